	.target	sm_90a

	.elftype	@"ET_EXEC"


//--------------------- .note.nv.tkinfo           --------------------------
	.section	.note.nv.tkinfo,"",@"SHT_NOTE"
	.sectionflags	@"SHF_NOTE_NV_TKINFO"
	.tkinfo
        /*0018*/ 	.word	0x00000002
        /*0030*/ 	.string	""
        /*0030*/ 	.string	"ptxas"
        /*0030*/ 	.string	"Cuda compilation tools, release 13.0, V13.0.88"
        /*0030*/ 	.string	"Build cuda_13.0.r13.0/compiler.36424714_0"
        /*0030*/ 	.string	"-arch sm_90a -m 64 "



//--------------------- .note.nv.cuinfo           --------------------------
	.section	.note.nv.cuinfo,"",@"SHT_NOTE"
	.sectionflags	@"SHF_NOTE_NV_CUINFO"
        /*0018*/ 	.short	0x0002
        /*001a*/ 	.short	0x005a
        /*001c*/ 	.short	0x0082
	.zero		2


//--------------------- .nv.info                  --------------------------
	.section	.nv.info,"",@"SHT_CUDA_INFO"
	.align	4


	//----- nvinfo : EIATTR_REGCOUNT
	.align		4
        /*0000*/ 	.byte	0x04, 0x2f
        /*0002*/ 	.short	(.L_1 - .L_0)
	.align		4
.L_0:
        /*0004*/ 	.word	index@(_ZN10layer_norm13ln_bwd_kernelINS_13Kernel_traitsIfffffjLj2560ELj1ELj1ELj4ELj16ENS_18Kernel_traits_baseILj2560EfffffjLj128EEEEELb1ELb1ELb1ELb1EEEvNS_9BwdParamsE)
        /*0008*/ 	.word	0x000000da


	//----- nvinfo : EIATTR_FRAME_SIZE
	.align		4
.L_1:
        /*000c*/ 	.byte	0x04, 0x11
        /*000e*/ 	.short	(.L_3 - .L_2)
	.align		4
.L_2:
        /*0010*/ 	.word	index@(_ZN10layer_norm13ln_bwd_kernelINS_13Kernel_traitsIfffffjLj2560ELj1ELj1ELj4ELj16ENS_18Kernel_traits_baseILj2560EfffffjLj128EEEEELb1ELb1ELb1ELb1EEEvNS_9BwdParamsE)
        /*0014*/ 	.word	0x00000000


	//----- nvinfo : EIATTR_REGCOUNT
	.align		4
.L_3:
        /*0018*/ 	.byte	0x04, 0x2f
        /*001a*/ 	.short	(.L_5 - .L_4)
	.align		4
.L_4:
        /*001c*/ 	.word	index@(_ZN10layer_norm22ln_bwd_finalize_kernelINS_22Kernel_traits_finalizeILj2560EfffffjLb1ELj1024ELj4ENS_18Kernel_traits_baseILj2560EfffffjLj1024EEEEELb1ELb1EEEvNS_9BwdParamsE)
        /*0020*/ 	.word	0x00000020


	//----- nvinfo : EIATTR_FRAME_SIZE
	.align		4
.L_5:
        /*0024*/ 	.byte	0x04, 0x11
        /*0026*/ 	.short	(.L_7 - .L_6)
	.align		4
.L_6:
        /*0028*/ 	.word	index@(_ZN10layer_norm22ln_bwd_finalize_kernelINS_22Kernel_traits_finalizeILj2560EfffffjLb1ELj1024ELj4ENS_18Kernel_traits_baseILj2560EfffffjLj1024EEEEELb1ELb1EEEvNS_9BwdParamsE)
        /*002c*/ 	.word	0x00000000


	//----- nvinfo : EIATTR_REGCOUNT
	.align		4
.L_7:
        /*0030*/ 	.byte	0x04, 0x2f
        /*0032*/ 	.short	(.L_9 - .L_8)
	.align		4
.L_8:
        /*0034*/ 	.word	index@(_ZN10layer_norm13ln_bwd_kernelINS_13Kernel_traitsIfffffjLj2560ELj1ELj1ELj4ELj16ENS_18Kernel_traits_baseILj2560EfffffjLj128EEEEELb1ELb1ELb1ELb0EEEvNS_9BwdParamsE)
        /*0038*/ 	.word	0x000000d2


	//----- nvinfo : EIATTR_FRAME_SIZE
	.align		4
.L_9:
        /*003c*/ 	.byte	0x04, 0x11
        /*003e*/ 	.short	(.L_11 - .L_10)
	.align		4
.L_10:
        /*0040*/ 	.word	index@(_ZN10layer_norm13ln_bwd_kernelINS_13Kernel_traitsIfffffjLj2560ELj1ELj1ELj4ELj16ENS_18Kernel_traits_baseILj2560EfffffjLj128EEEEELb1ELb1ELb1ELb0EEEvNS_9BwdParamsE)
        /*0044*/ 	.word	0x00000000


	//----- nvinfo : EIATTR_REGCOUNT
	.align		4
.L_11:
        /*0048*/ 	.byte	0x04, 0x2f
        /*004a*/ 	.short	(.L_13 - .L_12)
	.align		4
.L_12:
        /*004c*/ 	.word	index@(_ZN10layer_norm22ln_bwd_finalize_kernelINS_22Kernel_traits_finalizeILj2560EfffffjLb1ELj1024ELj4ENS_18Kernel_traits_baseILj2560EfffffjLj1024EEEEELb1ELb0EEEvNS_9BwdParamsE)
        /*0050*/ 	.word	0x00000020


	//----- nvinfo : EIATTR_FRAME_SIZE
	.align		4
.L_13:
        /*0054*/ 	.byte	0x04, 0x11
        /*0056*/ 	.short	(.L_15 - .L_14)
	.align		4
.L_14:
        /*0058*/ 	.word	index@(_ZN10layer_norm22ln_bwd_finalize_kernelINS_22Kernel_traits_finalizeILj2560EfffffjLb1ELj1024ELj4ENS_18Kernel_traits_baseILj2560EfffffjLj1024EEEEELb1ELb0EEEvNS_9BwdParamsE)
        /*005c*/ 	.word	0x00000000


	//----- nvinfo : EIATTR_REGCOUNT
	.align		4
.L_15:
        /*0060*/ 	.byte	0x04, 0x2f
        /*0062*/ 	.short	(.L_17 - .L_16)
	.align		4
.L_16:
        /*0064*/ 	.word	index@(_ZN10layer_norm13ln_bwd_kernelINS_13Kernel_traitsIfffffjLj2560ELj1ELj1ELj4ELj16ENS_18Kernel_traits_baseILj2560EfffffjLj128EEEEELb1ELb1ELb0ELb1EEEvNS_9BwdParamsE)
        /*0068*/ 	.word	0x000000d4


	//----- nvinfo : EIATTR_FRAME_SIZE
	.align		4
.L_17:
        /*006c*/ 	.byte	0x04, 0x11
        /*006e*/ 	.short	(.L_19 - .L_18)
	.align		4
.L_18:
        /*0070*/ 	.word	index@(_ZN10layer_norm13ln_bwd_kernelINS_13Kernel_traitsIfffffjLj2560ELj1ELj1ELj4ELj16ENS_18Kernel_traits_baseILj2560EfffffjLj128EEEEELb1ELb1ELb0ELb1EEEvNS_9BwdParamsE)
        /*0074*/ 	.word	0x00000000


	//----- nvinfo : EIATTR_REGCOUNT
	.align		4
.L_19:
        /*0078*/ 	.byte	0x04, 0x2f
        /*007a*/ 	.short	(.L_21 - .L_20)
	.align		4
.L_20:
        /*007c*/ 	.word	index@(_ZN10layer_norm13ln_bwd_kernelINS_13Kernel_traitsIfffffjLj2560ELj1ELj1ELj4ELj16ENS_18Kernel_traits_baseILj2560EfffffjLj128EEEEELb1ELb1ELb0ELb0EEEvNS_9BwdParamsE)
        /*0080*/ 	.word	0x000000c8


	//----- nvinfo : EIATTR_FRAME_SIZE
	.align		4
.L_21:
        /*0084*/ 	.byte	0x04, 0x11
        /*0086*/ 	.short	(.L_23 - .L_22)
	.align		4
.L_22:
        /*0088*/ 	.word	index@(_ZN10layer_norm13ln_bwd_kernelINS_13Kernel_traitsIfffffjLj2560ELj1ELj1ELj4ELj16ENS_18Kernel_traits_baseILj2560EfffffjLj128EEEEELb1ELb1ELb0ELb0EEEvNS_9BwdParamsE)
        /*008c*/ 	.word	0x00000000


	//----- nvinfo : EIATTR_REGCOUNT
	.align		4
.L_23:
        /*0090*/ 	.byte	0x04, 0x2f
        /*0092*/ 	.short	(.L_25 - .L_24)
	.align		4
.L_24:
        /*0094*/ 	.word	index@(_ZN10layer_norm13ln_bwd_kernelINS_13Kernel_traitsIfffffjLj2560ELj1ELj1ELj4ELj16ENS_18Kernel_traits_baseILj2560EfffffjLj128EEEEELb1ELb0ELb1ELb1EEEvNS_9BwdParamsE)
        /*0098*/ 	.word	0x000000aa


	//----- nvinfo : EIATTR_FRAME_SIZE
	.align		4
.L_25:
        /*009c*/ 	.byte	0x04, 0x11
        /*009e*/ 	.short	(.L_27 - .L_26)
	.align		4
.L_26:
        /*00a0*/ 	.word	index@(_ZN10layer_norm13ln_bwd_kernelINS_13Kernel_traitsIfffffjLj2560ELj1ELj1ELj4ELj16ENS_18Kernel_traits_baseILj2560EfffffjLj128EEEEELb1ELb0ELb1ELb1EEEvNS_9BwdParamsE)
        /*00a4*/ 	.word	0x00000000


	//----- nvinfo : EIATTR_REGCOUNT
	.align		4
.L_27:
        /*00a8*/ 	.byte	0x04, 0x2f
        /*00aa*/ 	.short	(.L_29 - .L_28)
	.align		4
.L_28:
        /*00ac*/ 	.word	index@(_ZN10layer_norm22ln_bwd_finalize_kernelINS_22Kernel_traits_finalizeILj2560EfffffjLb0ELj1024ELj4ENS_18Kernel_traits_baseILj2560EfffffjLj1024EEEEELb0ELb1EEEvNS_9BwdParamsE)
        /*00b0*/ 	.word	0x00000020


	//----- nvinfo : EIATTR_FRAME_SIZE
	.align		4
.L_29:
        /*00b4*/ 	.byte	0x04, 0x11
        /*00b6*/ 	.short	(.L_31 - .L_30)
	.align		4
.L_30:
        /*00b8*/ 	.word	index@(_ZN10layer_norm22ln_bwd_finalize_kernelINS_22Kernel_traits_finalizeILj2560EfffffjLb0ELj1024ELj4ENS_18Kernel_traits_baseILj2560EfffffjLj1024EEEEELb0ELb1EEEvNS_9BwdParamsE)
        /*00bc*/ 	.word	0x00000000


	//----- nvinfo : EIATTR_REGCOUNT
	.align		4
.L_31:
        /*00c0*/ 	.byte	0x04, 0x2f
        /*00c2*/ 	.short	(.L_33 - .L_32)
	.align		4
.L_32:
        /*00c4*/ 	.word	index@(_ZN10layer_norm13ln_bwd_kernelINS_13Kernel_traitsIfffffjLj2560ELj1ELj1ELj4ELj16ENS_18Kernel_traits_baseILj2560EfffffjLj128EEEEELb1ELb0ELb1ELb0EEEvNS_9BwdParamsE)
        /*00c8*/ 	.word	0x000000a6


	//----- nvinfo : EIATTR_FRAME_SIZE
	.align		4
.L_33:
        /*00cc*/ 	.byte	0x04, 0x11
        /*00ce*/ 	.short	(.L_35 - .L_34)
	.align		4
.L_34:
        /*00d0*/ 	.word	index@(_ZN10layer_norm13ln_bwd_kernelINS_13Kernel_traitsIfffffjLj2560ELj1ELj1ELj4ELj16ENS_18Kernel_traits_baseILj2560EfffffjLj128EEEEELb1ELb0ELb1ELb0EEEvNS_9BwdParamsE)
        /*00d4*/ 	.word	0x00000000


	//----- nvinfo : EIATTR_REGCOUNT
	.align		4
.L_35:
        /*00d8*/ 	.byte	0x04, 0x2f
        /*00da*/ 	.short	(.L_37 - .L_36)
	.align		4
.L_36:
        /*00dc*/ 	.word	index@(_ZN10layer_norm22ln_bwd_finalize_kernelINS_22Kernel_traits_finalizeILj2560EfffffjLb0ELj1024ELj4ENS_18Kernel_traits_baseILj2560EfffffjLj1024EEEEELb0ELb0EEEvNS_9BwdParamsE)
        /*00e0*/ 	.word	0x00000020


	//----- nvinfo : EIATTR_FRAME_SIZE
	.align		4
.L_37:
        /*00e4*/ 	.byte	0x04, 0x11
        /*00e6*/ 	.short	(.L_39 - .L_38)
	.align		4
.L_38:
        /*00e8*/ 	.word	index@(_ZN10layer_norm22ln_bwd_finalize_kernelINS_22Kernel_traits_finalizeILj2560EfffffjLb0ELj1024ELj4ENS_18Kernel_traits_baseILj2560EfffffjLj1024EEEEELb0ELb0EEEvNS_9BwdParamsE)
        /*00ec*/ 	.word	0x00000000


	//----- nvinfo : EIATTR_REGCOUNT
	.align		4
.L_39:
        /*00f0*/ 	.byte	0x04, 0x2f
        /*00f2*/ 	.short	(.L_41 - .L_40)
	.align		4
.L_40:
        /*00f4*/ 	.word	index@(_ZN10layer_norm13ln_bwd_kernelINS_13Kernel_traitsIfffffjLj2560ELj1ELj1ELj4ELj16ENS_18Kernel_traits_baseILj2560EfffffjLj128EEEEELb1ELb0ELb0ELb1EEEvNS_9BwdParamsE)
        /*00f8*/ 	.word	0x000000a8


	//----- nvinfo : EIATTR_FRAME_SIZE
	.align		4
.L_41:
        /*00fc*/ 	.byte	0x04, 0x11
        /*00fe*/ 	.short	(.L_43 - .L_42)
	.align		4
.L_42:
        /*0100*/ 	.word	index@(_ZN10layer_norm13ln_bwd_kernelINS_13Kernel_traitsIfffffjLj2560ELj1ELj1ELj4ELj16ENS_18Kernel_traits_baseILj2560EfffffjLj128EEEEELb1ELb0ELb0ELb1EEEvNS_9BwdParamsE)
        /*0104*/ 	.word	0x00000000


	//----- nvinfo : EIATTR_REGCOUNT
	.align		4
.L_43:
        /*0108*/ 	.byte	0x04, 0x2f
        /*010a*/ 	.short	(.L_45 - .L_44)
	.align		4
.L_44:
        /*010c*/ 	.word	index@(_ZN10layer_norm13ln_bwd_kernelINS_13Kernel_traitsIfffffjLj2560ELj1ELj1ELj4ELj16ENS_18Kernel_traits_baseILj2560EfffffjLj128EEEEELb1ELb0ELb0ELb0EEEvNS_9BwdParamsE)
        /*0110*/ 	.word	0x000000a2


	//----- nvinfo : EIATTR_FRAME_SIZE
	.align		4
.L_45:
        /*0114*/ 	.byte	0x04, 0x11
        /*0116*/ 	.short	(.L_47 - .L_46)
	.align		4
.L_46:
        /*0118*/ 	.word	index@(_ZN10layer_norm13ln_bwd_kernelINS_13Kernel_traitsIfffffjLj2560ELj1ELj1ELj4ELj16ENS_18Kernel_traits_baseILj2560EfffffjLj128EEEEELb1ELb0ELb0ELb0EEEvNS_9BwdParamsE)
        /*011c*/ 	.word	0x00000000


	//----- nvinfo : EIATTR_REGCOUNT
	.align		4
.L_47:
        /*0120*/ 	.byte	0x04, 0x2f
        /*0122*/ 	.short	(.L_49 - .L_48)
	.align		4
.L_48:
        /*0124*/ 	.word	index@(_ZN10layer_norm13ln_bwd_kernelINS_13Kernel_traitsIfffffjLj2560ELj1ELj1ELj4ELj16ENS_18Kernel_traits_baseILj2560EfffffjLj128EEEEELb0ELb1ELb1ELb1EEEvNS_9BwdParamsE)
        /*0128*/ 	.word	0x000000cf


	//----- nvinfo : EIATTR_FRAME_SIZE
	.align		4
.L_49:
        /*012c*/ 	.byte	0x04, 0x11
        /*012e*/ 	.short	(.L_51 - .L_50)
	.align		4
.L_50:
        /*0130*/ 	.word	index@(_ZN10layer_norm13ln_bwd_kernelINS_13Kernel_traitsIfffffjLj2560ELj1ELj1ELj4ELj16ENS_18Kernel_traits_baseILj2560EfffffjLj128EEEEELb0ELb1ELb1ELb1EEEvNS_9BwdParamsE)
        /*0134*/ 	.word	0x00000000


	//----- nvinfo : EIATTR_REGCOUNT
	.align		4
.L_51:
        /*0138*/ 	.byte	0x04, 0x2f
        /*013a*/ 	.short	(.L_53 - .L_52)
	.align		4
.L_52:
        /*013c*/ 	.word	index@(_ZN10layer_norm13ln_bwd_kernelINS_13Kernel_traitsIfffffjLj2560ELj1ELj1ELj4ELj16ENS_18Kernel_traits_baseILj2560EfffffjLj128EEEEELb0ELb1ELb1ELb0EEEvNS_9BwdParamsE)
        /*0140*/ 	.word	0x000000cf


	//----- nvinfo : EIATTR_FRAME_SIZE
	.align		4
.L_53:
        /*0144*/ 	.byte	0x04, 0x11
        /*0146*/ 	.short	(.L_55 - .L_54)
	.align		4
.L_54:
        /*0148*/ 	.word	index@(_ZN10layer_norm13ln_bwd_kernelINS_13Kernel_traitsIfffffjLj2560ELj1ELj1ELj4ELj16ENS_18Kernel_traits_baseILj2560EfffffjLj128EEEEELb0ELb1ELb1ELb0EEEvNS_9BwdParamsE)
        /*014c*/ 	.word	0x00000000


	//----- nvinfo : EIATTR_REGCOUNT
	.align		4
.L_55:
        /*0150*/ 	.byte	0x04, 0x2f
        /*0152*/ 	.short	(.L_57 - .L_56)
	.align		4
.L_56:
        /*0154*/ 	.word	index@(_ZN10layer_norm13ln_bwd_kernelINS_13Kernel_traitsIfffffjLj2560ELj1ELj1ELj4ELj16ENS_18Kernel_traits_baseILj2560EfffffjLj128EEEEELb0ELb1ELb0ELb1EEEvNS_9BwdParamsE)
        /*0158*/ 	.word	0x000000d1


	//----- nvinfo : EIATTR_FRAME_SIZE
	.align		4
.L_57:
        /*015c*/ 	.byte	0x04, 0x11
        /*015e*/ 	.short	(.L_59 - .L_58)
	.align		4
.L_58:
        /*0160*/ 	.word	index@(_ZN10layer_norm13ln_bwd_kernelINS_13Kernel_traitsIfffffjLj2560ELj1ELj1ELj4ELj16ENS_18Kernel_traits_baseILj2560EfffffjLj128EEEEELb0ELb1ELb0ELb1EEEvNS_9BwdParamsE)
        /*0164*/ 	.word	0x00000000


	//----- nvinfo : EIATTR_REGCOUNT
	.align		4
.L_59:
        /*0168*/ 	.byte	0x04, 0x2f
        /*016a*/ 	.short	(.L_61 - .L_60)
	.align		4
.L_60:
        /*016c*/ 	.word	index@(_ZN10layer_norm13ln_bwd_kernelINS_13Kernel_traitsIfffffjLj2560ELj1ELj1ELj4ELj16ENS_18Kernel_traits_baseILj2560EfffffjLj128EEEEELb0ELb1ELb0ELb0EEEvNS_9BwdParamsE)
        /*0170*/ 	.word	0x000000c5


	//----- nvinfo : EIATTR_FRAME_SIZE
	.align		4
.L_61:
        /*0174*/ 	.byte	0x04, 0x11
        /*0176*/ 	.short	(.L_63 - .L_62)
	.align		4
.L_62:
        /*0178*/ 	.word	index@(_ZN10layer_norm13ln_bwd_kernelINS_13Kernel_traitsIfffffjLj2560ELj1ELj1ELj4ELj16ENS_18Kernel_traits_baseILj2560EfffffjLj128EEEEELb0ELb1ELb0ELb0EEEvNS_9BwdParamsE)
        /*017c*/ 	.word	0x00000000


	//----- nvinfo : EIATTR_REGCOUNT
	.align		4
.L_63:
        /*0180*/ 	.byte	0x04, 0x2f
        /*0182*/ 	.short	(.L_65 - .L_64)
	.align		4
.L_64:
        /*0184*/ 	.word	index@(_ZN10layer_norm13ln_bwd_kernelINS_13Kernel_traitsIfffffjLj2560ELj1ELj1ELj4ELj16ENS_18Kernel_traits_baseILj2560EfffffjLj128EEEEELb0ELb0ELb1ELb1EEEvNS_9BwdParamsE)
        /*0188*/ 	.word	0x000000a6


	//----- nvinfo : EIATTR_FRAME_SIZE
	.align		4
.L_65:
        /*018c*/ 	.byte	0x04, 0x11
        /*018e*/ 	.short	(.L_67 - .L_66)
	.align		4
.L_66:
        /*0190*/ 	.word	index@(_ZN10layer_norm13ln_bwd_kernelINS_13Kernel_traitsIfffffjLj2560ELj1ELj1ELj4ELj16ENS_18Kernel_traits_baseILj2560EfffffjLj128EEEEELb0ELb0ELb1ELb1EEEvNS_9BwdParamsE)
        /*0194*/ 	.word	0x00000000


	//----- nvinfo : EIATTR_REGCOUNT
	.align		4
.L_67:
        /*0198*/ 	.byte	0x04, 0x2f
        /*019a*/ 	.short	(.L_69 - .L_68)
	.align		4
.L_68:
        /*019c*/ 	.word	index@(_ZN10layer_norm13ln_bwd_kernelINS_13Kernel_traitsIfffffjLj2560ELj1ELj1ELj4ELj16ENS_18Kernel_traits_baseILj2560EfffffjLj128EEEEELb0ELb0ELb1ELb0EEEvNS_9BwdParamsE)
        /*01a0*/ 	.word	0x000000a2


	//----- nvinfo : EIATTR_FRAME_SIZE
	.align		4
.L_69:
        /*01a4*/ 	.byte	0x04, 0x11
        /*01a6*/ 	.short	(.L_71 - .L_70)
	.align		4
.L_70:
        /*01a8*/ 	.word	index@(_ZN10layer_norm13ln_bwd_kernelINS_13Kernel_traitsIfffffjLj2560ELj1ELj1ELj4ELj16ENS_18Kernel_traits_baseILj2560EfffffjLj128EEEEELb0ELb0ELb1ELb0EEEvNS_9BwdParamsE)
        /*01ac*/ 	.word	0x00000000


	//----- nvinfo : EIATTR_REGCOUNT
	.align		4
.L_71:
        /*01b0*/ 	.byte	0x04, 0x2f
        /*01b2*/ 	.short	(.L_73 - .L_72)
	.align		4
.L_72:
        /*01b4*/ 	.word	index@(_ZN10layer_norm13ln_bwd_kernelINS_13Kernel_traitsIfffffjLj2560ELj1ELj1ELj4ELj16ENS_18Kernel_traits_baseILj2560EfffffjLj128EEEEELb0ELb0ELb0ELb1EEEvNS_9BwdParamsE)
        /*01b8*/ 	.word	0x000000a2


	//----- nvinfo : EIATTR_FRAME_SIZE
	.align		4
.L_73:
        /*01bc*/ 	.byte	0x04, 0x11
        /*01be*/ 	.short	(.L_75 - .L_74)
	.align		4
.L_74:
        /*01c0*/ 	.word	index@(_ZN10layer_norm13ln_bwd_kernelINS_13Kernel_traitsIfffffjLj2560ELj1ELj1ELj4ELj16ENS_18Kernel_traits_baseILj2560EfffffjLj128EEEEELb0ELb0ELb0ELb1EEEvNS_9BwdParamsE)
        /*01c4*/ 	.word	0x00000000


	//----- nvinfo : EIATTR_REGCOUNT
	.align		4
.L_75:
        /*01c8*/ 	.byte	0x04, 0x2f
        /*01ca*/ 	.short	(.L_77 - .L_76)
	.align		4
.L_76:
        /*01cc*/ 	.word	index@(_ZN10layer_norm13ln_bwd_kernelINS_13Kernel_traitsIfffffjLj2560ELj1ELj1ELj4ELj16ENS_18Kernel_traits_baseILj2560EfffffjLj128EEEEELb0ELb0ELb0ELb0EEEvNS_9BwdParamsE)
        /*01d0*/ 	.word	0x0000009d


	//----- nvinfo : EIATTR_FRAME_SIZE
	.align		4
.L_77:
        /*01d4*/ 	.byte	0x04, 0x11
        /*01d6*/ 	.short	(.L_79 - .L_78)
	.align		4
.L_78:
        /*01d8*/ 	.word	index@(_ZN10layer_norm13ln_bwd_kernelINS_13Kernel_traitsIfffffjLj2560ELj1ELj1ELj4ELj16ENS_18Kernel_traits_baseILj2560EfffffjLj128EEEEELb0ELb0ELb0ELb0EEEvNS_9BwdParamsE)
        /*01dc*/ 	.word	0x00000000


	//----- nvinfo : EIATTR_REGCOUNT
	.align		4
.L_79:
        /*01e0*/ 	.byte	0x04, 0x2f
        /*01e2*/ 	.short	(.L_81 - .L_80)
	.align		4
.L_80:
        /*01e4*/ 	.word	index@(_ZN10layer_norm13ln_bwd_kernelINS_13Kernel_traitsI6__halfffffjLj2560ELj1ELj1ELj4ELj16ENS_18Kernel_traits_baseILj2560ES2_ffffjLj128EEEEELb1ELb1ELb1ELb1EEEvNS_9BwdParamsE)
        /*01e8*/ 	.word	0x000000dc


	//----- nvinfo : EIATTR_FRAME_SIZE
	.align		4
.L_81:
        /*01ec*/ 	.byte	0x04, 0x11
        /*01ee*/ 	.short	(.L_83 - .L_82)
	.align		4
.L_82:
        /*01f0*/ 	.word	index@(_ZN10layer_norm13ln_bwd_kernelINS_13Kernel_traitsI6__halfffffjLj2560ELj1ELj1ELj4ELj16ENS_18Kernel_traits_baseILj2560ES2_ffffjLj128EEEEELb1ELb1ELb1ELb1EEEvNS_9BwdParamsE)
        /*01f4*/ 	.word	0x00000000


	//----- nvinfo : EIATTR_REGCOUNT
	.align		4
.L_83:
        /*01f8*/ 	.byte	0x04, 0x2f
        /*01fa*/ 	.short	(.L_85 - .L_84)
	.align		4
.L_84:
        /*01fc*/ 	.word	index@(_ZN10layer_norm22ln_bwd_finalize_kernelINS_22Kernel_traits_finalizeILj2560E6__halfffffjLb1ELj1024ELj4ENS_18Kernel_traits_baseILj2560ES2_ffffjLj1024EEEEELb1ELb1EEEvNS_9BwdParamsE)
        /*0200*/ 	.word	0x00000020


	//----- nvinfo : EIATTR_FRAME_SIZE
	.align		4
.L_85:
        /*0204*/ 	.byte	0x04, 0x11
        /*0206*/ 	.short	(.L_87 - .L_86)
	.align		4
.L_86:
        /*0208*/ 	.word	index@(_ZN10layer_norm22ln_bwd_finalize_kernelINS_22Kernel_traits_finalizeILj2560E6__halfffffjLb1ELj1024ELj4ENS_18Kernel_traits_baseILj2560ES2_ffffjLj1024EEEEELb1ELb1EEEvNS_9BwdParamsE)
        /*020c*/ 	.word	0x00000000


	//----- nvinfo : EIATTR_REGCOUNT
	.align		4
.L_87:
        /*0210*/ 	.byte	0x04, 0x2f
        /*0212*/ 	.short	(.L_89 - .L_88)
	.align		4
.L_88:
        /*0214*/ 	.word	index@(_ZN10layer_norm13ln_bwd_kernelINS_13Kernel_traitsI6__halfffffjLj2560ELj1ELj1ELj4ELj16ENS_18Kernel_traits_baseILj2560ES2_ffffjLj128EEEEELb1ELb1ELb1ELb0EEEvNS_9BwdParamsE)
        /*0218*/ 	.word	0x000000d4


	//----- nvinfo : EIATTR_FRAME_SIZE
	.align		4
.L_89:
        /*021c*/ 	.byte	0x04, 0x11
        /*021e*/ 	.short	(.L_91 - .L_90)
	.align		4
.L_90:
        /*0220*/ 	.word	index@(_ZN10layer_norm13ln_bwd_kernelINS_13Kernel_traitsI6__halfffffjLj2560ELj1ELj1ELj4ELj16ENS_18Kernel_traits_baseILj2560ES2_ffffjLj128EEEEELb1ELb1ELb1ELb0EEEvNS_9BwdParamsE)
        /*0224*/ 	.word	0x00000000


	//----- nvinfo : EIATTR_REGCOUNT
	.align		4
.L_91:
        /*0228*/ 	.byte	0x04, 0x2f
        /*022a*/ 	.short	(.L_93 - .L_92)
	.align		4
.L_92:
        /*022c*/ 	.word	index@(_ZN10layer_norm22ln_bwd_finalize_kernelINS_22Kernel_traits_finalizeILj2560E6__halfffffjLb1ELj1024ELj4ENS_18Kernel_traits_baseILj2560ES2_ffffjLj1024EEEEELb1ELb0EEEvNS_9BwdParamsE)
        /*0230*/ 	.word	0x00000020


	//----- nvinfo : EIATTR_FRAME_SIZE
	.align		4
.L_93:
        /*0234*/ 	.byte	0x04, 0x11
        /*0236*/ 	.short	(.L_95 - .L_94)
	.align		4
.L_94:
        /*0238*/ 	.word	index@(_ZN10layer_norm22ln_bwd_finalize_kernelINS_22Kernel_traits_finalizeILj2560E6__halfffffjLb1ELj1024ELj4ENS_18Kernel_traits_baseILj2560ES2_ffffjLj1024EEEEELb1ELb0EEEvNS_9BwdParamsE)
        /*023c*/ 	.word	0x00000000


	//----- nvinfo : EIATTR_REGCOUNT
	.align		4
.L_95:
        /*0240*/ 	.byte	0x04, 0x2f
        /*0242*/ 	.short	(.L_97 - .L_96)
	.align		4
.L_96:
        /*0244*/ 	.word	index@(_ZN10layer_norm13ln_bwd_kernelINS_13Kernel_traitsI6__halfffffjLj2560ELj1ELj1ELj4ELj16ENS_18Kernel_traits_baseILj2560ES2_ffffjLj128EEEEELb1ELb1ELb0ELb1EEEvNS_9BwdParamsE)
        /*0248*/ 	.word	0x000000d3


	//----- nvinfo : EIATTR_FRAME_SIZE
	.align		4
.L_97:
        /*024c*/ 	.byte	0x04, 0x11
        /*024e*/ 	.short	(.L_99 - .L_98)
	.align		4
.L_98:
        /*0250*/ 	.word	index@(_ZN10layer_norm13ln_bwd_kernelINS_13Kernel_traitsI6__halfffffjLj2560ELj1ELj1ELj4ELj16ENS_18Kernel_traits_baseILj2560ES2_ffffjLj128EEEEELb1ELb1ELb0ELb1EEEvNS_9BwdParamsE)
        /*0254*/ 	.word	0x00000000


	//----- nvinfo : EIATTR_REGCOUNT
	.align		4
.L_99:
        /*0258*/ 	.byte	0x04, 0x2f
        /*025a*/ 	.short	(.L_101 - .L_100)
	.align		4
.L_100:
        /*025c*/ 	.word	index@(_ZN10layer_norm13ln_bwd_kernelINS_13Kernel_traitsI6__halfffffjLj2560ELj1ELj1ELj4ELj16ENS_18Kernel_traits_baseILj2560ES2_ffffjLj128EEEEELb1ELb1ELb0ELb0EEEvNS_9BwdParamsE)
        /*0260*/ 	.word	0x000000c9


	//----- nvinfo : EIATTR_FRAME_SIZE
	.align		4
.L_101:
        /*0264*/ 	.byte	0x04, 0x11
        /*0266*/ 	.short	(.L_103 - .L_102)
	.align		4
.L_102:
        /*0268*/ 	.word	index@(_ZN10layer_norm13ln_bwd_kernelINS_13Kernel_traitsI6__halfffffjLj2560ELj1ELj1ELj4ELj16ENS_18Kernel_traits_baseILj2560ES2_ffffjLj128EEEEELb1ELb1ELb0ELb0EEEvNS_9BwdParamsE)
        /*026c*/ 	.word	0x00000000


	//----- nvinfo : EIATTR_REGCOUNT
	.align		4
.L_103:
        /*0270*/ 	.byte	0x04, 0x2f
        /*0272*/ 	.short	(.L_105 - .L_104)
	.align		4
.L_104:
        /*0274*/ 	.word	index@(_ZN10layer_norm13ln_bwd_kernelINS_13Kernel_traitsI6__halfffffjLj2560ELj1ELj1ELj4ELj16ENS_18Kernel_traits_baseILj2560ES2_ffffjLj128EEEEELb1ELb0ELb1ELb1EEEvNS_9BwdParamsE)
        /*0278*/ 	.word	0x000000a8


	//----- nvinfo : EIATTR_FRAME_SIZE
	.align		4
.L_105:
        /*027c*/ 	.byte	0x04, 0x11
        /*027e*/ 	.short	(.L_107 - .L_106)
	.align		4
.L_106:
        /*0280*/ 	.word	index@(_ZN10layer_norm13ln_bwd_kernelINS_13Kernel_traitsI6__halfffffjLj2560ELj1ELj1ELj4ELj16ENS_18Kernel_traits_baseILj2560ES2_ffffjLj128EEEEELb1ELb0ELb1ELb1EEEvNS_9BwdParamsE)
        /*0284*/ 	.word	0x00000000


	//----- nvinfo : EIATTR_REGCOUNT
	.align		4
.L_107:
        /*0288*/ 	.byte	0x04, 0x2f
        /*028a*/ 	.short	(.L_109 - .L_108)
	.align		4
.L_108:
        /*028c*/ 	.word	index@(_ZN10layer_norm22ln_bwd_finalize_kernelINS_22Kernel_traits_finalizeILj2560E6__halfffffjLb0ELj1024ELj4ENS_18Kernel_traits_baseILj2560ES2_ffffjLj1024EEEEELb0ELb1EEEvNS_9BwdParamsE)
        /*0290*/ 	.word	0x00000020


	//----- nvinfo : EIATTR_FRAME_SIZE
	.align		4
.L_109:
        /*0294*/ 	.byte	0x04, 0x11
        /*0296*/ 	.short	(.L_111 - .L_110)
	.align		4
.L_110:
        /*0298*/ 	.word	index@(_ZN10layer_norm22ln_bwd_finalize_kernelINS_22Kernel_traits_finalizeILj2560E6__halfffffjLb0ELj1024ELj4ENS_18Kernel_traits_baseILj2560ES2_ffffjLj1024EEEEELb0ELb1EEEvNS_9BwdParamsE)
        /*029c*/ 	.word	0x00000000


	//----- nvinfo : EIATTR_REGCOUNT
	.align		4
.L_111:
        /*02a0*/ 	.byte	0x04, 0x2f
        /*02a2*/ 	.short	(.L_113 - .L_112)
	.align		4
.L_112:
        /*02a4*/ 	.word	index@(_ZN10layer_norm13ln_bwd_kernelINS_13Kernel_traitsI6__halfffffjLj2560ELj1ELj1ELj4ELj16ENS_18Kernel_traits_baseILj2560ES2_ffffjLj128EEEEELb1ELb0ELb1ELb0EEEvNS_9BwdParamsE)
        /*02a8*/ 	.word	0x000000a6


	//----- nvinfo : EIATTR_FRAME_SIZE
	.align		4
.L_113:
        /*02ac*/ 	.byte	0x04, 0x11
        /*02ae*/ 	.short	(.L_115 - .L_114)
	.align		4
.L_114:
        /*02b0*/ 	.word	index@(_ZN10layer_norm13ln_bwd_kernelINS_13Kernel_traitsI6__halfffffjLj2560ELj1ELj1ELj4ELj16ENS_18Kernel_traits_baseILj2560ES2_ffffjLj128EEEEELb1ELb0ELb1ELb0EEEvNS_9BwdParamsE)
        /*02b4*/ 	.word	0x00000000


	//----- nvinfo : EIATTR_REGCOUNT
	.align		4
.L_115:
        /*02b8*/ 	.byte	0x04, 0x2f
        /*02ba*/ 	.short	(.L_117 - .L_116)
	.align		4
.L_116:
        /*02bc*/ 	.word	index@(_ZN10layer_norm22ln_bwd_finalize_kernelINS_22Kernel_traits_finalizeILj2560E6__halfffffjLb0ELj1024ELj4ENS_18Kernel_traits_baseILj2560ES2_ffffjLj1024EEEEELb0ELb0EEEvNS_9BwdParamsE)
        /*02c0*/ 	.word	0x00000020


	//----- nvinfo : EIATTR_FRAME_SIZE
	.align		4
.L_117:
        /*02c4*/ 	.byte	0x04, 0x11
        /*02c6*/ 	.short	(.L_119 - .L_118)
	.align		4
.L_118:
        /*02c8*/ 	.word	index@(_ZN10layer_norm22ln_bwd_finalize_kernelINS_22Kernel_traits_finalizeILj2560E6__halfffffjLb0ELj1024ELj4ENS_18Kernel_traits_baseILj2560ES2_ffffjLj1024EEEEELb0ELb0EEEvNS_9BwdParamsE)
        /*02cc*/ 	.word	0x00000000


	//----- nvinfo : EIATTR_REGCOUNT
	.align		4
.L_119:
        /*02d0*/ 	.byte	0x04, 0x2f
        /*02d2*/ 	.short	(.L_121 - .L_120)
	.align		4
.L_120:
        /*02d4*/ 	.word	index@(_ZN10layer_norm13ln_bwd_kernelINS_13Kernel_traitsI6__halfffffjLj2560ELj1ELj1ELj4ELj16ENS_18Kernel_traits_baseILj2560ES2_ffffjLj128EEEEELb1ELb0ELb0ELb1EEEvNS_9BwdParamsE)
        /*02d8*/ 	.word	0x000000a6


	//----- nvinfo : EIATTR_FRAME_SIZE
	.align		4
.L_121:
        /*02dc*/ 	.byte	0x04, 0x11
        /*02de*/ 	.short	(.L_123 - .L_122)
	.align		4
.L_122:
        /*02e0*/ 	.word	index@(_ZN10layer_norm13ln_bwd_kernelINS_13Kernel_traitsI6__halfffffjLj2560ELj1ELj1ELj4ELj16ENS_18Kernel_traits_baseILj2560ES2_ffffjLj128EEEEELb1ELb0ELb0ELb1EEEvNS_9BwdParamsE)
        /*02e4*/ 	.word	0x00000000


	//----- nvinfo : EIATTR_REGCOUNT
	.align		4
.L_123:
        /*02e8*/ 	.byte	0x04, 0x2f
        /*02ea*/ 	.short	(.L_125 - .L_124)
	.align		4
.L_124:
        /*02ec*/ 	.word	index@(_ZN10layer_norm13ln_bwd_kernelINS_13Kernel_traitsI6__halfffffjLj2560ELj1ELj1ELj4ELj16ENS_18Kernel_traits_baseILj2560ES2_ffffjLj128EEEEELb1ELb0ELb0ELb0EEEvNS_9BwdParamsE)
        /*02f0*/ 	.word	0x000000a2


	//----- nvinfo : EIATTR_FRAME_SIZE
	.align		4
.L_125:
        /*02f4*/ 	.byte	0x04, 0x11
        /*02f6*/ 	.short	(.L_127 - .L_126)
	.align		4
.L_126:
        /*02f8*/ 	.word	index@(_ZN10layer_norm13ln_bwd_kernelINS_13Kernel_traitsI6__halfffffjLj2560ELj1ELj1ELj4ELj16ENS_18Kernel_traits_baseILj2560ES2_ffffjLj128EEEEELb1ELb0ELb0ELb0EEEvNS_9BwdParamsE)
        /*02fc*/ 	.word	0x00000000


	//----- nvinfo : EIATTR_REGCOUNT
	.align		4
.L_127:
        /*0300*/ 	.byte	0x04, 0x2f
        /*0302*/ 	.short	(.L_129 - .L_128)
	.align		4
.L_128:
        /*0304*/ 	.word	index@(_ZN10layer_norm13ln_bwd_kernelINS_13Kernel_traitsI6__halfffffjLj2560ELj1ELj1ELj4ELj16ENS_18Kernel_traits_baseILj2560ES2_ffffjLj128EEEEELb0ELb1ELb1ELb1EEEvNS_9BwdParamsE)
        /*0308*/ 	.word	0x000000da


	//----- nvinfo : EIATTR_FRAME_SIZE
	.align		4
.L_129:
        /*030c*/ 	.byte	0x04, 0x11
        /*030e*/ 	.short	(.L_131 - .L_130)
	.align		4
.L_130:
        /*0310*/ 	.word	index@(_ZN10layer_norm13ln_bwd_kernelINS_13Kernel_traitsI6__halfffffjLj2560ELj1ELj1ELj4ELj16ENS_18Kernel_traits_baseILj2560ES2_ffffjLj128EEEEELb0ELb1ELb1ELb1EEEvNS_9BwdParamsE)
        /*0314*/ 	.word	0x00000000


	//----- nvinfo : EIATTR_REGCOUNT
	.align		4
.L_131:
        /*0318*/ 	.byte	0x04, 0x2f
        /*031a*/ 	.short	(.L_133 - .L_132)
	.align		4
.L_132:
        /*031c*/ 	.word	index@(_ZN10layer_norm13ln_bwd_kernelINS_13Kernel_traitsI6__halfffffjLj2560ELj1ELj1ELj4ELj16ENS_18Kernel_traits_baseILj2560ES2_ffffjLj128EEEEELb0ELb1ELb1ELb0EEEvNS_9BwdParamsE)
        /*0320*/ 	.word	0x000000ce


	//----- nvinfo : EIATTR_FRAME_SIZE
	.align		4
.L_133:
        /*0324*/ 	.byte	0x04, 0x11
        /*0326*/ 	.short	(.L_135 - .L_134)
	.align		4
.L_134:
        /*0328*/ 	.word	index@(_ZN10layer_norm13ln_bwd_kernelINS_13Kernel_traitsI6__halfffffjLj2560ELj1ELj1ELj4ELj16ENS_18Kernel_traits_baseILj2560ES2_ffffjLj128EEEEELb0ELb1ELb1ELb0EEEvNS_9BwdParamsE)
        /*032c*/ 	.word	0x00000000


	//----- nvinfo : EIATTR_REGCOUNT
	.align		4
.L_135:
        /*0330*/ 	.byte	0x04, 0x2f
        /*0332*/ 	.short	(.L_137 - .L_136)
	.align		4
.L_136:
        /*0334*/ 	.word	index@(_ZN10layer_norm13ln_bwd_kernelINS_13Kernel_traitsI6__halfffffjLj2560ELj1ELj1ELj4ELj16ENS_18Kernel_traits_baseILj2560ES2_ffffjLj128EEEEELb0ELb1ELb0ELb1EEEvNS_9BwdParamsE)
        /*0338*/ 	.word	0x000000d2


	//----- nvinfo : EIATTR_FRAME_SIZE
	.align		4
.L_137:
        /*033c*/ 	.byte	0x04, 0x11
        /*033e*/ 	.short	(.L_139 - .L_138)
	.align		4
.L_138:
        /*0340*/ 	.word	index@(_ZN10layer_norm13ln_bwd_kernelINS_13Kernel_traitsI6__halfffffjLj2560ELj1ELj1ELj4ELj16ENS_18Kernel_traits_baseILj2560ES2_ffffjLj128EEEEELb0ELb1ELb0ELb1EEEvNS_9BwdParamsE)
        /*0344*/ 	.word	0x00000000


	//----- nvinfo : EIATTR_REGCOUNT
	.align		4
.L_139:
        /*0348*/ 	.byte	0x04, 0x2f
        /*034a*/ 	.short	(.L_141 - .L_140)
	.align		4
.L_140:
        /*034c*/ 	.word	index@(_ZN10layer_norm13ln_bwd_kernelINS_13Kernel_traitsI6__halfffffjLj2560ELj1ELj1ELj4ELj16ENS_18Kernel_traits_baseILj2560ES2_ffffjLj128EEEEELb0ELb1ELb0ELb0EEEvNS_9BwdParamsE)
        /*0350*/ 	.word	0x000000c5


	//----- nvinfo : EIATTR_FRAME_SIZE
	.align		4
.L_141:
        /*0354*/ 	.byte	0x04, 0x11
        /*0356*/ 	.short	(.L_143 - .L_142)
	.align		4
.L_142:
        /*0358*/ 	.word	index@(_ZN10layer_norm13ln_bwd_kernelINS_13Kernel_traitsI6__halfffffjLj2560ELj1ELj1ELj4ELj16ENS_18Kernel_traits_baseILj2560ES2_ffffjLj128EEEEELb0ELb1ELb0ELb0EEEvNS_9BwdParamsE)
        /*035c*/ 	.word	0x00000000


	//----- nvinfo : EIATTR_REGCOUNT
	.align		4
.L_143:
        /*0360*/ 	.byte	0x04, 0x2f
        /*0362*/ 	.short	(.L_145 - .L_144)
	.align		4
.L_144:
        /*0364*/ 	.word	index@(_ZN10layer_norm13ln_bwd_kernelINS_13Kernel_traitsI6__halfffffjLj2560ELj1ELj1ELj4ELj16ENS_18Kernel_traits_baseILj2560ES2_ffffjLj128EEEEELb0ELb0ELb1ELb1EEEvNS_9BwdParamsE)
        /*0368*/ 	.word	0x000000a6


	//----- nvinfo : EIATTR_FRAME_SIZE
	.align		4
.L_145:
        /*036c*/ 	.byte	0x04, 0x11
        /*036e*/ 	.short	(.L_147 - .L_146)
	.align		4
.L_146:
        /*0370*/ 	.word	index@(_ZN10layer_norm13ln_bwd_kernelINS_13Kernel_traitsI6__halfffffjLj2560ELj1ELj1ELj4ELj16ENS_18Kernel_traits_baseILj2560ES2_ffffjLj128EEEEELb0ELb0ELb1ELb1EEEvNS_9BwdParamsE)
        /*0374*/ 	.word	0x00000000


	//----- nvinfo : EIATTR_REGCOUNT
	.align		4
.L_147:
        /*0378*/ 	.byte	0x04, 0x2f
        /*037a*/ 	.short	(.L_149 - .L_148)
	.align		4
.L_148:
        /*037c*/ 	.word	index@(_ZN10layer_norm13ln_bwd_kernelINS_13Kernel_traitsI6__halfffffjLj2560ELj1ELj1ELj4ELj16ENS_18Kernel_traits_baseILj2560ES2_ffffjLj128EEEEELb0ELb0ELb1ELb0EEEvNS_9BwdParamsE)
        /*0380*/ 	.word	0x000000a2


	//----- nvinfo : EIATTR_FRAME_SIZE
	.align		4
.L_149:
        /*0384*/ 	.byte	0x04, 0x11
        /*0386*/ 	.short	(.L_151 - .L_150)
	.align		4
.L_150:
        /*0388*/ 	.word	index@(_ZN10layer_norm13ln_bwd_kernelINS_13Kernel_traitsI6__halfffffjLj2560ELj1ELj1ELj4ELj16ENS_18Kernel_traits_baseILj2560ES2_ffffjLj128EEEEELb0ELb0ELb1ELb0EEEvNS_9BwdParamsE)
        /*038c*/ 	.word	0x00000000


	//----- nvinfo : EIATTR_REGCOUNT
	.align		4
.L_151:
        /*0390*/ 	.byte	0x04, 0x2f
        /*0392*/ 	.short	(.L_153 - .L_152)
	.align		4
.L_152:
        /*0394*/ 	.word	index@(_ZN10layer_norm13ln_bwd_kernelINS_13Kernel_traitsI6__halfffffjLj2560ELj1ELj1ELj4ELj16ENS_18Kernel_traits_baseILj2560ES2_ffffjLj128EEEEELb0ELb0ELb0ELb1EEEvNS_9BwdParamsE)
        /*0398*/ 	.word	0x000000a2


	//----- nvinfo : EIATTR_FRAME_SIZE
	.align		4
.L_153:
        /*039c*/ 	.byte	0x04, 0x11
        /*039e*/ 	.short	(.L_155 - .L_154)
	.align		4
.L_154:
        /*03a0*/ 	.word	index@(_ZN10layer_norm13ln_bwd_kernelINS_13Kernel_traitsI6__halfffffjLj2560ELj1ELj1ELj4ELj16ENS_18Kernel_traits_baseILj2560ES2_ffffjLj128EEEEELb0ELb0ELb0ELb1EEEvNS_9BwdParamsE)
        /*03a4*/ 	.word	0x00000000


	//----- nvinfo : EIATTR_REGCOUNT
	.align		4
.L_155:
        /*03a8*/ 	.byte	0x04, 0x2f
        /*03aa*/ 	.short	(.L_157 - .L_156)
	.align		4
.L_156:
        /*03ac*/ 	.word	index@(_ZN10layer_norm13ln_bwd_kernelINS_13Kernel_traitsI6__halfffffjLj2560ELj1ELj1ELj4ELj16ENS_18Kernel_traits_baseILj2560ES2_ffffjLj128EEEEELb0ELb0ELb0ELb0EEEvNS_9BwdParamsE)
        /*03b0*/ 	.word	0x0000009b


	//----- nvinfo : EIATTR_FRAME_SIZE
	.align		4
.L_157:
        /*03b4*/ 	.byte	0x04, 0x11
        /*03b6*/ 	.short	(.L_159 - .L_158)
	.align		4
.L_158:
        /*03b8*/ 	.word	index@(_ZN10layer_norm13ln_bwd_kernelINS_13Kernel_traitsI6__halfffffjLj2560ELj1ELj1ELj4ELj16ENS_18Kernel_traits_baseILj2560ES2_ffffjLj128EEEEELb0ELb0ELb0ELb0EEEvNS_9BwdParamsE)
        /*03bc*/ 	.word	0x00000000


	//----- nvinfo : EIATTR_REGCOUNT
	.align		4
.L_159:
        /*03c0*/ 	.byte	0x04, 0x2f
        /*03c2*/ 	.short	(.L_161 - .L_160)
	.align		4
.L_160:
        /*03c4*/ 	.word	index@(_ZN10layer_norm13ln_bwd_kernelINS_13Kernel_traitsIf6__halffS2_fjLj2560ELj1ELj1ELj4ELj8ENS_18Kernel_traits_baseILj2560EfS2_fS2_fjLj128EEEEELb1ELb1ELb1ELb1EEEvNS_9BwdParamsE)
        /*03c8*/ 	.word	0x000000d3


	//----- nvinfo : EIATTR_FRAME_SIZE
	.align		4
.L_161:
        /*03cc*/ 	.byte	0x04, 0x11
        /*03ce*/ 	.short	(.L_163 - .L_162)
	.align		4
.L_162:
        /*03d0*/ 	.word	index@(_ZN10layer_norm13ln_bwd_kernelINS_13Kernel_traitsIf6__halffS2_fjLj2560ELj1ELj1ELj4ELj8ENS_18Kernel_traits_baseILj2560EfS2_fS2_fjLj128EEEEELb1ELb1ELb1ELb1EEEvNS_9BwdParamsE)
        /*03d4*/ 	.word	0x00000000


	//----- nvinfo : EIATTR_REGCOUNT
	.align		4
.L_163:
        /*03d8*/ 	.byte	0x04, 0x2f
        /*03da*/ 	.short	(.L_165 - .L_164)
	.align		4
.L_164:
        /*03dc*/ 	.word	index@(_ZN10layer_norm22ln_bwd_finalize_kernelINS_22Kernel_traits_finalizeILj2560Ef6__halffS2_fjLb1ELj1024ELj4ENS_18Kernel_traits_baseILj2560EfS2_fS2_fjLj1024EEEEELb1ELb1EEEvNS_9BwdParamsE)
        /*03e0*/ 	.word	0x00000020


	//----- nvinfo : EIATTR_FRAME_SIZE
	.align		4
.L_165:
        /*03e4*/ 	.byte	0x04, 0x11
        /*03e6*/ 	.short	(.L_167 - .L_166)
	.align		4
.L_166:
        /*03e8*/ 	.word	index@(_ZN10layer_norm22ln_bwd_finalize_kernelINS_22Kernel_traits_finalizeILj2560Ef6__halffS2_fjLb1ELj1024ELj4ENS_18Kernel_traits_baseILj2560EfS2_fS2_fjLj1024EEEEELb1ELb1EEEvNS_9BwdParamsE)
        /*03ec*/ 	.word	0x00000000


	//----- nvinfo : EIATTR_REGCOUNT
	.align		4
.L_167:
        /*03f0*/ 	.byte	0x04, 0x2f
        /*03f2*/ 	.short	(.L_169 - .L_168)
	.align		4
.L_168:
        /*03f4*/ 	.word	index@(_ZN10layer_norm13ln_bwd_kernelINS_13Kernel_traitsIf6__halffS2_fjLj2560ELj1ELj1ELj4ELj8ENS_18Kernel_traits_baseILj2560EfS2_fS2_fjLj128EEEEELb1ELb1ELb1ELb0EEEvNS_9BwdParamsE)
        /*03f8*/ 	.word	0x000000d0


	//----- nvinfo : EIATTR_FRAME_SIZE
	.align		4
.L_169:
        /*03fc*/ 	.byte	0x04, 0x11
        /*03fe*/ 	.short	(.L_171 - .L_170)
	.align		4
.L_170:
        /*0400*/ 	.word	index@(_ZN10layer_norm13ln_bwd_kernelINS_13Kernel_traitsIf6__halffS2_fjLj2560ELj1ELj1ELj4ELj8ENS_18Kernel_traits_baseILj2560EfS2_fS2_fjLj128EEEEELb1ELb1ELb1ELb0EEEvNS_9BwdParamsE)
        /*0404*/ 	.word	0x00000000


	//----- nvinfo : EIATTR_REGCOUNT
	.align		4
.L_171:
        /*0408*/ 	.byte	0x04, 0x2f
        /*040a*/ 	.short	(.L_173 - .L_172)
	.align		4
.L_172:
        /*040c*/ 	.word	index@(_ZN10layer_norm22ln_bwd_finalize_kernelINS_22Kernel_traits_finalizeILj2560Ef6__halffS2_fjLb1ELj1024ELj4ENS_18Kernel_traits_baseILj2560EfS2_fS2_fjLj1024EEEEELb1ELb0EEEvNS_9BwdParamsE)
        /*0410*/ 	.word	0x00000020


	//----- nvinfo : EIATTR_FRAME_SIZE
	.align		4
.L_173:
        /*0414*/ 	.byte	0x04, 0x11
        /*0416*/ 	.short	(.L_175 - .L_174)
	.align		4
.L_174:
        /*0418*/ 	.word	index@(_ZN10layer_norm22ln_bwd_finalize_kernelINS_22Kernel_traits_finalizeILj2560Ef6__halffS2_fjLb1ELj1024ELj4ENS_18Kernel_traits_baseILj2560EfS2_fS2_fjLj1024EEEEELb1ELb0EEEvNS_9BwdParamsE)
        /*041c*/ 	.word	0x00000000


	//----- nvinfo : EIATTR_REGCOUNT
	.align		4
.L_175:
        /*0420*/ 	.byte	0x04, 0x2f
        /*0422*/ 	.short	(.L_177 - .L_176)
	.align		4
.L_176:
        /*0424*/ 	.word	index@(_ZN10layer_norm13ln_bwd_kernelINS_13Kernel_traitsIf6__halffS2_fjLj2560ELj1ELj1ELj4ELj8ENS_18Kernel_traits_baseILj2560EfS2_fS2_fjLj128EEEEELb1ELb1ELb0ELb1EEEvNS_9BwdParamsE)
        /*0428*/ 	.word	0x000000d0


	//----- nvinfo : EIATTR_FRAME_SIZE
	.align		4
.L_177:
        /*042c*/ 	.byte	0x04, 0x11
        /*042e*/ 	.short	(.L_179 - .L_178)
	.align		4
.L_178:
        /*0430*/ 	.word	index@(_ZN10layer_norm13ln_bwd_kernelINS_13Kernel_traitsIf6__halffS2_fjLj2560ELj1ELj1ELj4ELj8ENS_18Kernel_traits_baseILj2560EfS2_fS2_fjLj128EEEEELb1ELb1ELb0ELb1EEEvNS_9BwdParamsE)
        /*0434*/ 	.word	0x00000000


	//----- nvinfo : EIATTR_REGCOUNT
	.align		4
.L_179:
        /*0438*/ 	.byte	0x04, 0x2f
        /*043a*/ 	.short	(.L_181 - .L_180)
	.align		4
.L_180:
        /*043c*/ 	.word	index@(_ZN10layer_norm13ln_bwd_kernelINS_13Kernel_traitsIf6__halffS2_fjLj2560ELj1ELj1ELj4ELj8ENS_18Kernel_traits_baseILj2560EfS2_fS2_fjLj128EEEEELb1ELb1ELb0ELb0EEEvNS_9BwdParamsE)
        /*0440*/ 	.word	0x000000c8


	//----- nvinfo : EIATTR_FRAME_SIZE
	.align		4
.L_181:
        /*0444*/ 	.byte	0x04, 0x11
        /*0446*/ 	.short	(.L_183 - .L_182)
	.align		4
.L_182:
        /*0448*/ 	.word	index@(_ZN10layer_norm13ln_bwd_kernelINS_13Kernel_traitsIf6__halffS2_fjLj2560ELj1ELj1ELj4ELj8ENS_18Kernel_traits_baseILj2560EfS2_fS2_fjLj128EEEEELb1ELb1ELb0ELb0EEEvNS_9BwdParamsE)
        /*044c*/ 	.word	0x00000000


	//----- nvinfo : EIATTR_REGCOUNT
	.align		4
.L_183:
        /*0450*/ 	.byte	0x04, 0x2f
        /*0452*/ 	.short	(.L_185 - .L_184)
	.align		4
.L_184:
        /*0454*/ 	.word	index@(_ZN10layer_norm13ln_bwd_kernelINS_13Kernel_traitsIf6__halffS2_fjLj2560ELj1ELj1ELj4ELj8ENS_18Kernel_traits_baseILj2560EfS2_fS2_fjLj128EEEEELb1ELb0ELb1ELb1EEEvNS_9BwdParamsE)
        /*0458*/ 	.word	0x000000a6


	//----- nvinfo : EIATTR_FRAME_SIZE
	.align		4
.L_185:
        /*045c*/ 	.byte	0x04, 0x11
        /*045e*/ 	.short	(.L_187 - .L_186)
	.align		4
.L_186:
        /*0460*/ 	.word	index@(_ZN10layer_norm13ln_bwd_kernelINS_13Kernel_traitsIf6__halffS2_fjLj2560ELj1ELj1ELj4ELj8ENS_18Kernel_traits_baseILj2560EfS2_fS2_fjLj128EEEEELb1ELb0ELb1ELb1EEEvNS_9BwdParamsE)
        /*0464*/ 	.word	0x00000000


	//----- nvinfo : EIATTR_REGCOUNT
	.align		4
.L_187:
        /*0468*/ 	.byte	0x04, 0x2f
        /*046a*/ 	.short	(.L_189 - .L_188)
	.align		4
.L_188:
        /*046c*/ 	.word	index@(_ZN10layer_norm22ln_bwd_finalize_kernelINS_22Kernel_traits_finalizeILj2560Ef6__halffS2_fjLb0ELj1024ELj4ENS_18Kernel_traits_baseILj2560EfS2_fS2_fjLj1024EEEEELb0ELb1EEEvNS_9BwdParamsE)
        /*0470*/ 	.word	0x00000020


	//----- nvinfo : EIATTR_FRAME_SIZE
	.align		4
.L_189:
        /*0474*/ 	.byte	0x04, 0x11
        /*0476*/ 	.short	(.L_191 - .L_190)
	.align		4
.L_190:
        /*0478*/ 	.word	index@(_ZN10layer_norm22ln_bwd_finalize_kernelINS_22Kernel_traits_finalizeILj2560Ef6__halffS2_fjLb0ELj1024ELj4ENS_18Kernel_traits_baseILj2560EfS2_fS2_fjLj1024EEEEELb0ELb1EEEvNS_9BwdParamsE)
        /*047c*/ 	.word	0x00000000


	//----- nvinfo : EIATTR_REGCOUNT
	.align		4
.L_191:
        /*0480*/ 	.byte	0x04, 0x2f
        /*0482*/ 	.short	(.L_193 - .L_192)
	.align		4
.L_192:
        /*0484*/ 	.word	index@(_ZN10layer_norm13ln_bwd_kernelINS_13Kernel_traitsIf6__halffS2_fjLj2560ELj1ELj1ELj4ELj8ENS_18Kernel_traits_baseILj2560EfS2_fS2_fjLj128EEEEELb1ELb0ELb1ELb0EEEvNS_9BwdParamsE)
        /*0488*/ 	.word	0x000000a6


	//----- nvinfo : EIATTR_FRAME_SIZE
	.align		4
.L_193:
        /*048c*/ 	.byte	0x04, 0x11
        /*048e*/ 	.short	(.L_195 - .L_194)
	.align		4
.L_194:
        /*0490*/ 	.word	index@(_ZN10layer_norm13ln_bwd_kernelINS_13Kernel_traitsIf6__halffS2_fjLj2560ELj1ELj1ELj4ELj8ENS_18Kernel_traits_baseILj2560EfS2_fS2_fjLj128EEEEELb1ELb0ELb1ELb0EEEvNS_9BwdParamsE)
        /*0494*/ 	.word	0x00000000


	//----- nvinfo : EIATTR_REGCOUNT
	.align		4
.L_195:
        /*0498*/ 	.byte	0x04, 0x2f
        /*049a*/ 	.short	(.L_197 - .L_196)
	.align		4
.L_196:
        /*049c*/ 	.word	index@(_ZN10layer_norm22ln_bwd_finalize_kernelINS_22Kernel_traits_finalizeILj2560Ef6__halffS2_fjLb0ELj1024ELj4ENS_18Kernel_traits_baseILj2560EfS2_fS2_fjLj1024EEEEELb0ELb0EEEvNS_9BwdParamsE)
        /*04a0*/ 	.word	0x00000020


	//----- nvinfo : EIATTR_FRAME_SIZE
	.align		4
.L_197:
        /*04a4*/ 	.byte	0x04, 0x11
        /*04a6*/ 	.short	(.L_199 - .L_198)
	.align		4
.L_198:
        /*04a8*/ 	.word	index@(_ZN10layer_norm22ln_bwd_finalize_kernelINS_22Kernel_traits_finalizeILj2560Ef6__halffS2_fjLb0ELj1024ELj4ENS_18Kernel_traits_baseILj2560EfS2_fS2_fjLj1024EEEEELb0ELb0EEEvNS_9BwdParamsE)
        /*04ac*/ 	.word	0x00000000


	//----- nvinfo : EIATTR_REGCOUNT
	.align		4
.L_199:
        /*04b0*/ 	.byte	0x04, 0x2f
        /*04b2*/ 	.short	(.L_201 - .L_200)
	.align		4
.L_200:
        /*04b4*/ 	.word	index@(_ZN10layer_norm13ln_bwd_kernelINS_13Kernel_traitsIf6__halffS2_fjLj2560ELj1ELj1ELj4ELj8ENS_18Kernel_traits_baseILj2560EfS2_fS2_fjLj128EEEEELb1ELb0ELb0ELb1EEEvNS_9BwdParamsE)
        /*04b8*/ 	.word	0x000000a7


	//----- nvinfo : EIATTR_FRAME_SIZE
	.align		4
.L_201:
        /*04bc*/ 	.byte	0x04, 0x11
        /*04be*/ 	.short	(.L_203 - .L_202)
	.align		4
.L_202:
        /*04c0*/ 	.word	index@(_ZN10layer_norm13ln_bwd_kernelINS_13Kernel_traitsIf6__halffS2_fjLj2560ELj1ELj1ELj4ELj8ENS_18Kernel_traits_baseILj2560EfS2_fS2_fjLj128EEEEELb1ELb0ELb0ELb1EEEvNS_9BwdParamsE)
        /*04c4*/ 	.word	0x00000000


	//----- nvinfo : EIATTR_REGCOUNT
	.align		4
.L_203:
        /*04c8*/ 	.byte	0x04, 0x2f
        /*04ca*/ 	.short	(.L_205 - .L_204)
	.align		4
.L_204:
        /*04cc*/ 	.word	index@(_ZN10layer_norm13ln_bwd_kernelINS_13Kernel_traitsIf6__halffS2_fjLj2560ELj1ELj1ELj4ELj8ENS_18Kernel_traits_baseILj2560EfS2_fS2_fjLj128EEEEELb1ELb0ELb0ELb0EEEvNS_9BwdParamsE)
        /*04d0*/ 	.word	0x0000009f


	//----- nvinfo : EIATTR_FRAME_SIZE
	.align		4
.L_205:
        /*04d4*/ 	.byte	0x04, 0x11
        /*04d6*/ 	.short	(.L_207 - .L_206)
	.align		4
.L_206:
        /*04d8*/ 	.word	index@(_ZN10layer_norm13ln_bwd_kernelINS_13Kernel_traitsIf6__halffS2_fjLj2560ELj1ELj1ELj4ELj8ENS_18Kernel_traits_baseILj2560EfS2_fS2_fjLj128EEEEELb1ELb0ELb0ELb0EEEvNS_9BwdParamsE)
        /*04dc*/ 	.word	0x00000000


	//----- nvinfo : EIATTR_REGCOUNT
	.align		4
.L_207:
        /*04e0*/ 	.byte	0x04, 0x2f
        /*04e2*/ 	.short	(.L_209 - .L_208)
	.align		4
.L_208:
        /*04e4*/ 	.word	index@(_ZN10layer_norm13ln_bwd_kernelINS_13Kernel_traitsIf6__halffS2_fjLj2560ELj1ELj1ELj4ELj8ENS_18Kernel_traits_baseILj2560EfS2_fS2_fjLj128EEEEELb0ELb1ELb1ELb1EEEvNS_9BwdParamsE)
        /*04e8*/ 	.word	0x000000ed


	//----- nvinfo : EIATTR_FRAME_SIZE
	.align		4
.L_209:
        /*04ec*/ 	.byte	0x04, 0x11
        /*04ee*/ 	.short	(.L_211 - .L_210)
	.align		4
.L_210:
        /*04f0*/ 	.word	index@(_ZN10layer_norm13ln_bwd_kernelINS_13Kernel_traitsIf6__halffS2_fjLj2560ELj1ELj1ELj4ELj8ENS_18Kernel_traits_baseILj2560EfS2_fS2_fjLj128EEEEELb0ELb1ELb1ELb1EEEvNS_9BwdParamsE)
        /*04f4*/ 	.word	0x00000000


	//----- nvinfo : EIATTR_REGCOUNT
	.align		4
.L_211:
        /*04f8*/ 	.byte	0x04, 0x2f
        /*04fa*/ 	.short	(.L_213 - .L_212)
	.align		4
.L_212:
        /*04fc*/ 	.word	index@(_ZN10layer_norm13ln_bwd_kernelINS_13Kernel_traitsIf6__halffS2_fjLj2560ELj1ELj1ELj4ELj8ENS_18Kernel_traits_baseILj2560EfS2_fS2_fjLj128EEEEELb0ELb1ELb1ELb0EEEvNS_9BwdParamsE)
        /*0500*/ 	.word	0x000000ca


	//----- nvinfo : EIATTR_FRAME_SIZE
	.align		4
.L_213:
        /*0504*/ 	.byte	0x04, 0x11
        /*0506*/ 	.short	(.L_215 - .L_214)
	.align		4
.L_214:
        /*0508*/ 	.word	index@(_ZN10layer_norm13ln_bwd_kernelINS_13Kernel_traitsIf6__halffS2_fjLj2560ELj1ELj1ELj4ELj8ENS_18Kernel_traits_baseILj2560EfS2_fS2_fjLj128EEEEELb0ELb1ELb1ELb0EEEvNS_9BwdParamsE)
        /*050c*/ 	.word	0x00000000


	//----- nvinfo : EIATTR_REGCOUNT
	.align		4
.L_215:
        /*0510*/ 	.byte	0x04, 0x2f
        /*0512*/ 	.short	(.L_217 - .L_216)
	.align		4
.L_216:
        /*0514*/ 	.word	index@(_ZN10layer_norm13ln_bwd_kernelINS_13Kernel_traitsIf6__halffS2_fjLj2560ELj1ELj1ELj4ELj8ENS_18Kernel_traits_baseILj2560EfS2_fS2_fjLj128EEEEELb0ELb1ELb0ELb1EEEvNS_9BwdParamsE)
        /*0518*/ 	.word	0x000000ce


	//----- nvinfo : EIATTR_FRAME_SIZE
	.align		4
.L_217:
        /*051c*/ 	.byte	0x04, 0x11
        /*051e*/ 	.short	(.L_219 - .L_218)
	.align		4
.L_218:
        /*0520*/ 	.word	index@(_ZN10layer_norm13ln_bwd_kernelINS_13Kernel_traitsIf6__halffS2_fjLj2560ELj1ELj1ELj4ELj8ENS_18Kernel_traits_baseILj2560EfS2_fS2_fjLj128EEEEELb0ELb1ELb0ELb1EEEvNS_9BwdParamsE)
        /*0524*/ 	.word	0x00000000


	//----- nvinfo : EIATTR_REGCOUNT
	.align		4
.L_219:
        /*0528*/ 	.byte	0x04, 0x2f
        /*052a*/ 	.short	(.L_221 - .L_220)
	.align		4
.L_220:
        /*052c*/ 	.word	index@(_ZN10layer_norm13ln_bwd_kernelINS_13Kernel_traitsIf6__halffS2_fjLj2560ELj1ELj1ELj4ELj8ENS_18Kernel_traits_baseILj2560EfS2_fS2_fjLj128EEEEELb0ELb1ELb0ELb0EEEvNS_9BwdParamsE)
        /*0530*/ 	.word	0x000000c4


	//----- nvinfo : EIATTR_FRAME_SIZE
	.align		4
.L_221:
        /*0534*/ 	.byte	0x04, 0x11
        /*0536*/ 	.short	(.L_223 - .L_222)
	.align		4
.L_222:
        /*0538*/ 	.word	index@(_ZN10layer_norm13ln_bwd_kernelINS_13Kernel_traitsIf6__halffS2_fjLj2560ELj1ELj1ELj4ELj8ENS_18Kernel_traits_baseILj2560EfS2_fS2_fjLj128EEEEELb0ELb1ELb0ELb0EEEvNS_9BwdParamsE)
        /*053c*/ 	.word	0x00000000


	//----- nvinfo : EIATTR_REGCOUNT
	.align		4
.L_223:
        /*0540*/ 	.byte	0x04, 0x2f
        /*0542*/ 	.short	(.L_225 - .L_224)
	.align		4
.L_224:
        /*0544*/ 	.word	index@(_ZN10layer_norm13ln_bwd_kernelINS_13Kernel_traitsIf6__halffS2_fjLj2560ELj1ELj1ELj4ELj8ENS_18Kernel_traits_baseILj2560EfS2_fS2_fjLj128EEEEELb0ELb0ELb1ELb1EEEvNS_9BwdParamsE)
        /*0548*/ 	.word	0x000000a8


	//----- nvinfo : EIATTR_FRAME_SIZE
	.align		4
.L_225:
        /*054c*/ 	.byte	0x04, 0x11
        /*054e*/ 	.short	(.L_227 - .L_226)
	.align		4
.L_226:
        /*0550*/ 	.word	index@(_ZN10layer_norm13ln_bwd_kernelINS_13Kernel_traitsIf6__halffS2_fjLj2560ELj1ELj1ELj4ELj8ENS_18Kernel_traits_baseILj2560EfS2_fS2_fjLj128EEEEELb0ELb0ELb1ELb1EEEvNS_9BwdParamsE)
        /*0554*/ 	.word	0x00000000


	//----- nvinfo : EIATTR_REGCOUNT
	.align		4
.L_227:
        /*0558*/ 	.byte	0x04, 0x2f
        /*055a*/ 	.short	(.L_229 - .L_228)
	.align		4
.L_228:
        /*055c*/ 	.word	index@(_ZN10layer_norm13ln_bwd_kernelINS_13Kernel_traitsIf6__halffS2_fjLj2560ELj1ELj1ELj4ELj8ENS_18Kernel_traits_baseILj2560EfS2_fS2_fjLj128EEEEELb0ELb0ELb1ELb0EEEvNS_9BwdParamsE)
        /*0560*/ 	.word	0x000000a1


	//----- nvinfo : EIATTR_FRAME_SIZE
	.align		4
.L_229:
        /*0564*/ 	.byte	0x04, 0x11
        /*0566*/ 	.short	(.L_231 - .L_230)
	.align		4
.L_230:
        /*0568*/ 	.word	index@(_ZN10layer_norm13ln_bwd_kernelINS_13Kernel_traitsIf6__halffS2_fjLj2560ELj1ELj1ELj4ELj8ENS_18Kernel_traits_baseILj2560EfS2_fS2_fjLj128EEEEELb0ELb0ELb1ELb0EEEvNS_9BwdParamsE)
        /*056c*/ 	.word	0x00000000


	//----- nvinfo : EIATTR_REGCOUNT
	.align		4
.L_231:
        /*0570*/ 	.byte	0x04, 0x2f
        /*0572*/ 	.short	(.L_233 - .L_232)
	.align		4
.L_232:
        /*0574*/ 	.word	index@(_ZN10layer_norm13ln_bwd_kernelINS_13Kernel_traitsIf6__halffS2_fjLj2560ELj1ELj1ELj4ELj8ENS_18Kernel_traits_baseILj2560EfS2_fS2_fjLj128EEEEELb0ELb0ELb0ELb1EEEvNS_9BwdParamsE)
        /*0578*/ 	.word	0x000000a2


	//----- nvinfo : EIATTR_FRAME_SIZE
	.align		4
.L_233:
        /*057c*/ 	.byte	0x04, 0x11
        /*057e*/ 	.short	(.L_235 - .L_234)
	.align		4
.L_234:
        /*0580*/ 	.word	index@(_ZN10layer_norm13ln_bwd_kernelINS_13Kernel_traitsIf6__halffS2_fjLj2560ELj1ELj1ELj4ELj8ENS_18Kernel_traits_baseILj2560EfS2_fS2_fjLj128EEEEELb0ELb0ELb0ELb1EEEvNS_9BwdParamsE)
        /*0584*/ 	.word	0x00000000


	//----- nvinfo : EIATTR_REGCOUNT
	.align		4
.L_235:
        /*0588*/ 	.byte	0x04, 0x2f
        /*058a*/ 	.short	(.L_237 - .L_236)
	.align		4
.L_236:
        /*058c*/ 	.word	index@(_ZN10layer_norm13ln_bwd_kernelINS_13Kernel_traitsIf6__halffS2_fjLj2560ELj1ELj1ELj4ELj8ENS_18Kernel_traits_baseILj2560EfS2_fS2_fjLj128EEEEELb0ELb0ELb0ELb0EEEvNS_9BwdParamsE)
        /*0590*/ 	.word	0x00000097


	//----- nvinfo : EIATTR_FRAME_SIZE
	.align		4
.L_237:
        /*0594*/ 	.byte	0x04, 0x11
        /*0596*/ 	.short	(.L_239 - .L_238)
	.align		4
.L_238:
        /*0598*/ 	.word	index@(_ZN10layer_norm13ln_bwd_kernelINS_13Kernel_traitsIf6__halffS2_fjLj2560ELj1ELj1ELj4ELj8ENS_18Kernel_traits_baseILj2560EfS2_fS2_fjLj128EEEEELb0ELb0ELb0ELb0EEEvNS_9BwdParamsE)
        /*059c*/ 	.word	0x00000000


	//----- nvinfo : EIATTR_REGCOUNT
	.align		4
.L_239:
        /*05a0*/ 	.byte	0x04, 0x2f
        /*05a2*/ 	.short	(.L_241 - .L_240)
	.align		4
.L_240:
        /*05a4*/ 	.word	index@(_ZN10layer_norm13ln_bwd_kernelINS_13Kernel_traitsI6__halfS2_fS2_fjLj2560ELj1ELj1ELj4ELj8ENS_18Kernel_traits_baseILj2560ES2_S2_fS2_fjLj128EEEEELb1ELb1ELb1ELb1EEEvNS_9BwdParamsE)
        /*05a8*/ 	.word	0x000000d5


	//----- nvinfo : EIATTR_FRAME_SIZE
	.align		4
.L_241:
        /*05ac*/ 	.byte	0x04, 0x11
        /*05ae*/ 	.short	(.L_243 - .L_242)
	.align		4
.L_242:
        /*05b0*/ 	.word	index@(_ZN10layer_norm13ln_bwd_kernelINS_13Kernel_traitsI6__halfS2_fS2_fjLj2560ELj1ELj1ELj4ELj8ENS_18Kernel_traits_baseILj2560ES2_S2_fS2_fjLj128EEEEELb1ELb1ELb1ELb1EEEvNS_9BwdParamsE)
        /*05b4*/ 	.word	0x00000000


	//----- nvinfo : EIATTR_REGCOUNT
	.align		4
.L_243:
        /*05b8*/ 	.byte	0x04, 0x2f
        /*05ba*/ 	.short	(.L_245 - .L_244)
	.align		4
.L_244:
        /*05bc*/ 	.word	index@(_ZN10layer_norm22ln_bwd_finalize_kernelINS_22Kernel_traits_finalizeILj2560E6__halfS2_fS2_fjLb1ELj1024ELj4ENS_18Kernel_traits_baseILj2560ES2_S2_fS2_fjLj1024EEEEELb1ELb1EEEvNS_9BwdParamsE)
        /*05c0*/ 	.word	0x00000020


	//----- nvinfo : EIATTR_FRAME_SIZE
	.align		4
.L_245:
        /*05c4*/ 	.byte	0x04, 0x11
        /*05c6*/ 	.short	(.L_247 - .L_246)
	.align		4
.L_246:
        /*05c8*/ 	.word	index@(_ZN10layer_norm22ln_bwd_finalize_kernelINS_22Kernel_traits_finalizeILj2560E6__halfS2_fS2_fjLb1ELj1024ELj4ENS_18Kernel_traits_baseILj2560ES2_S2_fS2_fjLj1024EEEEELb1ELb1EEEvNS_9BwdParamsE)
        /*05cc*/ 	.word	0x00000000


	//----- nvinfo : EIATTR_REGCOUNT
	.align		4
.L_247:
        /*05d0*/ 	.byte	0x04, 0x2f
        /*05d2*/ 	.short	(.L_249 - .L_248)
	.align		4
.L_248:
        /*05d4*/ 	.word	index@(_ZN10layer_norm13ln_bwd_kernelINS_13Kernel_traitsI6__halfS2_fS2_fjLj2560ELj1ELj1ELj4ELj8ENS_18Kernel_traits_baseILj2560ES2_S2_fS2_fjLj128EEEEELb1ELb1ELb1ELb0EEEvNS_9BwdParamsE)
        /*05d8*/ 	.word	0x000000d1


	//----- nvinfo : EIATTR_FRAME_SIZE
	.align		4
.L_249:
        /*05dc*/ 	.byte	0x04, 0x11
        /*05de*/ 	.short	(.L_251 - .L_250)
	.align		4
.L_250:
        /*05e0*/ 	.word	index@(_ZN10layer_norm13ln_bwd_kernelINS_13Kernel_traitsI6__halfS2_fS2_fjLj2560ELj1ELj1ELj4ELj8ENS_18Kernel_traits_baseILj2560ES2_S2_fS2_fjLj128EEEEELb1ELb1ELb1ELb0EEEvNS_9BwdParamsE)
        /*05e4*/ 	.word	0x00000000


	//----- nvinfo : EIATTR_REGCOUNT
	.align		4
.L_251:
        /*05e8*/ 	.byte	0x04, 0x2f
        /*05ea*/ 	.short	(.L_253 - .L_252)
	.align		4
.L_252:
        /*05ec*/ 	.word	index@(_ZN10layer_norm22ln_bwd_finalize_kernelINS_22Kernel_traits_finalizeILj2560E6__halfS2_fS2_fjLb1ELj1024ELj4ENS_18Kernel_traits_baseILj2560ES2_S2_fS2_fjLj1024EEEEELb1ELb0EEEvNS_9BwdParamsE)
        /*05f0*/ 	.word	0x00000020


	//----- nvinfo : EIATTR_FRAME_SIZE
	.align		4
.L_253:
        /*05f4*/ 	.byte	0x04, 0x11
        /*05f6*/ 	.short	(.L_255 - .L_254)
	.align		4
.L_254:
        /*05f8*/ 	.word	index@(_ZN10layer_norm22ln_bwd_finalize_kernelINS_22Kernel_traits_finalizeILj2560E6__halfS2_fS2_fjLb1ELj1024ELj4ENS_18Kernel_traits_baseILj2560ES2_S2_fS2_fjLj1024EEEEELb1ELb0EEEvNS_9BwdParamsE)
        /*05fc*/ 	.word	0x00000000


	//----- nvinfo : EIATTR_REGCOUNT
	.align		4
.L_255:
        /*0600*/ 	.byte	0x04, 0x2f
        /*0602*/ 	.short	(.L_257 - .L_256)
	.align		4
.L_256:
        /*0604*/ 	.word	index@(_ZN10layer_norm13ln_bwd_kernelINS_13Kernel_traitsI6__halfS2_fS2_fjLj2560ELj1ELj1ELj4ELj8ENS_18Kernel_traits_baseILj2560ES2_S2_fS2_fjLj128EEEEELb1ELb1ELb0ELb1EEEvNS_9BwdParamsE)
        /*0608*/ 	.word	0x000000c9


	//----- nvinfo : EIATTR_FRAME_SIZE
	.align		4
.L_257:
        /*060c*/ 	.byte	0x04, 0x11
        /*060e*/ 	.short	(.L_259 - .L_258)
	.align		4
.L_258:
        /*0610*/ 	.word	index@(_ZN10layer_norm13ln_bwd_kernelINS_13Kernel_traitsI6__halfS2_fS2_fjLj2560ELj1ELj1ELj4ELj8ENS_18Kernel_traits_baseILj2560ES2_S2_fS2_fjLj128EEEEELb1ELb1ELb0ELb1EEEvNS_9BwdParamsE)
        /*0614*/ 	.word	0x00000000


	//----- nvinfo : EIATTR_REGCOUNT
	.align		4
.L_259:
        /*0618*/ 	.byte	0x04, 0x2f
        /*061a*/ 	.short	(.L_261 - .L_260)
	.align		4
.L_260:
        /*061c*/ 	.word	index@(_ZN10layer_norm13ln_bwd_kernelINS_13Kernel_traitsI6__halfS2_fS2_fjLj2560ELj1ELj1ELj4ELj8ENS_18Kernel_traits_baseILj2560ES2_S2_fS2_fjLj128EEEEELb1ELb1ELb0ELb0EEEvNS_9BwdParamsE)
        /*0620*/ 	.word	0x000000c8


	//----- nvinfo : EIATTR_FRAME_SIZE
	.align		4
.L_261:
        /*0624*/ 	.byte	0x04, 0x11
        /*0626*/ 	.short	(.L_263 - .L_262)
	.align		4
.L_262:
        /*0628*/ 	.word	index@(_ZN10layer_norm13ln_bwd_kernelINS_13Kernel_traitsI6__halfS2_fS2_fjLj2560ELj1ELj1ELj4ELj8ENS_18Kernel_traits_baseILj2560ES2_S2_fS2_fjLj128EEEEELb1ELb1ELb0ELb0EEEvNS_9BwdParamsE)
        /*062c*/ 	.word	0x00000000


	//----- nvinfo : EIATTR_REGCOUNT
	.align		4
.L_263:
        /*0630*/ 	.byte	0x04, 0x2f
        /*0632*/ 	.short	(.L_265 - .L_264)
	.align		4
.L_264:
        /*0634*/ 	.word	index@(_ZN10layer_norm13ln_bwd_kernelINS_13Kernel_traitsI6__halfS2_fS2_fjLj2560ELj1ELj1ELj4ELj8ENS_18Kernel_traits_baseILj2560ES2_S2_fS2_fjLj128EEEEELb1ELb0ELb1ELb1EEEvNS_9BwdParamsE)
        /*0638*/ 	.word	0x000000a6


	//----- nvinfo : EIATTR_FRAME_SIZE
	.align		4
.L_265:
        /*063c*/ 	.byte	0x04, 0x11
        /*063e*/ 	.short	(.L_267 - .L_266)
	.align		4
.L_266:
        /*0640*/ 	.word	index@(_ZN10layer_norm13ln_bwd_kernelINS_13Kernel_traitsI6__halfS2_fS2_fjLj2560ELj1ELj1ELj4ELj8ENS_18Kernel_traits_baseILj2560ES2_S2_fS2_fjLj128EEEEELb1ELb0ELb1ELb1EEEvNS_9BwdParamsE)
        /*0644*/ 	.word	0x00000000


	//----- nvinfo : EIATTR_REGCOUNT
	.align		4
.L_267:
        /*0648*/ 	.byte	0x04, 0x2f
        /*064a*/ 	.short	(.L_269 - .L_268)
	.align		4
.L_268:
        /*064c*/ 	.word	index@(_ZN10layer_norm22ln_bwd_finalize_kernelINS_22Kernel_traits_finalizeILj2560E6__halfS2_fS2_fjLb0ELj1024ELj4ENS_18Kernel_traits_baseILj2560ES2_S2_fS2_fjLj1024EEEEELb0ELb1EEEvNS_9BwdParamsE)
        /*0650*/ 	.word	0x00000020


	//----- nvinfo : EIATTR_FRAME_SIZE
	.align		4
.L_269:
        /*0654*/ 	.byte	0x04, 0x11
        /*0656*/ 	.short	(.L_271 - .L_270)
	.align		4
.L_270:
        /*0658*/ 	.word	index@(_ZN10layer_norm22ln_bwd_finalize_kernelINS_22Kernel_traits_finalizeILj2560E6__halfS2_fS2_fjLb0ELj1024ELj4ENS_18Kernel_traits_baseILj2560ES2_S2_fS2_fjLj1024EEEEELb0ELb1EEEvNS_9BwdParamsE)
        /*065c*/ 	.word	0x00000000


	//----- nvinfo : EIATTR_REGCOUNT
	.align		4
.L_271:
        /*0660*/ 	.byte	0x04, 0x2f
        /*0662*/ 	.short	(.L_273 - .L_272)
	.align		4
.L_272:
        /*0664*/ 	.word	index@(_ZN10layer_norm13ln_bwd_kernelINS_13Kernel_traitsI6__halfS2_fS2_fjLj2560ELj1ELj1ELj4ELj8ENS_18Kernel_traits_baseILj2560ES2_S2_fS2_fjLj128EEEEELb1ELb0ELb1ELb0EEEvNS_9BwdParamsE)
        /*0668*/ 	.word	0x000000a8


	//----- nvinfo : EIATTR_FRAME_SIZE
	.align		4
.L_273:
        /*066c*/ 	.byte	0x04, 0x11
        /*066e*/ 	.short	(.L_275 - .L_274)
	.align		4
.L_274:
        /*0670*/ 	.word	index@(_ZN10layer_norm13ln_bwd_kernelINS_13Kernel_traitsI6__halfS2_fS2_fjLj2560ELj1ELj1ELj4ELj8ENS_18Kernel_traits_baseILj2560ES2_S2_fS2_fjLj128EEEEELb1ELb0ELb1ELb0EEEvNS_9BwdParamsE)
        /*0674*/ 	.word	0x00000000


	//----- nvinfo : EIATTR_REGCOUNT
	.align		4
.L_275:
        /*0678*/ 	.byte	0x04, 0x2f
        /*067a*/ 	.short	(.L_277 - .L_276)
	.align		4
.L_276:
        /*067c*/ 	.word	index@(_ZN10layer_norm22ln_bwd_finalize_kernelINS_22Kernel_traits_finalizeILj2560E6__halfS2_fS2_fjLb0ELj1024ELj4ENS_18Kernel_traits_baseILj2560ES2_S2_fS2_fjLj1024EEEEELb0ELb0EEEvNS_9BwdParamsE)
        /*0680*/ 	.word	0x00000020


	//----- nvinfo : EIATTR_FRAME_SIZE
	.align		4
.L_277:
        /*0684*/ 	.byte	0x04, 0x11
        /*0686*/ 	.short	(.L_279 - .L_278)
	.align		4
.L_278:
        /*0688*/ 	.word	index@(_ZN10layer_norm22ln_bwd_finalize_kernelINS_22Kernel_traits_finalizeILj2560E6__halfS2_fS2_fjLb0ELj1024ELj4ENS_18Kernel_traits_baseILj2560ES2_S2_fS2_fjLj1024EEEEELb0ELb0EEEvNS_9BwdParamsE)
        /*068c*/ 	.word	0x00000000


	//----- nvinfo : EIATTR_REGCOUNT
	.align		4
.L_279:
        /*0690*/ 	.byte	0x04, 0x2f
        /*0692*/ 	.short	(.L_281 - .L_280)
	.align		4
.L_280:
        /*0694*/ 	.word	index@(_ZN10layer_norm13ln_bwd_kernelINS_13Kernel_traitsI6__halfS2_fS2_fjLj2560ELj1ELj1ELj4ELj8ENS_18Kernel_traits_baseILj2560ES2_S2_fS2_fjLj128EEEEELb1ELb0ELb0ELb1EEEvNS_9BwdParamsE)
        /*0698*/ 	.word	0x000000a5


	//----- nvinfo : EIATTR_FRAME_SIZE
	.align		4
.L_281:
        /*069c*/ 	.byte	0x04, 0x11
        /*069e*/ 	.short	(.L_283 - .L_282)
	.align		4
.L_282:
        /*06a0*/ 	.word	index@(_ZN10layer_norm13ln_bwd_kernelINS_13Kernel_traitsI6__halfS2_fS2_fjLj2560ELj1ELj1ELj4ELj8ENS_18Kernel_traits_baseILj2560ES2_S2_fS2_fjLj128EEEEELb1ELb0ELb0ELb1EEEvNS_9BwdParamsE)
        /*06a4*/ 	.word	0x00000000


	//----- nvinfo : EIATTR_REGCOUNT
	.align		4
.L_283:
        /*06a8*/ 	.byte	0x04, 0x2f
        /*06aa*/ 	.short	(.L_285 - .L_284)
	.align		4
.L_284:
        /*06ac*/ 	.word	index@(_ZN10layer_norm13ln_bwd_kernelINS_13Kernel_traitsI6__halfS2_fS2_fjLj2560ELj1ELj1ELj4ELj8ENS_18Kernel_traits_baseILj2560ES2_S2_fS2_fjLj128EEEEELb1ELb0ELb0ELb0EEEvNS_9BwdParamsE)
        /*06b0*/ 	.word	0x0000009f


	//----- nvinfo : EIATTR_FRAME_SIZE
	.align		4
.L_285:
        /*06b4*/ 	.byte	0x04, 0x11
        /*06b6*/ 	.short	(.L_287 - .L_286)
	.align		4
.L_286:
        /*06b8*/ 	.word	index@(_ZN10layer_norm13ln_bwd_kernelINS_13Kernel_traitsI6__halfS2_fS2_fjLj2560ELj1ELj1ELj4ELj8ENS_18Kernel_traits_baseILj2560ES2_S2_fS2_fjLj128EEEEELb1ELb0ELb0ELb0EEEvNS_9BwdParamsE)
        /*06bc*/ 	.word	0x00000000


	//----- nvinfo : EIATTR_REGCOUNT
	.align		4
.L_287:
        /*06c0*/ 	.byte	0x04, 0x2f
        /*06c2*/ 	.short	(.L_289 - .L_288)
	.align		4
.L_288:
        /*06c4*/ 	.word	index@(_ZN10layer_norm13ln_bwd_kernelINS_13Kernel_traitsI6__halfS2_fS2_fjLj2560ELj1ELj1ELj4ELj8ENS_18Kernel_traits_baseILj2560ES2_S2_fS2_fjLj128EEEEELb0ELb1ELb1ELb1EEEvNS_9BwdParamsE)
        /*06c8*/ 	.word	0x000000ed


	//----- nvinfo : EIATTR_FRAME_SIZE
	.align		4
.L_289:
        /*06cc*/ 	.byte	0x04, 0x11
        /*06ce*/ 	.short	(.L_291 - .L_290)
	.align		4
.L_290:
        /*06d0*/ 	.word	index@(_ZN10layer_norm13ln_bwd_kernelINS_13Kernel_traitsI6__halfS2_fS2_fjLj2560ELj1ELj1ELj4ELj8ENS_18Kernel_traits_baseILj2560ES2_S2_fS2_fjLj128EEEEELb0ELb1ELb1ELb1EEEvNS_9BwdParamsE)
        /*06d4*/ 	.word	0x00000000


	//----- nvinfo : EIATTR_REGCOUNT
	.align		4
.L_291:
        /*06d8*/ 	.byte	0x04, 0x2f
        /*06da*/ 	.short	(.L_293 - .L_292)
	.align		4
.L_292:
        /*06dc*/ 	.word	index@(_ZN10layer_norm13ln_bwd_kernelINS_13Kernel_traitsI6__halfS2_fS2_fjLj2560ELj1ELj1ELj4ELj8ENS_18Kernel_traits_baseILj2560ES2_S2_fS2_fjLj128EEEEELb0ELb1ELb1ELb0EEEvNS_9BwdParamsE)
        /*06e0*/ 	.word	0x000000c9


	//----- nvinfo : EIATTR_FRAME_SIZE
	.align		4
.L_293:
        /*06e4*/ 	.byte	0x04, 0x11
        /*06e6*/ 	.short	(.L_295 - .L_294)
	.align		4
.L_294:
        /*06e8*/ 	.word	index@(_ZN10layer_norm13ln_bwd_kernelINS_13Kernel_traitsI6__halfS2_fS2_fjLj2560ELj1ELj1ELj4ELj8ENS_18Kernel_traits_baseILj2560ES2_S2_fS2_fjLj128EEEEELb0ELb1ELb1ELb0EEEvNS_9BwdParamsE)
        /*06ec*/ 	.word	0x00000000


	//----- nvinfo : EIATTR_REGCOUNT
	.align		4
.L_295:
        /*06f0*/ 	.byte	0x04, 0x2f
        /*06f2*/ 	.short	(.L_297 - .L_296)
	.align		4
.L_296:
        /*06f4*/ 	.word	index@(_ZN10layer_norm13ln_bwd_kernelINS_13Kernel_traitsI6__halfS2_fS2_fjLj2560ELj1ELj1ELj4ELj8ENS_18Kernel_traits_baseILj2560ES2_S2_fS2_fjLj128EEEEELb0ELb1ELb0ELb1EEEvNS_9BwdParamsE)
        /*06f8*/ 	.word	0x000000d2


	//----- nvinfo : EIATTR_FRAME_SIZE
	.align		4
.L_297:
        /*06fc*/ 	.byte	0x04, 0x11
        /*06fe*/ 	.short	(.L_299 - .L_298)
	.align		4
.L_298:
        /*0700*/ 	.word	index@(_ZN10layer_norm13ln_bwd_kernelINS_13Kernel_traitsI6__halfS2_fS2_fjLj2560ELj1ELj1ELj4ELj8ENS_18Kernel_traits_baseILj2560ES2_S2_fS2_fjLj128EEEEELb0ELb1ELb0ELb1EEEvNS_9BwdParamsE)
        /*0704*/ 	.word	0x00000000


	//----- nvinfo : EIATTR_REGCOUNT
	.align		4
.L_299:
        /*0708*/ 	.byte	0x04, 0x2f
        /*070a*/ 	.short	(.L_301 - .L_300)
	.align		4
.L_300:
        /*070c*/ 	.word	index@(_ZN10layer_norm13ln_bwd_kernelINS_13Kernel_traitsI6__halfS2_fS2_fjLj2560ELj1ELj1ELj4ELj8ENS_18Kernel_traits_baseILj2560ES2_S2_fS2_fjLj128EEEEELb0ELb1ELb0ELb0EEEvNS_9BwdParamsE)
        /*0710*/ 	.word	0x000000c4


	//----- nvinfo : EIATTR_FRAME_SIZE
	.align		4
.L_301:
        /*0714*/ 	.byte	0x04, 0x11
        /*0716*/ 	.short	(.L_303 - .L_302)
	.align		4
.L_302:
        /*0718*/ 	.word	index@(_ZN10layer_norm13ln_bwd_kernelINS_13Kernel_traitsI6__halfS2_fS2_fjLj2560ELj1ELj1ELj4ELj8ENS_18Kernel_traits_baseILj2560ES2_S2_fS2_fjLj128EEEEELb0ELb1ELb0ELb0EEEvNS_9BwdParamsE)
        /*071c*/ 	.word	0x00000000


	//----- nvinfo : EIATTR_REGCOUNT
	.align		4
.L_303:
        /*0720*/ 	.byte	0x04, 0x2f
        /*0722*/ 	.short	(.L_305 - .L_304)
	.align		4
.L_304:
        /*0724*/ 	.word	index@(_ZN10layer_norm13ln_bwd_kernelINS_13Kernel_traitsI6__halfS2_fS2_fjLj2560ELj1ELj1ELj4ELj8ENS_18Kernel_traits_baseILj2560ES2_S2_fS2_fjLj128EEEEELb0ELb0ELb1ELb1EEEvNS_9BwdParamsE)
        /*0728*/ 	.word	0x000000a8


	//----- nvinfo : EIATTR_FRAME_SIZE
	.align		4
.L_305:
        /*072c*/ 	.byte	0x04, 0x11
        /*072e*/ 	.short	(.L_307 - .L_306)
	.align		4
.L_306:
        /*0730*/ 	.word	index@(_ZN10layer_norm13ln_bwd_kernelINS_13Kernel_traitsI6__halfS2_fS2_fjLj2560ELj1ELj1ELj4ELj8ENS_18Kernel_traits_baseILj2560ES2_S2_fS2_fjLj128EEEEELb0ELb0ELb1ELb1EEEvNS_9BwdParamsE)
        /*0734*/ 	.word	0x00000000


	//----- nvinfo : EIATTR_REGCOUNT
	.align		4
.L_307:
        /*0738*/ 	.byte	0x04, 0x2f
        /*073a*/ 	.short	(.L_309 - .L_308)
	.align		4
.L_308:
        /*073c*/ 	.word	index@(_ZN10layer_norm13ln_bwd_kernelINS_13Kernel_traitsI6__halfS2_fS2_fjLj2560ELj1ELj1ELj4ELj8ENS_18Kernel_traits_baseILj2560ES2_S2_fS2_fjLj128EEEEELb0ELb0ELb1ELb0EEEvNS_9BwdParamsE)
        /*0740*/ 	.word	0x0000009f


	//----- nvinfo : EIATTR_FRAME_SIZE
	.align		4
.L_309:
        /*0744*/ 	.byte	0x04, 0x11
        /*0746*/ 	.short	(.L_311 - .L_310)
	.align		4
.L_310:
        /*0748*/ 	.word	index@(_ZN10layer_norm13ln_bwd_kernelINS_13Kernel_traitsI6__halfS2_fS2_fjLj2560ELj1ELj1ELj4ELj8ENS_18Kernel_traits_baseILj2560ES2_S2_fS2_fjLj128EEEEELb0ELb0ELb1ELb0EEEvNS_9BwdParamsE)
        /*074c*/ 	.word	0x00000000


	//----- nvinfo : EIATTR_REGCOUNT
	.align		4
.L_311:
        /*0750*/ 	.byte	0x04, 0x2f
        /*0752*/ 	.short	(.L_313 - .L_312)
	.align		4
.L_312:
        /*0754*/ 	.word	index@(_ZN10layer_norm13ln_bwd_kernelINS_13Kernel_traitsI6__halfS2_fS2_fjLj2560ELj1ELj1ELj4ELj8ENS_18Kernel_traits_baseILj2560ES2_S2_fS2_fjLj128EEEEELb0ELb0ELb0ELb1EEEvNS_9BwdParamsE)
        /*0758*/ 	.word	0x000000a4


	//----- nvinfo : EIATTR_FRAME_SIZE
	.align		4
.L_313:
        /*075c*/ 	.byte	0x04, 0x11
        /*075e*/ 	.short	(.L_315 - .L_314)
	.align		4
.L_314:
        /*0760*/ 	.word	index@(_ZN10layer_norm13ln_bwd_kernelINS_13Kernel_traitsI6__halfS2_fS2_fjLj2560ELj1ELj1ELj4ELj8ENS_18Kernel_traits_baseILj2560ES2_S2_fS2_fjLj128EEEEELb0ELb0ELb0ELb1EEEvNS_9BwdParamsE)
        /*0764*/ 	.word	0x00000000


	//----- nvinfo : EIATTR_REGCOUNT
	.align		4
.L_315:
        /*0768*/ 	.byte	0x04, 0x2f
        /*076a*/ 	.short	(.L_317 - .L_316)
	.align		4
.L_316:
        /*076c*/ 	.word	index@(_ZN10layer_norm13ln_bwd_kernelINS_13Kernel_traitsI6__halfS2_fS2_fjLj2560ELj1ELj1ELj4ELj8ENS_18Kernel_traits_baseILj2560ES2_S2_fS2_fjLj128EEEEELb0ELb0ELb0ELb0EEEvNS_9BwdParamsE)
        /*0770*/ 	.word	0x00000097


	//----- nvinfo : EIATTR_FRAME_SIZE
	.align		4
.L_317:
        /*0774*/ 	.byte	0x04, 0x11
        /*0776*/ 	.short	(.L_319 - .L_318)
	.align		4
.L_318:
        /*0778*/ 	.word	index@(_ZN10layer_norm13ln_bwd_kernelINS_13Kernel_traitsI6__halfS2_fS2_fjLj2560ELj1ELj1ELj4ELj8ENS_18Kernel_traits_baseILj2560ES2_S2_fS2_fjLj128EEEEELb0ELb0ELb0ELb0EEEvNS_9BwdParamsE)
        /*077c*/ 	.word	0x00000000


	//----- nvinfo : EIATTR_REGCOUNT
	.align		4
.L_319:
        /*0780*/ 	.byte	0x04, 0x2f
        /*0782*/ 	.short	(.L_321 - .L_320)
	.align		4
.L_320:
        /*0784*/ 	.word	index@(_ZN10layer_norm13ln_bwd_kernelINS_13Kernel_traitsIf6__halfS2_S2_fjLj2560ELj1ELj1ELj4ELj8ENS_18Kernel_traits_baseILj2560EfS2_S2_S2_fjLj128EEEEELb1ELb1ELb1ELb1EEEvNS_9BwdParamsE)
        /*0788*/ 	.word	0x000000ca


	//----- nvinfo : EIATTR_FRAME_SIZE
	.align		4
.L_321:
        /*078c*/ 	.byte	0x04, 0x11
        /*078e*/ 	.short	(.L_323 - .L_322)
	.align		4
.L_322:
        /*0790*/ 	.word	index@(_ZN10layer_norm13ln_bwd_kernelINS_13Kernel_traitsIf6__halfS2_S2_fjLj2560ELj1ELj1ELj4ELj8ENS_18Kernel_traits_baseILj2560EfS2_S2_S2_fjLj128EEEEELb1ELb1ELb1ELb1EEEvNS_9BwdParamsE)
        /*0794*/ 	.word	0x00000000


	//----- nvinfo : EIATTR_REGCOUNT
	.align		4
.L_323:
        /*0798*/ 	.byte	0x04, 0x2f
        /*079a*/ 	.short	(.L_325 - .L_324)
	.align		4
.L_324:
        /*079c*/ 	.word	index@(_ZN10layer_norm22ln_bwd_finalize_kernelINS_22Kernel_traits_finalizeILj2560Ef6__halfS2_S2_fjLb1ELj1024ELj4ENS_18Kernel_traits_baseILj2560EfS2_S2_S2_fjLj1024EEEEELb1ELb1EEEvNS_9BwdParamsE)
        /*07a0*/ 	.word	0x00000020


	//----- nvinfo : EIATTR_FRAME_SIZE
	.align		4
.L_325:
        /*07a4*/ 	.byte	0x04, 0x11
        /*07a6*/ 	.short	(.L_327 - .L_326)
	.align		4
.L_326:
        /*07a8*/ 	.word	index@(_ZN10layer_norm22ln_bwd_finalize_kernelINS_22Kernel_traits_finalizeILj2560Ef6__halfS2_S2_fjLb1ELj1024ELj4ENS_18Kernel_traits_baseILj2560EfS2_S2_S2_fjLj1024EEEEELb1ELb1EEEvNS_9BwdParamsE)
        /*07ac*/ 	.word	0x00000000


	//----- nvinfo : EIATTR_REGCOUNT
	.align		4
.L_327:
        /*07b0*/ 	.byte	0x04, 0x2f
        /*07b2*/ 	.short	(.L_329 - .L_328)
	.align		4
.L_328:
        /*07b4*/ 	.word	index@(_ZN10layer_norm13ln_bwd_kernelINS_13Kernel_traitsIf6__halfS2_S2_fjLj2560ELj1ELj1ELj4ELj8ENS_18Kernel_traits_baseILj2560EfS2_S2_S2_fjLj128EEEEELb1ELb1ELb1ELb0EEEvNS_9BwdParamsE)
        /*07b8*/ 	.word	0x000000c6


	//----- nvinfo : EIATTR_FRAME_SIZE
	.align		4
.L_329:
        /*07bc*/ 	.byte	0x04, 0x11
        /*07be*/ 	.short	(.L_331 - .L_330)
	.align		4
.L_330:
        /*07c0*/ 	.word	index@(_ZN10layer_norm13ln_bwd_kernelINS_13Kernel_traitsIf6__halfS2_S2_fjLj2560ELj1ELj1ELj4ELj8ENS_18Kernel_traits_baseILj2560EfS2_S2_S2_fjLj128EEEEELb1ELb1ELb1ELb0EEEvNS_9BwdParamsE)
        /*07c4*/ 	.word	0x00000000


	//----- nvinfo : EIATTR_REGCOUNT
	.align		4
.L_331:
        /*07c8*/ 	.byte	0x04, 0x2f
        /*07ca*/ 	.short	(.L_333 - .L_332)
	.align		4
.L_332:
        /*07cc*/ 	.word	index@(_ZN10layer_norm22ln_bwd_finalize_kernelINS_22Kernel_traits_finalizeILj2560Ef6__halfS2_S2_fjLb1ELj1024ELj4ENS_18Kernel_traits_baseILj2560EfS2_S2_S2_fjLj1024EEEEELb1ELb0EEEvNS_9BwdParamsE)
        /*07d0*/ 	.word	0x00000020


	//----- nvinfo : EIATTR_FRAME_SIZE
	.align		4
.L_333:
        /*07d4*/ 	.byte	0x04, 0x11
        /*07d6*/ 	.short	(.L_335 - .L_334)
	.align		4
.L_334:
        /*07d8*/ 	.word	index@(_ZN10layer_norm22ln_bwd_finalize_kernelINS_22Kernel_traits_finalizeILj2560Ef6__halfS2_S2_fjLb1ELj1024ELj4ENS_18Kernel_traits_baseILj2560EfS2_S2_S2_fjLj1024EEEEELb1ELb0EEEvNS_9BwdParamsE)
        /*07dc*/ 	.word	0x00000000


	//----- nvinfo : EIATTR_REGCOUNT
	.align		4
.L_335:
        /*07e0*/ 	.byte	0x04, 0x2f
        /*07e2*/ 	.short	(.L_337 - .L_336)
	.align		4
.L_336:
        /*07e4*/ 	.word	index@(_ZN10layer_norm13ln_bwd_kernelINS_13Kernel_traitsIf6__halfS2_S2_fjLj2560ELj1ELj1ELj4ELj8ENS_18Kernel_traits_baseILj2560EfS2_S2_S2_fjLj128EEEEELb1ELb1ELb0ELb1EEEvNS_9BwdParamsE)
        /*07e8*/ 	.word	0x000000c8


	//----- nvinfo : EIATTR_FRAME_SIZE
	.align		4
.L_337:
        /*07ec*/ 	.byte	0x04, 0x11
        /*07ee*/ 	.short	(.L_339 - .L_338)
	.align		4
.L_338:
        /*07f0*/ 	.word	index@(_ZN10layer_norm13ln_bwd_kernelINS_13Kernel_traitsIf6__halfS2_S2_fjLj2560ELj1ELj1ELj4ELj8ENS_18Kernel_traits_baseILj2560EfS2_S2_S2_fjLj128EEEEELb1ELb1ELb0ELb1EEEvNS_9BwdParamsE)
        /*07f4*/ 	.word	0x00000000


	//----- nvinfo : EIATTR_REGCOUNT
	.align		4
.L_339:
        /*07f8*/ 	.byte	0x04, 0x2f
        /*07fa*/ 	.short	(.L_341 - .L_340)
	.align		4
.L_340:
        /*07fc*/ 	.word	index@(_ZN10layer_norm13ln_bwd_kernelINS_13Kernel_traitsIf6__halfS2_S2_fjLj2560ELj1ELj1ELj4ELj8ENS_18Kernel_traits_baseILj2560EfS2_S2_S2_fjLj128EEEEELb1ELb1ELb0ELb0EEEvNS_9BwdParamsE)
        /*0800*/ 	.word	0x000000bf


	//----- nvinfo : EIATTR_FRAME_SIZE
	.align		4
.L_341:
        /*0804*/ 	.byte	0x04, 0x11
        /*0806*/ 	.short	(.L_343 - .L_342)
	.align		4
.L_342:
        /*0808*/ 	.word	index@(_ZN10layer_norm13ln_bwd_kernelINS_13Kernel_traitsIf6__halfS2_S2_fjLj2560ELj1ELj1ELj4ELj8ENS_18Kernel_traits_baseILj2560EfS2_S2_S2_fjLj128EEEEELb1ELb1ELb0ELb0EEEvNS_9BwdParamsE)
        /*080c*/ 	.word	0x00000000


	//----- nvinfo : EIATTR_REGCOUNT
	.align		4
.L_343:
        /*0810*/ 	.byte	0x04, 0x2f
        /*0812*/ 	.short	(.L_345 - .L_344)
	.align		4
.L_344:
        /*0814*/ 	.word	index@(_ZN10layer_norm13ln_bwd_kernelINS_13Kernel_traitsIf6__halfS2_S2_fjLj2560ELj1ELj1ELj4ELj8ENS_18Kernel_traits_baseILj2560EfS2_S2_S2_fjLj128EEEEELb1ELb0ELb1ELb1EEEvNS_9BwdParamsE)
        /*0818*/ 	.word	0x000000a4


	//----- nvinfo : EIATTR_FRAME_SIZE
	.align		4
.L_345:
        /*081c*/ 	.byte	0x04, 0x11
        /*081e*/ 	.short	(.L_347 - .L_346)
	.align		4
.L_346:
        /*0820*/ 	.word	index@(_ZN10layer_norm13ln_bwd_kernelINS_13Kernel_traitsIf6__halfS2_S2_fjLj2560ELj1ELj1ELj4ELj8ENS_18Kernel_traits_baseILj2560EfS2_S2_S2_fjLj128EEEEELb1ELb0ELb1ELb1EEEvNS_9BwdParamsE)
        /*0824*/ 	.word	0x00000000


	//----- nvinfo : EIATTR_REGCOUNT
	.align		4
.L_347:
        /*0828*/ 	.byte	0x04, 0x2f
        /*082a*/ 	.short	(.L_349 - .L_348)
	.align		4
.L_348:
        /*082c*/ 	.word	index@(_ZN10layer_norm22ln_bwd_finalize_kernelINS_22Kernel_traits_finalizeILj2560Ef6__halfS2_S2_fjLb0ELj1024ELj4ENS_18Kernel_traits_baseILj2560EfS2_S2_S2_fjLj1024EEEEELb0ELb1EEEvNS_9BwdParamsE)
        /*0830*/ 	.word	0x00000020


	//----- nvinfo : EIATTR_FRAME_SIZE
	.align		4
.L_349:
        /*0834*/ 	.byte	0x04, 0x11
        /*0836*/ 	.short	(.L_351 - .L_350)
	.align		4
.L_350:
        /*0838*/ 	.word	index@(_ZN10layer_norm22ln_bwd_finalize_kernelINS_22Kernel_traits_finalizeILj2560Ef6__halfS2_S2_fjLb0ELj1024ELj4ENS_18Kernel_traits_baseILj2560EfS2_S2_S2_fjLj1024EEEEELb0ELb1EEEvNS_9BwdParamsE)
        /*083c*/ 	.word	0x00000000


	//----- nvinfo : EIATTR_REGCOUNT
	.align		4
.L_351:
        /*0840*/ 	.byte	0x04, 0x2f
        /*0842*/ 	.short	(.L_353 - .L_352)
	.align		4
.L_352:
        /*0844*/ 	.word	index@(_ZN10layer_norm13ln_bwd_kernelINS_13Kernel_traitsIf6__halfS2_S2_fjLj2560ELj1ELj1ELj4ELj8ENS_18Kernel_traits_baseILj2560EfS2_S2_S2_fjLj128EEEEELb1ELb0ELb1ELb0EEEvNS_9BwdParamsE)
        /*0848*/ 	.word	0x0000009b


	//----- nvinfo : EIATTR_FRAME_SIZE
	.align		4
.L_353:
        /*084c*/ 	.byte	0x04, 0x11
        /*084e*/ 	.short	(.L_355 - .L_354)
	.align		4
.L_354:
        /*0850*/ 	.word	index@(_ZN10layer_norm13ln_bwd_kernelINS_13Kernel_traitsIf6__halfS2_S2_fjLj2560ELj1ELj1ELj4ELj8ENS_18Kernel_traits_baseILj2560EfS2_S2_S2_fjLj128EEEEELb1ELb0ELb1ELb0EEEvNS_9BwdParamsE)
        /*0854*/ 	.word	0x00000000


	//----- nvinfo : EIATTR_REGCOUNT
	.align		4
.L_355:
        /*0858*/ 	.byte	0x04, 0x2f
        /*085a*/ 	.short	(.L_357 - .L_356)
	.align		4
.L_356:
        /*085c*/ 	.word	index@(_ZN10layer_norm22ln_bwd_finalize_kernelINS_22Kernel_traits_finalizeILj2560Ef6__halfS2_S2_fjLb0ELj1024ELj4ENS_18Kernel_traits_baseILj2560EfS2_S2_S2_fjLj1024EEEEELb0ELb0EEEvNS_9BwdParamsE)
        /*0860*/ 	.word	0x00000020


	//----- nvinfo : EIATTR_FRAME_SIZE
	.align		4
.L_357:
        /*0864*/ 	.byte	0x04, 0x11
        /*0866*/ 	.short	(.L_359 - .L_358)
	.align		4
.L_358:
        /*0868*/ 	.word	index@(_ZN10layer_norm22ln_bwd_finalize_kernelINS_22Kernel_traits_finalizeILj2560Ef6__halfS2_S2_fjLb0ELj1024ELj4ENS_18Kernel_traits_baseILj2560EfS2_S2_S2_fjLj1024EEEEELb0ELb0EEEvNS_9BwdParamsE)
        /*086c*/ 	.word	0x00000000


	//----- nvinfo : EIATTR_REGCOUNT
	.align		4
.L_359:
        /*0870*/ 	.byte	0x04, 0x2f
        /*0872*/ 	.short	(.L_361 - .L_360)
	.align		4
.L_360:
        /*0874*/ 	.word	index@(_ZN10layer_norm13ln_bwd_kernelINS_13Kernel_traitsIf6__halfS2_S2_fjLj2560ELj1ELj1ELj4ELj8ENS_18Kernel_traits_baseILj2560EfS2_S2_S2_fjLj128EEEEELb1ELb0ELb0ELb1EEEvNS_9BwdParamsE)
        /*0878*/ 	.word	0x00000092


	//----- nvinfo : EIATTR_FRAME_SIZE
	.align		4
.L_361:
        /*087c*/ 	.byte	0x04, 0x11
        /*087e*/ 	.short	(.L_363 - .L_362)
	.align		4
.L_362:
        /*0880*/ 	.word	index@(_ZN10layer_norm13ln_bwd_kernelINS_13Kernel_traitsIf6__halfS2_S2_fjLj2560ELj1ELj1ELj4ELj8ENS_18Kernel_traits_baseILj2560EfS2_S2_S2_fjLj128EEEEELb1ELb0ELb0ELb1EEEvNS_9BwdParamsE)
        /*0884*/ 	.word	0x00000000


	//----- nvinfo : EIATTR_REGCOUNT
	.align		4
.L_363:
        /*0888*/ 	.byte	0x04, 0x2f
        /*088a*/ 	.short	(.L_365 - .L_364)
	.align		4
.L_364:
        /*088c*/ 	.word	index@(_ZN10layer_norm13ln_bwd_kernelINS_13Kernel_traitsIf6__halfS2_S2_fjLj2560ELj1ELj1ELj4ELj8ENS_18Kernel_traits_baseILj2560EfS2_S2_S2_fjLj128EEEEELb1ELb0ELb0ELb0EEEvNS_9BwdParamsE)
        /*0890*/ 	.word	0x00000095


	//----- nvinfo : EIATTR_FRAME_SIZE
	.align		4
.L_365:
        /*0894*/ 	.byte	0x04, 0x11
        /*0896*/ 	.short	(.L_367 - .L_366)
	.align		4
.L_366:
        /*0898*/ 	.word	index@(_ZN10layer_norm13ln_bwd_kernelINS_13Kernel_traitsIf6__halfS2_S2_fjLj2560ELj1ELj1ELj4ELj8ENS_18Kernel_traits_baseILj2560EfS2_S2_S2_fjLj128EEEEELb1ELb0ELb0ELb0EEEvNS_9BwdParamsE)
        /*089c*/ 	.word	0x00000000


	//----- nvinfo : EIATTR_REGCOUNT
	.align		4
.L_367:
        /*08a0*/ 	.byte	0x04, 0x2f
        /*08a2*/ 	.short	(.L_369 - .L_368)
	.align		4
.L_368:
        /*08a4*/ 	.word	index@(_ZN10layer_norm13ln_bwd_kernelINS_13Kernel_traitsIf6__halfS2_S2_fjLj2560ELj1ELj1ELj4ELj8ENS_18Kernel_traits_baseILj2560EfS2_S2_S2_fjLj128EEEEELb0ELb1ELb1ELb1EEEvNS_9BwdParamsE)
        /*08a8*/ 	.word	0x000000c0


	//----- nvinfo : EIATTR_FRAME_SIZE
	.align		4
.L_369:
        /*08ac*/ 	.byte	0x04, 0x11
        /*08ae*/ 	.short	(.L_371 - .L_370)
	.align		4
.L_370:
        /*08b0*/ 	.word	index@(_ZN10layer_norm13ln_bwd_kernelINS_13Kernel_traitsIf6__halfS2_S2_fjLj2560ELj1ELj1ELj4ELj8ENS_18Kernel_traits_baseILj2560EfS2_S2_S2_fjLj128EEEEELb0ELb1ELb1ELb1EEEvNS_9BwdParamsE)
        /*08b4*/ 	.word	0x00000000


	//----- nvinfo : EIATTR_REGCOUNT
	.align		4
.L_371:
        /*08b8*/ 	.byte	0x04, 0x2f
        /*08ba*/ 	.short	(.L_373 - .L_372)
	.align		4
.L_372:
        /*08bc*/ 	.word	index@(_ZN10layer_norm13ln_bwd_kernelINS_13Kernel_traitsIf6__halfS2_S2_fjLj2560ELj1ELj1ELj4ELj8ENS_18Kernel_traits_baseILj2560EfS2_S2_S2_fjLj128EEEEELb0ELb1ELb1ELb0EEEvNS_9BwdParamsE)
        /*08c0*/ 	.word	0x000000c1


	//----- nvinfo : EIATTR_FRAME_SIZE
	.align		4
.L_373:
        /*08c4*/ 	.byte	0x04, 0x11
        /*08c6*/ 	.short	(.L_375 - .L_374)
	.align		4
.L_374:
        /*08c8*/ 	.word	index@(_ZN10layer_norm13ln_bwd_kernelINS_13Kernel_traitsIf6__halfS2_S2_fjLj2560ELj1ELj1ELj4ELj8ENS_18Kernel_traits_baseILj2560EfS2_S2_S2_fjLj128EEEEELb0ELb1ELb1ELb0EEEvNS_9BwdParamsE)
        /*08cc*/ 	.word	0x00000000


	//----- nvinfo : EIATTR_REGCOUNT
	.align		4
.L_375:
        /*08d0*/ 	.byte	0x04, 0x2f
        /*08d2*/ 	.short	(.L_377 - .L_376)
	.align		4
.L_376:
        /*08d4*/ 	.word	index@(_ZN10layer_norm13ln_bwd_kernelINS_13Kernel_traitsIf6__halfS2_S2_fjLj2560ELj1ELj1ELj4ELj8ENS_18Kernel_traits_baseILj2560EfS2_S2_S2_fjLj128EEEEELb0ELb1ELb0ELb1EEEvNS_9BwdParamsE)
        /*08d8*/ 	.word	0x000000c2


	//----- nvinfo : EIATTR_FRAME_SIZE
	.align		4
.L_377:
        /*08dc*/ 	.byte	0x04, 0x11
        /*08de*/ 	.short	(.L_379 - .L_378)
	.align		4
.L_378:
        /*08e0*/ 	.word	index@(_ZN10layer_norm13ln_bwd_kernelINS_13Kernel_traitsIf6__halfS2_S2_fjLj2560ELj1ELj1ELj4ELj8ENS_18Kernel_traits_baseILj2560EfS2_S2_S2_fjLj128EEEEELb0ELb1ELb0ELb1EEEvNS_9BwdParamsE)
        /*08e4*/ 	.word	0x00000000


	//----- nvinfo : EIATTR_REGCOUNT
	.align		4
.L_379:
        /*08e8*/ 	.byte	0x04, 0x2f
        /*08ea*/ 	.short	(.L_381 - .L_380)
	.align		4
.L_380:
        /*08ec*/ 	.word	index@(_ZN10layer_norm13ln_bwd_kernelINS_13Kernel_traitsIf6__halfS2_S2_fjLj2560ELj1ELj1ELj4ELj8ENS_18Kernel_traits_baseILj2560EfS2_S2_S2_fjLj128EEEEELb0ELb1ELb0ELb0EEEvNS_9BwdParamsE)
        /*08f0*/ 	.word	0x000000b9


	//----- nvinfo : EIATTR_FRAME_SIZE
	.align		4
.L_381:
        /*08f4*/ 	.byte	0x04, 0x11
        /*08f6*/ 	.short	(.L_383 - .L_382)
	.align		4
.L_382:
        /*08f8*/ 	.word	index@(_ZN10layer_norm13ln_bwd_kernelINS_13Kernel_traitsIf6__halfS2_S2_fjLj2560ELj1ELj1ELj4ELj8ENS_18Kernel_traits_baseILj2560EfS2_S2_S2_fjLj128EEEEELb0ELb1ELb0ELb0EEEvNS_9BwdParamsE)
        /*08fc*/ 	.word	0x00000000


	//----- nvinfo : EIATTR_REGCOUNT
	.align		4
.L_383:
        /*0900*/ 	.byte	0x04, 0x2f
        /*0902*/ 	.short	(.L_385 - .L_384)
	.align		4
.L_384:
        /*0904*/ 	.word	index@(_ZN10layer_norm13ln_bwd_kernelINS_13Kernel_traitsIf6__halfS2_S2_fjLj2560ELj1ELj1ELj4ELj8ENS_18Kernel_traits_baseILj2560EfS2_S2_S2_fjLj128EEEEELb0ELb0ELb1ELb1EEEvNS_9BwdParamsE)
        /*0908*/ 	.word	0x0000009a


	//----- nvinfo : EIATTR_FRAME_SIZE
	.align		4
.L_385:
        /*090c*/ 	.byte	0x04, 0x11
        /*090e*/ 	.short	(.L_387 - .L_386)
	.align		4
.L_386:
        /*0910*/ 	.word	index@(_ZN10layer_norm13ln_bwd_kernelINS_13Kernel_traitsIf6__halfS2_S2_fjLj2560ELj1ELj1ELj4ELj8ENS_18Kernel_traits_baseILj2560EfS2_S2_S2_fjLj128EEEEELb0ELb0ELb1ELb1EEEvNS_9BwdParamsE)
        /*0914*/ 	.word	0x00000000


	//----- nvinfo : EIATTR_REGCOUNT
	.align		4
.L_387:
        /*0918*/ 	.byte	0x04, 0x2f
        /*091a*/ 	.short	(.L_389 - .L_388)
	.align		4
.L_388:
        /*091c*/ 	.word	index@(_ZN10layer_norm13ln_bwd_kernelINS_13Kernel_traitsIf6__halfS2_S2_fjLj2560ELj1ELj1ELj4ELj8ENS_18Kernel_traits_baseILj2560EfS2_S2_S2_fjLj128EEEEELb0ELb0ELb1ELb0EEEvNS_9BwdParamsE)
        /*0920*/ 	.word	0x00000096


	//----- nvinfo : EIATTR_FRAME_SIZE
	.align		4
.L_389:
        /*0924*/ 	.byte	0x04, 0x11
        /*0926*/ 	.short	(.L_391 - .L_390)
	.align		4
.L_390:
        /*0928*/ 	.word	index@(_ZN10layer_norm13ln_bwd_kernelINS_13Kernel_traitsIf6__halfS2_S2_fjLj2560ELj1ELj1ELj4ELj8ENS_18Kernel_traits_baseILj2560EfS2_S2_S2_fjLj128EEEEELb0ELb0ELb1ELb0EEEvNS_9BwdParamsE)
        /*092c*/ 	.word	0x00000000


	//----- nvinfo : EIATTR_REGCOUNT
	.align		4
.L_391:
        /*0930*/ 	.byte	0x04, 0x2f
        /*0932*/ 	.short	(.L_393 - .L_392)
	.align		4
.L_392:
        /*0934*/ 	.word	index@(_ZN10layer_norm13ln_bwd_kernelINS_13Kernel_traitsIf6__halfS2_S2_fjLj2560ELj1ELj1ELj4ELj8ENS_18Kernel_traits_baseILj2560EfS2_S2_S2_fjLj128EEEEELb0ELb0ELb0ELb1EEEvNS_9BwdParamsE)
        /*0938*/ 	.word	0x00000094


	//----- nvinfo : EIATTR_FRAME_SIZE
	.align		4
.L_393:
        /*093c*/ 	.byte	0x04, 0x11
        /*093e*/ 	.short	(.L_395 - .L_394)
	.align		4
.L_394:
        /*0940*/ 	.word	index@(_ZN10layer_norm13ln_bwd_kernelINS_13Kernel_traitsIf6__halfS2_S2_fjLj2560ELj1ELj1ELj4ELj8ENS_18Kernel_traits_baseILj2560EfS2_S2_S2_fjLj128EEEEELb0ELb0ELb0ELb1EEEvNS_9BwdParamsE)
        /*0944*/ 	.word	0x00000000


	//----- nvinfo : EIATTR_REGCOUNT
	.align		4
.L_395:
        /*0948*/ 	.byte	0x04, 0x2f
        /*094a*/ 	.short	(.L_397 - .L_396)
	.align		4
.L_396:
        /*094c*/ 	.word	index@(_ZN10layer_norm13ln_bwd_kernelINS_13Kernel_traitsIf6__halfS2_S2_fjLj2560ELj1ELj1ELj4ELj8ENS_18Kernel_traits_baseILj2560EfS2_S2_S2_fjLj128EEEEELb0ELb0ELb0ELb0EEEvNS_9BwdParamsE)
        /*0950*/ 	.word	0x0000008e


	//----- nvinfo : EIATTR_FRAME_SIZE
	.align		4
.L_397:
        /*0954*/ 	.byte	0x04, 0x11
        /*0956*/ 	.short	(.L_399 - .L_398)
	.align		4
.L_398:
        /*0958*/ 	.word	index@(_ZN10layer_norm13ln_bwd_kernelINS_13Kernel_traitsIf6__halfS2_S2_fjLj2560ELj1ELj1ELj4ELj8ENS_18Kernel_traits_baseILj2560EfS2_S2_S2_fjLj128EEEEELb0ELb0ELb0ELb0EEEvNS_9BwdParamsE)
        /*095c*/ 	.word	0x00000000


	//----- nvinfo : EIATTR_REGCOUNT
	.align		4
.L_399:
        /*0960*/ 	.byte	0x04, 0x2f
        /*0962*/ 	.short	(.L_401 - .L_400)
	.align		4
.L_400:
        /*0964*/ 	.word	index@(_ZN10layer_norm13ln_bwd_kernelINS_13Kernel_traitsIf13__nv_bfloat16fS2_fjLj2560ELj1ELj1ELj4ELj8ENS_18Kernel_traits_baseILj2560EfS2_fS2_fjLj128EEEEELb1ELb1ELb1ELb1EEEvNS_9BwdParamsE)
        /*0968*/ 	.word	0x000000d5


	//----- nvinfo : EIATTR_FRAME_SIZE
	.align		4
.L_401:
        /*096c*/ 	.byte	0x04, 0x11
        /*096e*/ 	.short	(.L_403 - .L_402)
	.align		4
.L_402:
        /*0970*/ 	.word	index@(_ZN10layer_norm13ln_bwd_kernelINS_13Kernel_traitsIf13__nv_bfloat16fS2_fjLj2560ELj1ELj1ELj4ELj8ENS_18Kernel_traits_baseILj2560EfS2_fS2_fjLj128EEEEELb1ELb1ELb1ELb1EEEvNS_9BwdParamsE)
        /*0974*/ 	.word	0x00000000


	//----- nvinfo : EIATTR_REGCOUNT
	.align		4
.L_403:
        /*0978*/ 	.byte	0x04, 0x2f
        /*097a*/ 	.short	(.L_405 - .L_404)
	.align		4
.L_404:
        /*097c*/ 	.word	index@(_ZN10layer_norm22ln_bwd_finalize_kernelINS_22Kernel_traits_finalizeILj2560Ef13__nv_bfloat16fS2_fjLb1ELj1024ELj4ENS_18Kernel_traits_baseILj2560EfS2_fS2_fjLj1024EEEEELb1ELb1EEEvNS_9BwdParamsE)
        /*0980*/ 	.word	0x00000020


	//----- nvinfo : EIATTR_FRAME_SIZE
	.align		4
.L_405:
        /*0984*/ 	.byte	0x04, 0x11
        /*0986*/ 	.short	(.L_407 - .L_406)
	.align		4
.L_406:
        /*0988*/ 	.word	index@(_ZN10layer_norm22ln_bwd_finalize_kernelINS_22Kernel_traits_finalizeILj2560Ef13__nv_bfloat16fS2_fjLb1ELj1024ELj4ENS_18Kernel_traits_baseILj2560EfS2_fS2_fjLj1024EEEEELb1ELb1EEEvNS_9BwdParamsE)
        /*098c*/ 	.word	0x00000000


	//----- nvinfo : EIATTR_REGCOUNT
	.align		4
.L_407:
        /*0990*/ 	.byte	0x04, 0x2f
        /*0992*/ 	.short	(.L_409 - .L_408)
	.align		4
.L_408:
        /*0994*/ 	.word	index@(_ZN10layer_norm13ln_bwd_kernelINS_13Kernel_traitsIf13__nv_bfloat16fS2_fjLj2560ELj1ELj1ELj4ELj8ENS_18Kernel_traits_baseILj2560EfS2_fS2_fjLj128EEEEELb1ELb1ELb1ELb0EEEvNS_9BwdParamsE)
        /*0998*/ 	.word	0x000000d4


	//----- nvinfo : EIATTR_FRAME_SIZE
	.align		4
.L_409:
        /*099c*/ 	.byte	0x04, 0x11
        /*099e*/ 	.short	(.L_411 - .L_410)
	.align		4
.L_410:
        /*09a0*/ 	.word	index@(_ZN10layer_norm13ln_bwd_kernelINS_13Kernel_traitsIf13__nv_bfloat16fS2_fjLj2560ELj1ELj1ELj4ELj8ENS_18Kernel_traits_baseILj2560EfS2_fS2_fjLj128EEEEELb1ELb1ELb1ELb0EEEvNS_9BwdParamsE)
        /*09a4*/ 	.word	0x00000000


	//----- nvinfo : EIATTR_REGCOUNT
	.align		4
.L_411:
        /*09a8*/ 	.byte	0x04, 0x2f
        /*09aa*/ 	.short	(.L_413 - .L_412)
	.align		4
.L_412:
        /*09ac*/ 	.word	index@(_ZN10layer_norm22ln_bwd_finalize_kernelINS_22Kernel_traits_finalizeILj2560Ef13__nv_bfloat16fS2_fjLb1ELj1024ELj4ENS_18Kernel_traits_baseILj2560EfS2_fS2_fjLj1024EEEEELb1ELb0EEEvNS_9BwdParamsE)
        /*09b0*/ 	.word	0x00000020


	//----- nvinfo : EIATTR_FRAME_SIZE
	.align		4
.L_413:
        /*09b4*/ 	.byte	0x04, 0x11
        /*09b6*/ 	.short	(.L_415 - .L_414)
	.align		4
.L_414:
        /*09b8*/ 	.word	index@(_ZN10layer_norm22ln_bwd_finalize_kernelINS_22Kernel_traits_finalizeILj2560Ef13__nv_bfloat16fS2_fjLb1ELj1024ELj4ENS_18Kernel_traits_baseILj2560EfS2_fS2_fjLj1024EEEEELb1ELb0EEEvNS_9BwdParamsE)
        /*09bc*/ 	.word	0x00000000


	//----- nvinfo : EIATTR_REGCOUNT
	.align		4
.L_415:
        /*09c0*/ 	.byte	0x04, 0x2f
        /*09c2*/ 	.short	(.L_417 - .L_416)
	.align		4
.L_416:
        /*09c4*/ 	.word	index@(_ZN10layer_norm13ln_bwd_kernelINS_13Kernel_traitsIf13__nv_bfloat16fS2_fjLj2560ELj1ELj1ELj4ELj8ENS_18Kernel_traits_baseILj2560EfS2_fS2_fjLj128EEEEELb1ELb1ELb0ELb1EEEvNS_9BwdParamsE)
        /*09c8*/ 	.word	0x000000d0


	//----- nvinfo : EIATTR_FRAME_SIZE
	.align		4
.L_417:
        /*09cc*/ 	.byte	0x04, 0x11
        /*09ce*/ 	.short	(.L_419 - .L_418)
	.align		4
.L_418:
        /*09d0*/ 	.word	index@(_ZN10layer_norm13ln_bwd_kernelINS_13Kernel_traitsIf13__nv_bfloat16fS2_fjLj2560ELj1ELj1ELj4ELj8ENS_18Kernel_traits_baseILj2560EfS2_fS2_fjLj128EEEEELb1ELb1ELb0ELb1EEEvNS_9BwdParamsE)
        /*09d4*/ 	.word	0x00000000


	//----- nvinfo : EIATTR_REGCOUNT
	.align		4
.L_419:
        /*09d8*/ 	.byte	0x04, 0x2f
        /*09da*/ 	.short	(.L_421 - .L_420)
	.align		4
.L_420:
        /*09dc*/ 	.word	index@(_ZN10layer_norm13ln_bwd_kernelINS_13Kernel_traitsIf13__nv_bfloat16fS2_fjLj2560ELj1ELj1ELj4ELj8ENS_18Kernel_traits_baseILj2560EfS2_fS2_fjLj128EEEEELb1ELb1ELb0ELb0EEEvNS_9BwdParamsE)
        /*09e0*/ 	.word	0x000000c8


	//----- nvinfo : EIATTR_FRAME_SIZE
	.align		4
.L_421:
        /*09e4*/ 	.byte	0x04, 0x11
        /*09e6*/ 	.short	(.L_423 - .L_422)
	.align		4
.L_422:
        /*09e8*/ 	.word	index@(_ZN10layer_norm13ln_bwd_kernelINS_13Kernel_traitsIf13__nv_bfloat16fS2_fjLj2560ELj1ELj1ELj4ELj8ENS_18Kernel_traits_baseILj2560EfS2_fS2_fjLj128EEEEELb1ELb1ELb0ELb0EEEvNS_9BwdParamsE)
        /*09ec*/ 	.word	0x00000000


	//----- nvinfo : EIATTR_REGCOUNT
	.align		4
.L_423:
        /*09f0*/ 	.byte	0x04, 0x2f
        /*09f2*/ 	.short	(.L_425 - .L_424)
	.align		4
.L_424:
        /*09f4*/ 	.word	index@(_ZN10layer_norm13ln_bwd_kernelINS_13Kernel_traitsIf13__nv_bfloat16fS2_fjLj2560ELj1ELj1ELj4ELj8ENS_18Kernel_traits_baseILj2560EfS2_fS2_fjLj128EEEEELb1ELb0ELb1ELb1EEEvNS_9BwdParamsE)
        /*09f8*/ 	.word	0x000000a6


	//----- nvinfo : EIATTR_FRAME_SIZE
	.align		4
.L_425:
        /*09fc*/ 	.byte	0x04, 0x11
        /*09fe*/ 	.short	(.L_427 - .L_426)
	.align		4
.L_426:
        /*0a00*/ 	.word	index@(_ZN10layer_norm13ln_bwd_kernelINS_13Kernel_traitsIf13__nv_bfloat16fS2_fjLj2560ELj1ELj1ELj4ELj8ENS_18Kernel_traits_baseILj2560EfS2_fS2_fjLj128EEEEELb1ELb0ELb1ELb1EEEvNS_9BwdParamsE)
        /*0a04*/ 	.word	0x00000000


	//----- nvinfo : EIATTR_REGCOUNT
	.align		4
.L_427:
        /*0a08*/ 	.byte	0x04, 0x2f
        /*0a0a*/ 	.short	(.L_429 - .L_428)
	.align		4
.L_428:
        /*0a0c*/ 	.word	index@(_ZN10layer_norm22ln_bwd_finalize_kernelINS_22Kernel_traits_finalizeILj2560Ef13__nv_bfloat16fS2_fjLb0ELj1024ELj4ENS_18Kernel_traits_baseILj2560EfS2_fS2_fjLj1024EEEEELb0ELb1EEEvNS_9BwdParamsE)
        /*0a10*/ 	.word	0x00000020


	//----- nvinfo : EIATTR_FRAME_SIZE
	.align		4
.L_429:
        /*0a14*/ 	.byte	0x04, 0x11
        /*0a16*/ 	.short	(.L_431 - .L_430)
	.align		4
.L_430:
        /*0a18*/ 	.word	index@(_ZN10layer_norm22ln_bwd_finalize_kernelINS_22Kernel_traits_finalizeILj2560Ef13__nv_bfloat16fS2_fjLb0ELj1024ELj4ENS_18Kernel_traits_baseILj2560EfS2_fS2_fjLj1024EEEEELb0ELb1EEEvNS_9BwdParamsE)
        /*0a1c*/ 	.word	0x00000000


	//----- nvinfo : EIATTR_REGCOUNT
	.align		4
.L_431:
        /*0a20*/ 	.byte	0x04, 0x2f
        /*0a22*/ 	.short	(.L_433 - .L_432)
	.align		4
.L_432:
        /*0a24*/ 	.word	index@(_ZN10layer_norm13ln_bwd_kernelINS_13Kernel_traitsIf13__nv_bfloat16fS2_fjLj2560ELj1ELj1ELj4ELj8ENS_18Kernel_traits_baseILj2560EfS2_fS2_fjLj128EEEEELb1ELb0ELb1ELb0EEEvNS_9BwdParamsE)
        /*0a28*/ 	.word	0x000000a6


	//----- nvinfo : EIATTR_FRAME_SIZE
	.align		4
.L_433:
        /*0a2c*/ 	.byte	0x04, 0x11
        /*0a2e*/ 	.short	(.L_435 - .L_434)
	.align		4
.L_434:
        /*0a30*/ 	.word	index@(_ZN10layer_norm13ln_bwd_kernelINS_13Kernel_traitsIf13__nv_bfloat16fS2_fjLj2560ELj1ELj1ELj4ELj8ENS_18Kernel_traits_baseILj2560EfS2_fS2_fjLj128EEEEELb1ELb0ELb1ELb0EEEvNS_9BwdParamsE)
        /*0a34*/ 	.word	0x00000000


	//----- nvinfo : EIATTR_REGCOUNT
	.align		4
.L_435:
        /*0a38*/ 	.byte	0x04, 0x2f
        /*0a3a*/ 	.short	(.L_437 - .L_436)
	.align		4
.L_436:
        /*0a3c*/ 	.word	index@(_ZN10layer_norm22ln_bwd_finalize_kernelINS_22Kernel_traits_finalizeILj2560Ef13__nv_bfloat16fS2_fjLb0ELj1024ELj4ENS_18Kernel_traits_baseILj2560EfS2_fS2_fjLj1024EEEEELb0ELb0EEEvNS_9BwdParamsE)
        /*0a40*/ 	.word	0x00000020


	//----- nvinfo : EIATTR_FRAME_SIZE
	.align		4
.L_437:
        /*0a44*/ 	.byte	0x04, 0x11
        /*0a46*/ 	.short	(.L_439 - .L_438)
	.align		4
.L_438:
        /*0a48*/ 	.word	index@(_ZN10layer_norm22ln_bwd_finalize_kernelINS_22Kernel_traits_finalizeILj2560Ef13__nv_bfloat16fS2_fjLb0ELj1024ELj4ENS_18Kernel_traits_baseILj2560EfS2_fS2_fjLj1024EEEEELb0ELb0EEEvNS_9BwdParamsE)
        /*0a4c*/ 	.word	0x00000000


	//----- nvinfo : EIATTR_REGCOUNT
	.align		4
.L_439:
        /*0a50*/ 	.byte	0x04, 0x2f
        /*0a52*/ 	.short	(.L_441 - .L_440)
	.align		4
.L_440:
        /*0a54*/ 	.word	index@(_ZN10layer_norm13ln_bwd_kernelINS_13Kernel_traitsIf13__nv_bfloat16fS2_fjLj2560ELj1ELj1ELj4ELj8ENS_18Kernel_traits_baseILj2560EfS2_fS2_fjLj128EEEEELb1ELb0ELb0ELb1EEEvNS_9BwdParamsE)
        /*0a58*/ 	.word	0x000000a7


	//----- nvinfo : EIATTR_FRAME_SIZE
	.align		4
.L_441:
        /*0a5c*/ 	.byte	0x04, 0x11
        /*0a5e*/ 	.short	(.L_443 - .L_442)
	.align		4
.L_442:
        /*0a60*/ 	.word	index@(_ZN10layer_norm13ln_bwd_kernelINS_13Kernel_traitsIf13__nv_bfloat16fS2_fjLj2560ELj1ELj1ELj4ELj8ENS_18Kernel_traits_baseILj2560EfS2_fS2_fjLj128EEEEELb1ELb0ELb0ELb1EEEvNS_9BwdParamsE)
        /*0a64*/ 	.word	0x00000000


	//----- nvinfo : EIATTR_REGCOUNT
	.align		4
.L_443:
        /*0a68*/ 	.byte	0x04, 0x2f
        /*0a6a*/ 	.short	(.L_445 - .L_444)
	.align		4
.L_444:
        /*0a6c*/ 	.word	index@(_ZN10layer_norm13ln_bwd_kernelINS_13Kernel_traitsIf13__nv_bfloat16fS2_fjLj2560ELj1ELj1ELj4ELj8ENS_18Kernel_traits_baseILj2560EfS2_fS2_fjLj128EEEEELb1ELb0ELb0ELb0EEEvNS_9BwdParamsE)
        /*0a70*/ 	.word	0x0000009f


	//----- nvinfo : EIATTR_FRAME_SIZE
	.align		4
.L_445:
        /*0a74*/ 	.byte	0x04, 0x11
        /*0a76*/ 	.short	(.L_447 - .L_446)
	.align		4
.L_446:
        /*0a78*/ 	.word	index@(_ZN10layer_norm13ln_bwd_kernelINS_13Kernel_traitsIf13__nv_bfloat16fS2_fjLj2560ELj1ELj1ELj4ELj8ENS_18Kernel_traits_baseILj2560EfS2_fS2_fjLj128EEEEELb1ELb0ELb0ELb0EEEvNS_9BwdParamsE)
        /*0a7c*/ 	.word	0x00000000


	//----- nvinfo : EIATTR_REGCOUNT
	.align		4
.L_447:
        /*0a80*/ 	.byte	0x04, 0x2f
        /*0a82*/ 	.short	(.L_449 - .L_448)
	.align		4
.L_448:
        /*0a84*/ 	.word	index@(_ZN10layer_norm13ln_bwd_kernelINS_13Kernel_traitsIf13__nv_bfloat16fS2_fjLj2560ELj1ELj1ELj4ELj8ENS_18Kernel_traits_baseILj2560EfS2_fS2_fjLj128EEEEELb0ELb1ELb1ELb1EEEvNS_9BwdParamsE)
        /*0a88*/ 	.word	0x000000ef


	//----- nvinfo : EIATTR_FRAME_SIZE
	.align		4
.L_449:
        /*0a8c*/ 	.byte	0x04, 0x11
        /*0a8e*/ 	.short	(.L_451 - .L_450)
	.align		4
.L_450:
        /*0a90*/ 	.word	index@(_ZN10layer_norm13ln_bwd_kernelINS_13Kernel_traitsIf13__nv_bfloat16fS2_fjLj2560ELj1ELj1ELj4ELj8ENS_18Kernel_traits_baseILj2560EfS2_fS2_fjLj128EEEEELb0ELb1ELb1ELb1EEEvNS_9BwdParamsE)
        /*0a94*/ 	.word	0x00000000


	//----- nvinfo : EIATTR_REGCOUNT
	.align		4
.L_451:
        /*0a98*/ 	.byte	0x04, 0x2f
        /*0a9a*/ 	.short	(.L_453 - .L_452)
	.align		4
.L_452:
        /*0a9c*/ 	.word	index@(_ZN10layer_norm13ln_bwd_kernelINS_13Kernel_traitsIf13__nv_bfloat16fS2_fjLj2560ELj1ELj1ELj4ELj8ENS_18Kernel_traits_baseILj2560EfS2_fS2_fjLj128EEEEELb0ELb1ELb1ELb0EEEvNS_9BwdParamsE)
        /*0aa0*/ 	.word	0x000000cc


	//----- nvinfo : EIATTR_FRAME_SIZE
	.align		4
.L_453:
        /*0aa4*/ 	.byte	0x04, 0x11
        /*0aa6*/ 	.short	(.L_455 - .L_454)
	.align		4
.L_454:
        /*0aa8*/ 	.word	index@(_ZN10layer_norm13ln_bwd_kernelINS_13Kernel_traitsIf13__nv_bfloat16fS2_fjLj2560ELj1ELj1ELj4ELj8ENS_18Kernel_traits_baseILj2560EfS2_fS2_fjLj128EEEEELb0ELb1ELb1ELb0EEEvNS_9BwdParamsE)
        /*0aac*/ 	.word	0x00000000


	//----- nvinfo : EIATTR_REGCOUNT
	.align		4
.L_455:
        /*0ab0*/ 	.byte	0x04, 0x2f
        /*0ab2*/ 	.short	(.L_457 - .L_456)
	.align		4
.L_456:
        /*0ab4*/ 	.word	index@(_ZN10layer_norm13ln_bwd_kernelINS_13Kernel_traitsIf13__nv_bfloat16fS2_fjLj2560ELj1ELj1ELj4ELj8ENS_18Kernel_traits_baseILj2560EfS2_fS2_fjLj128EEEEELb0ELb1ELb0ELb1EEEvNS_9BwdParamsE)
        /*0ab8*/ 	.word	0x000000ce


	//----- nvinfo : EIATTR_FRAME_SIZE
	.align		4
.L_457:
        /*0abc*/ 	.byte	0x04, 0x11
        /*0abe*/ 	.short	(.L_459 - .L_458)
	.align		4
.L_458:
        /*0ac0*/ 	.word	index@(_ZN10layer_norm13ln_bwd_kernelINS_13Kernel_traitsIf13__nv_bfloat16fS2_fjLj2560ELj1ELj1ELj4ELj8ENS_18Kernel_traits_baseILj2560EfS2_fS2_fjLj128EEEEELb0ELb1ELb0ELb1EEEvNS_9BwdParamsE)
        /*0ac4*/ 	.word	0x00000000


	//----- nvinfo : EIATTR_REGCOUNT
	.align		4
.L_459:
        /*0ac8*/ 	.byte	0x04, 0x2f
        /*0aca*/ 	.short	(.L_461 - .L_460)
	.align		4
.L_460:
        /*0acc*/ 	.word	index@(_ZN10layer_norm13ln_bwd_kernelINS_13Kernel_traitsIf13__nv_bfloat16fS2_fjLj2560ELj1ELj1ELj4ELj8ENS_18Kernel_traits_baseILj2560EfS2_fS2_fjLj128EEEEELb0ELb1ELb0ELb0EEEvNS_9BwdParamsE)
        /*0ad0*/ 	.word	0x000000c4


	//----- nvinfo : EIATTR_FRAME_SIZE
	.align		4
.L_461:
        /*0ad4*/ 	.byte	0x04, 0x11
        /*0ad6*/ 	.short	(.L_463 - .L_462)
	.align		4
.L_462:
        /*0ad8*/ 	.word	index@(_ZN10layer_norm13ln_bwd_kernelINS_13Kernel_traitsIf13__nv_bfloat16fS2_fjLj2560ELj1ELj1ELj4ELj8ENS_18Kernel_traits_baseILj2560EfS2_fS2_fjLj128EEEEELb0ELb1ELb0ELb0EEEvNS_9BwdParamsE)
        /*0adc*/ 	.word	0x00000000


	//----- nvinfo : EIATTR_REGCOUNT
	.align		4
.L_463:
        /*0ae0*/ 	.byte	0x04, 0x2f
        /*0ae2*/ 	.short	(.L_465 - .L_464)
	.align		4
.L_464:
        /*0ae4*/ 	.word	index@(_ZN10layer_norm13ln_bwd_kernelINS_13Kernel_traitsIf13__nv_bfloat16fS2_fjLj2560ELj1ELj1ELj4ELj8ENS_18Kernel_traits_baseILj2560EfS2_fS2_fjLj128EEEEELb0ELb0ELb1ELb1EEEvNS_9BwdParamsE)
        /*0ae8*/ 	.word	0x000000a8


	//----- nvinfo : EIATTR_FRAME_SIZE
	.align		4
.L_465:
        /*0aec*/ 	.byte	0x04, 0x11
        /*0aee*/ 	.short	(.L_467 - .L_466)
	.align		4
.L_466:
        /*0af0*/ 	.word	index@(_ZN10layer_norm13ln_bwd_kernelINS_13Kernel_traitsIf13__nv_bfloat16fS2_fjLj2560ELj1ELj1ELj4ELj8ENS_18Kernel_traits_baseILj2560EfS2_fS2_fjLj128EEEEELb0ELb0ELb1ELb1EEEvNS_9BwdParamsE)
        /*0af4*/ 	.word	0x00000000


	//----- nvinfo : EIATTR_REGCOUNT
	.align		4
.L_467:
        /*0af8*/ 	.byte	0x04, 0x2f
        /*0afa*/ 	.short	(.L_469 - .L_468)
	.align		4
.L_468:
        /*0afc*/ 	.word	index@(_ZN10layer_norm13ln_bwd_kernelINS_13Kernel_traitsIf13__nv_bfloat16fS2_fjLj2560ELj1ELj1ELj4ELj8ENS_18Kernel_traits_baseILj2560EfS2_fS2_fjLj128EEEEELb0ELb0ELb1ELb0EEEvNS_9BwdParamsE)
        /*0b00*/ 	.word	0x000000a1


	//----- nvinfo : EIATTR_FRAME_SIZE
	.align		4
.L_469:
        /*0b04*/ 	.byte	0x04, 0x11
        /*0b06*/ 	.short	(.L_471 - .L_470)
	.align		4
.L_470:
        /*0b08*/ 	.word	index@(_ZN10layer_norm13ln_bwd_kernelINS_13Kernel_traitsIf13__nv_bfloat16fS2_fjLj2560ELj1ELj1ELj4ELj8ENS_18Kernel_traits_baseILj2560EfS2_fS2_fjLj128EEEEELb0ELb0ELb1ELb0EEEvNS_9BwdParamsE)
        /*0b0c*/ 	.word	0x00000000


	//----- nvinfo : EIATTR_REGCOUNT
	.align		4
.L_471:
        /*0b10*/ 	.byte	0x04, 0x2f
        /*0b12*/ 	.short	(.L_473 - .L_472)
	.align		4
.L_472:
        /*0b14*/ 	.word	index@(_ZN10layer_norm13ln_bwd_kernelINS_13Kernel_traitsIf13__nv_bfloat16fS2_fjLj2560ELj1ELj1ELj4ELj8ENS_18Kernel_traits_baseILj2560EfS2_fS2_fjLj128EEEEELb0ELb0ELb0ELb1EEEvNS_9BwdParamsE)
        /*0b18*/ 	.word	0x000000a2


	//----- nvinfo : EIATTR_FRAME_SIZE
	.align		4
.L_473:
        /*0b1c*/ 	.byte	0x04, 0x11
        /*0b1e*/ 	.short	(.L_475 - .L_474)
	.align		4
.L_474:
        /*0b20*/ 	.word	index@(_ZN10layer_norm13ln_bwd_kernelINS_13Kernel_traitsIf13__nv_bfloat16fS2_fjLj2560ELj1ELj1ELj4ELj8ENS_18Kernel_traits_baseILj2560EfS2_fS2_fjLj128EEEEELb0ELb0ELb0ELb1EEEvNS_9BwdParamsE)
        /*0b24*/ 	.word	0x00000000


	//----- nvinfo : EIATTR_REGCOUNT
	.align		4
.L_475:
        /*0b28*/ 	.byte	0x04, 0x2f
        /*0b2a*/ 	.short	(.L_477 - .L_476)
	.align		4
.L_476:
        /*0b2c*/ 	.word	index@(_ZN10layer_norm13ln_bwd_kernelINS_13Kernel_traitsIf13__nv_bfloat16fS2_fjLj2560ELj1ELj1ELj4ELj8ENS_18Kernel_traits_baseILj2560EfS2_fS2_fjLj128EEEEELb0ELb0ELb0ELb0EEEvNS_9BwdParamsE)
        /*0b30*/ 	.word	0x00000097


	//----- nvinfo : EIATTR_FRAME_SIZE
	.align		4
.L_477:
        /*0b34*/ 	.byte	0x04, 0x11
        /*0b36*/ 	.short	(.L_479 - .L_478)
	.align		4
.L_478:
        /*0b38*/ 	.word	index@(_ZN10layer_norm13ln_bwd_kernelINS_13Kernel_traitsIf13__nv_bfloat16fS2_fjLj2560ELj1ELj1ELj4ELj8ENS_18Kernel_traits_baseILj2560EfS2_fS2_fjLj128EEEEELb0ELb0ELb0ELb0EEEvNS_9BwdParamsE)
        /*0b3c*/ 	.word	0x00000000


	//----- nvinfo : EIATTR_REGCOUNT
	.align		4
.L_479:
        /*0b40*/ 	.byte	0x04, 0x2f
        /*0b42*/ 	.short	(.L_481 - .L_480)
	.align		4
.L_480:
        /*0b44*/ 	.word	index@(_ZN10layer_norm13ln_bwd_kernelINS_13Kernel_traitsI13__nv_bfloat16S2_fS2_fjLj2560ELj1ELj1ELj4ELj8ENS_18Kernel_traits_baseILj2560ES2_S2_fS2_fjLj128EEEEELb1ELb1ELb1ELb1EEEvNS_9BwdParamsE)
        /*0b48*/ 	.word	0x000000d7


	//----- nvinfo : EIATTR_FRAME_SIZE
	.align		4
.L_481:
        /*0b4c*/ 	.byte	0x04, 0x11
        /*0b4e*/ 	.short	(.L_483 - .L_482)
	.align		4
.L_482:
        /*0b50*/ 	.word	index@(_ZN10layer_norm13ln_bwd_kernelINS_13Kernel_traitsI13__nv_bfloat16S2_fS2_fjLj2560ELj1ELj1ELj4ELj8ENS_18Kernel_traits_baseILj2560ES2_S2_fS2_fjLj128EEEEELb1ELb1ELb1ELb1EEEvNS_9BwdParamsE)
        /*0b54*/ 	.word	0x00000000


	//----- nvinfo : EIATTR_REGCOUNT
	.align		4
.L_483:
        /*0b58*/ 	.byte	0x04, 0x2f
        /*0b5a*/ 	.short	(.L_485 - .L_484)
	.align		4
.L_484:
        /*0b5c*/ 	.word	index@(_ZN10layer_norm22ln_bwd_finalize_kernelINS_22Kernel_traits_finalizeILj2560E13__nv_bfloat16S2_fS2_fjLb1ELj1024ELj4ENS_18Kernel_traits_baseILj2560ES2_S2_fS2_fjLj1024EEEEELb1ELb1EEEvNS_9BwdParamsE)
        /*0b60*/ 	.word	0x00000020


	//----- nvinfo : EIATTR_FRAME_SIZE
	.align		4
.L_485:
        /*0b64*/ 	.byte	0x04, 0x11
        /*0b66*/ 	.short	(.L_487 - .L_486)
	.align		4
.L_486:
        /*0b68*/ 	.word	index@(_ZN10layer_norm22ln_bwd_finalize_kernelINS_22Kernel_traits_finalizeILj2560E13__nv_bfloat16S2_fS2_fjLb1ELj1024ELj4ENS_18Kernel_traits_baseILj2560ES2_S2_fS2_fjLj1024EEEEELb1ELb1EEEvNS_9BwdParamsE)
        /*0b6c*/ 	.word	0x00000000


	//----- nvinfo : EIATTR_REGCOUNT
	.align		4
.L_487:
        /*0b70*/ 	.byte	0x04, 0x2f
        /*0b72*/ 	.short	(.L_489 - .L_488)
	.align		4
.L_488:
        /*0b74*/ 	.word	index@(_ZN10layer_norm13ln_bwd_kernelINS_13Kernel_traitsI13__nv_bfloat16S2_fS2_fjLj2560ELj1ELj1ELj4ELj8ENS_18Kernel_traits_baseILj2560ES2_S2_fS2_fjLj128EEEEELb1ELb1ELb1ELb0EEEvNS_9BwdParamsE)
        /*0b78*/ 	.word	0x000000d4


	//----- nvinfo : EIATTR_FRAME_SIZE
	.align		4
.L_489:
        /*0b7c*/ 	.byte	0x04, 0x11
        /*0b7e*/ 	.short	(.L_491 - .L_490)
	.align		4
.L_490:
        /*0b80*/ 	.word	index@(_ZN10layer_norm13ln_bwd_kernelINS_13Kernel_traitsI13__nv_bfloat16S2_fS2_fjLj2560ELj1ELj1ELj4ELj8ENS_18Kernel_traits_baseILj2560ES2_S2_fS2_fjLj128EEEEELb1ELb1ELb1ELb0EEEvNS_9BwdParamsE)
        /*0b84*/ 	.word	0x00000000


	//----- nvinfo : EIATTR_REGCOUNT
	.align		4
.L_491:
        /*0b88*/ 	.byte	0x04, 0x2f
        /*0b8a*/ 	.short	(.L_493 - .L_492)
	.align		4
.L_492:
        /*0b8c*/ 	.word	index@(_ZN10layer_norm22ln_bwd_finalize_kernelINS_22Kernel_traits_finalizeILj2560E13__nv_bfloat16S2_fS2_fjLb1ELj1024ELj4ENS_18Kernel_traits_baseILj2560ES2_S2_fS2_fjLj1024EEEEELb1ELb0EEEvNS_9BwdParamsE)
        /*0b90*/ 	.word	0x00000020


	//----- nvinfo : EIATTR_FRAME_SIZE
	.align		4
.L_493:
        /*0b94*/ 	.byte	0x04, 0x11
        /*0b96*/ 	.short	(.L_495 - .L_494)
	.align		4
.L_494:
        /*0b98*/ 	.word	index@(_ZN10layer_norm22ln_bwd_finalize_kernelINS_22Kernel_traits_finalizeILj2560E13__nv_bfloat16S2_fS2_fjLb1ELj1024ELj4ENS_18Kernel_traits_baseILj2560ES2_S2_fS2_fjLj1024EEEEELb1ELb0EEEvNS_9BwdParamsE)
        /*0b9c*/ 	.word	0x00000000


	//----- nvinfo : EIATTR_REGCOUNT
	.align		4
.L_495:
        /*0ba0*/ 	.byte	0x04, 0x2f
        /*0ba2*/ 	.short	(.L_497 - .L_496)
	.align		4
.L_496:
        /*0ba4*/ 	.word	index@(_ZN10layer_norm13ln_bwd_kernelINS_13Kernel_traitsI13__nv_bfloat16S2_fS2_fjLj2560ELj1ELj1ELj4ELj8ENS_18Kernel_traits_baseILj2560ES2_S2_fS2_fjLj128EEEEELb1ELb1ELb0ELb1EEEvNS_9BwdParamsE)
        /*0ba8*/ 	.word	0x000000c9


	//----- nvinfo : EIATTR_FRAME_SIZE
	.align		4
.L_497:
        /*0bac*/ 	.byte	0x04, 0x11
        /*0bae*/ 	.short	(.L_499 - .L_498)
	.align		4
.L_498:
        /*0bb0*/ 	.word	index@(_ZN10layer_norm13ln_bwd_kernelINS_13Kernel_traitsI13__nv_bfloat16S2_fS2_fjLj2560ELj1ELj1ELj4ELj8ENS_18Kernel_traits_baseILj2560ES2_S2_fS2_fjLj128EEEEELb1ELb1ELb0ELb1EEEvNS_9BwdParamsE)
        /*0bb4*/ 	.word	0x00000000


	//----- nvinfo : EIATTR_REGCOUNT
	.align		4
.L_499:
        /*0bb8*/ 	.byte	0x04, 0x2f
        /*0bba*/ 	.short	(.L_501 - .L_500)
	.align		4
.L_500:
        /*0bbc*/ 	.word	index@(_ZN10layer_norm13ln_bwd_kernelINS_13Kernel_traitsI13__nv_bfloat16S2_fS2_fjLj2560ELj1ELj1ELj4ELj8ENS_18Kernel_traits_baseILj2560ES2_S2_fS2_fjLj128EEEEELb1ELb1ELb0ELb0EEEvNS_9BwdParamsE)
        /*0bc0*/ 	.word	0x000000c8


	//----- nvinfo : EIATTR_FRAME_SIZE
	.align		4
.L_501:
        /*0bc4*/ 	.byte	0x04, 0x11
        /*0bc6*/ 	.short	(.L_503 - .L_502)
	.align		4
.L_502:
        /*0bc8*/ 	.word	index@(_ZN10layer_norm13ln_bwd_kernelINS_13Kernel_traitsI13__nv_bfloat16S2_fS2_fjLj2560ELj1ELj1ELj4ELj8ENS_18Kernel_traits_baseILj2560ES2_S2_fS2_fjLj128EEEEELb1ELb1ELb0ELb0EEEvNS_9BwdParamsE)
        /*0bcc*/ 	.word	0x00000000


	//----- nvinfo : EIATTR_REGCOUNT
	.align		4
.L_503:
        /*0bd0*/ 	.byte	0x04, 0x2f
        /*0bd2*/ 	.short	(.L_505 - .L_504)
	.align		4
.L_504:
        /*0bd4*/ 	.word	index@(_ZN10layer_norm13ln_bwd_kernelINS_13Kernel_traitsI13__nv_bfloat16S2_fS2_fjLj2560ELj1ELj1ELj4ELj8ENS_18Kernel_traits_baseILj2560ES2_S2_fS2_fjLj128EEEEELb1ELb0ELb1ELb1EEEvNS_9BwdParamsE)
        /*0bd8*/ 	.word	0x000000a6


	//----- nvinfo : EIATTR_FRAME_SIZE
	.align		4
.L_505:
        /*0bdc*/ 	.byte	0x04, 0x11
        /*0bde*/ 	.short	(.L_507 - .L_506)
	.align		4
.L_506:
        /*0be0*/ 	.word	index@(_ZN10layer_norm13ln_bwd_kernelINS_13Kernel_traitsI13__nv_bfloat16S2_fS2_fjLj2560ELj1ELj1ELj4ELj8ENS_18Kernel_traits_baseILj2560ES2_S2_fS2_fjLj128EEEEELb1ELb0ELb1ELb1EEEvNS_9BwdParamsE)
        /*0be4*/ 	.word	0x00000000


	//----- nvinfo : EIATTR_REGCOUNT
	.align		4
.L_507:
        /*0be8*/ 	.byte	0x04, 0x2f
        /*0bea*/ 	.short	(.L_509 - .L_508)
	.align		4
.L_508:
        /*0bec*/ 	.word	index@(_ZN10layer_norm22ln_bwd_finalize_kernelINS_22Kernel_traits_finalizeILj2560E13__nv_bfloat16S2_fS2_fjLb0ELj1024ELj4ENS_18Kernel_traits_baseILj2560ES2_S2_fS2_fjLj1024EEEEELb0ELb1EEEvNS_9BwdParamsE)
        /*0bf0*/ 	.word	0x00000020


	//----- nvinfo : EIATTR_FRAME_SIZE
	.align		4
.L_509:
        /*0bf4*/ 	.byte	0x04, 0x11
        /*0bf6*/ 	.short	(.L_511 - .L_510)
	.align		4
.L_510:
        /*0bf8*/ 	.word	index@(_ZN10layer_norm22ln_bwd_finalize_kernelINS_22Kernel_traits_finalizeILj2560E13__nv_bfloat16S2_fS2_fjLb0ELj1024ELj4ENS_18Kernel_traits_baseILj2560ES2_S2_fS2_fjLj1024EEEEELb0ELb1EEEvNS_9BwdParamsE)
        /*0bfc*/ 	.word	0x00000000


	//----- nvinfo : EIATTR_REGCOUNT
	.align		4
.L_511:
        /*0c00*/ 	.byte	0x04, 0x2f
        /*0c02*/ 	.short	(.L_513 - .L_512)
	.align		4
.L_512:
        /*0c04*/ 	.word	index@(_ZN10layer_norm13ln_bwd_kernelINS_13Kernel_traitsI13__nv_bfloat16S2_fS2_fjLj2560ELj1ELj1ELj4ELj8ENS_18Kernel_traits_baseILj2560ES2_S2_fS2_fjLj128EEEEELb1ELb0ELb1ELb0EEEvNS_9BwdParamsE)
        /*0c08*/ 	.word	0x000000a8


	//----- nvinfo : EIATTR_FRAME_SIZE
	.align		4
.L_513:
        /*0c0c*/ 	.byte	0x04, 0x11
        /*0c0e*/ 	.short	(.L_515 - .L_514)
	.align		4
.L_514:
        /*0c10*/ 	.word	index@(_ZN10layer_norm13ln_bwd_kernelINS_13Kernel_traitsI13__nv_bfloat16S2_fS2_fjLj2560ELj1ELj1ELj4ELj8ENS_18Kernel_traits_baseILj2560ES2_S2_fS2_fjLj128EEEEELb1ELb0ELb1ELb0EEEvNS_9BwdParamsE)
        /*0c14*/ 	.word	0x00000000


	//----- nvinfo : EIATTR_REGCOUNT
	.align		4
.L_515:
        /*0c18*/ 	.byte	0x04, 0x2f
        /*0c1a*/ 	.short	(.L_517 - .L_516)
	.align		4
.L_516:
        /*0c1c*/ 	.word	index@(_ZN10layer_norm22ln_bwd_finalize_kernelINS_22Kernel_traits_finalizeILj2560E13__nv_bfloat16S2_fS2_fjLb0ELj1024ELj4ENS_18Kernel_traits_baseILj2560ES2_S2_fS2_fjLj1024EEEEELb0ELb0EEEvNS_9BwdParamsE)
        /*0c20*/ 	.word	0x00000020


	//----- nvinfo : EIATTR_FRAME_SIZE
	.align		4
.L_517:
        /*0c24*/ 	.byte	0x04, 0x11
        /*0c26*/ 	.short	(.L_519 - .L_518)
	.align		4
.L_518:
        /*0c28*/ 	.word	index@(_ZN10layer_norm22ln_bwd_finalize_kernelINS_22Kernel_traits_finalizeILj2560E13__nv_bfloat16S2_fS2_fjLb0ELj1024ELj4ENS_18Kernel_traits_baseILj2560ES2_S2_fS2_fjLj1024EEEEELb0ELb0EEEvNS_9BwdParamsE)
        /*0c2c*/ 	.word	0x00000000


	//----- nvinfo : EIATTR_REGCOUNT
	.align		4
.L_519:
        /*0c30*/ 	.byte	0x04, 0x2f
        /*0c32*/ 	.short	(.L_521 - .L_520)
	.align		4
.L_520:
        /*0c34*/ 	.word	index@(_ZN10layer_norm13ln_bwd_kernelINS_13Kernel_traitsI13__nv_bfloat16S2_fS2_fjLj2560ELj1ELj1ELj4ELj8ENS_18Kernel_traits_baseILj2560ES2_S2_fS2_fjLj128EEEEELb1ELb0ELb0ELb1EEEvNS_9BwdParamsE)
        /*0c38*/ 	.word	0x000000a5


	//----- nvinfo : EIATTR_FRAME_SIZE
	.align		4
.L_521:
        /*0c3c*/ 	.byte	0x04, 0x11
        /*0c3e*/ 	.short	(.L_523 - .L_522)
	.align		4
.L_522:
        /*0c40*/ 	.word	index@(_ZN10layer_norm13ln_bwd_kernelINS_13Kernel_traitsI13__nv_bfloat16S2_fS2_fjLj2560ELj1ELj1ELj4ELj8ENS_18Kernel_traits_baseILj2560ES2_S2_fS2_fjLj128EEEEELb1ELb0ELb0ELb1EEEvNS_9BwdParamsE)
        /*0c44*/ 	.word	0x00000000


	//----- nvinfo : EIATTR_REGCOUNT
	.align		4
.L_523:
        /*0c48*/ 	.byte	0x04, 0x2f
        /*0c4a*/ 	.short	(.L_525 - .L_524)
	.align		4
.L_524:
        /*0c4c*/ 	.word	index@(_ZN10layer_norm13ln_bwd_kernelINS_13Kernel_traitsI13__nv_bfloat16S2_fS2_fjLj2560ELj1ELj1ELj4ELj8ENS_18Kernel_traits_baseILj2560ES2_S2_fS2_fjLj128EEEEELb1ELb0ELb0ELb0EEEvNS_9BwdParamsE)
        /*0c50*/ 	.word	0x0000009f


	//----- nvinfo : EIATTR_FRAME_SIZE
	.align		4
.L_525:
        /*0c54*/ 	.byte	0x04, 0x11
        /*0c56*/ 	.short	(.L_527 - .L_526)
	.align		4
.L_526:
        /*0c58*/ 	.word	index@(_ZN10layer_norm13ln_bwd_kernelINS_13Kernel_traitsI13__nv_bfloat16S2_fS2_fjLj2560ELj1ELj1ELj4ELj8ENS_18Kernel_traits_baseILj2560ES2_S2_fS2_fjLj128EEEEELb1ELb0ELb0ELb0EEEvNS_9BwdParamsE)
        /*0c5c*/ 	.word	0x00000000


	//----- nvinfo : EIATTR_REGCOUNT
	.align		4
.L_527:
        /*0c60*/ 	.byte	0x04, 0x2f
        /*0c62*/ 	.short	(.L_529 - .L_528)
	.align		4
.L_528:
        /*0c64*/ 	.word	index@(_ZN10layer_norm13ln_bwd_kernelINS_13Kernel_traitsI13__nv_bfloat16S2_fS2_fjLj2560ELj1ELj1ELj4ELj8ENS_18Kernel_traits_baseILj2560ES2_S2_fS2_fjLj128EEEEELb0ELb1ELb1ELb1EEEvNS_9BwdParamsE)
        /*0c68*/ 	.word	0x000000ef


	//----- nvinfo : EIATTR_FRAME_SIZE
	.align		4
.L_529:
        /*0c6c*/ 	.byte	0x04, 0x11
        /*0c6e*/ 	.short	(.L_531 - .L_530)
	.align		4
.L_530:
        /*0c70*/ 	.word	index@(_ZN10layer_norm13ln_bwd_kernelINS_13Kernel_traitsI13__nv_bfloat16S2_fS2_fjLj2560ELj1ELj1ELj4ELj8ENS_18Kernel_traits_baseILj2560ES2_S2_fS2_fjLj128EEEEELb0ELb1ELb1ELb1EEEvNS_9BwdParamsE)
        /*0c74*/ 	.word	0x00000000


	//----- nvinfo : EIATTR_REGCOUNT
	.align		4
.L_531:
        /*0c78*/ 	.byte	0x04, 0x2f
        /*0c7a*/ 	.short	(.L_533 - .L_532)
	.align		4
.L_532:
        /*0c7c*/ 	.word	index@(_ZN10layer_norm13ln_bwd_kernelINS_13Kernel_traitsI13__nv_bfloat16S2_fS2_fjLj2560ELj1ELj1ELj4ELj8ENS_18Kernel_traits_baseILj2560ES2_S2_fS2_fjLj128EEEEELb0ELb1ELb1ELb0EEEvNS_9BwdParamsE)
        /*0c80*/ 	.word	0x000000cd


	//----- nvinfo : EIATTR_FRAME_SIZE
	.align		4
.L_533:
        /*0c84*/ 	.byte	0x04, 0x11
        /*0c86*/ 	.short	(.L_535 - .L_534)
	.align		4
.L_534:
        /*0c88*/ 	.word	index@(_ZN10layer_norm13ln_bwd_kernelINS_13Kernel_traitsI13__nv_bfloat16S2_fS2_fjLj2560ELj1ELj1ELj4ELj8ENS_18Kernel_traits_baseILj2560ES2_S2_fS2_fjLj128EEEEELb0ELb1ELb1ELb0EEEvNS_9BwdParamsE)
        /*0c8c*/ 	.word	0x00000000


	//----- nvinfo : EIATTR_REGCOUNT
	.align		4
.L_535:
        /*0c90*/ 	.byte	0x04, 0x2f
        /*0c92*/ 	.short	(.L_537 - .L_536)
	.align		4
.L_536:
        /*0c94*/ 	.word	index@(_ZN10layer_norm13ln_bwd_kernelINS_13Kernel_traitsI13__nv_bfloat16S2_fS2_fjLj2560ELj1ELj1ELj4ELj8ENS_18Kernel_traits_baseILj2560ES2_S2_fS2_fjLj128EEEEELb0ELb1ELb0ELb1EEEvNS_9BwdParamsE)
        /*0c98*/ 	.word	0x000000ce


	//----- nvinfo : EIATTR_FRAME_SIZE
	.align		4
.L_537:
        /*0c9c*/ 	.byte	0x04, 0x11
        /*0c9e*/ 	.short	(.L_539 - .L_538)
	.align		4
.L_538:
        /*0ca0*/ 	.word	index@(_ZN10layer_norm13ln_bwd_kernelINS_13Kernel_traitsI13__nv_bfloat16S2_fS2_fjLj2560ELj1ELj1ELj4ELj8ENS_18Kernel_traits_baseILj2560ES2_S2_fS2_fjLj128EEEEELb0ELb1ELb0ELb1EEEvNS_9BwdParamsE)
        /*0ca4*/ 	.word	0x00000000


	//----- nvinfo : EIATTR_REGCOUNT
	.align		4
.L_539:
        /*0ca8*/ 	.byte	0x04, 0x2f
        /*0caa*/ 	.short	(.L_541 - .L_540)
	.align		4
.L_540:
        /*0cac*/ 	.word	index@(_ZN10layer_norm13ln_bwd_kernelINS_13Kernel_traitsI13__nv_bfloat16S2_fS2_fjLj2560ELj1ELj1ELj4ELj8ENS_18Kernel_traits_baseILj2560ES2_S2_fS2_fjLj128EEEEELb0ELb1ELb0ELb0EEEvNS_9BwdParamsE)
        /*0cb0*/ 	.word	0x000000c4


	//----- nvinfo : EIATTR_FRAME_SIZE
	.align		4
.L_541:
        /*0cb4*/ 	.byte	0x04, 0x11
        /*0cb6*/ 	.short	(.L_543 - .L_542)
	.align		4
.L_542:
        /*0cb8*/ 	.word	index@(_ZN10layer_norm13ln_bwd_kernelINS_13Kernel_traitsI13__nv_bfloat16S2_fS2_fjLj2560ELj1ELj1ELj4ELj8ENS_18Kernel_traits_baseILj2560ES2_S2_fS2_fjLj128EEEEELb0ELb1ELb0ELb0EEEvNS_9BwdParamsE)
        /*0cbc*/ 	.word	0x00000000


	//----- nvinfo : EIATTR_REGCOUNT
	.align		4
.L_543:
        /*0cc0*/ 	.byte	0x04, 0x2f
        /*0cc2*/ 	.short	(.L_545 - .L_544)
	.align		4
.L_544:
        /*0cc4*/ 	.word	index@(_ZN10layer_norm13ln_bwd_kernelINS_13Kernel_traitsI13__nv_bfloat16S2_fS2_fjLj2560ELj1ELj1ELj4ELj8ENS_18Kernel_traits_baseILj2560ES2_S2_fS2_fjLj128EEEEELb0ELb0ELb1ELb1EEEvNS_9BwdParamsE)
        /*0cc8*/ 	.word	0x000000a8


	//----- nvinfo : EIATTR_FRAME_SIZE
	.align		4
.L_545:
        /*0ccc*/ 	.byte	0x04, 0x11
        /*0cce*/ 	.short	(.L_547 - .L_546)
	.align		4
.L_546:
        /*0cd0*/ 	.word	index@(_ZN10layer_norm13ln_bwd_kernelINS_13Kernel_traitsI13__nv_bfloat16S2_fS2_fjLj2560ELj1ELj1ELj4ELj8ENS_18Kernel_traits_baseILj2560ES2_S2_fS2_fjLj128EEEEELb0ELb0ELb1ELb1EEEvNS_9BwdParamsE)
        /*0cd4*/ 	.word	0x00000000


	//----- nvinfo : EIATTR_REGCOUNT
	.align		4
.L_547:
        /*0cd8*/ 	.byte	0x04, 0x2f
        /*0cda*/ 	.short	(.L_549 - .L_548)
	.align		4
.L_548:
        /*0cdc*/ 	.word	index@(_ZN10layer_norm13ln_bwd_kernelINS_13Kernel_traitsI13__nv_bfloat16S2_fS2_fjLj2560ELj1ELj1ELj4ELj8ENS_18Kernel_traits_baseILj2560ES2_S2_fS2_fjLj128EEEEELb0ELb0ELb1ELb0EEEvNS_9BwdParamsE)
        /*0ce0*/ 	.word	0x0000009f


	//----- nvinfo : EIATTR_FRAME_SIZE
	.align		4
.L_549:
        /*0ce4*/ 	.byte	0x04, 0x11
        /*0ce6*/ 	.short	(.L_551 - .L_550)
	.align		4
.L_550:
        /*0ce8*/ 	.word	index@(_ZN10layer_norm13ln_bwd_kernelINS_13Kernel_traitsI13__nv_bfloat16S2_fS2_fjLj2560ELj1ELj1ELj4ELj8ENS_18Kernel_traits_baseILj2560ES2_S2_fS2_fjLj128EEEEELb0ELb0ELb1ELb0EEEvNS_9BwdParamsE)
        /*0cec*/ 	.word	0x00000000


	//----- nvinfo : EIATTR_REGCOUNT
	.align		4
.L_551:
        /*0cf0*/ 	.byte	0x04, 0x2f
        /*0cf2*/ 	.short	(.L_553 - .L_552)
	.align		4
.L_552:
        /*0cf4*/ 	.word	index@(_ZN10layer_norm13ln_bwd_kernelINS_13Kernel_traitsI13__nv_bfloat16S2_fS2_fjLj2560ELj1ELj1ELj4ELj8ENS_18Kernel_traits_baseILj2560ES2_S2_fS2_fjLj128EEEEELb0ELb0ELb0ELb1EEEvNS_9BwdParamsE)
        /*0cf8*/ 	.word	0x000000a4


	//----- nvinfo : EIATTR_FRAME_SIZE
	.align		4
.L_553:
        /*0cfc*/ 	.byte	0x04, 0x11
        /*0cfe*/ 	.short	(.L_555 - .L_554)
	.align		4
.L_554:
        /*0d00*/ 	.word	index@(_ZN10layer_norm13ln_bwd_kernelINS_13Kernel_traitsI13__nv_bfloat16S2_fS2_fjLj2560ELj1ELj1ELj4ELj8ENS_18Kernel_traits_baseILj2560ES2_S2_fS2_fjLj128EEEEELb0ELb0ELb0ELb1EEEvNS_9BwdParamsE)
        /*0d04*/ 	.word	0x00000000


	//----- nvinfo : EIATTR_REGCOUNT
	.align		4
.L_555:
        /*0d08*/ 	.byte	0x04, 0x2f
        /*0d0a*/ 	.short	(.L_557 - .L_556)
	.align		4
.L_556:
        /*0d0c*/ 	.word	index@(_ZN10layer_norm13ln_bwd_kernelINS_13Kernel_traitsI13__nv_bfloat16S2_fS2_fjLj2560ELj1ELj1ELj4ELj8ENS_18Kernel_traits_baseILj2560ES2_S2_fS2_fjLj128EEEEELb0ELb0ELb0ELb0EEEvNS_9BwdParamsE)
        /*0d10*/ 	.word	0x00000097


	//----- nvinfo : EIATTR_FRAME_SIZE
	.align		4
.L_557:
        /*0d14*/ 	.byte	0x04, 0x11
        /*0d16*/ 	.short	(.L_559 - .L_558)
	.align		4
.L_558:
        /*0d18*/ 	.word	index@(_ZN10layer_norm13ln_bwd_kernelINS_13Kernel_traitsI13__nv_bfloat16S2_fS2_fjLj2560ELj1ELj1ELj4ELj8ENS_18Kernel_traits_baseILj2560ES2_S2_fS2_fjLj128EEEEELb0ELb0ELb0ELb0EEEvNS_9BwdParamsE)
        /*0d1c*/ 	.word	0x00000000


	//----- nvinfo : EIATTR_REGCOUNT
	.align		4
.L_559:
        /*0d20*/ 	.byte	0x04, 0x2f
        /*0d22*/ 	.short	(.L_561 - .L_560)
	.align		4
.L_560:
        /*0d24*/ 	.word	index@(_ZN10layer_norm13ln_bwd_kernelINS_13Kernel_traitsIf13__nv_bfloat16S2_S2_fjLj2560ELj1ELj1ELj4ELj8ENS_18Kernel_traits_baseILj2560EfS2_S2_S2_fjLj128EEEEELb1ELb1ELb1ELb1EEEvNS_9BwdParamsE)
        /*0d28*/ 	.word	0x000000cc


	//----- nvinfo : EIATTR_FRAME_SIZE
	.align		4
.L_561:
        /*0d2c*/ 	.byte	0x04, 0x11
        /*0d2e*/ 	.short	(.L_563 - .L_562)
	.align		4
.L_562:
        /*0d30*/ 	.word	index@(_ZN10layer_norm13ln_bwd_kernelINS_13Kernel_traitsIf13__nv_bfloat16S2_S2_fjLj2560ELj1ELj1ELj4ELj8ENS_18Kernel_traits_baseILj2560EfS2_S2_S2_fjLj128EEEEELb1ELb1ELb1ELb1EEEvNS_9BwdParamsE)
        /*0d34*/ 	.word	0x00000000


	//----- nvinfo : EIATTR_REGCOUNT
	.align		4
.L_563:
        /*0d38*/ 	.byte	0x04, 0x2f
        /*0d3a*/ 	.short	(.L_565 - .L_564)
	.align		4
.L_564:
        /*0d3c*/ 	.word	index@(_ZN10layer_norm22ln_bwd_finalize_kernelINS_22Kernel_traits_finalizeILj2560Ef13__nv_bfloat16S2_S2_fjLb1ELj1024ELj4ENS_18Kernel_traits_baseILj2560EfS2_S2_S2_fjLj1024EEEEELb1ELb1EEEvNS_9BwdParamsE)
        /*0d40*/ 	.word	0x00000020


	//----- nvinfo : EIATTR_FRAME_SIZE
	.align		4
.L_565:
        /*0d44*/ 	.byte	0x04, 0x11
        /*0d46*/ 	.short	(.L_567 - .L_566)
	.align		4
.L_566:
        /*0d48*/ 	.word	index@(_ZN10layer_norm22ln_bwd_finalize_kernelINS_22Kernel_traits_finalizeILj2560Ef13__nv_bfloat16S2_S2_fjLb1ELj1024ELj4ENS_18Kernel_traits_baseILj2560EfS2_S2_S2_fjLj1024EEEEELb1ELb1EEEvNS_9BwdParamsE)
        /*0d4c*/ 	.word	0x00000000


	//----- nvinfo : EIATTR_REGCOUNT
	.align		4
.L_567:
        /*0d50*/ 	.byte	0x04, 0x2f
        /*0d52*/ 	.short	(.L_569 - .L_568)
	.align		4
.L_568:
        /*0d54*/ 	.word	index@(_ZN10layer_norm13ln_bwd_kernelINS_13Kernel_traitsIf13__nv_bfloat16S2_S2_fjLj2560ELj1ELj1ELj4ELj8ENS_18Kernel_traits_baseILj2560EfS2_S2_S2_fjLj128EEEEELb1ELb1ELb1ELb0EEEvNS_9BwdParamsE)
        /*0d58*/ 	.word	0x000000c8


	//----- nvinfo : EIATTR_FRAME_SIZE
	.align		4
.L_569:
        /*0d5c*/ 	.byte	0x04, 0x11
        /*0d5e*/ 	.short	(.L_571 - .L_570)
	.align		4
.L_570:
        /*0d60*/ 	.word	index@(_ZN10layer_norm13ln_bwd_kernelINS_13Kernel_traitsIf13__nv_bfloat16S2_S2_fjLj2560ELj1ELj1ELj4ELj8ENS_18Kernel_traits_baseILj2560EfS2_S2_S2_fjLj128EEEEELb1ELb1ELb1ELb0EEEvNS_9BwdParamsE)
        /*0d64*/ 	.word	0x00000000


	//----- nvinfo : EIATTR_REGCOUNT
	.align		4
.L_571:
        /*0d68*/ 	.byte	0x04, 0x2f
        /*0d6a*/ 	.short	(.L_573 - .L_572)
	.align		4
.L_572:
        /*0d6c*/ 	.word	index@(_ZN10layer_norm22ln_bwd_finalize_kernelINS_22Kernel_traits_finalizeILj2560Ef13__nv_bfloat16S2_S2_fjLb1ELj1024ELj4ENS_18Kernel_traits_baseILj2560EfS2_S2_S2_fjLj1024EEEEELb1ELb0EEEvNS_9BwdParamsE)
        /*0d70*/ 	.word	0x00000020


	//----- nvinfo : EIATTR_FRAME_SIZE
	.align		4
.L_573:
        /*0d74*/ 	.byte	0x04, 0x11
        /*0d76*/ 	.short	(.L_575 - .L_574)
	.align		4
.L_574:
        /*0d78*/ 	.word	index@(_ZN10layer_norm22ln_bwd_finalize_kernelINS_22Kernel_traits_finalizeILj2560Ef13__nv_bfloat16S2_S2_fjLb1ELj1024ELj4ENS_18Kernel_traits_baseILj2560EfS2_S2_S2_fjLj1024EEEEELb1ELb0EEEvNS_9BwdParamsE)
        /*0d7c*/ 	.word	0x00000000


	//----- nvinfo : EIATTR_REGCOUNT
	.align		4
.L_575:
        /*0d80*/ 	.byte	0x04, 0x2f
        /*0d82*/ 	.short	(.L_577 - .L_576)
	.align		4
.L_576:
        /*0d84*/ 	.word	index@(_ZN10layer_norm13ln_bwd_kernelINS_13Kernel_traitsIf13__nv_bfloat16S2_S2_fjLj2560ELj1ELj1ELj4ELj8ENS_18Kernel_traits_baseILj2560EfS2_S2_S2_fjLj128EEEEELb1ELb1ELb0ELb1EEEvNS_9BwdParamsE)
        /*0d88*/ 	.word	0x000000ca


	//----- nvinfo : EIATTR_FRAME_SIZE
	.align		4
.L_577:
        /*0d8c*/ 	.byte	0x04, 0x11
        /*0d8e*/ 	.short	(.L_579 - .L_578)
	.align		4
.L_578:
        /*0d90*/ 	.word	index@(_ZN10layer_norm13ln_bwd_kernelINS_13Kernel_traitsIf13__nv_bfloat16S2_S2_fjLj2560ELj1ELj1ELj4ELj8ENS_18Kernel_traits_baseILj2560EfS2_S2_S2_fjLj128EEEEELb1ELb1ELb0ELb1EEEvNS_9BwdParamsE)
        /*0d94*/ 	.word	0x00000000


	//----- nvinfo : EIATTR_REGCOUNT
	.align		4
.L_579:
        /*0d98*/ 	.byte	0x04, 0x2f
        /*0d9a*/ 	.short	(.L_581 - .L_580)
	.align		4
.L_580:
        /*0d9c*/ 	.word	index@(_ZN10layer_norm13ln_bwd_kernelINS_13Kernel_traitsIf13__nv_bfloat16S2_S2_fjLj2560ELj1ELj1ELj4ELj8ENS_18Kernel_traits_baseILj2560EfS2_S2_S2_fjLj128EEEEELb1ELb1ELb0ELb0EEEvNS_9BwdParamsE)
        /*0da0*/ 	.word	0x000000bf


	//----- nvinfo : EIATTR_FRAME_SIZE
	.align		4
.L_581:
        /*0da4*/ 	.byte	0x04, 0x11
        /*0da6*/ 	.short	(.L_583 - .L_582)
	.align		4
.L_582:
        /*0da8*/ 	.word	index@(_ZN10layer_norm13ln_bwd_kernelINS_13Kernel_traitsIf13__nv_bfloat16S2_S2_fjLj2560ELj1ELj1ELj4ELj8ENS_18Kernel_traits_baseILj2560EfS2_S2_S2_fjLj128EEEEELb1ELb1ELb0ELb0EEEvNS_9BwdParamsE)
        /*0dac*/ 	.word	0x00000000


	//----- nvinfo : EIATTR_REGCOUNT
	.align		4
.L_583:
        /*0db0*/ 	.byte	0x04, 0x2f
        /*0db2*/ 	.short	(.L_585 - .L_584)
	.align		4
.L_584:
        /*0db4*/ 	.word	index@(_ZN10layer_norm13ln_bwd_kernelINS_13Kernel_traitsIf13__nv_bfloat16S2_S2_fjLj2560ELj1ELj1ELj4ELj8ENS_18Kernel_traits_baseILj2560EfS2_S2_S2_fjLj128EEEEELb1ELb0ELb1ELb1EEEvNS_9BwdParamsE)
        /*0db8*/ 	.word	0x000000a4


	//----- nvinfo : EIATTR_FRAME_SIZE
	.align		4
.L_585:
        /*0dbc*/ 	.byte	0x04, 0x11
        /*0dbe*/ 	.short	(.L_587 - .L_586)
	.align		4
.L_586:
        /*0dc0*/ 	.word	index@(_ZN10layer_norm13ln_bwd_kernelINS_13Kernel_traitsIf13__nv_bfloat16S2_S2_fjLj2560ELj1ELj1ELj4ELj8ENS_18Kernel_traits_baseILj2560EfS2_S2_S2_fjLj128EEEEELb1ELb0ELb1ELb1EEEvNS_9BwdParamsE)
        /*0dc4*/ 	.word	0x00000000


	//----- nvinfo : EIATTR_REGCOUNT
	.align		4
.L_587:
        /*0dc8*/ 	.byte	0x04, 0x2f
        /*0dca*/ 	.short	(.L_589 - .L_588)
	.align		4
.L_588:
        /*0dcc*/ 	.word	index@(_ZN10layer_norm22ln_bwd_finalize_kernelINS_22Kernel_traits_finalizeILj2560Ef13__nv_bfloat16S2_S2_fjLb0ELj1024ELj4ENS_18Kernel_traits_baseILj2560EfS2_S2_S2_fjLj1024EEEEELb0ELb1EEEvNS_9BwdParamsE)
        /*0dd0*/ 	.word	0x00000020


	//----- nvinfo : EIATTR_FRAME_SIZE
	.align		4
.L_589:
        /*0dd4*/ 	.byte	0x04, 0x11
        /*0dd6*/ 	.short	(.L_591 - .L_590)
	.align		4
.L_590:
        /*0dd8*/ 	.word	index@(_ZN10layer_norm22ln_bwd_finalize_kernelINS_22Kernel_traits_finalizeILj2560Ef13__nv_bfloat16S2_S2_fjLb0ELj1024ELj4ENS_18Kernel_traits_baseILj2560EfS2_S2_S2_fjLj1024EEEEELb0ELb1EEEvNS_9BwdParamsE)
        /*0ddc*/ 	.word	0x00000000


	//----- nvinfo : EIATTR_REGCOUNT
	.align		4
.L_591:
        /*0de0*/ 	.byte	0x04, 0x2f
        /*0de2*/ 	.short	(.L_593 - .L_592)
	.align		4
.L_592:
        /*0de4*/ 	.word	index@(_ZN10layer_norm13ln_bwd_kernelINS_13Kernel_traitsIf13__nv_bfloat16S2_S2_fjLj2560ELj1ELj1ELj4ELj8ENS_18Kernel_traits_baseILj2560EfS2_S2_S2_fjLj128EEEEELb1ELb0ELb1ELb0EEEvNS_9BwdParamsE)
        /*0de8*/ 	.word	0x0000009b


	//----- nvinfo : EIATTR_FRAME_SIZE
	.align		4
.L_593:
        /*0dec*/ 	.byte	0x04, 0x11
        /*0dee*/ 	.short	(.L_595 - .L_594)
	.align		4
.L_594:
        /*0df0*/ 	.word	index@(_ZN10layer_norm13ln_bwd_kernelINS_13Kernel_traitsIf13__nv_bfloat16S2_S2_fjLj2560ELj1ELj1ELj4ELj8ENS_18Kernel_traits_baseILj2560EfS2_S2_S2_fjLj128EEEEELb1ELb0ELb1ELb0EEEvNS_9BwdParamsE)
        /*0df4*/ 	.word	0x00000000


	//----- nvinfo : EIATTR_REGCOUNT
	.align		4
.L_595:
        /*0df8*/ 	.byte	0x04, 0x2f
        /*0dfa*/ 	.short	(.L_597 - .L_596)
	.align		4
.L_596:
        /*0dfc*/ 	.word	index@(_ZN10layer_norm22ln_bwd_finalize_kernelINS_22Kernel_traits_finalizeILj2560Ef13__nv_bfloat16S2_S2_fjLb0ELj1024ELj4ENS_18Kernel_traits_baseILj2560EfS2_S2_S2_fjLj1024EEEEELb0ELb0EEEvNS_9BwdParamsE)
        /*0e00*/ 	.word	0x00000020


	//----- nvinfo : EIATTR_FRAME_SIZE
	.align		4
.L_597:
        /*0e04*/ 	.byte	0x04, 0x11
        /*0e06*/ 	.short	(.L_599 - .L_598)
	.align		4
.L_598:
        /*0e08*/ 	.word	index@(_ZN10layer_norm22ln_bwd_finalize_kernelINS_22Kernel_traits_finalizeILj2560Ef13__nv_bfloat16S2_S2_fjLb0ELj1024ELj4ENS_18Kernel_traits_baseILj2560EfS2_S2_S2_fjLj1024EEEEELb0ELb0EEEvNS_9BwdParamsE)
        /*0e0c*/ 	.word	0x00000000


	//----- nvinfo : EIATTR_REGCOUNT
	.align		4
.L_599:
        /*0e10*/ 	.byte	0x04, 0x2f
        /*0e12*/ 	.short	(.L_601 - .L_600)
	.align		4
.L_600:
        /*0e14*/ 	.word	index@(_ZN10layer_norm13ln_bwd_kernelINS_13Kernel_traitsIf13__nv_bfloat16S2_S2_fjLj2560ELj1ELj1ELj4ELj8ENS_18Kernel_traits_baseILj2560EfS2_S2_S2_fjLj128EEEEELb1ELb0ELb0ELb1EEEvNS_9BwdParamsE)
        /*0e18*/ 	.word	0x00000095


	//----- nvinfo : EIATTR_FRAME_SIZE
	.align		4
.L_601:
        /*0e1c*/ 	.byte	0x04, 0x11
        /*0e1e*/ 	.short	(.L_603 - .L_602)
	.align		4
.L_602:
        /*0e20*/ 	.word	index@(_ZN10layer_norm13ln_bwd_kernelINS_13Kernel_traitsIf13__nv_bfloat16S2_S2_fjLj2560ELj1ELj1ELj4ELj8ENS_18Kernel_traits_baseILj2560EfS2_S2_S2_fjLj128EEEEELb1ELb0ELb0ELb1EEEvNS_9BwdParamsE)
        /*0e24*/ 	.word	0x00000000


	//----- nvinfo : EIATTR_REGCOUNT
	.align		4
.L_603:
        /*0e28*/ 	.byte	0x04, 0x2f
        /*0e2a*/ 	.short	(.L_605 - .L_604)
	.align		4
.L_604:
        /*0e2c*/ 	.word	index@(_ZN10layer_norm13ln_bwd_kernelINS_13Kernel_traitsIf13__nv_bfloat16S2_S2_fjLj2560ELj1ELj1ELj4ELj8ENS_18Kernel_traits_baseILj2560EfS2_S2_S2_fjLj128EEEEELb1ELb0ELb0ELb0EEEvNS_9BwdParamsE)
        /*0e30*/ 	.word	0x00000095


	//----- nvinfo : EIATTR_FRAME_SIZE
	.align		4
.L_605:
        /*0e34*/ 	.byte	0x04, 0x11
        /*0e36*/ 	.short	(.L_607 - .L_606)
	.align		4
.L_606:
        /*0e38*/ 	.word	index@(_ZN10layer_norm13ln_bwd_kernelINS_13Kernel_traitsIf13__nv_bfloat16S2_S2_fjLj2560ELj1ELj1ELj4ELj8ENS_18Kernel_traits_baseILj2560EfS2_S2_S2_fjLj128EEEEELb1ELb0ELb0ELb0EEEvNS_9BwdParamsE)
        /*0e3c*/ 	.word	0x00000000


	//----- nvinfo : EIATTR_REGCOUNT
	.align		4
.L_607:
        /*0e40*/ 	.byte	0x04, 0x2f
        /*0e42*/ 	.short	(.L_609 - .L_608)
	.align		4
.L_608:
        /*0e44*/ 	.word	index@(_ZN10layer_norm13ln_bwd_kernelINS_13Kernel_traitsIf13__nv_bfloat16S2_S2_fjLj2560ELj1ELj1ELj4ELj8ENS_18Kernel_traits_baseILj2560EfS2_S2_S2_fjLj128EEEEELb0ELb1ELb1ELb1EEEvNS_9BwdParamsE)
        /*0e48*/ 	.word	0x000000c2


	//----- nvinfo : EIATTR_FRAME_SIZE
	.align		4
.L_609:
        /*0e4c*/ 	.byte	0x04, 0x11
        /*0e4e*/ 	.short	(.L_611 - .L_610)
	.align		4
.L_610:
        /*0e50*/ 	.word	index@(_ZN10layer_norm13ln_bwd_kernelINS_13Kernel_traitsIf13__nv_bfloat16S2_S2_fjLj2560ELj1ELj1ELj4ELj8ENS_18Kernel_traits_baseILj2560EfS2_S2_S2_fjLj128EEEEELb0ELb1ELb1ELb1EEEvNS_9BwdParamsE)
        /*0e54*/ 	.word	0x00000000


	//----- nvinfo : EIATTR_REGCOUNT
	.align		4
.L_611:
        /*0e58*/ 	.byte	0x04, 0x2f
        /*0e5a*/ 	.short	(.L_613 - .L_612)
	.align		4
.L_612:
        /*0e5c*/ 	.word	index@(_ZN10layer_norm13ln_bwd_kernelINS_13Kernel_traitsIf13__nv_bfloat16S2_S2_fjLj2560ELj1ELj1ELj4ELj8ENS_18Kernel_traits_baseILj2560EfS2_S2_S2_fjLj128EEEEELb0ELb1ELb1ELb0EEEvNS_9BwdParamsE)
        /*0e60*/ 	.word	0x000000c3


	//----- nvinfo : EIATTR_FRAME_SIZE
	.align		4
.L_613:
        /*0e64*/ 	.byte	0x04, 0x11
        /*0e66*/ 	.short	(.L_615 - .L_614)
	.align		4
.L_614:
        /*0e68*/ 	.word	index@(_ZN10layer_norm13ln_bwd_kernelINS_13Kernel_traitsIf13__nv_bfloat16S2_S2_fjLj2560ELj1ELj1ELj4ELj8ENS_18Kernel_traits_baseILj2560EfS2_S2_S2_fjLj128EEEEELb0ELb1ELb1ELb0EEEvNS_9BwdParamsE)
        /*0e6c*/ 	.word	0x00000000


	//----- nvinfo : EIATTR_REGCOUNT
	.align		4
.L_615:
        /*0e70*/ 	.byte	0x04, 0x2f
        /*0e72*/ 	.short	(.L_617 - .L_616)
	.align		4
.L_616:
        /*0e74*/ 	.word	index@(_ZN10layer_norm13ln_bwd_kernelINS_13Kernel_traitsIf13__nv_bfloat16S2_S2_fjLj2560ELj1ELj1ELj4ELj8ENS_18Kernel_traits_baseILj2560EfS2_S2_S2_fjLj128EEEEELb0ELb1ELb0ELb1EEEvNS_9BwdParamsE)
        /*0e78*/ 	.word	0x000000c2


	//----- nvinfo : EIATTR_FRAME_SIZE
	.align		4
.L_617:
        /*0e7c*/ 	.byte	0x04, 0x11
        /*0e7e*/ 	.short	(.L_619 - .L_618)
	.align		4
.L_618:
        /*0e80*/ 	.word	index@(_ZN10layer_norm13ln_bwd_kernelINS_13Kernel_traitsIf13__nv_bfloat16S2_S2_fjLj2560ELj1ELj1ELj4ELj8ENS_18Kernel_traits_baseILj2560EfS2_S2_S2_fjLj128EEEEELb0ELb1ELb0ELb1EEEvNS_9BwdParamsE)
        /*0e84*/ 	.word	0x00000000


	//----- nvinfo : EIATTR_REGCOUNT
	.align		4
.L_619:
        /*0e88*/ 	.byte	0x04, 0x2f
        /*0e8a*/ 	.short	(.L_621 - .L_620)
	.align		4
.L_620:
        /*0e8c*/ 	.word	index@(_ZN10layer_norm13ln_bwd_kernelINS_13Kernel_traitsIf13__nv_bfloat16S2_S2_fjLj2560ELj1ELj1ELj4ELj8ENS_18Kernel_traits_baseILj2560EfS2_S2_S2_fjLj128EEEEELb0ELb1ELb0ELb0EEEvNS_9BwdParamsE)
        /*0e90*/ 	.word	0x000000b9


	//----- nvinfo : EIATTR_FRAME_SIZE
	.align		4
.L_621:
        /*0e94*/ 	.byte	0x04, 0x11
        /*0e96*/ 	.short	(.L_623 - .L_622)
	.align		4
.L_622:
        /*0e98*/ 	.word	index@(_ZN10layer_norm13ln_bwd_kernelINS_13Kernel_traitsIf13__nv_bfloat16S2_S2_fjLj2560ELj1ELj1ELj4ELj8ENS_18Kernel_traits_baseILj2560EfS2_S2_S2_fjLj128EEEEELb0ELb1ELb0ELb0EEEvNS_9BwdParamsE)
        /*0e9c*/ 	.word	0x00000000


	//----- nvinfo : EIATTR_REGCOUNT
	.align		4
.L_623:
        /*0ea0*/ 	.byte	0x04, 0x2f
        /*0ea2*/ 	.short	(.L_625 - .L_624)
	.align		4
.L_624:
        /*0ea4*/ 	.word	index@(_ZN10layer_norm13ln_bwd_kernelINS_13Kernel_traitsIf13__nv_bfloat16S2_S2_fjLj2560ELj1ELj1ELj4ELj8ENS_18Kernel_traits_baseILj2560EfS2_S2_S2_fjLj128EEEEELb0ELb0ELb1ELb1EEEvNS_9BwdParamsE)
        /*0ea8*/ 	.word	0x0000009a


	//----- nvinfo : EIATTR_FRAME_SIZE
	.align		4
.L_625:
        /*0eac*/ 	.byte	0x04, 0x11
        /*0eae*/ 	.short	(.L_627 - .L_626)
	.align		4
.L_626:
        /*0eb0*/ 	.word	index@(_ZN10layer_norm13ln_bwd_kernelINS_13Kernel_traitsIf13__nv_bfloat16S2_S2_fjLj2560ELj1ELj1ELj4ELj8ENS_18Kernel_traits_baseILj2560EfS2_S2_S2_fjLj128EEEEELb0ELb0ELb1ELb1EEEvNS_9BwdParamsE)
        /*0eb4*/ 	.word	0x00000000


	//----- nvinfo : EIATTR_REGCOUNT
	.align		4
.L_627:
        /*0eb8*/ 	.byte	0x04, 0x2f
        /*0eba*/ 	.short	(.L_629 - .L_628)
	.align		4
.L_628:
        /*0ebc*/ 	.word	index@(_ZN10layer_norm13ln_bwd_kernelINS_13Kernel_traitsIf13__nv_bfloat16S2_S2_fjLj2560ELj1ELj1ELj4ELj8ENS_18Kernel_traits_baseILj2560EfS2_S2_S2_fjLj128EEEEELb0ELb0ELb1ELb0EEEvNS_9BwdParamsE)
        /*0ec0*/ 	.word	0x00000096


	//----- nvinfo : EIATTR_FRAME_SIZE
	.align		4
.L_629:
        /*0ec4*/ 	.byte	0x04, 0x11
        /*0ec6*/ 	.short	(.L_631 - .L_630)
	.align		4
.L_630:
        /*0ec8*/ 	.word	index@(_ZN10layer_norm13ln_bwd_kernelINS_13Kernel_traitsIf13__nv_bfloat16S2_S2_fjLj2560ELj1ELj1ELj4ELj8ENS_18Kernel_traits_baseILj2560EfS2_S2_S2_fjLj128EEEEELb0ELb0ELb1ELb0EEEvNS_9BwdParamsE)
        /*0ecc*/ 	.word	0x00000000


	//----- nvinfo : EIATTR_REGCOUNT
	.align		4
.L_631:
        /*0ed0*/ 	.byte	0x04, 0x2f
        /*0ed2*/ 	.short	(.L_633 - .L_632)
	.align		4
.L_632:
        /*0ed4*/ 	.word	index@(_ZN10layer_norm13ln_bwd_kernelINS_13Kernel_traitsIf13__nv_bfloat16S2_S2_fjLj2560ELj1ELj1ELj4ELj8ENS_18Kernel_traits_baseILj2560EfS2_S2_S2_fjLj128EEEEELb0ELb0ELb0ELb1EEEvNS_9BwdParamsE)
        /*0ed8*/ 	.word	0x00000092


	//----- nvinfo : EIATTR_FRAME_SIZE
	.align		4
.L_633:
        /*0edc*/ 	.byte	0x04, 0x11
        /*0ede*/ 	.short	(.L_635 - .L_634)
	.align		4
.L_634:
        /*0ee0*/ 	.word	index@(_ZN10layer_norm13ln_bwd_kernelINS_13Kernel_traitsIf13__nv_bfloat16S2_S2_fjLj2560ELj1ELj1ELj4ELj8ENS_18Kernel_traits_baseILj2560EfS2_S2_S2_fjLj128EEEEELb0ELb0ELb0ELb1EEEvNS_9BwdParamsE)
        /*0ee4*/ 	.word	0x00000000


	//----- nvinfo : EIATTR_REGCOUNT
	.align		4
.L_635:
        /*0ee8*/ 	.byte	0x04, 0x2f
        /*0eea*/ 	.short	(.L_637 - .L_636)
	.align		4
.L_636:
        /*0eec*/ 	.word	index@(_ZN10layer_norm13ln_bwd_kernelINS_13Kernel_traitsIf13__nv_bfloat16S2_S2_fjLj2560ELj1ELj1ELj4ELj8ENS_18Kernel_traits_baseILj2560EfS2_S2_S2_fjLj128EEEEELb0ELb0ELb0ELb0EEEvNS_9BwdParamsE)
        /*0ef0*/ 	.word	0x0000008e


	//----- nvinfo : EIATTR_FRAME_SIZE
	.align		4
.L_637:
        /*0ef4*/ 	.byte	0x04, 0x11
        /*0ef6*/ 	.short	(.L_639 - .L_638)
	.align		4
.L_638:
        /*0ef8*/ 	.word	index@(_ZN10layer_norm13ln_bwd_kernelINS_13Kernel_traitsIf13__nv_bfloat16S2_S2_fjLj2560ELj1ELj1ELj4ELj8ENS_18Kernel_traits_baseILj2560EfS2_S2_S2_fjLj128EEEEELb0ELb0ELb0ELb0EEEvNS_9BwdParamsE)
        /*0efc*/ 	.word	0x00000000


	//----- nvinfo : EIATTR_REGCOUNT
	.align		4
.L_639:
        /*0f00*/ 	.byte	0x04, 0x2f
        /*0f02*/ 	.short	(.L_641 - .L_640)
	.align		4
.L_640:
        /*0f04*/ 	.word	index@(_ZN10layer_norm13ln_bwd_kernelINS_13Kernel_traitsI6__halfS2_S2_S2_fjLj2560ELj1ELj1ELj4ELj8ENS_18Kernel_traits_baseILj2560ES2_S2_S2_S2_fjLj128EEEEELb1ELb1ELb1ELb1EEEvNS_9BwdParamsE)
        /*0f08*/ 	.word	0x000000cd


	//----- nvinfo : EIATTR_FRAME_SIZE
	.align		4
.L_641:
        /*0f0c*/ 	.byte	0x04, 0x11
        /*0f0e*/ 	.short	(.L_643 - .L_642)
	.align		4
.L_642:
        /*0f10*/ 	.word	index@(_ZN10layer_norm13ln_bwd_kernelINS_13Kernel_traitsI6__halfS2_S2_S2_fjLj2560ELj1ELj1ELj4ELj8ENS_18Kernel_traits_baseILj2560ES2_S2_S2_S2_fjLj128EEEEELb1ELb1ELb1ELb1EEEvNS_9BwdParamsE)
        /*0f14*/ 	.word	0x00000000


	//----- nvinfo : EIATTR_REGCOUNT
	.align		4
.L_643:
        /*0f18*/ 	.byte	0x04, 0x2f
        /*0f1a*/ 	.short	(.L_645 - .L_644)
	.align		4
.L_644:
        /*0f1c*/ 	.word	index@(_ZN10layer_norm22ln_bwd_finalize_kernelINS_22Kernel_traits_finalizeILj2560E6__halfS2_S2_S2_fjLb1ELj1024ELj4ENS_18Kernel_traits_baseILj2560ES2_S2_S2_S2_fjLj1024EEEEELb1ELb1EEEvNS_9BwdParamsE)
        /*0f20*/ 	.word	0x00000020


	//----- nvinfo : EIATTR_FRAME_SIZE
	.align		4
.L_645:
        /*0f24*/ 	.byte	0x04, 0x11
        /*0f26*/ 	.short	(.L_647 - .L_646)
	.align		4
.L_646:
        /*0f28*/ 	.word	index@(_ZN10layer_norm22ln_bwd_finalize_kernelINS_22Kernel_traits_finalizeILj2560E6__halfS2_S2_S2_fjLb1ELj1024ELj4ENS_18Kernel_traits_baseILj2560ES2_S2_S2_S2_fjLj1024EEEEELb1ELb1EEEvNS_9BwdParamsE)
        /*0f2c*/ 	.word	0x00000000


	//----- nvinfo : EIATTR_REGCOUNT
	.align		4
.L_647:
        /*0f30*/ 	.byte	0x04, 0x2f
        /*0f32*/ 	.short	(.L_649 - .L_648)
	.align		4
.L_648:
        /*0f34*/ 	.word	index@(_ZN10layer_norm13ln_bwd_kernelINS_13Kernel_traitsI6__halfS2_S2_S2_fjLj2560ELj1ELj1ELj4ELj8ENS_18Kernel_traits_baseILj2560ES2_S2_S2_S2_fjLj128EEEEELb1ELb1ELb1ELb0EEEvNS_9BwdParamsE)
        /*0f38*/ 	.word	0x000000c6


	//----- nvinfo : EIATTR_FRAME_SIZE
	.align		4
.L_649:
        /*0f3c*/ 	.byte	0x04, 0x11
        /*0f3e*/ 	.short	(.L_651 - .L_650)
	.align		4
.L_650:
        /*0f40*/ 	.word	index@(_ZN10layer_norm13ln_bwd_kernelINS_13Kernel_traitsI6__halfS2_S2_S2_fjLj2560ELj1ELj1ELj4ELj8ENS_18Kernel_traits_baseILj2560ES2_S2_S2_S2_fjLj128EEEEELb1ELb1ELb1ELb0EEEvNS_9BwdParamsE)
        /*0f44*/ 	.word	0x00000000


	//----- nvinfo : EIATTR_REGCOUNT
	.align		4
.L_651:
        /*0f48*/ 	.byte	0x04, 0x2f
        /*0f4a*/ 	.short	(.L_653 - .L_652)
	.align		4
.L_652:
        /*0f4c*/ 	.word	index@(_ZN10layer_norm22ln_bwd_finalize_kernelINS_22Kernel_traits_finalizeILj2560E6__halfS2_S2_S2_fjLb1ELj1024ELj4ENS_18Kernel_traits_baseILj2560ES2_S2_S2_S2_fjLj1024EEEEELb1ELb0EEEvNS_9BwdParamsE)
        /*0f50*/ 	.word	0x00000020


	//----- nvinfo : EIATTR_FRAME_SIZE
	.align		4
.L_653:
        /*0f54*/ 	.byte	0x04, 0x11
        /*0f56*/ 	.short	(.L_655 - .L_654)
	.align		4
.L_654:
        /*0f58*/ 	.word	index@(_ZN10layer_norm22ln_bwd_finalize_kernelINS_22Kernel_traits_finalizeILj2560E6__halfS2_S2_S2_fjLb1ELj1024ELj4ENS_18Kernel_traits_baseILj2560ES2_S2_S2_S2_fjLj1024EEEEELb1ELb0EEEvNS_9BwdParamsE)
        /*0f5c*/ 	.word	0x00000000


	//----- nvinfo : EIATTR_REGCOUNT
	.align		4
.L_655:
        /*0f60*/ 	.byte	0x04, 0x2f
        /*0f62*/ 	.short	(.L_657 - .L_656)
	.align		4
.L_656:
        /*0f64*/ 	.word	index@(_ZN10layer_norm13ln_bwd_kernelINS_13Kernel_traitsI6__halfS2_S2_S2_fjLj2560ELj1ELj1ELj4ELj8ENS_18Kernel_traits_baseILj2560ES2_S2_S2_S2_fjLj128EEEEELb1ELb1ELb0ELb1EEEvNS_9BwdParamsE)
        /*0f68*/ 	.word	0x000000c2


	//----- nvinfo : EIATTR_FRAME_SIZE
	.align		4
.L_657:
        /*0f6c*/ 	.byte	0x04, 0x11
        /*0f6e*/ 	.short	(.L_659 - .L_658)
	.align		4
.L_658:
        /*0f70*/ 	.word	index@(_ZN10layer_norm13ln_bwd_kernelINS_13Kernel_traitsI6__halfS2_S2_S2_fjLj2560ELj1ELj1ELj4ELj8ENS_18Kernel_traits_baseILj2560ES2_S2_S2_S2_fjLj128EEEEELb1ELb1ELb0ELb1EEEvNS_9BwdParamsE)
        /*0f74*/ 	.word	0x00000000


	//----- nvinfo : EIATTR_REGCOUNT
	.align		4
.L_659:
        /*0f78*/ 	.byte	0x04, 0x2f
        /*0f7a*/ 	.short	(.L_661 - .L_660)
	.align		4
.L_660:
        /*0f7c*/ 	.word	index@(_ZN10layer_norm13ln_bwd_kernelINS_13Kernel_traitsI6__halfS2_S2_S2_fjLj2560ELj1ELj1ELj4ELj8ENS_18Kernel_traits_baseILj2560ES2_S2_S2_S2_fjLj128EEEEELb1ELb1ELb0ELb0EEEvNS_9BwdParamsE)
        /*0f80*/ 	.word	0x000000be


	//----- nvinfo : EIATTR_FRAME_SIZE
	.align		4
.L_661:
        /*0f84*/ 	.byte	0x04, 0x11
        /*0f86*/ 	.short	(.L_663 - .L_662)
	.align		4
.L_662:
        /*0f88*/ 	.word	index@(_ZN10layer_norm13ln_bwd_kernelINS_13Kernel_traitsI6__halfS2_S2_S2_fjLj2560ELj1ELj1ELj4ELj8ENS_18Kernel_traits_baseILj2560ES2_S2_S2_S2_fjLj128EEEEELb1ELb1ELb0ELb0EEEvNS_9BwdParamsE)
        /*0f8c*/ 	.word	0x00000000


	//----- nvinfo : EIATTR_REGCOUNT
	.align		4
.L_663:
        /*0f90*/ 	.byte	0x04, 0x2f
        /*0f92*/ 	.short	(.L_665 - .L_664)
	.align		4
.L_664:
        /*0f94*/ 	.word	index@(_ZN10layer_norm13ln_bwd_kernelINS_13Kernel_traitsI6__halfS2_S2_S2_fjLj2560ELj1ELj1ELj4ELj8ENS_18Kernel_traits_baseILj2560ES2_S2_S2_S2_fjLj128EEEEELb1ELb0ELb1ELb1EEEvNS_9BwdParamsE)
        /*0f98*/ 	.word	0x000000a4


	//----- nvinfo : EIATTR_FRAME_SIZE
	.align		4
.L_665:
        /*0f9c*/ 	.byte	0x04, 0x11
        /*0f9e*/ 	.short	(.L_667 - .L_666)
	.align		4
.L_666:
        /*0fa0*/ 	.word	index@(_ZN10layer_norm13ln_bwd_kernelINS_13Kernel_traitsI6__halfS2_S2_S2_fjLj2560ELj1ELj1ELj4ELj8ENS_18Kernel_traits_baseILj2560ES2_S2_S2_S2_fjLj128EEEEELb1ELb0ELb1ELb1EEEvNS_9BwdParamsE)
        /*0fa4*/ 	.word	0x00000000


	//----- nvinfo : EIATTR_REGCOUNT
	.align		4
.L_667:
        /*0fa8*/ 	.byte	0x04, 0x2f
        /*0faa*/ 	.short	(.L_669 - .L_668)
	.align		4
.L_668:
        /*0fac*/ 	.word	index@(_ZN10layer_norm22ln_bwd_finalize_kernelINS_22Kernel_traits_finalizeILj2560E6__halfS2_S2_S2_fjLb0ELj1024ELj4ENS_18Kernel_traits_baseILj2560ES2_S2_S2_S2_fjLj1024EEEEELb0ELb1EEEvNS_9BwdParamsE)
        /*0fb0*/ 	.word	0x00000020


	//----- nvinfo : EIATTR_FRAME_SIZE
	.align		4
.L_669:
        /*0fb4*/ 	.byte	0x04, 0x11
        /*0fb6*/ 	.short	(.L_671 - .L_670)
	.align		4
.L_670:
        /*0fb8*/ 	.word	index@(_ZN10layer_norm22ln_bwd_finalize_kernelINS_22Kernel_traits_finalizeILj2560E6__halfS2_S2_S2_fjLb0ELj1024ELj4ENS_18Kernel_traits_baseILj2560ES2_S2_S2_S2_fjLj1024EEEEELb0ELb1EEEvNS_9BwdParamsE)
        /*0fbc*/ 	.word	0x00000000


	//----- nvinfo : EIATTR_REGCOUNT
	.align		4
.L_671:
        /*0fc0*/ 	.byte	0x04, 0x2f
        /*0fc2*/ 	.short	(.L_673 - .L_672)
	.align		4
.L_672:
        /*0fc4*/ 	.word	index@(_ZN10layer_norm13ln_bwd_kernelINS_13Kernel_traitsI6__halfS2_S2_S2_fjLj2560ELj1ELj1ELj4ELj8ENS_18Kernel_traits_baseILj2560ES2_S2_S2_S2_fjLj128EEEEELb1ELb0ELb1ELb0EEEvNS_9BwdParamsE)
        /*0fc8*/ 	.word	0x0000009a


	//----- nvinfo : EIATTR_FRAME_SIZE
	.align		4
.L_673:
        /*0fcc*/ 	.byte	0x04, 0x11
        /*0fce*/ 	.short	(.L_675 - .L_674)
	.align		4
.L_674:
        /*0fd0*/ 	.word	index@(_ZN10layer_norm13ln_bwd_kernelINS_13Kernel_traitsI6__halfS2_S2_S2_fjLj2560ELj1ELj1ELj4ELj8ENS_18Kernel_traits_baseILj2560ES2_S2_S2_S2_fjLj128EEEEELb1ELb0ELb1ELb0EEEvNS_9BwdParamsE)
        /*0fd4*/ 	.word	0x00000000


	//----- nvinfo : EIATTR_REGCOUNT
	.align		4
.L_675:
        /*0fd8*/ 	.byte	0x04, 0x2f
        /*0fda*/ 	.short	(.L_677 - .L_676)
	.align		4
.L_676:
        /*0fdc*/ 	.word	index@(_ZN10layer_norm22ln_bwd_finalize_kernelINS_22Kernel_traits_finalizeILj2560E6__halfS2_S2_S2_fjLb0ELj1024ELj4ENS_18Kernel_traits_baseILj2560ES2_S2_S2_S2_fjLj1024EEEEELb0ELb0EEEvNS_9BwdParamsE)
        /*0fe0*/ 	.word	0x00000020


	//----- nvinfo : EIATTR_FRAME_SIZE
	.align		4
.L_677:
        /*0fe4*/ 	.byte	0x04, 0x11
        /*0fe6*/ 	.short	(.L_679 - .L_678)
	.align		4
.L_678:
        /*0fe8*/ 	.word	index@(_ZN10layer_norm22ln_bwd_finalize_kernelINS_22Kernel_traits_finalizeILj2560E6__halfS2_S2_S2_fjLb0ELj1024ELj4ENS_18Kernel_traits_baseILj2560ES2_S2_S2_S2_fjLj1024EEEEELb0ELb0EEEvNS_9BwdParamsE)
        /*0fec*/ 	.word	0x00000000


	//----- nvinfo : EIATTR_REGCOUNT
	.align		4
.L_679:
        /*0ff0*/ 	.byte	0x04, 0x2f
        /*0ff2*/ 	.short	(.L_681 - .L_680)
	.align		4
.L_680:
        /*0ff4*/ 	.word	index@(_ZN10layer_norm13ln_bwd_kernelINS_13Kernel_traitsI6__halfS2_S2_S2_fjLj2560ELj1ELj1ELj4ELj8ENS_18Kernel_traits_baseILj2560ES2_S2_S2_S2_fjLj128EEEEELb1ELb0ELb0ELb1EEEvNS_9BwdParamsE)
        /*0ff8*/ 	.word	0x00000097


	//----- nvinfo : EIATTR_FRAME_SIZE
	.align		4
.L_681:
        /*0ffc*/ 	.byte	0x04, 0x11
        /*0ffe*/ 	.short	(.L_683 - .L_682)
	.align		4
.L_682:
        /*1000*/ 	.word	index@(_ZN10layer_norm13ln_bwd_kernelINS_13Kernel_traitsI6__halfS2_S2_S2_fjLj2560ELj1ELj1ELj4ELj8ENS_18Kernel_traits_baseILj2560ES2_S2_S2_S2_fjLj128EEEEELb1ELb0ELb0ELb1EEEvNS_9BwdParamsE)
        /*1004*/ 	.word	0x00000000


	//----- nvinfo : EIATTR_REGCOUNT
	.align		4
.L_683:
        /*1008*/ 	.byte	0x04, 0x2f
        /*100a*/ 	.short	(.L_685 - .L_684)
	.align		4
.L_684:
        /*100c*/ 	.word	index@(_ZN10layer_norm13ln_bwd_kernelINS_13Kernel_traitsI6__halfS2_S2_S2_fjLj2560ELj1ELj1ELj4ELj8ENS_18Kernel_traits_baseILj2560ES2_S2_S2_S2_fjLj128EEEEELb1ELb0ELb0ELb0EEEvNS_9BwdParamsE)
        /*1010*/ 	.word	0x00000095


	//----- nvinfo : EIATTR_FRAME_SIZE
	.align		4
.L_685:
        /*1014*/ 	.byte	0x04, 0x11
        /*1016*/ 	.short	(.L_687 - .L_686)
	.align		4
.L_686:
        /*1018*/ 	.word	index@(_ZN10layer_norm13ln_bwd_kernelINS_13Kernel_traitsI6__halfS2_S2_S2_fjLj2560ELj1ELj1ELj4ELj8ENS_18Kernel_traits_baseILj2560ES2_S2_S2_S2_fjLj128EEEEELb1ELb0ELb0ELb0EEEvNS_9BwdParamsE)
        /*101c*/ 	.word	0x00000000


	//----- nvinfo : EIATTR_REGCOUNT
	.align		4
.L_687:
        /*1020*/ 	.byte	0x04, 0x2f
        /*1022*/ 	.short	(.L_689 - .L_688)
	.align		4
.L_688:
        /*1024*/ 	.word	index@(_ZN10layer_norm13ln_bwd_kernelINS_13Kernel_traitsI6__halfS2_S2_S2_fjLj2560ELj1ELj1ELj4ELj8ENS_18Kernel_traits_baseILj2560ES2_S2_S2_S2_fjLj128EEEEELb0ELb1ELb1ELb1EEEvNS_9BwdParamsE)
        /*1028*/ 	.word	0x000000c2


	//----- nvinfo : EIATTR_FRAME_SIZE
	.align		4
.L_689:
        /*102c*/ 	.byte	0x04, 0x11
        /*102e*/ 	.short	(.L_691 - .L_690)
	.align		4
.L_690:
        /*1030*/ 	.word	index@(_ZN10layer_norm13ln_bwd_kernelINS_13Kernel_traitsI6__halfS2_S2_S2_fjLj2560ELj1ELj1ELj4ELj8ENS_18Kernel_traits_baseILj2560ES2_S2_S2_S2_fjLj128EEEEELb0ELb1ELb1ELb1EEEvNS_9BwdParamsE)
        /*1034*/ 	.word	0x00000000


	//----- nvinfo : EIATTR_REGCOUNT
	.align		4
.L_691:
        /*1038*/ 	.byte	0x04, 0x2f
        /*103a*/ 	.short	(.L_693 - .L_692)
	.align		4
.L_692:
        /*103c*/ 	.word	index@(_ZN10layer_norm13ln_bwd_kernelINS_13Kernel_traitsI6__halfS2_S2_S2_fjLj2560ELj1ELj1ELj4ELj8ENS_18Kernel_traits_baseILj2560ES2_S2_S2_S2_fjLj128EEEEELb0ELb1ELb1ELb0EEEvNS_9BwdParamsE)
        /*1040*/ 	.word	0x000000c4


	//----- nvinfo : EIATTR_FRAME_SIZE
	.align		4
.L_693:
        /*1044*/ 	.byte	0x04, 0x11
        /*1046*/ 	.short	(.L_695 - .L_694)
	.align		4
.L_694:
        /*1048*/ 	.word	index@(_ZN10layer_norm13ln_bwd_kernelINS_13Kernel_traitsI6__halfS2_S2_S2_fjLj2560ELj1ELj1ELj4ELj8ENS_18Kernel_traits_baseILj2560ES2_S2_S2_S2_fjLj128EEEEELb0ELb1ELb1ELb0EEEvNS_9BwdParamsE)
        /*104c*/ 	.word	0x00000000


	//----- nvinfo : EIATTR_REGCOUNT
	.align		4
.L_695:
        /*1050*/ 	.byte	0x04, 0x2f
        /*1052*/ 	.short	(.L_697 - .L_696)
	.align		4
.L_696:
        /*1054*/ 	.word	index@(_ZN10layer_norm13ln_bwd_kernelINS_13Kernel_traitsI6__halfS2_S2_S2_fjLj2560ELj1ELj1ELj4ELj8ENS_18Kernel_traits_baseILj2560ES2_S2_S2_S2_fjLj128EEEEELb0ELb1ELb0ELb1EEEvNS_9BwdParamsE)
        /*1058*/ 	.word	0x000000ba


	//----- nvinfo : EIATTR_FRAME_SIZE
	.align		4
.L_697:
        /*105c*/ 	.byte	0x04, 0x11
        /*105e*/ 	.short	(.L_699 - .L_698)
	.align		4
.L_698:
        /*1060*/ 	.word	index@(_ZN10layer_norm13ln_bwd_kernelINS_13Kernel_traitsI6__halfS2_S2_S2_fjLj2560ELj1ELj1ELj4ELj8ENS_18Kernel_traits_baseILj2560ES2_S2_S2_S2_fjLj128EEEEELb0ELb1ELb0ELb1EEEvNS_9BwdParamsE)
        /*1064*/ 	.word	0x00000000


	//----- nvinfo : EIATTR_REGCOUNT
	.align		4
.L_699:
        /*1068*/ 	.byte	0x04, 0x2f
        /*106a*/ 	.short	(.L_701 - .L_700)
	.align		4
.L_700:
        /*106c*/ 	.word	index@(_ZN10layer_norm13ln_bwd_kernelINS_13Kernel_traitsI6__halfS2_S2_S2_fjLj2560ELj1ELj1ELj4ELj8ENS_18Kernel_traits_baseILj2560ES2_S2_S2_S2_fjLj128EEEEELb0ELb1ELb0ELb0EEEvNS_9BwdParamsE)
        /*1070*/ 	.word	0x000000ba


	//----- nvinfo : EIATTR_FRAME_SIZE
	.align		4
.L_701:
        /*1074*/ 	.byte	0x04, 0x11
        /*1076*/ 	.short	(.L_703 - .L_702)
	.align		4
.L_702:
        /*1078*/ 	.word	index@(_ZN10layer_norm13ln_bwd_kernelINS_13Kernel_traitsI6__halfS2_S2_S2_fjLj2560ELj1ELj1ELj4ELj8ENS_18Kernel_traits_baseILj2560ES2_S2_S2_S2_fjLj128EEEEELb0ELb1ELb0ELb0EEEvNS_9BwdParamsE)
        /*107c*/ 	.word	0x00000000


	//----- nvinfo : EIATTR_REGCOUNT
	.align		4
.L_703:
        /*1080*/ 	.byte	0x04, 0x2f
        /*1082*/ 	.short	(.L_705 - .L_704)
	.align		4
.L_704:
        /*1084*/ 	.word	index@(_ZN10layer_norm13ln_bwd_kernelINS_13Kernel_traitsI6__halfS2_S2_S2_fjLj2560ELj1ELj1ELj4ELj8ENS_18Kernel_traits_baseILj2560ES2_S2_S2_S2_fjLj128EEEEELb0ELb0ELb1ELb1EEEvNS_9BwdParamsE)
        /*1088*/ 	.word	0x0000009c


	//----- nvinfo : EIATTR_FRAME_SIZE
	.align		4
.L_705:
        /*108c*/ 	.byte	0x04, 0x11
        /*108e*/ 	.short	(.L_707 - .L_706)
	.align		4
.L_706:
        /*1090*/ 	.word	index@(_ZN10layer_norm13ln_bwd_kernelINS_13Kernel_traitsI6__halfS2_S2_S2_fjLj2560ELj1ELj1ELj4ELj8ENS_18Kernel_traits_baseILj2560ES2_S2_S2_S2_fjLj128EEEEELb0ELb0ELb1ELb1EEEvNS_9BwdParamsE)
        /*1094*/ 	.word	0x00000000


	//----- nvinfo : EIATTR_REGCOUNT
	.align		4
.L_707:
        /*1098*/ 	.byte	0x04, 0x2f
        /*109a*/ 	.short	(.L_709 - .L_708)
	.align		4
.L_708:
        /*109c*/ 	.word	index@(_ZN10layer_norm13ln_bwd_kernelINS_13Kernel_traitsI6__halfS2_S2_S2_fjLj2560ELj1ELj1ELj4ELj8ENS_18Kernel_traits_baseILj2560ES2_S2_S2_S2_fjLj128EEEEELb0ELb0ELb1ELb0EEEvNS_9BwdParamsE)
        /*10a0*/ 	.word	0x0000009a


	//----- nvinfo : EIATTR_FRAME_SIZE
	.align		4
.L_709:
        /*10a4*/ 	.byte	0x04, 0x11
        /*10a6*/ 	.short	(.L_711 - .L_710)
	.align		4
.L_710:
        /*10a8*/ 	.word	index@(_ZN10layer_norm13ln_bwd_kernelINS_13Kernel_traitsI6__halfS2_S2_S2_fjLj2560ELj1ELj1ELj4ELj8ENS_18Kernel_traits_baseILj2560ES2_S2_S2_S2_fjLj128EEEEELb0ELb0ELb1ELb0EEEvNS_9BwdParamsE)
        /*10ac*/ 	.word	0x00000000


	//----- nvinfo : EIATTR_REGCOUNT
	.align		4
.L_711:
        /*10b0*/ 	.byte	0x04, 0x2f
        /*10b2*/ 	.short	(.L_713 - .L_712)
	.align		4
.L_712:
        /*10b4*/ 	.word	index@(_ZN10layer_norm13ln_bwd_kernelINS_13Kernel_traitsI6__halfS2_S2_S2_fjLj2560ELj1ELj1ELj4ELj8ENS_18Kernel_traits_baseILj2560ES2_S2_S2_S2_fjLj128EEEEELb0ELb0ELb0ELb1EEEvNS_9BwdParamsE)
        /*10b8*/ 	.word	0x00000095


	//----- nvinfo : EIATTR_FRAME_SIZE
	.align		4
.L_713:
        /*10bc*/ 	.byte	0x04, 0x11
        /*10be*/ 	.short	(.L_715 - .L_714)
	.align		4
.L_714:
        /*10c0*/ 	.word	index@(_ZN10layer_norm13ln_bwd_kernelINS_13Kernel_traitsI6__halfS2_S2_S2_fjLj2560ELj1ELj1ELj4ELj8ENS_18Kernel_traits_baseILj2560ES2_S2_S2_S2_fjLj128EEEEELb0ELb0ELb0ELb1EEEvNS_9BwdParamsE)
        /*10c4*/ 	.word	0x00000000


	//----- nvinfo : EIATTR_REGCOUNT
	.align		4
.L_715:
        /*10c8*/ 	.byte	0x04, 0x2f
        /*10ca*/ 	.short	(.L_717 - .L_716)
	.align		4
.L_716:
        /*10cc*/ 	.word	index@(_ZN10layer_norm13ln_bwd_kernelINS_13Kernel_traitsI6__halfS2_S2_S2_fjLj2560ELj1ELj1ELj4ELj8ENS_18Kernel_traits_baseILj2560ES2_S2_S2_S2_fjLj128EEEEELb0ELb0ELb0ELb0EEEvNS_9BwdParamsE)
        /*10d0*/ 	.word	0x0000008d


	//----- nvinfo : EIATTR_FRAME_SIZE
	.align		4
.L_717:
        /*10d4*/ 	.byte	0x04, 0x11
        /*10d6*/ 	.short	(.L_719 - .L_718)
	.align		4
.L_718:
        /*10d8*/ 	.word	index@(_ZN10layer_norm13ln_bwd_kernelINS_13Kernel_traitsI6__halfS2_S2_S2_fjLj2560ELj1ELj1ELj4ELj8ENS_18Kernel_traits_baseILj2560ES2_S2_S2_S2_fjLj128EEEEELb0ELb0ELb0ELb0EEEvNS_9BwdParamsE)
        /*10dc*/ 	.word	0x00000000


	//----- nvinfo : EIATTR_REGCOUNT
	.align		4
.L_719:
        /*10e0*/ 	.byte	0x04, 0x2f
        /*10e2*/ 	.short	(.L_721 - .L_720)
	.align		4
.L_720:
        /*10e4*/ 	.word	index@(_ZN10layer_norm13ln_bwd_kernelINS_13Kernel_traitsI13__nv_bfloat16S2_S2_S2_fjLj2560ELj1ELj1ELj4ELj8ENS_18Kernel_traits_baseILj2560ES2_S2_S2_S2_fjLj128EEEEELb1ELb1ELb1ELb1EEEvNS_9BwdParamsE)
        /*10e8*/ 	.word	0x000000cf


	//----- nvinfo : EIATTR_FRAME_SIZE
	.align		4
.L_721:
        /*10ec*/ 	.byte	0x04, 0x11
        /*10ee*/ 	.short	(.L_723 - .L_722)
	.align		4
.L_722:
        /*10f0*/ 	.word	index@(_ZN10layer_norm13ln_bwd_kernelINS_13Kernel_traitsI13__nv_bfloat16S2_S2_S2_fjLj2560ELj1ELj1ELj4ELj8ENS_18Kernel_traits_baseILj2560ES2_S2_S2_S2_fjLj128EEEEELb1ELb1ELb1ELb1EEEvNS_9BwdParamsE)
        /*10f4*/ 	.word	0x00000000


	//----- nvinfo : EIATTR_REGCOUNT
	.align		4
.L_723:
        /*10f8*/ 	.byte	0x04, 0x2f
        /*10fa*/ 	.short	(.L_725 - .L_724)
	.align		4
.L_724:
        /*10fc*/ 	.word	index@(_ZN10layer_norm22ln_bwd_finalize_kernelINS_22Kernel_traits_finalizeILj2560E13__nv_bfloat16S2_S2_S2_fjLb1ELj1024ELj4ENS_18Kernel_traits_baseILj2560ES2_S2_S2_S2_fjLj1024EEEEELb1ELb1EEEvNS_9BwdParamsE)
        /*1100*/ 	.word	0x00000020


	//----- nvinfo : EIATTR_FRAME_SIZE
	.align		4
.L_725:
        /*1104*/ 	.byte	0x04, 0x11
        /*1106*/ 	.short	(.L_727 - .L_726)
	.align		4
.L_726:
        /*1108*/ 	.word	index@(_ZN10layer_norm22ln_bwd_finalize_kernelINS_22Kernel_traits_finalizeILj2560E13__nv_bfloat16S2_S2_S2_fjLb1ELj1024ELj4ENS_18Kernel_traits_baseILj2560ES2_S2_S2_S2_fjLj1024EEEEELb1ELb1EEEvNS_9BwdParamsE)
        /*110c*/ 	.word	0x00000000


	//----- nvinfo : EIATTR_REGCOUNT
	.align		4
.L_727:
        /*1110*/ 	.byte	0x04, 0x2f
        /*1112*/ 	.short	(.L_729 - .L_728)
	.align		4
.L_728:
        /*1114*/ 	.word	index@(_ZN10layer_norm13ln_bwd_kernelINS_13Kernel_traitsI13__nv_bfloat16S2_S2_S2_fjLj2560ELj1ELj1ELj4ELj8ENS_18Kernel_traits_baseILj2560ES2_S2_S2_S2_fjLj128EEEEELb1ELb1ELb1ELb0EEEvNS_9BwdParamsE)
        /*1118*/ 	.word	0x000000ca


	//----- nvinfo : EIATTR_FRAME_SIZE
	.align		4
.L_729:
        /*111c*/ 	.byte	0x04, 0x11
        /*111e*/ 	.short	(.L_731 - .L_730)
	.align		4
.L_730:
        /*1120*/ 	.word	index@(_ZN10layer_norm13ln_bwd_kernelINS_13Kernel_traitsI13__nv_bfloat16S2_S2_S2_fjLj2560ELj1ELj1ELj4ELj8ENS_18Kernel_traits_baseILj2560ES2_S2_S2_S2_fjLj128EEEEELb1ELb1ELb1ELb0EEEvNS_9BwdParamsE)
        /*1124*/ 	.word	0x00000000


	//----- nvinfo : EIATTR_REGCOUNT
	.align		4
.L_731:
        /*1128*/ 	.byte	0x04, 0x2f
        /*112a*/ 	.short	(.L_733 - .L_732)
	.align		4
.L_732:
        /*112c*/ 	.word	index@(_ZN10layer_norm22ln_bwd_finalize_kernelINS_22Kernel_traits_finalizeILj2560E13__nv_bfloat16S2_S2_S2_fjLb1ELj1024ELj4ENS_18Kernel_traits_baseILj2560ES2_S2_S2_S2_fjLj1024EEEEELb1ELb0EEEvNS_9BwdParamsE)
        /*1130*/ 	.word	0x00000020


	//----- nvinfo : EIATTR_FRAME_SIZE
	.align		4
.L_733:
        /*1134*/ 	.byte	0x04, 0x11
        /*1136*/ 	.short	(.L_735 - .L_734)
	.align		4
.L_734:
        /*1138*/ 	.word	index@(_ZN10layer_norm22ln_bwd_finalize_kernelINS_22Kernel_traits_finalizeILj2560E13__nv_bfloat16S2_S2_S2_fjLb1ELj1024ELj4ENS_18Kernel_traits_baseILj2560ES2_S2_S2_S2_fjLj1024EEEEELb1ELb0EEEvNS_9BwdParamsE)
        /*113c*/ 	.word	0x00000000


	//----- nvinfo : EIATTR_REGCOUNT
	.align		4
.L_735:
        /*1140*/ 	.byte	0x04, 0x2f
        /*1142*/ 	.short	(.L_737 - .L_736)
	.align		4
.L_736:
        /*1144*/ 	.word	index@(_ZN10layer_norm13ln_bwd_kernelINS_13Kernel_traitsI13__nv_bfloat16S2_S2_S2_fjLj2560ELj1ELj1ELj4ELj8ENS_18Kernel_traits_baseILj2560ES2_S2_S2_S2_fjLj128EEEEELb1ELb1ELb0ELb1EEEvNS_9BwdParamsE)
        /*1148*/ 	.word	0x000000c2


	//----- nvinfo : EIATTR_FRAME_SIZE
	.align		4
.L_737:
        /*114c*/ 	.byte	0x04, 0x11
        /*114e*/ 	.short	(.L_739 - .L_738)
	.align		4
.L_738:
        /*1150*/ 	.word	index@(_ZN10layer_norm13ln_bwd_kernelINS_13Kernel_traitsI13__nv_bfloat16S2_S2_S2_fjLj2560ELj1ELj1ELj4ELj8ENS_18Kernel_traits_baseILj2560ES2_S2_S2_S2_fjLj128EEEEELb1ELb1ELb0ELb1EEEvNS_9BwdParamsE)
        /*1154*/ 	.word	0x00000000


	//----- nvinfo : EIATTR_REGCOUNT
	.align		4
.L_739:
        /*1158*/ 	.byte	0x04, 0x2f
        /*115a*/ 	.short	(.L_741 - .L_740)
	.align		4
.L_740:
        /*115c*/ 	.word	index@(_ZN10layer_norm13ln_bwd_kernelINS_13Kernel_traitsI13__nv_bfloat16S2_S2_S2_fjLj2560ELj1ELj1ELj4ELj8ENS_18Kernel_traits_baseILj2560ES2_S2_S2_S2_fjLj128EEEEELb1ELb1ELb0ELb0EEEvNS_9BwdParamsE)
        /*1160*/ 	.word	0x000000be


	//----- nvinfo : EIATTR_FRAME_SIZE
	.align		4
.L_741:
        /*1164*/ 	.byte	0x04, 0x11
        /*1166*/ 	.short	(.L_743 - .L_742)
	.align		4
.L_742:
        /*1168*/ 	.word	index@(_ZN10layer_norm13ln_bwd_kernelINS_13Kernel_traitsI13__nv_bfloat16S2_S2_S2_fjLj2560ELj1ELj1ELj4ELj8ENS_18Kernel_traits_baseILj2560ES2_S2_S2_S2_fjLj128EEEEELb1ELb1ELb0ELb0EEEvNS_9BwdParamsE)
        /*116c*/ 	.word	0x00000000


	//----- nvinfo : EIATTR_REGCOUNT
	.align		4
.L_743:
        /*1170*/ 	.byte	0x04, 0x2f
        /*1172*/ 	.short	(.L_745 - .L_744)
	.align		4
.L_744:
        /*1174*/ 	.word	index@(_ZN10layer_norm13ln_bwd_kernelINS_13Kernel_traitsI13__nv_bfloat16S2_S2_S2_fjLj2560ELj1ELj1ELj4ELj8ENS_18Kernel_traits_baseILj2560ES2_S2_S2_S2_fjLj128EEEEELb1ELb0ELb1ELb1EEEvNS_9BwdParamsE)
        /*1178*/ 	.word	0x000000a4


	//----- nvinfo : EIATTR_FRAME_SIZE
	.align		4
.L_745:
        /*117c*/ 	.byte	0x04, 0x11
        /*117e*/ 	.short	(.L_747 - .L_746)
	.align		4
.L_746:
        /*1180*/ 	.word	index@(_ZN10layer_norm13ln_bwd_kernelINS_13Kernel_traitsI13__nv_bfloat16S2_S2_S2_fjLj2560ELj1ELj1ELj4ELj8ENS_18Kernel_traits_baseILj2560ES2_S2_S2_S2_fjLj128EEEEELb1ELb0ELb1ELb1EEEvNS_9BwdParamsE)
        /*1184*/ 	.word	0x00000000


	//----- nvinfo : EIATTR_REGCOUNT
	.align		4
.L_747:
        /*1188*/ 	.byte	0x04, 0x2f
        /*118a*/ 	.short	(.L_749 - .L_748)
	.align		4
.L_748:
        /*118c*/ 	.word	index@(_ZN10layer_norm22ln_bwd_finalize_kernelINS_22Kernel_traits_finalizeILj2560E13__nv_bfloat16S2_S2_S2_fjLb0ELj1024ELj4ENS_18Kernel_traits_baseILj2560ES2_S2_S2_S2_fjLj1024EEEEELb0ELb1EEEvNS_9BwdParamsE)
        /*1190*/ 	.word	0x00000020


	//----- nvinfo : EIATTR_FRAME_SIZE
	.align		4
.L_749:
        /*1194*/ 	.byte	0x04, 0x11
        /*1196*/ 	.short	(.L_751 - .L_750)
	.align		4
.L_750:
        /*1198*/ 	.word	index@(_ZN10layer_norm22ln_bwd_finalize_kernelINS_22Kernel_traits_finalizeILj2560E13__nv_bfloat16S2_S2_S2_fjLb0ELj1024ELj4ENS_18Kernel_traits_baseILj2560ES2_S2_S2_S2_fjLj1024EEEEELb0ELb1EEEvNS_9BwdParamsE)
        /*119c*/ 	.word	0x00000000


	//----- nvinfo : EIATTR_REGCOUNT
	.align		4
.L_751:
        /*11a0*/ 	.byte	0x04, 0x2f
        /*11a2*/ 	.short	(.L_753 - .L_752)
	.align		4
.L_752:
        /*11a4*/ 	.word	index@(_ZN10layer_norm13ln_bwd_kernelINS_13Kernel_traitsI13__nv_bfloat16S2_S2_S2_fjLj2560ELj1ELj1ELj4ELj8ENS_18Kernel_traits_baseILj2560ES2_S2_S2_S2_fjLj128EEEEELb1ELb0ELb1ELb0EEEvNS_9BwdParamsE)
        /*11a8*/ 	.word	0x0000009a


	//----- nvinfo : EIATTR_FRAME_SIZE
	.align		4
.L_753:
        /*11ac*/ 	.byte	0x04, 0x11
        /*11ae*/ 	.short	(.L_755 - .L_754)
	.align		4
.L_754:
        /*11b0*/ 	.word	index@(_ZN10layer_norm13ln_bwd_kernelINS_13Kernel_traitsI13__nv_bfloat16S2_S2_S2_fjLj2560ELj1ELj1ELj4ELj8ENS_18Kernel_traits_baseILj2560ES2_S2_S2_S2_fjLj128EEEEELb1ELb0ELb1ELb0EEEvNS_9BwdParamsE)
        /*11b4*/ 	.word	0x00000000


	//----- nvinfo : EIATTR_REGCOUNT
	.align		4
.L_755:
        /*11b8*/ 	.byte	0x04, 0x2f
        /*11ba*/ 	.short	(.L_757 - .L_756)
	.align		4
.L_756:
        /*11bc*/ 	.word	index@(_ZN10layer_norm22ln_bwd_finalize_kernelINS_22Kernel_traits_finalizeILj2560E13__nv_bfloat16S2_S2_S2_fjLb0ELj1024ELj4ENS_18Kernel_traits_baseILj2560ES2_S2_S2_S2_fjLj1024EEEEELb0ELb0EEEvNS_9BwdParamsE)
        /*11c0*/ 	.word	0x00000020


	//----- nvinfo : EIATTR_FRAME_SIZE
	.align		4
.L_757:
        /*11c4*/ 	.byte	0x04, 0x11
        /*11c6*/ 	.short	(.L_759 - .L_758)
	.align		4
.L_758:
        /*11c8*/ 	.word	index@(_ZN10layer_norm22ln_bwd_finalize_kernelINS_22Kernel_traits_finalizeILj2560E13__nv_bfloat16S2_S2_S2_fjLb0ELj1024ELj4ENS_18Kernel_traits_baseILj2560ES2_S2_S2_S2_fjLj1024EEEEELb0ELb0EEEvNS_9BwdParamsE)
        /*11cc*/ 	.word	0x00000000


	//----- nvinfo : EIATTR_REGCOUNT
	.align		4
.L_759:
        /*11d0*/ 	.byte	0x04, 0x2f
        /*11d2*/ 	.short	(.L_761 - .L_760)
	.align		4
.L_760:
        /*11d4*/ 	.word	index@(_ZN10layer_norm13ln_bwd_kernelINS_13Kernel_traitsI13__nv_bfloat16S2_S2_S2_fjLj2560ELj1ELj1ELj4ELj8ENS_18Kernel_traits_baseILj2560ES2_S2_S2_S2_fjLj128EEEEELb1ELb0ELb0ELb1EEEvNS_9BwdParamsE)
        /*11d8*/ 	.word	0x00000097


	//----- nvinfo : EIATTR_FRAME_SIZE
	.align		4
.L_761:
        /*11dc*/ 	.byte	0x04, 0x11
        /*11de*/ 	.short	(.L_763 - .L_762)
	.align		4
.L_762:
        /*11e0*/ 	.word	index@(_ZN10layer_norm13ln_bwd_kernelINS_13Kernel_traitsI13__nv_bfloat16S2_S2_S2_fjLj2560ELj1ELj1ELj4ELj8ENS_18Kernel_traits_baseILj2560ES2_S2_S2_S2_fjLj128EEEEELb1ELb0ELb0ELb1EEEvNS_9BwdParamsE)
        /*11e4*/ 	.word	0x00000000


	//----- nvinfo : EIATTR_REGCOUNT
	.align		4
.L_763:
        /*11e8*/ 	.byte	0x04, 0x2f
        /*11ea*/ 	.short	(.L_765 - .L_764)
	.align		4
.L_764:
        /*11ec*/ 	.word	index@(_ZN10layer_norm13ln_bwd_kernelINS_13Kernel_traitsI13__nv_bfloat16S2_S2_S2_fjLj2560ELj1ELj1ELj4ELj8ENS_18Kernel_traits_baseILj2560ES2_S2_S2_S2_fjLj128EEEEELb1ELb0ELb0ELb0EEEvNS_9BwdParamsE)
        /*11f0*/ 	.word	0x00000095


	//----- nvinfo : EIATTR_FRAME_SIZE
	.align		4
.L_765:
        /*11f4*/ 	.byte	0x04, 0x11
        /*11f6*/ 	.short	(.L_767 - .L_766)
	.align		4
.L_766:
        /*11f8*/ 	.word	index@(_ZN10layer_norm13ln_bwd_kernelINS_13Kernel_traitsI13__nv_bfloat16S2_S2_S2_fjLj2560ELj1ELj1ELj4ELj8ENS_18Kernel_traits_baseILj2560ES2_S2_S2_S2_fjLj128EEEEELb1ELb0ELb0ELb0EEEvNS_9BwdParamsE)
        /*11fc*/ 	.word	0x00000000


	//----- nvinfo : EIATTR_REGCOUNT
	.align		4
.L_767:
        /*1200*/ 	.byte	0x04, 0x2f
        /*1202*/ 	.short	(.L_769 - .L_768)
	.align		4
.L_768:
        /*1204*/ 	.word	index@(_ZN10layer_norm13ln_bwd_kernelINS_13Kernel_traitsI13__nv_bfloat16S2_S2_S2_fjLj2560ELj1ELj1ELj4ELj8ENS_18Kernel_traits_baseILj2560ES2_S2_S2_S2_fjLj128EEEEELb0ELb1ELb1ELb1EEEvNS_9BwdParamsE)
        /*1208*/ 	.word	0x000000c4


	//----- nvinfo : EIATTR_FRAME_SIZE
	.align		4
.L_769:
        /*120c*/ 	.byte	0x04, 0x11
        /*120e*/ 	.short	(.L_771 - .L_770)
	.align		4
.L_770:
        /*1210*/ 	.word	index@(_ZN10layer_norm13ln_bwd_kernelINS_13Kernel_traitsI13__nv_bfloat16S2_S2_S2_fjLj2560ELj1ELj1ELj4ELj8ENS_18Kernel_traits_baseILj2560ES2_S2_S2_S2_fjLj128EEEEELb0ELb1ELb1ELb1EEEvNS_9BwdParamsE)
        /*1214*/ 	.word	0x00000000


	//----- nvinfo : EIATTR_REGCOUNT
	.align		4
.L_771:
        /*1218*/ 	.byte	0x04, 0x2f
        /*121a*/ 	.short	(.L_773 - .L_772)
	.align		4
.L_772:
        /*121c*/ 	.word	index@(_ZN10layer_norm13ln_bwd_kernelINS_13Kernel_traitsI13__nv_bfloat16S2_S2_S2_fjLj2560ELj1ELj1ELj4ELj8ENS_18Kernel_traits_baseILj2560ES2_S2_S2_S2_fjLj128EEEEELb0ELb1ELb1ELb0EEEvNS_9BwdParamsE)
        /*1220*/ 	.word	0x000000c6


	//----- nvinfo : EIATTR_FRAME_SIZE
	.align		4
.L_773:
        /*1224*/ 	.byte	0x04, 0x11
        /*1226*/ 	.short	(.L_775 - .L_774)
	.align		4
.L_774:
        /*1228*/ 	.word	index@(_ZN10layer_norm13ln_bwd_kernelINS_13Kernel_traitsI13__nv_bfloat16S2_S2_S2_fjLj2560ELj1ELj1ELj4ELj8ENS_18Kernel_traits_baseILj2560ES2_S2_S2_S2_fjLj128EEEEELb0ELb1ELb1ELb0EEEvNS_9BwdParamsE)
        /*122c*/ 	.word	0x00000000


	//----- nvinfo : EIATTR_REGCOUNT
	.align		4
.L_775:
        /*1230*/ 	.byte	0x04, 0x2f
        /*1232*/ 	.short	(.L_777 - .L_776)
	.align		4
.L_776:
        /*1234*/ 	.word	index@(_ZN10layer_norm13ln_bwd_kernelINS_13Kernel_traitsI13__nv_bfloat16S2_S2_S2_fjLj2560ELj1ELj1ELj4ELj8ENS_18Kernel_traits_baseILj2560ES2_S2_S2_S2_fjLj128EEEEELb0ELb1ELb0ELb1EEEvNS_9BwdParamsE)
        /*1238*/ 	.word	0x000000bc


	//----- nvinfo : EIATTR_FRAME_SIZE
	.align		4
.L_777:
        /*123c*/ 	.byte	0x04, 0x11
        /*123e*/ 	.short	(.L_779 - .L_778)
	.align		4
.L_778:
        /*1240*/ 	.word	index@(_ZN10layer_norm13ln_bwd_kernelINS_13Kernel_traitsI13__nv_bfloat16S2_S2_S2_fjLj2560ELj1ELj1ELj4ELj8ENS_18Kernel_traits_baseILj2560ES2_S2_S2_S2_fjLj128EEEEELb0ELb1ELb0ELb1EEEvNS_9BwdParamsE)
        /*1244*/ 	.word	0x00000000


	//----- nvinfo : EIATTR_REGCOUNT
	.align		4
.L_779:
        /*1248*/ 	.byte	0x04, 0x2f
        /*124a*/ 	.short	(.L_781 - .L_780)
	.align		4
.L_780:
        /*124c*/ 	.word	index@(_ZN10layer_norm13ln_bwd_kernelINS_13Kernel_traitsI13__nv_bfloat16S2_S2_S2_fjLj2560ELj1ELj1ELj4ELj8ENS_18Kernel_traits_baseILj2560ES2_S2_S2_S2_fjLj128EEEEELb0ELb1ELb0ELb0EEEvNS_9BwdParamsE)
        /*1250*/ 	.word	0x000000ba


	//----- nvinfo : EIATTR_FRAME_SIZE
	.align		4
.L_781:
        /*1254*/ 	.byte	0x04, 0x11
        /*1256*/ 	.short	(.L_783 - .L_782)
	.align		4
.L_782:
        /*1258*/ 	.word	index@(_ZN10layer_norm13ln_bwd_kernelINS_13Kernel_traitsI13__nv_bfloat16S2_S2_S2_fjLj2560ELj1ELj1ELj4ELj8ENS_18Kernel_traits_baseILj2560ES2_S2_S2_S2_fjLj128EEEEELb0ELb1ELb0ELb0EEEvNS_9BwdParamsE)
        /*125c*/ 	.word	0x00000000


	//----- nvinfo : EIATTR_REGCOUNT
	.align		4
.L_783:
        /*1260*/ 	.byte	0x04, 0x2f
        /*1262*/ 	.short	(.L_785 - .L_784)
	.align		4
.L_784:
        /*1264*/ 	.word	index@(_ZN10layer_norm13ln_bwd_kernelINS_13Kernel_traitsI13__nv_bfloat16S2_S2_S2_fjLj2560ELj1ELj1ELj4ELj8ENS_18Kernel_traits_baseILj2560ES2_S2_S2_S2_fjLj128EEEEELb0ELb0ELb1ELb1EEEvNS_9BwdParamsE)
        /*1268*/ 	.word	0x0000009c


	//----- nvinfo : EIATTR_FRAME_SIZE
	.align		4
.L_785:
        /*126c*/ 	.byte	0x04, 0x11
        /*126e*/ 	.short	(.L_787 - .L_786)
	.align		4
.L_786:
        /*1270*/ 	.word	index@(_ZN10layer_norm13ln_bwd_kernelINS_13Kernel_traitsI13__nv_bfloat16S2_S2_S2_fjLj2560ELj1ELj1ELj4ELj8ENS_18Kernel_traits_baseILj2560ES2_S2_S2_S2_fjLj128EEEEELb0ELb0ELb1ELb1EEEvNS_9BwdParamsE)
        /*1274*/ 	.word	0x00000000


	//----- nvinfo : EIATTR_REGCOUNT
	.align		4
.L_787:
        /*1278*/ 	.byte	0x04, 0x2f
        /*127a*/ 	.short	(.L_789 - .L_788)
	.align		4
.L_788:
        /*127c*/ 	.word	index@(_ZN10layer_norm13ln_bwd_kernelINS_13Kernel_traitsI13__nv_bfloat16S2_S2_S2_fjLj2560ELj1ELj1ELj4ELj8ENS_18Kernel_traits_baseILj2560ES2_S2_S2_S2_fjLj128EEEEELb0ELb0ELb1ELb0EEEvNS_9BwdParamsE)
        /*1280*/ 	.word	0x0000009a


	//----- nvinfo : EIATTR_FRAME_SIZE
	.align		4
.L_789:
        /*1284*/ 	.byte	0x04, 0x11
        /*1286*/ 	.short	(.L_791 - .L_790)
	.align		4
.L_790:
        /*1288*/ 	.word	index@(_ZN10layer_norm13ln_bwd_kernelINS_13Kernel_traitsI13__nv_bfloat16S2_S2_S2_fjLj2560ELj1ELj1ELj4ELj8ENS_18Kernel_traits_baseILj2560ES2_S2_S2_S2_fjLj128EEEEELb0ELb0ELb1ELb0EEEvNS_9BwdParamsE)
        /*128c*/ 	.word	0x00000000


	//----- nvinfo : EIATTR_REGCOUNT
	.align		4
.L_791:
        /*1290*/ 	.byte	0x04, 0x2f
        /*1292*/ 	.short	(.L_793 - .L_792)
	.align		4
.L_792:
        /*1294*/ 	.word	index@(_ZN10layer_norm13ln_bwd_kernelINS_13Kernel_traitsI13__nv_bfloat16S2_S2_S2_fjLj2560ELj1ELj1ELj4ELj8ENS_18Kernel_traits_baseILj2560ES2_S2_S2_S2_fjLj128EEEEELb0ELb0ELb0ELb1EEEvNS_9BwdParamsE)
        /*1298*/ 	.word	0x00000095


	//----- nvinfo : EIATTR_FRAME_SIZE
	.align		4
.L_793:
        /*129c*/ 	.byte	0x04, 0x11
        /*129e*/ 	.short	(.L_795 - .L_794)
	.align		4
.L_794:
        /*12a0*/ 	.word	index@(_ZN10layer_norm13ln_bwd_kernelINS_13Kernel_traitsI13__nv_bfloat16S2_S2_S2_fjLj2560ELj1ELj1ELj4ELj8ENS_18Kernel_traits_baseILj2560ES2_S2_S2_S2_fjLj128EEEEELb0ELb0ELb0ELb1EEEvNS_9BwdParamsE)
        /*12a4*/ 	.word	0x00000000


	//----- nvinfo : EIATTR_REGCOUNT
	.align		4
.L_795:
        /*12a8*/ 	.byte	0x04, 0x2f
        /*12aa*/ 	.short	(.L_797 - .L_796)
	.align		4
.L_796:
        /*12ac*/ 	.word	index@(_ZN10layer_norm13ln_bwd_kernelINS_13Kernel_traitsI13__nv_bfloat16S2_S2_S2_fjLj2560ELj1ELj1ELj4ELj8ENS_18Kernel_traits_baseILj2560ES2_S2_S2_S2_fjLj128EEEEELb0ELb0ELb0ELb0EEEvNS_9BwdParamsE)
        /*12b0*/ 	.word	0x0000008d


	//----- nvinfo : EIATTR_FRAME_SIZE
	.align		4
.L_797:
        /*12b4*/ 	.byte	0x04, 0x11
        /*12b6*/ 	.short	(.L_799 - .L_798)
	.align		4
.L_798:
        /*12b8*/ 	.word	index@(_ZN10layer_norm13ln_bwd_kernelINS_13Kernel_traitsI13__nv_bfloat16S2_S2_S2_fjLj2560ELj1ELj1ELj4ELj8ENS_18Kernel_traits_baseILj2560ES2_S2_S2_S2_fjLj128EEEEELb0ELb0ELb0ELb0EEEvNS_9BwdParamsE)
        /*12bc*/ 	.word	0x00000000


	//----- nvinfo : EIATTR_MIN_STACK_SIZE
	.align		4
.L_799:
        /*12c0*/ 	.byte	0x04, 0x12
        /*12c2*/ 	.short	(.L_801 - .L_800)
	.align		4
.L_800:
        /*12c4*/ 	.word	index@(_ZN10layer_norm13ln_bwd_kernelINS_13Kernel_traitsI13__nv_bfloat16S2_S2_S2_fjLj2560ELj1ELj1ELj4ELj8ENS_18Kernel_traits_baseILj2560ES2_S2_S2_S2_fjLj128EEEEELb0ELb0ELb0ELb0EEEvNS_9BwdParamsE)
        /*12c8*/ 	.word	0x00000000


	//----- nvinfo : EIATTR_MIN_STACK_SIZE
	.align		4
.L_801:
        /*12cc*/ 	.byte	0x04, 0x12
        /*12ce*/ 	.short	(.L_803 - .L_802)
	.align		4
.L_802:
        /*12d0*/ 	.word	index@(_ZN10layer_norm13ln_bwd_kernelINS_13Kernel_traitsI13__nv_bfloat16S2_S2_S2_fjLj2560ELj1ELj1ELj4ELj8ENS_18Kernel_traits_baseILj2560ES2_S2_S2_S2_fjLj128EEEEELb0ELb0ELb0ELb1EEEvNS_9BwdParamsE)
        /*12d4*/ 	.word	0x00000000


	//----- nvinfo : EIATTR_MIN_STACK_SIZE
	.align		4
.L_803:
        /*12d8*/ 	.byte	0x04, 0x12
        /*12da*/ 	.short	(.L_805 - .L_804)
	.align		4
.L_804:
        /*12dc*/ 	.word	index@(_ZN10layer_norm13ln_bwd_kernelINS_13Kernel_traitsI13__nv_bfloat16S2_S2_S2_fjLj2560ELj1ELj1ELj4ELj8ENS_18Kernel_traits_baseILj2560ES2_S2_S2_S2_fjLj128EEEEELb0ELb0ELb1ELb0EEEvNS_9BwdParamsE)
        /*12e0*/ 	.word	0x00000000


	//----- nvinfo : EIATTR_MIN_STACK_SIZE
	.align		4
.L_805:
        /*12e4*/ 	.byte	0x04, 0x12
        /*12e6*/ 	.short	(.L_807 - .L_806)
	.align		4
.L_806:
        /*12e8*/ 	.word	index@(_ZN10layer_norm13ln_bwd_kernelINS_13Kernel_traitsI13__nv_bfloat16S2_S2_S2_fjLj2560ELj1ELj1ELj4ELj8ENS_18Kernel_traits_baseILj2560ES2_S2_S2_S2_fjLj128EEEEELb0ELb0ELb1ELb1EEEvNS_9BwdParamsE)
        /*12ec*/ 	.word	0x00000000


	//----- nvinfo : EIATTR_MIN_STACK_SIZE
	.align		4
.L_807:
        /*12f0*/ 	.byte	0x04, 0x12
        /*12f2*/ 	.short	(.L_809 - .L_808)
	.align		4
.L_808:
        /*12f4*/ 	.word	index@(_ZN10layer_norm13ln_bwd_kernelINS_13Kernel_traitsI13__nv_bfloat16S2_S2_S2_fjLj2560ELj1ELj1ELj4ELj8ENS_18Kernel_traits_baseILj2560ES2_S2_S2_S2_fjLj128EEEEELb0ELb1ELb0ELb0EEEvNS_9BwdParamsE)
        /*12f8*/ 	.word	0x00000000


	//----- nvinfo : EIATTR_MIN_STACK_SIZE
	.align		4
.L_809:
        /*12fc*/ 	.byte	0x04, 0x12
        /*12fe*/ 	.short	(.L_811 - .L_810)
	.align		4
.L_810:
        /*1300*/ 	.word	index@(_ZN10layer_norm13ln_bwd_kernelINS_13Kernel_traitsI13__nv_bfloat16S2_S2_S2_fjLj2560ELj1ELj1ELj4ELj8ENS_18Kernel_traits_baseILj2560ES2_S2_S2_S2_fjLj128EEEEELb0ELb1ELb0ELb1EEEvNS_9BwdParamsE)
        /*1304*/ 	.word	0x00000000


	//----- nvinfo : EIATTR_MIN_STACK_SIZE
	.align		4
.L_811:
        /*1308*/ 	.byte	0x04, 0x12
        /*130a*/ 	.short	(.L_813 - .L_812)
	.align		4
.L_812:
        /*130c*/ 	.word	index@(_ZN10layer_norm13ln_bwd_kernelINS_13Kernel_traitsI13__nv_bfloat16S2_S2_S2_fjLj2560ELj1ELj1ELj4ELj8ENS_18Kernel_traits_baseILj2560ES2_S2_S2_S2_fjLj128EEEEELb0ELb1ELb1ELb0EEEvNS_9BwdParamsE)
        /*1310*/ 	.word	0x00000000


	//----- nvinfo : EIATTR_MIN_STACK_SIZE
	.align		4
.L_813:
        /*1314*/ 	.byte	0x04, 0x12
        /*1316*/ 	.short	(.L_815 - .L_814)
	.align		4
.L_814:
        /*1318*/ 	.word	index@(_ZN10layer_norm13ln_bwd_kernelINS_13Kernel_traitsI13__nv_bfloat16S2_S2_S2_fjLj2560ELj1ELj1ELj4ELj8ENS_18Kernel_traits_baseILj2560ES2_S2_S2_S2_fjLj128EEEEELb0ELb1ELb1ELb1EEEvNS_9BwdParamsE)
        /*131c*/ 	.word	0x00000000


	//----- nvinfo : EIATTR_MIN_STACK_SIZE
	.align		4
.L_815:
        /*1320*/ 	.byte	0x04, 0x12
        /*1322*/ 	.short	(.L_817 - .L_816)
	.align		4
.L_816:
        /*1324*/ 	.word	index@(_ZN10layer_norm13ln_bwd_kernelINS_13Kernel_traitsI13__nv_bfloat16S2_S2_S2_fjLj2560ELj1ELj1ELj4ELj8ENS_18Kernel_traits_baseILj2560ES2_S2_S2_S2_fjLj128EEEEELb1ELb0ELb0ELb0EEEvNS_9BwdParamsE)
        /*1328*/ 	.word	0x00000000


	//----- nvinfo : EIATTR_MIN_STACK_SIZE
	.align		4
.L_817:
        /*132c*/ 	.byte	0x04, 0x12
        /*132e*/ 	.short	(.L_819 - .L_818)
	.align		4
.L_818:
        /*1330*/ 	.word	index@(_ZN10layer_norm13ln_bwd_kernelINS_13Kernel_traitsI13__nv_bfloat16S2_S2_S2_fjLj2560ELj1ELj1ELj4ELj8ENS_18Kernel_traits_baseILj2560ES2_S2_S2_S2_fjLj128EEEEELb1ELb0ELb0ELb1EEEvNS_9BwdParamsE)
        /*1334*/ 	.word	0x00000000


	//----- nvinfo : EIATTR_MIN_STACK_SIZE
	.align		4
.L_819:
        /*1338*/ 	.byte	0x04, 0x12
        /*133a*/ 	.short	(.L_821 - .L_820)
	.align		4
.L_820:
        /*133c*/ 	.word	index@(_ZN10layer_norm22ln_bwd_finalize_kernelINS_22Kernel_traits_finalizeILj2560E13__nv_bfloat16S2_S2_S2_fjLb0ELj1024ELj4ENS_18Kernel_traits_baseILj2560ES2_S2_S2_S2_fjLj1024EEEEELb0ELb0EEEvNS_9BwdParamsE)
        /*1340*/ 	.word	0x00000000


	//----- nvinfo : EIATTR_MIN_STACK_SIZE
	.align		4
.L_821:
        /*1344*/ 	.byte	0x04, 0x12
        /*1346*/ 	.short	(.L_823 - .L_822)
	.align		4
.L_822:
        /*1348*/ 	.word	index@(_ZN10layer_norm13ln_bwd_kernelINS_13Kernel_traitsI13__nv_bfloat16S2_S2_S2_fjLj2560ELj1ELj1ELj4ELj8ENS_18Kernel_traits_baseILj2560ES2_S2_S2_S2_fjLj128EEEEELb1ELb0ELb1ELb0EEEvNS_9BwdParamsE)
        /*134c*/ 	.word	0x00000000


	//----- nvinfo : EIATTR_MIN_STACK_SIZE
	.align		4
.L_823:
        /*1350*/ 	.byte	0x04, 0x12
        /*1352*/ 	.short	(.L_825 - .L_824)
	.align		4
.L_824:
        /*1354*/ 	.word	index@(_ZN10layer_norm22ln_bwd_finalize_kernelINS_22Kernel_traits_finalizeILj2560E13__nv_bfloat16S2_S2_S2_fjLb0ELj1024ELj4ENS_18Kernel_traits_baseILj2560ES2_S2_S2_S2_fjLj1024EEEEELb0ELb1EEEvNS_9BwdParamsE)
        /*1358*/ 	.word	0x00000000


	//----- nvinfo : EIATTR_MIN_STACK_SIZE
	.align		4
.L_825:
        /*135c*/ 	.byte	0x04, 0x12
        /*135e*/ 	.short	(.L_827 - .L_826)
	.align		4
.L_826:
        /*1360*/ 	.word	index@(_ZN10layer_norm13ln_bwd_kernelINS_13Kernel_traitsI13__nv_bfloat16S2_S2_S2_fjLj2560ELj1ELj1ELj4ELj8ENS_18Kernel_traits_baseILj2560ES2_S2_S2_S2_fjLj128EEEEELb1ELb0ELb1ELb1EEEvNS_9BwdParamsE)
        /*1364*/ 	.word	0x00000000


	//----- nvinfo : EIATTR_MIN_STACK_SIZE
	.align		4
.L_827:
        /*1368*/ 	.byte	0x04, 0x12
        /*136a*/ 	.short	(.L_829 - .L_828)
	.align		4
.L_828:
        /*136c*/ 	.word	index@(_ZN10layer_norm13ln_bwd_kernelINS_13Kernel_traitsI13__nv_bfloat16S2_S2_S2_fjLj2560ELj1ELj1ELj4ELj8ENS_18Kernel_traits_baseILj2560ES2_S2_S2_S2_fjLj128EEEEELb1ELb1ELb0ELb0EEEvNS_9BwdParamsE)
        /*1370*/ 	.word	0x00000000


	//----- nvinfo : EIATTR_MIN_STACK_SIZE
	.align		4
.L_829:
        /*1374*/ 	.byte	0x04, 0x12
        /*1376*/ 	.short	(.L_831 - .L_830)
	.align		4
.L_830:
        /*1378*/ 	.word	index@(_ZN10layer_norm13ln_bwd_kernelINS_13Kernel_traitsI13__nv_bfloat16S2_S2_S2_fjLj2560ELj1ELj1ELj4ELj8ENS_18Kernel_traits_baseILj2560ES2_S2_S2_S2_fjLj128EEEEELb1ELb1ELb0ELb1EEEvNS_9BwdParamsE)
        /*137c*/ 	.word	0x00000000


	//----- nvinfo : EIATTR_MIN_STACK_SIZE
	.align		4
.L_831:
        /*1380*/ 	.byte	0x04, 0x12
        /*1382*/ 	.short	(.L_833 - .L_832)
	.align		4
.L_832:
        /*1384*/ 	.word	index@(_ZN10layer_norm22ln_bwd_finalize_kernelINS_22Kernel_traits_finalizeILj2560E13__nv_bfloat16S2_S2_S2_fjLb1ELj1024ELj4ENS_18Kernel_traits_baseILj2560ES2_S2_S2_S2_fjLj1024EEEEELb1ELb0EEEvNS_9BwdParamsE)
        /*1388*/ 	.word	0x00000000


	//----- nvinfo : EIATTR_MIN_STACK_SIZE
	.align		4
.L_833:
        /*138c*/ 	.byte	0x04, 0x12
        /*138e*/ 	.short	(.L_835 - .L_834)
	.align		4
.L_834:
        /*1390*/ 	.word	index@(_ZN10layer_norm13ln_bwd_kernelINS_13Kernel_traitsI13__nv_bfloat16S2_S2_S2_fjLj2560ELj1ELj1ELj4ELj8ENS_18Kernel_traits_baseILj2560ES2_S2_S2_S2_fjLj128EEEEELb1ELb1ELb1ELb0EEEvNS_9BwdParamsE)
        /*1394*/ 	.word	0x00000000


	//----- nvinfo : EIATTR_MIN_STACK_SIZE
	.align		4
.L_835:
        /*1398*/ 	.byte	0x04, 0x12
        /*139a*/ 	.short	(.L_837 - .L_836)
	.align		4
.L_836:
        /*139c*/ 	.word	index@(_ZN10layer_norm22ln_bwd_finalize_kernelINS_22Kernel_traits_finalizeILj2560E13__nv_bfloat16S2_S2_S2_fjLb1ELj1024ELj4ENS_18Kernel_traits_baseILj2560ES2_S2_S2_S2_fjLj1024EEEEELb1ELb1EEEvNS_9BwdParamsE)
        /*13a0*/ 	.word	0x00000000


	//----- nvinfo : EIATTR_MIN_STACK_SIZE
	.align		4
.L_837:
        /*13a4*/ 	.byte	0x04, 0x12
        /*13a6*/ 	.short	(.L_839 - .L_838)
	.align		4
.L_838:
        /*13a8*/ 	.word	index@(_ZN10layer_norm13ln_bwd_kernelINS_13Kernel_traitsI13__nv_bfloat16S2_S2_S2_fjLj2560ELj1ELj1ELj4ELj8ENS_18Kernel_traits_baseILj2560ES2_S2_S2_S2_fjLj128EEEEELb1ELb1ELb1ELb1EEEvNS_9BwdParamsE)
        /*13ac*/ 	.word	0x00000000


	//----- nvinfo : EIATTR_MIN_STACK_SIZE
	.align		4
.L_839:
        /*13b0*/ 	.byte	0x04, 0x12
        /*13b2*/ 	.short	(.L_841 - .L_840)
	.align		4
.L_840:
        /*13b4*/ 	.word	index@(_ZN10layer_norm13ln_bwd_kernelINS_13Kernel_traitsI6__halfS2_S2_S2_fjLj2560ELj1ELj1ELj4ELj8ENS_18Kernel_traits_baseILj2560ES2_S2_S2_S2_fjLj128EEEEELb0ELb0ELb0ELb0EEEvNS_9BwdParamsE)
        /*13b8*/ 	.word	0x00000000


	//----- nvinfo : EIATTR_MIN_STACK_SIZE
	.align		4
.L_841:
        /*13bc*/ 	.byte	0x04, 0x12
        /*13be*/ 	.short	(.L_843 - .L_842)
	.align		4
.L_842:
        /*13c0*/ 	.word	index@(_ZN10layer_norm13ln_bwd_kernelINS_13Kernel_traitsI6__halfS2_S2_S2_fjLj2560ELj1ELj1ELj4ELj8ENS_18Kernel_traits_baseILj2560ES2_S2_S2_S2_fjLj128EEEEELb0ELb0ELb0ELb1EEEvNS_9BwdParamsE)
        /*13c4*/ 	.word	0x00000000


	//----- nvinfo : EIATTR_MIN_STACK_SIZE
	.align		4
.L_843:
        /*13c8*/ 	.byte	0x04, 0x12
        /*13ca*/ 	.short	(.L_845 - .L_844)
	.align		4
.L_844:
        /*13cc*/ 	.word	index@(_ZN10layer_norm13ln_bwd_kernelINS_13Kernel_traitsI6__halfS2_S2_S2_fjLj2560ELj1ELj1ELj4ELj8ENS_18Kernel_traits_baseILj2560ES2_S2_S2_S2_fjLj128EEEEELb0ELb0ELb1ELb0EEEvNS_9BwdParamsE)
        /*13d0*/ 	.word	0x00000000


	//----- nvinfo : EIATTR_MIN_STACK_SIZE
	.align		4
.L_845:
        /*13d4*/ 	.byte	0x04, 0x12
        /*13d6*/ 	.short	(.L_847 - .L_846)
	.align		4
.L_846:
        /*13d8*/ 	.word	index@(_ZN10layer_norm13ln_bwd_kernelINS_13Kernel_traitsI6__halfS2_S2_S2_fjLj2560ELj1ELj1ELj4ELj8ENS_18Kernel_traits_baseILj2560ES2_S2_S2_S2_fjLj128EEEEELb0ELb0ELb1ELb1EEEvNS_9BwdParamsE)
        /*13dc*/ 	.word	0x00000000


	//----- nvinfo : EIATTR_MIN_STACK_SIZE
	.align		4
.L_847:
        /*13e0*/ 	.byte	0x04, 0x12
        /*13e2*/ 	.short	(.L_849 - .L_848)
	.align		4
.L_848:
        /*13e4*/ 	.word	index@(_ZN10layer_norm13ln_bwd_kernelINS_13Kernel_traitsI6__halfS2_S2_S2_fjLj2560ELj1ELj1ELj4ELj8ENS_18Kernel_traits_baseILj2560ES2_S2_S2_S2_fjLj128EEEEELb0ELb1ELb0ELb0EEEvNS_9BwdParamsE)
        /*13e8*/ 	.word	0x00000000


	//----- nvinfo : EIATTR_MIN_STACK_SIZE
	.align		4
.L_849:
        /*13ec*/ 	.byte	0x04, 0x12
        /*13ee*/ 	.short	(.L_851 - .L_850)
	.align		4
.L_850:
        /*13f0*/ 	.word	index@(_ZN10layer_norm13ln_bwd_kernelINS_13Kernel_traitsI6__halfS2_S2_S2_fjLj2560ELj1ELj1ELj4ELj8ENS_18Kernel_traits_baseILj2560ES2_S2_S2_S2_fjLj128EEEEELb0ELb1ELb0ELb1EEEvNS_9BwdParamsE)
        /*13f4*/ 	.word	0x00000000


	//----- nvinfo : EIATTR_MIN_STACK_SIZE
	.align		4
.L_851:
        /*13f8*/ 	.byte	0x04, 0x12
        /*13fa*/ 	.short	(.L_853 - .L_852)
	.align		4
.L_852:
        /*13fc*/ 	.word	index@(_ZN10layer_norm13ln_bwd_kernelINS_13Kernel_traitsI6__halfS2_S2_S2_fjLj2560ELj1ELj1ELj4ELj8ENS_18Kernel_traits_baseILj2560ES2_S2_S2_S2_fjLj128EEEEELb0ELb1ELb1ELb0EEEvNS_9BwdParamsE)
        /*1400*/ 	.word	0x00000000


	//----- nvinfo : EIATTR_MIN_STACK_SIZE
	.align		4
.L_853:
        /*1404*/ 	.byte	0x04, 0x12
        /*1406*/ 	.short	(.L_855 - .L_854)
	.align		4
.L_854:
        /*1408*/ 	.word	index@(_ZN10layer_norm13ln_bwd_kernelINS_13Kernel_traitsI6__halfS2_S2_S2_fjLj2560ELj1ELj1ELj4ELj8ENS_18Kernel_traits_baseILj2560ES2_S2_S2_S2_fjLj128EEEEELb0ELb1ELb1ELb1EEEvNS_9BwdParamsE)
        /*140c*/ 	.word	0x00000000


	//----- nvinfo : EIATTR_MIN_STACK_SIZE
	.align		4
.L_855:
        /*1410*/ 	.byte	0x04, 0x12
        /*1412*/ 	.short	(.L_857 - .L_856)
	.align		4
.L_856:
        /*1414*/ 	.word	index@(_ZN10layer_norm13ln_bwd_kernelINS_13Kernel_traitsI6__halfS2_S2_S2_fjLj2560ELj1ELj1ELj4ELj8ENS_18Kernel_traits_baseILj2560ES2_S2_S2_S2_fjLj128EEEEELb1ELb0ELb0ELb0EEEvNS_9BwdParamsE)
        /*1418*/ 	.word	0x00000000


	//----- nvinfo : EIATTR_MIN_STACK_SIZE
	.align		4
.L_857:
        /*141c*/ 	.byte	0x04, 0x12
        /*141e*/ 	.short	(.L_859 - .L_858)
	.align		4
.L_858:
        /*1420*/ 	.word	index@(_ZN10layer_norm13ln_bwd_kernelINS_13Kernel_traitsI6__halfS2_S2_S2_fjLj2560ELj1ELj1ELj4ELj8ENS_18Kernel_traits_baseILj2560ES2_S2_S2_S2_fjLj128EEEEELb1ELb0ELb0ELb1EEEvNS_9BwdParamsE)
        /*1424*/ 	.word	0x00000000


	//----- nvinfo : EIATTR_MIN_STACK_SIZE
	.align		4
.L_859:
        /*1428*/ 	.byte	0x04, 0x12
        /*142a*/ 	.short	(.L_861 - .L_860)
	.align		4
.L_860:
        /*142c*/ 	.word	index@(_ZN10layer_norm22ln_bwd_finalize_kernelINS_22Kernel_traits_finalizeILj2560E6__halfS2_S2_S2_fjLb0ELj1024ELj4ENS_18Kernel_traits_baseILj2560ES2_S2_S2_S2_fjLj1024EEEEELb0ELb0EEEvNS_9BwdParamsE)
        /*1430*/ 	.word	0x00000000


	//----- nvinfo : EIATTR_MIN_STACK_SIZE
	.align		4
.L_861:
        /*1434*/ 	.byte	0x04, 0x12
        /*1436*/ 	.short	(.L_863 - .L_862)
	.align		4
.L_862:
        /*1438*/ 	.word	index@(_ZN10layer_norm13ln_bwd_kernelINS_13Kernel_traitsI6__halfS2_S2_S2_fjLj2560ELj1ELj1ELj4ELj8ENS_18Kernel_traits_baseILj2560ES2_S2_S2_S2_fjLj128EEEEELb1ELb0ELb1ELb0EEEvNS_9BwdParamsE)
        /*143c*/ 	.word	0x00000000


	//----- nvinfo : EIATTR_MIN_STACK_SIZE
	.align		4
.L_863:
        /*1440*/ 	.byte	0x04, 0x12
        /*1442*/ 	.short	(.L_865 - .L_864)
	.align		4
.L_864:
        /*1444*/ 	.word	index@(_ZN10layer_norm22ln_bwd_finalize_kernelINS_22Kernel_traits_finalizeILj2560E6__halfS2_S2_S2_fjLb0ELj1024ELj4ENS_18Kernel_traits_baseILj2560ES2_S2_S2_S2_fjLj1024EEEEELb0ELb1EEEvNS_9BwdParamsE)
        /*1448*/ 	.word	0x00000000


	//----- nvinfo : EIATTR_MIN_STACK_SIZE
	.align		4
.L_865:
        /*144c*/ 	.byte	0x04, 0x12
        /*144e*/ 	.short	(.L_867 - .L_866)
	.align		4
.L_866:
        /*1450*/ 	.word	index@(_ZN10layer_norm13ln_bwd_kernelINS_13Kernel_traitsI6__halfS2_S2_S2_fjLj2560ELj1ELj1ELj4ELj8ENS_18Kernel_traits_baseILj2560ES2_S2_S2_S2_fjLj128EEEEELb1ELb0ELb1ELb1EEEvNS_9BwdParamsE)
        /*1454*/ 	.word	0x00000000


	//----- nvinfo : EIATTR_MIN_STACK_SIZE
	.align		4
.L_867:
        /*1458*/ 	.byte	0x04, 0x12
        /*145a*/ 	.short	(.L_869 - .L_868)
	.align		4
.L_868:
        /*145c*/ 	.word	index@(_ZN10layer_norm13ln_bwd_kernelINS_13Kernel_traitsI6__halfS2_S2_S2_fjLj2560ELj1ELj1ELj4ELj8ENS_18Kernel_traits_baseILj2560ES2_S2_S2_S2_fjLj128EEEEELb1ELb1ELb0ELb0EEEvNS_9BwdParamsE)
        /*1460*/ 	.word	0x00000000


	//----- nvinfo : EIATTR_MIN_STACK_SIZE
	.align		4
.L_869:
        /*1464*/ 	.byte	0x04, 0x12
        /*1466*/ 	.short	(.L_871 - .L_870)
	.align		4
.L_870:
        /*1468*/ 	.word	index@(_ZN10layer_norm13ln_bwd_kernelINS_13Kernel_traitsI6__halfS2_S2_S2_fjLj2560ELj1ELj1ELj4ELj8ENS_18Kernel_traits_baseILj2560ES2_S2_S2_S2_fjLj128EEEEELb1ELb1ELb0ELb1EEEvNS_9BwdParamsE)
        /*146c*/ 	.word	0x00000000


	//----- nvinfo : EIATTR_MIN_STACK_SIZE
	.align		4
.L_871:
        /*1470*/ 	.byte	0x04, 0x12
        /*1472*/ 	.short	(.L_873 - .L_872)
	.align		4
.L_872:
        /*1474*/ 	.word	index@(_ZN10layer_norm22ln_bwd_finalize_kernelINS_22Kernel_traits_finalizeILj2560E6__halfS2_S2_S2_fjLb1ELj1024ELj4ENS_18Kernel_traits_baseILj2560ES2_S2_S2_S2_fjLj1024EEEEELb1ELb0EEEvNS_9BwdParamsE)
        /*1478*/ 	.word	0x00000000


	//----- nvinfo : EIATTR_MIN_STACK_SIZE
	.align		4
.L_873:
        /*147c*/ 	.byte	0x04, 0x12
        /*147e*/ 	.short	(.L_875 - .L_874)
	.align		4
.L_874:
        /*1480*/ 	.word	index@(_ZN10layer_norm13ln_bwd_kernelINS_13Kernel_traitsI6__halfS2_S2_S2_fjLj2560ELj1ELj1ELj4ELj8ENS_18Kernel_traits_baseILj2560ES2_S2_S2_S2_fjLj128EEEEELb1ELb1ELb1ELb0EEEvNS_9BwdParamsE)
        /*1484*/ 	.word	0x00000000


	//----- nvinfo : EIATTR_MIN_STACK_SIZE
	.align		4
.L_875:
        /*1488*/ 	.byte	0x04, 0x12
        /*148a*/ 	.short	(.L_877 - .L_876)
	.align		4
.L_876:
        /*148c*/ 	.word	index@(_ZN10layer_norm22ln_bwd_finalize_kernelINS_22Kernel_traits_finalizeILj2560E6__halfS2_S2_S2_fjLb1ELj1024ELj4ENS_18Kernel_traits_baseILj2560ES2_S2_S2_S2_fjLj1024EEEEELb1ELb1EEEvNS_9BwdParamsE)
        /*1490*/ 	.word	0x00000000


	//----- nvinfo : EIATTR_MIN_STACK_SIZE
	.align		4
.L_877:
        /*1494*/ 	.byte	0x04, 0x12
        /*1496*/ 	.short	(.L_879 - .L_878)
	.align		4
.L_878:
        /*1498*/ 	.word	index@(_ZN10layer_norm13ln_bwd_kernelINS_13Kernel_traitsI6__halfS2_S2_S2_fjLj2560ELj1ELj1ELj4ELj8ENS_18Kernel_traits_baseILj2560ES2_S2_S2_S2_fjLj128EEEEELb1ELb1ELb1ELb1EEEvNS_9BwdParamsE)
        /*149c*/ 	.word	0x00000000


	//----- nvinfo : EIATTR_MIN_STACK_SIZE
	.align		4
.L_879:
        /*14a0*/ 	.byte	0x04, 0x12
        /*14a2*/ 	.short	(.L_881 - .L_880)
	.align		4
.L_880:
        /*14a4*/ 	.word	index@(_ZN10layer_norm13ln_bwd_kernelINS_13Kernel_traitsIf13__nv_bfloat16S2_S2_fjLj2560ELj1ELj1ELj4ELj8ENS_18Kernel_traits_baseILj2560EfS2_S2_S2_fjLj128EEEEELb0ELb0ELb0ELb0EEEvNS_9BwdParamsE)
        /*14a8*/ 	.word	0x00000000


	//----- nvinfo : EIATTR_MIN_STACK_SIZE
	.align		4
.L_881:
        /*14ac*/ 	.byte	0x04, 0x12
        /*14ae*/ 	.short	(.L_883 - .L_882)
	.align		4
.L_882:
        /*14b0*/ 	.word	index@(_ZN10layer_norm13ln_bwd_kernelINS_13Kernel_traitsIf13__nv_bfloat16S2_S2_fjLj2560ELj1ELj1ELj4ELj8ENS_18Kernel_traits_baseILj2560EfS2_S2_S2_fjLj128EEEEELb0ELb0ELb0ELb1EEEvNS_9BwdParamsE)
        /*14b4*/ 	.word	0x00000000


	//----- nvinfo : EIATTR_MIN_STACK_SIZE
	.align		4
.L_883:
        /*14b8*/ 	.byte	0x04, 0x12
        /*14ba*/ 	.short	(.L_885 - .L_884)
	.align		4
.L_884:
        /*14bc*/ 	.word	index@(_ZN10layer_norm13ln_bwd_kernelINS_13Kernel_traitsIf13__nv_bfloat16S2_S2_fjLj2560ELj1ELj1ELj4ELj8ENS_18Kernel_traits_baseILj2560EfS2_S2_S2_fjLj128EEEEELb0ELb0ELb1ELb0EEEvNS_9BwdParamsE)
        /*14c0*/ 	.word	0x00000000


	//----- nvinfo : EIATTR_MIN_STACK_SIZE
	.align		4
.L_885:
        /*14c4*/ 	.byte	0x04, 0x12
        /*14c6*/ 	.short	(.L_887 - .L_886)
	.align		4
.L_886:
        /*14c8*/ 	.word	index@(_ZN10layer_norm13ln_bwd_kernelINS_13Kernel_traitsIf13__nv_bfloat16S2_S2_fjLj2560ELj1ELj1ELj4ELj8ENS_18Kernel_traits_baseILj2560EfS2_S2_S2_fjLj128EEEEELb0ELb0ELb1ELb1EEEvNS_9BwdParamsE)
        /*14cc*/ 	.word	0x00000000


	//----- nvinfo : EIATTR_MIN_STACK_SIZE
	.align		4
.L_887:
        /*14d0*/ 	.byte	0x04, 0x12
        /*14d2*/ 	.short	(.L_889 - .L_888)
	.align		4
.L_888:
        /*14d4*/ 	.word	index@(_ZN10layer_norm13ln_bwd_kernelINS_13Kernel_traitsIf13__nv_bfloat16S2_S2_fjLj2560ELj1ELj1ELj4ELj8ENS_18Kernel_traits_baseILj2560EfS2_S2_S2_fjLj128EEEEELb0ELb1ELb0ELb0EEEvNS_9BwdParamsE)
        /*14d8*/ 	.word	0x00000000


	//----- nvinfo : EIATTR_MIN_STACK_SIZE
	.align		4
.L_889:
        /*14dc*/ 	.byte	0x04, 0x12
        /*14de*/ 	.short	(.L_891 - .L_890)
	.align		4
.L_890:
        /*14e0*/ 	.word	index@(_ZN10layer_norm13ln_bwd_kernelINS_13Kernel_traitsIf13__nv_bfloat16S2_S2_fjLj2560ELj1ELj1ELj4ELj8ENS_18Kernel_traits_baseILj2560EfS2_S2_S2_fjLj128EEEEELb0ELb1ELb0ELb1EEEvNS_9BwdParamsE)
        /*14e4*/ 	.word	0x00000000


	//----- nvinfo : EIATTR_MIN_STACK_SIZE
	.align		4
.L_891:
        /*14e8*/ 	.byte	0x04, 0x12
        /*14ea*/ 	.short	(.L_893 - .L_892)
	.align		4
.L_892:
        /*14ec*/ 	.word	index@(_ZN10layer_norm13ln_bwd_kernelINS_13Kernel_traitsIf13__nv_bfloat16S2_S2_fjLj2560ELj1ELj1ELj4ELj8ENS_18Kernel_traits_baseILj2560EfS2_S2_S2_fjLj128EEEEELb0ELb1ELb1ELb0EEEvNS_9BwdParamsE)
        /*14f0*/ 	.word	0x00000000


	//----- nvinfo : EIATTR_MIN_STACK_SIZE
	.align		4
.L_893:
        /*14f4*/ 	.byte	0x04, 0x12
        /*14f6*/ 	.short	(.L_895 - .L_894)
	.align		4
.L_894:
        /*14f8*/ 	.word	index@(_ZN10layer_norm13ln_bwd_kernelINS_13Kernel_traitsIf13__nv_bfloat16S2_S2_fjLj2560ELj1ELj1ELj4ELj8ENS_18Kernel_traits_baseILj2560EfS2_S2_S2_fjLj128EEEEELb0ELb1ELb1ELb1EEEvNS_9BwdParamsE)
        /*14fc*/ 	.word	0x00000000


	//----- nvinfo : EIATTR_MIN_STACK_SIZE
	.align		4
.L_895:
        /*1500*/ 	.byte	0x04, 0x12
        /*1502*/ 	.short	(.L_897 - .L_896)
	.align		4
.L_896:
        /*1504*/ 	.word	index@(_ZN10layer_norm13ln_bwd_kernelINS_13Kernel_traitsIf13__nv_bfloat16S2_S2_fjLj2560ELj1ELj1ELj4ELj8ENS_18Kernel_traits_baseILj2560EfS2_S2_S2_fjLj128EEEEELb1ELb0ELb0ELb0EEEvNS_9BwdParamsE)
        /*1508*/ 	.word	0x00000000


	//----- nvinfo : EIATTR_MIN_STACK_SIZE
	.align		4
.L_897:
        /*150c*/ 	.byte	0x04, 0x12
        /*150e*/ 	.short	(.L_899 - .L_898)
	.align		4
.L_898:
        /*1510*/ 	.word	index@(_ZN10layer_norm13ln_bwd_kernelINS_13Kernel_traitsIf13__nv_bfloat16S2_S2_fjLj2560ELj1ELj1ELj4ELj8ENS_18Kernel_traits_baseILj2560EfS2_S2_S2_fjLj128EEEEELb1ELb0ELb0ELb1EEEvNS_9BwdParamsE)
        /*1514*/ 	.word	0x00000000


	//----- nvinfo : EIATTR_MIN_STACK_SIZE
	.align		4
.L_899:
        /*1518*/ 	.byte	0x04, 0x12
        /*151a*/ 	.short	(.L_901 - .L_900)
	.align		4
.L_900:
        /*151c*/ 	.word	index@(_ZN10layer_norm22ln_bwd_finalize_kernelINS_22Kernel_traits_finalizeILj2560Ef13__nv_bfloat16S2_S2_fjLb0ELj1024ELj4ENS_18Kernel_traits_baseILj2560EfS2_S2_S2_fjLj1024EEEEELb0ELb0EEEvNS_9BwdParamsE)
        /*1520*/ 	.word	0x00000000


	//----- nvinfo : EIATTR_MIN_STACK_SIZE
	.align		4
.L_901:
        /*1524*/ 	.byte	0x04, 0x12
        /*1526*/ 	.short	(.L_903 - .L_902)
	.align		4
.L_902:
        /*1528*/ 	.word	index@(_ZN10layer_norm13ln_bwd_kernelINS_13Kernel_traitsIf13__nv_bfloat16S2_S2_fjLj2560ELj1ELj1ELj4ELj8ENS_18Kernel_traits_baseILj2560EfS2_S2_S2_fjLj128EEEEELb1ELb0ELb1ELb0EEEvNS_9BwdParamsE)
        /*152c*/ 	.word	0x00000000


	//----- nvinfo : EIATTR_MIN_STACK_SIZE
	.align		4
.L_903:
        /*1530*/ 	.byte	0x04, 0x12
        /*1532*/ 	.short	(.L_905 - .L_904)
	.align		4
.L_904:
        /*1534*/ 	.word	index@(_ZN10layer_norm22ln_bwd_finalize_kernelINS_22Kernel_traits_finalizeILj2560Ef13__nv_bfloat16S2_S2_fjLb0ELj1024ELj4ENS_18Kernel_traits_baseILj2560EfS2_S2_S2_fjLj1024EEEEELb0ELb1EEEvNS_9BwdParamsE)
        /*1538*/ 	.word	0x00000000


	//----- nvinfo : EIATTR_MIN_STACK_SIZE
	.align		4
.L_905:
        /*153c*/ 	.byte	0x04, 0x12
        /*153e*/ 	.short	(.L_907 - .L_906)
	.align		4
.L_906:
        /*1540*/ 	.word	index@(_ZN10layer_norm13ln_bwd_kernelINS_13Kernel_traitsIf13__nv_bfloat16S2_S2_fjLj2560ELj1ELj1ELj4ELj8ENS_18Kernel_traits_baseILj2560EfS2_S2_S2_fjLj128EEEEELb1ELb0ELb1ELb1EEEvNS_9BwdParamsE)
        /*1544*/ 	.word	0x00000000


	//----- nvinfo : EIATTR_MIN_STACK_SIZE
	.align		4
.L_907:
        /*1548*/ 	.byte	0x04, 0x12
        /*154a*/ 	.short	(.L_909 - .L_908)
	.align		4
.L_908:
        /*154c*/ 	.word	index@(_ZN10layer_norm13ln_bwd_kernelINS_13Kernel_traitsIf13__nv_bfloat16S2_S2_fjLj2560ELj1ELj1ELj4ELj8ENS_18Kernel_traits_baseILj2560EfS2_S2_S2_fjLj128EEEEELb1ELb1ELb0ELb0EEEvNS_9BwdParamsE)
        /*1550*/ 	.word	0x00000000


	//----- nvinfo : EIATTR_MIN_STACK_SIZE
	.align		4
.L_909:
        /*1554*/ 	.byte	0x04, 0x12
        /*1556*/ 	.short	(.L_911 - .L_910)
	.align		4
.L_910:
        /*1558*/ 	.word	index@(_ZN10layer_norm13ln_bwd_kernelINS_13Kernel_traitsIf13__nv_bfloat16S2_S2_fjLj2560ELj1ELj1ELj4ELj8ENS_18Kernel_traits_baseILj2560EfS2_S2_S2_fjLj128EEEEELb1ELb1ELb0ELb1EEEvNS_9BwdParamsE)
        /*155c*/ 	.word	0x00000000


	//----- nvinfo : EIATTR_MIN_STACK_SIZE
	.align		4
.L_911:
        /*1560*/ 	.byte	0x04, 0x12
        /*1562*/ 	.short	(.L_913 - .L_912)
	.align		4
.L_912:
        /*1564*/ 	.word	index@(_ZN10layer_norm22ln_bwd_finalize_kernelINS_22Kernel_traits_finalizeILj2560Ef13__nv_bfloat16S2_S2_fjLb1ELj1024ELj4ENS_18Kernel_traits_baseILj2560EfS2_S2_S2_fjLj1024EEEEELb1ELb0EEEvNS_9BwdParamsE)
        /*1568*/ 	.word	0x00000000


	//----- nvinfo : EIATTR_MIN_STACK_SIZE
	.align		4
.L_913:
        /*156c*/ 	.byte	0x04, 0x12
        /*156e*/ 	.short	(.L_915 - .L_914)
	.align		4
.L_914:
        /*1570*/ 	.word	index@(_ZN10layer_norm13ln_bwd_kernelINS_13Kernel_traitsIf13__nv_bfloat16S2_S2_fjLj2560ELj1ELj1ELj4ELj8ENS_18Kernel_traits_baseILj2560EfS2_S2_S2_fjLj128EEEEELb1ELb1ELb1ELb0EEEvNS_9BwdParamsE)
        /*1574*/ 	.word	0x00000000


	//----- nvinfo : EIATTR_MIN_STACK_SIZE
	.align		4
.L_915:
        /*1578*/ 	.byte	0x04, 0x12
        /*157a*/ 	.short	(.L_917 - .L_916)
	.align		4
.L_916:
        /*157c*/ 	.word	index@(_ZN10layer_norm22ln_bwd_finalize_kernelINS_22Kernel_traits_finalizeILj2560Ef13__nv_bfloat16S2_S2_fjLb1ELj1024ELj4ENS_18Kernel_traits_baseILj2560EfS2_S2_S2_fjLj1024EEEEELb1ELb1EEEvNS_9BwdParamsE)
        /*1580*/ 	.word	0x00000000


	//----- nvinfo : EIATTR_MIN_STACK_SIZE
	.align		4
.L_917:
        /*1584*/ 	.byte	0x04, 0x12
        /*1586*/ 	.short	(.L_919 - .L_918)
	.align		4
.L_918:
        /*1588*/ 	.word	index@(_ZN10layer_norm13ln_bwd_kernelINS_13Kernel_traitsIf13__nv_bfloat16S2_S2_fjLj2560ELj1ELj1ELj4ELj8ENS_18Kernel_traits_baseILj2560EfS2_S2_S2_fjLj128EEEEELb1ELb1ELb1ELb1EEEvNS_9BwdParamsE)
        /*158c*/ 	.word	0x00000000


	//----- nvinfo : EIATTR_MIN_STACK_SIZE
	.align		4
.L_919:
        /*1590*/ 	.byte	0x04, 0x12
        /*1592*/ 	.short	(.L_921 - .L_920)
	.align		4
.L_920:
        /*1594*/ 	.word	index@(_ZN10layer_norm13ln_bwd_kernelINS_13Kernel_traitsI13__nv_bfloat16S2_fS2_fjLj2560ELj1ELj1ELj4ELj8ENS_18Kernel_traits_baseILj2560ES2_S2_fS2_fjLj128EEEEELb0ELb0ELb0ELb0EEEvNS_9BwdParamsE)
        /*1598*/ 	.word	0x00000000


	//----- nvinfo : EIATTR_MIN_STACK_SIZE
	.align		4
.L_921:
        /*159c*/ 	.byte	0x04, 0x12
        /*159e*/ 	.short	(.L_923 - .L_922)
	.align		4
.L_922:
        /*15a0*/ 	.word	index@(_ZN10layer_norm13ln_bwd_kernelINS_13Kernel_traitsI13__nv_bfloat16S2_fS2_fjLj2560ELj1ELj1ELj4ELj8ENS_18Kernel_traits_baseILj2560ES2_S2_fS2_fjLj128EEEEELb0ELb0ELb0ELb1EEEvNS_9BwdParamsE)
        /*15a4*/ 	.word	0x00000000


	//----- nvinfo : EIATTR_MIN_STACK_SIZE
	.align		4
.L_923:
        /*15a8*/ 	.byte	0x04, 0x12
        /*15aa*/ 	.short	(.L_925 - .L_924)
	.align		4
.L_924:
        /*15ac*/ 	.word	index@(_ZN10layer_norm13ln_bwd_kernelINS_13Kernel_traitsI13__nv_bfloat16S2_fS2_fjLj2560ELj1ELj1ELj4ELj8ENS_18Kernel_traits_baseILj2560ES2_S2_fS2_fjLj128EEEEELb0ELb0ELb1ELb0EEEvNS_9BwdParamsE)
        /*15b0*/ 	.word	0x00000000


	//----- nvinfo : EIATTR_MIN_STACK_SIZE
	.align		4
.L_925:
        /*15b4*/ 	.byte	0x04, 0x12
        /*15b6*/ 	.short	(.L_927 - .L_926)
	.align		4
.L_926:
        /*15b8*/ 	.word	index@(_ZN10layer_norm13ln_bwd_kernelINS_13Kernel_traitsI13__nv_bfloat16S2_fS2_fjLj2560ELj1ELj1ELj4ELj8ENS_18Kernel_traits_baseILj2560ES2_S2_fS2_fjLj128EEEEELb0ELb0ELb1ELb1EEEvNS_9BwdParamsE)
        /*15bc*/ 	.word	0x00000000


	//----- nvinfo : EIATTR_MIN_STACK_SIZE
	.align		4
.L_927:
        /*15c0*/ 	.byte	0x04, 0x12
        /*15c2*/ 	.short	(.L_929 - .L_928)
	.align		4
.L_928:
        /*15c4*/ 	.word	index@(_ZN10layer_norm13ln_bwd_kernelINS_13Kernel_traitsI13__nv_bfloat16S2_fS2_fjLj2560ELj1ELj1ELj4ELj8ENS_18Kernel_traits_baseILj2560ES2_S2_fS2_fjLj128EEEEELb0ELb1ELb0ELb0EEEvNS_9BwdParamsE)
        /*15c8*/ 	.word	0x00000000


	//----- nvinfo : EIATTR_MIN_STACK_SIZE
	.align		4
.L_929:
        /*15cc*/ 	.byte	0x04, 0x12
        /*15ce*/ 	.short	(.L_931 - .L_930)
	.align		4
.L_930:
        /*15d0*/ 	.word	index@(_ZN10layer_norm13ln_bwd_kernelINS_13Kernel_traitsI13__nv_bfloat16S2_fS2_fjLj2560ELj1ELj1ELj4ELj8ENS_18Kernel_traits_baseILj2560ES2_S2_fS2_fjLj128EEEEELb0ELb1ELb0ELb1EEEvNS_9BwdParamsE)
        /*15d4*/ 	.word	0x00000000


	//----- nvinfo : EIATTR_MIN_STACK_SIZE
	.align		4
.L_931:
        /*15d8*/ 	.byte	0x04, 0x12
        /*15da*/ 	.short	(.L_933 - .L_932)
	.align		4
.L_932:
        /*15dc*/ 	.word	index@(_ZN10layer_norm13ln_bwd_kernelINS_13Kernel_traitsI13__nv_bfloat16S2_fS2_fjLj2560ELj1ELj1ELj4ELj8ENS_18Kernel_traits_baseILj2560ES2_S2_fS2_fjLj128EEEEELb0ELb1ELb1ELb0EEEvNS_9BwdParamsE)
        /*15e0*/ 	.word	0x00000000


	//----- nvinfo : EIATTR_MIN_STACK_SIZE
	.align		4
.L_933:
        /*15e4*/ 	.byte	0x04, 0x12
        /*15e6*/ 	.short	(.L_935 - .L_934)
	.align		4
.L_934:
        /*15e8*/ 	.word	index@(_ZN10layer_norm13ln_bwd_kernelINS_13Kernel_traitsI13__nv_bfloat16S2_fS2_fjLj2560ELj1ELj1ELj4ELj8ENS_18Kernel_traits_baseILj2560ES2_S2_fS2_fjLj128EEEEELb0ELb1ELb1ELb1EEEvNS_9BwdParamsE)
        /*15ec*/ 	.word	0x00000000


	//----- nvinfo : EIATTR_MIN_STACK_SIZE
	.align		4
.L_935:
        /*15f0*/ 	.byte	0x04, 0x12
        /*15f2*/ 	.short	(.L_937 - .L_936)
	.align		4
.L_936:
        /*15f4*/ 	.word	index@(_ZN10layer_norm13ln_bwd_kernelINS_13Kernel_traitsI13__nv_bfloat16S2_fS2_fjLj2560ELj1ELj1ELj4ELj8ENS_18Kernel_traits_baseILj2560ES2_S2_fS2_fjLj128EEEEELb1ELb0ELb0ELb0EEEvNS_9BwdParamsE)
        /*15f8*/ 	.word	0x00000000


	//----- nvinfo : EIATTR_MIN_STACK_SIZE
	.align		4
.L_937:
        /*15fc*/ 	.byte	0x04, 0x12
        /*15fe*/ 	.short	(.L_939 - .L_938)
	.align		4
.L_938:
        /*1600*/ 	.word	index@(_ZN10layer_norm13ln_bwd_kernelINS_13Kernel_traitsI13__nv_bfloat16S2_fS2_fjLj2560ELj1ELj1ELj4ELj8ENS_18Kernel_traits_baseILj2560ES2_S2_fS2_fjLj128EEEEELb1ELb0ELb0ELb1EEEvNS_9BwdParamsE)
        /*1604*/ 	.word	0x00000000


	//----- nvinfo : EIATTR_MIN_STACK_SIZE
	.align		4
.L_939:
        /*1608*/ 	.byte	0x04, 0x12
        /*160a*/ 	.short	(.L_941 - .L_940)
	.align		4
.L_940:
        /*160c*/ 	.word	index@(_ZN10layer_norm22ln_bwd_finalize_kernelINS_22Kernel_traits_finalizeILj2560E13__nv_bfloat16S2_fS2_fjLb0ELj1024ELj4ENS_18Kernel_traits_baseILj2560ES2_S2_fS2_fjLj1024EEEEELb0ELb0EEEvNS_9BwdParamsE)
        /*1610*/ 	.word	0x00000000


	//----- nvinfo : EIATTR_MIN_STACK_SIZE
	.align		4
.L_941:
        /*1614*/ 	.byte	0x04, 0x12
        /*1616*/ 	.short	(.L_943 - .L_942)
	.align		4
.L_942:
        /*1618*/ 	.word	index@(_ZN10layer_norm13ln_bwd_kernelINS_13Kernel_traitsI13__nv_bfloat16S2_fS2_fjLj2560ELj1ELj1ELj4ELj8ENS_18Kernel_traits_baseILj2560ES2_S2_fS2_fjLj128EEEEELb1ELb0ELb1ELb0EEEvNS_9BwdParamsE)
        /*161c*/ 	.word	0x00000000


	//----- nvinfo : EIATTR_MIN_STACK_SIZE
	.align		4
.L_943:
        /*1620*/ 	.byte	0x04, 0x12
        /*1622*/ 	.short	(.L_945 - .L_944)
	.align		4
.L_944:
        /*1624*/ 	.word	index@(_ZN10layer_norm22ln_bwd_finalize_kernelINS_22Kernel_traits_finalizeILj2560E13__nv_bfloat16S2_fS2_fjLb0ELj1024ELj4ENS_18Kernel_traits_baseILj2560ES2_S2_fS2_fjLj1024EEEEELb0ELb1EEEvNS_9BwdParamsE)
        /*1628*/ 	.word	0x00000000


	//----- nvinfo : EIATTR_MIN_STACK_SIZE
	.align		4
.L_945:
        /*162c*/ 	.byte	0x04, 0x12
        /*162e*/ 	.short	(.L_947 - .L_946)
	.align		4
.L_946:
        /*1630*/ 	.word	index@(_ZN10layer_norm13ln_bwd_kernelINS_13Kernel_traitsI13__nv_bfloat16S2_fS2_fjLj2560ELj1ELj1ELj4ELj8ENS_18Kernel_traits_baseILj2560ES2_S2_fS2_fjLj128EEEEELb1ELb0ELb1ELb1EEEvNS_9BwdParamsE)
        /*1634*/ 	.word	0x00000000


	//----- nvinfo : EIATTR_MIN_STACK_SIZE
	.align		4
.L_947:
        /*1638*/ 	.byte	0x04, 0x12
        /*163a*/ 	.short	(.L_949 - .L_948)
	.align		4
.L_948:
        /*163c*/ 	.word	index@(_ZN10layer_norm13ln_bwd_kernelINS_13Kernel_traitsI13__nv_bfloat16S2_fS2_fjLj2560ELj1ELj1ELj4ELj8ENS_18Kernel_traits_baseILj2560ES2_S2_fS2_fjLj128EEEEELb1ELb1ELb0ELb0EEEvNS_9BwdParamsE)
        /*1640*/ 	.word	0x00000000


	//----- nvinfo : EIATTR_MIN_STACK_SIZE
	.align		4
.L_949:
        /*1644*/ 	.byte	0x04, 0x12
        /*1646*/ 	.short	(.L_951 - .L_950)
	.align		4
.L_950:
        /*1648*/ 	.word	index@(_ZN10layer_norm13ln_bwd_kernelINS_13Kernel_traitsI13__nv_bfloat16S2_fS2_fjLj2560ELj1ELj1ELj4ELj8ENS_18Kernel_traits_baseILj2560ES2_S2_fS2_fjLj128EEEEELb1ELb1ELb0ELb1EEEvNS_9BwdParamsE)
        /*164c*/ 	.word	0x00000000


	//----- nvinfo : EIATTR_MIN_STACK_SIZE
	.align		4
.L_951:
        /*1650*/ 	.byte	0x04, 0x12
        /*1652*/ 	.short	(.L_953 - .L_952)
	.align		4
.L_952:
        /*1654*/ 	.word	index@(_ZN10layer_norm22ln_bwd_finalize_kernelINS_22Kernel_traits_finalizeILj2560E13__nv_bfloat16S2_fS2_fjLb1ELj1024ELj4ENS_18Kernel_traits_baseILj2560ES2_S2_fS2_fjLj1024EEEEELb1ELb0EEEvNS_9BwdParamsE)
        /*1658*/ 	.word	0x00000000


	//----- nvinfo : EIATTR_MIN_STACK_SIZE
	.align		4
.L_953:
        /*165c*/ 	.byte	0x04, 0x12
        /*165e*/ 	.short	(.L_955 - .L_954)
	.align		4
.L_954:
        /*1660*/ 	.word	index@(_ZN10layer_norm13ln_bwd_kernelINS_13Kernel_traitsI13__nv_bfloat16S2_fS2_fjLj2560ELj1ELj1ELj4ELj8ENS_18Kernel_traits_baseILj2560ES2_S2_fS2_fjLj128EEEEELb1ELb1ELb1ELb0EEEvNS_9BwdParamsE)
        /*1664*/ 	.word	0x00000000


	//----- nvinfo : EIATTR_MIN_STACK_SIZE
	.align		4
.L_955:
        /*1668*/ 	.byte	0x04, 0x12
        /*166a*/ 	.short	(.L_957 - .L_956)
	.align		4
.L_956:
        /*166c*/ 	.word	index@(_ZN10layer_norm22ln_bwd_finalize_kernelINS_22Kernel_traits_finalizeILj2560E13__nv_bfloat16S2_fS2_fjLb1ELj1024ELj4ENS_18Kernel_traits_baseILj2560ES2_S2_fS2_fjLj1024EEEEELb1ELb1EEEvNS_9BwdParamsE)
        /*1670*/ 	.word	0x00000000


	//----- nvinfo : EIATTR_MIN_STACK_SIZE
	.align		4
.L_957:
        /*1674*/ 	.byte	0x04, 0x12
        /*1676*/ 	.short	(.L_959 - .L_958)
	.align		4
.L_958:
        /*1678*/ 	.word	index@(_ZN10layer_norm13ln_bwd_kernelINS_13Kernel_traitsI13__nv_bfloat16S2_fS2_fjLj2560ELj1ELj1ELj4ELj8ENS_18Kernel_traits_baseILj2560ES2_S2_fS2_fjLj128EEEEELb1ELb1ELb1ELb1EEEvNS_9BwdParamsE)
        /*167c*/ 	.word	0x00000000


	//----- nvinfo : EIATTR_MIN_STACK_SIZE
	.align		4
.L_959:
        /*1680*/ 	.byte	0x04, 0x12
        /*1682*/ 	.short	(.L_961 - .L_960)
	.align		4
.L_960:
        /*1684*/ 	.word	index@(_ZN10layer_norm13ln_bwd_kernelINS_13Kernel_traitsIf13__nv_bfloat16fS2_fjLj2560ELj1ELj1ELj4ELj8ENS_18Kernel_traits_baseILj2560EfS2_fS2_fjLj128EEEEELb0ELb0ELb0ELb0EEEvNS_9BwdParamsE)
        /*1688*/ 	.word	0x00000000


	//----- nvinfo : EIATTR_MIN_STACK_SIZE
	.align		4
.L_961:
        /*168c*/ 	.byte	0x04, 0x12
        /*168e*/ 	.short	(.L_963 - .L_962)
	.align		4
.L_962:
        /*1690*/ 	.word	index@(_ZN10layer_norm13ln_bwd_kernelINS_13Kernel_traitsIf13__nv_bfloat16fS2_fjLj2560ELj1ELj1ELj4ELj8ENS_18Kernel_traits_baseILj2560EfS2_fS2_fjLj128EEEEELb0ELb0ELb0ELb1EEEvNS_9BwdParamsE)
        /*1694*/ 	.word	0x00000000


	//----- nvinfo : EIATTR_MIN_STACK_SIZE
	.align		4
.L_963:
        /*1698*/ 	.byte	0x04, 0x12
        /*169a*/ 	.short	(.L_965 - .L_964)
	.align		4
.L_964:
        /*169c*/ 	.word	index@(_ZN10layer_norm13ln_bwd_kernelINS_13Kernel_traitsIf13__nv_bfloat16fS2_fjLj2560ELj1ELj1ELj4ELj8ENS_18Kernel_traits_baseILj2560EfS2_fS2_fjLj128EEEEELb0ELb0ELb1ELb0EEEvNS_9BwdParamsE)
        /*16a0*/ 	.word	0x00000000


	//----- nvinfo : EIATTR_MIN_STACK_SIZE
	.align		4
.L_965:
        /*16a4*/ 	.byte	0x04, 0x12
        /*16a6*/ 	.short	(.L_967 - .L_966)
	.align		4
.L_966:
        /*16a8*/ 	.word	index@(_ZN10layer_norm13ln_bwd_kernelINS_13Kernel_traitsIf13__nv_bfloat16fS2_fjLj2560ELj1ELj1ELj4ELj8ENS_18Kernel_traits_baseILj2560EfS2_fS2_fjLj128EEEEELb0ELb0ELb1ELb1EEEvNS_9BwdParamsE)
        /*16ac*/ 	.word	0x00000000


	//----- nvinfo : EIATTR_MIN_STACK_SIZE
	.align		4
.L_967:
        /*16b0*/ 	.byte	0x04, 0x12
        /*16b2*/ 	.short	(.L_969 - .L_968)
	.align		4
.L_968:
        /*16b4*/ 	.word	index@(_ZN10layer_norm13ln_bwd_kernelINS_13Kernel_traitsIf13__nv_bfloat16fS2_fjLj2560ELj1ELj1ELj4ELj8ENS_18Kernel_traits_baseILj2560EfS2_fS2_fjLj128EEEEELb0ELb1ELb0ELb0EEEvNS_9BwdParamsE)
        /*16b8*/ 	.word	0x00000000


	//----- nvinfo : EIATTR_MIN_STACK_SIZE
	.align		4
.L_969:
        /*16bc*/ 	.byte	0x04, 0x12
        /*16be*/ 	.short	(.L_971 - .L_970)
	.align		4
.L_970:
        /*16c0*/ 	.word	index@(_ZN10layer_norm13ln_bwd_kernelINS_13Kernel_traitsIf13__nv_bfloat16fS2_fjLj2560ELj1ELj1ELj4ELj8ENS_18Kernel_traits_baseILj2560EfS2_fS2_fjLj128EEEEELb0ELb1ELb0ELb1EEEvNS_9BwdParamsE)
        /*16c4*/ 	.word	0x00000000


	//----- nvinfo : EIATTR_MIN_STACK_SIZE
	.align		4
.L_971:
        /*16c8*/ 	.byte	0x04, 0x12
        /*16ca*/ 	.short	(.L_973 - .L_972)
	.align		4
.L_972:
        /*16cc*/ 	.word	index@(_ZN10layer_norm13ln_bwd_kernelINS_13Kernel_traitsIf13__nv_bfloat16fS2_fjLj2560ELj1ELj1ELj4ELj8ENS_18Kernel_traits_baseILj2560EfS2_fS2_fjLj128EEEEELb0ELb1ELb1ELb0EEEvNS_9BwdParamsE)
        /*16d0*/ 	.word	0x00000000


	//----- nvinfo : EIATTR_MIN_STACK_SIZE
	.align		4
.L_973:
        /*16d4*/ 	.byte	0x04, 0x12
        /*16d6*/ 	.short	(.L_975 - .L_974)
	.align		4
.L_974:
        /*16d8*/ 	.word	index@(_ZN10layer_norm13ln_bwd_kernelINS_13Kernel_traitsIf13__nv_bfloat16fS2_fjLj2560ELj1ELj1ELj4ELj8ENS_18Kernel_traits_baseILj2560EfS2_fS2_fjLj128EEEEELb0ELb1ELb1ELb1EEEvNS_9BwdParamsE)
        /*16dc*/ 	.word	0x00000000


	//----- nvinfo : EIATTR_MIN_STACK_SIZE
	.align		4
.L_975:
        /*16e0*/ 	.byte	0x04, 0x12
        /*16e2*/ 	.short	(.L_977 - .L_976)
	.align		4
.L_976:
        /*16e4*/ 	.word	index@(_ZN10layer_norm13ln_bwd_kernelINS_13Kernel_traitsIf13__nv_bfloat16fS2_fjLj2560ELj1ELj1ELj4ELj8ENS_18Kernel_traits_baseILj2560EfS2_fS2_fjLj128EEEEELb1ELb0ELb0ELb0EEEvNS_9BwdParamsE)
        /*16e8*/ 	.word	0x00000000


	//----- nvinfo : EIATTR_MIN_STACK_SIZE
	.align		4
.L_977:
        /*16ec*/ 	.byte	0x04, 0x12
        /*16ee*/ 	.short	(.L_979 - .L_978)
	.align		4
.L_978:
        /*16f0*/ 	.word	index@(_ZN10layer_norm13ln_bwd_kernelINS_13Kernel_traitsIf13__nv_bfloat16fS2_fjLj2560ELj1ELj1ELj4ELj8ENS_18Kernel_traits_baseILj2560EfS2_fS2_fjLj128EEEEELb1ELb0ELb0ELb1EEEvNS_9BwdParamsE)
        /*16f4*/ 	.word	0x00000000


	//----- nvinfo : EIATTR_MIN_STACK_SIZE
	.align		4
.L_979:
        /*16f8*/ 	.byte	0x04, 0x12
        /*16fa*/ 	.short	(.L_981 - .L_980)
	.align		4
.L_980:
        /*16fc*/ 	.word	index@(_ZN10layer_norm22ln_bwd_finalize_kernelINS_22Kernel_traits_finalizeILj2560Ef13__nv_bfloat16fS2_fjLb0ELj1024ELj4ENS_18Kernel_traits_baseILj2560EfS2_fS2_fjLj1024EEEEELb0ELb0EEEvNS_9BwdParamsE)
        /*1700*/ 	.word	0x00000000


	//----- nvinfo : EIATTR_MIN_STACK_SIZE
	.align		4
.L_981:
        /*1704*/ 	.byte	0x04, 0x12
        /*1706*/ 	.short	(.L_983 - .L_982)
	.align		4
.L_982:
        /*1708*/ 	.word	index@(_ZN10layer_norm13ln_bwd_kernelINS_13Kernel_traitsIf13__nv_bfloat16fS2_fjLj2560ELj1ELj1ELj4ELj8ENS_18Kernel_traits_baseILj2560EfS2_fS2_fjLj128EEEEELb1ELb0ELb1ELb0EEEvNS_9BwdParamsE)
        /*170c*/ 	.word	0x00000000


	//----- nvinfo : EIATTR_MIN_STACK_SIZE
	.align		4
.L_983:
        /*1710*/ 	.byte	0x04, 0x12
        /*1712*/ 	.short	(.L_985 - .L_984)
	.align		4
.L_984:
        /*1714*/ 	.word	index@(_ZN10layer_norm22ln_bwd_finalize_kernelINS_22Kernel_traits_finalizeILj2560Ef13__nv_bfloat16fS2_fjLb0ELj1024ELj4ENS_18Kernel_traits_baseILj2560EfS2_fS2_fjLj1024EEEEELb0ELb1EEEvNS_9BwdParamsE)
        /*1718*/ 	.word	0x00000000


	//----- nvinfo : EIATTR_MIN_STACK_SIZE
	.align		4
.L_985:
        /*171c*/ 	.byte	0x04, 0x12
        /*171e*/ 	.short	(.L_987 - .L_986)
	.align		4
.L_986:
        /*1720*/ 	.word	index@(_ZN10layer_norm13ln_bwd_kernelINS_13Kernel_traitsIf13__nv_bfloat16fS2_fjLj2560ELj1ELj1ELj4ELj8ENS_18Kernel_traits_baseILj2560EfS2_fS2_fjLj128EEEEELb1ELb0ELb1ELb1EEEvNS_9BwdParamsE)
        /*1724*/ 	.word	0x00000000


	//----- nvinfo : EIATTR_MIN_STACK_SIZE
	.align		4
.L_987:
        /*1728*/ 	.byte	0x04, 0x12
        /*172a*/ 	.short	(.L_989 - .L_988)
	.align		4
.L_988:
        /*172c*/ 	.word	index@(_ZN10layer_norm13ln_bwd_kernelINS_13Kernel_traitsIf13__nv_bfloat16fS2_fjLj2560ELj1ELj1ELj4ELj8ENS_18Kernel_traits_baseILj2560EfS2_fS2_fjLj128EEEEELb1ELb1ELb0ELb0EEEvNS_9BwdParamsE)
        /*1730*/ 	.word	0x00000000


	//----- nvinfo : EIATTR_MIN_STACK_SIZE
	.align		4
.L_989:
        /*1734*/ 	.byte	0x04, 0x12
        /*1736*/ 	.short	(.L_991 - .L_990)
	.align		4
.L_990:
        /*1738*/ 	.word	index@(_ZN10layer_norm13ln_bwd_kernelINS_13Kernel_traitsIf13__nv_bfloat16fS2_fjLj2560ELj1ELj1ELj4ELj8ENS_18Kernel_traits_baseILj2560EfS2_fS2_fjLj128EEEEELb1ELb1ELb0ELb1EEEvNS_9BwdParamsE)
        /*173c*/ 	.word	0x00000000


	//----- nvinfo : EIATTR_MIN_STACK_SIZE
	.align		4
.L_991:
        /*1740*/ 	.byte	0x04, 0x12
        /*1742*/ 	.short	(.L_993 - .L_992)
	.align		4
.L_992:
        /*1744*/ 	.word	index@(_ZN10layer_norm22ln_bwd_finalize_kernelINS_22Kernel_traits_finalizeILj2560Ef13__nv_bfloat16fS2_fjLb1ELj1024ELj4ENS_18Kernel_traits_baseILj2560EfS2_fS2_fjLj1024EEEEELb1ELb0EEEvNS_9BwdParamsE)
        /*1748*/ 	.word	0x00000000


	//----- nvinfo : EIATTR_MIN_STACK_SIZE
	.align		4
.L_993:
        /*174c*/ 	.byte	0x04, 0x12
        /*174e*/ 	.short	(.L_995 - .L_994)
	.align		4
.L_994:
        /*1750*/ 	.word	index@(_ZN10layer_norm13ln_bwd_kernelINS_13Kernel_traitsIf13__nv_bfloat16fS2_fjLj2560ELj1ELj1ELj4ELj8ENS_18Kernel_traits_baseILj2560EfS2_fS2_fjLj128EEEEELb1ELb1ELb1ELb0EEEvNS_9BwdParamsE)
        /*1754*/ 	.word	0x00000000


	//----- nvinfo : EIATTR_MIN_STACK_SIZE
	.align		4
.L_995:
        /*1758*/ 	.byte	0x04, 0x12
        /*175a*/ 	.short	(.L_997 - .L_996)
	.align		4
.L_996:
        /*175c*/ 	.word	index@(_ZN10layer_norm22ln_bwd_finalize_kernelINS_22Kernel_traits_finalizeILj2560Ef13__nv_bfloat16fS2_fjLb1ELj1024ELj4ENS_18Kernel_traits_baseILj2560EfS2_fS2_fjLj1024EEEEELb1ELb1EEEvNS_9BwdParamsE)
        /*1760*/ 	.word	0x00000000


	//----- nvinfo : EIATTR_MIN_STACK_SIZE
	.align		4
.L_997:
        /*1764*/ 	.byte	0x04, 0x12
        /*1766*/ 	.short	(.L_999 - .L_998)
	.align		4
.L_998:
        /*1768*/ 	.word	index@(_ZN10layer_norm13ln_bwd_kernelINS_13Kernel_traitsIf13__nv_bfloat16fS2_fjLj2560ELj1ELj1ELj4ELj8ENS_18Kernel_traits_baseILj2560EfS2_fS2_fjLj128EEEEELb1ELb1ELb1ELb1EEEvNS_9BwdParamsE)
        /*176c*/ 	.word	0x00000000


	//----- nvinfo : EIATTR_MIN_STACK_SIZE
	.align		4
.L_999:
        /*1770*/ 	.byte	0x04, 0x12
        /*1772*/ 	.short	(.L_1001 - .L_1000)
	.align		4
.L_1000:
        /*1774*/ 	.word	index@(_ZN10layer_norm13ln_bwd_kernelINS_13Kernel_traitsIf6__halfS2_S2_fjLj2560ELj1ELj1ELj4ELj8ENS_18Kernel_traits_baseILj2560EfS2_S2_S2_fjLj128EEEEELb0ELb0ELb0ELb0EEEvNS_9BwdParamsE)
        /*1778*/ 	.word	0x00000000


	//----- nvinfo : EIATTR_MIN_STACK_SIZE
	.align		4
.L_1001:
        /*177c*/ 	.byte	0x04, 0x12
        /*177e*/ 	.short	(.L_1003 - .L_1002)
	.align		4
.L_1002:
        /*1780*/ 	.word	index@(_ZN10layer_norm13ln_bwd_kernelINS_13Kernel_traitsIf6__halfS2_S2_fjLj2560ELj1ELj1ELj4ELj8ENS_18Kernel_traits_baseILj2560EfS2_S2_S2_fjLj128EEEEELb0ELb0ELb0ELb1EEEvNS_9BwdParamsE)
        /*1784*/ 	.word	0x00000000


	//----- nvinfo : EIATTR_MIN_STACK_SIZE
	.align		4
.L_1003:
        /*1788*/ 	.byte	0x04, 0x12
        /*178a*/ 	.short	(.L_1005 - .L_1004)
	.align		4
.L_1004:
        /*178c*/ 	.word	index@(_ZN10layer_norm13ln_bwd_kernelINS_13Kernel_traitsIf6__halfS2_S2_fjLj2560ELj1ELj1ELj4ELj8ENS_18Kernel_traits_baseILj2560EfS2_S2_S2_fjLj128EEEEELb0ELb0ELb1ELb0EEEvNS_9BwdParamsE)
        /*1790*/ 	.word	0x00000000


	//----- nvinfo : EIATTR_MIN_STACK_SIZE
	.align		4
.L_1005:
        /*1794*/ 	.byte	0x04, 0x12
        /*1796*/ 	.short	(.L_1007 - .L_1006)
	.align		4
.L_1006:
        /*1798*/ 	.word	index@(_ZN10layer_norm13ln_bwd_kernelINS_13Kernel_traitsIf6__halfS2_S2_fjLj2560ELj1ELj1ELj4ELj8ENS_18Kernel_traits_baseILj2560EfS2_S2_S2_fjLj128EEEEELb0ELb0ELb1ELb1EEEvNS_9BwdParamsE)
        /*179c*/ 	.word	0x00000000


	//----- nvinfo : EIATTR_MIN_STACK_SIZE
	.align		4
.L_1007:
        /*17a0*/ 	.byte	0x04, 0x12
        /*17a2*/ 	.short	(.L_1009 - .L_1008)
	.align		4
.L_1008:
        /*17a4*/ 	.word	index@(_ZN10layer_norm13ln_bwd_kernelINS_13Kernel_traitsIf6__halfS2_S2_fjLj2560ELj1ELj1ELj4ELj8ENS_18Kernel_traits_baseILj2560EfS2_S2_S2_fjLj128EEEEELb0ELb1ELb0ELb0EEEvNS_9BwdParamsE)
        /*17a8*/ 	.word	0x00000000


	//----- nvinfo : EIATTR_MIN_STACK_SIZE
	.align		4
.L_1009:
        /*17ac*/ 	.byte	0x04, 0x12
        /*17ae*/ 	.short	(.L_1011 - .L_1010)
	.align		4
.L_1010:
        /*17b0*/ 	.word	index@(_ZN10layer_norm13ln_bwd_kernelINS_13Kernel_traitsIf6__halfS2_S2_fjLj2560ELj1ELj1ELj4ELj8ENS_18Kernel_traits_baseILj2560EfS2_S2_S2_fjLj128EEEEELb0ELb1ELb0ELb1EEEvNS_9BwdParamsE)
        /*17b4*/ 	.word	0x00000000


	//----- nvinfo : EIATTR_MIN_STACK_SIZE
	.align		4
.L_1011:
        /*17b8*/ 	.byte	0x04, 0x12
        /*17ba*/ 	.short	(.L_1013 - .L_1012)
	.align		4
.L_1012:
        /*17bc*/ 	.word	index@(_ZN10layer_norm13ln_bwd_kernelINS_13Kernel_traitsIf6__halfS2_S2_fjLj2560ELj1ELj1ELj4ELj8ENS_18Kernel_traits_baseILj2560EfS2_S2_S2_fjLj128EEEEELb0ELb1ELb1ELb0EEEvNS_9BwdParamsE)
        /*17c0*/ 	.word	0x00000000


	//----- nvinfo : EIATTR_MIN_STACK_SIZE
	.align		4
.L_1013:
        /*17c4*/ 	.byte	0x04, 0x12
        /*17c6*/ 	.short	(.L_1015 - .L_1014)
	.align		4
.L_1014:
        /*17c8*/ 	.word	index@(_ZN10layer_norm13ln_bwd_kernelINS_13Kernel_traitsIf6__halfS2_S2_fjLj2560ELj1ELj1ELj4ELj8ENS_18Kernel_traits_baseILj2560EfS2_S2_S2_fjLj128EEEEELb0ELb1ELb1ELb1EEEvNS_9BwdParamsE)
        /*17cc*/ 	.word	0x00000000


	//----- nvinfo : EIATTR_MIN_STACK_SIZE
	.align		4
.L_1015:
        /*17d0*/ 	.byte	0x04, 0x12
        /*17d2*/ 	.short	(.L_1017 - .L_1016)
	.align		4
.L_1016:
        /*17d4*/ 	.word	index@(_ZN10layer_norm13ln_bwd_kernelINS_13Kernel_traitsIf6__halfS2_S2_fjLj2560ELj1ELj1ELj4ELj8ENS_18Kernel_traits_baseILj2560EfS2_S2_S2_fjLj128EEEEELb1ELb0ELb0ELb0EEEvNS_9BwdParamsE)
        /*17d8*/ 	.word	0x00000000


	//----- nvinfo : EIATTR_MIN_STACK_SIZE
	.align		4
.L_1017:
        /*17dc*/ 	.byte	0x04, 0x12
        /*17de*/ 	.short	(.L_1019 - .L_1018)
	.align		4
.L_1018:
        /*17e0*/ 	.word	index@(_ZN10layer_norm13ln_bwd_kernelINS_13Kernel_traitsIf6__halfS2_S2_fjLj2560ELj1ELj1ELj4ELj8ENS_18Kernel_traits_baseILj2560EfS2_S2_S2_fjLj128EEEEELb1ELb0ELb0ELb1EEEvNS_9BwdParamsE)
        /*17e4*/ 	.word	0x00000000


	//----- nvinfo : EIATTR_MIN_STACK_SIZE
	.align		4
.L_1019:
        /*17e8*/ 	.byte	0x04, 0x12
        /*17ea*/ 	.short	(.L_1021 - .L_1020)
	.align		4
.L_1020:
        /*17ec*/ 	.word	index@(_ZN10layer_norm22ln_bwd_finalize_kernelINS_22Kernel_traits_finalizeILj2560Ef6__halfS2_S2_fjLb0ELj1024ELj4ENS_18Kernel_traits_baseILj2560EfS2_S2_S2_fjLj1024EEEEELb0ELb0EEEvNS_9BwdParamsE)
        /*17f0*/ 	.word	0x00000000


	//----- nvinfo : EIATTR_MIN_STACK_SIZE
	.align		4
.L_1021:
        /*17f4*/ 	.byte	0x04, 0x12
        /*17f6*/ 	.short	(.L_1023 - .L_1022)
	.align		4
.L_1022:
        /*17f8*/ 	.word	index@(_ZN10layer_norm13ln_bwd_kernelINS_13Kernel_traitsIf6__halfS2_S2_fjLj2560ELj1ELj1ELj4ELj8ENS_18Kernel_traits_baseILj2560EfS2_S2_S2_fjLj128EEEEELb1ELb0ELb1ELb0EEEvNS_9BwdParamsE)
        /*17fc*/ 	.word	0x00000000


	//----- nvinfo : EIATTR_MIN_STACK_SIZE
	.align		4
.L_1023:
        /*1800*/ 	.byte	0x04, 0x12
        /*1802*/ 	.short	(.L_1025 - .L_1024)
	.align		4
.L_1024:
        /*1804*/ 	.word	index@(_ZN10layer_norm22ln_bwd_finalize_kernelINS_22Kernel_traits_finalizeILj2560Ef6__halfS2_S2_fjLb0ELj1024ELj4ENS_18Kernel_traits_baseILj2560EfS2_S2_S2_fjLj1024EEEEELb0ELb1EEEvNS_9BwdParamsE)
        /*1808*/ 	.word	0x00000000


	//----- nvinfo : EIATTR_MIN_STACK_SIZE
	.align		4
.L_1025:
        /*180c*/ 	.byte	0x04, 0x12
        /*180e*/ 	.short	(.L_1027 - .L_1026)
	.align		4
.L_1026:
        /*1810*/ 	.word	index@(_ZN10layer_norm13ln_bwd_kernelINS_13Kernel_traitsIf6__halfS2_S2_fjLj2560ELj1ELj1ELj4ELj8ENS_18Kernel_traits_baseILj2560EfS2_S2_S2_fjLj128EEEEELb1ELb0ELb1ELb1EEEvNS_9BwdParamsE)
        /*1814*/ 	.word	0x00000000


	//----- nvinfo : EIATTR_MIN_STACK_SIZE
	.align		4
.L_1027:
        /*1818*/ 	.byte	0x04, 0x12
        /*181a*/ 	.short	(.L_1029 - .L_1028)
	.align		4
.L_1028:
        /*181c*/ 	.word	index@(_ZN10layer_norm13ln_bwd_kernelINS_13Kernel_traitsIf6__halfS2_S2_fjLj2560ELj1ELj1ELj4ELj8ENS_18Kernel_traits_baseILj2560EfS2_S2_S2_fjLj128EEEEELb1ELb1ELb0ELb0EEEvNS_9BwdParamsE)
        /*1820*/ 	.word	0x00000000


	//----- nvinfo : EIATTR_MIN_STACK_SIZE
	.align		4
.L_1029:
        /*1824*/ 	.byte	0x04, 0x12
        /*1826*/ 	.short	(.L_1031 - .L_1030)
	.align		4
.L_1030:
        /*1828*/ 	.word	index@(_ZN10layer_norm13ln_bwd_kernelINS_13Kernel_traitsIf6__halfS2_S2_fjLj2560ELj1ELj1ELj4ELj8ENS_18Kernel_traits_baseILj2560EfS2_S2_S2_fjLj128EEEEELb1ELb1ELb0ELb1EEEvNS_9BwdParamsE)
        /*182c*/ 	.word	0x00000000


	//----- nvinfo : EIATTR_MIN_STACK_SIZE
	.align		4
.L_1031:
        /*1830*/ 	.byte	0x04, 0x12
        /*1832*/ 	.short	(.L_1033 - .L_1032)
	.align		4
.L_1032:
        /*1834*/ 	.word	index@(_ZN10layer_norm22ln_bwd_finalize_kernelINS_22Kernel_traits_finalizeILj2560Ef6__halfS2_S2_fjLb1ELj1024ELj4ENS_18Kernel_traits_baseILj2560EfS2_S2_S2_fjLj1024EEEEELb1ELb0EEEvNS_9BwdParamsE)
        /*1838*/ 	.word	0x00000000


	//----- nvinfo : EIATTR_MIN_STACK_SIZE
	.align		4
.L_1033:
        /*183c*/ 	.byte	0x04, 0x12
        /*183e*/ 	.short	(.L_1035 - .L_1034)
	.align		4
.L_1034:
        /*1840*/ 	.word	index@(_ZN10layer_norm13ln_bwd_kernelINS_13Kernel_traitsIf6__halfS2_S2_fjLj2560ELj1ELj1ELj4ELj8ENS_18Kernel_traits_baseILj2560EfS2_S2_S2_fjLj128EEEEELb1ELb1ELb1ELb0EEEvNS_9BwdParamsE)
        /*1844*/ 	.word	0x00000000


	//----- nvinfo : EIATTR_MIN_STACK_SIZE
	.align		4
.L_1035:
        /*1848*/ 	.byte	0x04, 0x12
        /*184a*/ 	.short	(.L_1037 - .L_1036)
	.align		4
.L_1036:
        /*184c*/ 	.word	index@(_ZN10layer_norm22ln_bwd_finalize_kernelINS_22Kernel_traits_finalizeILj2560Ef6__halfS2_S2_fjLb1ELj1024ELj4ENS_18Kernel_traits_baseILj2560EfS2_S2_S2_fjLj1024EEEEELb1ELb1EEEvNS_9BwdParamsE)
        /*1850*/ 	.word	0x00000000


	//----- nvinfo : EIATTR_MIN_STACK_SIZE
	.align		4
.L_1037:
        /*1854*/ 	.byte	0x04, 0x12
        /*1856*/ 	.short	(.L_1039 - .L_1038)
	.align		4
.L_1038:
        /*1858*/ 	.word	index@(_ZN10layer_norm13ln_bwd_kernelINS_13Kernel_traitsIf6__halfS2_S2_fjLj2560ELj1ELj1ELj4ELj8ENS_18Kernel_traits_baseILj2560EfS2_S2_S2_fjLj128EEEEELb1ELb1ELb1ELb1EEEvNS_9BwdParamsE)
        /*185c*/ 	.word	0x00000000


	//----- nvinfo : EIATTR_MIN_STACK_SIZE
	.align		4
.L_1039:
        /*1860*/ 	.byte	0x04, 0x12
        /*1862*/ 	.short	(.L_1041 - .L_1040)
	.align		4
.L_1040:
        /*1864*/ 	.word	index@(_ZN10layer_norm13ln_bwd_kernelINS_13Kernel_traitsI6__halfS2_fS2_fjLj2560ELj1ELj1ELj4ELj8ENS_18Kernel_traits_baseILj2560ES2_S2_fS2_fjLj128EEEEELb0ELb0ELb0ELb0EEEvNS_9BwdParamsE)
        /*1868*/ 	.word	0x00000000


	//----- nvinfo : EIATTR_MIN_STACK_SIZE
	.align		4
.L_1041:
        /*186c*/ 	.byte	0x04, 0x12
        /*186e*/ 	.short	(.L_1043 - .L_1042)
	.align		4
.L_1042:
        /*1870*/ 	.word	index@(_ZN10layer_norm13ln_bwd_kernelINS_13Kernel_traitsI6__halfS2_fS2_fjLj2560ELj1ELj1ELj4ELj8ENS_18Kernel_traits_baseILj2560ES2_S2_fS2_fjLj128EEEEELb0ELb0ELb0ELb1EEEvNS_9BwdParamsE)
        /*1874*/ 	.word	0x00000000


	//----- nvinfo : EIATTR_MIN_STACK_SIZE
	.align		4
.L_1043:
        /*1878*/ 	.byte	0x04, 0x12
        /*187a*/ 	.short	(.L_1045 - .L_1044)
	.align		4
.L_1044:
        /*187c*/ 	.word	index@(_ZN10layer_norm13ln_bwd_kernelINS_13Kernel_traitsI6__halfS2_fS2_fjLj2560ELj1ELj1ELj4ELj8ENS_18Kernel_traits_baseILj2560ES2_S2_fS2_fjLj128EEEEELb0ELb0ELb1ELb0EEEvNS_9BwdParamsE)
        /*1880*/ 	.word	0x00000000


	//----- nvinfo : EIATTR_MIN_STACK_SIZE
	.align		4
.L_1045:
        /*1884*/ 	.byte	0x04, 0x12
        /*1886*/ 	.short	(.L_1047 - .L_1046)
	.align		4
.L_1046:
        /*1888*/ 	.word	index@(_ZN10layer_norm13ln_bwd_kernelINS_13Kernel_traitsI6__halfS2_fS2_fjLj2560ELj1ELj1ELj4ELj8ENS_18Kernel_traits_baseILj2560ES2_S2_fS2_fjLj128EEEEELb0ELb0ELb1ELb1EEEvNS_9BwdParamsE)
        /*188c*/ 	.word	0x00000000


	//----- nvinfo : EIATTR_MIN_STACK_SIZE
	.align		4
.L_1047:
        /*1890*/ 	.byte	0x04, 0x12
        /*1892*/ 	.short	(.L_1049 - .L_1048)
	.align		4
.L_1048:
        /*1894*/ 	.word	index@(_ZN10layer_norm13ln_bwd_kernelINS_13Kernel_traitsI6__halfS2_fS2_fjLj2560ELj1ELj1ELj4ELj8ENS_18Kernel_traits_baseILj2560ES2_S2_fS2_fjLj128EEEEELb0ELb1ELb0ELb0EEEvNS_9BwdParamsE)
        /*1898*/ 	.word	0x00000000


	//----- nvinfo : EIATTR_MIN_STACK_SIZE
	.align		4
.L_1049:
        /*189c*/ 	.byte	0x04, 0x12
        /*189e*/ 	.short	(.L_1051 - .L_1050)
	.align		4
.L_1050:
        /*18a0*/ 	.word	index@(_ZN10layer_norm13ln_bwd_kernelINS_13Kernel_traitsI6__halfS2_fS2_fjLj2560ELj1ELj1ELj4ELj8ENS_18Kernel_traits_baseILj2560ES2_S2_fS2_fjLj128EEEEELb0ELb1ELb0ELb1EEEvNS_9BwdParamsE)
        /*18a4*/ 	.word	0x00000000


	//----- nvinfo : EIATTR_MIN_STACK_SIZE
	.align		4
.L_1051:
        /*18a8*/ 	.byte	0x04, 0x12
        /*18aa*/ 	.short	(.L_1053 - .L_1052)
	.align		4
.L_1052:
        /*18ac*/ 	.word	index@(_ZN10layer_norm13ln_bwd_kernelINS_13Kernel_traitsI6__halfS2_fS2_fjLj2560ELj1ELj1ELj4ELj8ENS_18Kernel_traits_baseILj2560ES2_S2_fS2_fjLj128EEEEELb0ELb1ELb1ELb0EEEvNS_9BwdParamsE)
        /*18b0*/ 	.word	0x00000000


	//----- nvinfo : EIATTR_MIN_STACK_SIZE
	.align		4
.L_1053:
        /*18b4*/ 	.byte	0x04, 0x12
        /*18b6*/ 	.short	(.L_1055 - .L_1054)
	.align		4
.L_1054:
        /*18b8*/ 	.word	index@(_ZN10layer_norm13ln_bwd_kernelINS_13Kernel_traitsI6__halfS2_fS2_fjLj2560ELj1ELj1ELj4ELj8ENS_18Kernel_traits_baseILj2560ES2_S2_fS2_fjLj128EEEEELb0ELb1ELb1ELb1EEEvNS_9BwdParamsE)
        /*18bc*/ 	.word	0x00000000


	//----- nvinfo : EIATTR_MIN_STACK_SIZE
	.align		4
.L_1055:
        /*18c0*/ 	.byte	0x04, 0x12
        /*18c2*/ 	.short	(.L_1057 - .L_1056)
	.align		4
.L_1056:
        /*18c4*/ 	.word	index@(_ZN10layer_norm13ln_bwd_kernelINS_13Kernel_traitsI6__halfS2_fS2_fjLj2560ELj1ELj1ELj4ELj8ENS_18Kernel_traits_baseILj2560ES2_S2_fS2_fjLj128EEEEELb1ELb0ELb0ELb0EEEvNS_9BwdParamsE)
        /*18c8*/ 	.word	0x00000000


	//----- nvinfo : EIATTR_MIN_STACK_SIZE
	.align		4
.L_1057:
        /*18cc*/ 	.byte	0x04, 0x12
        /*18ce*/ 	.short	(.L_1059 - .L_1058)
	.align		4
.L_1058:
        /*18d0*/ 	.word	index@(_ZN10layer_norm13ln_bwd_kernelINS_13Kernel_traitsI6__halfS2_fS2_fjLj2560ELj1ELj1ELj4ELj8ENS_18Kernel_traits_baseILj2560ES2_S2_fS2_fjLj128EEEEELb1ELb0ELb0ELb1EEEvNS_9BwdParamsE)
        /*18d4*/ 	.word	0x00000000


	//----- nvinfo : EIATTR_MIN_STACK_SIZE
	.align		4
.L_1059:
        /*18d8*/ 	.byte	0x04, 0x12
        /*18da*/ 	.short	(.L_1061 - .L_1060)
	.align		4
.L_1060:
        /*18dc*/ 	.word	index@(_ZN10layer_norm22ln_bwd_finalize_kernelINS_22Kernel_traits_finalizeILj2560E6__halfS2_fS2_fjLb0ELj1024ELj4ENS_18Kernel_traits_baseILj2560ES2_S2_fS2_fjLj1024EEEEELb0ELb0EEEvNS_9BwdParamsE)
        /*18e0*/ 	.word	0x00000000


	//----- nvinfo : EIATTR_MIN_STACK_SIZE
	.align		4
.L_1061:
        /*18e4*/ 	.byte	0x04, 0x12
        /*18e6*/ 	.short	(.L_1063 - .L_1062)
	.align		4
.L_1062:
        /*18e8*/ 	.word	index@(_ZN10layer_norm13ln_bwd_kernelINS_13Kernel_traitsI6__halfS2_fS2_fjLj2560ELj1ELj1ELj4ELj8ENS_18Kernel_traits_baseILj2560ES2_S2_fS2_fjLj128EEEEELb1ELb0ELb1ELb0EEEvNS_9BwdParamsE)
        /*18ec*/ 	.word	0x00000000


	//----- nvinfo : EIATTR_MIN_STACK_SIZE
	.align		4
.L_1063:
        /*18f0*/ 	.byte	0x04, 0x12
        /*18f2*/ 	.short	(.L_1065 - .L_1064)
	.align		4
.L_1064:
        /*18f4*/ 	.word	index@(_ZN10layer_norm22ln_bwd_finalize_kernelINS_22Kernel_traits_finalizeILj2560E6__halfS2_fS2_fjLb0ELj1024ELj4ENS_18Kernel_traits_baseILj2560ES2_S2_fS2_fjLj1024EEEEELb0ELb1EEEvNS_9BwdParamsE)
        /*18f8*/ 	.word	0x00000000


	//----- nvinfo : EIATTR_MIN_STACK_SIZE
	.align		4
.L_1065:
        /*18fc*/ 	.byte	0x04, 0x12
        /*18fe*/ 	.short	(.L_1067 - .L_1066)
	.align		4
.L_1066:
        /*1900*/ 	.word	index@(_ZN10layer_norm13ln_bwd_kernelINS_13Kernel_traitsI6__halfS2_fS2_fjLj2560ELj1ELj1ELj4ELj8ENS_18Kernel_traits_baseILj2560ES2_S2_fS2_fjLj128EEEEELb1ELb0ELb1ELb1EEEvNS_9BwdParamsE)
        /*1904*/ 	.word	0x00000000


	//----- nvinfo : EIATTR_MIN_STACK_SIZE
	.align		4
.L_1067:
        /*1908*/ 	.byte	0x04, 0x12
        /*190a*/ 	.short	(.L_1069 - .L_1068)
	.align		4
.L_1068:
        /*190c*/ 	.word	index@(_ZN10layer_norm13ln_bwd_kernelINS_13Kernel_traitsI6__halfS2_fS2_fjLj2560ELj1ELj1ELj4ELj8ENS_18Kernel_traits_baseILj2560ES2_S2_fS2_fjLj128EEEEELb1ELb1ELb0ELb0EEEvNS_9BwdParamsE)
        /*1910*/ 	.word	0x00000000


	//----- nvinfo : EIATTR_MIN_STACK_SIZE
	.align		4
.L_1069:
        /*1914*/ 	.byte	0x04, 0x12
        /*1916*/ 	.short	(.L_1071 - .L_1070)
	.align		4
.L_1070:
        /*1918*/ 	.word	index@(_ZN10layer_norm13ln_bwd_kernelINS_13Kernel_traitsI6__halfS2_fS2_fjLj2560ELj1ELj1ELj4ELj8ENS_18Kernel_traits_baseILj2560ES2_S2_fS2_fjLj128EEEEELb1ELb1ELb0ELb1EEEvNS_9BwdParamsE)
        /*191c*/ 	.word	0x00000000


	//----- nvinfo : EIATTR_MIN_STACK_SIZE
	.align		4
.L_1071:
        /*1920*/ 	.byte	0x04, 0x12
        /*1922*/ 	.short	(.L_1073 - .L_1072)
	.align		4
.L_1072:
        /*1924*/ 	.word	index@(_ZN10layer_norm22ln_bwd_finalize_kernelINS_22Kernel_traits_finalizeILj2560E6__halfS2_fS2_fjLb1ELj1024ELj4ENS_18Kernel_traits_baseILj2560ES2_S2_fS2_fjLj1024EEEEELb1ELb0EEEvNS_9BwdParamsE)
        /*1928*/ 	.word	0x00000000


	//----- nvinfo : EIATTR_MIN_STACK_SIZE
	.align		4
.L_1073:
        /*192c*/ 	.byte	0x04, 0x12
        /*192e*/ 	.short	(.L_1075 - .L_1074)
	.align		4
.L_1074:
        /*1930*/ 	.word	index@(_ZN10layer_norm13ln_bwd_kernelINS_13Kernel_traitsI6__halfS2_fS2_fjLj2560ELj1ELj1ELj4ELj8ENS_18Kernel_traits_baseILj2560ES2_S2_fS2_fjLj128EEEEELb1ELb1ELb1ELb0EEEvNS_9BwdParamsE)
        /*1934*/ 	.word	0x00000000


	//----- nvinfo : EIATTR_MIN_STACK_SIZE
	.align		4
.L_1075:
        /*1938*/ 	.byte	0x04, 0x12
        /*193a*/ 	.short	(.L_1077 - .L_1076)
	.align		4
.L_1076:
        /*193c*/ 	.word	index@(_ZN10layer_norm22ln_bwd_finalize_kernelINS_22Kernel_traits_finalizeILj2560E6__halfS2_fS2_fjLb1ELj1024ELj4ENS_18Kernel_traits_baseILj2560ES2_S2_fS2_fjLj1024EEEEELb1ELb1EEEvNS_9BwdParamsE)
        /*1940*/ 	.word	0x00000000


	//----- nvinfo : EIATTR_MIN_STACK_SIZE
	.align		4
.L_1077:
        /*1944*/ 	.byte	0x04, 0x12
        /*1946*/ 	.short	(.L_1079 - .L_1078)
	.align		4
.L_1078:
        /*1948*/ 	.word	index@(_ZN10layer_norm13ln_bwd_kernelINS_13Kernel_traitsI6__halfS2_fS2_fjLj2560ELj1ELj1ELj4ELj8ENS_18Kernel_traits_baseILj2560ES2_S2_fS2_fjLj128EEEEELb1ELb1ELb1ELb1EEEvNS_9BwdParamsE)
        /*194c*/ 	.word	0x00000000


	//----- nvinfo : EIATTR_MIN_STACK_SIZE
	.align		4
.L_1079:
        /*1950*/ 	.byte	0x04, 0x12
        /*1952*/ 	.short	(.L_1081 - .L_1080)
	.align		4
.L_1080:
        /*1954*/ 	.word	index@(_ZN10layer_norm13ln_bwd_kernelINS_13Kernel_traitsIf6__halffS2_fjLj2560ELj1ELj1ELj4ELj8ENS_18Kernel_traits_baseILj2560EfS2_fS2_fjLj128EEEEELb0ELb0ELb0ELb0EEEvNS_9BwdParamsE)
        /*1958*/ 	.word	0x00000000


	//----- nvinfo : EIATTR_MIN_STACK_SIZE
	.align		4
.L_1081:
        /*195c*/ 	.byte	0x04, 0x12
        /*195e*/ 	.short	(.L_1083 - .L_1082)
	.align		4
.L_1082:
        /*1960*/ 	.word	index@(_ZN10layer_norm13ln_bwd_kernelINS_13Kernel_traitsIf6__halffS2_fjLj2560ELj1ELj1ELj4ELj8ENS_18Kernel_traits_baseILj2560EfS2_fS2_fjLj128EEEEELb0ELb0ELb0ELb1EEEvNS_9BwdParamsE)
        /*1964*/ 	.word	0x00000000


	//----- nvinfo : EIATTR_MIN_STACK_SIZE
	.align		4
.L_1083:
        /*1968*/ 	.byte	0x04, 0x12
        /*196a*/ 	.short	(.L_1085 - .L_1084)
	.align		4
.L_1084:
        /*196c*/ 	.word	index@(_ZN10layer_norm13ln_bwd_kernelINS_13Kernel_traitsIf6__halffS2_fjLj2560ELj1ELj1ELj4ELj8ENS_18Kernel_traits_baseILj2560EfS2_fS2_fjLj128EEEEELb0ELb0ELb1ELb0EEEvNS_9BwdParamsE)
        /*1970*/ 	.word	0x00000000


	//----- nvinfo : EIATTR_MIN_STACK_SIZE
	.align		4
.L_1085:
        /*1974*/ 	.byte	0x04, 0x12
        /*1976*/ 	.short	(.L_1087 - .L_1086)
	.align		4
.L_1086:
        /*1978*/ 	.word	index@(_ZN10layer_norm13ln_bwd_kernelINS_13Kernel_traitsIf6__halffS2_fjLj2560ELj1ELj1ELj4ELj8ENS_18Kernel_traits_baseILj2560EfS2_fS2_fjLj128EEEEELb0ELb0ELb1ELb1EEEvNS_9BwdParamsE)
        /*197c*/ 	.word	0x00000000


	//----- nvinfo : EIATTR_MIN_STACK_SIZE
	.align		4
.L_1087:
        /*1980*/ 	.byte	0x04, 0x12
        /*1982*/ 	.short	(.L_1089 - .L_1088)
	.align		4
.L_1088:
        /*1984*/ 	.word	index@(_ZN10layer_norm13ln_bwd_kernelINS_13Kernel_traitsIf6__halffS2_fjLj2560ELj1ELj1ELj4ELj8ENS_18Kernel_traits_baseILj2560EfS2_fS2_fjLj128EEEEELb0ELb1ELb0ELb0EEEvNS_9BwdParamsE)
        /*1988*/ 	.word	0x00000000


	//----- nvinfo : EIATTR_MIN_STACK_SIZE
	.align		4
.L_1089:
        /*198c*/ 	.byte	0x04, 0x12
        /*198e*/ 	.short	(.L_1091 - .L_1090)
	.align		4
.L_1090:
        /*1990*/ 	.word	index@(_ZN10layer_norm13ln_bwd_kernelINS_13Kernel_traitsIf6__halffS2_fjLj2560ELj1ELj1ELj4ELj8ENS_18Kernel_traits_baseILj2560EfS2_fS2_fjLj128EEEEELb0ELb1ELb0ELb1EEEvNS_9BwdParamsE)
        /*1994*/ 	.word	0x00000000


	//----- nvinfo : EIATTR_MIN_STACK_SIZE
	.align		4
.L_1091:
        /*1998*/ 	.byte	0x04, 0x12
        /*199a*/ 	.short	(.L_1093 - .L_1092)
	.align		4
.L_1092:
        /*199c*/ 	.word	index@(_ZN10layer_norm13ln_bwd_kernelINS_13Kernel_traitsIf6__halffS2_fjLj2560ELj1ELj1ELj4ELj8ENS_18Kernel_traits_baseILj2560EfS2_fS2_fjLj128EEEEELb0ELb1ELb1ELb0EEEvNS_9BwdParamsE)
        /*19a0*/ 	.word	0x00000000


	//----- nvinfo : EIATTR_MIN_STACK_SIZE
	.align		4
.L_1093:
        /*19a4*/ 	.byte	0x04, 0x12
        /*19a6*/ 	.short	(.L_1095 - .L_1094)
	.align		4
.L_1094:
        /*19a8*/ 	.word	index@(_ZN10layer_norm13ln_bwd_kernelINS_13Kernel_traitsIf6__halffS2_fjLj2560ELj1ELj1ELj4ELj8ENS_18Kernel_traits_baseILj2560EfS2_fS2_fjLj128EEEEELb0ELb1ELb1ELb1EEEvNS_9BwdParamsE)
        /*19ac*/ 	.word	0x00000000


	//----- nvinfo : EIATTR_MIN_STACK_SIZE
	.align		4
.L_1095:
        /*19b0*/ 	.byte	0x04, 0x12
        /*19b2*/ 	.short	(.L_1097 - .L_1096)
	.align		4
.L_1096:
        /*19b4*/ 	.word	index@(_ZN10layer_norm13ln_bwd_kernelINS_13Kernel_traitsIf6__halffS2_fjLj2560ELj1ELj1ELj4ELj8ENS_18Kernel_traits_baseILj2560EfS2_fS2_fjLj128EEEEELb1ELb0ELb0ELb0EEEvNS_9BwdParamsE)
        /*19b8*/ 	.word	0x00000000


	//----- nvinfo : EIATTR_MIN_STACK_SIZE
	.align		4
.L_1097:
        /*19bc*/ 	.byte	0x04, 0x12
        /*19be*/ 	.short	(.L_1099 - .L_1098)
	.align		4
.L_1098:
        /*19c0*/ 	.word	index@(_ZN10layer_norm13ln_bwd_kernelINS_13Kernel_traitsIf6__halffS2_fjLj2560ELj1ELj1ELj4ELj8ENS_18Kernel_traits_baseILj2560EfS2_fS2_fjLj128EEEEELb1ELb0ELb0ELb1EEEvNS_9BwdParamsE)
        /*19c4*/ 	.word	0x00000000


	//----- nvinfo : EIATTR_MIN_STACK_SIZE
	.align		4
.L_1099:
        /*19c8*/ 	.byte	0x04, 0x12
        /*19ca*/ 	.short	(.L_1101 - .L_1100)
	.align		4
.L_1100:
        /*19cc*/ 	.word	index@(_ZN10layer_norm22ln_bwd_finalize_kernelINS_22Kernel_traits_finalizeILj2560Ef6__halffS2_fjLb0ELj1024ELj4ENS_18Kernel_traits_baseILj2560EfS2_fS2_fjLj1024EEEEELb0ELb0EEEvNS_9BwdParamsE)
        /*19d0*/ 	.word	0x00000000


	//----- nvinfo : EIATTR_MIN_STACK_SIZE
	.align		4
.L_1101:
        /*19d4*/ 	.byte	0x04, 0x12
        /*19d6*/ 	.short	(.L_1103 - .L_1102)
	.align		4
.L_1102:
        /*19d8*/ 	.word	index@(_ZN10layer_norm13ln_bwd_kernelINS_13Kernel_traitsIf6__halffS2_fjLj2560ELj1ELj1ELj4ELj8ENS_18Kernel_traits_baseILj2560EfS2_fS2_fjLj128EEEEELb1ELb0ELb1ELb0EEEvNS_9BwdParamsE)
        /*19dc*/ 	.word	0x00000000


	//----- nvinfo : EIATTR_MIN_STACK_SIZE
	.align		4
.L_1103:
        /*19e0*/ 	.byte	0x04, 0x12
        /*19e2*/ 	.short	(.L_1105 - .L_1104)
	.align		4
.L_1104:
        /*19e4*/ 	.word	index@(_ZN10layer_norm22ln_bwd_finalize_kernelINS_22Kernel_traits_finalizeILj2560Ef6__halffS2_fjLb0ELj1024ELj4ENS_18Kernel_traits_baseILj2560EfS2_fS2_fjLj1024EEEEELb0ELb1EEEvNS_9BwdParamsE)
        /*19e8*/ 	.word	0x00000000


	//----- nvinfo : EIATTR_MIN_STACK_SIZE
	.align		4
.L_1105:
        /*19ec*/ 	.byte	0x04, 0x12
        /*19ee*/ 	.short	(.L_1107 - .L_1106)
	.align		4
.L_1106:
        /*19f0*/ 	.word	index@(_ZN10layer_norm13ln_bwd_kernelINS_13Kernel_traitsIf6__halffS2_fjLj2560ELj1ELj1ELj4ELj8ENS_18Kernel_traits_baseILj2560EfS2_fS2_fjLj128EEEEELb1ELb0ELb1ELb1EEEvNS_9BwdParamsE)
        /*19f4*/ 	.word	0x00000000


	//----- nvinfo : EIATTR_MIN_STACK_SIZE
	.align		4
.L_1107:
        /*19f8*/ 	.byte	0x04, 0x12
        /*19fa*/ 	.short	(.L_1109 - .L_1108)
	.align		4
.L_1108:
        /*19fc*/ 	.word	index@(_ZN10layer_norm13ln_bwd_kernelINS_13Kernel_traitsIf6__halffS2_fjLj2560ELj1ELj1ELj4ELj8ENS_18Kernel_traits_baseILj2560EfS2_fS2_fjLj128EEEEELb1ELb1ELb0ELb0EEEvNS_9BwdParamsE)
        /*1a00*/ 	.word	0x00000000


	//----- nvinfo : EIATTR_MIN_STACK_SIZE
	.align		4
.L_1109:
        /*1a04*/ 	.byte	0x04, 0x12
        /*1a06*/ 	.short	(.L_1111 - .L_1110)
	.align		4
.L_1110:
        /*1a08*/ 	.word	index@(_ZN10layer_norm13ln_bwd_kernelINS_13Kernel_traitsIf6__halffS2_fjLj2560ELj1ELj1ELj4ELj8ENS_18Kernel_traits_baseILj2560EfS2_fS2_fjLj128EEEEELb1ELb1ELb0ELb1EEEvNS_9BwdParamsE)
        /*1a0c*/ 	.word	0x00000000


	//----- nvinfo : EIATTR_MIN_STACK_SIZE
	.align		4
.L_1111:
        /*1a10*/ 	.byte	0x04, 0x12
        /*1a12*/ 	.short	(.L_1113 - .L_1112)
	.align		4
.L_1112:
        /*1a14*/ 	.word	index@(_ZN10layer_norm22ln_bwd_finalize_kernelINS_22Kernel_traits_finalizeILj2560Ef6__halffS2_fjLb1ELj1024ELj4ENS_18Kernel_traits_baseILj2560EfS2_fS2_fjLj1024EEEEELb1ELb0EEEvNS_9BwdParamsE)
        /*1a18*/ 	.word	0x00000000


	//----- nvinfo : EIATTR_MIN_STACK_SIZE
	.align		4
.L_1113:
        /*1a1c*/ 	.byte	0x04, 0x12
        /*1a1e*/ 	.short	(.L_1115 - .L_1114)
	.align		4
.L_1114:
        /*1a20*/ 	.word	index@(_ZN10layer_norm13ln_bwd_kernelINS_13Kernel_traitsIf6__halffS2_fjLj2560ELj1ELj1ELj4ELj8ENS_18Kernel_traits_baseILj2560EfS2_fS2_fjLj128EEEEELb1ELb1ELb1ELb0EEEvNS_9BwdParamsE)
        /*1a24*/ 	.word	0x00000000


	//----- nvinfo : EIATTR_MIN_STACK_SIZE
	.align		4
.L_1115:
        /*1a28*/ 	.byte	0x04, 0x12
        /*1a2a*/ 	.short	(.L_1117 - .L_1116)
	.align		4
.L_1116:
        /*1a2c*/ 	.word	index@(_ZN10layer_norm22ln_bwd_finalize_kernelINS_22Kernel_traits_finalizeILj2560Ef6__halffS2_fjLb1ELj1024ELj4ENS_18Kernel_traits_baseILj2560EfS2_fS2_fjLj1024EEEEELb1ELb1EEEvNS_9BwdParamsE)
        /*1a30*/ 	.word	0x00000000


	//----- nvinfo : EIATTR_MIN_STACK_SIZE
	.align		4
.L_1117:
        /*1a34*/ 	.byte	0x04, 0x12
        /*1a36*/ 	.short	(.L_1119 - .L_1118)
	.align		4
.L_1118:
        /*1a38*/ 	.word	index@(_ZN10layer_norm13ln_bwd_kernelINS_13Kernel_traitsIf6__halffS2_fjLj2560ELj1ELj1ELj4ELj8ENS_18Kernel_traits_baseILj2560EfS2_fS2_fjLj128EEEEELb1ELb1ELb1ELb1EEEvNS_9BwdParamsE)
        /*1a3c*/ 	.word	0x00000000


	//----- nvinfo : EIATTR_MIN_STACK_SIZE
	.align		4
.L_1119:
        /*1a40*/ 	.byte	0x04, 0x12
        /*1a42*/ 	.short	(.L_1121 - .L_1120)
	.align		4
.L_1120:
        /*1a44*/ 	.word	index@(_ZN10layer_norm13ln_bwd_kernelINS_13Kernel_traitsI6__halfffffjLj2560ELj1ELj1ELj4ELj16ENS_18Kernel_traits_baseILj2560ES2_ffffjLj128EEEEELb0ELb0ELb0ELb0EEEvNS_9BwdParamsE)
        /*1a48*/ 	.word	0x00000000


	//----- nvinfo : EIATTR_MIN_STACK_SIZE
	.align		4
.L_1121:
        /*1a4c*/ 	.byte	0x04, 0x12
        /*1a4e*/ 	.short	(.L_1123 - .L_1122)
	.align		4
.L_1122:
        /*1a50*/ 	.word	index@(_ZN10layer_norm13ln_bwd_kernelINS_13Kernel_traitsI6__halfffffjLj2560ELj1ELj1ELj4ELj16ENS_18Kernel_traits_baseILj2560ES2_ffffjLj128EEEEELb0ELb0ELb0ELb1EEEvNS_9BwdParamsE)
        /*1a54*/ 	.word	0x00000000


	//----- nvinfo : EIATTR_MIN_STACK_SIZE
	.align		4
.L_1123:
        /*1a58*/ 	.byte	0x04, 0x12
        /*1a5a*/ 	.short	(.L_1125 - .L_1124)
	.align		4
.L_1124:
        /*1a5c*/ 	.word	index@(_ZN10layer_norm13ln_bwd_kernelINS_13Kernel_traitsI6__halfffffjLj2560ELj1ELj1ELj4ELj16ENS_18Kernel_traits_baseILj2560ES2_ffffjLj128EEEEELb0ELb0ELb1ELb0EEEvNS_9BwdParamsE)
        /*1a60*/ 	.word	0x00000000


	//----- nvinfo : EIATTR_MIN_STACK_SIZE
	.align		4
.L_1125:
        /*1a64*/ 	.byte	0x04, 0x12
        /*1a66*/ 	.short	(.L_1127 - .L_1126)
	.align		4
.L_1126:
        /*1a68*/ 	.word	index@(_ZN10layer_norm13ln_bwd_kernelINS_13Kernel_traitsI6__halfffffjLj2560ELj1ELj1ELj4ELj16ENS_18Kernel_traits_baseILj2560ES2_ffffjLj128EEEEELb0ELb0ELb1ELb1EEEvNS_9BwdParamsE)
        /*1a6c*/ 	.word	0x00000000


	//----- nvinfo : EIATTR_MIN_STACK_SIZE
	.align		4
.L_1127:
        /*1a70*/ 	.byte	0x04, 0x12
        /*1a72*/ 	.short	(.L_1129 - .L_1128)
	.align		4
.L_1128:
        /*1a74*/ 	.word	index@(_ZN10layer_norm13ln_bwd_kernelINS_13Kernel_traitsI6__halfffffjLj2560ELj1ELj1ELj4ELj16ENS_18Kernel_traits_baseILj2560ES2_ffffjLj128EEEEELb0ELb1ELb0ELb0EEEvNS_9BwdParamsE)
        /*1a78*/ 	.word	0x00000000


	//----- nvinfo : EIATTR_MIN_STACK_SIZE
	.align		4
.L_1129:
        /*1a7c*/ 	.byte	0x04, 0x12
        /*1a7e*/ 	.short	(.L_1131 - .L_1130)
	.align		4
.L_1130:
        /*1a80*/ 	.word	index@(_ZN10layer_norm13ln_bwd_kernelINS_13Kernel_traitsI6__halfffffjLj2560ELj1ELj1ELj4ELj16ENS_18Kernel_traits_baseILj2560ES2_ffffjLj128EEEEELb0ELb1ELb0ELb1EEEvNS_9BwdParamsE)
        /*1a84*/ 	.word	0x00000000


	//----- nvinfo : EIATTR_MIN_STACK_SIZE
	.align		4
.L_1131:
        /*1a88*/ 	.byte	0x04, 0x12
        /*1a8a*/ 	.short	(.L_1133 - .L_1132)
	.align		4
.L_1132:
        /*1a8c*/ 	.word	index@(_ZN10layer_norm13ln_bwd_kernelINS_13Kernel_traitsI6__halfffffjLj2560ELj1ELj1ELj4ELj16ENS_18Kernel_traits_baseILj2560ES2_ffffjLj128EEEEELb0ELb1ELb1ELb0EEEvNS_9BwdParamsE)
        /*1a90*/ 	.word	0x00000000


	//----- nvinfo : EIATTR_MIN_STACK_SIZE
	.align		4
.L_1133:
        /*1a94*/ 	.byte	0x04, 0x12
        /*1a96*/ 	.short	(.L_1135 - .L_1134)
	.align		4
.L_1134:
        /*1a98*/ 	.word	index@(_ZN10layer_norm13ln_bwd_kernelINS_13Kernel_traitsI6__halfffffjLj2560ELj1ELj1ELj4ELj16ENS_18Kernel_traits_baseILj2560ES2_ffffjLj128EEEEELb0ELb1ELb1ELb1EEEvNS_9BwdParamsE)
        /*1a9c*/ 	.word	0x00000000


	//----- nvinfo : EIATTR_MIN_STACK_SIZE
	.align		4
.L_1135:
        /*1aa0*/ 	.byte	0x04, 0x12
        /*1aa2*/ 	.short	(.L_1137 - .L_1136)
	.align		4
.L_1136:
        /*1aa4*/ 	.word	index@(_ZN10layer_norm13ln_bwd_kernelINS_13Kernel_traitsI6__halfffffjLj2560ELj1ELj1ELj4ELj16ENS_18Kernel_traits_baseILj2560ES2_ffffjLj128EEEEELb1ELb0ELb0ELb0EEEvNS_9BwdParamsE)
        /*1aa8*/ 	.word	0x00000000


	//----- nvinfo : EIATTR_MIN_STACK_SIZE
	.align		4
.L_1137:
        /*1aac*/ 	.byte	0x04, 0x12
        /*1aae*/ 	.short	(.L_1139 - .L_1138)
	.align		4
.L_1138:
        /*1ab0*/ 	.word	index@(_ZN10layer_norm13ln_bwd_kernelINS_13Kernel_traitsI6__halfffffjLj2560ELj1ELj1ELj4ELj16ENS_18Kernel_traits_baseILj2560ES2_ffffjLj128EEEEELb1ELb0ELb0ELb1EEEvNS_9BwdParamsE)
        /*1ab4*/ 	.word	0x00000000


	//----- nvinfo : EIATTR_MIN_STACK_SIZE
	.align		4
.L_1139:
        /*1ab8*/ 	.byte	0x04, 0x12
        /*1aba*/ 	.short	(.L_1141 - .L_1140)
	.align		4
.L_1140:
        /*1abc*/ 	.word	index@(_ZN10layer_norm22ln_bwd_finalize_kernelINS_22Kernel_traits_finalizeILj2560E6__halfffffjLb0ELj1024ELj4ENS_18Kernel_traits_baseILj2560ES2_ffffjLj1024EEEEELb0ELb0EEEvNS_9BwdParamsE)
        /*1ac0*/ 	.word	0x00000000


	//----- nvinfo : EIATTR_MIN_STACK_SIZE
	.align		4
.L_1141:
        /*1ac4*/ 	.byte	0x04, 0x12
        /*1ac6*/ 	.short	(.L_1143 - .L_1142)
	.align		4
.L_1142:
        /*1ac8*/ 	.word	index@(_ZN10layer_norm13ln_bwd_kernelINS_13Kernel_traitsI6__halfffffjLj2560ELj1ELj1ELj4ELj16ENS_18Kernel_traits_baseILj2560ES2_ffffjLj128EEEEELb1ELb0ELb1ELb0EEEvNS_9BwdParamsE)
        /*1acc*/ 	.word	0x00000000


	//----- nvinfo : EIATTR_MIN_STACK_SIZE
	.align		4
.L_1143:
        /*1ad0*/ 	.byte	0x04, 0x12
        /*1ad2*/ 	.short	(.L_1145 - .L_1144)
	.align		4
.L_1144:
        /*1ad4*/ 	.word	index@(_ZN10layer_norm22ln_bwd_finalize_kernelINS_22Kernel_traits_finalizeILj2560E6__halfffffjLb0ELj1024ELj4ENS_18Kernel_traits_baseILj2560ES2_ffffjLj1024EEEEELb0ELb1EEEvNS_9BwdParamsE)
        /*1ad8*/ 	.word	0x00000000


	//----- nvinfo : EIATTR_MIN_STACK_SIZE
	.align		4
.L_1145:
        /*1adc*/ 	.byte	0x04, 0x12
        /*1ade*/ 	.short	(.L_1147 - .L_1146)
	.align		4
.L_1146:
        /*1ae0*/ 	.word	index@(_ZN10layer_norm13ln_bwd_kernelINS_13Kernel_traitsI6__halfffffjLj2560ELj1ELj1ELj4ELj16ENS_18Kernel_traits_baseILj2560ES2_ffffjLj128EEEEELb1ELb0ELb1ELb1EEEvNS_9BwdParamsE)
        /*1ae4*/ 	.word	0x00000000


	//----- nvinfo : EIATTR_MIN_STACK_SIZE
	.align		4
.L_1147:
        /*1ae8*/ 	.byte	0x04, 0x12
        /*1aea*/ 	.short	(.L_1149 - .L_1148)
	.align		4
.L_1148:
        /*1aec*/ 	.word	index@(_ZN10layer_norm13ln_bwd_kernelINS_13Kernel_traitsI6__halfffffjLj2560ELj1ELj1ELj4ELj16ENS_18Kernel_traits_baseILj2560ES2_ffffjLj128EEEEELb1ELb1ELb0ELb0EEEvNS_9BwdParamsE)
        /*1af0*/ 	.word	0x00000000


	//----- nvinfo : EIATTR_MIN_STACK_SIZE
	.align		4
.L_1149:
        /*1af4*/ 	.byte	0x04, 0x12
        /*1af6*/ 	.short	(.L_1151 - .L_1150)
	.align		4
.L_1150:
        /*1af8*/ 	.word	index@(_ZN10layer_norm13ln_bwd_kernelINS_13Kernel_traitsI6__halfffffjLj2560ELj1ELj1ELj4ELj16ENS_18Kernel_traits_baseILj2560ES2_ffffjLj128EEEEELb1ELb1ELb0ELb1EEEvNS_9BwdParamsE)
        /*1afc*/ 	.word	0x00000000


	//----- nvinfo : EIATTR_MIN_STACK_SIZE
	.align		4
.L_1151:
        /*1b00*/ 	.byte	0x04, 0x12
        /*1b02*/ 	.short	(.L_1153 - .L_1152)
	.align		4
.L_1152:
        /*1b04*/ 	.word	index@(_ZN10layer_norm22ln_bwd_finalize_kernelINS_22Kernel_traits_finalizeILj2560E6__halfffffjLb1ELj1024ELj4ENS_18Kernel_traits_baseILj2560ES2_ffffjLj1024EEEEELb1ELb0EEEvNS_9BwdParamsE)
        /*1b08*/ 	.word	0x00000000


	//----- nvinfo : EIATTR_MIN_STACK_SIZE
	.align		4
.L_1153:
        /*1b0c*/ 	.byte	0x04, 0x12
        /*1b0e*/ 	.short	(.L_1155 - .L_1154)
	.align		4
.L_1154:
        /*1b10*/ 	.word	index@(_ZN10layer_norm13ln_bwd_kernelINS_13Kernel_traitsI6__halfffffjLj2560ELj1ELj1ELj4ELj16ENS_18Kernel_traits_baseILj2560ES2_ffffjLj128EEEEELb1ELb1ELb1ELb0EEEvNS_9BwdParamsE)
        /*1b14*/ 	.word	0x00000000


	//----- nvinfo : EIATTR_MIN_STACK_SIZE
	.align		4
.L_1155:
        /*1b18*/ 	.byte	0x04, 0x12
        /*1b1a*/ 	.short	(.L_1157 - .L_1156)
	.align		4
.L_1156:
        /*1b1c*/ 	.word	index@(_ZN10layer_norm22ln_bwd_finalize_kernelINS_22Kernel_traits_finalizeILj2560E6__halfffffjLb1ELj1024ELj4ENS_18Kernel_traits_baseILj2560ES2_ffffjLj1024EEEEELb1ELb1EEEvNS_9BwdParamsE)
        /*1b20*/ 	.word	0x00000000


	//----- nvinfo : EIATTR_MIN_STACK_SIZE
	.align		4
.L_1157:
        /*1b24*/ 	.byte	0x04, 0x12
        /*1b26*/ 	.short	(.L_1159 - .L_1158)
	.align		4
.L_1158:
        /*1b28*/ 	.word	index@(_ZN10layer_norm13ln_bwd_kernelINS_13Kernel_traitsI6__halfffffjLj2560ELj1ELj1ELj4ELj16ENS_18Kernel_traits_baseILj2560ES2_ffffjLj128EEEEELb1ELb1ELb1ELb1EEEvNS_9BwdParamsE)
        /*1b2c*/ 	.word	0x00000000


	//----- nvinfo : EIATTR_MIN_STACK_SIZE
	.align		4
.L_1159:
        /*1b30*/ 	.byte	0x04, 0x12
        /*1b32*/ 	.short	(.L_1161 - .L_1160)
	.align		4
.L_1160:
        /*1b34*/ 	.word	index@(_ZN10layer_norm13ln_bwd_kernelINS_13Kernel_traitsIfffffjLj2560ELj1ELj1ELj4ELj16ENS_18Kernel_traits_baseILj2560EfffffjLj128EEEEELb0ELb0ELb0ELb0EEEvNS_9BwdParamsE)
        /*1b38*/ 	.word	0x00000000


	//----- nvinfo : EIATTR_MIN_STACK_SIZE
	.align		4
.L_1161:
        /*1b3c*/ 	.byte	0x04, 0x12
        /*1b3e*/ 	.short	(.L_1163 - .L_1162)
	.align		4
.L_1162:
        /*1b40*/ 	.word	index@(_ZN10layer_norm13ln_bwd_kernelINS_13Kernel_traitsIfffffjLj2560ELj1ELj1ELj4ELj16ENS_18Kernel_traits_baseILj2560EfffffjLj128EEEEELb0ELb0ELb0ELb1EEEvNS_9BwdParamsE)
        /*1b44*/ 	.word	0x00000000


	//----- nvinfo : EIATTR_MIN_STACK_SIZE
	.align		4
.L_1163:
        /*1b48*/ 	.byte	0x04, 0x12
        /*1b4a*/ 	.short	(.L_1165 - .L_1164)
	.align		4
.L_1164:
        /*1b4c*/ 	.word	index@(_ZN10layer_norm13ln_bwd_kernelINS_13Kernel_traitsIfffffjLj2560ELj1ELj1ELj4ELj16ENS_18Kernel_traits_baseILj2560EfffffjLj128EEEEELb0ELb0ELb1ELb0EEEvNS_9BwdParamsE)
        /*1b50*/ 	.word	0x00000000


	//----- nvinfo : EIATTR_MIN_STACK_SIZE
	.align		4
.L_1165:
        /*1b54*/ 	.byte	0x04, 0x12
        /*1b56*/ 	.short	(.L_1167 - .L_1166)
	.align		4
.L_1166:
        /*1b58*/ 	.word	index@(_ZN10layer_norm13ln_bwd_kernelINS_13Kernel_traitsIfffffjLj2560ELj1ELj1ELj4ELj16ENS_18Kernel_traits_baseILj2560EfffffjLj128EEEEELb0ELb0ELb1ELb1EEEvNS_9BwdParamsE)
        /*1b5c*/ 	.word	0x00000000


	//----- nvinfo : EIATTR_MIN_STACK_SIZE
	.align		4
.L_1167:
        /*1b60*/ 	.byte	0x04, 0x12
        /*1b62*/ 	.short	(.L_1169 - .L_1168)
	.align		4
.L_1168:
        /*1b64*/ 	.word	index@(_ZN10layer_norm13ln_bwd_kernelINS_13Kernel_traitsIfffffjLj2560ELj1ELj1ELj4ELj16ENS_18Kernel_traits_baseILj2560EfffffjLj128EEEEELb0ELb1ELb0ELb0EEEvNS_9BwdParamsE)
        /*1b68*/ 	.word	0x00000000


	//----- nvinfo : EIATTR_MIN_STACK_SIZE
	.align		4
.L_1169:
        /*1b6c*/ 	.byte	0x04, 0x12
        /*1b6e*/ 	.short	(.L_1171 - .L_1170)
	.align		4
.L_1170:
        /*1b70*/ 	.word	index@(_ZN10layer_norm13ln_bwd_kernelINS_13Kernel_traitsIfffffjLj2560ELj1ELj1ELj4ELj16ENS_18Kernel_traits_baseILj2560EfffffjLj128EEEEELb0ELb1ELb0ELb1EEEvNS_9BwdParamsE)
        /*1b74*/ 	.word	0x00000000


	//----- nvinfo : EIATTR_MIN_STACK_SIZE
	.align		4
.L_1171:
        /*1b78*/ 	.byte	0x04, 0x12
        /*1b7a*/ 	.short	(.L_1173 - .L_1172)
	.align		4
.L_1172:
        /*1b7c*/ 	.word	index@(_ZN10layer_norm13ln_bwd_kernelINS_13Kernel_traitsIfffffjLj2560ELj1ELj1ELj4ELj16ENS_18Kernel_traits_baseILj2560EfffffjLj128EEEEELb0ELb1ELb1ELb0EEEvNS_9BwdParamsE)
        /*1b80*/ 	.word	0x00000000


	//----- nvinfo : EIATTR_MIN_STACK_SIZE
	.align		4
.L_1173:
        /*1b84*/ 	.byte	0x04, 0x12
        /*1b86*/ 	.short	(.L_1175 - .L_1174)
	.align		4
.L_1174:
        /*1b88*/ 	.word	index@(_ZN10layer_norm13ln_bwd_kernelINS_13Kernel_traitsIfffffjLj2560ELj1ELj1ELj4ELj16ENS_18Kernel_traits_baseILj2560EfffffjLj128EEEEELb0ELb1ELb1ELb1EEEvNS_9BwdParamsE)
        /*1b8c*/ 	.word	0x00000000


	//----- nvinfo : EIATTR_MIN_STACK_SIZE
	.align		4
.L_1175:
        /*1b90*/ 	.byte	0x04, 0x12
        /*1b92*/ 	.short	(.L_1177 - .L_1176)
	.align		4
.L_1176:
        /*1b94*/ 	.word	index@(_ZN10layer_norm13ln_bwd_kernelINS_13Kernel_traitsIfffffjLj2560ELj1ELj1ELj4ELj16ENS_18Kernel_traits_baseILj2560EfffffjLj128EEEEELb1ELb0ELb0ELb0EEEvNS_9BwdParamsE)
        /*1b98*/ 	.word	0x00000000


	//----- nvinfo : EIATTR_MIN_STACK_SIZE
	.align		4
.L_1177:
        /*1b9c*/ 	.byte	0x04, 0x12
        /*1b9e*/ 	.short	(.L_1179 - .L_1178)
	.align		4
.L_1178:
        /*1ba0*/ 	.word	index@(_ZN10layer_norm13ln_bwd_kernelINS_13Kernel_traitsIfffffjLj2560ELj1ELj1ELj4ELj16ENS_18Kernel_traits_baseILj2560EfffffjLj128EEEEELb1ELb0ELb0ELb1EEEvNS_9BwdParamsE)
        /*1ba4*/ 	.word	0x00000000


	//----- nvinfo : EIATTR_MIN_STACK_SIZE
	.align		4
.L_1179:
        /*1ba8*/ 	.byte	0x04, 0x12
        /*1baa*/ 	.short	(.L_1181 - .L_1180)
	.align		4
.L_1180:
        /*1bac*/ 	.word	index@(_ZN10layer_norm22ln_bwd_finalize_kernelINS_22Kernel_traits_finalizeILj2560EfffffjLb0ELj1024ELj4ENS_18Kernel_traits_baseILj2560EfffffjLj1024EEEEELb0ELb0EEEvNS_9BwdParamsE)
        /*1bb0*/ 	.word	0x00000000


	//----- nvinfo : EIATTR_MIN_STACK_SIZE
	.align		4
.L_1181:
        /*1bb4*/ 	.byte	0x04, 0x12
        /*1bb6*/ 	.short	(.L_1183 - .L_1182)
	.align		4
.L_1182:
        /*1bb8*/ 	.word	index@(_ZN10layer_norm13ln_bwd_kernelINS_13Kernel_traitsIfffffjLj2560ELj1ELj1ELj4ELj16ENS_18Kernel_traits_baseILj2560EfffffjLj128EEEEELb1ELb0ELb1ELb0EEEvNS_9BwdParamsE)
        /*1bbc*/ 	.word	0x00000000


	//----- nvinfo : EIATTR_MIN_STACK_SIZE
	.align		4
.L_1183:
        /*1bc0*/ 	.byte	0x04, 0x12
        /*1bc2*/ 	.short	(.L_1185 - .L_1184)
	.align		4
.L_1184:
        /*1bc4*/ 	.word	index@(_ZN10layer_norm22ln_bwd_finalize_kernelINS_22Kernel_traits_finalizeILj2560EfffffjLb0ELj1024ELj4ENS_18Kernel_traits_baseILj2560EfffffjLj1024EEEEELb0ELb1EEEvNS_9BwdParamsE)
        /*1bc8*/ 	.word	0x00000000


	//----- nvinfo : EIATTR_MIN_STACK_SIZE
	.align		4
.L_1185:
        /*1bcc*/ 	.byte	0x04, 0x12
        /*1bce*/ 	.short	(.L_1187 - .L_1186)
	.align		4
.L_1186:
        /*1bd0*/ 	.word	index@(_ZN10layer_norm13ln_bwd_kernelINS_13Kernel_traitsIfffffjLj2560ELj1ELj1ELj4ELj16ENS_18Kernel_traits_baseILj2560EfffffjLj128EEEEELb1ELb0ELb1ELb1EEEvNS_9BwdParamsE)
        /*1bd4*/ 	.word	0x00000000


	//----- nvinfo : EIATTR_MIN_STACK_SIZE
	.align		4
.L_1187:
        /*1bd8*/ 	.byte	0x04, 0x12
        /*1bda*/ 	.short	(.L_1189 - .L_1188)
	.align		4
.L_1188:
        /*1bdc*/ 	.word	index@(_ZN10layer_norm13ln_bwd_kernelINS_13Kernel_traitsIfffffjLj2560ELj1ELj1ELj4ELj16ENS_18Kernel_traits_baseILj2560EfffffjLj128EEEEELb1ELb1ELb0ELb0EEEvNS_9BwdParamsE)
        /*1be0*/ 	.word	0x00000000


	//----- nvinfo : EIATTR_MIN_STACK_SIZE
	.align		4
.L_1189:
        /*1be4*/ 	.byte	0x04, 0x12
        /*1be6*/ 	.short	(.L_1191 - .L_1190)
	.align		4
.L_1190:
        /*1be8*/ 	.word	index@(_ZN10layer_norm13ln_bwd_kernelINS_13Kernel_traitsIfffffjLj2560ELj1ELj1ELj4ELj16ENS_18Kernel_traits_baseILj2560EfffffjLj128EEEEELb1ELb1ELb0ELb1EEEvNS_9BwdParamsE)
        /*1bec*/ 	.word	0x00000000


	//----- nvinfo : EIATTR_MIN_STACK_SIZE
	.align		4
.L_1191:
        /*1bf0*/ 	.byte	0x04, 0x12
        /*1bf2*/ 	.short	(.L_1193 - .L_1192)
	.align		4
.L_1192:
        /*1bf4*/ 	.word	index@(_ZN10layer_norm22ln_bwd_finalize_kernelINS_22Kernel_traits_finalizeILj2560EfffffjLb1ELj1024ELj4ENS_18Kernel_traits_baseILj2560EfffffjLj1024EEEEELb1ELb0EEEvNS_9BwdParamsE)
        /*1bf8*/ 	.word	0x00000000


	//----- nvinfo : EIATTR_MIN_STACK_SIZE
	.align		4
.L_1193:
        /*1bfc*/ 	.byte	0x04, 0x12
        /*1bfe*/ 	.short	(.L_1195 - .L_1194)
	.align		4
.L_1194:
        /*1c00*/ 	.word	index@(_ZN10layer_norm13ln_bwd_kernelINS_13Kernel_traitsIfffffjLj2560ELj1ELj1ELj4ELj16ENS_18Kernel_traits_baseILj2560EfffffjLj128EEEEELb1ELb1ELb1ELb0EEEvNS_9BwdParamsE)
        /*1c04*/ 	.word	0x00000000


	//----- nvinfo : EIATTR_MIN_STACK_SIZE
	.align		4
.L_1195:
        /*1c08*/ 	.byte	0x04, 0x12
        /*1c0a*/ 	.short	(.L_1197 - .L_1196)
	.align		4
.L_1196:
        /*1c0c*/ 	.word	index@(_ZN10layer_norm22ln_bwd_finalize_kernelINS_22Kernel_traits_finalizeILj2560EfffffjLb1ELj1024ELj4ENS_18Kernel_traits_baseILj2560EfffffjLj1024EEEEELb1ELb1EEEvNS_9BwdParamsE)
        /*1c10*/ 	.word	0x00000000


	//----- nvinfo : EIATTR_MIN_STACK_SIZE
	.align		4
.L_1197:
        /*1c14*/ 	.byte	0x04, 0x12
        /*1c16*/ 	.short	(.L_1199 - .L_1198)
	.align		4
.L_1198:
        /*1c18*/ 	.word	index@(_ZN10layer_norm13ln_bwd_kernelINS_13Kernel_traitsIfffffjLj2560ELj1ELj1ELj4ELj16ENS_18Kernel_traits_baseILj2560EfffffjLj128EEEEELb1ELb1ELb1ELb1EEEvNS_9BwdParamsE)
        /*1c1c*/ 	.word	0x00000000
.L_1199:


//--------------------- .nv.compat                --------------------------
	.section	.nv.compat,"",@"SHT_CUDA_COMPAT_INFO"
	.align	4
        /*0000*/ 	.byte	0x02, 0x09, 0x01, 0x00, 0x02, 0x02, 0x01, 0x00, 0x02, 0x05, 0x05, 0x00, 0x03, 0x07, 0x01, 0x01
        /*0010*/ 	.byte	0x02, 0x03, 0x00, 0x00, 0x02, 0x06, 0x01, 0x00, 0x04, 0x0b, 0x08, 0x00, 0x00, 0x00, 0x00, 0x00
        /*0020*/ 	.byte	0x00, 0x00, 0x00, 0x00


//--------------------- .nv.info._ZN10layer_norm13ln_bwd_kernelINS_13Kernel_traitsI13__nv_bfloat16S2_S2_S2_fjLj2560ELj1ELj1ELj4ELj8ENS_18Kernel_traits_baseILj2560ES2_S2_S2_S2_fjLj128EEEEELb0ELb0ELb0ELb0EEEvNS_9BwdParamsE --------------------------
	.section	.nv.info._ZN10layer_norm13ln_bwd_kernelINS_13Kernel_traitsI13__nv_bfloat16S2_S2_S2_fjLj2560ELj1ELj1ELj4ELj8ENS_18Kernel_traits_baseILj2560ES2_S2_S2_S2_fjLj128EEEEELb0ELb0ELb0ELb0EEEvNS_9BwdParamsE,"",@"SHT_CUDA_INFO"
	.sectionflags	@""
	.align	4


	//----- nvinfo : EIATTR_CUDA_API_VERSION
	.align		4
        /*0000*/ 	.byte	0x04, 0x37
        /*0002*/ 	.short	(.L_1201 - .L_1200)
.L_1200:
        /*0004*/ 	.word	0x00000082


	//----- nvinfo : EIATTR_KPARAM_INFO
	.align		4
.L_1201:
        /*0008*/ 	.byte	0x04, 0x17
        /*000a*/ 	.short	(.L_1203 - .L_1202)
.L_1202:
        /*000c*/ 	.word	0x00000000
        /*0010*/ 	.short	0x0000
        /*0012*/ 	.short	0x0000
        /*0014*/ 	.byte	0x00, 0xf0, 0xa1, 0x04


	//----- nvinfo : EIATTR_SPARSE_MMA_MASK
	.align		4
.L_1203:
        /*0018*/ 	.byte	0x03, 0x50
        /*001a*/ 	.short	0x0000


	//----- nvinfo : EIATTR_MAXREG_COUNT
	.align		4
        /*001c*/ 	.byte	0x03, 0x1b
        /*001e*/ 	.short	0x00ff


	//----- nvinfo : EIATTR_NUM_BARRIERS
	.align		4
        /*0020*/ 	.byte	0x02, 0x4c
        /*0022*/ 	.byte	0x01
	.zero		1


	//----- nvinfo : EIATTR_MERCURY_ISA_VERSION
	.align		4
        /*0024*/ 	.byte	0x03, 0x5f
        /*0026*/ 	.short	0x0101


	//----- nvinfo : EIATTR_COOP_GROUP_MASK_REGIDS
	.align		4
        /*0028*/ 	.byte	0x04, 0x29
        /*002a*/ 	.short	(.L_1205 - .L_1204)


	//   ....[0]....
.L_1204:
        /*002c*/ 	.word	0xffffffff


	//   ....[1]....
        /*0030*/ 	.word	0xffffffff


	//   ....[2]....
        /*0034*/ 	.word	0xffffffff


	//   ....[3]....
        /*0038*/ 	.word	0xffffffff


	//   ....[4]....
        /*003c*/ 	.word	0xffffffff


	//   ....[5]....
        /*0040*/ 	.word	0xffffffff


	//   ....[6]....
        /*0044*/ 	.word	0xffffffff


	//   ....[7]....
        /*0048*/ 	.word	0xffffffff


	//   ....[8]....
        /*004c*/ 	.word	0xffffffff


	//   ....[9]....
        /*0050*/ 	.word	0xffffffff


	//   ....[10]....
        /*0054*/ 	.word	0x05000085


	//   ....[11]....
        /*0058*/ 	.word	0x05000085


	//   ....[12]....
        /*005c*/ 	.word	0x05000085


	//   ....[13]....
        /*0060*/ 	.word	0x05000085


	//   ....[14]....
        /*0064*/ 	.word	0x05000085


	//   ....[15]....
        /*0068*/ 	.word	0x05000085


	//   ....[16]....
        /*006c*/ 	.word	0x05000085


	//   ....[17]....
        /*0070*/ 	.word	0x05000085


	//   ....[18]....
        /*0074*/ 	.word	0x05000085


	//   ....[19]....
        /*0078*/ 	.word	0x05000085


	//----- nvinfo : EIATTR_COOP_GROUP_INSTR_OFFSETS
	.align		4
.L_1205:
        /*007c*/ 	.byte	0x04, 0x28
        /*007e*/ 	.short	(.L_1207 - .L_1206)


	//   ....[0]....
.L_1206:
        /*0080*/ 	.word	0x00001ad0


	//   ....[1]....
        /*0084*/ 	.word	0x00001ae0


	//   ....[2]....
        /*0088*/ 	.word	0x00001b10


	//   ....[3]....
        /*008c*/ 	.word	0x00001b20


	//   ....[4]....
        /*0090*/ 	.word	0x00001b50


	//   ....[5]....
        /*0094*/ 	.word	0x00001b60


	//   ....[6]....
        /*0098*/ 	.word	0x00001b90


	//   ....[7]....
        /*009c*/ 	.word	0x00001ba0


	//   ....[8]....
        /*00a0*/ 	.word	0x00001bd0


	//   ....[9]....
        /*00a4*/ 	.word	0x00001be0


	//   ....[10]....
        /*00a8*/ 	.word	0x00003570


	//   ....[11]....
        /*00ac*/ 	.word	0x000035c0


	//   ....[12]....
        /*00b0*/ 	.word	0x00003630


	//   ....[13]....
        /*00b4*/ 	.word	0x00003690


	//   ....[14]....
        /*00b8*/ 	.word	0x00003700


	//   ....[15]....
        /*00bc*/ 	.word	0x00003760


	//   ....[16]....
        /*00c0*/ 	.word	0x000037d0


	//   ....[17]....
        /*00c4*/ 	.word	0x00003830


	//   ....[18]....
        /*00c8*/ 	.word	0x000038a0


	//   ....[19]....
        /*00cc*/ 	.word	0x00003900


	//----- nvinfo : EIATTR_EXIT_INSTR_OFFSETS
	.align		4
.L_1207:
        /*00d0*/ 	.byte	0x04, 0x1c
        /*00d2*/ 	.short	(.L_1209 - .L_1208)


	//   ....[0]....
.L_1208:
        /*00d4*/ 	.word	0x00003490


	//   ....[1]....
        /*00d8*/ 	.word	0x00003510


	//----- nvinfo : EIATTR_MAX_THREADS
	.align		4
.L_1209:
        /*00dc*/ 	.byte	0x04, 0x05
        /*00de*/ 	.short	(.L_1211 - .L_1210)
.L_1210:
        /*00e0*/ 	.word	0x00000080
        /*00e4*/ 	.word	0x00000001
        /*00e8*/ 	.word	0x00000001


	//----- nvinfo : EIATTR_CRS_STACK_SIZE
	.align		4
.L_1211:
        /*00ec*/ 	.byte	0x04, 0x1e
        /*00ee*/ 	.short	(.L_1213 - .L_1212)
.L_1212:
        /*00f0*/ 	.word	0x00000000


	//----- nvinfo : EIATTR_CBANK_PARAM_SIZE
	.align		4
.L_1213:
        /*00f4*/ 	.byte	0x03, 0x19
        /*00f6*/ 	.short	0x0128


	//----- nvinfo : EIATTR_PARAM_CBANK
	.align		4
        /*00f8*/ 	.byte	0x04, 0x0a
        /*00fa*/ 	.short	(.L_1215 - .L_1214)
	.align		4
.L_1214:
        /*00fc*/ 	.word	index@(.nv.constant0._ZN10layer_norm13ln_bwd_kernelINS_13Kernel_traitsI13__nv_bfloat16S2_S2_S2_fjLj2560ELj1ELj1ELj4ELj8ENS_18Kernel_traits_baseILj2560ES2_S2_S2_S2_fjLj128EEEEELb0ELb0ELb0ELb0EEEvNS_9BwdParamsE)
        /*0100*/ 	.short	0x0210
        /*0102*/ 	.short	0x0128


	//----- nvinfo : EIATTR_SW_WAR
	.align		4
.L_1215:
        /*0104*/ 	.byte	0x04, 0x36
        /*0106*/ 	.short	(.L_1217 - .L_1216)
.L_1216:
        /*0108*/ 	.word	0x00000008
.L_1217:


//--------------------- .nv.info._ZN10layer_norm13ln_bwd_kernelINS_13Kernel_traitsI13__nv_bfloat16S2_S2_S2_fjLj2560ELj1ELj1ELj4ELj8ENS_18Kernel_traits_baseILj2560ES2_S2_S2_S2_fjLj128EEEEELb0ELb0ELb0ELb1EEEvNS_9BwdParamsE --------------------------
	.section	.nv.info._ZN10layer_norm13ln_bwd_kernelINS_13Kernel_traitsI13__nv_bfloat16S2_S2_S2_fjLj2560ELj1ELj1ELj4ELj8ENS_18Kernel_traits_baseILj2560ES2_S2_S2_S2_fjLj128EEEEELb0ELb0ELb0ELb1EEEvNS_9BwdParamsE,"",@"SHT_CUDA_INFO"
	.sectionflags	@""
	.align	4


	//----- nvinfo : EIATTR_CUDA_API_VERSION
	.align		4
        /*0000*/ 	.byte	0x04, 0x37
        /*0002*/ 	.short	(.L_1219 - .L_1218)
.L_1218:
        /*0004*/ 	.word	0x00000082


	//----- nvinfo : EIATTR_KPARAM_INFO
	.align		4
.L_1219:
        /*0008*/ 	.byte	0x04, 0x17
        /*000a*/ 	.short	(.L_1221 - .L_1220)
.L_1220:
        /*000c*/ 	.word	0x00000000
        /*0010*/ 	.short	0x0000
        /*0012*/ 	.short	0x0000
        /*0014*/ 	.byte	0x00, 0xf0, 0xa1, 0x04


	//----- nvinfo : EIATTR_SPARSE_MMA_MASK
	.align		4
.L_1221:
        /*0018*/ 	.byte	0x03, 0x50
        /*001a*/ 	.short	0x0000


	//----- nvinfo : EIATTR_MAXREG_COUNT
	.align		4
        /*001c*/ 	.byte	0x03, 0x1b
        /*001e*/ 	.short	0x00ff


	//----- nvinfo : EIATTR_NUM_BARRIERS
	.align		4
        /*0020*/ 	.byte	0x02, 0x4c
        /*0022*/ 	.byte	0x01
	.zero		1


	//----- nvinfo : EIATTR_MERCURY_ISA_VERSION
	.align		4
        /*0024*/ 	.byte	0x03, 0x5f
        /*0026*/ 	.short	0x0101


	//----- nvinfo : EIATTR_COOP_GROUP_MASK_REGIDS
	.align		4
        /*0028*/ 	.byte	0x04, 0x29
        /*002a*/ 	.short	(.L_1223 - .L_1222)


	//   ....[0]....
.L_1222:
        /*002c*/ 	.word	0xffffffff


	//   ....[1]....
        /*0030*/ 	.word	0xffffffff


	//   ....[2]....
        /*0034*/ 	.word	0xffffffff


	//   ....[3]....
        /*0038*/ 	.word	0xffffffff


	//   ....[4]....
        /*003c*/ 	.word	0xffffffff


	//   ....[5]....
        /*0040*/ 	.word	0xffffffff


	//   ....[6]....
        /*0044*/ 	.word	0xffffffff


	//   ....[7]....
        /*0048*/ 	.word	0xffffffff


	//   ....[8]....
        /*004c*/ 	.word	0xffffffff


	//   ....[9]....
        /*0050*/ 	.word	0xffffffff


	//   ....[10]....
        /*0054*/ 	.word	0x05000085


	//   ....[11]....
        /*0058*/ 	.word	0x05000085


	//   ....[12]....
        /*005c*/ 	.word	0x05000085


	//   ....[13]....
        /*0060*/ 	.word	0x05000085


	//   ....[14]....
        /*0064*/ 	.word	0x05000085


	//   ....[15]....
        /*0068*/ 	.word	0x05000085


	//   ....[16]....
        /*006c*/ 	.word	0x05000085


	//   ....[17]....
        /*0070*/ 	.word	0x05000085


	//   ....[18]....
        /*0074*/ 	.word	0x05000085


	//   ....[19]....
        /*0078*/ 	.word	0x05000085


	//----- nvinfo : EIATTR_COOP_GROUP_INSTR_OFFSETS
	.align		4
.L_1223:
        /*007c*/ 	.byte	0x04, 0x28
        /*007e*/ 	.short	(.L_1225 - .L_1224)


	//   ....[0]....
.L_1224:
        /*0080*/ 	.word	0x00001790


	//   ....[1]....
        /*0084*/ 	.word	0x000017a0


	//   ....[2]....
        /*0088*/ 	.word	0x000017d0


	//   ....[3]....
        /*008c*/ 	.word	0x000017e0


	//   ....[4]....
        /*0090*/ 	.word	0x00001820


	//   ....[5]....
        /*0094*/ 	.word	0x00001830


	//   ....[6]....
        /*0098*/ 	.word	0x00001860


	//   ....[7]....
        /*009c*/ 	.word	0x00001870


	//   ....[8]....
        /*00a0*/ 	.word	0x000018a0


	//   ....[9]....
        /*00a4*/ 	.word	0x000018b0


	//   ....[10]....
        /*00a8*/ 	.word	0x00003070


	//   ....[11]....
        /*00ac*/ 	.word	0x000030c0


	//   ....[12]....
        /*00b0*/ 	.word	0x00003130


	//   ....[13]....
        /*00b4*/ 	.word	0x00003190


	//   ....[14]....
        /*00b8*/ 	.word	0x00003210


	//   ....[15]....
        /*00bc*/ 	.word	0x00003270


	//   ....[16]....
        /*00c0*/ 	.word	0x000032e0


	//   ....[17]....
        /*00c4*/ 	.word	0x00003340


	//   ....[18]....
        /*00c8*/ 	.word	0x000033b0


	//   ....[19]....
        /*00cc*/ 	.word	0x00003410


	//----- nvinfo : EIATTR_EXIT_INSTR_OFFSETS
	.align		4
.L_1225:
        /*00d0*/ 	.byte	0x04, 0x1c
        /*00d2*/ 	.short	(.L_1227 - .L_1226)


	//   ....[0]....
.L_1226:
        /*00d4*/ 	.word	0x00003010


	//----- nvinfo : EIATTR_MAX_THREADS
	.align		4
.L_1227:
        /*00d8*/ 	.byte	0x04, 0x05
        /*00da*/ 	.short	(.L_1229 - .L_1228)
.L_1228:
        /*00dc*/ 	.word	0x00000080
        /*00e0*/ 	.word	0x00000001
        /*00e4*/ 	.word	0x00000001


	//----- nvinfo : EIATTR_CRS_STACK_SIZE
	.align		4
.L_1229:
        /*00e8*/ 	.byte	0x04, 0x1e
        /*00ea*/ 	.short	(.L_1231 - .L_1230)
.L_1230:
        /*00ec*/ 	.word	0x00000000


	//----- nvinfo : EIATTR_CBANK_PARAM_SIZE
	.align		4
.L_1231:
        /*00f0*/ 	.byte	0x03, 0x19
        /*00f2*/ 	.short	0x0128


	//----- nvinfo : EIATTR_PARAM_CBANK
	.align		4
        /*00f4*/ 	.byte	0x04, 0x0a
        /*00f6*/ 	.short	(.L_1233 - .L_1232)
	.align		4
.L_1232:
        /*00f8*/ 	.word	index@(.nv.constant0._ZN10layer_norm13ln_bwd_kernelINS_13Kernel_traitsI13__nv_bfloat16S2_S2_S2_fjLj2560ELj1ELj1ELj4ELj8ENS_18Kernel_traits_baseILj2560ES2_S2_S2_S2_fjLj128EEEEELb0ELb0ELb0ELb1EEEvNS_9BwdParamsE)
        /*00fc*/ 	.short	0x0210
        /*00fe*/ 	.short	0x0128


	//----- nvinfo : EIATTR_SW_WAR
	.align		4
.L_1233:
        /*0100*/ 	.byte	0x04, 0x36
        /*0102*/ 	.short	(.L_1235 - .L_1234)
.L_1234:
        /*0104*/ 	.word	0x00000008
.L_1235:


//--------------------- .nv.info._ZN10layer_norm13ln_bwd_kernelINS_13Kernel_traitsI13__nv_bfloat16S2_S2_S2_fjLj2560ELj1ELj1ELj4ELj8ENS_18Kernel_traits_baseILj2560ES2_S2_S2_S2_fjLj128EEEEELb0ELb0ELb1ELb0EEEvNS_9BwdParamsE --------------------------
	.section	.nv.info._ZN10layer_norm13ln_bwd_kernelINS_13Kernel_traitsI13__nv_bfloat16S2_S2_S2_fjLj2560ELj1ELj1ELj4ELj8ENS_18Kernel_traits_baseILj2560ES2_S2_S2_S2_fjLj128EEEEELb0ELb0ELb1ELb0EEEvNS_9BwdParamsE,"",@"SHT_CUDA_INFO"
	.sectionflags	@""
	.align	4


	//----- nvinfo : EIATTR_CUDA_API_VERSION
	.align		4
        /*0000*/ 	.byte	0x04, 0x37
        /*0002*/ 	.short	(.L_1237 - .L_1236)
.L_1236:
        /*0004*/ 	.word	0x00000082


	//----- nvinfo : EIATTR_KPARAM_INFO
	.align		4
.L_1237:
        /*0008*/ 	.byte	0x04, 0x17
        /*000a*/ 	.short	(.L_1239 - .L_1238)
.L_1238:
        /*000c*/ 	.word	0x00000000
        /*0010*/ 	.short	0x0000
        /*0012*/ 	.short	0x0000
        /*0014*/ 	.byte	0x00, 0xf0, 0xa1, 0x04


	//----- nvinfo : EIATTR_SPARSE_MMA_MASK
	.align		4
.L_1239:
        /*0018*/ 	.byte	0x03, 0x50
        /*001a*/ 	.short	0x0000


	//----- nvinfo : EIATTR_MAXREG_COUNT
	.align		4
        /*001c*/ 	.byte	0x03, 0x1b
        /*001e*/ 	.short	0x00ff


	//----- nvinfo : EIATTR_NUM_BARRIERS
	.align		4
        /*0020*/ 	.byte	0x02, 0x4c
        /*0022*/ 	.byte	0x01
	.zero		1


	//----- nvinfo : EIATTR_MERCURY_ISA_VERSION
	.align		4
        /*0024*/ 	.byte	0x03, 0x5f
        /*0026*/ 	.short	0x0101


	//----- nvinfo : EIATTR_COOP_GROUP_MASK_REGIDS
	.align		4
        /*0028*/ 	.byte	0x04, 0x29
        /*002a*/ 	.short	(.L_1241 - .L_1240)


	//   ....[0]....
.L_1240:
        /*002c*/ 	.word	0xffffffff


	//   ....[1]....
        /*0030*/ 	.word	0xffffffff


	//   ....[2]....
        /*0034*/ 	.word	0xffffffff


	//   ....[3]....
        /*0038*/ 	.word	0xffffffff


	//   ....[4]....
        /*003c*/ 	.word	0xffffffff


	//   ....[5]....
        /*0040*/ 	.word	0xffffffff


	//   ....[6]....
        /*0044*/ 	.word	0xffffffff


	//   ....[7]....
        /*0048*/ 	.word	0xffffffff


	//   ....[8]....
        /*004c*/ 	.word	0xffffffff


	//   ....[9]....
        /*0050*/ 	.word	0xffffffff


	//   ....[10]....
        /*0054*/ 	.word	0x0500008e


	//   ....[11]....
        /*0058*/ 	.word	0x0500008e


	//   ....[12]....
        /*005c*/ 	.word	0x0500008e


	//   ....[13]....
        /*0060*/ 	.word	0x0500008e


	//   ....[14]....
        /*0064*/ 	.word	0x0500008e


	//   ....[15]....
        /*0068*/ 	.word	0x0500008e


	//   ....[16]....
        /*006c*/ 	.word	0x0500008e


	//   ....[17]....
        /*0070*/ 	.word	0x0500008e


	//   ....[18]....
        /*0074*/ 	.word	0x0500008e


	//   ....[19]....
        /*0078*/ 	.word	0x0500008e


	//----- nvinfo : EIATTR_COOP_GROUP_INSTR_OFFSETS
	.align		4
.L_1241:
        /*007c*/ 	.byte	0x04, 0x28
        /*007e*/ 	.short	(.L_1243 - .L_1242)


	//   ....[0]....
.L_1242:
        /*0080*/ 	.word	0x00001ee0


	//   ....[1]....
        /*0084*/ 	.word	0x00001ef0


	//   ....[2]....
        /*0088*/ 	.word	0x00001f20


	//   ....[3]....
        /*008c*/ 	.word	0x00001f30


	//   ....[4]....
        /*0090*/ 	.word	0x00001f60


	//   ....[5]....
        /*0094*/ 	.word	0x00001f70


	//   ....[6]....
        /*0098*/ 	.word	0x00001fa0


	//   ....[7]....
        /*009c*/ 	.word	0x00001fb0


	//   ....[8]....
        /*00a0*/ 	.word	0x00001fe0


	//   ....[9]....
        /*00a4*/ 	.word	0x00001ff0


	//   ....[10]....
        /*00a8*/ 	.word	0x00004790


	//   ....[11]....
        /*00ac*/ 	.word	0x000047e0


	//   ....[12]....
        /*00b0*/ 	.word	0x00004850


	//   ....[13]....
        /*00b4*/ 	.word	0x000048b0


	//   ....[14]....
        /*00b8*/ 	.word	0x00004920


	//   ....[15]....
        /*00bc*/ 	.word	0x00004980


	//   ....[16]....
        /*00c0*/ 	.word	0x000049f0


	//   ....[17]....
        /*00c4*/ 	.word	0x00004a50


	//   ....[18]....
        /*00c8*/ 	.word	0x00004ac0


	//   ....[19]....
        /*00cc*/ 	.word	0x00004b20


	//----- nvinfo : EIATTR_EXIT_INSTR_OFFSETS
	.align		4
.L_1243:
        /*00d0*/ 	.byte	0x04, 0x1c
        /*00d2*/ 	.short	(.L_1245 - .L_1244)


	//   ....[0]....
.L_1244:
        /*00d4*/ 	.word	0x000046b0


	//   ....[1]....
        /*00d8*/ 	.word	0x00004730


	//----- nvinfo : EIATTR_MAX_THREADS
	.align		4
.L_1245:
        /*00dc*/ 	.byte	0x04, 0x05
        /*00de*/ 	.short	(.L_1247 - .L_1246)
.L_1246:
        /*00e0*/ 	.word	0x00000080
        /*00e4*/ 	.word	0x00000001
        /*00e8*/ 	.word	0x00000001


	//----- nvinfo : EIATTR_CRS_STACK_SIZE
	.align		4
.L_1247:
        /*00ec*/ 	.byte	0x04, 0x1e
        /*00ee*/ 	.short	(.L_1249 - .L_1248)
.L_1248:
        /*00f0*/ 	.word	0x00000000


	//----- nvinfo : EIATTR_CBANK_PARAM_SIZE
	.align		4
.L_1249:
        /*00f4*/ 	.byte	0x03, 0x19
        /*00f6*/ 	.short	0x0128


	//----- nvinfo : EIATTR_PARAM_CBANK
	.align		4
        /*00f8*/ 	.byte	0x04, 0x0a
        /*00fa*/ 	.short	(.L_1251 - .L_1250)
	.align		4
.L_1250:
        /*00fc*/ 	.word	index@(.nv.constant0._ZN10layer_norm13ln_bwd_kernelINS_13Kernel_traitsI13__nv_bfloat16S2_S2_S2_fjLj2560ELj1ELj1ELj4ELj8ENS_18Kernel_traits_baseILj2560ES2_S2_S2_S2_fjLj128EEEEELb0ELb0ELb1ELb0EEEvNS_9BwdParamsE)
        /*0100*/ 	.short	0x0210
        /*0102*/ 	.short	0x0128


	//----- nvinfo : EIATTR_SW_WAR
	.align		4
.L_1251:
        /*0104*/ 	.byte	0x04, 0x36
        /*0106*/ 	.short	(.L_1253 - .L_1252)
.L_1252:
        /*0108*/ 	.word	0x00000008
.L_1253:


//--------------------- .nv.info._ZN10layer_norm13ln_bwd_kernelINS_13Kernel_traitsI13__nv_bfloat16S2_S2_S2_fjLj2560ELj1ELj1ELj4ELj8ENS_18Kernel_traits_baseILj2560ES2_S2_S2_S2_fjLj128EEEEELb0ELb0ELb1ELb1EEEvNS_9BwdParamsE --------------------------
	.section	.nv.info._ZN10layer_norm13ln_bwd_kernelINS_13Kernel_traitsI13__nv_bfloat16S2_S2_S2_fjLj2560ELj1ELj1ELj4ELj8ENS_18Kernel_traits_baseILj2560ES2_S2_S2_S2_fjLj128EEEEELb0ELb0ELb1ELb1EEEvNS_9BwdParamsE,"",@"SHT_CUDA_INFO"
	.sectionflags	@""
	.align	4


	//----- nvinfo : EIATTR_CUDA_API_VERSION
	.align		4
        /*0000*/ 	.byte	0x04, 0x37
        /*0002*/ 	.short	(.L_1255 - .L_1254)
.L_1254:
        /*0004*/ 	.word	0x00000082


	//----- nvinfo : EIATTR_KPARAM_INFO
	.align		4
.L_1255:
        /*0008*/ 	.byte	0x04, 0x17
        /*000a*/ 	.short	(.L_1257 - .L_1256)
.L_1256:
        /*000c*/ 	.word	0x00000000
        /*0010*/ 	.short	0x0000
        /*0012*/ 	.short	0x0000
        /*0014*/ 	.byte	0x00, 0xf0, 0xa1, 0x04


	//----- nvinfo : EIATTR_SPARSE_MMA_MASK
	.align		4
.L_1257:
        /*0018*/ 	.byte	0x03, 0x50
        /*001a*/ 	.short	0x0000


	//----- nvinfo : EIATTR_MAXREG_COUNT
	.align		4
        /*001c*/ 	.byte	0x03, 0x1b
        /*001e*/ 	.short	0x00ff


	//----- nvinfo : EIATTR_NUM_BARRIERS
	.align		4
        /*0020*/ 	.byte	0x02, 0x4c
        /*0022*/ 	.byte	0x01
	.zero		1


	//----- nvinfo : EIATTR_MERCURY_ISA_VERSION
	.align		4
        /*0024*/ 	.byte	0x03, 0x5f
        /*0026*/ 	.short	0x0101


	//----- nvinfo : EIATTR_COOP_GROUP_MASK_REGIDS
	.align		4
        /*0028*/ 	.byte	0x04, 0x29
        /*002a*/ 	.short	(.L_1259 - .L_1258)


	//   ....[0]....
.L_1258:
        /*002c*/ 	.word	0xffffffff


	//   ....[1]....
        /*0030*/ 	.word	0xffffffff


	//   ....[2]....
        /*0034*/ 	.word	0xffffffff


	//   ....[3]....
        /*0038*/ 	.word	0xffffffff


	//   ....[4]....
        /*003c*/ 	.word	0xffffffff


	//   ....[5]....
        /*0040*/ 	.word	0xffffffff


	//   ....[6]....
        /*0044*/ 	.word	0xffffffff


	//   ....[7]....
        /*0048*/ 	.word	0xffffffff


	//   ....[8]....
        /*004c*/ 	.word	0xffffffff


	//   ....[9]....
        /*0050*/ 	.word	0xffffffff


	//   ....[10]....
        /*0054*/ 	.word	0x0500008e


	//   ....[11]....
        /*0058*/ 	.word	0x0500008e


	//   ....[12]....
        /*005c*/ 	.word	0x0500008e


	//   ....[13]....
        /*0060*/ 	.word	0x0500008e


	//   ....[14]....
        /*0064*/ 	.word	0x0500008e


	//   ....[15]....
        /*0068*/ 	.word	0x0500008e


	//   ....[16]....
        /*006c*/ 	.word	0x0500008e


	//   ....[17]....
        /*0070*/ 	.word	0x0500008e


	//   ....[18]....
        /*0074*/ 	.word	0x0500008e


	//   ....[19]....
        /*0078*/ 	.word	0x0500008e


	//----- nvinfo : EIATTR_COOP_GROUP_INSTR_OFFSETS
	.align		4
.L_1259:
        /*007c*/ 	.byte	0x04, 0x28
        /*007e*/ 	.short	(.L_1261 - .L_1260)


	//   ....[0]....
.L_1260:
        /*0080*/ 	.word	0x00001960


	//   ....[1]....
        /*0084*/ 	.word	0x00001970


	//   ....[2]....
        /*0088*/ 	.word	0x000019a0


	//   ....[3]....
        /*008c*/ 	.word	0x000019b0


	//   ....[4]....
        /*0090*/ 	.word	0x000019e0


	//   ....[5]....
        /*0094*/ 	.word	0x000019f0


	//   ....[6]....
        /*0098*/ 	.word	0x00001a20


	//   ....[7]....
        /*009c*/ 	.word	0x00001a30


	//   ....[8]....
        /*00a0*/ 	.word	0x00001a60


	//   ....[9]....
        /*00a4*/ 	.word	0x00001a70


	//   ....[10]....
        /*00a8*/ 	.word	0x00003d40


	//   ....[11]....
        /*00ac*/ 	.word	0x00003d90


	//   ....[12]....
        /*00b0*/ 	.word	0x00003e00


	//   ....[13]....
        /*00b4*/ 	.word	0x00003e60


	//   ....[14]....
        /*00b8*/ 	.word	0x00003ed0


	//   ....[15]....
        /*00bc*/ 	.word	0x00003f30


	//   ....[16]....
        /*00c0*/ 	.word	0x00003fa0


	//   ....[17]....
        /*00c4*/ 	.word	0x00004000


	//   ....[18]....
        /*00c8*/ 	.word	0x00004070


	//   ....[19]....
        /*00cc*/ 	.word	0x000040d0


	//----- nvinfo : EIATTR_EXIT_INSTR_OFFSETS
	.align		4
.L_1261:
        /*00d0*/ 	.byte	0x04, 0x1c
        /*00d2*/ 	.short	(.L_1263 - .L_1262)


	//   ....[0]....
.L_1262:
        /*00d4*/ 	.word	0x00003ce0


	//----- nvinfo : EIATTR_MAX_THREADS
	.align		4
.L_1263:
        /*00d8*/ 	.byte	0x04, 0x05
        /*00da*/ 	.short	(.L_1265 - .L_1264)
.L_1264:
        /*00dc*/ 	.word	0x00000080
        /*00e0*/ 	.word	0x00000001
        /*00e4*/ 	.word	0x00000001


	//----- nvinfo : EIATTR_CRS_STACK_SIZE
	.align		4
.L_1265:
        /*00e8*/ 	.byte	0x04, 0x1e
        /*00ea*/ 	.short	(.L_1267 - .L_1266)
.L_1266:
        /*00ec*/ 	.word	0x00000000


	//----- nvinfo : EIATTR_CBANK_PARAM_SIZE
	.align		4
.L_1267:
        /*00f0*/ 	.byte	0x03, 0x19
        /*00f2*/ 	.short	0x0128


	//----- nvinfo : EIATTR_PARAM_CBANK
	.align		4
        /*00f4*/ 	.byte	0x04, 0x0a
        /*00f6*/ 	.short	(.L_1269 - .L_1268)
	.align		4
.L_1268:
        /*00f8*/ 	.word	index@(.nv.constant0._ZN10layer_norm13ln_bwd_kernelINS_13Kernel_traitsI13__nv_bfloat16S2_S2_S2_fjLj2560ELj1ELj1ELj4ELj8ENS_18Kernel_traits_baseILj2560ES2_S2_S2_S2_fjLj128EEEEELb0ELb0ELb1ELb1EEEvNS_9BwdParamsE)
        /*00fc*/ 	.short	0x0210
        /*00fe*/ 	.short	0x0128


	//----- nvinfo : EIATTR_SW_WAR
	.align		4
.L_1269:
        /*0100*/ 	.byte	0x04, 0x36
        /*0102*/ 	.short	(.L_1271 - .L_1270)
.L_1270:
        /*0104*/ 	.word	0x00000008
.L_1271:


//--------------------- .nv.info._ZN10layer_norm13ln_bwd_kernelINS_13Kernel_traitsI13__nv_bfloat16S2_S2_S2_fjLj2560ELj1ELj1ELj4ELj8ENS_18Kernel_traits_baseILj2560ES2_S2_S2_S2_fjLj128EEEEELb0ELb1ELb0ELb0EEEvNS_9BwdParamsE --------------------------
	.section	.nv.info._ZN10layer_norm13ln_bwd_kernelINS_13Kernel_traitsI13__nv_bfloat16S2_S2_S2_fjLj2560ELj1ELj1ELj4ELj8ENS_18Kernel_traits_baseILj2560ES2_S2_S2_S2_fjLj128EEEEELb0ELb1ELb0ELb0EEEvNS_9BwdParamsE,"",@"SHT_CUDA_INFO"
	.sectionflags	@""
	.align	4


	//----- nvinfo : EIATTR_CUDA_API_VERSION
	.align		4
        /*0000*/ 	.byte	0x04, 0x37
        /*0002*/ 	.short	(.L_1273 - .L_1272)
.L_1272:
        /*0004*/ 	.word	0x00000082


	//----- nvinfo : EIATTR_KPARAM_INFO
	.align		4
.L_1273:
        /*0008*/ 	.byte	0x04, 0x17
        /*000a*/ 	.short	(.L_1275 - .L_1274)
.L_1274:
        /*000c*/ 	.word	0x00000000
        /*0010*/ 	.short	0x0000
        /*0012*/ 	.short	0x0000
        /*0014*/ 	.byte	0x00, 0xf0, 0xa1, 0x04


	//----- nvinfo : EIATTR_SPARSE_MMA_MASK
	.align		4
.L_1275:
        /*0018*/ 	.byte	0x03, 0x50
        /*001a*/ 	.short	0x0000


	//----- nvinfo : EIATTR_MAXREG_COUNT
	.align		4
        /*001c*/ 	.byte	0x03, 0x1b
        /*001e*/ 	.short	0x00ff


	//----- nvinfo : EIATTR_NUM_BARRIERS
	.align		4
        /*0020*/ 	.byte	0x02, 0x4c
        /*0022*/ 	.byte	0x01
	.zero		1


	//----- nvinfo : EIATTR_MERCURY_ISA_VERSION
	.align		4
        /*0024*/ 	.byte	0x03, 0x5f
        /*0026*/ 	.short	0x0101


	//----- nvinfo : EIATTR_COOP_GROUP_MASK_REGIDS
	.align		4
        /*0028*/ 	.byte	0x04, 0x29
        /*002a*/ 	.short	(.L_1277 - .L_1276)


	//   ....[0]....
.L_1276:
        /*002c*/ 	.word	0xffffffff


	//   ....[1]....
        /*0030*/ 	.word	0xffffffff


	//   ....[2]....
        /*0034*/ 	.word	0xffffffff


	//   ....[3]....
        /*0038*/ 	.word	0xffffffff


	//   ....[4]....
        /*003c*/ 	.word	0xffffffff


	//   ....[5]....
        /*0040*/ 	.word	0xffffffff


	//   ....[6]....
        /*0044*/ 	.word	0xffffffff


	//   ....[7]....
        /*0048*/ 	.word	0xffffffff


	//   ....[8]....
        /*004c*/ 	.word	0xffffffff


	//   ....[9]....
        /*0050*/ 	.word	0xffffffff


	//   ....[10]....
        /*0054*/ 	.word	0x050000ad


	//   ....[11]....
        /*0058*/ 	.word	0x050000ad


	//   ....[12]....
        /*005c*/ 	.word	0x050000ad


	//   ....[13]....
        /*0060*/ 	.word	0x050000ad


	//   ....[14]....
        /*0064*/ 	.word	0x050000ad


	//   ....[15]....
        /*0068*/ 	.word	0x050000ad


	//   ....[16]....
        /*006c*/ 	.word	0x050000ad


	//   ....[17]....
        /*0070*/ 	.word	0x050000ad


	//   ....[18]....
        /*0074*/ 	.word	0x050000ad


	//   ....[19]....
        /*0078*/ 	.word	0x050000ad


	//----- nvinfo : EIATTR_COOP_GROUP_INSTR_OFFSETS
	.align		4
.L_1277:
        /*007c*/ 	.byte	0x04, 0x28
        /*007e*/ 	.short	(.L_1279 - .L_1278)


	//   ....[0]....
.L_1278:
        /*0080*/ 	.word	0x00001ef0


	//   ....[1]....
        /*0084*/ 	.word	0x00001f00


	//   ....[2]....
        /*0088*/ 	.word	0x00001f30


	//   ....[3]....
        /*008c*/ 	.word	0x00001f40


	//   ....[4]....
        /*0090*/ 	.word	0x00001f70


	//   ....[5]....
        /*0094*/ 	.word	0x00001f80


	//   ....[6]....
        /*0098*/ 	.word	0x00001fb0


	//   ....[7]....
        /*009c*/ 	.word	0x00001fc0


	//   ....[8]....
        /*00a0*/ 	.word	0x00001ff0


	//   ....[9]....
        /*00a4*/ 	.word	0x00002000


	//   ....[10]....
        /*00a8*/ 	.word	0x00004090


	//   ....[11]....
        /*00ac*/ 	.word	0x000040e0


	//   ....[12]....
        /*00b0*/ 	.word	0x00004150


	//   ....[13]....
        /*00b4*/ 	.word	0x000041b0


	//   ....[14]....
        /*00b8*/ 	.word	0x00004220


	//   ....[15]....
        /*00bc*/ 	.word	0x00004280


	//   ....[16]....
        /*00c0*/ 	.word	0x000042f0


	//   ....[17]....
        /*00c4*/ 	.word	0x00004350


	//   ....[18]....
        /*00c8*/ 	.word	0x000043c0


	//   ....[19]....
        /*00cc*/ 	.word	0x00004420


	//----- nvinfo : EIATTR_EXIT_INSTR_OFFSETS
	.align		4
.L_1279:
        /*00d0*/ 	.byte	0x04, 0x1c
        /*00d2*/ 	.short	(.L_1281 - .L_1280)


	//   ....[0]....
.L_1280:
        /*00d4*/ 	.word	0x00003f90


	//   ....[1]....
        /*00d8*/ 	.word	0x00004030


	//----- nvinfo : EIATTR_MAX_THREADS
	.align		4
.L_1281:
        /*00dc*/ 	.byte	0x04, 0x05
        /*00de*/ 	.short	(.L_1283 - .L_1282)
.L_1282:
        /*00e0*/ 	.word	0x00000080
        /*00e4*/ 	.word	0x00000001
        /*00e8*/ 	.word	0x00000001


	//----- nvinfo : EIATTR_CRS_STACK_SIZE
	.align		4
.L_1283:
        /*00ec*/ 	.byte	0x04, 0x1e
        /*00ee*/ 	.short	(.L_1285 - .L_1284)
.L_1284:
        /*00f0*/ 	.word	0x00000000


	//----- nvinfo : EIATTR_CBANK_PARAM_SIZE
	.align		4
.L_1285:
        /*00f4*/ 	.byte	0x03, 0x19
        /*00f6*/ 	.short	0x0128


	//----- nvinfo : EIATTR_PARAM_CBANK
	.align		4
        /*00f8*/ 	.byte	0x04, 0x0a
        /*00fa*/ 	.short	(.L_1287 - .L_1286)
	.align		4
.L_1286:
        /*00fc*/ 	.word	index@(.nv.constant0._ZN10layer_norm13ln_bwd_kernelINS_13Kernel_traitsI13__nv_bfloat16S2_S2_S2_fjLj2560ELj1ELj1ELj4ELj8ENS_18Kernel_traits_baseILj2560ES2_S2_S2_S2_fjLj128EEEEELb0ELb1ELb0ELb0EEEvNS_9BwdParamsE)
        /*0100*/ 	.short	0x0210
        /*0102*/ 	.short	0x0128


	//----- nvinfo : EIATTR_SW_WAR
	.align		4
.L_1287:
        /*0104*/ 	.byte	0x04, 0x36
        /*0106*/ 	.short	(.L_1289 - .L_1288)
.L_1288:
        /*0108*/ 	.word	0x00000008
.L_1289:


//--------------------- .nv.info._ZN10layer_norm13ln_bwd_kernelINS_13Kernel_traitsI13__nv_bfloat16S2_S2_S2_fjLj2560ELj1ELj1ELj4ELj8ENS_18Kernel_traits_baseILj2560ES2_S2_S2_S2_fjLj128EEEEELb0ELb1ELb0ELb1EEEvNS_9BwdParamsE --------------------------
	.section	.nv.info._ZN10layer_norm13ln_bwd_kernelINS_13Kernel_traitsI13__nv_bfloat16S2_S2_S2_fjLj2560ELj1ELj1ELj4ELj8ENS_18Kernel_traits_baseILj2560ES2_S2_S2_S2_fjLj128EEEEELb0ELb1ELb0ELb1EEEvNS_9BwdParamsE,"",@"SHT_CUDA_INFO"
	.sectionflags	@""
	.align	4


	//----- nvinfo : EIATTR_CUDA_API_VERSION
	.align		4
        /*0000*/ 	.byte	0x04, 0x37
        /*0002*/ 	.short	(.L_1291 - .L_1290)
.L_1290:
        /*0004*/ 	.word	0x00000082


	//----- nvinfo : EIATTR_KPARAM_INFO
	.align		4
.L_1291:
        /*0008*/ 	.byte	0x04, 0x17
        /*000a*/ 	.short	(.L_1293 - .L_1292)
.L_1292:
        /*000c*/ 	.word	0x00000000
        /*0010*/ 	.short	0x0000
        /*0012*/ 	.short	0x0000
        /*0014*/ 	.byte	0x00, 0xf0, 0xa1, 0x04


	//----- nvinfo : EIATTR_SPARSE_MMA_MASK
	.align		4
.L_1293:
        /*0018*/ 	.byte	0x03, 0x50
        /*001a*/ 	.short	0x0000


	//----- nvinfo : EIATTR_MAXREG_COUNT
	.align		4
        /*001c*/ 	.byte	0x03, 0x1b
        /*001e*/ 	.short	0x00ff


	//----- nvinfo : EIATTR_NUM_BARRIERS
	.align		4
        /*0020*/ 	.byte	0x02, 0x4c
        /*0022*/ 	.byte	0x01
	.zero		1


	//----- nvinfo : EIATTR_MERCURY_ISA_VERSION
	.align		4
        /*0024*/ 	.byte	0x03, 0x5f
        /*0026*/ 	.short	0x0101


	//----- nvinfo : EIATTR_COOP_GROUP_MASK_REGIDS
	.align		4
        /*0028*/ 	.byte	0x04, 0x29
        /*002a*/ 	.short	(.L_1295 - .L_1294)


	//   ....[0]....
.L_1294:
        /*002c*/ 	.word	0xffffffff


	//   ....[1]....
        /*0030*/ 	.word	0xffffffff


	//   ....[2]....
        /*0034*/ 	.word	0xffffffff


	//   ....[3]....
        /*0038*/ 	.word	0xffffffff


	//   ....[4]....
        /*003c*/ 	.word	0xffffffff


	//   ....[5]....
        /*0040*/ 	.word	0xffffffff


	//   ....[6]....
        /*0044*/ 	.word	0xffffffff


	//   ....[7]....
        /*0048*/ 	.word	0xffffffff


	//   ....[8]....
        /*004c*/ 	.word	0xffffffff


	//   ....[9]....
        /*0050*/ 	.word	0xffffffff


	//   ....[10]....
        /*0054*/ 	.word	0x050000a0


	//   ....[11]....
        /*0058*/ 	.word	0x050000a0


	//   ....[12]....
        /*005c*/ 	.word	0x050000a0


	//   ....[13]....
        /*0060*/ 	.word	0x050000a0


	//   ....[14]....
        /*0064*/ 	.word	0x050000a0


	//   ....[15]....
        /*0068*/ 	.word	0x050000a0


	//   ....[16]....
        /*006c*/ 	.word	0x050000a0


	//   ....[17]....
        /*0070*/ 	.word	0x050000a0


	//   ....[18]....
        /*0074*/ 	.word	0x050000a0


	//   ....[19]....
        /*0078*/ 	.word	0x050000a0


	//----- nvinfo : EIATTR_COOP_GROUP_INSTR_OFFSETS
	.align		4
.L_1295:
        /*007c*/ 	.byte	0x04, 0x28
        /*007e*/ 	.short	(.L_1297 - .L_1296)


	//   ....[0]....
.L_1296:
        /*0080*/ 	.word	0x00001b30


	//   ....[1]....
        /*0084*/ 	.word	0x00001b40


	//   ....[2]....
        /*0088*/ 	.word	0x00001b70


	//   ....[3]....
        /*008c*/ 	.word	0x00001b80


	//   ....[4]....
        /*0090*/ 	.word	0x00001bb0


	//   ....[5]....
        /*0094*/ 	.word	0x00001bc0


	//   ....[6]....
        /*0098*/ 	.word	0x00001bf0


	//   ....[7]....
        /*009c*/ 	.word	0x00001c00


	//   ....[8]....
        /*00a0*/ 	.word	0x00001c30


	//   ....[9]....
        /*00a4*/ 	.word	0x00001c40


	//   ....[10]....
        /*00a8*/ 	.word	0x00003b90


	//   ....[11]....
        /*00ac*/ 	.word	0x00003be0


	//   ....[12]....
        /*00b0*/ 	.word	0x00003c50


	//   ....[13]....
        /*00b4*/ 	.word	0x00003cb0


	//   ....[14]....
        /*00b8*/ 	.word	0x00003d20


	//   ....[15]....
        /*00bc*/ 	.word	0x00003d80


	//   ....[16]....
        /*00c0*/ 	.word	0x00003df0


	//   ....[17]....
        /*00c4*/ 	.word	0x00003e50


	//   ....[18]....
        /*00c8*/ 	.word	0x00003ec0


	//   ....[19]....
        /*00cc*/ 	.word	0x00003f20


	//----- nvinfo : EIATTR_EXIT_INSTR_OFFSETS
	.align		4
.L_1297:
        /*00d0*/ 	.byte	0x04, 0x1c
        /*00d2*/ 	.short	(.L_1299 - .L_1298)


	//   ....[0]....
.L_1298:
        /*00d4*/ 	.word	0x00003b30


	//----- nvinfo : EIATTR_MAX_THREADS
	.align		4
.L_1299:
        /*00d8*/ 	.byte	0x04, 0x05
        /*00da*/ 	.short	(.L_1301 - .L_1300)
.L_1300:
        /*00dc*/ 	.word	0x00000080
        /*00e0*/ 	.word	0x00000001
        /*00e4*/ 	.word	0x00000001


	//----- nvinfo : EIATTR_CRS_STACK_SIZE
	.align		4
.L_1301:
        /*00e8*/ 	.byte	0x04, 0x1e
        /*00ea*/ 	.short	(.L_1303 - .L_1302)
.L_1302:
        /*00ec*/ 	.word	0x00000000


	//----- nvinfo : EIATTR_CBANK_PARAM_SIZE
	.align		4
.L_1303:
        /*00f0*/ 	.byte	0x03, 0x19
        /*00f2*/ 	.short	0x0128


	//----- nvinfo : EIATTR_PARAM_CBANK
	.align		4
        /*00f4*/ 	.byte	0x04, 0x0a
        /*00f6*/ 	.short	(.L_1305 - .L_1304)
	.align		4
.L_1304:
        /*00f8*/ 	.word	index@(.nv.constant0._ZN10layer_norm13ln_bwd_kernelINS_13Kernel_traitsI13__nv_bfloat16S2_S2_S2_fjLj2560ELj1ELj1ELj4ELj8ENS_18Kernel_traits_baseILj2560ES2_S2_S2_S2_fjLj128EEEEELb0ELb1ELb0ELb1EEEvNS_9BwdParamsE)
        /*00fc*/ 	.short	0x0210
        /*00fe*/ 	.short	0x0128


	//----- nvinfo : EIATTR_SW_WAR
	.align		4
.L_1305:
        /*0100*/ 	.byte	0x04, 0x36
        /*0102*/ 	.short	(.L_1307 - .L_1306)
.L_1306:
        /*0104*/ 	.word	0x00000008
.L_1307:


//--------------------- .nv.info._ZN10layer_norm13ln_bwd_kernelINS_13Kernel_traitsI13__nv_bfloat16S2_S2_S2_fjLj2560ELj1ELj1ELj4ELj8ENS_18Kernel_traits_baseILj2560ES2_S2_S2_S2_fjLj128EEEEELb0ELb1ELb1ELb0EEEvNS_9BwdParamsE --------------------------
	.section	.nv.info._ZN10layer_norm13ln_bwd_kernelINS_13Kernel_traitsI13__nv_bfloat16S2_S2_S2_fjLj2560ELj1ELj1ELj4ELj8ENS_18Kernel_traits_baseILj2560ES2_S2_S2_S2_fjLj128EEEEELb0ELb1ELb1ELb0EEEvNS_9BwdParamsE,"",@"SHT_CUDA_INFO"
	.sectionflags	@""
	.align	4


	//----- nvinfo : EIATTR_CUDA_API_VERSION
	.align		4
        /*0000*/ 	.byte	0x04, 0x37
        /*0002*/ 	.short	(.L_1309 - .L_1308)
.L_1308:
        /*0004*/ 	.word	0x00000082


	//----- nvinfo : EIATTR_KPARAM_INFO
	.align		4
.L_1309:
        /*0008*/ 	.byte	0x04, 0x17
        /*000a*/ 	.short	(.L_1311 - .L_1310)
.L_1310:
        /*000c*/ 	.word	0x00000000
        /*0010*/ 	.short	0x0000
        /*0012*/ 	.short	0x0000
        /*0014*/ 	.byte	0x00, 0xf0, 0xa1, 0x04


	//----- nvinfo : EIATTR_SPARSE_MMA_MASK
	.align		4
.L_1311:
        /*0018*/ 	.byte	0x03, 0x50
        /*001a*/ 	.short	0x0000


	//----- nvinfo : EIATTR_MAXREG_COUNT
	.align		4
        /*001c*/ 	.byte	0x03, 0x1b
        /*001e*/ 	.short	0x00ff


	//----- nvinfo : EIATTR_NUM_BARRIERS
	.align		4
        /*0020*/ 	.byte	0x02, 0x4c
        /*0022*/ 	.byte	0x01
	.zero		1


	//----- nvinfo : EIATTR_MERCURY_ISA_VERSION
	.align		4
        /*0024*/ 	.byte	0x03, 0x5f
        /*0026*/ 	.short	0x0101


	//----- nvinfo : EIATTR_COOP_GROUP_MASK_REGIDS
	.align		4
        /*0028*/ 	.byte	0x04, 0x29
        /*002a*/ 	.short	(.L_1313 - .L_1312)


	//   ....[0]....
.L_1312:
        /*002c*/ 	.word	0xffffffff


	//   ....[1]....
        /*0030*/ 	.word	0xffffffff


	//   ....[2]....
        /*0034*/ 	.word	0xffffffff


	//   ....[3]....
        /*0038*/ 	.word	0xffffffff


	//   ....[4]....
        /*003c*/ 	.word	0xffffffff


	//   ....[5]....
        /*0040*/ 	.word	0xffffffff


	//   ....[6]....
        /*0044*/ 	.word	0xffffffff


	//   ....[7]....
        /*0048*/ 	.word	0xffffffff


	//   ....[8]....
        /*004c*/ 	.word	0xffffffff


	//   ....[9]....
        /*0050*/ 	.word	0xffffffff


	//   ....[10]....
        /*0054*/ 	.word	0x050000bb


	//   ....[11]....
        /*0058*/ 	.word	0x050000bb


	//   ....[12]....
        /*005c*/ 	.word	0x050000bb


	//   ....[13]....
        /*0060*/ 	.word	0x050000bb


	//   ....[14]....
        /*0064*/ 	.word	0x050000bb


	//   ....[15]....
        /*0068*/ 	.word	0x050000bb


	//   ....[16]....
        /*006c*/ 	.word	0x050000bb


	//   ....[17]....
        /*0070*/ 	.word	0x050000bb


	//   ....[18]....
        /*0074*/ 	.word	0x050000bb


	//   ....[19]....
        /*0078*/ 	.word	0x050000bb


	//----- nvinfo : EIATTR_COOP_GROUP_INSTR_OFFSETS
	.align		4
.L_1313:
        /*007c*/ 	.byte	0x04, 0x28
        /*007e*/ 	.short	(.L_1315 - .L_1314)


	//   ....[0]....
.L_1314:
        /*0080*/ 	.word	0x00002300


	//   ....[1]....
        /*0084*/ 	.word	0x00002310


	//   ....[2]....
        /*0088*/ 	.word	0x00002340


	//   ....[3]....
        /*008c*/ 	.word	0x00002350


	//   ....[4]....
        /*0090*/ 	.word	0x00002380


	//   ....[5]....
        /*0094*/ 	.word	0x00002390


	//   ....[6]....
        /*0098*/ 	.word	0x000023c0


	//   ....[7]....
        /*009c*/ 	.word	0x000023d0


	//   ....[8]....
        /*00a0*/ 	.word	0x00002400


	//   ....[9]....
        /*00a4*/ 	.word	0x00002410


	//   ....[10]....
        /*00a8*/ 	.word	0x00005520


	//   ....[11]....
        /*00ac*/ 	.word	0x00005570


	//   ....[12]....
        /*00b0*/ 	.word	0x000055e0


	//   ....[13]....
        /*00b4*/ 	.word	0x00005640


	//   ....[14]....
        /*00b8*/ 	.word	0x000056b0


	//   ....[15]....
        /*00bc*/ 	.word	0x00005710


	//   ....[16]....
        /*00c0*/ 	.word	0x00005780


	//   ....[17]....
        /*00c4*/ 	.word	0x000057e0


	//   ....[18]....
        /*00c8*/ 	.word	0x00005850


	//   ....[19]....
        /*00cc*/ 	.word	0x000058b0


	//----- nvinfo : EIATTR_EXIT_INSTR_OFFSETS
	.align		4
.L_1315:
        /*00d0*/ 	.byte	0x04, 0x1c
        /*00d2*/ 	.short	(.L_1317 - .L_1316)


	//   ....[0]....
.L_1316:
        /*00d4*/ 	.word	0x00005420


	//   ....[1]....
        /*00d8*/ 	.word	0x000054c0


	//----- nvinfo : EIATTR_MAX_THREADS
	.align		4
.L_1317:
        /*00dc*/ 	.byte	0x04, 0x05
        /*00de*/ 	.short	(.L_1319 - .L_1318)
.L_1318:
        /*00e0*/ 	.word	0x00000080
        /*00e4*/ 	.word	0x00000001
        /*00e8*/ 	.word	0x00000001


	//----- nvinfo : EIATTR_CRS_STACK_SIZE
	.align		4
.L_1319:
        /*00ec*/ 	.byte	0x04, 0x1e
        /*00ee*/ 	.short	(.L_1321 - .L_1320)
.L_1320:
        /*00f0*/ 	.word	0x00000000


	//----- nvinfo : EIATTR_CBANK_PARAM_SIZE
	.align		4
.L_1321:
        /*00f4*/ 	.byte	0x03, 0x19
        /*00f6*/ 	.short	0x0128


	//----- nvinfo : EIATTR_PARAM_CBANK
	.align		4
        /*00f8*/ 	.byte	0x04, 0x0a
        /*00fa*/ 	.short	(.L_1323 - .L_1322)
	.align		4
.L_1322:
        /*00fc*/ 	.word	index@(.nv.constant0._ZN10layer_norm13ln_bwd_kernelINS_13Kernel_traitsI13__nv_bfloat16S2_S2_S2_fjLj2560ELj1ELj1ELj4ELj8ENS_18Kernel_traits_baseILj2560ES2_S2_S2_S2_fjLj128EEEEELb0ELb1ELb1ELb0EEEvNS_9BwdParamsE)
        /*0100*/ 	.short	0x0210
        /*0102*/ 	.short	0x0128


	//----- nvinfo : EIATTR_SW_WAR
	.align		4
.L_1323:
        /*0104*/ 	.byte	0x04, 0x36
        /*0106*/ 	.short	(.L_1325 - .L_1324)
.L_1324:
        /*0108*/ 	.word	0x00000008
.L_1325:


//--------------------- .nv.info._ZN10layer_norm13ln_bwd_kernelINS_13Kernel_traitsI13__nv_bfloat16S2_S2_S2_fjLj2560ELj1ELj1ELj4ELj8ENS_18Kernel_traits_baseILj2560ES2_S2_S2_S2_fjLj128EEEEELb0ELb1ELb1ELb1EEEvNS_9BwdParamsE --------------------------
	.section	.nv.info._ZN10layer_norm13ln_bwd_kernelINS_13Kernel_traitsI13__nv_bfloat16S2_S2_S2_fjLj2560ELj1ELj1ELj4ELj8ENS_18Kernel_traits_baseILj2560ES2_S2_S2_S2_fjLj128EEEEELb0ELb1ELb1ELb1EEEvNS_9BwdParamsE,"",@"SHT_CUDA_INFO"
	.sectionflags	@""
	.align	4


	//----- nvinfo : EIATTR_CUDA_API_VERSION
	.align		4
        /*0000*/ 	.byte	0x04, 0x37
        /*0002*/ 	.short	(.L_1327 - .L_1326)
.L_1326:
        /*0004*/ 	.word	0x00000082


	//----- nvinfo : EIATTR_KPARAM_INFO
	.align		4
.L_1327:
        /*0008*/ 	.byte	0x04, 0x17
        /*000a*/ 	.short	(.L_1329 - .L_1328)
.L_1328:
        /*000c*/ 	.word	0x00000000
        /*0010*/ 	.short	0x0000
        /*0012*/ 	.short	0x0000
        /*0014*/ 	.byte	0x00, 0xf0, 0xa1, 0x04


	//----- nvinfo : EIATTR_SPARSE_MMA_MASK
	.align		4
.L_1329:
        /*0018*/ 	.byte	0x03, 0x50
        /*001a*/ 	.short	0x0000


	//----- nvinfo : EIATTR_MAXREG_COUNT
	.align		4
        /*001c*/ 	.byte	0x03, 0x1b
        /*001e*/ 	.short	0x00ff


	//----- nvinfo : EIATTR_NUM_BARRIERS
	.align		4
        /*0020*/ 	.byte	0x02, 0x4c
        /*0022*/ 	.byte	0x01
	.zero		1


	//----- nvinfo : EIATTR_MERCURY_ISA_VERSION
	.align		4
        /*0024*/ 	.byte	0x03, 0x5f
        /*0026*/ 	.short	0x0101


	//----- nvinfo : EIATTR_COOP_GROUP_MASK_REGIDS
	.align		4
        /*0028*/ 	.byte	0x04, 0x29
        /*002a*/ 	.short	(.L_1331 - .L_1330)


	//   ....[0]....
.L_1330:
        /*002c*/ 	.word	0xffffffff


	//   ....[1]....
        /*0030*/ 	.word	0xffffffff


	//   ....[2]....
        /*0034*/ 	.word	0xffffffff


	//   ....[3]....
        /*0038*/ 	.word	0xffffffff


	//   ....[4]....
        /*003c*/ 	.word	0xffffffff


	//   ....[5]....
        /*0040*/ 	.word	0xffffffff


	//   ....[6]....
        /*0044*/ 	.word	0xffffffff


	//   ....[7]....
        /*0048*/ 	.word	0xffffffff


	//   ....[8]....
        /*004c*/ 	.word	0xffffffff


	//   ....[9]....
        /*0050*/ 	.word	0xffffffff


	//   ....[10]....
        /*0054*/ 	.word	0x050000bb


	//   ....[11]....
        /*0058*/ 	.word	0x050000bb


	//   ....[12]....
        /*005c*/ 	.word	0x050000bb


	//   ....[13]....
        /*0060*/ 	.word	0x050000bb


	//   ....[14]....
        /*0064*/ 	.word	0x050000bb


	//   ....[15]....
        /*0068*/ 	.word	0x050000bb


	//   ....[16]....
        /*006c*/ 	.word	0x050000bb


	//   ....[17]....
        /*0070*/ 	.word	0x050000bb


	//   ....[18]....
        /*0074*/ 	.word	0x050000bb


	//   ....[19]....
        /*0078*/ 	.word	0x050000bb


	//----- nvinfo : EIATTR_COOP_GROUP_INSTR_OFFSETS
	.align		4
.L_1331:
        /*007c*/ 	.byte	0x04, 0x28
        /*007e*/ 	.short	(.L_1333 - .L_1332)


	//   ....[0]....
.L_1332:
        /*0080*/ 	.word	0x00001d00


	//   ....[1]....
        /*0084*/ 	.word	0x00001d10


	//   ....[2]....
        /*0088*/ 	.word	0x00001d40


	//   ....[3]....
        /*008c*/ 	.word	0x00001d50


	//   ....[4]....
        /*0090*/ 	.word	0x00001d80


	//   ....[5]....
        /*0094*/ 	.word	0x00001d90


	//   ....[6]....
        /*0098*/ 	.word	0x00001dc0


	//   ....[7]....
        /*009c*/ 	.word	0x00001dd0


	//   ....[8]....
        /*00a0*/ 	.word	0x00001e00


	//   ....[9]....
        /*00a4*/ 	.word	0x00001e10


	//   ....[10]....
        /*00a8*/ 	.word	0x00004820


	//   ....[11]....
        /*00ac*/ 	.word	0x00004870


	//   ....[12]....
        /*00b0*/ 	.word	0x000048e0


	//   ....[13]....
        /*00b4*/ 	.word	0x00004940


	//   ....[14]....
        /*00b8*/ 	.word	0x000049b0


	//   ....[15]....
        /*00bc*/ 	.word	0x00004a10


	//   ....[16]....
        /*00c0*/ 	.word	0x00004a80


	//   ....[17]....
        /*00c4*/ 	.word	0x00004ae0


	//   ....[18]....
        /*00c8*/ 	.word	0x00004b50


	//   ....[19]....
        /*00cc*/ 	.word	0x00004bb0


	//----- nvinfo : EIATTR_EXIT_INSTR_OFFSETS
	.align		4
.L_1333:
        /*00d0*/ 	.byte	0x04, 0x1c
        /*00d2*/ 	.short	(.L_1335 - .L_1334)


	//   ....[0]....
.L_1334:
        /*00d4*/ 	.word	0x000047c0


	//----- nvinfo : EIATTR_MAX_THREADS
	.align		4
.L_1335:
        /*00d8*/ 	.byte	0x04, 0x05
        /*00da*/ 	.short	(.L_1337 - .L_1336)
.L_1336:
        /*00dc*/ 	.word	0x00000080
        /*00e0*/ 	.word	0x00000001
        /*00e4*/ 	.word	0x00000001


	//----- nvinfo : EIATTR_CRS_STACK_SIZE
	.align		4
.L_1337:
        /*00e8*/ 	.byte	0x04, 0x1e
        /*00ea*/ 	.short	(.L_1339 - .L_1338)
.L_1338:
        /*00ec*/ 	.word	0x00000000


	//----- nvinfo : EIATTR_CBANK_PARAM_SIZE
	.align		4
.L_1339:
        /*00f0*/ 	.byte	0x03, 0x19
        /*00f2*/ 	.short	0x0128


	//----- nvinfo : EIATTR_PARAM_CBANK
	.align		4
        /*00f4*/ 	.byte	0x04, 0x0a
        /*00f6*/ 	.short	(.L_1341 - .L_1340)
	.align		4
.L_1340:
        /*00f8*/ 	.word	index@(.nv.constant0._ZN10layer_norm13ln_bwd_kernelINS_13Kernel_traitsI13__nv_bfloat16S2_S2_S2_fjLj2560ELj1ELj1ELj4ELj8ENS_18Kernel_traits_baseILj2560ES2_S2_S2_S2_fjLj128EEEEELb0ELb1ELb1ELb1EEEvNS_9BwdParamsE)
        /*00fc*/ 	.short	0x0210
        /*00fe*/ 	.short	0x0128


	//----- nvinfo : EIATTR_SW_WAR
	.align		4
.L_1341:
        /*0100*/ 	.byte	0x04, 0x36
        /*0102*/ 	.short	(.L_1343 - .L_1342)
.L_1342:
        /*0104*/ 	.word	0x00000008
.L_1343:


//--------------------- .nv.info._ZN10layer_norm13ln_bwd_kernelINS_13Kernel_traitsI13__nv_bfloat16S2_S2_S2_fjLj2560ELj1ELj1ELj4ELj8ENS_18Kernel_traits_baseILj2560ES2_S2_S2_S2_fjLj128EEEEELb1ELb0ELb0ELb0EEEvNS_9BwdParamsE --------------------------
	.section	.nv.info._ZN10layer_norm13ln_bwd_kernelINS_13Kernel_traitsI13__nv_bfloat16S2_S2_S2_fjLj2560ELj1ELj1ELj4ELj8ENS_18Kernel_traits_baseILj2560ES2_S2_S2_S2_fjLj128EEEEELb1ELb0ELb0ELb0EEEvNS_9BwdParamsE,"",@"SHT_CUDA_INFO"
	.sectionflags	@""
	.align	4


	//----- nvinfo : EIATTR_CUDA_API_VERSION
	.align		4
        /*0000*/ 	.byte	0x04, 0x37
        /*0002*/ 	.short	(.L_1345 - .L_1344)
.L_1344:
        /*0004*/ 	.word	0x00000082


	//----- nvinfo : EIATTR_KPARAM_INFO
	.align		4
.L_1345:
        /*0008*/ 	.byte	0x04, 0x17
        /*000a*/ 	.short	(.L_1347 - .L_1346)
.L_1346:
        /*000c*/ 	.word	0x00000000
        /*0010*/ 	.short	0x0000
        /*0012*/ 	.short	0x0000
        /*0014*/ 	.byte	0x00, 0xf0, 0xa1, 0x04


	//----- nvinfo : EIATTR_SPARSE_MMA_MASK
	.align		4
.L_1347:
        /*0018*/ 	.byte	0x03, 0x50
        /*001a*/ 	.short	0x0000


	//----- nvinfo : EIATTR_MAXREG_COUNT
	.align		4
        /*001c*/ 	.byte	0x03, 0x1b
        /*001e*/ 	.short	0x00ff


	//----- nvinfo : EIATTR_NUM_BARRIERS
	.align		4
        /*0020*/ 	.byte	0x02, 0x4c
        /*0022*/ 	.byte	0x01
	.zero		1


	//----- nvinfo : EIATTR_MERCURY_ISA_VERSION
	.align		4
        /*0024*/ 	.byte	0x03, 0x5f
        /*0026*/ 	.short	0x0101


	//----- nvinfo : EIATTR_COOP_GROUP_MASK_REGIDS
	.align		4
        /*0028*/ 	.byte	0x04, 0x29
        /*002a*/ 	.short	(.L_1349 - .L_1348)


	//   ....[0]....
.L_1348:
        /*002c*/ 	.word	0xffffffff


	//   ....[1]....
        /*0030*/ 	.word	0xffffffff


	//   ....[2]....
        /*0034*/ 	.word	0xffffffff


	//   ....[3]....
        /*0038*/ 	.word	0xffffffff


	//   ....[4]....
        /*003c*/ 	.word	0xffffffff


	//   ....[5]....
        /*0040*/ 	.word	0xffffffff


	//   ....[6]....
        /*0044*/ 	.word	0xffffffff


	//   ....[7]....
        /*0048*/ 	.word	0xffffffff


	//   ....[8]....
        /*004c*/ 	.word	0xffffffff


	//   ....[9]....
        /*0050*/ 	.word	0xffffffff


	//   ....[10]....
        /*0054*/ 	.word	0x0500008d


	//   ....[11]....
        /*0058*/ 	.word	0x0500008d


	//   ....[12]....
        /*005c*/ 	.word	0x0500008d


	//   ....[13]....
        /*0060*/ 	.word	0x0500008d


	//   ....[14]....
        /*0064*/ 	.word	0x0500008d


	//   ....[15]....
        /*0068*/ 	.word	0x0500008d


	//   ....[16]....
        /*006c*/ 	.word	0x0500008d


	//   ....[17]....
        /*0070*/ 	.word	0x0500008d


	//   ....[18]....
        /*0074*/ 	.word	0x0500008d


	//   ....[19]....
        /*0078*/ 	.word	0x0500008d


	//----- nvinfo : EIATTR_COOP_GROUP_INSTR_OFFSETS
	.align		4
.L_1349:
        /*007c*/ 	.byte	0x04, 0x28
        /*007e*/ 	.short	(.L_1351 - .L_1350)


	//   ....[0]....
.L_1350:
        /*0080*/ 	.word	0x00001c70


	//   ....[1]....
        /*0084*/ 	.word	0x00001c80


	//   ....[2]....
        /*0088*/ 	.word	0x00001cb0


	//   ....[3]....
        /*008c*/ 	.word	0x00001cc0


	//   ....[4]....
        /*0090*/ 	.word	0x00001cf0


	//   ....[5]....
        /*0094*/ 	.word	0x00001d00


	//   ....[6]....
        /*0098*/ 	.word	0x00001d30


	//   ....[7]....
        /*009c*/ 	.word	0x00001d40


	//   ....[8]....
        /*00a0*/ 	.word	0x00001d70


	//   ....[9]....
        /*00a4*/ 	.word	0x00001d80


	//   ....[10]....
        /*00a8*/ 	.word	0x00003ad0


	//   ....[11]....
        /*00ac*/ 	.word	0x00003b20


	//   ....[12]....
        /*00b0*/ 	.word	0x00003b90


	//   ....[13]....
        /*00b4*/ 	.word	0x00003bf0


	//   ....[14]....
        /*00b8*/ 	.word	0x00003c60


	//   ....[15]....
        /*00bc*/ 	.word	0x00003cc0


	//   ....[16]....
        /*00c0*/ 	.word	0x00003d30


	//   ....[17]....
        /*00c4*/ 	.word	0x00003d90


	//   ....[18]....
        /*00c8*/ 	.word	0x00003e00


	//   ....[19]....
        /*00cc*/ 	.word	0x00003e60


	//----- nvinfo : EIATTR_EXIT_INSTR_OFFSETS
	.align		4
.L_1351:
        /*00d0*/ 	.byte	0x04, 0x1c
        /*00d2*/ 	.short	(.L_1353 - .L_1352)


	//   ....[0]....
.L_1352:
        /*00d4*/ 	.word	0x000039f0


	//   ....[1]....
        /*00d8*/ 	.word	0x00003a70


	//----- nvinfo : EIATTR_MAX_THREADS
	.align		4
.L_1353:
        /*00dc*/ 	.byte	0x04, 0x05
        /*00de*/ 	.short	(.L_1355 - .L_1354)
.L_1354:
        /*00e0*/ 	.word	0x00000080
        /*00e4*/ 	.word	0x00000001
        /*00e8*/ 	.word	0x00000001


	//----- nvinfo : EIATTR_CRS_STACK_SIZE
	.align		4
.L_1355:
        /*00ec*/ 	.byte	0x04, 0x1e
        /*00ee*/ 	.short	(.L_1357 - .L_1356)
.L_1356:
        /*00f0*/ 	.word	0x00000000


	//----- nvinfo : EIATTR_CBANK_PARAM_SIZE
	.align		4
.L_1357:
        /*00f4*/ 	.byte	0x03, 0x19
        /*00f6*/ 	.short	0x0128


	//----- nvinfo : EIATTR_PARAM_CBANK
	.align		4
        /*00f8*/ 	.byte	0x04, 0x0a
        /*00fa*/ 	.short	(.L_1359 - .L_1358)
	.align		4
.L_1358:
        /*00fc*/ 	.word	index@(.nv.constant0._ZN10layer_norm13ln_bwd_kernelINS_13Kernel_traitsI13__nv_bfloat16S2_S2_S2_fjLj2560ELj1ELj1ELj4ELj8ENS_18Kernel_traits_baseILj2560ES2_S2_S2_S2_fjLj128EEEEELb1ELb0ELb0ELb0EEEvNS_9BwdParamsE)
        /*0100*/ 	.short	0x0210
        /*0102*/ 	.short	0x0128


	//----- nvinfo : EIATTR_SW_WAR
	.align		4
.L_1359:
        /*0104*/ 	.byte	0x04, 0x36
        /*0106*/ 	.short	(.L_1361 - .L_1360)
.L_1360:
        /*0108*/ 	.word	0x00000008
.L_1361:


//--------------------- .nv.info._ZN10layer_norm13ln_bwd_kernelINS_13Kernel_traitsI13__nv_bfloat16S2_S2_S2_fjLj2560ELj1ELj1ELj4ELj8ENS_18Kernel_traits_baseILj2560ES2_S2_S2_S2_fjLj128EEEEELb1ELb0ELb0ELb1EEEvNS_9BwdParamsE --------------------------
	.section	.nv.info._ZN10layer_norm13ln_bwd_kernelINS_13Kernel_traitsI13__nv_bfloat16S2_S2_S2_fjLj2560ELj1ELj1ELj4ELj8ENS_18Kernel_traits_baseILj2560ES2_S2_S2_S2_fjLj128EEEEELb1ELb0ELb0ELb1EEEvNS_9BwdParamsE,"",@"SHT_CUDA_INFO"
	.sectionflags	@""
	.align	4


	//----- nvinfo : EIATTR_CUDA_API_VERSION
	.align		4
        /*0000*/ 	.byte	0x04, 0x37
        /*0002*/ 	.short	(.L_1363 - .L_1362)
.L_1362:
        /*0004*/ 	.word	0x00000082


	//----- nvinfo : EIATTR_KPARAM_INFO
	.align		4
.L_1363:
        /*0008*/ 	.byte	0x04, 0x17
        /*000a*/ 	.short	(.L_1365 - .L_1364)
.L_1364:
        /*000c*/ 	.word	0x00000000
        /*0010*/ 	.short	0x0000
        /*0012*/ 	.short	0x0000
        /*0014*/ 	.byte	0x00, 0xf0, 0xa1, 0x04


	//----- nvinfo : EIATTR_SPARSE_MMA_MASK
	.align		4
.L_1365:
        /*0018*/ 	.byte	0x03, 0x50
        /*001a*/ 	.short	0x0000


	//----- nvinfo : EIATTR_MAXREG_COUNT
	.align		4
        /*001c*/ 	.byte	0x03, 0x1b
        /*001e*/ 	.short	0x00ff


	//----- nvinfo : EIATTR_NUM_BARRIERS
	.align		4
        /*0020*/ 	.byte	0x02, 0x4c
        /*0022*/ 	.byte	0x01
	.zero		1


	//----- nvinfo : EIATTR_MERCURY_ISA_VERSION
	.align		4
        /*0024*/ 	.byte	0x03, 0x5f
        /*0026*/ 	.short	0x0101


	//----- nvinfo : EIATTR_COOP_GROUP_MASK_REGIDS
	.align		4
        /*0028*/ 	.byte	0x04, 0x29
        /*002a*/ 	.short	(.L_1367 - .L_1366)


	//   ....[0]....
.L_1366:
        /*002c*/ 	.word	0xffffffff


	//   ....[1]....
        /*0030*/ 	.word	0xffffffff


	//   ....[2]....
        /*0034*/ 	.word	0xffffffff


	//   ....[3]....
        /*0038*/ 	.word	0xffffffff


	//   ....[4]....
        /*003c*/ 	.word	0xffffffff


	//   ....[5]....
        /*0040*/ 	.word	0xffffffff


	//   ....[6]....
        /*0044*/ 	.word	0xffffffff


	//   ....[7]....
        /*0048*/ 	.word	0xffffffff


	//   ....[8]....
        /*004c*/ 	.word	0xffffffff


	//   ....[9]....
        /*0050*/ 	.word	0xffffffff


	//   ....[10]....
        /*0054*/ 	.word	0x05000052


	//   ....[11]....
        /*0058*/ 	.word	0x05000052


	//   ....[12]....
        /*005c*/ 	.word	0x05000052


	//   ....[13]....
        /*0060*/ 	.word	0x05000052


	//   ....[14]....
        /*0064*/ 	.word	0x05000052


	//   ....[15]....
        /*0068*/ 	.word	0x05000052


	//   ....[16]....
        /*006c*/ 	.word	0x05000052


	//   ....[17]....
        /*0070*/ 	.word	0x05000052


	//   ....[18]....
        /*0074*/ 	.word	0x05000052


	//   ....[19]....
        /*0078*/ 	.word	0x05000052


	//----- nvinfo : EIATTR_COOP_GROUP_INSTR_OFFSETS
	.align		4
.L_1367:
        /*007c*/ 	.byte	0x04, 0x28
        /*007e*/ 	.short	(.L_1369 - .L_1368)


	//   ....[0]....
.L_1368:
        /*0080*/ 	.word	0x00001840


	//   ....[1]....
        /*0084*/ 	.word	0x00001850


	//   ....[2]....
        /*0088*/ 	.word	0x00001880


	//   ....[3]....
        /*008c*/ 	.word	0x00001890


	//   ....[4]....
        /*0090*/ 	.word	0x000018c0


	//   ....[5]....
        /*0094*/ 	.word	0x000018d0


	//   ....[6]....
        /*0098*/ 	.word	0x00001900


	//   ....[7]....
        /*009c*/ 	.word	0x00001910


	//   ....[8]....
        /*00a0*/ 	.word	0x00001940


	//   ....[9]....
        /*00a4*/ 	.word	0x00001950


	//   ....[10]....
        /*00a8*/ 	.word	0x000034d0


	//   ....[11]....
        /*00ac*/ 	.word	0x00003520


	//   ....[12]....
        /*00b0*/ 	.word	0x00003590


	//   ....[13]....
        /*00b4*/ 	.word	0x000035f0


	//   ....[14]....
        /*00b8*/ 	.word	0x00003660


	//   ....[15]....
        /*00bc*/ 	.word	0x000036c0


	//   ....[16]....
        /*00c0*/ 	.word	0x00003730


	//   ....[17]....
        /*00c4*/ 	.word	0x00003790


	//   ....[18]....
        /*00c8*/ 	.word	0x00003800


	//   ....[19]....
        /*00cc*/ 	.word	0x00003860


	//----- nvinfo : EIATTR_EXIT_INSTR_OFFSETS
	.align		4
.L_1369:
        /*00d0*/ 	.byte	0x04, 0x1c
        /*00d2*/ 	.short	(.L_1371 - .L_1370)


	//   ....[0]....
.L_1370:
        /*00d4*/ 	.word	0x00003470


	//----- nvinfo : EIATTR_MAX_THREADS
	.align		4
.L_1371:
        /*00d8*/ 	.byte	0x04, 0x05
        /*00da*/ 	.short	(.L_1373 - .L_1372)
.L_1372:
        /*00dc*/ 	.word	0x00000080
        /*00e0*/ 	.word	0x00000001
        /*00e4*/ 	.word	0x00000001


	//----- nvinfo : EIATTR_CRS_STACK_SIZE
	.align		4
.L_1373:
        /*00e8*/ 	.byte	0x04, 0x1e
        /*00ea*/ 	.short	(.L_1375 - .L_1374)
.L_1374:
        /*00ec*/ 	.word	0x00000000


	//----- nvinfo : EIATTR_CBANK_PARAM_SIZE
	.align		4
.L_1375:
        /*00f0*/ 	.byte	0x03, 0x19
        /*00f2*/ 	.short	0x0128


	//----- nvinfo : EIATTR_PARAM_CBANK
	.align		4
        /*00f4*/ 	.byte	0x04, 0x0a
        /*00f6*/ 	.short	(.L_1377 - .L_1376)
	.align		4
.L_1376:
        /*00f8*/ 	.word	index@(.nv.constant0._ZN10layer_norm13ln_bwd_kernelINS_13Kernel_traitsI13__nv_bfloat16S2_S2_S2_fjLj2560ELj1ELj1ELj4ELj8ENS_18Kernel_traits_baseILj2560ES2_S2_S2_S2_fjLj128EEEEELb1ELb0ELb0ELb1EEEvNS_9BwdParamsE)
        /*00fc*/ 	.short	0x0210
        /*00fe*/ 	.short	0x0128


	//----- nvinfo : EIATTR_SW_WAR
	.align		4
.L_1377:
        /*0100*/ 	.byte	0x04, 0x36
        /*0102*/ 	.short	(.L_1379 - .L_1378)
.L_1378:
        /*0104*/ 	.word	0x00000008
.L_1379:


//--------------------- .nv.info._ZN10layer_norm22ln_bwd_finalize_kernelINS_22Kernel_traits_finalizeILj2560E13__nv_bfloat16S2_S2_S2_fjLb0ELj1024ELj4ENS_18Kernel_traits_baseILj2560ES2_S2_S2_S2_fjLj1024EEEEELb0ELb0EEEvNS_9BwdParamsE --------------------------
	.section	.nv.info._ZN10layer_norm22ln_bwd_finalize_kernelINS_22Kernel_traits_finalizeILj2560E13__nv_bfloat16S2_S2_S2_fjLb0ELj1024ELj4ENS_18Kernel_traits_baseILj2560ES2_S2_S2_S2_fjLj1024EEEEELb0ELb0EEEvNS_9BwdParamsE,"",@"SHT_CUDA_INFO"
	.sectionflags	@""
	.align	4


	//----- nvinfo : EIATTR_CUDA_API_VERSION
	.align		4
        /*0000*/ 	.byte	0x04, 0x37
        /*0002*/ 	.short	(.L_1381 - .L_1380)
.L_1380:
        /*0004*/ 	.word	0x00000082


	//----- nvinfo : EIATTR_KPARAM_INFO
	.align		4
.L_1381:
        /*0008*/ 	.byte	0x04, 0x17
        /*000a*/ 	.short	(.L_1383 - .L_1382)
.L_1382:
        /*000c*/ 	.word	0x00000000
        /*0010*/ 	.short	0x0000
        /*0012*/ 	.short	0x0000
        /*0014*/ 	.byte	0x00, 0xf0, 0xa1, 0x04


	//----- nvinfo : EIATTR_SPARSE_MMA_MASK
	.align		4
.L_1383:
        /*0018*/ 	.byte	0x03, 0x50
        /*001a*/ 	.short	0x0000


	//----- nvinfo : EIATTR_MAXREG_COUNT
	.align		4
        /*001c*/ 	.byte	0x03, 0x1b
        /*001e*/ 	.short	0x0040


	//----- nvinfo : EIATTR_NUM_BARRIERS
	.align		4
        /*0020*/ 	.byte	0x02, 0x4c
        /*0022*/ 	.byte	0x01
	.zero		1


	//----- nvinfo : EIATTR_MERCURY_ISA_VERSION
	.align		4
        /*0024*/ 	.byte	0x03, 0x5f
        /*0026*/ 	.short	0x0101


	//----- nvinfo : EIATTR_COOP_GROUP_MASK_REGIDS
	.align		4
        /*0028*/ 	.byte	0x04, 0x29
        /*002a*/ 	.short	(.L_1385 - .L_1384)


	//   ....[0]....
.L_1384:
        /*002c*/ 	.word	0xffffffff


	//   ....[1]....
        /*0030*/ 	.word	0xffffffff


	//   ....[2]....
        /*0034*/ 	.word	0xffffffff


	//   ....[3]....
        /*0038*/ 	.word	0xffffffff


	//   ....[4]....
        /*003c*/ 	.word	0xffffffff


	//   ....[5]....
        /*0040*/ 	.word	0xffffffff


	//   ....[6]....
        /*0044*/ 	.word	0xffffffff


	//   ....[7]....
        /*0048*/ 	.word	0xffffffff


	//   ....[8]....
        /*004c*/ 	.word	0xffffffff


	//   ....[9]....
        /*0050*/ 	.word	0xffffffff


	//   ....[10]....
        /*0054*/ 	.word	0x05000013


	//   ....[11]....
        /*0058*/ 	.word	0x05000013


	//   ....[12]....
        /*005c*/ 	.word	0x05000013


	//   ....[13]....
        /*0060*/ 	.word	0x05000013


	//   ....[14]....
        /*0064*/ 	.word	0x05000013


	//   ....[15]....
        /*0068*/ 	.word	0x05000013


	//   ....[16]....
        /*006c*/ 	.word	0x05000013


	//   ....[17]....
        /*0070*/ 	.word	0x05000013


	//   ....[18]....
        /*0074*/ 	.word	0x05000013


	//   ....[19]....
        /*0078*/ 	.word	0x05000013


	//----- nvinfo : EIATTR_COOP_GROUP_INSTR_OFFSETS
	.align		4
.L_1385:
        /*007c*/ 	.byte	0x04, 0x28
        /*007e*/ 	.short	(.L_1387 - .L_1386)


	//   ....[0]....
.L_1386:
        /*0080*/ 	.word	0x000008e0


	//   ....[1]....
        /*0084*/ 	.word	0x000008f0


	//   ....[2]....
        /*0088*/ 	.word	0x00000920


	//   ....[3]....
        /*008c*/ 	.word	0x00000930


	//   ....[4]....
        /*0090*/ 	.word	0x00000960


	//   ....[5]....
        /*0094*/ 	.word	0x00000970


	//   ....[6]....
        /*0098*/ 	.word	0x000009a0


	//   ....[7]....
        /*009c*/ 	.word	0x000009b0


	//   ....[8]....
        /*00a0*/ 	.word	0x000009e0


	//   ....[9]....
        /*00a4*/ 	.word	0x000009f0


	//   ....[10]....
        /*00a8*/ 	.word	0x00000c10


	//   ....[11]....
        /*00ac*/ 	.word	0x00000c80


	//   ....[12]....
        /*00b0*/ 	.word	0x00000cf0


	//   ....[13]....
        /*00b4*/ 	.word	0x00000d60


	//   ....[14]....
        /*00b8*/ 	.word	0x00000dd0


	//   ....[15]....
        /*00bc*/ 	.word	0x00000e30


	//   ....[16]....
        /*00c0*/ 	.word	0x00000ea0


	//   ....[17]....
        /*00c4*/ 	.word	0x00000f10


	//   ....[18]....
        /*00c8*/ 	.word	0x00000f80


	//   ....[19]....
        /*00cc*/ 	.word	0x00000ff0


	//----- nvinfo : EIATTR_EXIT_INSTR_OFFSETS
	.align		4
.L_1387:
        /*00d0*/ 	.byte	0x04, 0x1c
        /*00d2*/ 	.short	(.L_1389 - .L_1388)


	//   ....[0]....
.L_1388:
        /*00d4*/ 	.word	0x00000070


	//   ....[1]....
        /*00d8*/ 	.word	0x00000bb0


	//----- nvinfo : EIATTR_MAX_THREADS
	.align		4
.L_1389:
        /*00dc*/ 	.byte	0x04, 0x05
        /*00de*/ 	.short	(.L_1391 - .L_1390)
.L_1390:
        /*00e0*/ 	.word	0x00000400
        /*00e4*/ 	.word	0x00000001
        /*00e8*/ 	.word	0x00000001


	//----- nvinfo : EIATTR_CRS_STACK_SIZE
	.align		4
.L_1391:
        /*00ec*/ 	.byte	0x04, 0x1e
        /*00ee*/ 	.short	(.L_1393 - .L_1392)
.L_1392:
        /*00f0*/ 	.word	0x00000000


	//----- nvinfo : EIATTR_CBANK_PARAM_SIZE
	.align		4
.L_1393:
        /*00f4*/ 	.byte	0x03, 0x19
        /*00f6*/ 	.short	0x0128


	//----- nvinfo : EIATTR_PARAM_CBANK
	.align		4
        /*00f8*/ 	.byte	0x04, 0x0a
        /*00fa*/ 	.short	(.L_1395 - .L_1394)
	.align		4
.L_1394:
        /*00fc*/ 	.word	index@(.nv.constant0._ZN10layer_norm22ln_bwd_finalize_kernelINS_22Kernel_traits_finalizeILj2560E13__nv_bfloat16S2_S2_S2_fjLb0ELj1024ELj4ENS_18Kernel_traits_baseILj2560ES2_S2_S2_S2_fjLj1024EEEEELb0ELb0EEEvNS_9BwdParamsE)
        /*0100*/ 	.short	0x0210
        /*0102*/ 	.short	0x0128


	//----- nvinfo : EIATTR_SW_WAR
	.align		4
.L_1395:
        /*0104*/ 	.byte	0x04, 0x36
        /*0106*/ 	.short	(.L_1397 - .L_1396)
.L_1396:
        /*0108*/ 	.word	0x00000008
.L_1397:


//--------------------- .nv.info._ZN10layer_norm13ln_bwd_kernelINS_13Kernel_traitsI13__nv_bfloat16S2_S2_S2_fjLj2560ELj1ELj1ELj4ELj8ENS_18Kernel_traits_baseILj2560ES2_S2_S2_S2_fjLj128EEEEELb1ELb0ELb1ELb0EEEvNS_9BwdParamsE --------------------------
	.section	.nv.info._ZN10layer_norm13ln_bwd_kernelINS_13Kernel_traitsI13__nv_bfloat16S2_S2_S2_fjLj2560ELj1ELj1ELj4ELj8ENS_18Kernel_traits_baseILj2560ES2_S2_S2_S2_fjLj128EEEEELb1ELb0ELb1ELb0EEEvNS_9BwdParamsE,"",@"SHT_CUDA_INFO"
	.sectionflags	@""
	.align	4


	//----- nvinfo : EIATTR_CUDA_API_VERSION
	.align		4
        /*0000*/ 	.byte	0x04, 0x37
        /*0002*/ 	.short	(.L_1399 - .L_1398)
.L_1398:
        /*0004*/ 	.word	0x00000082


	//----- nvinfo : EIATTR_KPARAM_INFO
	.align		4
.L_1399:
        /*0008*/ 	.byte	0x04, 0x17
        /*000a*/ 	.short	(.L_1401 - .L_1400)
.L_1400:
        /*000c*/ 	.word	0x00000000
        /*0010*/ 	.short	0x0000
        /*0012*/ 	.short	0x0000
        /*0014*/ 	.byte	0x00, 0xf0, 0xa1, 0x04


	//----- nvinfo : EIATTR_SPARSE_MMA_MASK
	.align		4
.L_1401:
        /*0018*/ 	.byte	0x03, 0x50
        /*001a*/ 	.short	0x0000


	//----- nvinfo : EIATTR_MAXREG_COUNT
	.align		4
        /*001c*/ 	.byte	0x03, 0x1b
        /*001e*/ 	.short	0x00ff


	//----- nvinfo : EIATTR_NUM_BARRIERS
	.align		4
        /*0020*/ 	.byte	0x02, 0x4c
        /*0022*/ 	.byte	0x01
	.zero		1


	//----- nvinfo : EIATTR_MERCURY_ISA_VERSION
	.align		4
        /*0024*/ 	.byte	0x03, 0x5f
        /*0026*/ 	.short	0x0101


	//----- nvinfo : EIATTR_COOP_GROUP_MASK_REGIDS
	.align		4
        /*0028*/ 	.byte	0x04, 0x29
        /*002a*/ 	.short	(.L_1403 - .L_1402)


	//   ....[0]....
.L_1402:
        /*002c*/ 	.word	0xffffffff


	//   ....[1]....
        /*0030*/ 	.word	0xffffffff


	//   ....[2]....
        /*0034*/ 	.word	0xffffffff


	//   ....[3]....
        /*0038*/ 	.word	0xffffffff


	//   ....[4]....
        /*003c*/ 	.word	0xffffffff


	//   ....[5]....
        /*0040*/ 	.word	0xffffffff


	//   ....[6]....
        /*0044*/ 	.word	0xffffffff


	//   ....[7]....
        /*0048*/ 	.word	0xffffffff


	//   ....[8]....
        /*004c*/ 	.word	0xffffffff


	//   ....[9]....
        /*0050*/ 	.word	0xffffffff


	//   ....[10]....
        /*0054*/ 	.word	0x05000094


	//   ....[11]....
        /*0058*/ 	.word	0x05000094


	//   ....[12]....
        /*005c*/ 	.word	0x05000094


	//   ....[13]....
        /*0060*/ 	.word	0x05000094


	//   ....[14]....
        /*0064*/ 	.word	0x05000094


	//   ....[15]....
        /*0068*/ 	.word	0x05000094


	//   ....[16]....
        /*006c*/ 	.word	0x05000094


	//   ....[17]....
        /*0070*/ 	.word	0x05000094


	//   ....[18]....
        /*0074*/ 	.word	0x05000094


	//   ....[19]....
        /*0078*/ 	.word	0x05000094


	//----- nvinfo : EIATTR_COOP_GROUP_INSTR_OFFSETS
	.align		4
.L_1403:
        /*007c*/ 	.byte	0x04, 0x28
        /*007e*/ 	.short	(.L_1405 - .L_1404)


	//   ....[0]....
.L_1404:
        /*0080*/ 	.word	0x000021b0


	//   ....[1]....
        /*0084*/ 	.word	0x000021c0


	//   ....[2]....
        /*0088*/ 	.word	0x000021f0


	//   ....[3]....
        /*008c*/ 	.word	0x00002200


	//   ....[4]....
        /*0090*/ 	.word	0x00002230


	//   ....[5]....
        /*0094*/ 	.word	0x00002240


	//   ....[6]....
        /*0098*/ 	.word	0x00002270


	//   ....[7]....
        /*009c*/ 	.word	0x00002280


	//   ....[8]....
        /*00a0*/ 	.word	0x000022b0


	//   ....[9]....
        /*00a4*/ 	.word	0x000022c0


	//   ....[10]....
        /*00a8*/ 	.word	0x00004e00


	//   ....[11]....
        /*00ac*/ 	.word	0x00004e60


	//   ....[12]....
        /*00b0*/ 	.word	0x00004ec0


	//   ....[13]....
        /*00b4*/ 	.word	0x00004f20


	//   ....[14]....
        /*00b8*/ 	.word	0x00004f90


	//   ....[15]....
        /*00bc*/ 	.word	0x00004ff0


	//   ....[16]....
        /*00c0*/ 	.word	0x00005060


	//   ....[17]....
        /*00c4*/ 	.word	0x000050c0


	//   ....[18]....
        /*00c8*/ 	.word	0x00005130


	//   ....[19]....
        /*00cc*/ 	.word	0x00005190


	//----- nvinfo : EIATTR_EXIT_INSTR_OFFSETS
	.align		4
.L_1405:
        /*00d0*/ 	.byte	0x04, 0x1c
        /*00d2*/ 	.short	(.L_1407 - .L_1406)


	//   ....[0]....
.L_1406:
        /*00d4*/ 	.word	0x00004d30


	//   ....[1]....
        /*00d8*/ 	.word	0x00004db0


	//----- nvinfo : EIATTR_MAX_THREADS
	.align		4
.L_1407:
        /*00dc*/ 	.byte	0x04, 0x05
        /*00de*/ 	.short	(.L_1409 - .L_1408)
.L_1408:
        /*00e0*/ 	.word	0x00000080
        /*00e4*/ 	.word	0x00000001
        /*00e8*/ 	.word	0x00000001


	//----- nvinfo : EIATTR_CRS_STACK_SIZE
	.align		4
.L_1409:
        /*00ec*/ 	.byte	0x04, 0x1e
        /*00ee*/ 	.short	(.L_1411 - .L_1410)
.L_1410:
        /*00f0*/ 	.word	0x00000000


	//----- nvinfo : EIATTR_CBANK_PARAM_SIZE
	.align		4
.L_1411:
        /*00f4*/ 	.byte	0x03, 0x19
        /*00f6*/ 	.short	0x0128


	//----- nvinfo : EIATTR_PARAM_CBANK
	.align		4
        /*00f8*/ 	.byte	0x04, 0x0a
        /*00fa*/ 	.short	(.L_1413 - .L_1412)
	.align		4
.L_1412:
        /*00fc*/ 	.word	index@(.nv.constant0._ZN10layer_norm13ln_bwd_kernelINS_13Kernel_traitsI13__nv_bfloat16S2_S2_S2_fjLj2560ELj1ELj1ELj4ELj8ENS_18Kernel_traits_baseILj2560ES2_S2_S2_S2_fjLj128EEEEELb1ELb0ELb1ELb0EEEvNS_9BwdParamsE)
        /*0100*/ 	.short	0x0210
        /*0102*/ 	.short	0x0128


	//----- nvinfo : EIATTR_SW_WAR
	.align		4
.L_1413:
        /*0104*/ 	.byte	0x04, 0x36
        /*0106*/ 	.short	(.L_1415 - .L_1414)
.L_1414:
        /*0108*/ 	.word	0x00000008
.L_1415:


//--------------------- .nv.info._ZN10layer_norm22ln_bwd_finalize_kernelINS_22Kernel_traits_finalizeILj2560E13__nv_bfloat16S2_S2_S2_fjLb0ELj1024ELj4ENS_18Kernel_traits_baseILj2560ES2_S2_S2_S2_fjLj1024EEEEELb0ELb1EEEvNS_9BwdParamsE --------------------------
	.section	.nv.info._ZN10layer_norm22ln_bwd_finalize_kernelINS_22Kernel_traits_finalizeILj2560E13__nv_bfloat16S2_S2_S2_fjLb0ELj1024ELj4ENS_18Kernel_traits_baseILj2560ES2_S2_S2_S2_fjLj1024EEEEELb0ELb1EEEvNS_9BwdParamsE,"",@"SHT_CUDA_INFO"
	.sectionflags	@""
	.align	4


	//----- nvinfo : EIATTR_CUDA_API_VERSION
	.align		4
        /*0000*/ 	.byte	0x04, 0x37
        /*0002*/ 	.short	(.L_1417 - .L_1416)
.L_1416:
        /*0004*/ 	.word	0x00000082


	//----- nvinfo : EIATTR_KPARAM_INFO
	.align		4
.L_1417:
        /*0008*/ 	.byte	0x04, 0x17
        /*000a*/ 	.short	(.L_1419 - .L_1418)
.L_1418:
        /*000c*/ 	.word	0x00000000
        /*0010*/ 	.short	0x0000
        /*0012*/ 	.short	0x0000
        /*0014*/ 	.byte	0x00, 0xf0, 0xa1, 0x04


	//----- nvinfo : EIATTR_SPARSE_MMA_MASK
	.align		4
.L_1419:
        /*0018*/ 	.byte	0x03, 0x50
        /*001a*/ 	.short	0x0000


	//----- nvinfo : EIATTR_MAXREG_COUNT
	.align		4
        /*001c*/ 	.byte	0x03, 0x1b
        /*001e*/ 	.short	0x0040


	//----- nvinfo : EIATTR_NUM_BARRIERS
	.align		4
        /*0020*/ 	.byte	0x02, 0x4c
        /*0022*/ 	.byte	0x01
	.zero		1


	//----- nvinfo : EIATTR_MERCURY_ISA_VERSION
	.align		4
        /*0024*/ 	.byte	0x03, 0x5f
        /*0026*/ 	.short	0x0101


	//----- nvinfo : EIATTR_COOP_GROUP_MASK_REGIDS
	.align		4
        /*0028*/ 	.byte	0x04, 0x29
        /*002a*/ 	.short	(.L_1421 - .L_1420)


	//   ....[0]....
.L_1420:
        /*002c*/ 	.word	0xffffffff


	//   ....[1]....
        /*0030*/ 	.word	0xffffffff


	//   ....[2]....
        /*0034*/ 	.word	0xffffffff


	//   ....[3]....
        /*0038*/ 	.word	0xffffffff


	//   ....[4]....
        /*003c*/ 	.word	0xffffffff


	//   ....[5]....
        /*0040*/ 	.word	0xffffffff


	//   ....[6]....
        /*0044*/ 	.word	0xffffffff


	//   ....[7]....
        /*0048*/ 	.word	0xffffffff


	//   ....[8]....
        /*004c*/ 	.word	0xffffffff


	//   ....[9]....
        /*0050*/ 	.word	0xffffffff


	//   ....[10]....
        /*0054*/ 	.word	0x05000011


	//   ....[11]....
        /*0058*/ 	.word	0x05000011


	//   ....[12]....
        /*005c*/ 	.word	0x05000011


	//   ....[13]....
        /*0060*/ 	.word	0x05000011


	//   ....[14]....
        /*0064*/ 	.word	0x05000011


	//   ....[15]....
        /*0068*/ 	.word	0x05000011


	//   ....[16]....
        /*006c*/ 	.word	0x05000011


	//   ....[17]....
        /*0070*/ 	.word	0x05000011


	//   ....[18]....
        /*0074*/ 	.word	0x05000011


	//   ....[19]....
        /*0078*/ 	.word	0x05000011


	//----- nvinfo : EIATTR_COOP_GROUP_INSTR_OFFSETS
	.align		4
.L_1421:
        /*007c*/ 	.byte	0x04, 0x28
        /*007e*/ 	.short	(.L_1423 - .L_1422)


	//   ....[0]....
.L_1422:
        /*0080*/ 	.word	0x000008e0


	//   ....[1]....
        /*0084*/ 	.word	0x000008f0


	//   ....[2]....
        /*0088*/ 	.word	0x00000920


	//   ....[3]....
        /*008c*/ 	.word	0x00000930


	//   ....[4]....
        /*0090*/ 	.word	0x00000960


	//   ....[5]....
        /*0094*/ 	.word	0x00000970


	//   ....[6]....
        /*0098*/ 	.word	0x000009a0


	//   ....[7]....
        /*009c*/ 	.word	0x000009b0


	//   ....[8]....
        /*00a0*/ 	.word	0x000009e0


	//   ....[9]....
        /*00a4*/ 	.word	0x000009f0


	//   ....[10]....
        /*00a8*/ 	.word	0x00000bf0


	//   ....[11]....
        /*00ac*/ 	.word	0x00000c60


	//   ....[12]....
        /*00b0*/ 	.word	0x00000cd0


	//   ....[13]....
        /*00b4*/ 	.word	0x00000d40


	//   ....[14]....
        /*00b8*/ 	.word	0x00000db0


	//   ....[15]....
        /*00bc*/ 	.word	0x00000e10


	//   ....[16]....
        /*00c0*/ 	.word	0x00000e80


	//   ....[17]....
        /*00c4*/ 	.word	0x00000ef0


	//   ....[18]....
        /*00c8*/ 	.word	0x00000f60


	//   ....[19]....
        /*00cc*/ 	.word	0x00000fd0


	//----- nvinfo : EIATTR_EXIT_INSTR_OFFSETS
	.align		4
.L_1423:
        /*00d0*/ 	.byte	0x04, 0x1c
        /*00d2*/ 	.short	(.L_1425 - .L_1424)


	//   ....[0]....
.L_1424:
        /*00d4*/ 	.word	0x00000070


	//   ....[1]....
        /*00d8*/ 	.word	0x00000b90


	//----- nvinfo : EIATTR_MAX_THREADS
	.align		4
.L_1425:
        /*00dc*/ 	.byte	0x04, 0x05
        /*00de*/ 	.short	(.L_1427 - .L_1426)
.L_1426:
        /*00e0*/ 	.word	0x00000400
        /*00e4*/ 	.word	0x00000001
        /*00e8*/ 	.word	0x00000001


	//----- nvinfo : EIATTR_CRS_STACK_SIZE
	.align		4
.L_1427:
        /*00ec*/ 	.byte	0x04, 0x1e
        /*00ee*/ 	.short	(.L_1429 - .L_1428)
.L_1428:
        /*00f0*/ 	.word	0x00000000


	//----- nvinfo : EIATTR_CBANK_PARAM_SIZE
	.align		4
.L_1429:
        /*00f4*/ 	.byte	0x03, 0x19
        /*00f6*/ 	.short	0x0128


	//----- nvinfo : EIATTR_PARAM_CBANK
	.align		4
        /*00f8*/ 	.byte	0x04, 0x0a
        /*00fa*/ 	.short	(.L_1431 - .L_1430)
	.align		4
.L_1430:
        /*00fc*/ 	.word	index@(.nv.constant0._ZN10layer_norm22ln_bwd_finalize_kernelINS_22Kernel_traits_finalizeILj2560E13__nv_bfloat16S2_S2_S2_fjLb0ELj1024ELj4ENS_18Kernel_traits_baseILj2560ES2_S2_S2_S2_fjLj1024EEEEELb0ELb1EEEvNS_9BwdParamsE)
        /*0100*/ 	.short	0x0210
        /*0102*/ 	.short	0x0128


	//----- nvinfo : EIATTR_SW_WAR
	.align		4
.L_1431:
        /*0104*/ 	.byte	0x04, 0x36
        /*0106*/ 	.short	(.L_1433 - .L_1432)
.L_1432:
        /*0108*/ 	.word	0x00000008
.L_1433:


//--------------------- .nv.info._ZN10layer_norm13ln_bwd_kernelINS_13Kernel_traitsI13__nv_bfloat16S2_S2_S2_fjLj2560ELj1ELj1ELj4ELj8ENS_18Kernel_traits_baseILj2560ES2_S2_S2_S2_fjLj128EEEEELb1ELb0ELb1ELb1EEEvNS_9BwdParamsE --------------------------
	.section	.nv.info._ZN10layer_norm13ln_bwd_kernelINS_13Kernel_traitsI13__nv_bfloat16S2_S2_S2_fjLj2560ELj1ELj1ELj4ELj8ENS_18Kernel_traits_baseILj2560ES2_S2_S2_S2_fjLj128EEEEELb1ELb0ELb1ELb1EEEvNS_9BwdParamsE,"",@"SHT_CUDA_INFO"
	.sectionflags	@""
	.align	4


	//----- nvinfo : EIATTR_CUDA_API_VERSION
	.align		4
        /*0000*/ 	.byte	0x04, 0x37
        /*0002*/ 	.short	(.L_1435 - .L_1434)
.L_1434:
        /*0004*/ 	.word	0x00000082


	//----- nvinfo : EIATTR_KPARAM_INFO
	.align		4
.L_1435:
        /*0008*/ 	.byte	0x04, 0x17
        /*000a*/ 	.short	(.L_1437 - .L_1436)
.L_1436:
        /*000c*/ 	.word	0x00000000
        /*0010*/ 	.short	0x0000
        /*0012*/ 	.short	0x0000
        /*0014*/ 	.byte	0x00, 0xf0, 0xa1, 0x04


	//----- nvinfo : EIATTR_SPARSE_MMA_MASK
	.align		4
.L_1437:
        /*0018*/ 	.byte	0x03, 0x50
        /*001a*/ 	.short	0x0000


	//----- nvinfo : EIATTR_MAXREG_COUNT
	.align		4
        /*001c*/ 	.byte	0x03, 0x1b
        /*001e*/ 	.short	0x00ff


	//----- nvinfo : EIATTR_NUM_BARRIERS
	.align		4
        /*0020*/ 	.byte	0x02, 0x4c
        /*0022*/ 	.byte	0x01
	.zero		1


	//----- nvinfo : EIATTR_MERCURY_ISA_VERSION
	.align		4
        /*0024*/ 	.byte	0x03, 0x5f
        /*0026*/ 	.short	0x0101


	//----- nvinfo : EIATTR_COOP_GROUP_MASK_REGIDS
	.align		4
        /*0028*/ 	.byte	0x04, 0x29
        /*002a*/ 	.short	(.L_1439 - .L_1438)


	//   ....[0]....
.L_1438:
        /*002c*/ 	.word	0xffffffff


	//   ....[1]....
        /*0030*/ 	.word	0xffffffff


	//   ....[2]....
        /*0034*/ 	.word	0xffffffff


	//   ....[3]....
        /*0038*/ 	.word	0xffffffff


	//   ....[4]....
        /*003c*/ 	.word	0xffffffff


	//   ....[5]....
        /*0040*/ 	.word	0xffffffff


	//   ....[6]....
        /*0044*/ 	.word	0xffffffff


	//   ....[7]....
        /*0048*/ 	.word	0xffffffff


	//   ....[8]....
        /*004c*/ 	.word	0xffffffff


	//   ....[9]....
        /*0050*/ 	.word	0xffffffff


	//   ....[10]....
        /*0054*/ 	.word	0x0500008e


	//   ....[11]....
        /*0058*/ 	.word	0x0500008e


	//   ....[12]....
        /*005c*/ 	.word	0x0500008e


	//   ....[13]....
        /*0060*/ 	.word	0x0500008e


	//   ....[14]....
        /*0064*/ 	.word	0x0500008e


	//   ....[15]....
        /*0068*/ 	.word	0x0500008e


	//   ....[16]....
        /*006c*/ 	.word	0x0500008e


	//   ....[17]....
        /*0070*/ 	.word	0x0500008e


	//   ....[18]....
        /*0074*/ 	.word	0x0500008e


	//   ....[19]....
        /*0078*/ 	.word	0x0500008e


	//----- nvinfo : EIATTR_COOP_GROUP_INSTR_OFFSETS
	.align		4
.L_1439:
        /*007c*/ 	.byte	0x04, 0x28
        /*007e*/ 	.short	(.L_1441 - .L_1440)


	//   ....[0]....
.L_1440:
        /*0080*/ 	.word	0x00001bb0


	//   ....[1]....
        /*0084*/ 	.word	0x00001bc0


	//   ....[2]....
        /*0088*/ 	.word	0x00001bf0


	//   ....[3]....
        /*008c*/ 	.word	0x00001c00


	//   ....[4]....
        /*0090*/ 	.word	0x00001c30


	//   ....[5]....
        /*0094*/ 	.word	0x00001c40


	//   ....[6]....
        /*0098*/ 	.word	0x00001c70


	//   ....[7]....
        /*009c*/ 	.word	0x00001c80


	//   ....[8]....
        /*00a0*/ 	.word	0x00001cb0


	//   ....[9]....
        /*00a4*/ 	.word	0x00001cc0


	//   ....[10]....
        /*00a8*/ 	.word	0x00004320


	//   ....[11]....
        /*00ac*/ 	.word	0x00004370


	//   ....[12]....
        /*00b0*/ 	.word	0x000043e0


	//   ....[13]....
        /*00b4*/ 	.word	0x00004440


	//   ....[14]....
        /*00b8*/ 	.word	0x000044b0


	//   ....[15]....
        /*00bc*/ 	.word	0x00004510


	//   ....[16]....
        /*00c0*/ 	.word	0x00004580


	//   ....[17]....
        /*00c4*/ 	.word	0x000045e0


	//   ....[18]....
        /*00c8*/ 	.word	0x00004650


	//   ....[19]....
        /*00cc*/ 	.word	0x000046b0


	//----- nvinfo : EIATTR_EXIT_INSTR_OFFSETS
	.align		4
.L_1441:
        /*00d0*/ 	.byte	0x04, 0x1c
        /*00d2*/ 	.short	(.L_1443 - .L_1442)


	//   ....[0]....
.L_1442:
        /*00d4*/ 	.word	0x000042c0


	//----- nvinfo : EIATTR_MAX_THREADS
	.align		4
.L_1443:
        /*00d8*/ 	.byte	0x04, 0x05
        /*00da*/ 	.short	(.L_1445 - .L_1444)
.L_1444:
        /*00dc*/ 	.word	0x00000080
        /*00e0*/ 	.word	0x00000001
        /*00e4*/ 	.word	0x00000001


	//----- nvinfo : EIATTR_CRS_STACK_SIZE
	.align		4
.L_1445:
        /*00e8*/ 	.byte	0x04, 0x1e
        /*00ea*/ 	.short	(.L_1447 - .L_1446)
.L_1446:
        /*00ec*/ 	.word	0x00000000


	//----- nvinfo : EIATTR_CBANK_PARAM_SIZE
	.align		4
.L_1447:
        /*00f0*/ 	.byte	0x03, 0x19
        /*00f2*/ 	.short	0x0128


	//----- nvinfo : EIATTR_PARAM_CBANK
	.align		4
        /*00f4*/ 	.byte	0x04, 0x0a
        /*00f6*/ 	.short	(.L_1449 - .L_1448)
	.align		4
.L_1448:
        /*00f8*/ 	.word	index@(.nv.constant0._ZN10layer_norm13ln_bwd_kernelINS_13Kernel_traitsI13__nv_bfloat16S2_S2_S2_fjLj2560ELj1ELj1ELj4ELj8ENS_18Kernel_traits_baseILj2560ES2_S2_S2_S2_fjLj128EEEEELb1ELb0ELb1ELb1EEEvNS_9BwdParamsE)
        /*00fc*/ 	.short	0x0210
        /*00fe*/ 	.short	0x0128


	//----- nvinfo : EIATTR_SW_WAR
	.align		4
.L_1449:
        /*0100*/ 	.byte	0x04, 0x36
        /*0102*/ 	.short	(.L_1451 - .L_1450)
.L_1450:
        /*0104*/ 	.word	0x00000008
.L_1451:


//--------------------- .nv.info._ZN10layer_norm13ln_bwd_kernelINS_13Kernel_traitsI13__nv_bfloat16S2_S2_S2_fjLj2560ELj1ELj1ELj4ELj8ENS_18Kernel_traits_baseILj2560ES2_S2_S2_S2_fjLj128EEEEELb1ELb1ELb0ELb0EEEvNS_9BwdParamsE --------------------------
	.section	.nv.info._ZN10layer_norm13ln_bwd_kernelINS_13Kernel_traitsI13__nv_bfloat16S2_S2_S2_fjLj2560ELj1ELj1ELj4ELj8ENS_18Kernel_traits_baseILj2560ES2_S2_S2_S2_fjLj128EEEEELb1ELb1ELb0ELb0EEEvNS_9BwdParamsE,"",@"SHT_CUDA_INFO"
	.sectionflags	@""
	.align	4


	//----- nvinfo : EIATTR_CUDA_API_VERSION
	.align		4
        /*0000*/ 	.byte	0x04, 0x37
        /*0002*/ 	.short	(.L_1453 - .L_1452)
.L_1452:
        /*0004*/ 	.word	0x00000082


	//----- nvinfo : EIATTR_KPARAM_INFO
	.align		4
.L_1453:
        /*0008*/ 	.byte	0x04, 0x17
        /*000a*/ 	.short	(.L_1455 - .L_1454)
.L_1454:
        /*000c*/ 	.word	0x00000000
        /*0010*/ 	.short	0x0000
        /*0012*/ 	.short	0x0000
        /*0014*/ 	.byte	0x00, 0xf0, 0xa1, 0x04


	//----- nvinfo : EIATTR_SPARSE_MMA_MASK
	.align		4
.L_1455:
        /*0018*/ 	.byte	0x03, 0x50
        /*001a*/ 	.short	0x0000


	//----- nvinfo : EIATTR_MAXREG_COUNT
	.align		4
        /*001c*/ 	.byte	0x03, 0x1b
        /*001e*/ 	.short	0x00ff


	//----- nvinfo : EIATTR_NUM_BARRIERS
	.align		4
        /*0020*/ 	.byte	0x02, 0x4c
        /*0022*/ 	.byte	0x01
	.zero		1


	//----- nvinfo : EIATTR_MERCURY_ISA_VERSION
	.align		4
        /*0024*/ 	.byte	0x03, 0x5f
        /*0026*/ 	.short	0x0101


	//----- nvinfo : EIATTR_COOP_GROUP_MASK_REGIDS
	.align		4
        /*0028*/ 	.byte	0x04, 0x29
        /*002a*/ 	.short	(.L_1457 - .L_1456)


	//   ....[0]....
.L_1456:
        /*002c*/ 	.word	0xffffffff


	//   ....[1]....
        /*0030*/ 	.word	0xffffffff


	//   ....[2]....
        /*0034*/ 	.word	0xffffffff


	//   ....[3]....
        /*0038*/ 	.word	0xffffffff


	//   ....[4]....
        /*003c*/ 	.word	0xffffffff


	//   ....[5]....
        /*0040*/ 	.word	0xffffffff


	//   ....[6]....
        /*0044*/ 	.word	0xffffffff


	//   ....[7]....
        /*0048*/ 	.word	0xffffffff


	//   ....[8]....
        /*004c*/ 	.word	0xffffffff


	//   ....[9]....
        /*0050*/ 	.word	0xffffffff


	//   ....[10]....
        /*0054*/ 	.word	0x050000b3


	//   ....[11]....
        /*0058*/ 	.word	0x050000b3


	//   ....[12]....
        /*005c*/ 	.word	0x050000b3


	//   ....[13]....
        /*0060*/ 	.word	0x050000b3


	//   ....[14]....
        /*0064*/ 	.word	0x050000b3


	//   ....[15]....
        /*0068*/ 	.word	0x050000b3


	//   ....[16]....
        /*006c*/ 	.word	0x050000b3


	//   ....[17]....
        /*0070*/ 	.word	0x050000b3


	//   ....[18]....
        /*0074*/ 	.word	0x050000b3


	//   ....[19]....
        /*0078*/ 	.word	0x050000b3


	//----- nvinfo : EIATTR_COOP_GROUP_INSTR_OFFSETS
	.align		4
.L_1457:
        /*007c*/ 	.byte	0x04, 0x28
        /*007e*/ 	.short	(.L_1459 - .L_1458)


	//   ....[0]....
.L_1458:
        /*0080*/ 	.word	0x00002080


	//   ....[1]....
        /*0084*/ 	.word	0x00002090


	//   ....[2]....
        /*0088*/ 	.word	0x000020c0


	//   ....[3]....
        /*008c*/ 	.word	0x000020d0


	//   ....[4]....
        /*0090*/ 	.word	0x00002100


	//   ....[5]....
        /*0094*/ 	.word	0x00002110


	//   ....[6]....
        /*0098*/ 	.word	0x00002140


	//   ....[7]....
        /*009c*/ 	.word	0x00002150


	//   ....[8]....
        /*00a0*/ 	.word	0x00002180


	//   ....[9]....
        /*00a4*/ 	.word	0x00002190


	//   ....[10]....
        /*00a8*/ 	.word	0x00004880


	//   ....[11]....
        /*00ac*/ 	.word	0x000048d0


	//   ....[12]....
        /*00b0*/ 	.word	0x00004940


	//   ....[13]....
        /*00b4*/ 	.word	0x000049a0


	//   ....[14]....
        /*00b8*/ 	.word	0x00004a10


	//   ....[15]....
        /*00bc*/ 	.word	0x00004a70


	//   ....[16]....
        /*00c0*/ 	.word	0x00004ae0


	//   ....[17]....
        /*00c4*/ 	.word	0x00004b40


	//   ....[18]....
        /*00c8*/ 	.word	0x00004bb0


	//   ....[19]....
        /*00cc*/ 	.word	0x00004c10


	//----- nvinfo : EIATTR_EXIT_INSTR_OFFSETS
	.align		4
.L_1459:
        /*00d0*/ 	.byte	0x04, 0x1c
        /*00d2*/ 	.short	(.L_1461 - .L_1460)


	//   ....[0]....
.L_1460:
        /*00d4*/ 	.word	0x00004780


	//   ....[1]....
        /*00d8*/ 	.word	0x00004820


	//----- nvinfo : EIATTR_MAX_THREADS
	.align		4
.L_1461:
        /*00dc*/ 	.byte	0x04, 0x05
        /*00de*/ 	.short	(.L_1463 - .L_1462)
.L_1462:
        /*00e0*/ 	.word	0x00000080
        /*00e4*/ 	.word	0x00000001
        /*00e8*/ 	.word	0x00000001


	//----- nvinfo : EIATTR_CRS_STACK_SIZE
	.align		4
.L_1463:
        /*00ec*/ 	.byte	0x04, 0x1e
        /*00ee*/ 	.short	(.L_1465 - .L_1464)
.L_1464:
        /*00f0*/ 	.word	0x00000000


	//----- nvinfo : EIATTR_CBANK_PARAM_SIZE
	.align		4
.L_1465:
        /*00f4*/ 	.byte	0x03, 0x19
        /*00f6*/ 	.short	0x0128


	//----- nvinfo : EIATTR_PARAM_CBANK
	.align		4
        /*00f8*/ 	.byte	0x04, 0x0a
        /*00fa*/ 	.short	(.L_1467 - .L_1466)
	.align		4
.L_1466:
        /*00fc*/ 	.word	index@(.nv.constant0._ZN10layer_norm13ln_bwd_kernelINS_13Kernel_traitsI13__nv_bfloat16S2_S2_S2_fjLj2560ELj1ELj1ELj4ELj8ENS_18Kernel_traits_baseILj2560ES2_S2_S2_S2_fjLj128EEEEELb1ELb1ELb0ELb0EEEvNS_9BwdParamsE)
        /*0100*/ 	.short	0x0210
        /*0102*/ 	.short	0x0128


	//----- nvinfo : EIATTR_SW_WAR
	.align		4
.L_1467:
        /*0104*/ 	.byte	0x04, 0x36
        /*0106*/ 	.short	(.L_1469 - .L_1468)
.L_1468:
        /*0108*/ 	.word	0x00000008
.L_1469:


//--------------------- .nv.info._ZN10layer_norm13ln_bwd_kernelINS_13Kernel_traitsI13__nv_bfloat16S2_S2_S2_fjLj2560ELj1ELj1ELj4ELj8ENS_18Kernel_traits_baseILj2560ES2_S2_S2_S2_fjLj128EEEEELb1ELb1ELb0ELb1EEEvNS_9BwdParamsE --------------------------
	.section	.nv.info._ZN10layer_norm13ln_bwd_kernelINS_13Kernel_traitsI13__nv_bfloat16S2_S2_S2_fjLj2560ELj1ELj1ELj4ELj8ENS_18Kernel_traits_baseILj2560ES2_S2_S2_S2_fjLj128EEEEELb1ELb1ELb0ELb1EEEvNS_9BwdParamsE,"",@"SHT_CUDA_INFO"
	.sectionflags	@""
	.align	4


	//----- nvinfo : EIATTR_CUDA_API_VERSION
	.align		4
        /*0000*/ 	.byte	0x04, 0x37
        /*0002*/ 	.short	(.L_1471 - .L_1470)
.L_1470:
        /*0004*/ 	.word	0x00000082


	//----- nvinfo : EIATTR_KPARAM_INFO
	.align		4
.L_1471:
        /*0008*/ 	.byte	0x04, 0x17
        /*000a*/ 	.short	(.L_1473 - .L_1472)
.L_1472:
        /*000c*/ 	.word	0x00000000
        /*0010*/ 	.short	0x0000
        /*0012*/ 	.short	0x0000
        /*0014*/ 	.byte	0x00, 0xf0, 0xa1, 0x04


	//----- nvinfo : EIATTR_SPARSE_MMA_MASK
	.align		4
.L_1473:
        /*0018*/ 	.byte	0x03, 0x50
        /*001a*/ 	.short	0x0000


	//----- nvinfo : EIATTR_MAXREG_COUNT
	.align		4
        /*001c*/ 	.byte	0x03, 0x1b
        /*001e*/ 	.short	0x00ff


	//----- nvinfo : EIATTR_NUM_BARRIERS
	.align		4
        /*0020*/ 	.byte	0x02, 0x4c
        /*0022*/ 	.byte	0x01
	.zero		1


	//----- nvinfo : EIATTR_MERCURY_ISA_VERSION
	.align		4
        /*0024*/ 	.byte	0x03, 0x5f
        /*0026*/ 	.short	0x0101


	//----- nvinfo : EIATTR_COOP_GROUP_MASK_REGIDS
	.align		4
        /*0028*/ 	.byte	0x04, 0x29
        /*002a*/ 	.short	(.L_1475 - .L_1474)


	//   ....[0]....
.L_1474:
        /*002c*/ 	.word	0xffffffff


	//   ....[1]....
        /*0030*/ 	.word	0xffffffff


	//   ....[2]....
        /*0034*/ 	.word	0xffffffff


	//   ....[3]....
        /*0038*/ 	.word	0xffffffff


	//   ....[4]....
        /*003c*/ 	.word	0xffffffff


	//   ....[5]....
        /*0040*/ 	.word	0xffffffff


	//   ....[6]....
        /*0044*/ 	.word	0xffffffff


	//   ....[7]....
        /*0048*/ 	.word	0xffffffff


	//   ....[8]....
        /*004c*/ 	.word	0xffffffff


	//   ....[9]....
        /*0050*/ 	.word	0xffffffff


	//   ....[10]....
        /*0054*/ 	.word	0x05000014


	//   ....[11]....
        /*0058*/ 	.word	0x05000014


	//   ....[12]....
        /*005c*/ 	.word	0x05000014


	//   ....[13]....
        /*0060*/ 	.word	0x05000014


	//   ....[14]....
        /*0064*/ 	.word	0x05000014


	//   ....[15]....
        /*0068*/ 	.word	0x05000014


	//   ....[16]....
        /*006c*/ 	.word	0x05000014


	//   ....[17]....
        /*0070*/ 	.word	0x05000014


	//   ....[18]....
        /*0074*/ 	.word	0x05000014


	//   ....[19]....
        /*0078*/ 	.word	0x05000014


	//----- nvinfo : EIATTR_COOP_GROUP_INSTR_OFFSETS
	.align		4
.L_1475:
        /*007c*/ 	.byte	0x04, 0x28
        /*007e*/ 	.short	(.L_1477 - .L_1476)


	//   ....[0]....
.L_1476:
        /*0080*/ 	.word	0x00001c00


	//   ....[1]....
        /*0084*/ 	.word	0x00001c10


	//   ....[2]....
        /*0088*/ 	.word	0x00001c40


	//   ....[3]....
        /*008c*/ 	.word	0x00001c50


	//   ....[4]....
        /*0090*/ 	.word	0x00001c80


	//   ....[5]....
        /*0094*/ 	.word	0x00001c90


	//   ....[6]....
        /*0098*/ 	.word	0x00001cc0


	//   ....[7]....
        /*009c*/ 	.word	0x00001cd0


	//   ....[8]....
        /*00a0*/ 	.word	0x00001d00


	//   ....[9]....
        /*00a4*/ 	.word	0x00001d10


	//   ....[10]....
        /*00a8*/ 	.word	0x00004110


	//   ....[11]....
        /*00ac*/ 	.word	0x00004160


	//   ....[12]....
        /*00b0*/ 	.word	0x000041d0


	//   ....[13]....
        /*00b4*/ 	.word	0x00004230


	//   ....[14]....
        /*00b8*/ 	.word	0x000042a0


	//   ....[15]....
        /*00bc*/ 	.word	0x00004300


	//   ....[16]....
        /*00c0*/ 	.word	0x00004370


	//   ....[17]....
        /*00c4*/ 	.word	0x000043d0


	//   ....[18]....
        /*00c8*/ 	.word	0x00004440


	//   ....[19]....
        /*00cc*/ 	.word	0x000044a0


	//----- nvinfo : EIATTR_EXIT_INSTR_OFFSETS
	.align		4
.L_1477:
        /*00d0*/ 	.byte	0x04, 0x1c
        /*00d2*/ 	.short	(.L_1479 - .L_1478)


	//   ....[0]....
.L_1478:
        /*00d4*/ 	.word	0x000040b0


	//----- nvinfo : EIATTR_MAX_THREADS
	.align		4
.L_1479:
        /*00d8*/ 	.byte	0x04, 0x05
        /*00da*/ 	.short	(.L_1481 - .L_1480)
.L_1480:
        /*00dc*/ 	.word	0x00000080
        /*00e0*/ 	.word	0x00000001
        /*00e4*/ 	.word	0x00000001


	//----- nvinfo : EIATTR_CRS_STACK_SIZE
	.align		4
.L_1481:
        /*00e8*/ 	.byte	0x04, 0x1e
        /*00ea*/ 	.short	(.L_1483 - .L_1482)
.L_1482:
        /*00ec*/ 	.word	0x00000000


	//----- nvinfo : EIATTR_CBANK_PARAM_SIZE
	.align		4
.L_1483:
        /*00f0*/ 	.byte	0x03, 0x19
        /*00f2*/ 	.short	0x0128


	//----- nvinfo : EIATTR_PARAM_CBANK
	.align		4
        /*00f4*/ 	.byte	0x04, 0x0a
        /*00f6*/ 	.short	(.L_1485 - .L_1484)
	.align		4
.L_1484:
        /*00f8*/ 	.word	index@(.nv.constant0._ZN10layer_norm13ln_bwd_kernelINS_13Kernel_traitsI13__nv_bfloat16S2_S2_S2_fjLj2560ELj1ELj1ELj4ELj8ENS_18Kernel_traits_baseILj2560ES2_S2_S2_S2_fjLj128EEEEELb1ELb1ELb0ELb1EEEvNS_9BwdParamsE)
        /*00fc*/ 	.short	0x0210
        /*00fe*/ 	.short	0x0128


	//----- nvinfo : EIATTR_SW_WAR
	.align		4
.L_1485:
        /*0100*/ 	.byte	0x04, 0x36
        /*0102*/ 	.short	(.L_1487 - .L_1486)
.L_1486:
        /*0104*/ 	.word	0x00000008
.L_1487:


//--------------------- .nv.info._ZN10layer_norm22ln_bwd_finalize_kernelINS_22Kernel_traits_finalizeILj2560E13__nv_bfloat16S2_S2_S2_fjLb1ELj1024ELj4ENS_18Kernel_traits_baseILj2560ES2_S2_S2_S2_fjLj1024EEEEELb1ELb0EEEvNS_9BwdParamsE --------------------------
	.section	.nv.info._ZN10layer_norm22ln_bwd_finalize_kernelINS_22Kernel_traits_finalizeILj2560E13__nv_bfloat16S2_S2_S2_fjLb1ELj1024ELj4ENS_18Kernel_traits_baseILj2560ES2_S2_S2_S2_fjLj1024EEEEELb1ELb0EEEvNS_9BwdParamsE,"",@"SHT_CUDA_INFO"
	.sectionflags	@""
	.align	4


	//----- nvinfo : EIATTR_CUDA_API_VERSION
	.align		4
        /*0000*/ 	.byte	0x04, 0x37
        /*0002*/ 	.short	(.L_1489 - .L_1488)
.L_1488:
        /*0004*/ 	.word	0x00000082


	//----- nvinfo : EIATTR_KPARAM_INFO
	.align		4
.L_1489:
        /*0008*/ 	.byte	0x04, 0x17
        /*000a*/ 	.short	(.L_1491 - .L_1490)
.L_1490:
        /*000c*/ 	.word	0x00000000
        /*0010*/ 	.short	0x0000
        /*0012*/ 	.short	0x0000
        /*0014*/ 	.byte	0x00, 0xf0, 0xa1, 0x04


	//----- nvinfo : EIATTR_SPARSE_MMA_MASK
	.align		4
.L_1491:
        /*0018*/ 	.byte	0x03, 0x50
        /*001a*/ 	.short	0x0000


	//----- nvinfo : EIATTR_MAXREG_COUNT
	.align		4
        /*001c*/ 	.byte	0x03, 0x1b
        /*001e*/ 	.short	0x0040


	//----- nvinfo : EIATTR_NUM_BARRIERS
	.align		4
        /*0020*/ 	.byte	0x02, 0x4c
        /*0022*/ 	.byte	0x01
	.zero		1


	//----- nvinfo : EIATTR_MERCURY_ISA_VERSION
	.align		4
        /*0024*/ 	.byte	0x03, 0x5f
        /*0026*/ 	.short	0x0101


	//----- nvinfo : EIATTR_COOP_GROUP_MASK_REGIDS
	.align		4
        /*0028*/ 	.byte	0x04, 0x29
        /*002a*/ 	.short	(.L_1493 - .L_1492)


	//   ....[0]....
.L_1492:
        /*002c*/ 	.word	0xffffffff


	//   ....[1]....
        /*0030*/ 	.word	0xffffffff


	//   ....[2]....
        /*0034*/ 	.word	0xffffffff


	//   ....[3]....
        /*0038*/ 	.word	0xffffffff


	//   ....[4]....
        /*003c*/ 	.word	0xffffffff


	//   ....[5]....
        /*0040*/ 	.word	0xffffffff


	//   ....[6]....
        /*0044*/ 	.word	0xffffffff


	//   ....[7]....
        /*0048*/ 	.word	0xffffffff


	//   ....[8]....
        /*004c*/ 	.word	0xffffffff


	//   ....[9]....
        /*0050*/ 	.word	0xffffffff


	//   ....[10]....
        /*0054*/ 	.word	0xffffffff


	//   ....[11]....
        /*0058*/ 	.word	0xffffffff


	//   ....[12]....
        /*005c*/ 	.word	0xffffffff


	//   ....[13]....
        /*0060*/ 	.word	0xffffffff


	//   ....[14]....
        /*0064*/ 	.word	0xffffffff


	//   ....[15]....
        /*0068*/ 	.word	0x05000014


	//   ....[16]....
        /*006c*/ 	.word	0x05000014


	//   ....[17]....
        /*0070*/ 	.word	0x05000014


	//   ....[18]....
        /*0074*/ 	.word	0x05000014


	//   ....[19]....
        /*0078*/ 	.word	0x05000014


	//   ....[20]....
        /*007c*/ 	.word	0x05000014


	//   ....[21]....
        /*0080*/ 	.word	0x05000014


	//   ....[22]....
        /*0084*/ 	.word	0x05000014


	//   ....[23]....
        /*0088*/ 	.word	0x05000014


	//   ....[24]....
        /*008c*/ 	.word	0x05000014


	//   ....[25]....
        /*0090*/ 	.word	0x05000014


	//   ....[26]....
        /*0094*/ 	.word	0x05000014


	//   ....[27]....
        /*0098*/ 	.word	0x05000014


	//   ....[28]....
        /*009c*/ 	.word	0x05000014


	//   ....[29]....
        /*00a0*/ 	.word	0x05000014


	//----- nvinfo : EIATTR_COOP_GROUP_INSTR_OFFSETS
	.align		4
.L_1493:
        /*00a4*/ 	.byte	0x04, 0x28
        /*00a6*/ 	.short	(.L_1495 - .L_1494)


	//   ....[0]....
.L_1494:
        /*00a8*/ 	.word	0x00000ad0


	//   ....[1]....
        /*00ac*/ 	.word	0x00000ae0


	//   ....[2]....
        /*00b0*/ 	.word	0x00000af0


	//   ....[3]....
        /*00b4*/ 	.word	0x00000b20


	//   ....[4]....
        /*00b8*/ 	.word	0x00000b40


	//   ....[5]....
        /*00bc*/ 	.word	0x00000b50


	//   ....[6]....
        /*00c0*/ 	.word	0x00000b90


	//   ....[7]....
        /*00c4*/ 	.word	0x00000ba0


	//   ....[8]....
        /*00c8*/ 	.word	0x00000bb0


	//   ....[9]....
        /*00cc*/ 	.word	0x00000be0


	//   ....[10]....
        /*00d0*/ 	.word	0x00000c00


	//   ....[11]....
        /*00d4*/ 	.word	0x00000c10


	//   ....[12]....
        /*00d8*/ 	.word	0x00000c40


	//   ....[13]....
        /*00dc*/ 	.word	0x00000c60


	//   ....[14]....
        /*00e0*/ 	.word	0x00000c70


	//   ....[15]....
        /*00e4*/ 	.word	0x00000f20


	//   ....[16]....
        /*00e8*/ 	.word	0x00000f90


	//   ....[17]....
        /*00ec*/ 	.word	0x00001000


	//   ....[18]....
        /*00f0*/ 	.word	0x00001070


	//   ....[19]....
        /*00f4*/ 	.word	0x000010e0


	//   ....[20]....
        /*00f8*/ 	.word	0x00001140


	//   ....[21]....
        /*00fc*/ 	.word	0x000011b0


	//   ....[22]....
        /*0100*/ 	.word	0x00001220


	//   ....[23]....
        /*0104*/ 	.word	0x00001290


	//   ....[24]....
        /*0108*/ 	.word	0x00001300


	//   ....[25]....
        /*010c*/ 	.word	0x00001360


	//   ....[26]....
        /*0110*/ 	.word	0x000013d0


	//   ....[27]....
        /*0114*/ 	.word	0x00001440


	//   ....[28]....
        /*0118*/ 	.word	0x000014b0


	//   ....[29]....
        /*011c*/ 	.word	0x00001520


	//----- nvinfo : EIATTR_EXIT_INSTR_OFFSETS
	.align		4
.L_1495:
        /*0120*/ 	.byte	0x04, 0x1c
        /*0122*/ 	.short	(.L_1497 - .L_1496)


	//   ....[0]....
.L_1496:
        /*0124*/ 	.word	0x00000070


	//   ....[1]....
        /*0128*/ 	.word	0x00000ec0


	//----- nvinfo : EIATTR_MAX_THREADS
	.align		4
.L_1497:
        /*012c*/ 	.byte	0x04, 0x05
        /*012e*/ 	.short	(.L_1499 - .L_1498)
.L_1498:
        /*0130*/ 	.word	0x00000400
        /*0134*/ 	.word	0x00000001
        /*0138*/ 	.word	0x00000001


	//----- nvinfo : EIATTR_CRS_STACK_SIZE
	.align		4
.L_1499:
        /*013c*/ 	.byte	0x04, 0x1e
        /*013e*/ 	.short	(.L_1501 - .L_1500)
.L_1500:
        /*0140*/ 	.word	0x00000000


	//----- nvinfo : EIATTR_CBANK_PARAM_SIZE
	.align		4
.L_1501:
        /*0144*/ 	.byte	0x03, 0x19
        /*0146*/ 	.short	0x0128


	//----- nvinfo : EIATTR_PARAM_CBANK
	.align		4
        /*0148*/ 	.byte	0x04, 0x0a
        /*014a*/ 	.short	(.L_1503 - .L_1502)
	.align		4
.L_1502:
        /*014c*/ 	.word	index@(.nv.constant0._ZN10layer_norm22ln_bwd_finalize_kernelINS_22Kernel_traits_finalizeILj2560E13__nv_bfloat16S2_S2_S2_fjLb1ELj1024ELj4ENS_18Kernel_traits_baseILj2560ES2_S2_S2_S2_fjLj1024EEEEELb1ELb0EEEvNS_9BwdParamsE)
        /*0150*/ 	.short	0x0210
        /*0152*/ 	.short	0x0128


	//----- nvinfo : EIATTR_SW_WAR
	.align		4
.L_1503:
        /*0154*/ 	.byte	0x04, 0x36
        /*0156*/ 	.short	(.L_1505 - .L_1504)
.L_1504:
        /*0158*/ 	.word	0x00000008
.L_1505:


//--------------------- .nv.info._ZN10layer_norm13ln_bwd_kernelINS_13Kernel_traitsI13__nv_bfloat16S2_S2_S2_fjLj2560ELj1ELj1ELj4ELj8ENS_18Kernel_traits_baseILj2560ES2_S2_S2_S2_fjLj128EEEEELb1ELb1ELb1ELb0EEEvNS_9BwdParamsE --------------------------
	.section	.nv.info._ZN10layer_norm13ln_bwd_kernelINS_13Kernel_traitsI13__nv_bfloat16S2_S2_S2_fjLj2560ELj1ELj1ELj4ELj8ENS_18Kernel_traits_baseILj2560ES2_S2_S2_S2_fjLj128EEEEELb1ELb1ELb1ELb0EEEvNS_9BwdParamsE,"",@"SHT_CUDA_INFO"
	.sectionflags	@""
	.align	4


	//----- nvinfo : EIATTR_CUDA_API_VERSION
	.align		4
        /*0000*/ 	.byte	0x04, 0x37
        /*0002*/ 	.short	(.L_1507 - .L_1506)
.L_1506:
        /*0004*/ 	.word	0x00000082


	//----- nvinfo : EIATTR_KPARAM_INFO
	.align		4
.L_1507:
        /*0008*/ 	.byte	0x04, 0x17
        /*000a*/ 	.short	(.L_1509 - .L_1508)
.L_1508:
        /*000c*/ 	.word	0x00000000
        /*0010*/ 	.short	0x0000
        /*0012*/ 	.short	0x0000
        /*0014*/ 	.byte	0x00, 0xf0, 0xa1, 0x04


	//----- nvinfo : EIATTR_SPARSE_MMA_MASK
	.align		4
.L_1509:
        /*0018*/ 	.byte	0x03, 0x50
        /*001a*/ 	.short	0x0000


	//----- nvinfo : EIATTR_MAXREG_COUNT
	.align		4
        /*001c*/ 	.byte	0x03, 0x1b
        /*001e*/ 	.short	0x00ff


	//----- nvinfo : EIATTR_NUM_BARRIERS
	.align		4
        /*0020*/ 	.byte	0x02, 0x4c
        /*0022*/ 	.byte	0x01
	.zero		1


	//----- nvinfo : EIATTR_MERCURY_ISA_VERSION
	.align		4
        /*0024*/ 	.byte	0x03, 0x5f
        /*0026*/ 	.short	0x0101


	//----- nvinfo : EIATTR_COOP_GROUP_MASK_REGIDS
	.align		4
        /*0028*/ 	.byte	0x04, 0x29
        /*002a*/ 	.short	(.L_1511 - .L_1510)


	//   ....[0]....
.L_1510:
        /*002c*/ 	.word	0xffffffff


	//   ....[1]....
        /*0030*/ 	.word	0xffffffff


	//   ....[2]....
        /*0034*/ 	.word	0xffffffff


	//   ....[3]....
        /*0038*/ 	.word	0xffffffff


	//   ....[4]....
        /*003c*/ 	.word	0xffffffff


	//   ....[5]....
        /*0040*/ 	.word	0xffffffff


	//   ....[6]....
        /*0044*/ 	.word	0xffffffff


	//   ....[7]....
        /*0048*/ 	.word	0xffffffff


	//   ....[8]....
        /*004c*/ 	.word	0xffffffff


	//   ....[9]....
        /*0050*/ 	.word	0xffffffff


	//   ....[10]....
        /*0054*/ 	.word	0x050000be


	//   ....[11]....
        /*0058*/ 	.word	0x050000be


	//   ....[12]....
        /*005c*/ 	.word	0x050000be


	//   ....[13]....
        /*0060*/ 	.word	0x050000be


	//   ....[14]....
        /*0064*/ 	.word	0x050000be


	//   ....[15]....
        /*0068*/ 	.word	0x050000be


	//   ....[16]....
        /*006c*/ 	.word	0x050000be


	//   ....[17]....
        /*0070*/ 	.word	0x050000be


	//   ....[18]....
        /*0074*/ 	.word	0x050000be


	//   ....[19]....
        /*0078*/ 	.word	0x050000be


	//----- nvinfo : EIATTR_COOP_GROUP_INSTR_OFFSETS
	.align		4
.L_1511:
        /*007c*/ 	.byte	0x04, 0x28
        /*007e*/ 	.short	(.L_1513 - .L_1512)


	//   ....[0]....
.L_1512:
        /*0080*/ 	.word	0x000025e0


	//   ....[1]....
        /*0084*/ 	.word	0x000025f0


	//   ....[2]....
        /*0088*/ 	.word	0x00002620


	//   ....[3]....
        /*008c*/ 	.word	0x00002630


	//   ....[4]....
        /*0090*/ 	.word	0x00002660


	//   ....[5]....
        /*0094*/ 	.word	0x00002670


	//   ....[6]....
        /*0098*/ 	.word	0x000026a0


	//   ....[7]....
        /*009c*/ 	.word	0x000026b0


	//   ....[8]....
        /*00a0*/ 	.word	0x000026e0


	//   ....[9]....
        /*00a4*/ 	.word	0x000026f0


	//   ....[10]....
        /*00a8*/ 	.word	0x000060b0


	//   ....[11]....
        /*00ac*/ 	.word	0x00006100


	//   ....[12]....
        /*00b0*/ 	.word	0x00006170


	//   ....[13]....
        /*00b4*/ 	.word	0x000061d0


	//   ....[14]....
        /*00b8*/ 	.word	0x00006240


	//   ....[15]....
        /*00bc*/ 	.word	0x000062a0


	//   ....[16]....
        /*00c0*/ 	.word	0x00006310


	//   ....[17]....
        /*00c4*/ 	.word	0x00006370


	//   ....[18]....
        /*00c8*/ 	.word	0x000063e0


	//   ....[19]....
        /*00cc*/ 	.word	0x00006440


	//----- nvinfo : EIATTR_EXIT_INSTR_OFFSETS
	.align		4
.L_1513:
        /*00d0*/ 	.byte	0x04, 0x1c
        /*00d2*/ 	.short	(.L_1515 - .L_1514)


	//   ....[0]....
.L_1514:
        /*00d4*/ 	.word	0x00005fb0


	//   ....[1]....
        /*00d8*/ 	.word	0x00006050


	//----- nvinfo : EIATTR_MAX_THREADS
	.align		4
.L_1515:
        /*00dc*/ 	.byte	0x04, 0x05
        /*00de*/ 	.short	(.L_1517 - .L_1516)
.L_1516:
        /*00e0*/ 	.word	0x00000080
        /*00e4*/ 	.word	0x00000001
        /*00e8*/ 	.word	0x00000001


	//----- nvinfo : EIATTR_CRS_STACK_SIZE
	.align		4
.L_1517:
        /*00ec*/ 	.byte	0x04, 0x1e
        /*00ee*/ 	.short	(.L_1519 - .L_1518)
.L_1518:
        /*00f0*/ 	.word	0x00000000


	//----- nvinfo : EIATTR_CBANK_PARAM_SIZE
	.align		4
.L_1519:
        /*00f4*/ 	.byte	0x03, 0x19
        /*00f6*/ 	.short	0x0128


	//----- nvinfo : EIATTR_PARAM_CBANK
	.align		4
        /*00f8*/ 	.byte	0x04, 0x0a
        /*00fa*/ 	.short	(.L_1521 - .L_1520)
	.align		4
.L_1520:
        /*00fc*/ 	.word	index@(.nv.constant0._ZN10layer_norm13ln_bwd_kernelINS_13Kernel_traitsI13__nv_bfloat16S2_S2_S2_fjLj2560ELj1ELj1ELj4ELj8ENS_18Kernel_traits_baseILj2560ES2_S2_S2_S2_fjLj128EEEEELb1ELb1ELb1ELb0EEEvNS_9BwdParamsE)
        /*0100*/ 	.short	0x0210
        /*0102*/ 	.short	0x0128


	//----- nvinfo : EIATTR_SW_WAR
	.align		4
.L_1521:
        /*0104*/ 	.byte	0x04, 0x36
        /*0106*/ 	.short	(.L_1523 - .L_1522)
.L_1522:
        /*0108*/ 	.word	0x00000008
.L_1523:


//--------------------- .nv.info._ZN10layer_norm22ln_bwd_finalize_kernelINS_22Kernel_traits_finalizeILj2560E13__nv_bfloat16S2_S2_S2_fjLb1ELj1024ELj4ENS_18Kernel_traits_baseILj2560ES2_S2_S2_S2_fjLj1024EEEEELb1ELb1EEEvNS_9BwdParamsE --------------------------
	.section	.nv.info._ZN10layer_norm22ln_bwd_finalize_kernelINS_22Kernel_traits_finalizeILj2560E13__nv_bfloat16S2_S2_S2_fjLb1ELj1024ELj4ENS_18Kernel_traits_baseILj2560ES2_S2_S2_S2_fjLj1024EEEEELb1ELb1EEEvNS_9BwdParamsE,"",@"SHT_CUDA_INFO"
	.sectionflags	@""
	.align	4


	//----- nvinfo : EIATTR_CUDA_API_VERSION
	.align		4
        /*0000*/ 	.byte	0x04, 0x37
        /*0002*/ 	.short	(.L_1525 - .L_1524)
.L_1524:
        /*0004*/ 	.word	0x00000082


	//----- nvinfo : EIATTR_KPARAM_INFO
	.align		4
.L_1525:
        /*0008*/ 	.byte	0x04, 0x17
        /*000a*/ 	.short	(.L_1527 - .L_1526)
.L_1526:
        /*000c*/ 	.word	0x00000000
        /*0010*/ 	.short	0x0000
        /*0012*/ 	.short	0x0000
        /*0014*/ 	.byte	0x00, 0xf0, 0xa1, 0x04


	//----- nvinfo : EIATTR_SPARSE_MMA_MASK
	.align		4
.L_1527:
        /*0018*/ 	.byte	0x03, 0x50
        /*001a*/ 	.short	0x0000


	//----- nvinfo : EIATTR_MAXREG_COUNT
	.align		4
        /*001c*/ 	.byte	0x03, 0x1b
        /*001e*/ 	.short	0x0040


	//----- nvinfo : EIATTR_NUM_BARRIERS
	.align		4
        /*0020*/ 	.byte	0x02, 0x4c
        /*0022*/ 	.byte	0x01
	.zero		1


	//----- nvinfo : EIATTR_MERCURY_ISA_VERSION
	.align		4
        /*0024*/ 	.byte	0x03, 0x5f
        /*0026*/ 	.short	0x0101


	//----- nvinfo : EIATTR_COOP_GROUP_MASK_REGIDS
	.align		4
        /*0028*/ 	.byte	0x04, 0x29
        /*002a*/ 	.short	(.L_1529 - .L_1528)


	//   ....[0]....
.L_1528:
        /*002c*/ 	.word	0xffffffff


	//   ....[1]....
        /*0030*/ 	.word	0xffffffff


	//   ....[2]....
        /*0034*/ 	.word	0xffffffff


	//   ....[3]....
        /*0038*/ 	.word	0xffffffff


	//   ....[4]....
        /*003c*/ 	.word	0xffffffff


	//   ....[5]....
        /*0040*/ 	.word	0xffffffff


	//   ....[6]....
        /*0044*/ 	.word	0xffffffff


	//   ....[7]....
        /*0048*/ 	.word	0xffffffff


	//   ....[8]....
        /*004c*/ 	.word	0xffffffff


	//   ....[9]....
        /*0050*/ 	.word	0xffffffff


	//   ....[10]....
        /*0054*/ 	.word	0xffffffff


	//   ....[11]....
        /*0058*/ 	.word	0xffffffff


	//   ....[12]....
        /*005c*/ 	.word	0xffffffff


	//   ....[13]....
        /*0060*/ 	.word	0xffffffff


	//   ....[14]....
        /*0064*/ 	.word	0xffffffff


	//   ....[15]....
        /*0068*/ 	.word	0x05000014


	//   ....[16]....
        /*006c*/ 	.word	0x05000014


	//   ....[17]....
        /*0070*/ 	.word	0x05000014


	//   ....[18]....
        /*0074*/ 	.word	0x05000014


	//   ....[19]....
        /*0078*/ 	.word	0x05000014


	//   ....[20]....
        /*007c*/ 	.word	0x05000014


	//   ....[21]....
        /*0080*/ 	.word	0x05000014


	//   ....[22]....
        /*0084*/ 	.word	0x05000014


	//   ....[23]....
        /*0088*/ 	.word	0x05000014


	//   ....[24]....
        /*008c*/ 	.word	0x05000014


	//   ....[25]....
        /*0090*/ 	.word	0x05000014


	//   ....[26]....
        /*0094*/ 	.word	0x05000014


	//   ....[27]....
        /*0098*/ 	.word	0x05000014


	//   ....[28]....
        /*009c*/ 	.word	0x05000014


	//   ....[29]....
        /*00a0*/ 	.word	0x05000014


	//----- nvinfo : EIATTR_COOP_GROUP_INSTR_OFFSETS
	.align		4
.L_1529:
        /*00a4*/ 	.byte	0x04, 0x28
        /*00a6*/ 	.short	(.L_1531 - .L_1530)


	//   ....[0]....
.L_1530:
        /*00a8*/ 	.word	0x00000ab0


	//   ....[1]....
        /*00ac*/ 	.word	0x00000ac0


	//   ....[2]....
        /*00b0*/ 	.word	0x00000ad0


	//   ....[3]....
        /*00b4*/ 	.word	0x00000b00


	//   ....[4]....
        /*00b8*/ 	.word	0x00000b20


	//   ....[5]....
        /*00bc*/ 	.word	0x00000b30


	//   ....[6]....
        /*00c0*/ 	.word	0x00000b60


	//   ....[7]....
        /*00c4*/ 	.word	0x00000b80


	//   ....[8]....
        /*00c8*/ 	.word	0x00000b90


	//   ....[9]....
        /*00cc*/ 	.word	0x00000bc0


	//   ....[10]....
        /*00d0*/ 	.word	0x00000be0


	//   ....[11]....
        /*00d4*/ 	.word	0x00000bf0


	//   ....[12]....
        /*00d8*/ 	.word	0x00000c20


	//   ....[13]....
        /*00dc*/ 	.word	0x00000c40


	//   ....[14]....
        /*00e0*/ 	.word	0x00000c50


	//   ....[15]....
        /*00e4*/ 	.word	0x00000ee0


	//   ....[16]....
        /*00e8*/ 	.word	0x00000f50


	//   ....[17]....
        /*00ec*/ 	.word	0x00000fc0


	//   ....[18]....
        /*00f0*/ 	.word	0x00001030


	//   ....[19]....
        /*00f4*/ 	.word	0x000010a0


	//   ....[20]....
        /*00f8*/ 	.word	0x00001100


	//   ....[21]....
        /*00fc*/ 	.word	0x00001170


	//   ....[22]....
        /*0100*/ 	.word	0x000011e0


	//   ....[23]....
        /*0104*/ 	.word	0x00001250


	//   ....[24]....
        /*0108*/ 	.word	0x000012c0


	//   ....[25]....
        /*010c*/ 	.word	0x00001320


	//   ....[26]....
        /*0110*/ 	.word	0x00001390


	//   ....[27]....
        /*0114*/ 	.word	0x00001400


	//   ....[28]....
        /*0118*/ 	.word	0x00001470


	//   ....[29]....
        /*011c*/ 	.word	0x000014e0


	//----- nvinfo : EIATTR_EXIT_INSTR_OFFSETS
	.align		4
.L_1531:
        /*0120*/ 	.byte	0x04, 0x1c
        /*0122*/ 	.short	(.L_1533 - .L_1532)


	//   ....[0]....
.L_1532:
        /*0124*/ 	.word	0x00000070


	//   ....[1]....
        /*0128*/ 	.word	0x00000e80


	//----- nvinfo : EIATTR_MAX_THREADS
	.align		4
.L_1533:
        /*012c*/ 	.byte	0x04, 0x05
        /*012e*/ 	.short	(.L_1535 - .L_1534)
.L_1534:
        /*0130*/ 	.word	0x00000400
        /*0134*/ 	.word	0x00000001
        /*0138*/ 	.word	0x00000001


	//----- nvinfo : EIATTR_CRS_STACK_SIZE
	.align		4
.L_1535:
        /*013c*/ 	.byte	0x04, 0x1e
        /*013e*/ 	.short	(.L_1537 - .L_1536)
.L_1536:
        /*0140*/ 	.word	0x00000000


	//----- nvinfo : EIATTR_CBANK_PARAM_SIZE
	.align		4
.L_1537:
        /*0144*/ 	.byte	0x03, 0x19
        /*0146*/ 	.short	0x0128


	//----- nvinfo : EIATTR_PARAM_CBANK
	.align		4
        /*0148*/ 	.byte	0x04, 0x0a
        /*014a*/ 	.short	(.L_1539 - .L_1538)
	.align		4
.L_1538:
        /*014c*/ 	.word	index@(.nv.constant0._ZN10layer_norm22ln_bwd_finalize_kernelINS_22Kernel_traits_finalizeILj2560E13__nv_bfloat16S2_S2_S2_fjLb1ELj1024ELj4ENS_18Kernel_traits_baseILj2560ES2_S2_S2_S2_fjLj1024EEEEELb1ELb1EEEvNS_9BwdParamsE)
        /*0150*/ 	.short	0x0210
        /*0152*/ 	.short	0x0128


	//----- nvinfo : EIATTR_SW_WAR
	.align		4
.L_1539:
        /*0154*/ 	.byte	0x04, 0x36
        /*0156*/ 	.short	(.L_1541 - .L_1540)
.L_1540:
        /*0158*/ 	.word	0x00000008
.L_1541:


//--------------------- .nv.info._ZN10layer_norm13ln_bwd_kernelINS_13Kernel_traitsI13__nv_bfloat16S2_S2_S2_fjLj2560ELj1ELj1ELj4ELj8ENS_18Kernel_traits_baseILj2560ES2_S2_S2_S2_fjLj128EEEEELb1ELb1ELb1ELb1EEEvNS_9BwdParamsE --------------------------
	.section	.nv.info._ZN10layer_norm13ln_bwd_kernelINS_13Kernel_traitsI13__nv_bfloat16S2_S2_S2_fjLj2560ELj1ELj1ELj4ELj8ENS_18Kernel_traits_baseILj2560ES2_S2_S2_S2_fjLj128EEEEELb1ELb1ELb1ELb1EEEvNS_9BwdParamsE,"",@"SHT_CUDA_INFO"
	.sectionflags	@""
	.align	4


	//----- nvinfo : EIATTR_CUDA_API_VERSION
	.align		4
        /*0000*/ 	.byte	0x04, 0x37
        /*0002*/ 	.short	(.L_1543 - .L_1542)
.L_1542:
        /*0004*/ 	.word	0x00000082


	//----- nvinfo : EIATTR_KPARAM_INFO
	.align		4
.L_1543:
        /*0008*/ 	.byte	0x04, 0x17
        /*000a*/ 	.short	(.L_1545 - .L_1544)
.L_1544:
        /*000c*/ 	.word	0x00000000
        /*0010*/ 	.short	0x0000
        /*0012*/ 	.short	0x0000
        /*0014*/ 	.byte	0x00, 0xf0, 0xa1, 0x04


	//----- nvinfo : EIATTR_SPARSE_MMA_MASK
	.align		4
.L_1545:
        /*0018*/ 	.byte	0x03, 0x50
        /*001a*/ 	.short	0x0000


	//----- nvinfo : EIATTR_MAXREG_COUNT
	.align		4
        /*001c*/ 	.byte	0x03, 0x1b
        /*001e*/ 	.short	0x00ff


	//----- nvinfo : EIATTR_NUM_BARRIERS
	.align		4
        /*0020*/ 	.byte	0x02, 0x4c
        /*0022*/ 	.byte	0x01
	.zero		1


	//----- nvinfo : EIATTR_MERCURY_ISA_VERSION
	.align		4
        /*0024*/ 	.byte	0x03, 0x5f
        /*0026*/ 	.short	0x0101


	//----- nvinfo : EIATTR_COOP_GROUP_MASK_REGIDS
	.align		4
        /*0028*/ 	.byte	0x04, 0x29
        /*002a*/ 	.short	(.L_1547 - .L_1546)


	//   ....[0]....
.L_1546:
        /*002c*/ 	.word	0xffffffff


	//   ....[1]....
        /*0030*/ 	.word	0xffffffff


	//   ....[2]....
        /*0034*/ 	.word	0xffffffff


	//   ....[3]....
        /*0038*/ 	.word	0xffffffff


	//   ....[4]....
        /*003c*/ 	.word	0xffffffff


	//   ....[5]....
        /*0040*/ 	.word	0xffffffff


	//   ....[6]....
        /*0044*/ 	.word	0xffffffff


	//   ....[7]....
        /*0048*/ 	.word	0xffffffff


	//   ....[8]....
        /*004c*/ 	.word	0xffffffff


	//   ....[9]....
        /*0050*/ 	.word	0xffffffff


	//   ....[10]....
        /*0054*/ 	.word	0x050000a2


	//   ....[11]....
        /*0058*/ 	.word	0x050000a2


	//   ....[12]....
        /*005c*/ 	.word	0x050000a2


	//   ....[13]....
        /*0060*/ 	.word	0x050000a2


	//   ....[14]....
        /*0064*/ 	.word	0x050000a2


	//   ....[15]....
        /*0068*/ 	.word	0x050000a2


	//   ....[16]....
        /*006c*/ 	.word	0x050000a2


	//   ....[17]....
        /*0070*/ 	.word	0x050000a2


	//   ....[18]....
        /*0074*/ 	.word	0x050000a2


	//   ....[19]....
        /*0078*/ 	.word	0x050000a2


	//----- nvinfo : EIATTR_COOP_GROUP_INSTR_OFFSETS
	.align		4
.L_1547:
        /*007c*/ 	.byte	0x04, 0x28
        /*007e*/ 	.short	(.L_1549 - .L_1548)


	//   ....[0]....
.L_1548:
        /*0080*/ 	.word	0x00001f70


	//   ....[1]....
        /*0084*/ 	.word	0x00001f80


	//   ....[2]....
        /*0088*/ 	.word	0x00001fb0


	//   ....[3]....
        /*008c*/ 	.word	0x00001fc0


	//   ....[4]....
        /*0090*/ 	.word	0x00001ff0


	//   ....[5]....
        /*0094*/ 	.word	0x00002000


	//   ....[6]....
        /*0098*/ 	.word	0x00002030


	//   ....[7]....
        /*009c*/ 	.word	0x00002040


	//   ....[8]....
        /*00a0*/ 	.word	0x00002070


	//   ....[9]....
        /*00a4*/ 	.word	0x00002080


	//   ....[10]....
        /*00a8*/ 	.word	0x000052a0


	//   ....[11]....
        /*00ac*/ 	.word	0x000052f0


	//   ....[12]....
        /*00b0*/ 	.word	0x00005360


	//   ....[13]....
        /*00b4*/ 	.word	0x000053c0


	//   ....[14]....
        /*00b8*/ 	.word	0x00005430


	//   ....[15]....
        /*00bc*/ 	.word	0x00005490


	//   ....[16]....
        /*00c0*/ 	.word	0x00005500


	//   ....[17]....
        /*00c4*/ 	.word	0x00005560


	//   ....[18]....
        /*00c8*/ 	.word	0x000055d0


	//   ....[19]....
        /*00cc*/ 	.word	0x00005630


	//----- nvinfo : EIATTR_EXIT_INSTR_OFFSETS
	.align		4
.L_1549:
        /*00d0*/ 	.byte	0x04, 0x1c
        /*00d2*/ 	.short	(.L_1551 - .L_1550)


	//   ....[0]....
.L_1550:
        /*00d4*/ 	.word	0x00005240


	//----- nvinfo : EIATTR_MAX_THREADS
	.align		4
.L_1551:
        /*00d8*/ 	.byte	0x04, 0x05
        /*00da*/ 	.short	(.L_1553 - .L_1552)
.L_1552:
        /*00dc*/ 	.word	0x00000080
        /*00e0*/ 	.word	0x00000001
        /*00e4*/ 	.word	0x00000001


	//----- nvinfo : EIATTR_CRS_STACK_SIZE
	.align		4
.L_1553:
        /*00e8*/ 	.byte	0x04, 0x1e
        /*00ea*/ 	.short	(.L_1555 - .L_1554)
.L_1554:
        /*00ec*/ 	.word	0x00000000


	//----- nvinfo : EIATTR_CBANK_PARAM_SIZE
	.align		4
.L_1555:
        /*00f0*/ 	.byte	0x03, 0x19
        /*00f2*/ 	.short	0x0128


	//----- nvinfo : EIATTR_PARAM_CBANK
	.align		4
        /*00f4*/ 	.byte	0x04, 0x0a
        /*00f6*/ 	.short	(.L_1557 - .L_1556)
	.align		4
.L_1556:
        /*00f8*/ 	.word	index@(.nv.constant0._ZN10layer_norm13ln_bwd_kernelINS_13Kernel_traitsI13__nv_bfloat16S2_S2_S2_fjLj2560ELj1ELj1ELj4ELj8ENS_18Kernel_traits_baseILj2560ES2_S2_S2_S2_fjLj128EEEEELb1ELb1ELb1ELb1EEEvNS_9BwdParamsE)
        /*00fc*/ 	.short	0x0210
        /*00fe*/ 	.short	0x0128


	//----- nvinfo : EIATTR_SW_WAR
	.align		4
.L_1557:
        /*0100*/ 	.byte	0x04, 0x36
        /*0102*/ 	.short	(.L_1559 - .L_1558)
.L_1558:
        /*0104*/ 	.word	0x00000008
.L_1559:


//--------------------- .nv.info._ZN10layer_norm13ln_bwd_kernelINS_13Kernel_traitsI6__halfS2_S2_S2_fjLj2560ELj1ELj1ELj4ELj8ENS_18Kernel_traits_baseILj2560ES2_S2_S2_S2_fjLj128EEEEELb0ELb0ELb0ELb0EEEvNS_9BwdParamsE --------------------------
	.section	.nv.info._ZN10layer_norm13ln_bwd_kernelINS_13Kernel_traitsI6__halfS2_S2_S2_fjLj2560ELj1ELj1ELj4ELj8ENS_18Kernel_traits_baseILj2560ES2_S2_S2_S2_fjLj128EEEEELb0ELb0ELb0ELb0EEEvNS_9BwdParamsE,"",@"SHT_CUDA_INFO"
	.sectionflags	@""
	.align	4


	//----- nvinfo : EIATTR_CUDA_API_VERSION
	.align		4
        /*0000*/ 	.byte	0x04, 0x37
        /*0002*/ 	.short	(.L_1561 - .L_1560)
.L_1560:
        /*0004*/ 	.word	0x00000082


	//----- nvinfo : EIATTR_KPARAM_INFO
	.align		4
.L_1561:
        /*0008*/ 	.byte	0x04, 0x17
        /*000a*/ 	.short	(.L_1563 - .L_1562)
.L_1562:
        /*000c*/ 	.word	0x00000000
        /*0010*/ 	.short	0x0000
        /*0012*/ 	.short	0x0000
        /*0014*/ 	.byte	0x00, 0xf0, 0xa1, 0x04


	//----- nvinfo : EIATTR_SPARSE_MMA_MASK
	.align		4
.L_1563:
        /*0018*/ 	.byte	0x03, 0x50
        /*001a*/ 	.short	0x0000


	//----- nvinfo : EIATTR_MAXREG_COUNT
	.align		4
        /*001c*/ 	.byte	0x03, 0x1b
        /*001e*/ 	.short	0x00ff


	//----- nvinfo : EIATTR_NUM_BARRIERS
	.align		4
        /*0020*/ 	.byte	0x02, 0x4c
        /*0022*/ 	.byte	0x01
	.zero		1


	//----- nvinfo : EIATTR_MERCURY_ISA_VERSION
	.align		4
        /*0024*/ 	.byte	0x03, 0x5f
        /*0026*/ 	.short	0x0101


	//----- nvinfo : EIATTR_COOP_GROUP_MASK_REGIDS
	.align		4
        /*0028*/ 	.byte	0x04, 0x29
        /*002a*/ 	.short	(.L_1565 - .L_1564)


	//   ....[0]....
.L_1564:
        /*002c*/ 	.word	0xffffffff


	//   ....[1]....
        /*0030*/ 	.word	0xffffffff


	//   ....[2]....
        /*0034*/ 	.word	0xffffffff


	//   ....[3]....
        /*0038*/ 	.word	0xffffffff


	//   ....[4]....
        /*003c*/ 	.word	0xffffffff


	//   ....[5]....
        /*0040*/ 	.word	0xffffffff


	//   ....[6]....
        /*0044*/ 	.word	0xffffffff


	//   ....[7]....
        /*0048*/ 	.word	0xffffffff


	//   ....[8]....
        /*004c*/ 	.word	0xffffffff


	//   ....[9]....
        /*0050*/ 	.word	0xffffffff


	//   ....[10]....
        /*0054*/ 	.word	0x05000085


	//   ....[11]....
        /*0058*/ 	.word	0x05000085


	//   ....[12]....
        /*005c*/ 	.word	0x05000085


	//   ....[13]....
        /*0060*/ 	.word	0x05000085


	//   ....[14]....
        /*0064*/ 	.word	0x05000085


	//   ....[15]....
        /*0068*/ 	.word	0x05000085


	//   ....[16]....
        /*006c*/ 	.word	0x05000085


	//   ....[17]....
        /*0070*/ 	.word	0x05000085


	//   ....[18]....
        /*0074*/ 	.word	0x05000085


	//   ....[19]....
        /*0078*/ 	.word	0x05000085


	//----- nvinfo : EIATTR_COOP_GROUP_INSTR_OFFSETS
	.align		4
.L_1565:
        /*007c*/ 	.byte	0x04, 0x28
        /*007e*/ 	.short	(.L_1567 - .L_1566)


	//   ....[0]....
.L_1566:
        /*0080*/ 	.word	0x00001ad0


	//   ....[1]....
        /*0084*/ 	.word	0x00001ae0


	//   ....[2]....
        /*0088*/ 	.word	0x00001b10


	//   ....[3]....
        /*008c*/ 	.word	0x00001b20


	//   ....[4]....
        /*0090*/ 	.word	0x00001b50


	//   ....[5]....
        /*0094*/ 	.word	0x00001b60


	//   ....[6]....
        /*0098*/ 	.word	0x00001b90


	//   ....[7]....
        /*009c*/ 	.word	0x00001ba0


	//   ....[8]....
        /*00a0*/ 	.word	0x00001bd0


	//   ....[9]....
        /*00a4*/ 	.word	0x00001be0


	//   ....[10]....
        /*00a8*/ 	.word	0x00003570


	//   ....[11]....
        /*00ac*/ 	.word	0x000035c0


	//   ....[12]....
        /*00b0*/ 	.word	0x00003630


	//   ....[13]....
        /*00b4*/ 	.word	0x00003690


	//   ....[14]....
        /*00b8*/ 	.word	0x00003700


	//   ....[15]....
        /*00bc*/ 	.word	0x00003760


	//   ....[16]....
        /*00c0*/ 	.word	0x000037d0


	//   ....[17]....
        /*00c4*/ 	.word	0x00003830


	//   ....[18]....
        /*00c8*/ 	.word	0x000038a0


	//   ....[19]....
        /*00cc*/ 	.word	0x00003900


	//----- nvinfo : EIATTR_EXIT_INSTR_OFFSETS
	.align		4
.L_1567:
        /*00d0*/ 	.byte	0x04, 0x1c
        /*00d2*/ 	.short	(.L_1569 - .L_1568)


	//   ....[0]....
.L_1568:
        /*00d4*/ 	.word	0x00003490


	//   ....[1]....
        /*00d8*/ 	.word	0x00003510


	//----- nvinfo : EIATTR_MAX_THREADS
	.align		4
.L_1569:
        /*00dc*/ 	.byte	0x04, 0x05
        /*00de*/ 	.short	(.L_1571 - .L_1570)
.L_1570:
        /*00e0*/ 	.word	0x00000080
        /*00e4*/ 	.word	0x00000001
        /*00e8*/ 	.word	0x00000001


	//----- nvinfo : EIATTR_CRS_STACK_SIZE
	.align		4
.L_1571:
        /*00ec*/ 	.byte	0x04, 0x1e
        /*00ee*/ 	.short	(.L_1573 - .L_1572)
.L_1572:
        /*00f0*/ 	.word	0x00000000


	//----- nvinfo : EIATTR_CBANK_PARAM_SIZE
	.align		4
.L_1573:
        /*00f4*/ 	.byte	0x03, 0x19
        /*00f6*/ 	.short	0x0128


	//----- nvinfo : EIATTR_PARAM_CBANK
	.align		4
        /*00f8*/ 	.byte	0x04, 0x0a
        /*00fa*/ 	.short	(.L_1575 - .L_1574)
	.align		4
.L_1574:
        /*00fc*/ 	.word	index@(.nv.constant0._ZN10layer_norm13ln_bwd_kernelINS_13Kernel_traitsI6__halfS2_S2_S2_fjLj2560ELj1ELj1ELj4ELj8ENS_18Kernel_traits_baseILj2560ES2_S2_S2_S2_fjLj128EEEEELb0ELb0ELb0ELb0EEEvNS_9BwdParamsE)
        /*0100*/ 	.short	0x0210
        /*0102*/ 	.short	0x0128


	//----- nvinfo : EIATTR_SW_WAR
	.align		4
.L_1575:
        /*0104*/ 	.byte	0x04, 0x36
        /*0106*/ 	.short	(.L_1577 - .L_1576)
.L_1576:
        /*0108*/ 	.word	0x00000008
.L_1577:


//--------------------- .nv.info._ZN10layer_norm13ln_bwd_kernelINS_13Kernel_traitsI6__halfS2_S2_S2_fjLj2560ELj1ELj1ELj4ELj8ENS_18Kernel_traits_baseILj2560ES2_S2_S2_S2_fjLj128EEEEELb0ELb0ELb0ELb1EEEvNS_9BwdParamsE --------------------------
	.section	.nv.info._ZN10layer_norm13ln_bwd_kernelINS_13Kernel_traitsI6__halfS2_S2_S2_fjLj2560ELj1ELj1ELj4ELj8ENS_18Kernel_traits_baseILj2560ES2_S2_S2_S2_fjLj128EEEEELb0ELb0ELb0ELb1EEEvNS_9BwdParamsE,"",@"SHT_CUDA_INFO"
	.sectionflags	@""
	.align	4


	//----- nvinfo : EIATTR_CUDA_API_VERSION
	.align		4
        /*0000*/ 	.byte	0x04, 0x37
        /*0002*/ 	.short	(.L_1579 - .L_1578)
.L_1578:
        /*0004*/ 	.word	0x00000082


	//----- nvinfo : EIATTR_KPARAM_INFO
	.align		4
.L_1579:
        /*0008*/ 	.byte	0x04, 0x17
        /*000a*/ 	.short	(.L_1581 - .L_1580)
.L_1580:
        /*000c*/ 	.word	0x00000000
        /*0010*/ 	.short	0x0000
        /*0012*/ 	.short	0x0000
        /*0014*/ 	.byte	0x00, 0xf0, 0xa1, 0x04


	//----- nvinfo : EIATTR_SPARSE_MMA_MASK
	.align		4
.L_1581:
        /*0018*/ 	.byte	0x03, 0x50
        /*001a*/ 	.short	0x0000


	//----- nvinfo : EIATTR_MAXREG_COUNT
	.align		4
        /*001c*/ 	.byte	0x03, 0x1b
        /*001e*/ 	.short	0x00ff


	//----- nvinfo : EIATTR_NUM_BARRIERS
	.align		4
        /*0020*/ 	.byte	0x02, 0x4c
        /*0022*/ 	.byte	0x01
	.zero		1


	//----- nvinfo : EIATTR_MERCURY_ISA_VERSION
	.align		4
        /*0024*/ 	.byte	0x03, 0x5f
        /*0026*/ 	.short	0x0101


	//----- nvinfo : EIATTR_COOP_GROUP_MASK_REGIDS
	.align		4
        /*0028*/ 	.byte	0x04, 0x29
        /*002a*/ 	.short	(.L_1583 - .L_1582)


	//   ....[0]....
.L_1582:
        /*002c*/ 	.word	0xffffffff


	//   ....[1]....
        /*0030*/ 	.word	0xffffffff


	//   ....[2]....
        /*0034*/ 	.word	0xffffffff


	//   ....[3]....
        /*0038*/ 	.word	0xffffffff


	//   ....[4]....
        /*003c*/ 	.word	0xffffffff


	//   ....[5]....
        /*0040*/ 	.word	0xffffffff


	//   ....[6]....
        /*0044*/ 	.word	0xffffffff


	//   ....[7]....
        /*0048*/ 	.word	0xffffffff


	//   ....[8]....
        /*004c*/ 	.word	0xffffffff


	//   ....[9]....
        /*0050*/ 	.word	0xffffffff


	//   ....[10]....
        /*0054*/ 	.word	0x05000086


	//   ....[11]....
        /*0058*/ 	.word	0x05000086


	//   ....[12]....
        /*005c*/ 	.word	0x05000086


	//   ....[13]....
        /*0060*/ 	.word	0x05000086


	//   ....[14]....
        /*0064*/ 	.word	0x05000086


	//   ....[15]....
        /*0068*/ 	.word	0x05000086


	//   ....[16]....
        /*006c*/ 	.word	0x05000086


	//   ....[17]....
        /*0070*/ 	.word	0x05000086


	//   ....[18]....
        /*0074*/ 	.word	0x05000086


	//   ....[19]....
        /*0078*/ 	.word	0x05000086


	//----- nvinfo : EIATTR_COOP_GROUP_INSTR_OFFSETS
	.align		4
.L_1583:
        /*007c*/ 	.byte	0x04, 0x28
        /*007e*/ 	.short	(.L_1585 - .L_1584)


	//   ....[0]....
.L_1584:
        /*0080*/ 	.word	0x00001790


	//   ....[1]....
        /*0084*/ 	.word	0x000017a0


	//   ....[2]....
        /*0088*/ 	.word	0x000017d0


	//   ....[3]....
        /*008c*/ 	.word	0x000017e0


	//   ....[4]....
        /*0090*/ 	.word	0x00001820


	//   ....[5]....
        /*0094*/ 	.word	0x00001830


	//   ....[6]....
        /*0098*/ 	.word	0x00001860


	//   ....[7]....
        /*009c*/ 	.word	0x00001870


	//   ....[8]....
        /*00a0*/ 	.word	0x000018a0


	//   ....[9]....
        /*00a4*/ 	.word	0x000018b0


	//   ....[10]....
        /*00a8*/ 	.word	0x00003070


	//   ....[11]....
        /*00ac*/ 	.word	0x000030c0


	//   ....[12]....
        /*00b0*/ 	.word	0x00003130


	//   ....[13]....
        /*00b4*/ 	.word	0x00003190


	//   ....[14]....
        /*00b8*/ 	.word	0x00003210


	//   ....[15]....
        /*00bc*/ 	.word	0x00003270


	//   ....[16]....
        /*00c0*/ 	.word	0x000032e0


	//   ....[17]....
        /*00c4*/ 	.word	0x00003340


	//   ....[18]....
        /*00c8*/ 	.word	0x000033b0


	//   ....[19]....
        /*00cc*/ 	.word	0x00003410


	//----- nvinfo : EIATTR_EXIT_INSTR_OFFSETS
	.align		4
.L_1585:
        /*00d0*/ 	.byte	0x04, 0x1c
        /*00d2*/ 	.short	(.L_1587 - .L_1586)


	//   ....[0]....
.L_1586:
        /*00d4*/ 	.word	0x00003010


	//----- nvinfo : EIATTR_MAX_THREADS
	.align		4
.L_1587:
        /*00d8*/ 	.byte	0x04, 0x05
        /*00da*/ 	.short	(.L_1589 - .L_1588)
.L_1588:
        /*00dc*/ 	.word	0x00000080
        /*00e0*/ 	.word	0x00000001
        /*00e4*/ 	.word	0x00000001


	//----- nvinfo : EIATTR_CRS_STACK_SIZE
	.align		4
.L_1589:
        /*00e8*/ 	.byte	0x04, 0x1e
        /*00ea*/ 	.short	(.L_1591 - .L_1590)
.L_1590:
        /*00ec*/ 	.word	0x00000000


	//----- nvinfo : EIATTR_CBANK_PARAM_SIZE
	.align		4
.L_1591:
        /*00f0*/ 	.byte	0x03, 0x19
        /*00f2*/ 	.short	0x0128


	//----- nvinfo : EIATTR_PARAM_CBANK
	.align		4
        /*00f4*/ 	.byte	0x04, 0x0a
        /*00f6*/ 	.short	(.L_1593 - .L_1592)
	.align		4
.L_1592:
        /*00f8*/ 	.word	index@(.nv.constant0._ZN10layer_norm13ln_bwd_kernelINS_13Kernel_traitsI6__halfS2_S2_S2_fjLj2560ELj1ELj1ELj4ELj8ENS_18Kernel_traits_baseILj2560ES2_S2_S2_S2_fjLj128EEEEELb0ELb0ELb0ELb1EEEvNS_9BwdParamsE)
        /*00fc*/ 	.short	0x0210
        /*00fe*/ 	.short	0x0128


	//----- nvinfo : EIATTR_SW_WAR
	.align		4
.L_1593:
        /*0100*/ 	.byte	0x04, 0x36
        /*0102*/ 	.short	(.L_1595 - .L_1594)
.L_1594:
        /*0104*/ 	.word	0x00000008
.L_1595:


//--------------------- .nv.info._ZN10layer_norm13ln_bwd_kernelINS_13Kernel_traitsI6__halfS2_S2_S2_fjLj2560ELj1ELj1ELj4ELj8ENS_18Kernel_traits_baseILj2560ES2_S2_S2_S2_fjLj128EEEEELb0ELb0ELb1ELb0EEEvNS_9BwdParamsE --------------------------
	.section	.nv.info._ZN10layer_norm13ln_bwd_kernelINS_13Kernel_traitsI6__halfS2_S2_S2_fjLj2560ELj1ELj1ELj4ELj8ENS_18Kernel_traits_baseILj2560ES2_S2_S2_S2_fjLj128EEEEELb0ELb0ELb1ELb0EEEvNS_9BwdParamsE,"",@"SHT_CUDA_INFO"
	.sectionflags	@""
	.align	4


	//----- nvinfo : EIATTR_CUDA_API_VERSION
	.align		4
        /*0000*/ 	.byte	0x04, 0x37
        /*0002*/ 	.short	(.L_1597 - .L_1596)
.L_1596:
        /*0004*/ 	.word	0x00000082


	//----- nvinfo : EIATTR_KPARAM_INFO
	.align		4
.L_1597:
        /*0008*/ 	.byte	0x04, 0x17
        /*000a*/ 	.short	(.L_1599 - .L_1598)
.L_1598:
        /*000c*/ 	.word	0x00000000
        /*0010*/ 	.short	0x0000
        /*0012*/ 	.short	0x0000
        /*0014*/ 	.byte	0x00, 0xf0, 0xa1, 0x04


	//----- nvinfo : EIATTR_SPARSE_MMA_MASK
	.align		4
.L_1599:
        /*0018*/ 	.byte	0x03, 0x50
        /*001a*/ 	.short	0x0000


	//----- nvinfo : EIATTR_MAXREG_COUNT
	.align		4
        /*001c*/ 	.byte	0x03, 0x1b
        /*001e*/ 	.short	0x00ff


	//----- nvinfo : EIATTR_NUM_BARRIERS
	.align		4
        /*0020*/ 	.byte	0x02, 0x4c
        /*0022*/ 	.byte	0x01
	.zero		1


	//----- nvinfo : EIATTR_MERCURY_ISA_VERSION
	.align		4
        /*0024*/ 	.byte	0x03, 0x5f
        /*0026*/ 	.short	0x0101


	//----- nvinfo : EIATTR_COOP_GROUP_MASK_REGIDS
	.align		4
        /*0028*/ 	.byte	0x04, 0x29
        /*002a*/ 	.short	(.L_1601 - .L_1600)


	//   ....[0]....
.L_1600:
        /*002c*/ 	.word	0xffffffff


	//   ....[1]....
        /*0030*/ 	.word	0xffffffff


	//   ....[2]....
        /*0034*/ 	.word	0xffffffff


	//   ....[3]....
        /*0038*/ 	.word	0xffffffff


	//   ....[4]....
        /*003c*/ 	.word	0xffffffff


	//   ....[5]....
        /*0040*/ 	.word	0xffffffff


	//   ....[6]....
        /*0044*/ 	.word	0xffffffff


	//   ....[7]....
        /*0048*/ 	.word	0xffffffff


	//   ....[8]....
        /*004c*/ 	.word	0xffffffff


	//   ....[9]....
        /*0050*/ 	.word	0xffffffff


	//   ....[10]....
        /*0054*/ 	.word	0x0500008e


	//   ....[11]....
        /*0058*/ 	.word	0x0500008e


	//   ....[12]....
        /*005c*/ 	.word	0x0500008e


	//   ....[13]....
        /*0060*/ 	.word	0x0500008e


	//   ....[14]....
        /*0064*/ 	.word	0x0500008e


	//   ....[15]....
        /*0068*/ 	.word	0x0500008e


	//   ....[16]....
        /*006c*/ 	.word	0x0500008e


	//   ....[17]....
        /*0070*/ 	.word	0x0500008e


	//   ....[18]....
        /*0074*/ 	.word	0x0500008e


	//   ....[19]....
        /*0078*/ 	.word	0x0500008e


	//----- nvinfo : EIATTR_COOP_GROUP_INSTR_OFFSETS
	.align		4
.L_1601:
        /*007c*/ 	.byte	0x04, 0x28
        /*007e*/ 	.short	(.L_1603 - .L_1602)


	//   ....[0]....
.L_1602:
        /*0080*/ 	.word	0x00001ee0


	//   ....[1]....
        /*0084*/ 	.word	0x00001ef0


	//   ....[2]....
        /*0088*/ 	.word	0x00001f20


	//   ....[3]....
        /*008c*/ 	.word	0x00001f30


	//   ....[4]....
        /*0090*/ 	.word	0x00001f60


	//   ....[5]....
        /*0094*/ 	.word	0x00001f70


	//   ....[6]....
        /*0098*/ 	.word	0x00001fa0


	//   ....[7]....
        /*009c*/ 	.word	0x00001fb0


	//   ....[8]....
        /*00a0*/ 	.word	0x00001fe0


	//   ....[9]....
        /*00a4*/ 	.word	0x00001ff0


	//   ....[10]....
        /*00a8*/ 	.word	0x00004790


	//   ....[11]....
        /*00ac*/ 	.word	0x000047e0


	//   ....[12]....
        /*00b0*/ 	.word	0x00004850


	//   ....[13]....
        /*00b4*/ 	.word	0x000048b0


	//   ....[14]....
        /*00b8*/ 	.word	0x00004920


	//   ....[15]....
        /*00bc*/ 	.word	0x00004980


	//   ....[16]....
        /*00c0*/ 	.word	0x000049f0


	//   ....[17]....
        /*00c4*/ 	.word	0x00004a50


	//   ....[18]....
        /*00c8*/ 	.word	0x00004ac0


	//   ....[19]....
        /*00cc*/ 	.word	0x00004b20


	//----- nvinfo : EIATTR_EXIT_INSTR_OFFSETS
	.align		4
.L_1603:
        /*00d0*/ 	.byte	0x04, 0x1c
        /*00d2*/ 	.short	(.L_1605 - .L_1604)


	//   ....[0]....
.L_1604:
        /*00d4*/ 	.word	0x000046b0


	//   ....[1]....
        /*00d8*/ 	.word	0x00004730


	//----- nvinfo : EIATTR_MAX_THREADS
	.align		4
.L_1605:
        /*00dc*/ 	.byte	0x04, 0x05
        /*00de*/ 	.short	(.L_1607 - .L_1606)
.L_1606:
        /*00e0*/ 	.word	0x00000080
        /*00e4*/ 	.word	0x00000001
        /*00e8*/ 	.word	0x00000001


	//----- nvinfo : EIATTR_CRS_STACK_SIZE
	.align		4
.L_1607:
        /*00ec*/ 	.byte	0x04, 0x1e
        /*00ee*/ 	.short	(.L_1609 - .L_1608)
.L_1608:
        /*00f0*/ 	.word	0x00000000


	//----- nvinfo : EIATTR_CBANK_PARAM_SIZE
	.align		4
.L_1609:
        /*00f4*/ 	.byte	0x03, 0x19
        /*00f6*/ 	.short	0x0128


	//----- nvinfo : EIATTR_PARAM_CBANK
	.align		4
        /*00f8*/ 	.byte	0x04, 0x0a
        /*00fa*/ 	.short	(.L_1611 - .L_1610)
	.align		4
.L_1610:
        /*00fc*/ 	.word	index@(.nv.constant0._ZN10layer_norm13ln_bwd_kernelINS_13Kernel_traitsI6__halfS2_S2_S2_fjLj2560ELj1ELj1ELj4ELj8ENS_18Kernel_traits_baseILj2560ES2_S2_S2_S2_fjLj128EEEEELb0ELb0ELb1ELb0EEEvNS_9BwdParamsE)
        /*0100*/ 	.short	0x0210
        /*0102*/ 	.short	0x0128


	//----- nvinfo : EIATTR_SW_WAR
	.align		4
.L_1611:
        /*0104*/ 	.byte	0x04, 0x36
        /*0106*/ 	.short	(.L_1613 - .L_1612)
.L_1612:
        /*0108*/ 	.word	0x00000008
.L_1613:


//--------------------- .nv.info._ZN10layer_norm13ln_bwd_kernelINS_13Kernel_traitsI6__halfS2_S2_S2_fjLj2560ELj1ELj1ELj4ELj8ENS_18Kernel_traits_baseILj2560ES2_S2_S2_S2_fjLj128EEEEELb0ELb0ELb1ELb1EEEvNS_9BwdParamsE --------------------------
	.section	.nv.info._ZN10layer_norm13ln_bwd_kernelINS_13Kernel_traitsI6__halfS2_S2_S2_fjLj2560ELj1ELj1ELj4ELj8ENS_18Kernel_traits_baseILj2560ES2_S2_S2_S2_fjLj128EEEEELb0ELb0ELb1ELb1EEEvNS_9BwdParamsE,"",@"SHT_CUDA_INFO"
	.sectionflags	@""
	.align	4


	//----- nvinfo : EIATTR_CUDA_API_VERSION
	.align		4
        /*0000*/ 	.byte	0x04, 0x37
        /*0002*/ 	.short	(.L_1615 - .L_1614)
.L_1614:
        /*0004*/ 	.word	0x00000082


	//----- nvinfo : EIATTR_KPARAM_INFO
	.align		4
.L_1615:
        /*0008*/ 	.byte	0x04, 0x17
        /*000a*/ 	.short	(.L_1617 - .L_1616)
.L_1616:
        /*000c*/ 	.word	0x00000000
        /*0010*/ 	.short	0x0000
        /*0012*/ 	.short	0x0000
        /*0014*/ 	.byte	0x00, 0xf0, 0xa1, 0x04


	//----- nvinfo : EIATTR_SPARSE_MMA_MASK
	.align		4
.L_1617:
        /*0018*/ 	.byte	0x03, 0x50
        /*001a*/ 	.short	0x0000


	//----- nvinfo : EIATTR_MAXREG_COUNT
	.align		4
        /*001c*/ 	.byte	0x03, 0x1b
        /*001e*/ 	.short	0x00ff


	//----- nvinfo : EIATTR_NUM_BARRIERS
	.align		4
        /*0020*/ 	.byte	0x02, 0x4c
        /*0022*/ 	.byte	0x01
	.zero		1


	//----- nvinfo : EIATTR_MERCURY_ISA_VERSION
	.align		4
        /*0024*/ 	.byte	0x03, 0x5f
        /*0026*/ 	.short	0x0101


	//----- nvinfo : EIATTR_COOP_GROUP_MASK_REGIDS
	.align		4
        /*0028*/ 	.byte	0x04, 0x29
        /*002a*/ 	.short	(.L_1619 - .L_1618)


	//   ....[0]....
.L_1618:
        /*002c*/ 	.word	0xffffffff


	//   ....[1]....
        /*0030*/ 	.word	0xffffffff


	//   ....[2]....
        /*0034*/ 	.word	0xffffffff


	//   ....[3]....
        /*0038*/ 	.word	0xffffffff


	//   ....[4]....
        /*003c*/ 	.word	0xffffffff


	//   ....[5]....
        /*0040*/ 	.word	0xffffffff


	//   ....[6]....
        /*0044*/ 	.word	0xffffffff


	//   ....[7]....
        /*0048*/ 	.word	0xffffffff


	//   ....[8]....
        /*004c*/ 	.word	0xffffffff


	//   ....[9]....
        /*0050*/ 	.word	0xffffffff


	//   ....[10]....
        /*0054*/ 	.word	0x0500008e


	//   ....[11]....
        /*0058*/ 	.word	0x0500008e


	//   ....[12]....
        /*005c*/ 	.word	0x0500008e


	//   ....[13]....
        /*0060*/ 	.word	0x0500008e


	//   ....[14]....
        /*0064*/ 	.word	0x0500008e


	//   ....[15]....
        /*0068*/ 	.word	0x0500008e


	//   ....[16]....
        /*006c*/ 	.word	0x0500008e


	//   ....[17]....
        /*0070*/ 	.word	0x0500008e


	//   ....[18]....
        /*0074*/ 	.word	0x0500008e


	//   ....[19]....
        /*0078*/ 	.word	0x0500008e


	//----- nvinfo : EIATTR_COOP_GROUP_INSTR_OFFSETS
	.align		4
.L_1619:
        /*007c*/ 	.byte	0x04, 0x28
        /*007e*/ 	.short	(.L_1621 - .L_1620)


	//   ....[0]....
.L_1620:
        /*0080*/ 	.word	0x00001960


	//   ....[1]....
        /*0084*/ 	.word	0x00001970


	//   ....[2]....
        /*0088*/ 	.word	0x000019a0


	//   ....[3]....
        /*008c*/ 	.word	0x000019b0


	//   ....[4]....
        /*0090*/ 	.word	0x000019e0


	//   ....[5]....
        /*0094*/ 	.word	0x000019f0


	//   ....[6]....
        /*0098*/ 	.word	0x00001a20


	//   ....[7]....
        /*009c*/ 	.word	0x00001a30


	//   ....[8]....
        /*00a0*/ 	.word	0x00001a60


	//   ....[9]....
        /*00a4*/ 	.word	0x00001a70


	//   ....[10]....
        /*00a8*/ 	.word	0x00003d40


	//   ....[11]....
        /*00ac*/ 	.word	0x00003d90


	//   ....[12]....
        /*00b0*/ 	.word	0x00003e00


	//   ....[13]....
        /*00b4*/ 	.word	0x00003e60


	//   ....[14]....
        /*00b8*/ 	.word	0x00003ed0


	//   ....[15]....
        /*00bc*/ 	.word	0x00003f30


	//   ....[16]....
        /*00c0*/ 	.word	0x00003fa0


	//   ....[17]....
        /*00c4*/ 	.word	0x00004000


	//   ....[18]....
        /*00c8*/ 	.word	0x00004070


	//   ....[19]....
        /*00cc*/ 	.word	0x000040d0


	//----- nvinfo : EIATTR_EXIT_INSTR_OFFSETS
	.align		4
.L_1621:
        /*00d0*/ 	.byte	0x04, 0x1c
        /*00d2*/ 	.short	(.L_1623 - .L_1622)


	//   ....[0]....
.L_1622:
        /*00d4*/ 	.word	0x00003ce0


	//----- nvinfo : EIATTR_MAX_THREADS
	.align		4
.L_1623:
        /*00d8*/ 	.byte	0x04, 0x05
        /*00da*/ 	.short	(.L_1625 - .L_1624)
.L_1624:
        /*00dc*/ 	.word	0x00000080
        /*00e0*/ 	.word	0x00000001
        /*00e4*/ 	.word	0x00000001


	//----- nvinfo : EIATTR_CRS_STACK_SIZE
	.align		4
.L_1625:
        /*00e8*/ 	.byte	0x04, 0x1e
        /*00ea*/ 	.short	(.L_1627 - .L_1626)
.L_1626:
        /*00ec*/ 	.word	0x00000000


	//----- nvinfo : EIATTR_CBANK_PARAM_SIZE
	.align		4
.L_1627:
        /*00f0*/ 	.byte	0x03, 0x19
        /*00f2*/ 	.short	0x0128


	//----- nvinfo : EIATTR_PARAM_CBANK
	.align		4
        /*00f4*/ 	.byte	0x04, 0x0a
        /*00f6*/ 	.short	(.L_1629 - .L_1628)
	.align		4
.L_1628:
        /*00f8*/ 	.word	index@(.nv.constant0._ZN10layer_norm13ln_bwd_kernelINS_13Kernel_traitsI6__halfS2_S2_S2_fjLj2560ELj1ELj1ELj4ELj8ENS_18Kernel_traits_baseILj2560ES2_S2_S2_S2_fjLj128EEEEELb0ELb0ELb1ELb1EEEvNS_9BwdParamsE)
        /*00fc*/ 	.short	0x0210
        /*00fe*/ 	.short	0x0128


	//----- nvinfo : EIATTR_SW_WAR
	.align		4
.L_1629:
        /*0100*/ 	.byte	0x04, 0x36
        /*0102*/ 	.short	(.L_1631 - .L_1630)
.L_1630:
        /*0104*/ 	.word	0x00000008
.L_1631:


//--------------------- .nv.info._ZN10layer_norm13ln_bwd_kernelINS_13Kernel_traitsI6__halfS2_S2_S2_fjLj2560ELj1ELj1ELj4ELj8ENS_18Kernel_traits_baseILj2560ES2_S2_S2_S2_fjLj128EEEEELb0ELb1ELb0ELb0EEEvNS_9BwdParamsE --------------------------
	.section	.nv.info._ZN10layer_norm13ln_bwd_kernelINS_13Kernel_traitsI6__halfS2_S2_S2_fjLj2560ELj1ELj1ELj4ELj8ENS_18Kernel_traits_baseILj2560ES2_S2_S2_S2_fjLj128EEEEELb0ELb1ELb0ELb0EEEvNS_9BwdParamsE,"",@"SHT_CUDA_INFO"
	.sectionflags	@""
	.align	4


	//----- nvinfo : EIATTR_CUDA_API_VERSION
	.align		4
        /*0000*/ 	.byte	0x04, 0x37
        /*0002*/ 	.short	(.L_1633 - .L_1632)
.L_1632:
        /*0004*/ 	.word	0x00000082


	//----- nvinfo : EIATTR_KPARAM_INFO
	.align		4
.L_1633:
        /*0008*/ 	.byte	0x04, 0x17
        /*000a*/ 	.short	(.L_1635 - .L_1634)
.L_1634:
        /*000c*/ 	.word	0x00000000
        /*0010*/ 	.short	0x0000
        /*0012*/ 	.short	0x0000
        /*0014*/ 	.byte	0x00, 0xf0, 0xa1, 0x04


	//----- nvinfo : EIATTR_SPARSE_MMA_MASK
	.align		4
.L_1635:
        /*0018*/ 	.byte	0x03, 0x50
        /*001a*/ 	.short	0x0000


	//----- nvinfo : EIATTR_MAXREG_COUNT
	.align		4
        /*001c*/ 	.byte	0x03, 0x1b
        /*001e*/ 	.short	0x00ff


	//----- nvinfo : EIATTR_NUM_BARRIERS
	.align		4
        /*0020*/ 	.byte	0x02, 0x4c
        /*0022*/ 	.byte	0x01
	.zero		1


	//----- nvinfo : EIATTR_MERCURY_ISA_VERSION
	.align		4
        /*0024*/ 	.byte	0x03, 0x5f
        /*0026*/ 	.short	0x0101


	//----- nvinfo : EIATTR_COOP_GROUP_MASK_REGIDS
	.align		4
        /*0028*/ 	.byte	0x04, 0x29
        /*002a*/ 	.short	(.L_1637 - .L_1636)


	//   ....[0]....
.L_1636:
        /*002c*/ 	.word	0xffffffff


	//   ....[1]....
        /*0030*/ 	.word	0xffffffff


	//   ....[2]....
        /*0034*/ 	.word	0xffffffff


	//   ....[3]....
        /*0038*/ 	.word	0xffffffff


	//   ....[4]....
        /*003c*/ 	.word	0xffffffff


	//   ....[5]....
        /*0040*/ 	.word	0xffffffff


	//   ....[6]....
        /*0044*/ 	.word	0xffffffff


	//   ....[7]....
        /*0048*/ 	.word	0xffffffff


	//   ....[8]....
        /*004c*/ 	.word	0xffffffff


	//   ....[9]....
        /*0050*/ 	.word	0xffffffff


	//   ....[10]....
        /*0054*/ 	.word	0x050000ad


	//   ....[11]....
        /*0058*/ 	.word	0x050000ad


	//   ....[12]....
        /*005c*/ 	.word	0x050000ad


	//   ....[13]....
        /*0060*/ 	.word	0x050000ad


	//   ....[14]....
        /*0064*/ 	.word	0x050000ad


	//   ....[15]....
        /*0068*/ 	.word	0x050000ad


	//   ....[16]....
        /*006c*/ 	.word	0x050000ad


	//   ....[17]....
        /*0070*/ 	.word	0x050000ad


	//   ....[18]....
        /*0074*/ 	.word	0x050000ad


	//   ....[19]....
        /*0078*/ 	.word	0x050000ad


	//----- nvinfo : EIATTR_COOP_GROUP_INSTR_OFFSETS
	.align		4
.L_1637:
        /*007c*/ 	.byte	0x04, 0x28
        /*007e*/ 	.short	(.L_1639 - .L_1638)


	//   ....[0]....
.L_1638:
        /*0080*/ 	.word	0x00001ef0


	//   ....[1]....
        /*0084*/ 	.word	0x00001f00


	//   ....[2]....
        /*0088*/ 	.word	0x00001f30


	//   ....[3]....
        /*008c*/ 	.word	0x00001f40


	//   ....[4]....
        /*0090*/ 	.word	0x00001f70


	//   ....[5]....
        /*0094*/ 	.word	0x00001f80


	//   ....[6]....
        /*0098*/ 	.word	0x00001fb0


	//   ....[7]....
        /*009c*/ 	.word	0x00001fc0


	//   ....[8]....
        /*00a0*/ 	.word	0x00001ff0


	//   ....[9]....
        /*00a4*/ 	.word	0x00002000


	//   ....[10]....
        /*00a8*/ 	.word	0x00004090


	//   ....[11]....
        /*00ac*/ 	.word	0x000040e0


	//   ....[12]....
        /*00b0*/ 	.word	0x00004150


	//   ....[13]....
        /*00b4*/ 	.word	0x000041b0


	//   ....[14]....
        /*00b8*/ 	.word	0x00004220


	//   ....[15]....
        /*00bc*/ 	.word	0x00004280


	//   ....[16]....
        /*00c0*/ 	.word	0x000042f0


	//   ....[17]....
        /*00c4*/ 	.word	0x00004350


	//   ....[18]....
        /*00c8*/ 	.word	0x000043c0


	//   ....[19]....
        /*00cc*/ 	.word	0x00004420


	//----- nvinfo : EIATTR_EXIT_INSTR_OFFSETS
	.align		4
.L_1639:
        /*00d0*/ 	.byte	0x04, 0x1c
        /*00d2*/ 	.short	(.L_1641 - .L_1640)


	//   ....[0]....
.L_1640:
        /*00d4*/ 	.word	0x00003f90


	//   ....[1]....
        /*00d8*/ 	.word	0x00004030


	//----- nvinfo : EIATTR_MAX_THREADS
	.align		4
.L_1641:
        /*00dc*/ 	.byte	0x04, 0x05
        /*00de*/ 	.short	(.L_1643 - .L_1642)
.L_1642:
        /*00e0*/ 	.word	0x00000080
        /*00e4*/ 	.word	0x00000001
        /*00e8*/ 	.word	0x00000001


	//----- nvinfo : EIATTR_CRS_STACK_SIZE
	.align		4
.L_1643:
        /*00ec*/ 	.byte	0x04, 0x1e
        /*00ee*/ 	.short	(.L_1645 - .L_1644)
.L_1644:
        /*00f0*/ 	.word	0x00000000


	//----- nvinfo : EIATTR_CBANK_PARAM_SIZE
	.align		4
.L_1645:
        /*00f4*/ 	.byte	0x03, 0x19
        /*00f6*/ 	.short	0x0128


	//----- nvinfo : EIATTR_PARAM_CBANK
	.align		4
        /*00f8*/ 	.byte	0x04, 0x0a
        /*00fa*/ 	.short	(.L_1647 - .L_1646)
	.align		4
.L_1646:
        /*00fc*/ 	.word	index@(.nv.constant0._ZN10layer_norm13ln_bwd_kernelINS_13Kernel_traitsI6__halfS2_S2_S2_fjLj2560ELj1ELj1ELj4ELj8ENS_18Kernel_traits_baseILj2560ES2_S2_S2_S2_fjLj128EEEEELb0ELb1ELb0ELb0EEEvNS_9BwdParamsE)
        /*0100*/ 	.short	0x0210
        /*0102*/ 	.short	0x0128


	//----- nvinfo : EIATTR_SW_WAR
	.align		4
.L_1647:
        /*0104*/ 	.byte	0x04, 0x36
        /*0106*/ 	.short	(.L_1649 - .L_1648)
.L_1648:
        /*0108*/ 	.word	0x00000008
.L_1649:


//--------------------- .nv.info._ZN10layer_norm13ln_bwd_kernelINS_13Kernel_traitsI6__halfS2_S2_S2_fjLj2560ELj1ELj1ELj4ELj8ENS_18Kernel_traits_baseILj2560ES2_S2_S2_S2_fjLj128EEEEELb0ELb1ELb0ELb1EEEvNS_9BwdParamsE --------------------------
	.section	.nv.info._ZN10layer_norm13ln_bwd_kernelINS_13Kernel_traitsI6__halfS2_S2_S2_fjLj2560ELj1ELj1ELj4ELj8ENS_18Kernel_traits_baseILj2560ES2_S2_S2_S2_fjLj128EEEEELb0ELb1ELb0ELb1EEEvNS_9BwdParamsE,"",@"SHT_CUDA_INFO"
	.sectionflags	@""
	.align	4


	//----- nvinfo : EIATTR_CUDA_API_VERSION
	.align		4
        /*0000*/ 	.byte	0x04, 0x37
        /*0002*/ 	.short	(.L_1651 - .L_1650)
.L_1650:
        /*0004*/ 	.word	0x00000082


	//----- nvinfo : EIATTR_KPARAM_INFO
	.align		4
.L_1651:
        /*0008*/ 	.byte	0x04, 0x17
        /*000a*/ 	.short	(.L_1653 - .L_1652)
.L_1652:
        /*000c*/ 	.word	0x00000000
        /*0010*/ 	.short	0x0000
        /*0012*/ 	.short	0x0000
        /*0014*/ 	.byte	0x00, 0xf0, 0xa1, 0x04


	//----- nvinfo : EIATTR_SPARSE_MMA_MASK
	.align		4
.L_1653:
        /*0018*/ 	.byte	0x03, 0x50
        /*001a*/ 	.short	0x0000


	//----- nvinfo : EIATTR_MAXREG_COUNT
	.align		4
        /*001c*/ 	.byte	0x03, 0x1b
        /*001e*/ 	.short	0x00ff


	//----- nvinfo : EIATTR_NUM_BARRIERS
	.align		4
        /*0020*/ 	.byte	0x02, 0x4c
        /*0022*/ 	.byte	0x01
	.zero		1


	//----- nvinfo : EIATTR_MERCURY_ISA_VERSION
	.align		4
        /*0024*/ 	.byte	0x03, 0x5f
        /*0026*/ 	.short	0x0101


	//----- nvinfo : EIATTR_COOP_GROUP_MASK_REGIDS
	.align		4
        /*0028*/ 	.byte	0x04, 0x29
        /*002a*/ 	.short	(.L_1655 - .L_1654)


	//   ....[0]....
.L_1654:
        /*002c*/ 	.word	0xffffffff


	//   ....[1]....
        /*0030*/ 	.word	0xffffffff


	//   ....[2]....
        /*0034*/ 	.word	0xffffffff


	//   ....[3]....
        /*0038*/ 	.word	0xffffffff


	//   ....[4]....
        /*003c*/ 	.word	0xffffffff


	//   ....[5]....
        /*0040*/ 	.word	0xffffffff


	//   ....[6]....
        /*0044*/ 	.word	0xffffffff


	//   ....[7]....
        /*0048*/ 	.word	0xffffffff


	//   ....[8]....
        /*004c*/ 	.word	0xffffffff


	//   ....[9]....
        /*0050*/ 	.word	0xffffffff


	//   ....[10]....
        /*0054*/ 	.word	0x050000a2


	//   ....[11]....
        /*0058*/ 	.word	0x050000a2


	//   ....[12]....
        /*005c*/ 	.word	0x050000a2


	//   ....[13]....
        /*0060*/ 	.word	0x050000a2


	//   ....[14]....
        /*0064*/ 	.word	0x050000a2


	//   ....[15]....
        /*0068*/ 	.word	0x050000a2


	//   ....[16]....
        /*006c*/ 	.word	0x050000a2


	//   ....[17]....
        /*0070*/ 	.word	0x050000a2


	//   ....[18]....
        /*0074*/ 	.word	0x050000a2


	//   ....[19]....
        /*0078*/ 	.word	0x050000a2


	//----- nvinfo : EIATTR_COOP_GROUP_INSTR_OFFSETS
	.align		4
.L_1655:
        /*007c*/ 	.byte	0x04, 0x28
        /*007e*/ 	.short	(.L_1657 - .L_1656)


	//   ....[0]....
.L_1656:
        /*0080*/ 	.word	0x00001b40


	//   ....[1]....
        /*0084*/ 	.word	0x00001b50


	//   ....[2]....
        /*0088*/ 	.word	0x00001b80


	//   ....[3]....
        /*008c*/ 	.word	0x00001b90


	//   ....[4]....
        /*0090*/ 	.word	0x00001bc0


	//   ....[5]....
        /*0094*/ 	.word	0x00001bd0


	//   ....[6]....
        /*0098*/ 	.word	0x00001c00


	//   ....[7]....
        /*009c*/ 	.word	0x00001c10


	//   ....[8]....
        /*00a0*/ 	.word	0x00001c40


	//   ....[9]....
        /*00a4*/ 	.word	0x00001c50


	//   ....[10]....
        /*00a8*/ 	.word	0x00003a90


	//   ....[11]....
        /*00ac*/ 	.word	0x00003ae0


	//   ....[12]....
        /*00b0*/ 	.word	0x00003b50


	//   ....[13]....
        /*00b4*/ 	.word	0x00003bb0


	//   ....[14]....
        /*00b8*/ 	.word	0x00003c20


	//   ....[15]....
        /*00bc*/ 	.word	0x00003c80


	//   ....[16]....
        /*00c0*/ 	.word	0x00003cf0


	//   ....[17]....
        /*00c4*/ 	.word	0x00003d50


	//   ....[18]....
        /*00c8*/ 	.word	0x00003dc0


	//   ....[19]....
        /*00cc*/ 	.word	0x00003e20


	//----- nvinfo : EIATTR_EXIT_INSTR_OFFSETS
	.align		4
.L_1657:
        /*00d0*/ 	.byte	0x04, 0x1c
        /*00d2*/ 	.short	(.L_1659 - .L_1658)


	//   ....[0]....
.L_1658:
        /*00d4*/ 	.word	0x00003a30


	//----- nvinfo : EIATTR_MAX_THREADS
	.align		4
.L_1659:
        /*00d8*/ 	.byte	0x04, 0x05
        /*00da*/ 	.short	(.L_1661 - .L_1660)
.L_1660:
        /*00dc*/ 	.word	0x00000080
        /*00e0*/ 	.word	0x00000001
        /*00e4*/ 	.word	0x00000001


	//----- nvinfo : EIATTR_CRS_STACK_SIZE
	.align		4
.L_1661:
        /*00e8*/ 	.byte	0x04, 0x1e
        /*00ea*/ 	.short	(.L_1663 - .L_1662)
.L_1662:
        /*00ec*/ 	.word	0x00000000


	//----- nvinfo : EIATTR_CBANK_PARAM_SIZE
	.align		4
.L_1663:
        /*00f0*/ 	.byte	0x03, 0x19
        /*00f2*/ 	.short	0x0128


	//----- nvinfo : EIATTR_PARAM_CBANK
	.align		4
        /*00f4*/ 	.byte	0x04, 0x0a
        /*00f6*/ 	.short	(.L_1665 - .L_1664)
	.align		4
.L_1664:
        /*00f8*/ 	.word	index@(.nv.constant0._ZN10layer_norm13ln_bwd_kernelINS_13Kernel_traitsI6__halfS2_S2_S2_fjLj2560ELj1ELj1ELj4ELj8ENS_18Kernel_traits_baseILj2560ES2_S2_S2_S2_fjLj128EEEEELb0ELb1ELb0ELb1EEEvNS_9BwdParamsE)
        /*00fc*/ 	.short	0x0210
        /*00fe*/ 	.short	0x0128


	//----- nvinfo : EIATTR_SW_WAR
	.align		4
.L_1665:
        /*0100*/ 	.byte	0x04, 0x36
        /*0102*/ 	.short	(.L_1667 - .L_1666)
.L_1666:
        /*0104*/ 	.word	0x00000008
.L_1667:


//--------------------- .nv.info._ZN10layer_norm13ln_bwd_kernelINS_13Kernel_traitsI6__halfS2_S2_S2_fjLj2560ELj1ELj1ELj4ELj8ENS_18Kernel_traits_baseILj2560ES2_S2_S2_S2_fjLj128EEEEELb0ELb1ELb1ELb0EEEvNS_9BwdParamsE --------------------------
	.section	.nv.info._ZN10layer_norm13ln_bwd_kernelINS_13Kernel_traitsI6__halfS2_S2_S2_fjLj2560ELj1ELj1ELj4ELj8ENS_18Kernel_traits_baseILj2560ES2_S2_S2_S2_fjLj128EEEEELb0ELb1ELb1ELb0EEEvNS_9BwdParamsE,"",@"SHT_CUDA_INFO"
	.sectionflags	@""
	.align	4


	//----- nvinfo : EIATTR_CUDA_API_VERSION
	.align		4
        /*0000*/ 	.byte	0x04, 0x37
        /*0002*/ 	.short	(.L_1669 - .L_1668)
.L_1668:
        /*0004*/ 	.word	0x00000082


	//----- nvinfo : EIATTR_KPARAM_INFO
	.align		4
.L_1669:
        /*0008*/ 	.byte	0x04, 0x17
        /*000a*/ 	.short	(.L_1671 - .L_1670)
.L_1670:
        /*000c*/ 	.word	0x00000000
        /*0010*/ 	.short	0x0000
        /*0012*/ 	.short	0x0000
        /*0014*/ 	.byte	0x00, 0xf0, 0xa1, 0x04


	//----- nvinfo : EIATTR_SPARSE_MMA_MASK
	.align		4
.L_1671:
        /*0018*/ 	.byte	0x03, 0x50
        /*001a*/ 	.short	0x0000


	//----- nvinfo : EIATTR_MAXREG_COUNT
	.align		4
        /*001c*/ 	.byte	0x03, 0x1b
        /*001e*/ 	.short	0x00ff


	//----- nvinfo : EIATTR_NUM_BARRIERS
	.align		4
        /*0020*/ 	.byte	0x02, 0x4c
        /*0022*/ 	.byte	0x01
	.zero		1


	//----- nvinfo : EIATTR_MERCURY_ISA_VERSION
	.align		4
        /*0024*/ 	.byte	0x03, 0x5f
        /*0026*/ 	.short	0x0101


	//----- nvinfo : EIATTR_COOP_GROUP_MASK_REGIDS
	.align		4
        /*0028*/ 	.byte	0x04, 0x29
        /*002a*/ 	.short	(.L_1673 - .L_1672)


	//   ....[0]....
.L_1672:
        /*002c*/ 	.word	0xffffffff


	//   ....[1]....
        /*0030*/ 	.word	0xffffffff


	//   ....[2]....
        /*0034*/ 	.word	0xffffffff


	//   ....[3]....
        /*0038*/ 	.word	0xffffffff


	//   ....[4]....
        /*003c*/ 	.word	0xffffffff


	//   ....[5]....
        /*0040*/ 	.word	0xffffffff


	//   ....[6]....
        /*0044*/ 	.word	0xffffffff


	//   ....[7]....
        /*0048*/ 	.word	0xffffffff


	//   ....[8]....
        /*004c*/ 	.word	0xffffffff


	//   ....[9]....
        /*0050*/ 	.word	0xffffffff


	//   ....[10]....
        /*0054*/ 	.word	0x050000b9


	//   ....[11]....
        /*0058*/ 	.word	0x050000b9


	//   ....[12]....
        /*005c*/ 	.word	0x050000b9


	//   ....[13]....
        /*0060*/ 	.word	0x050000b9


	//   ....[14]....
        /*0064*/ 	.word	0x050000b9


	//   ....[15]....
        /*0068*/ 	.word	0x050000b9


	//   ....[16]....
        /*006c*/ 	.word	0x050000b9


	//   ....[17]....
        /*0070*/ 	.word	0x050000b9


	//   ....[18]....
        /*0074*/ 	.word	0x050000b9


	//   ....[19]....
        /*0078*/ 	.word	0x050000b9


	//----- nvinfo : EIATTR_COOP_GROUP_INSTR_OFFSETS
	.align		4
.L_1673:
        /*007c*/ 	.byte	0x04, 0x28
        /*007e*/ 	.short	(.L_1675 - .L_1674)


	//   ....[0]....
.L_1674:
        /*0080*/ 	.word	0x00002300


	//   ....[1]....
        /*0084*/ 	.word	0x00002310


	//   ....[2]....
        /*0088*/ 	.word	0x00002340


	//   ....[3]....
        /*008c*/ 	.word	0x00002350


	//   ....[4]....
        /*0090*/ 	.word	0x00002380


	//   ....[5]....
        /*0094*/ 	.word	0x00002390


	//   ....[6]....
        /*0098*/ 	.word	0x000023c0


	//   ....[7]....
        /*009c*/ 	.word	0x000023d0


	//   ....[8]....
        /*00a0*/ 	.word	0x00002400


	//   ....[9]....
        /*00a4*/ 	.word	0x00002410


	//   ....[10]....
        /*00a8*/ 	.word	0x00005520


	//   ....[11]....
        /*00ac*/ 	.word	0x00005570


	//   ....[12]....
        /*00b0*/ 	.word	0x000055e0


	//   ....[13]....
        /*00b4*/ 	.word	0x00005640


	//   ....[14]....
        /*00b8*/ 	.word	0x000056b0


	//   ....[15]....
        /*00bc*/ 	.word	0x00005710


	//   ....[16]....
        /*00c0*/ 	.word	0x00005780


	//   ....[17]....
        /*00c4*/ 	.word	0x000057e0


	//   ....[18]....
        /*00c8*/ 	.word	0x00005850


	//   ....[19]....
        /*00cc*/ 	.word	0x000058b0


	//----- nvinfo : EIATTR_EXIT_INSTR_OFFSETS
	.align		4
.L_1675:
        /*00d0*/ 	.byte	0x04, 0x1c
        /*00d2*/ 	.short	(.L_1677 - .L_1676)


	//   ....[0]....
.L_1676:
        /*00d4*/ 	.word	0x00005420


	//   ....[1]....
        /*00d8*/ 	.word	0x000054c0


	//----- nvinfo : EIATTR_MAX_THREADS
	.align		4
.L_1677:
        /*00dc*/ 	.byte	0x04, 0x05
        /*00de*/ 	.short	(.L_1679 - .L_1678)
.L_1678:
        /*00e0*/ 	.word	0x00000080
        /*00e4*/ 	.word	0x00000001
        /*00e8*/ 	.word	0x00000001


	//----- nvinfo : EIATTR_CRS_STACK_SIZE
	.align		4
.L_1679:
        /*00ec*/ 	.byte	0x04, 0x1e
        /*00ee*/ 	.short	(.L_1681 - .L_1680)
.L_1680:
        /*00f0*/ 	.word	0x00000000


	//----- nvinfo : EIATTR_CBANK_PARAM_SIZE
	.align		4
.L_1681:
        /*00f4*/ 	.byte	0x03, 0x19
        /*00f6*/ 	.short	0x0128


	//----- nvinfo : EIATTR_PARAM_CBANK
	.align		4
        /*00f8*/ 	.byte	0x04, 0x0a
        /*00fa*/ 	.short	(.L_1683 - .L_1682)
	.align		4
.L_1682:
        /*00fc*/ 	.word	index@(.nv.constant0._ZN10layer_norm13ln_bwd_kernelINS_13Kernel_traitsI6__halfS2_S2_S2_fjLj2560ELj1ELj1ELj4ELj8ENS_18Kernel_traits_baseILj2560ES2_S2_S2_S2_fjLj128EEEEELb0ELb1ELb1ELb0EEEvNS_9BwdParamsE)
        /*0100*/ 	.short	0x0210
        /*0102*/ 	.short	0x0128


	//----- nvinfo : EIATTR_SW_WAR
	.align		4
.L_1683:
        /*0104*/ 	.byte	0x04, 0x36
        /*0106*/ 	.short	(.L_1685 - .L_1684)
.L_1684:
        /*0108*/ 	.word	0x00000008
.L_1685:


//--------------------- .nv.info._ZN10layer_norm13ln_bwd_kernelINS_13Kernel_traitsI6__halfS2_S2_S2_fjLj2560ELj1ELj1ELj4ELj8ENS_18Kernel_traits_baseILj2560ES2_S2_S2_S2_fjLj128EEEEELb0ELb1ELb1ELb1EEEvNS_9BwdParamsE --------------------------
	.section	.nv.info._ZN10layer_norm13ln_bwd_kernelINS_13Kernel_traitsI6__halfS2_S2_S2_fjLj2560ELj1ELj1ELj4ELj8ENS_18Kernel_traits_baseILj2560ES2_S2_S2_S2_fjLj128EEEEELb0ELb1ELb1ELb1EEEvNS_9BwdParamsE,"",@"SHT_CUDA_INFO"
	.sectionflags	@""
	.align	4


	//----- nvinfo : EIATTR_CUDA_API_VERSION
	.align		4
        /*0000*/ 	.byte	0x04, 0x37
        /*0002*/ 	.short	(.L_1687 - .L_1686)
.L_1686:
        /*0004*/ 	.word	0x00000082


	//----- nvinfo : EIATTR_KPARAM_INFO
	.align		4
.L_1687:
        /*0008*/ 	.byte	0x04, 0x17
        /*000a*/ 	.short	(.L_1689 - .L_1688)
.L_1688:
        /*000c*/ 	.word	0x00000000
        /*0010*/ 	.short	0x0000
        /*0012*/ 	.short	0x0000
        /*0014*/ 	.byte	0x00, 0xf0, 0xa1, 0x04


	//----- nvinfo : EIATTR_SPARSE_MMA_MASK
	.align		4
.L_1689:
        /*0018*/ 	.byte	0x03, 0x50
        /*001a*/ 	.short	0x0000


	//----- nvinfo : EIATTR_MAXREG_COUNT
	.align		4
        /*001c*/ 	.byte	0x03, 0x1b
        /*001e*/ 	.short	0x00ff


	//----- nvinfo : EIATTR_NUM_BARRIERS
	.align		4
        /*0020*/ 	.byte	0x02, 0x4c
        /*0022*/ 	.byte	0x01
	.zero		1


	//----- nvinfo : EIATTR_MERCURY_ISA_VERSION
	.align		4
        /*0024*/ 	.byte	0x03, 0x5f
        /*0026*/ 	.short	0x0101


	//----- nvinfo : EIATTR_COOP_GROUP_MASK_REGIDS
	.align		4
        /*0028*/ 	.byte	0x04, 0x29
        /*002a*/ 	.short	(.L_1691 - .L_1690)


	//   ....[0]....
.L_1690:
        /*002c*/ 	.word	0xffffffff


	//   ....[1]....
        /*0030*/ 	.word	0xffffffff


	//   ....[2]....
        /*0034*/ 	.word	0xffffffff


	//   ....[3]....
        /*0038*/ 	.word	0xffffffff


	//   ....[4]....
        /*003c*/ 	.word	0xffffffff


	//   ....[5]....
        /*0040*/ 	.word	0xffffffff


	//   ....[6]....
        /*0044*/ 	.word	0xffffffff


	//   ....[7]....
        /*0048*/ 	.word	0xffffffff


	//   ....[8]....
        /*004c*/ 	.word	0xffffffff


	//   ....[9]....
        /*0050*/ 	.word	0xffffffff


	//   ....[10]....
        /*0054*/ 	.word	0x050000b9


	//   ....[11]....
        /*0058*/ 	.word	0x050000b9


	//   ....[12]....
        /*005c*/ 	.word	0x050000b9


	//   ....[13]....
        /*0060*/ 	.word	0x050000b9


	//   ....[14]....
        /*0064*/ 	.word	0x050000b9


	//   ....[15]....
        /*0068*/ 	.word	0x050000b9


	//   ....[16]....
        /*006c*/ 	.word	0x050000b9


	//   ....[17]....
        /*0070*/ 	.word	0x050000b9


	//   ....[18]....
        /*0074*/ 	.word	0x050000b9


	//   ....[19]....
        /*0078*/ 	.word	0x050000b9


	//----- nvinfo : EIATTR_COOP_GROUP_INSTR_OFFSETS
	.align		4
.L_1691:
        /*007c*/ 	.byte	0x04, 0x28
        /*007e*/ 	.short	(.L_1693 - .L_1692)


	//   ....[0]....
.L_1692:
        /*0080*/ 	.word	0x00001d00


	//   ....[1]....
        /*0084*/ 	.word	0x00001d10


	//   ....[2]....
        /*0088*/ 	.word	0x00001d40


	//   ....[3]....
        /*008c*/ 	.word	0x00001d50


	//   ....[4]....
        /*0090*/ 	.word	0x00001d80


	//   ....[5]....
        /*0094*/ 	.word	0x00001d90


	//   ....[6]....
        /*0098*/ 	.word	0x00001dc0


	//   ....[7]....
        /*009c*/ 	.word	0x00001dd0


	//   ....[8]....
        /*00a0*/ 	.word	0x00001e00


	//   ....[9]....
        /*00a4*/ 	.word	0x00001e10


	//   ....[10]....
        /*00a8*/ 	.word	0x00004820


	//   ....[11]....
        /*00ac*/ 	.word	0x00004870


	//   ....[12]....
        /*00b0*/ 	.word	0x000048e0


	//   ....[13]....
        /*00b4*/ 	.word	0x00004940


	//   ....[14]....
        /*00b8*/ 	.word	0x000049b0


	//   ....[15]....
        /*00bc*/ 	.word	0x00004a10


	//   ....[16]....
        /*00c0*/ 	.word	0x00004a80


	//   ....[17]....
        /*00c4*/ 	.word	0x00004ae0


	//   ....[18]....
        /*00c8*/ 	.word	0x00004b50


	//   ....[19]....
        /*00cc*/ 	.word	0x00004bb0


	//----- nvinfo : EIATTR_EXIT_INSTR_OFFSETS
	.align		4
.L_1693:
        /*00d0*/ 	.byte	0x04, 0x1c
        /*00d2*/ 	.short	(.L_1695 - .L_1694)


	//   ....[0]....
.L_1694:
        /*00d4*/ 	.word	0x000047c0


	//----- nvinfo : EIATTR_MAX_THREADS
	.align		4
.L_1695:
        /*00d8*/ 	.byte	0x04, 0x05
        /*00da*/ 	.short	(.L_1697 - .L_1696)
.L_1696:
        /*00dc*/ 	.word	0x00000080
        /*00e0*/ 	.word	0x00000001
        /*00e4*/ 	.word	0x00000001


	//----- nvinfo : EIATTR_CRS_STACK_SIZE
	.align		4
.L_1697:
        /*00e8*/ 	.byte	0x04, 0x1e
        /*00ea*/ 	.short	(.L_1699 - .L_1698)
.L_1698:
        /*00ec*/ 	.word	0x00000000


	//----- nvinfo : EIATTR_CBANK_PARAM_SIZE
	.align		4
.L_1699:
        /*00f0*/ 	.byte	0x03, 0x19
        /*00f2*/ 	.short	0x0128


	//----- nvinfo : EIATTR_PARAM_CBANK
	.align		4
        /*00f4*/ 	.byte	0x04, 0x0a
        /*00f6*/ 	.short	(.L_1701 - .L_1700)
	.align		4
.L_1700:
        /*00f8*/ 	.word	index@(.nv.constant0._ZN10layer_norm13ln_bwd_kernelINS_13Kernel_traitsI6__halfS2_S2_S2_fjLj2560ELj1ELj1ELj4ELj8ENS_18Kernel_traits_baseILj2560ES2_S2_S2_S2_fjLj128EEEEELb0ELb1ELb1ELb1EEEvNS_9BwdParamsE)
        /*00fc*/ 	.short	0x0210
        /*00fe*/ 	.short	0x0128


	//----- nvinfo : EIATTR_SW_WAR
	.align		4
.L_1701:
        /*0100*/ 	.byte	0x04, 0x36
        /*0102*/ 	.short	(.L_1703 - .L_1702)
.L_1702:
        /*0104*/ 	.word	0x00000008
.L_1703:


//--------------------- .nv.info._ZN10layer_norm13ln_bwd_kernelINS_13Kernel_traitsI6__halfS2_S2_S2_fjLj2560ELj1ELj1ELj4ELj8ENS_18Kernel_traits_baseILj2560ES2_S2_S2_S2_fjLj128EEEEELb1ELb0ELb0ELb0EEEvNS_9BwdParamsE --------------------------
	.section	.nv.info._ZN10layer_norm13ln_bwd_kernelINS_13Kernel_traitsI6__halfS2_S2_S2_fjLj2560ELj1ELj1ELj4ELj8ENS_18Kernel_traits_baseILj2560ES2_S2_S2_S2_fjLj128EEEEELb1ELb0ELb0ELb0EEEvNS_9BwdParamsE,"",@"SHT_CUDA_INFO"
	.sectionflags	@""
	.align	4


	//----- nvinfo : EIATTR_CUDA_API_VERSION
	.align		4
        /*0000*/ 	.byte	0x04, 0x37
        /*0002*/ 	.short	(.L_1705 - .L_1704)
.L_1704:
        /*0004*/ 	.word	0x00000082


	//----- nvinfo : EIATTR_KPARAM_INFO
	.align		4
.L_1705:
        /*0008*/ 	.byte	0x04, 0x17
        /*000a*/ 	.short	(.L_1707 - .L_1706)
.L_1706:
        /*000c*/ 	.word	0x00000000
        /*0010*/ 	.short	0x0000
        /*0012*/ 	.short	0x0000
        /*0014*/ 	.byte	0x00, 0xf0, 0xa1, 0x04


	//----- nvinfo : EIATTR_SPARSE_MMA_MASK
	.align		4
.L_1707:
        /*0018*/ 	.byte	0x03, 0x50
        /*001a*/ 	.short	0x0000


	//----- nvinfo : EIATTR_MAXREG_COUNT
	.align		4
        /*001c*/ 	.byte	0x03, 0x1b
        /*001e*/ 	.short	0x00ff


	//----- nvinfo : EIATTR_NUM_BARRIERS
	.align		4
        /*0020*/ 	.byte	0x02, 0x4c
        /*0022*/ 	.byte	0x01
	.zero		1


	//----- nvinfo : EIATTR_MERCURY_ISA_VERSION
	.align		4
        /*0024*/ 	.byte	0x03, 0x5f
        /*0026*/ 	.short	0x0101


	//----- nvinfo : EIATTR_COOP_GROUP_MASK_REGIDS
	.align		4
        /*0028*/ 	.byte	0x04, 0x29
        /*002a*/ 	.short	(.L_1709 - .L_1708)


	//   ....[0]....
.L_1708:
        /*002c*/ 	.word	0xffffffff


	//   ....[1]....
        /*0030*/ 	.word	0xffffffff


	//   ....[2]....
        /*0034*/ 	.word	0xffffffff


	//   ....[3]....
        /*0038*/ 	.word	0xffffffff


	//   ....[4]....
        /*003c*/ 	.word	0xffffffff


	//   ....[5]....
        /*0040*/ 	.word	0xffffffff


	//   ....[6]....
        /*0044*/ 	.word	0xffffffff


	//   ....[7]....
        /*0048*/ 	.word	0xffffffff


	//   ....[8]....
        /*004c*/ 	.word	0xffffffff


	//   ....[9]....
        /*0050*/ 	.word	0xffffffff


	//   ....[10]....
        /*0054*/ 	.word	0x0500008d


	//   ....[11]....
        /*0058*/ 	.word	0x0500008d


	//   ....[12]....
        /*005c*/ 	.word	0x0500008d


	//   ....[13]....
        /*0060*/ 	.word	0x0500008d


	//   ....[14]....
        /*0064*/ 	.word	0x0500008d


	//   ....[15]....
        /*0068*/ 	.word	0x0500008d


	//   ....[16]....
        /*006c*/ 	.word	0x0500008d


	//   ....[17]....
        /*0070*/ 	.word	0x0500008d


	//   ....[18]....
        /*0074*/ 	.word	0x0500008d


	//   ....[19]....
        /*0078*/ 	.word	0x0500008d


	//----- nvinfo : EIATTR_COOP_GROUP_INSTR_OFFSETS
	.align		4
.L_1709:
        /*007c*/ 	.byte	0x04, 0x28
        /*007e*/ 	.short	(.L_1711 - .L_1710)


	//   ....[0]....
.L_1710:
        /*0080*/ 	.word	0x00001c70


	//   ....[1]....
        /*0084*/ 	.word	0x00001c80


	//   ....[2]....
        /*0088*/ 	.word	0x00001cb0


	//   ....[3]....
        /*008c*/ 	.word	0x00001cc0


	//   ....[4]....
        /*0090*/ 	.word	0x00001cf0


	//   ....[5]....
        /*0094*/ 	.word	0x00001d00


	//   ....[6]....
        /*0098*/ 	.word	0x00001d30


	//   ....[7]....
        /*009c*/ 	.word	0x00001d40


	//   ....[8]....
        /*00a0*/ 	.word	0x00001d70


	//   ....[9]....
        /*00a4*/ 	.word	0x00001d80


	//   ....[10]....
        /*00a8*/ 	.word	0x00003ad0


	//   ....[11]....
        /*00ac*/ 	.word	0x00003b20


	//   ....[12]....
        /*00b0*/ 	.word	0x00003b90


	//   ....[13]....
        /*00b4*/ 	.word	0x00003bf0


	//   ....[14]....
        /*00b8*/ 	.word	0x00003c60


	//   ....[15]....
        /*00bc*/ 	.word	0x00003cc0


	//   ....[16]....
        /*00c0*/ 	.word	0x00003d30


	//   ....[17]....
        /*00c4*/ 	.word	0x00003d90


	//   ....[18]....
        /*00c8*/ 	.word	0x00003e00


	//   ....[19]....
        /*00cc*/ 	.word	0x00003e60


	//----- nvinfo : EIATTR_EXIT_INSTR_OFFSETS
	.align		4
.L_1711:
        /*00d0*/ 	.byte	0x04, 0x1c
        /*00d2*/ 	.short	(.L_1713 - .L_1712)


	//   ....[0]....
.L_1712:
        /*00d4*/ 	.word	0x000039f0


	//   ....[1]....
        /*00d8*/ 	.word	0x00003a70


	//----- nvinfo : EIATTR_MAX_THREADS
	.align		4
.L_1713:
        /*00dc*/ 	.byte	0x04, 0x05
        /*00de*/ 	.short	(.L_1715 - .L_1714)
.L_1714:
        /*00e0*/ 	.word	0x00000080
        /*00e4*/ 	.word	0x00000001
        /*00e8*/ 	.word	0x00000001


	//----- nvinfo : EIATTR_CRS_STACK_SIZE
	.align		4
.L_1715:
        /*00ec*/ 	.byte	0x04, 0x1e
        /*00ee*/ 	.short	(.L_1717 - .L_1716)
.L_1716:
        /*00f0*/ 	.word	0x00000000


	//----- nvinfo : EIATTR_CBANK_PARAM_SIZE
	.align		4
.L_1717:
        /*00f4*/ 	.byte	0x03, 0x19
        /*00f6*/ 	.short	0x0128


	//----- nvinfo : EIATTR_PARAM_CBANK
	.align		4
        /*00f8*/ 	.byte	0x04, 0x0a
        /*00fa*/ 	.short	(.L_1719 - .L_1718)
	.align		4
.L_1718:
        /*00fc*/ 	.word	index@(.nv.constant0._ZN10layer_norm13ln_bwd_kernelINS_13Kernel_traitsI6__halfS2_S2_S2_fjLj2560ELj1ELj1ELj4ELj8ENS_18Kernel_traits_baseILj2560ES2_S2_S2_S2_fjLj128EEEEELb1ELb0ELb0ELb0EEEvNS_9BwdParamsE)
        /*0100*/ 	.short	0x0210
        /*0102*/ 	.short	0x0128


	//----- nvinfo : EIATTR_SW_WAR
	.align		4
.L_1719:
        /*0104*/ 	.byte	0x04, 0x36
        /*0106*/ 	.short	(.L_1721 - .L_1720)
.L_1720:
        /*0108*/ 	.word	0x00000008
.L_1721:


//--------------------- .nv.info._ZN10layer_norm13ln_bwd_kernelINS_13Kernel_traitsI6__halfS2_S2_S2_fjLj2560ELj1ELj1ELj4ELj8ENS_18Kernel_traits_baseILj2560ES2_S2_S2_S2_fjLj128EEEEELb1ELb0ELb0ELb1EEEvNS_9BwdParamsE --------------------------
	.section	.nv.info._ZN10layer_norm13ln_bwd_kernelINS_13Kernel_traitsI6__halfS2_S2_S2_fjLj2560ELj1ELj1ELj4ELj8ENS_18Kernel_traits_baseILj2560ES2_S2_S2_S2_fjLj128EEEEELb1ELb0ELb0ELb1EEEvNS_9BwdParamsE,"",@"SHT_CUDA_INFO"
	.sectionflags	@""
	.align	4


	//----- nvinfo : EIATTR_CUDA_API_VERSION
	.align		4
        /*0000*/ 	.byte	0x04, 0x37
        /*0002*/ 	.short	(.L_1723 - .L_1722)
.L_1722:
        /*0004*/ 	.word	0x00000082


	//----- nvinfo : EIATTR_KPARAM_INFO
	.align		4
.L_1723:
        /*0008*/ 	.byte	0x04, 0x17
        /*000a*/ 	.short	(.L_1725 - .L_1724)
.L_1724:
        /*000c*/ 	.word	0x00000000
        /*0010*/ 	.short	0x0000
        /*0012*/ 	.short	0x0000
        /*0014*/ 	.byte	0x00, 0xf0, 0xa1, 0x04


	//----- nvinfo : EIATTR_SPARSE_MMA_MASK
	.align		4
.L_1725:
        /*0018*/ 	.byte	0x03, 0x50
        /*001a*/ 	.short	0x0000


	//----- nvinfo : EIATTR_MAXREG_COUNT
	.align		4
        /*001c*/ 	.byte	0x03, 0x1b
        /*001e*/ 	.short	0x00ff


	//----- nvinfo : EIATTR_NUM_BARRIERS
	.align		4
        /*0020*/ 	.byte	0x02, 0x4c
        /*0022*/ 	.byte	0x01
	.zero		1


	//----- nvinfo : EIATTR_MERCURY_ISA_VERSION
	.align		4
        /*0024*/ 	.byte	0x03, 0x5f
        /*0026*/ 	.short	0x0101


	//----- nvinfo : EIATTR_COOP_GROUP_MASK_REGIDS
	.align		4
        /*0028*/ 	.byte	0x04, 0x29
        /*002a*/ 	.short	(.L_1727 - .L_1726)


	//   ....[0]....
.L_1726:
        /*002c*/ 	.word	0xffffffff


	//   ....[1]....
        /*0030*/ 	.word	0xffffffff


	//   ....[2]....
        /*0034*/ 	.word	0xffffffff


	//   ....[3]....
        /*0038*/ 	.word	0xffffffff


	//   ....[4]....
        /*003c*/ 	.word	0xffffffff


	//   ....[5]....
        /*0040*/ 	.word	0xffffffff


	//   ....[6]....
        /*0044*/ 	.word	0xffffffff


	//   ....[7]....
        /*0048*/ 	.word	0xffffffff


	//   ....[8]....
        /*004c*/ 	.word	0xffffffff


	//   ....[9]....
        /*0050*/ 	.word	0xffffffff


	//   ....[10]....
        /*0054*/ 	.word	0x05000052


	//   ....[11]....
        /*0058*/ 	.word	0x05000052


	//   ....[12]....
        /*005c*/ 	.word	0x05000052


	//   ....[13]....
        /*0060*/ 	.word	0x05000052


	//   ....[14]....
        /*0064*/ 	.word	0x05000052


	//   ....[15]....
        /*0068*/ 	.word	0x05000052


	//   ....[16]....
        /*006c*/ 	.word	0x05000052


	//   ....[17]....
        /*0070*/ 	.word	0x05000052


	//   ....[18]....
        /*0074*/ 	.word	0x05000052


	//   ....[19]....
        /*0078*/ 	.word	0x05000052


	//----- nvinfo : EIATTR_COOP_GROUP_INSTR_OFFSETS
	.align		4
.L_1727:
        /*007c*/ 	.byte	0x04, 0x28
        /*007e*/ 	.short	(.L_1729 - .L_1728)


	//   ....[0]....
.L_1728:
        /*0080*/ 	.word	0x00001840


	//   ....[1]....
        /*0084*/ 	.word	0x00001850


	//   ....[2]....
        /*0088*/ 	.word	0x00001880


	//   ....[3]....
        /*008c*/ 	.word	0x00001890


	//   ....[4]....
        /*0090*/ 	.word	0x000018c0


	//   ....[5]....
        /*0094*/ 	.word	0x000018d0


	//   ....[6]....
        /*0098*/ 	.word	0x00001900


	//   ....[7]....
        /*009c*/ 	.word	0x00001910


	//   ....[8]....
        /*00a0*/ 	.word	0x00001940


	//   ....[9]....
        /*00a4*/ 	.word	0x00001950


	//   ....[10]....
        /*00a8*/ 	.word	0x000034d0


	//   ....[11]....
        /*00ac*/ 	.word	0x00003520


	//   ....[12]....
        /*00b0*/ 	.word	0x00003590


	//   ....[13]....
        /*00b4*/ 	.word	0x000035f0


	//   ....[14]....
        /*00b8*/ 	.word	0x00003660


	//   ....[15]....
        /*00bc*/ 	.word	0x000036c0


	//   ....[16]....
        /*00c0*/ 	.word	0x00003730


	//   ....[17]....
        /*00c4*/ 	.word	0x00003790


	//   ....[18]....
        /*00c8*/ 	.word	0x00003800


	//   ....[19]....
        /*00cc*/ 	.word	0x00003860


	//----- nvinfo : EIATTR_EXIT_INSTR_OFFSETS
	.align		4
.L_1729:
        /*00d0*/ 	.byte	0x04, 0x1c
        /*00d2*/ 	.short	(.L_1731 - .L_1730)


	//   ....[0]....
.L_1730:
        /*00d4*/ 	.word	0x00003470


	//----- nvinfo : EIATTR_MAX_THREADS
	.align		4
.L_1731:
        /*00d8*/ 	.byte	0x04, 0x05
        /*00da*/ 	.short	(.L_1733 - .L_1732)
.L_1732:
        /*00dc*/ 	.word	0x00000080
        /*00e0*/ 	.word	0x00000001
        /*00e4*/ 	.word	0x00000001


	//----- nvinfo : EIATTR_CRS_STACK_SIZE
	.align		4
.L_1733:
        /*00e8*/ 	.byte	0x04, 0x1e
        /*00ea*/ 	.short	(.L_1735 - .L_1734)
.L_1734:
        /*00ec*/ 	.word	0x00000000


	//----- nvinfo : EIATTR_CBANK_PARAM_SIZE
	.align		4
.L_1735:
        /*00f0*/ 	.byte	0x03, 0x19
        /*00f2*/ 	.short	0x0128


	//----- nvinfo : EIATTR_PARAM_CBANK
	.align		4
        /*00f4*/ 	.byte	0x04, 0x0a
        /*00f6*/ 	.short	(.L_1737 - .L_1736)
	.align		4
.L_1736:
        /*00f8*/ 	.word	index@(.nv.constant0._ZN10layer_norm13ln_bwd_kernelINS_13Kernel_traitsI6__halfS2_S2_S2_fjLj2560ELj1ELj1ELj4ELj8ENS_18Kernel_traits_baseILj2560ES2_S2_S2_S2_fjLj128EEEEELb1ELb0ELb0ELb1EEEvNS_9BwdParamsE)
        /*00fc*/ 	.short	0x0210
        /*00fe*/ 	.short	0x0128


	//----- nvinfo : EIATTR_SW_WAR
	.align		4
.L_1737:
        /*0100*/ 	.byte	0x04, 0x36
        /*0102*/ 	.short	(.L_1739 - .L_1738)
.L_1738:
        /*0104*/ 	.word	0x00000008
.L_1739:


//--------------------- .nv.info._ZN10layer_norm22ln_bwd_finalize_kernelINS_22Kernel_traits_finalizeILj2560E6__halfS2_S2_S2_fjLb0ELj1024ELj4ENS_18Kernel_traits_baseILj2560ES2_S2_S2_S2_fjLj1024EEEEELb0ELb0EEEvNS_9BwdParamsE --------------------------
	.section	.nv.info._ZN10layer_norm22ln_bwd_finalize_kernelINS_22Kernel_traits_finalizeILj2560E6__halfS2_S2_S2_fjLb0ELj1024ELj4ENS_18Kernel_traits_baseILj2560ES2_S2_S2_S2_fjLj1024EEEEELb0ELb0EEEvNS_9BwdParamsE,"",@"SHT_CUDA_INFO"
	.sectionflags	@""
	.align	4


	//----- nvinfo : EIATTR_CUDA_API_VERSION
	.align		4
        /*0000*/ 	.byte	0x04, 0x37
        /*0002*/ 	.short	(.L_1741 - .L_1740)
.L_1740:
        /*0004*/ 	.word	0x00000082


	//----- nvinfo : EIATTR_KPARAM_INFO
	.align		4
.L_1741:
        /*0008*/ 	.byte	0x04, 0x17
        /*000a*/ 	.short	(.L_1743 - .L_1742)
.L_1742:
        /*000c*/ 	.word	0x00000000
        /*0010*/ 	.short	0x0000
        /*0012*/ 	.short	0x0000
        /*0014*/ 	.byte	0x00, 0xf0, 0xa1, 0x04


	//----- nvinfo : EIATTR_SPARSE_MMA_MASK
	.align		4
.L_1743:
        /*0018*/ 	.byte	0x03, 0x50
        /*001a*/ 	.short	0x0000


	//----- nvinfo : EIATTR_MAXREG_COUNT
	.align		4
        /*001c*/ 	.byte	0x03, 0x1b
        /*001e*/ 	.short	0x0040


	//----- nvinfo : EIATTR_NUM_BARRIERS
	.align		4
        /*0020*/ 	.byte	0x02, 0x4c
        /*0022*/ 	.byte	0x01
	.zero		1


	//----- nvinfo : EIATTR_MERCURY_ISA_VERSION
	.align		4
        /*0024*/ 	.byte	0x03, 0x5f
        /*0026*/ 	.short	0x0101


	//----- nvinfo : EIATTR_COOP_GROUP_MASK_REGIDS
	.align		4
        /*0028*/ 	.byte	0x04, 0x29
        /*002a*/ 	.short	(.L_1745 - .L_1744)


	//   ....[0]....
.L_1744:
        /*002c*/ 	.word	0xffffffff


	//   ....[1]....
        /*0030*/ 	.word	0xffffffff


	//   ....[2]....
        /*0034*/ 	.word	0xffffffff


	//   ....[3]....
        /*0038*/ 	.word	0xffffffff


	//   ....[4]....
        /*003c*/ 	.word	0xffffffff


	//   ....[5]....
        /*0040*/ 	.word	0xffffffff


	//   ....[6]....
        /*0044*/ 	.word	0xffffffff


	//   ....[7]....
        /*0048*/ 	.word	0xffffffff


	//   ....[8]....
        /*004c*/ 	.word	0xffffffff


	//   ....[9]....
        /*0050*/ 	.word	0xffffffff


	//   ....[10]....
        /*0054*/ 	.word	0x05000013


	//   ....[11]....
        /*0058*/ 	.word	0x05000013


	//   ....[12]....
        /*005c*/ 	.word	0x05000013


	//   ....[13]....
        /*0060*/ 	.word	0x05000013


	//   ....[14]....
        /*0064*/ 	.word	0x05000013


	//   ....[15]....
        /*0068*/ 	.word	0x05000013


	//   ....[16]....
        /*006c*/ 	.word	0x05000013


	//   ....[17]....
        /*0070*/ 	.word	0x05000013


	//   ....[18]....
        /*0074*/ 	.word	0x05000013


	//   ....[19]....
        /*0078*/ 	.word	0x05000013


	//----- nvinfo : EIATTR_COOP_GROUP_INSTR_OFFSETS
	.align		4
.L_1745:
        /*007c*/ 	.byte	0x04, 0x28
        /*007e*/ 	.short	(.L_1747 - .L_1746)


	//   ....[0]....
.L_1746:
        /*0080*/ 	.word	0x000008e0


	//   ....[1]....
        /*0084*/ 	.word	0x000008f0


	//   ....[2]....
        /*0088*/ 	.word	0x00000920


	//   ....[3]....
        /*008c*/ 	.word	0x00000930


	//   ....[4]....
        /*0090*/ 	.word	0x00000960


	//   ....[5]....
        /*0094*/ 	.word	0x00000970


	//   ....[6]....
        /*0098*/ 	.word	0x000009a0


	//   ....[7]....
        /*009c*/ 	.word	0x000009b0


	//   ....[8]....
        /*00a0*/ 	.word	0x000009e0


	//   ....[9]....
        /*00a4*/ 	.word	0x000009f0


	//   ....[10]....
        /*00a8*/ 	.word	0x00000c10


	//   ....[11]....
        /*00ac*/ 	.word	0x00000c80


	//   ....[12]....
        /*00b0*/ 	.word	0x00000cf0


	//   ....[13]....
        /*00b4*/ 	.word	0x00000d60


	//   ....[14]....
        /*00b8*/ 	.word	0x00000dd0


	//   ....[15]....
        /*00bc*/ 	.word	0x00000e30


	//   ....[16]....
        /*00c0*/ 	.word	0x00000ea0


	//   ....[17]....
        /*00c4*/ 	.word	0x00000f10


	//   ....[18]....
        /*00c8*/ 	.word	0x00000f80


	//   ....[19]....
        /*00cc*/ 	.word	0x00000ff0


	//----- nvinfo : EIATTR_EXIT_INSTR_OFFSETS
	.align		4
.L_1747:
        /*00d0*/ 	.byte	0x04, 0x1c
        /*00d2*/ 	.short	(.L_1749 - .L_1748)


	//   ....[0]....
.L_1748:
        /*00d4*/ 	.word	0x00000070


	//   ....[1]....
        /*00d8*/ 	.word	0x00000bb0


	//----- nvinfo : EIATTR_MAX_THREADS
	.align		4
.L_1749:
        /*00dc*/ 	.byte	0x04, 0x05
        /*00de*/ 	.short	(.L_1751 - .L_1750)
.L_1750:
        /*00e0*/ 	.word	0x00000400
        /*00e4*/ 	.word	0x00000001
        /*00e8*/ 	.word	0x00000001


	//----- nvinfo : EIATTR_CRS_STACK_SIZE
	.align		4
.L_1751:
        /*00ec*/ 	.byte	0x04, 0x1e
        /*00ee*/ 	.short	(.L_1753 - .L_1752)
.L_1752:
        /*00f0*/ 	.word	0x00000000


	//----- nvinfo : EIATTR_CBANK_PARAM_SIZE
	.align		4
.L_1753:
        /*00f4*/ 	.byte	0x03, 0x19
        /*00f6*/ 	.short	0x0128


	//----- nvinfo : EIATTR_PARAM_CBANK
	.align		4
        /*00f8*/ 	.byte	0x04, 0x0a
        /*00fa*/ 	.short	(.L_1755 - .L_1754)
	.align		4
.L_1754:
        /*00fc*/ 	.word	index@(.nv.constant0._ZN10layer_norm22ln_bwd_finalize_kernelINS_22Kernel_traits_finalizeILj2560E6__halfS2_S2_S2_fjLb0ELj1024ELj4ENS_18Kernel_traits_baseILj2560ES2_S2_S2_S2_fjLj1024EEEEELb0ELb0EEEvNS_9BwdParamsE)
        /*0100*/ 	.short	0x0210
        /*0102*/ 	.short	0x0128


	//----- nvinfo : EIATTR_SW_WAR
	.align		4
.L_1755:
        /*0104*/ 	.byte	0x04, 0x36
        /*0106*/ 	.short	(.L_1757 - .L_1756)
.L_1756:
        /*0108*/ 	.word	0x00000008
.L_1757:


//--------------------- .nv.info._ZN10layer_norm13ln_bwd_kernelINS_13Kernel_traitsI6__halfS2_S2_S2_fjLj2560ELj1ELj1ELj4ELj8ENS_18Kernel_traits_baseILj2560ES2_S2_S2_S2_fjLj128EEEEELb1ELb0ELb1ELb0EEEvNS_9BwdParamsE --------------------------
	.section	.nv.info._ZN10layer_norm13ln_bwd_kernelINS_13Kernel_traitsI6__halfS2_S2_S2_fjLj2560ELj1ELj1ELj4ELj8ENS_18Kernel_traits_baseILj2560ES2_S2_S2_S2_fjLj128EEEEELb1ELb0ELb1ELb0EEEvNS_9BwdParamsE,"",@"SHT_CUDA_INFO"
	.sectionflags	@""
	.align	4


	//----- nvinfo : EIATTR_CUDA_API_VERSION
	.align		4
        /*0000*/ 	.byte	0x04, 0x37
        /*0002*/ 	.short	(.L_1759 - .L_1758)
.L_1758:
        /*0004*/ 	.word	0x00000082


	//----- nvinfo : EIATTR_KPARAM_INFO
	.align		4
.L_1759:
        /*0008*/ 	.byte	0x04, 0x17
        /*000a*/ 	.short	(.L_1761 - .L_1760)
.L_1760:
        /*000c*/ 	.word	0x00000000
        /*0010*/ 	.short	0x0000
        /*0012*/ 	.short	0x0000
        /*0014*/ 	.byte	0x00, 0xf0, 0xa1, 0x04


	//----- nvinfo : EIATTR_SPARSE_MMA_MASK
	.align		4
.L_1761:
        /*0018*/ 	.byte	0x03, 0x50
        /*001a*/ 	.short	0x0000


	//----- nvinfo : EIATTR_MAXREG_COUNT
	.align		4
        /*001c*/ 	.byte	0x03, 0x1b
        /*001e*/ 	.short	0x00ff


	//----- nvinfo : EIATTR_NUM_BARRIERS
	.align		4
        /*0020*/ 	.byte	0x02, 0x4c
        /*0022*/ 	.byte	0x01
	.zero		1


	//----- nvinfo : EIATTR_MERCURY_ISA_VERSION
	.align		4
        /*0024*/ 	.byte	0x03, 0x5f
        /*0026*/ 	.short	0x0101


	//----- nvinfo : EIATTR_COOP_GROUP_MASK_REGIDS
	.align		4
        /*0028*/ 	.byte	0x04, 0x29
        /*002a*/ 	.short	(.L_1763 - .L_1762)


	//   ....[0]....
.L_1762:
        /*002c*/ 	.word	0xffffffff


	//   ....[1]....
        /*0030*/ 	.word	0xffffffff


	//   ....[2]....
        /*0034*/ 	.word	0xffffffff


	//   ....[3]....
        /*0038*/ 	.word	0xffffffff


	//   ....[4]....
        /*003c*/ 	.word	0xffffffff


	//   ....[5]....
        /*0040*/ 	.word	0xffffffff


	//   ....[6]....
        /*0044*/ 	.word	0xffffffff


	//   ....[7]....
        /*0048*/ 	.word	0xffffffff


	//   ....[8]....
        /*004c*/ 	.word	0xffffffff


	//   ....[9]....
        /*0050*/ 	.word	0xffffffff


	//   ....[10]....
        /*0054*/ 	.word	0x05000094


	//   ....[11]....
        /*0058*/ 	.word	0x05000094


	//   ....[12]....
        /*005c*/ 	.word	0x05000094


	//   ....[13]....
        /*0060*/ 	.word	0x05000094


	//   ....[14]....
        /*0064*/ 	.word	0x05000094


	//   ....[15]....
        /*0068*/ 	.word	0x05000094


	//   ....[16]....
        /*006c*/ 	.word	0x05000094


	//   ....[17]....
        /*0070*/ 	.word	0x05000094


	//   ....[18]....
        /*0074*/ 	.word	0x05000094


	//   ....[19]....
        /*0078*/ 	.word	0x05000094


	//----- nvinfo : EIATTR_COOP_GROUP_INSTR_OFFSETS
	.align		4
.L_1763:
        /*007c*/ 	.byte	0x04, 0x28
        /*007e*/ 	.short	(.L_1765 - .L_1764)


	//   ....[0]....
.L_1764:
        /*0080*/ 	.word	0x000021b0


	//   ....[1]....
        /*0084*/ 	.word	0x000021c0


	//   ....[2]....
        /*0088*/ 	.word	0x000021f0


	//   ....[3]....
        /*008c*/ 	.word	0x00002200


	//   ....[4]....
        /*0090*/ 	.word	0x00002230


	//   ....[5]....
        /*0094*/ 	.word	0x00002240


	//   ....[6]....
        /*0098*/ 	.word	0x00002270


	//   ....[7]....
        /*009c*/ 	.word	0x00002280


	//   ....[8]....
        /*00a0*/ 	.word	0x000022b0


	//   ....[9]....
        /*00a4*/ 	.word	0x000022c0


	//   ....[10]....
        /*00a8*/ 	.word	0x00004e00


	//   ....[11]....
        /*00ac*/ 	.word	0x00004e60


	//   ....[12]....
        /*00b0*/ 	.word	0x00004ec0


	//   ....[13]....
        /*00b4*/ 	.word	0x00004f20


	//   ....[14]....
        /*00b8*/ 	.word	0x00004f90


	//   ....[15]....
        /*00bc*/ 	.word	0x00004ff0


	//   ....[16]....
        /*00c0*/ 	.word	0x00005060


	//   ....[17]....
        /*00c4*/ 	.word	0x000050c0


	//   ....[18]....
        /*00c8*/ 	.word	0x00005130


	//   ....[19]....
        /*00cc*/ 	.word	0x00005190


	//----- nvinfo : EIATTR_EXIT_INSTR_OFFSETS
	.align		4
.L_1765:
        /*00d0*/ 	.byte	0x04, 0x1c
        /*00d2*/ 	.short	(.L_1767 - .L_1766)


	//   ....[0]....
.L_1766:
        /*00d4*/ 	.word	0x00004d30


	//   ....[1]....
        /*00d8*/ 	.word	0x00004db0


	//----- nvinfo : EIATTR_MAX_THREADS
	.align		4
.L_1767:
        /*00dc*/ 	.byte	0x04, 0x05
        /*00de*/ 	.short	(.L_1769 - .L_1768)
.L_1768:
        /*00e0*/ 	.word	0x00000080
        /*00e4*/ 	.word	0x00000001
        /*00e8*/ 	.word	0x00000001


	//----- nvinfo : EIATTR_CRS_STACK_SIZE
	.align		4
.L_1769:
        /*00ec*/ 	.byte	0x04, 0x1e
        /*00ee*/ 	.short	(.L_1771 - .L_1770)
.L_1770:
        /*00f0*/ 	.word	0x00000000


	//----- nvinfo : EIATTR_CBANK_PARAM_SIZE
	.align		4
.L_1771:
        /*00f4*/ 	.byte	0x03, 0x19
        /*00f6*/ 	.short	0x0128


	//----- nvinfo : EIATTR_PARAM_CBANK
	.align		4
        /*00f8*/ 	.byte	0x04, 0x0a
        /*00fa*/ 	.short	(.L_1773 - .L_1772)
	.align		4
.L_1772:
        /*00fc*/ 	.word	index@(.nv.constant0._ZN10layer_norm13ln_bwd_kernelINS_13Kernel_traitsI6__halfS2_S2_S2_fjLj2560ELj1ELj1ELj4ELj8ENS_18Kernel_traits_baseILj2560ES2_S2_S2_S2_fjLj128EEEEELb1ELb0ELb1ELb0EEEvNS_9BwdParamsE)
        /*0100*/ 	.short	0x0210
        /*0102*/ 	.short	0x0128


	//----- nvinfo : EIATTR_SW_WAR
	.align		4
.L_1773:
        /*0104*/ 	.byte	0x04, 0x36
        /*0106*/ 	.short	(.L_1775 - .L_1774)
.L_1774:
        /*0108*/ 	.word	0x00000008
.L_1775:


//--------------------- .nv.info._ZN10layer_norm22ln_bwd_finalize_kernelINS_22Kernel_traits_finalizeILj2560E6__halfS2_S2_S2_fjLb0ELj1024ELj4ENS_18Kernel_traits_baseILj2560ES2_S2_S2_S2_fjLj1024EEEEELb0ELb1EEEvNS_9BwdParamsE --------------------------
	.section	.nv.info._ZN10layer_norm22ln_bwd_finalize_kernelINS_22Kernel_traits_finalizeILj2560E6__halfS2_S2_S2_fjLb0ELj1024ELj4ENS_18Kernel_traits_baseILj2560ES2_S2_S2_S2_fjLj1024EEEEELb0ELb1EEEvNS_9BwdParamsE,"",@"SHT_CUDA_INFO"
	.sectionflags	@""
	.align	4


	//----- nvinfo : EIATTR_CUDA_API_VERSION
	.align		4
        /*0000*/ 	.byte	0x04, 0x37
        /*0002*/ 	.short	(.L_1777 - .L_1776)
.L_1776:
        /*0004*/ 	.word	0x00000082


	//----- nvinfo : EIATTR_KPARAM_INFO
	.align		4
.L_1777:
        /*0008*/ 	.byte	0x04, 0x17
        /*000a*/ 	.short	(.L_1779 - .L_1778)
.L_1778:
        /*000c*/ 	.word	0x00000000
        /*0010*/ 	.short	0x0000
        /*0012*/ 	.short	0x0000
        /*0014*/ 	.byte	0x00, 0xf0, 0xa1, 0x04


	//----- nvinfo : EIATTR_SPARSE_MMA_MASK
	.align		4
.L_1779:
        /*0018*/ 	.byte	0x03, 0x50
        /*001a*/ 	.short	0x0000


	//----- nvinfo : EIATTR_MAXREG_COUNT
	.align		4
        /*001c*/ 	.byte	0x03, 0x1b
        /*001e*/ 	.short	0x0040


	//----- nvinfo : EIATTR_NUM_BARRIERS
	.align		4
        /*0020*/ 	.byte	0x02, 0x4c
        /*0022*/ 	.byte	0x01
	.zero		1


	//----- nvinfo : EIATTR_MERCURY_ISA_VERSION
	.align		4
        /*0024*/ 	.byte	0x03, 0x5f
        /*0026*/ 	.short	0x0101


	//----- nvinfo : EIATTR_COOP_GROUP_MASK_REGIDS
	.align		4
        /*0028*/ 	.byte	0x04, 0x29
        /*002a*/ 	.short	(.L_1781 - .L_1780)


	//   ....[0]....
.L_1780:
        /*002c*/ 	.word	0xffffffff


	//   ....[1]....
        /*0030*/ 	.word	0xffffffff


	//   ....[2]....
        /*0034*/ 	.word	0xffffffff


	//   ....[3]....
        /*0038*/ 	.word	0xffffffff


	//   ....[4]....
        /*003c*/ 	.word	0xffffffff


	//   ....[5]....
        /*0040*/ 	.word	0xffffffff


	//   ....[6]....
        /*0044*/ 	.word	0xffffffff


	//   ....[7]....
        /*0048*/ 	.word	0xffffffff


	//   ....[8]....
        /*004c*/ 	.word	0xffffffff


	//   ....[9]....
        /*0050*/ 	.word	0xffffffff


	//   ....[10]....
        /*0054*/ 	.word	0x05000011


	//   ....[11]....
        /*0058*/ 	.word	0x05000011


	//   ....[12]....
        /*005c*/ 	.word	0x05000011


	//   ....[13]....
        /*0060*/ 	.word	0x05000011


	//   ....[14]....
        /*0064*/ 	.word	0x05000011


	//   ....[15]....
        /*0068*/ 	.word	0x05000011


	//   ....[16]....
        /*006c*/ 	.word	0x05000011


	//   ....[17]....
        /*0070*/ 	.word	0x05000011


	//   ....[18]....
        /*0074*/ 	.word	0x05000011


	//   ....[19]....
        /*0078*/ 	.word	0x05000011


	//----- nvinfo : EIATTR_COOP_GROUP_INSTR_OFFSETS
	.align		4
.L_1781:
        /*007c*/ 	.byte	0x04, 0x28
        /*007e*/ 	.short	(.L_1783 - .L_1782)


	//   ....[0]....
.L_1782:
        /*0080*/ 	.word	0x000008e0


	//   ....[1]....
        /*0084*/ 	.word	0x000008f0


	//   ....[2]....
        /*0088*/ 	.word	0x00000920


	//   ....[3]....
        /*008c*/ 	.word	0x00000930


	//   ....[4]....
        /*0090*/ 	.word	0x00000960


	//   ....[5]....
        /*0094*/ 	.word	0x00000970


	//   ....[6]....
        /*0098*/ 	.word	0x000009a0


	//   ....[7]....
        /*009c*/ 	.word	0x000009b0


	//   ....[8]....
        /*00a0*/ 	.word	0x000009e0


	//   ....[9]....
        /*00a4*/ 	.word	0x000009f0


	//   ....[10]....
        /*00a8*/ 	.word	0x00000bf0


	//   ....[11]....
        /*00ac*/ 	.word	0x00000c60


	//   ....[12]....
        /*00b0*/ 	.word	0x00000cd0


	//   ....[13]....
        /*00b4*/ 	.word	0x00000d40


	//   ....[14]....
        /*00b8*/ 	.word	0x00000db0


	//   ....[15]....
        /*00bc*/ 	.word	0x00000e10


	//   ....[16]....
        /*00c0*/ 	.word	0x00000e80


	//   ....[17]....
        /*00c4*/ 	.word	0x00000ef0


	//   ....[18]....
        /*00c8*/ 	.word	0x00000f60


	//   ....[19]....
        /*00cc*/ 	.word	0x00000fd0


	//----- nvinfo : EIATTR_EXIT_INSTR_OFFSETS
	.align		4
.L_1783:
        /*00d0*/ 	.byte	0x04, 0x1c
        /*00d2*/ 	.short	(.L_1785 - .L_1784)


	//   ....[0]....
.L_1784:
        /*00d4*/ 	.word	0x00000070


	//   ....[1]....
        /*00d8*/ 	.word	0x00000b90


	//----- nvinfo : EIATTR_MAX_THREADS
	.align		4
.L_1785:
        /*00dc*/ 	.byte	0x04, 0x05
        /*00de*/ 	.short	(.L_1787 - .L_1786)
.L_1786:
        /*00e0*/ 	.word	0x00000400
        /*00e4*/ 	.word	0x00000001
        /*00e8*/ 	.word	0x00000001


	//----- nvinfo : EIATTR_CRS_STACK_SIZE
	.align		4
.L_1787:
        /*00ec*/ 	.byte	0x04, 0x1e
        /*00ee*/ 	.short	(.L_1789 - .L_1788)
.L_1788:
        /*00f0*/ 	.word	0x00000000


	//----- nvinfo : EIATTR_CBANK_PARAM_SIZE
	.align		4
.L_1789:
        /*00f4*/ 	.byte	0x03, 0x19
        /*00f6*/ 	.short	0x0128


	//----- nvinfo : EIATTR_PARAM_CBANK
	.align		4
        /*00f8*/ 	.byte	0x04, 0x0a
        /*00fa*/ 	.short	(.L_1791 - .L_1790)
	.align		4
.L_1790:
        /*00fc*/ 	.word	index@(.nv.constant0._ZN10layer_norm22ln_bwd_finalize_kernelINS_22Kernel_traits_finalizeILj2560E6__halfS2_S2_S2_fjLb0ELj1024ELj4ENS_18Kernel_traits_baseILj2560ES2_S2_S2_S2_fjLj1024EEEEELb0ELb1EEEvNS_9BwdParamsE)
        /*0100*/ 	.short	0x0210
        /*0102*/ 	.short	0x0128


	//----- nvinfo : EIATTR_SW_WAR
	.align		4
.L_1791:
        /*0104*/ 	.byte	0x04, 0x36
        /*0106*/ 	.short	(.L_1793 - .L_1792)
.L_1792:
        /*0108*/ 	.word	0x00000008
.L_1793:


//--------------------- .nv.info._ZN10layer_norm13ln_bwd_kernelINS_13Kernel_traitsI6__halfS2_S2_S2_fjLj2560ELj1ELj1ELj4ELj8ENS_18Kernel_traits_baseILj2560ES2_S2_S2_S2_fjLj128EEEEELb1ELb0ELb1ELb1EEEvNS_9BwdParamsE --------------------------
	.section	.nv.info._ZN10layer_norm13ln_bwd_kernelINS_13Kernel_traitsI6__halfS2_S2_S2_fjLj2560ELj1ELj1ELj4ELj8ENS_18Kernel_traits_baseILj2560ES2_S2_S2_S2_fjLj128EEEEELb1ELb0ELb1ELb1EEEvNS_9BwdParamsE,"",@"SHT_CUDA_INFO"
	.sectionflags	@""
	.align	4


	//----- nvinfo : EIATTR_CUDA_API_VERSION
	.align		4
        /*0000*/ 	.byte	0x04, 0x37
        /*0002*/ 	.short	(.L_1795 - .L_1794)
.L_1794:
        /*0004*/ 	.word	0x00000082


	//----- nvinfo : EIATTR_KPARAM_INFO
	.align		4
.L_1795:
        /*0008*/ 	.byte	0x04, 0x17
        /*000a*/ 	.short	(.L_1797 - .L_1796)
.L_1796:
        /*000c*/ 	.word	0x00000000
        /*0010*/ 	.short	0x0000
        /*0012*/ 	.short	0x0000
        /*0014*/ 	.byte	0x00, 0xf0, 0xa1, 0x04


	//----- nvinfo : EIATTR_SPARSE_MMA_MASK
	.align		4
.L_1797:
        /*0018*/ 	.byte	0x03, 0x50
        /*001a*/ 	.short	0x0000


	//----- nvinfo : EIATTR_MAXREG_COUNT
	.align		4
        /*001c*/ 	.byte	0x03, 0x1b
        /*001e*/ 	.short	0x00ff


	//----- nvinfo : EIATTR_NUM_BARRIERS
	.align		4
        /*0020*/ 	.byte	0x02, 0x4c
        /*0022*/ 	.byte	0x01
	.zero		1


	//----- nvinfo : EIATTR_MERCURY_ISA_VERSION
	.align		4
        /*0024*/ 	.byte	0x03, 0x5f
        /*0026*/ 	.short	0x0101


	//----- nvinfo : EIATTR_COOP_GROUP_MASK_REGIDS
	.align		4
        /*0028*/ 	.byte	0x04, 0x29
        /*002a*/ 	.short	(.L_1799 - .L_1798)


	//   ....[0]....
.L_1798:
        /*002c*/ 	.word	0xffffffff


	//   ....[1]....
        /*0030*/ 	.word	0xffffffff


	//   ....[2]....
        /*0034*/ 	.word	0xffffffff


	//   ....[3]....
        /*0038*/ 	.word	0xffffffff


	//   ....[4]....
        /*003c*/ 	.word	0xffffffff


	//   ....[5]....
        /*0040*/ 	.word	0xffffffff


	//   ....[6]....
        /*0044*/ 	.word	0xffffffff


	//   ....[7]....
        /*0048*/ 	.word	0xffffffff


	//   ....[8]....
        /*004c*/ 	.word	0xffffffff


	//   ....[9]....
        /*0050*/ 	.word	0xffffffff


	//   ....[10]....
        /*0054*/ 	.word	0x0500008e


	//   ....[11]....
        /*0058*/ 	.word	0x0500008e


	//   ....[12]....
        /*005c*/ 	.word	0x0500008e


	//   ....[13]....
        /*0060*/ 	.word	0x0500008e


	//   ....[14]....
        /*0064*/ 	.word	0x0500008e


	//   ....[15]....
        /*0068*/ 	.word	0x0500008e


	//   ....[16]....
        /*006c*/ 	.word	0x0500008e


	//   ....[17]....
        /*0070*/ 	.word	0x0500008e


	//   ....[18]....
        /*0074*/ 	.word	0x0500008e


	//   ....[19]....
        /*0078*/ 	.word	0x0500008e


	//----- nvinfo : EIATTR_COOP_GROUP_INSTR_OFFSETS
	.align		4
.L_1799:
        /*007c*/ 	.byte	0x04, 0x28
        /*007e*/ 	.short	(.L_1801 - .L_1800)


	//   ....[0]....
.L_1800:
        /*0080*/ 	.word	0x00001bb0


	//   ....[1]....
        /*0084*/ 	.word	0x00001bc0


	//   ....[2]....
        /*0088*/ 	.word	0x00001bf0


	//   ....[3]....
        /*008c*/ 	.word	0x00001c00


	//   ....[4]....
        /*0090*/ 	.word	0x00001c30


	//   ....[5]....
        /*0094*/ 	.word	0x00001c40


	//   ....[6]....
        /*0098*/ 	.word	0x00001c70


	//   ....[7]....
        /*009c*/ 	.word	0x00001c80


	//   ....[8]....
        /*00a0*/ 	.word	0x00001cb0


	//   ....[9]....
        /*00a4*/ 	.word	0x00001cc0


	//   ....[10]....
        /*00a8*/ 	.word	0x00004320


	//   ....[11]....
        /*00ac*/ 	.word	0x00004370


	//   ....[12]....
        /*00b0*/ 	.word	0x000043e0


	//   ....[13]....
        /*00b4*/ 	.word	0x00004440


	//   ....[14]....
        /*00b8*/ 	.word	0x000044b0


	//   ....[15]....
        /*00bc*/ 	.word	0x00004510


	//   ....[16]....
        /*00c0*/ 	.word	0x00004580


	//   ....[17]....
        /*00c4*/ 	.word	0x000045e0


	//   ....[18]....
        /*00c8*/ 	.word	0x00004650


	//   ....[19]....
        /*00cc*/ 	.word	0x000046b0


	//----- nvinfo : EIATTR_EXIT_INSTR_OFFSETS
	.align		4
.L_1801:
        /*00d0*/ 	.byte	0x04, 0x1c
        /*00d2*/ 	.short	(.L_1803 - .L_1802)


	//   ....[0]....
.L_1802:
        /*00d4*/ 	.word	0x000042c0


	//----- nvinfo : EIATTR_MAX_THREADS
	.align		4
.L_1803:
        /*00d8*/ 	.byte	0x04, 0x05
        /*00da*/ 	.short	(.L_1805 - .L_1804)
.L_1804:
        /*00dc*/ 	.word	0x00000080
        /*00e0*/ 	.word	0x00000001
        /*00e4*/ 	.word	0x00000001


	//----- nvinfo : EIATTR_CRS_STACK_SIZE
	.align		4
.L_1805:
        /*00e8*/ 	.byte	0x04, 0x1e
        /*00ea*/ 	.short	(.L_1807 - .L_1806)
.L_1806:
        /*00ec*/ 	.word	0x00000000


	//----- nvinfo : EIATTR_CBANK_PARAM_SIZE
	.align		4
.L_1807:
        /*00f0*/ 	.byte	0x03, 0x19
        /*00f2*/ 	.short	0x0128


	//----- nvinfo : EIATTR_PARAM_CBANK
	.align		4
        /*00f4*/ 	.byte	0x04, 0x0a
        /*00f6*/ 	.short	(.L_1809 - .L_1808)
	.align		4
.L_1808:
        /*00f8*/ 	.word	index@(.nv.constant0._ZN10layer_norm13ln_bwd_kernelINS_13Kernel_traitsI6__halfS2_S2_S2_fjLj2560ELj1ELj1ELj4ELj8ENS_18Kernel_traits_baseILj2560ES2_S2_S2_S2_fjLj128EEEEELb1ELb0ELb1ELb1EEEvNS_9BwdParamsE)
        /*00fc*/ 	.short	0x0210
        /*00fe*/ 	.short	0x0128


	//----- nvinfo : EIATTR_SW_WAR
	.align		4
.L_1809:
        /*0100*/ 	.byte	0x04, 0x36
        /*0102*/ 	.short	(.L_1811 - .L_1810)
.L_1810:
        /*0104*/ 	.word	0x00000008
.L_1811:


//--------------------- .nv.info._ZN10layer_norm13ln_bwd_kernelINS_13Kernel_traitsI6__halfS2_S2_S2_fjLj2560ELj1ELj1ELj4ELj8ENS_18Kernel_traits_baseILj2560ES2_S2_S2_S2_fjLj128EEEEELb1ELb1ELb0ELb0EEEvNS_9BwdParamsE --------------------------
	.section	.nv.info._ZN10layer_norm13ln_bwd_kernelINS_13Kernel_traitsI6__halfS2_S2_S2_fjLj2560ELj1ELj1ELj4ELj8ENS_18Kernel_traits_baseILj2560ES2_S2_S2_S2_fjLj128EEEEELb1ELb1ELb0ELb0EEEvNS_9BwdParamsE,"",@"SHT_CUDA_INFO"
	.sectionflags	@""
	.align	4


	//----- nvinfo : EIATTR_CUDA_API_VERSION
	.align		4
        /*0000*/ 	.byte	0x04, 0x37
        /*0002*/ 	.short	(.L_1813 - .L_1812)
.L_1812:
        /*0004*/ 	.word	0x00000082


	//----- nvinfo : EIATTR_KPARAM_INFO
	.align		4
.L_1813:
        /*0008*/ 	.byte	0x04, 0x17
        /*000a*/ 	.short	(.L_1815 - .L_1814)
.L_1814:
        /*000c*/ 	.word	0x00000000
        /*0010*/ 	.short	0x0000
        /*0012*/ 	.short	0x0000
        /*0014*/ 	.byte	0x00, 0xf0, 0xa1, 0x04


	//----- nvinfo : EIATTR_SPARSE_MMA_MASK
	.align		4
.L_1815:
        /*0018*/ 	.byte	0x03, 0x50
        /*001a*/ 	.short	0x0000


	//----- nvinfo : EIATTR_MAXREG_COUNT
	.align		4
        /*001c*/ 	.byte	0x03, 0x1b
        /*001e*/ 	.short	0x00ff


	//----- nvinfo : EIATTR_NUM_BARRIERS
	.align		4
        /*0020*/ 	.byte	0x02, 0x4c
        /*0022*/ 	.byte	0x01
	.zero		1


	//----- nvinfo : EIATTR_MERCURY_ISA_VERSION
	.align		4
        /*0024*/ 	.byte	0x03, 0x5f
        /*0026*/ 	.short	0x0101


	//----- nvinfo : EIATTR_COOP_GROUP_MASK_REGIDS
	.align		4
        /*0028*/ 	.byte	0x04, 0x29
        /*002a*/ 	.short	(.L_1817 - .L_1816)


	//   ....[0]....
.L_1816:
        /*002c*/ 	.word	0xffffffff


	//   ....[1]....
        /*0030*/ 	.word	0xffffffff


	//   ....[2]....
        /*0034*/ 	.word	0xffffffff


	//   ....[3]....
        /*0038*/ 	.word	0xffffffff


	//   ....[4]....
        /*003c*/ 	.word	0xffffffff


	//   ....[5]....
        /*0040*/ 	.word	0xffffffff


	//   ....[6]....
        /*0044*/ 	.word	0xffffffff


	//   ....[7]....
        /*0048*/ 	.word	0xffffffff


	//   ....[8]....
        /*004c*/ 	.word	0xffffffff


	//   ....[9]....
        /*0050*/ 	.word	0xffffffff


	//   ....[10]....
        /*0054*/ 	.word	0x050000b3


	//   ....[11]....
        /*0058*/ 	.word	0x050000b3


	//   ....[12]....
        /*005c*/ 	.word	0x050000b3


	//   ....[13]....
        /*0060*/ 	.word	0x050000b3


	//   ....[14]....
        /*0064*/ 	.word	0x050000b3


	//   ....[15]....
        /*0068*/ 	.word	0x050000b3


	//   ....[16]....
        /*006c*/ 	.word	0x050000b3


	//   ....[17]....
        /*0070*/ 	.word	0x050000b3


	//   ....[18]....
        /*0074*/ 	.word	0x050000b3


	//   ....[19]....
        /*0078*/ 	.word	0x050000b3


	//----- nvinfo : EIATTR_COOP_GROUP_INSTR_OFFSETS
	.align		4
.L_1817:
        /*007c*/ 	.byte	0x04, 0x28
        /*007e*/ 	.short	(.L_1819 - .L_1818)


	//   ....[0]....
.L_1818:
        /*0080*/ 	.word	0x00002080


	//   ....[1]....
        /*0084*/ 	.word	0x00002090


	//   ....[2]....
        /*0088*/ 	.word	0x000020c0


	//   ....[3]....
        /*008c*/ 	.word	0x000020d0


	//   ....[4]....
        /*0090*/ 	.word	0x00002100


	//   ....[5]....
        /*0094*/ 	.word	0x00002110


	//   ....[6]....
        /*0098*/ 	.word	0x00002140


	//   ....[7]....
        /*009c*/ 	.word	0x00002150


	//   ....[8]....
        /*00a0*/ 	.word	0x00002180


	//   ....[9]....
        /*00a4*/ 	.word	0x00002190


	//   ....[10]....
        /*00a8*/ 	.word	0x00004880


	//   ....[11]....
        /*00ac*/ 	.word	0x000048d0


	//   ....[12]....
        /*00b0*/ 	.word	0x00004940


	//   ....[13]....
        /*00b4*/ 	.word	0x000049a0


	//   ....[14]....
        /*00b8*/ 	.word	0x00004a10


	//   ....[15]....
        /*00bc*/ 	.word	0x00004a70


	//   ....[16]....
        /*00c0*/ 	.word	0x00004ae0


	//   ....[17]....
        /*00c4*/ 	.word	0x00004b40


	//   ....[18]....
        /*00c8*/ 	.word	0x00004bb0


	//   ....[19]....
        /*00cc*/ 	.word	0x00004c10


	//----- nvinfo : EIATTR_EXIT_INSTR_OFFSETS
	.align		4
.L_1819:
        /*00d0*/ 	.byte	0x04, 0x1c
        /*00d2*/ 	.short	(.L_1821 - .L_1820)


	//   ....[0]....
.L_1820:
        /*00d4*/ 	.word	0x00004780


	//   ....[1]....
        /*00d8*/ 	.word	0x00004820


	//----- nvinfo : EIATTR_MAX_THREADS
	.align		4
.L_1821:
        /*00dc*/ 	.byte	0x04, 0x05
        /*00de*/ 	.short	(.L_1823 - .L_1822)
.L_1822:
        /*00e0*/ 	.word	0x00000080
        /*00e4*/ 	.word	0x00000001
        /*00e8*/ 	.word	0x00000001


	//----- nvinfo : EIATTR_CRS_STACK_SIZE
	.align		4
.L_1823:
        /*00ec*/ 	.byte	0x04, 0x1e
        /*00ee*/ 	.short	(.L_1825 - .L_1824)
.L_1824:
        /*00f0*/ 	.word	0x00000000


	//----- nvinfo : EIATTR_CBANK_PARAM_SIZE
	.align		4
.L_1825:
        /*00f4*/ 	.byte	0x03, 0x19
        /*00f6*/ 	.short	0x0128


	//----- nvinfo : EIATTR_PARAM_CBANK
	.align		4
        /*00f8*/ 	.byte	0x04, 0x0a
        /*00fa*/ 	.short	(.L_1827 - .L_1826)
	.align		4
.L_1826:
        /*00fc*/ 	.word	index@(.nv.constant0._ZN10layer_norm13ln_bwd_kernelINS_13Kernel_traitsI6__halfS2_S2_S2_fjLj2560ELj1ELj1ELj4ELj8ENS_18Kernel_traits_baseILj2560ES2_S2_S2_S2_fjLj128EEEEELb1ELb1ELb0ELb0EEEvNS_9BwdParamsE)
        /*0100*/ 	.short	0x0210
        /*0102*/ 	.short	0x0128


	//----- nvinfo : EIATTR_SW_WAR
	.align		4
.L_1827:
        /*0104*/ 	.byte	0x04, 0x36
        /*0106*/ 	.short	(.L_1829 - .L_1828)
.L_1828:
        /*0108*/ 	.word	0x00000008
.L_1829:


//--------------------- .nv.info._ZN10layer_norm13ln_bwd_kernelINS_13Kernel_traitsI6__halfS2_S2_S2_fjLj2560ELj1ELj1ELj4ELj8ENS_18Kernel_traits_baseILj2560ES2_S2_S2_S2_fjLj128EEEEELb1ELb1ELb0ELb1EEEvNS_9BwdParamsE --------------------------
	.section	.nv.info._ZN10layer_norm13ln_bwd_kernelINS_13Kernel_traitsI6__halfS2_S2_S2_fjLj2560ELj1ELj1ELj4ELj8ENS_18Kernel_traits_baseILj2560ES2_S2_S2_S2_fjLj128EEEEELb1ELb1ELb0ELb1EEEvNS_9BwdParamsE,"",@"SHT_CUDA_INFO"
	.sectionflags	@""
	.align	4


	//----- nvinfo : EIATTR_CUDA_API_VERSION
	.align		4
        /*0000*/ 	.byte	0x04, 0x37
        /*0002*/ 	.short	(.L_1831 - .L_1830)
.L_1830:
        /*0004*/ 	.word	0x00000082


	//----- nvinfo : EIATTR_KPARAM_INFO
	.align		4
.L_1831:
        /*0008*/ 	.byte	0x04, 0x17
        /*000a*/ 	.short	(.L_1833 - .L_1832)
.L_1832:
        /*000c*/ 	.word	0x00000000
        /*0010*/ 	.short	0x0000
        /*0012*/ 	.short	0x0000
        /*0014*/ 	.byte	0x00, 0xf0, 0xa1, 0x04


	//----- nvinfo : EIATTR_SPARSE_MMA_MASK
	.align		4
.L_1833:
        /*0018*/ 	.byte	0x03, 0x50
        /*001a*/ 	.short	0x0000


	//----- nvinfo : EIATTR_MAXREG_COUNT
	.align		4
        /*001c*/ 	.byte	0x03, 0x1b
        /*001e*/ 	.short	0x00ff


	//----- nvinfo : EIATTR_NUM_BARRIERS
	.align		4
        /*0020*/ 	.byte	0x02, 0x4c
        /*0022*/ 	.byte	0x01
	.zero		1


	//----- nvinfo : EIATTR_MERCURY_ISA_VERSION
	.align		4
        /*0024*/ 	.byte	0x03, 0x5f
        /*0026*/ 	.short	0x0101


	//----- nvinfo : EIATTR_COOP_GROUP_MASK_REGIDS
	.align		4
        /*0028*/ 	.byte	0x04, 0x29
        /*002a*/ 	.short	(.L_1835 - .L_1834)


	//   ....[0]....
.L_1834:
        /*002c*/ 	.word	0xffffffff


	//   ....[1]....
        /*0030*/ 	.word	0xffffffff


	//   ....[2]....
        /*0034*/ 	.word	0xffffffff


	//   ....[3]....
        /*0038*/ 	.word	0xffffffff


	//   ....[4]....
        /*003c*/ 	.word	0xffffffff


	//   ....[5]....
        /*0040*/ 	.word	0xffffffff


	//   ....[6]....
        /*0044*/ 	.word	0xffffffff


	//   ....[7]....
        /*0048*/ 	.word	0xffffffff


	//   ....[8]....
        /*004c*/ 	.word	0xffffffff


	//   ....[9]....
        /*0050*/ 	.word	0xffffffff


	//   ....[10]....
        /*0054*/ 	.word	0x05000014


	//   ....[11]....
        /*0058*/ 	.word	0x05000014


	//   ....[12]....
        /*005c*/ 	.word	0x05000014


	//   ....[13]....
        /*0060*/ 	.word	0x05000014


	//   ....[14]....
        /*0064*/ 	.word	0x05000014


	//   ....[15]....
        /*0068*/ 	.word	0x05000014


	//   ....[16]....
        /*006c*/ 	.word	0x05000014


	//   ....[17]....
        /*0070*/ 	.word	0x05000014


	//   ....[18]....
        /*0074*/ 	.word	0x05000014


	//   ....[19]....
        /*0078*/ 	.word	0x05000014


	//----- nvinfo : EIATTR_COOP_GROUP_INSTR_OFFSETS
	.align		4
.L_1835:
        /*007c*/ 	.byte	0x04, 0x28
        /*007e*/ 	.short	(.L_1837 - .L_1836)


	//   ....[0]....
.L_1836:
        /*0080*/ 	.word	0x00001c00


	//   ....[1]....
        /*0084*/ 	.word	0x00001c10


	//   ....[2]....
        /*0088*/ 	.word	0x00001c40


	//   ....[3]....
        /*008c*/ 	.word	0x00001c50


	//   ....[4]....
        /*0090*/ 	.word	0x00001c80


	//   ....[5]....
        /*0094*/ 	.word	0x00001c90


	//   ....[6]....
        /*0098*/ 	.word	0x00001cc0


	//   ....[7]....
        /*009c*/ 	.word	0x00001cd0


	//   ....[8]....
        /*00a0*/ 	.word	0x00001d00


	//   ....[9]....
        /*00a4*/ 	.word	0x00001d10


	//   ....[10]....
        /*00a8*/ 	.word	0x00004100


	//   ....[11]....
        /*00ac*/ 	.word	0x00004150


	//   ....[12]....
        /*00b0*/ 	.word	0x000041c0


	//   ....[13]....
        /*00b4*/ 	.word	0x00004220


	//   ....[14]....
        /*00b8*/ 	.word	0x00004290


	//   ....[15]....
        /*00bc*/ 	.word	0x000042f0


	//   ....[16]....
        /*00c0*/ 	.word	0x00004360


	//   ....[17]....
        /*00c4*/ 	.word	0x000043c0


	//   ....[18]....
        /*00c8*/ 	.word	0x00004430


	//   ....[19]....
        /*00cc*/ 	.word	0x00004490


	//----- nvinfo : EIATTR_EXIT_INSTR_OFFSETS
	.align		4
.L_1837:
        /*00d0*/ 	.byte	0x04, 0x1c
        /*00d2*/ 	.short	(.L_1839 - .L_1838)


	//   ....[0]....
.L_1838:
        /*00d4*/ 	.word	0x000040a0


	//----- nvinfo : EIATTR_MAX_THREADS
	.align		4
.L_1839:
        /*00d8*/ 	.byte	0x04, 0x05
        /*00da*/ 	.short	(.L_1841 - .L_1840)
.L_1840:
        /*00dc*/ 	.word	0x00000080
        /*00e0*/ 	.word	0x00000001
        /*00e4*/ 	.word	0x00000001


	//----- nvinfo : EIATTR_CRS_STACK_SIZE
	.align		4
.L_1841:
        /*00e8*/ 	.byte	0x04, 0x1e
        /*00ea*/ 	.short	(.L_1843 - .L_1842)
.L_1842:
        /*00ec*/ 	.word	0x00000000


	//----- nvinfo : EIATTR_CBANK_PARAM_SIZE
	.align		4
.L_1843:
        /*00f0*/ 	.byte	0x03, 0x19
        /*00f2*/ 	.short	0x0128


	//----- nvinfo : EIATTR_PARAM_CBANK
	.align		4
        /*00f4*/ 	.byte	0x04, 0x0a
        /*00f6*/ 	.short	(.L_1845 - .L_1844)
	.align		4
.L_1844:
        /*00f8*/ 	.word	index@(.nv.constant0._ZN10layer_norm13ln_bwd_kernelINS_13Kernel_traitsI6__halfS2_S2_S2_fjLj2560ELj1ELj1ELj4ELj8ENS_18Kernel_traits_baseILj2560ES2_S2_S2_S2_fjLj128EEEEELb1ELb1ELb0ELb1EEEvNS_9BwdParamsE)
        /*00fc*/ 	.short	0x0210
        /*00fe*/ 	.short	0x0128


	//----- nvinfo : EIATTR_SW_WAR
	.align		4
.L_1845:
        /*0100*/ 	.byte	0x04, 0x36
        /*0102*/ 	.short	(.L_1847 - .L_1846)
.L_1846:
        /*0104*/ 	.word	0x00000008
.L_1847:


//--------------------- .nv.info._ZN10layer_norm22ln_bwd_finalize_kernelINS_22Kernel_traits_finalizeILj2560E6__halfS2_S2_S2_fjLb1ELj1024ELj4ENS_18Kernel_traits_baseILj2560ES2_S2_S2_S2_fjLj1024EEEEELb1ELb0EEEvNS_9BwdParamsE --------------------------
	.section	.nv.info._ZN10layer_norm22ln_bwd_finalize_kernelINS_22Kernel_traits_finalizeILj2560E6__halfS2_S2_S2_fjLb1ELj1024ELj4ENS_18Kernel_traits_baseILj2560ES2_S2_S2_S2_fjLj1024EEEEELb1ELb0EEEvNS_9BwdParamsE,"",@"SHT_CUDA_INFO"
	.sectionflags	@""
	.align	4


	//----- nvinfo : EIATTR_CUDA_API_VERSION
	.align		4
        /*0000*/ 	.byte	0x04, 0x37
        /*0002*/ 	.short	(.L_1849 - .L_1848)
.L_1848:
        /*0004*/ 	.word	0x00000082


	//----- nvinfo : EIATTR_KPARAM_INFO
	.align		4
.L_1849:
        /*0008*/ 	.byte	0x04, 0x17
        /*000a*/ 	.short	(.L_1851 - .L_1850)
.L_1850:
        /*000c*/ 	.word	0x00000000
        /*0010*/ 	.short	0x0000
        /*0012*/ 	.short	0x0000
        /*0014*/ 	.byte	0x00, 0xf0, 0xa1, 0x04


	//----- nvinfo : EIATTR_SPARSE_MMA_MASK
	.align		4
.L_1851:
        /*0018*/ 	.byte	0x03, 0x50
        /*001a*/ 	.short	0x0000


	//----- nvinfo : EIATTR_MAXREG_COUNT
	.align		4
        /*001c*/ 	.byte	0x03, 0x1b
        /*001e*/ 	.short	0x0040


	//----- nvinfo : EIATTR_NUM_BARRIERS
	.align		4
        /*0020*/ 	.byte	0x02, 0x4c
        /*0022*/ 	.byte	0x01
	.zero		1


	//----- nvinfo : EIATTR_MERCURY_ISA_VERSION
	.align		4
        /*0024*/ 	.byte	0x03, 0x5f
        /*0026*/ 	.short	0x0101


	//----- nvinfo : EIATTR_COOP_GROUP_MASK_REGIDS
	.align		4
        /*0028*/ 	.byte	0x04, 0x29
        /*002a*/ 	.short	(.L_1853 - .L_1852)


	//   ....[0]....
.L_1852:
        /*002c*/ 	.word	0xffffffff


	//   ....[1]....
        /*0030*/ 	.word	0xffffffff


	//   ....[2]....
        /*0034*/ 	.word	0xffffffff


	//   ....[3]....
        /*0038*/ 	.word	0xffffffff


	//   ....[4]....
        /*003c*/ 	.word	0xffffffff


	//   ....[5]....
        /*0040*/ 	.word	0xffffffff


	//   ....[6]....
        /*0044*/ 	.word	0xffffffff


	//   ....[7]....
        /*0048*/ 	.word	0xffffffff


	//   ....[8]....
        /*004c*/ 	.word	0xffffffff


	//   ....[9]....
        /*0050*/ 	.word	0xffffffff


	//   ....[10]....
        /*0054*/ 	.word	0xffffffff


	//   ....[11]....
        /*0058*/ 	.word	0xffffffff


	//   ....[12]....
        /*005c*/ 	.word	0xffffffff


	//   ....[13]....
        /*0060*/ 	.word	0xffffffff


	//   ....[14]....
        /*0064*/ 	.word	0xffffffff


	//   ....[15]....
        /*0068*/ 	.word	0x05000014


	//   ....[16]....
        /*006c*/ 	.word	0x05000014


	//   ....[17]....
        /*0070*/ 	.word	0x05000014


	//   ....[18]....
        /*0074*/ 	.word	0x05000014


	//   ....[19]....
        /*0078*/ 	.word	0x05000014


	//   ....[20]....
        /*007c*/ 	.word	0x05000014


	//   ....[21]....
        /*0080*/ 	.word	0x05000014


	//   ....[22]....
        /*0084*/ 	.word	0x05000014


	//   ....[23]....
        /*0088*/ 	.word	0x05000014


	//   ....[24]....
        /*008c*/ 	.word	0x05000014


	//   ....[25]....
        /*0090*/ 	.word	0x05000014


	//   ....[26]....
        /*0094*/ 	.word	0x05000014


	//   ....[27]....
        /*0098*/ 	.word	0x05000014


	//   ....[28]....
        /*009c*/ 	.word	0x05000014


	//   ....[29]....
        /*00a0*/ 	.word	0x05000014


	//----- nvinfo : EIATTR_COOP_GROUP_INSTR_OFFSETS
	.align		4
.L_1853:
        /*00a4*/ 	.byte	0x04, 0x28
        /*00a6*/ 	.short	(.L_1855 - .L_1854)


	//   ....[0]....
.L_1854:
        /*00a8*/ 	.word	0x00000ad0


	//   ....[1]....
        /*00ac*/ 	.word	0x00000ae0


	//   ....[2]....
        /*00b0*/ 	.word	0x00000af0


	//   ....[3]....
        /*00b4*/ 	.word	0x00000b20


	//   ....[4]....
        /*00b8*/ 	.word	0x00000b40


	//   ....[5]....
        /*00bc*/ 	.word	0x00000b50


	//   ....[6]....
        /*00c0*/ 	.word	0x00000b90


	//   ....[7]....
        /*00c4*/ 	.word	0x00000ba0


	//   ....[8]....
        /*00c8*/ 	.word	0x00000bb0


	//   ....[9]....
        /*00cc*/ 	.word	0x00000be0


	//   ....[10]....
        /*00d0*/ 	.word	0x00000c00


	//   ....[11]....
        /*00d4*/ 	.word	0x00000c10


	//   ....[12]....
        /*00d8*/ 	.word	0x00000c40


	//   ....[13]....
        /*00dc*/ 	.word	0x00000c60


	//   ....[14]....
        /*00e0*/ 	.word	0x00000c70


	//   ....[15]....
        /*00e4*/ 	.word	0x00000f20


	//   ....[16]....
        /*00e8*/ 	.word	0x00000f90


	//   ....[17]....
        /*00ec*/ 	.word	0x00001000


	//   ....[18]....
        /*00f0*/ 	.word	0x00001070


	//   ....[19]....
        /*00f4*/ 	.word	0x000010e0


	//   ....[20]....
        /*00f8*/ 	.word	0x00001140


	//   ....[21]....
        /*00fc*/ 	.word	0x000011b0


	//   ....[22]....
        /*0100*/ 	.word	0x00001220


	//   ....[23]....
        /*0104*/ 	.word	0x00001290


	//   ....[24]....
        /*0108*/ 	.word	0x00001300


	//   ....[25]....
        /*010c*/ 	.word	0x00001360


	//   ....[26]....
        /*0110*/ 	.word	0x000013d0


	//   ....[27]....
        /*0114*/ 	.word	0x00001440


	//   ....[28]....
        /*0118*/ 	.word	0x000014b0


	//   ....[29]....
        /*011c*/ 	.word	0x00001520


	//----- nvinfo : EIATTR_EXIT_INSTR_OFFSETS
	.align		4
.L_1855:
        /*0120*/ 	.byte	0x04, 0x1c
        /*0122*/ 	.short	(.L_1857 - .L_1856)


	//   ....[0]....
.L_1856:
        /*0124*/ 	.word	0x00000070


	//   ....[1]....
        /*0128*/ 	.word	0x00000ec0


	//----- nvinfo : EIATTR_MAX_THREADS
	.align		4
.L_1857:
        /*012c*/ 	.byte	0x04, 0x05
        /*012e*/ 	.short	(.L_1859 - .L_1858)
.L_1858:
        /*0130*/ 	.word	0x00000400
        /*0134*/ 	.word	0x00000001
        /*0138*/ 	.word	0x00000001


	//----- nvinfo : EIATTR_CRS_STACK_SIZE
	.align		4
.L_1859:
        /*013c*/ 	.byte	0x04, 0x1e
        /*013e*/ 	.short	(.L_1861 - .L_1860)
.L_1860:
        /*0140*/ 	.word	0x00000000


	//----- nvinfo : EIATTR_CBANK_PARAM_SIZE
	.align		4
.L_1861:
        /*0144*/ 	.byte	0x03, 0x19
        /*0146*/ 	.short	0x0128


	//----- nvinfo : EIATTR_PARAM_CBANK
	.align		4
        /*0148*/ 	.byte	0x04, 0x0a
        /*014a*/ 	.short	(.L_1863 - .L_1862)
	.align		4
.L_1862:
        /*014c*/ 	.word	index@(.nv.constant0._ZN10layer_norm22ln_bwd_finalize_kernelINS_22Kernel_traits_finalizeILj2560E6__halfS2_S2_S2_fjLb1ELj1024ELj4ENS_18Kernel_traits_baseILj2560ES2_S2_S2_S2_fjLj1024EEEEELb1ELb0EEEvNS_9BwdParamsE)
        /*0150*/ 	.short	0x0210
        /*0152*/ 	.short	0x0128


	//----- nvinfo : EIATTR_SW_WAR
	.align		4
.L_1863:
        /*0154*/ 	.byte	0x04, 0x36
        /*0156*/ 	.short	(.L_1865 - .L_1864)
.L_1864:
        /*0158*/ 	.word	0x00000008
.L_1865:


//--------------------- .nv.info._ZN10layer_norm13ln_bwd_kernelINS_13Kernel_traitsI6__halfS2_S2_S2_fjLj2560ELj1ELj1ELj4ELj8ENS_18Kernel_traits_baseILj2560ES2_S2_S2_S2_fjLj128EEEEELb1ELb1ELb1ELb0EEEvNS_9BwdParamsE --------------------------
	.section	.nv.info._ZN10layer_norm13ln_bwd_kernelINS_13Kernel_traitsI6__halfS2_S2_S2_fjLj2560ELj1ELj1ELj4ELj8ENS_18Kernel_traits_baseILj2560ES2_S2_S2_S2_fjLj128EEEEELb1ELb1ELb1ELb0EEEvNS_9BwdParamsE,"",@"SHT_CUDA_INFO"
	.sectionflags	@""
	.align	4


	//----- nvinfo : EIATTR_CUDA_API_VERSION
	.align		4
        /*0000*/ 	.byte	0x04, 0x37
        /*0002*/ 	.short	(.L_1867 - .L_1866)
.L_1866:
        /*0004*/ 	.word	0x00000082


	//----- nvinfo : EIATTR_KPARAM_INFO
	.align		4
.L_1867:
        /*0008*/ 	.byte	0x04, 0x17
        /*000a*/ 	.short	(.L_1869 - .L_1868)
.L_1868:
        /*000c*/ 	.word	0x00000000
        /*0010*/ 	.short	0x0000
        /*0012*/ 	.short	0x0000
        /*0014*/ 	.byte	0x00, 0xf0, 0xa1, 0x04


	//----- nvinfo : EIATTR_SPARSE_MMA_MASK
	.align		4
.L_1869:
        /*0018*/ 	.byte	0x03, 0x50
        /*001a*/ 	.short	0x0000


	//----- nvinfo : EIATTR_MAXREG_COUNT
	.align		4
        /*001c*/ 	.byte	0x03, 0x1b
        /*001e*/ 	.short	0x00ff


	//----- nvinfo : EIATTR_NUM_BARRIERS
	.align		4
        /*0020*/ 	.byte	0x02, 0x4c
        /*0022*/ 	.byte	0x01
	.zero		1


	//----- nvinfo : EIATTR_MERCURY_ISA_VERSION
	.align		4
        /*0024*/ 	.byte	0x03, 0x5f
        /*0026*/ 	.short	0x0101


	//----- nvinfo : EIATTR_COOP_GROUP_MASK_REGIDS
	.align		4
        /*0028*/ 	.byte	0x04, 0x29
        /*002a*/ 	.short	(.L_1871 - .L_1870)


	//   ....[0]....
.L_1870:
        /*002c*/ 	.word	0xffffffff


	//   ....[1]....
        /*0030*/ 	.word	0xffffffff


	//   ....[2]....
        /*0034*/ 	.word	0xffffffff


	//   ....[3]....
        /*0038*/ 	.word	0xffffffff


	//   ....[4]....
        /*003c*/ 	.word	0xffffffff


	//   ....[5]....
        /*0040*/ 	.word	0xffffffff


	//   ....[6]....
        /*0044*/ 	.word	0xffffffff


	//   ....[7]....
        /*0048*/ 	.word	0xffffffff


	//   ....[8]....
        /*004c*/ 	.word	0xffffffff


	//   ....[9]....
        /*0050*/ 	.word	0xffffffff


	//   ....[10]....
        /*0054*/ 	.word	0x050000ba


	//   ....[11]....
        /*0058*/ 	.word	0x050000ba


	//   ....[12]....
        /*005c*/ 	.word	0x050000ba


	//   ....[13]....
        /*0060*/ 	.word	0x050000ba


	//   ....[14]....
        /*0064*/ 	.word	0x050000ba


	//   ....[15]....
        /*0068*/ 	.word	0x050000ba


	//   ....[16]....
        /*006c*/ 	.word	0x050000ba


	//   ....[17]....
        /*0070*/ 	.word	0x050000ba


	//   ....[18]....
        /*0074*/ 	.word	0x050000ba


	//   ....[19]....
        /*0078*/ 	.word	0x050000ba


	//----- nvinfo : EIATTR_COOP_GROUP_INSTR_OFFSETS
	.align		4
.L_1871:
        /*007c*/ 	.byte	0x04, 0x28
        /*007e*/ 	.short	(.L_1873 - .L_1872)


	//   ....[0]....
.L_1872:
        /*0080*/ 	.word	0x000025e0


	//   ....[1]....
        /*0084*/ 	.word	0x000025f0


	//   ....[2]....
        /*0088*/ 	.word	0x00002620


	//   ....[3]....
        /*008c*/ 	.word	0x00002630


	//   ....[4]....
        /*0090*/ 	.word	0x00002660


	//   ....[5]....
        /*0094*/ 	.word	0x00002670


	//   ....[6]....
        /*0098*/ 	.word	0x000026a0


	//   ....[7]....
        /*009c*/ 	.word	0x000026b0


	//   ....[8]....
        /*00a0*/ 	.word	0x000026e0


	//   ....[9]....
        /*00a4*/ 	.word	0x000026f0


	//   ....[10]....
        /*00a8*/ 	.word	0x000060b0


	//   ....[11]....
        /*00ac*/ 	.word	0x00006100


	//   ....[12]....
        /*00b0*/ 	.word	0x00006170


	//   ....[13]....
        /*00b4*/ 	.word	0x000061d0


	//   ....[14]....
        /*00b8*/ 	.word	0x00006240


	//   ....[15]....
        /*00bc*/ 	.word	0x000062a0


	//   ....[16]....
        /*00c0*/ 	.word	0x00006310


	//   ....[17]....
        /*00c4*/ 	.word	0x00006370


	//   ....[18]....
        /*00c8*/ 	.word	0x000063e0


	//   ....[19]....
        /*00cc*/ 	.word	0x00006440


	//----- nvinfo : EIATTR_EXIT_INSTR_OFFSETS
	.align		4
.L_1873:
        /*00d0*/ 	.byte	0x04, 0x1c
        /*00d2*/ 	.short	(.L_1875 - .L_1874)


	//   ....[0]....
.L_1874:
        /*00d4*/ 	.word	0x00005fb0


	//   ....[1]....
        /*00d8*/ 	.word	0x00006050


	//----- nvinfo : EIATTR_MAX_THREADS
	.align		4
.L_1875:
        /*00dc*/ 	.byte	0x04, 0x05
        /*00de*/ 	.short	(.L_1877 - .L_1876)
.L_1876:
        /*00e0*/ 	.word	0x00000080
        /*00e4*/ 	.word	0x00000001
        /*00e8*/ 	.word	0x00000001


	//----- nvinfo : EIATTR_CRS_STACK_SIZE
	.align		4
.L_1877:
        /*00ec*/ 	.byte	0x04, 0x1e
        /*00ee*/ 	.short	(.L_1879 - .L_1878)
.L_1878:
        /*00f0*/ 	.word	0x00000000


	//----- nvinfo : EIATTR_CBANK_PARAM_SIZE
	.align		4
.L_1879:
        /*00f4*/ 	.byte	0x03, 0x19
        /*00f6*/ 	.short	0x0128


	//----- nvinfo : EIATTR_PARAM_CBANK
	.align		4
        /*00f8*/ 	.byte	0x04, 0x0a
        /*00fa*/ 	.short	(.L_1881 - .L_1880)
	.align		4
.L_1880:
        /*00fc*/ 	.word	index@(.nv.constant0._ZN10layer_norm13ln_bwd_kernelINS_13Kernel_traitsI6__halfS2_S2_S2_fjLj2560ELj1ELj1ELj4ELj8ENS_18Kernel_traits_baseILj2560ES2_S2_S2_S2_fjLj128EEEEELb1ELb1ELb1ELb0EEEvNS_9BwdParamsE)
        /*0100*/ 	.short	0x0210
        /*0102*/ 	.short	0x0128


	//----- nvinfo : EIATTR_SW_WAR
	.align		4
.L_1881:
        /*0104*/ 	.byte	0x04, 0x36
        /*0106*/ 	.short	(.L_1883 - .L_1882)
.L_1882:
        /*0108*/ 	.word	0x00000008
.L_1883:


//--------------------- .nv.info._ZN10layer_norm22ln_bwd_finalize_kernelINS_22Kernel_traits_finalizeILj2560E6__halfS2_S2_S2_fjLb1ELj1024ELj4ENS_18Kernel_traits_baseILj2560ES2_S2_S2_S2_fjLj1024EEEEELb1ELb1EEEvNS_9BwdParamsE --------------------------
	.section	.nv.info._ZN10layer_norm22ln_bwd_finalize_kernelINS_22Kernel_traits_finalizeILj2560E6__halfS2_S2_S2_fjLb1ELj1024ELj4ENS_18Kernel_traits_baseILj2560ES2_S2_S2_S2_fjLj1024EEEEELb1ELb1EEEvNS_9BwdParamsE,"",@"SHT_CUDA_INFO"
	.sectionflags	@""
	.align	4


	//----- nvinfo : EIATTR_CUDA_API_VERSION
	.align		4
        /*0000*/ 	.byte	0x04, 0x37
        /*0002*/ 	.short	(.L_1885 - .L_1884)
.L_1884:
        /*0004*/ 	.word	0x00000082


	//----- nvinfo : EIATTR_KPARAM_INFO
	.align		4
.L_1885:
        /*0008*/ 	.byte	0x04, 0x17
        /*000a*/ 	.short	(.L_1887 - .L_1886)
.L_1886:
        /*000c*/ 	.word	0x00000000
        /*0010*/ 	.short	0x0000
        /*0012*/ 	.short	0x0000
        /*0014*/ 	.byte	0x00, 0xf0, 0xa1, 0x04


	//----- nvinfo : EIATTR_SPARSE_MMA_MASK
	.align		4
.L_1887:
        /*0018*/ 	.byte	0x03, 0x50
        /*001a*/ 	.short	0x0000


	//----- nvinfo : EIATTR_MAXREG_COUNT
	.align		4
        /*001c*/ 	.byte	0x03, 0x1b
        /*001e*/ 	.short	0x0040


	//----- nvinfo : EIATTR_NUM_BARRIERS
	.align		4
        /*0020*/ 	.byte	0x02, 0x4c
        /*0022*/ 	.byte	0x01
	.zero		1


	//----- nvinfo : EIATTR_MERCURY_ISA_VERSION
	.align		4
        /*0024*/ 	.byte	0x03, 0x5f
        /*0026*/ 	.short	0x0101


	//----- nvinfo : EIATTR_COOP_GROUP_MASK_REGIDS
	.align		4
        /*0028*/ 	.byte	0x04, 0x29
        /*002a*/ 	.short	(.L_1889 - .L_1888)


	//   ....[0]....
.L_1888:
        /*002c*/ 	.word	0xffffffff


	//   ....[1]....
        /*0030*/ 	.word	0xffffffff


	//   ....[2]....
        /*0034*/ 	.word	0xffffffff


	//   ....[3]....
        /*0038*/ 	.word	0xffffffff


	//   ....[4]....
        /*003c*/ 	.word	0xffffffff


	//   ....[5]....
        /*0040*/ 	.word	0xffffffff


	//   ....[6]....
        /*0044*/ 	.word	0xffffffff


	//   ....[7]....
        /*0048*/ 	.word	0xffffffff


	//   ....[8]....
        /*004c*/ 	.word	0xffffffff


	//   ....[9]....
        /*0050*/ 	.word	0xffffffff


	//   ....[10]....
        /*0054*/ 	.word	0xffffffff


	//   ....[11]....
        /*0058*/ 	.word	0xffffffff


	//   ....[12]....
        /*005c*/ 	.word	0xffffffff


	//   ....[13]....
        /*0060*/ 	.word	0xffffffff


	//   ....[14]....
        /*0064*/ 	.word	0xffffffff


	//   ....[15]....
        /*0068*/ 	.word	0x05000014


	//   ....[16]....
        /*006c*/ 	.word	0x05000014


	//   ....[17]....
        /*0070*/ 	.word	0x05000014


	//   ....[18]....
        /*0074*/ 	.word	0x05000014


	//   ....[19]....
        /*0078*/ 	.word	0x05000014


	//   ....[20]....
        /*007c*/ 	.word	0x05000014


	//   ....[21]....
        /*0080*/ 	.word	0x05000014


	//   ....[22]....
        /*0084*/ 	.word	0x05000014


	//   ....[23]....
        /*0088*/ 	.word	0x05000014


	//   ....[24]....
        /*008c*/ 	.word	0x05000014


	//   ....[25]....
        /*0090*/ 	.word	0x05000014


	//   ....[26]....
        /*0094*/ 	.word	0x05000014


	//   ....[27]....
        /*0098*/ 	.word	0x05000014


	//   ....[28]....
        /*009c*/ 	.word	0x05000014


	//   ....[29]....
        /*00a0*/ 	.word	0x05000014


	//----- nvinfo : EIATTR_COOP_GROUP_INSTR_OFFSETS
	.align		4
.L_1889:
        /*00a4*/ 	.byte	0x04, 0x28
        /*00a6*/ 	.short	(.L_1891 - .L_1890)


	//   ....[0]....
.L_1890:
        /*00a8*/ 	.word	0x00000ab0


	//   ....[1]....
        /*00ac*/ 	.word	0x00000ac0


	//   ....[2]....
        /*00b0*/ 	.word	0x00000ad0


	//   ....[3]....
        /*00b4*/ 	.word	0x00000b00


	//   ....[4]....
        /*00b8*/ 	.word	0x00000b20


	//   ....[5]....
        /*00bc*/ 	.word	0x00000b30


	//   ....[6]....
        /*00c0*/ 	.word	0x00000b60


	//   ....[7]....
        /*00c4*/ 	.word	0x00000b80


	//   ....[8]....
        /*00c8*/ 	.word	0x00000b90


	//   ....[9]....
        /*00cc*/ 	.word	0x00000bc0


	//   ....[10]....
        /*00d0*/ 	.word	0x00000be0


	//   ....[11]....
        /*00d4*/ 	.word	0x00000bf0


	//   ....[12]....
        /*00d8*/ 	.word	0x00000c20


	//   ....[13]....
        /*00dc*/ 	.word	0x00000c40


	//   ....[14]....
        /*00e0*/ 	.word	0x00000c50


	//   ....[15]....
        /*00e4*/ 	.word	0x00000ee0


	//   ....[16]....
        /*00e8*/ 	.word	0x00000f50


	//   ....[17]....
        /*00ec*/ 	.word	0x00000fc0


	//   ....[18]....
        /*00f0*/ 	.word	0x00001030


	//   ....[19]....
        /*00f4*/ 	.word	0x000010a0


	//   ....[20]....
        /*00f8*/ 	.word	0x00001100


	//   ....[21]....
        /*00fc*/ 	.word	0x00001170


	//   ....[22]....
        /*0100*/ 	.word	0x000011e0


	//   ....[23]....
        /*0104*/ 	.word	0x00001250


	//   ....[24]....
        /*0108*/ 	.word	0x000012c0


	//   ....[25]....
        /*010c*/ 	.word	0x00001320


	//   ....[26]....
        /*0110*/ 	.word	0x00001390


	//   ....[27]....
        /*0114*/ 	.word	0x00001400


	//   ....[28]....
        /*0118*/ 	.word	0x00001470


	//   ....[29]....
        /*011c*/ 	.word	0x000014e0


	//----- nvinfo : EIATTR_EXIT_INSTR_OFFSETS
	.align		4
.L_1891:
        /*0120*/ 	.byte	0x04, 0x1c
        /*0122*/ 	.short	(.L_1893 - .L_1892)


	//   ....[0]....
.L_1892:
        /*0124*/ 	.word	0x00000070


	//   ....[1]....
        /*0128*/ 	.word	0x00000e80


	//----- nvinfo : EIATTR_MAX_THREADS
	.align		4
.L_1893:
        /*012c*/ 	.byte	0x04, 0x05
        /*012e*/ 	.short	(.L_1895 - .L_1894)
.L_1894:
        /*0130*/ 	.word	0x00000400
        /*0134*/ 	.word	0x00000001
        /*0138*/ 	.word	0x00000001


	//----- nvinfo : EIATTR_CRS_STACK_SIZE
	.align		4
.L_1895:
        /*013c*/ 	.byte	0x04, 0x1e
        /*013e*/ 	.short	(.L_1897 - .L_1896)
.L_1896:
        /*0140*/ 	.word	0x00000000


	//----- nvinfo : EIATTR_CBANK_PARAM_SIZE
	.align		4
.L_1897:
        /*0144*/ 	.byte	0x03, 0x19
        /*0146*/ 	.short	0x0128


	//----- nvinfo : EIATTR_PARAM_CBANK
	.align		4
        /*0148*/ 	.byte	0x04, 0x0a
        /*014a*/ 	.short	(.L_1899 - .L_1898)
	.align		4
.L_1898:
        /*014c*/ 	.word	index@(.nv.constant0._ZN10layer_norm22ln_bwd_finalize_kernelINS_22Kernel_traits_finalizeILj2560E6__halfS2_S2_S2_fjLb1ELj1024ELj4ENS_18Kernel_traits_baseILj2560ES2_S2_S2_S2_fjLj1024EEEEELb1ELb1EEEvNS_9BwdParamsE)
        /*0150*/ 	.short	0x0210
        /*0152*/ 	.short	0x0128


	//----- nvinfo : EIATTR_SW_WAR
	.align		4
.L_1899:
        /*0154*/ 	.byte	0x04, 0x36
        /*0156*/ 	.short	(.L_1901 - .L_1900)
.L_1900:
        /*0158*/ 	.word	0x00000008
.L_1901:


//--------------------- .nv.info._ZN10layer_norm13ln_bwd_kernelINS_13Kernel_traitsI6__halfS2_S2_S2_fjLj2560ELj1ELj1ELj4ELj8ENS_18Kernel_traits_baseILj2560ES2_S2_S2_S2_fjLj128EEEEELb1ELb1ELb1ELb1EEEvNS_9BwdParamsE --------------------------
	.section	.nv.info._ZN10layer_norm13ln_bwd_kernelINS_13Kernel_traitsI6__halfS2_S2_S2_fjLj2560ELj1ELj1ELj4ELj8ENS_18Kernel_traits_baseILj2560ES2_S2_S2_S2_fjLj128EEEEELb1ELb1ELb1ELb1EEEvNS_9BwdParamsE,"",@"SHT_CUDA_INFO"
	.sectionflags	@""
	.align	4


	//----- nvinfo : EIATTR_CUDA_API_VERSION
	.align		4
        /*0000*/ 	.byte	0x04, 0x37
        /*0002*/ 	.short	(.L_1903 - .L_1902)
.L_1902:
        /*0004*/ 	.word	0x00000082


	//----- nvinfo : EIATTR_KPARAM_INFO
	.align		4
.L_1903:
        /*0008*/ 	.byte	0x04, 0x17
        /*000a*/ 	.short	(.L_1905 - .L_1904)
.L_1904:
        /*000c*/ 	.word	0x00000000
        /*0010*/ 	.short	0x0000
        /*0012*/ 	.short	0x0000
        /*0014*/ 	.byte	0x00, 0xf0, 0xa1, 0x04


	//----- nvinfo : EIATTR_SPARSE_MMA_MASK
	.align		4
.L_1905:
        /*0018*/ 	.byte	0x03, 0x50
        /*001a*/ 	.short	0x0000


	//----- nvinfo : EIATTR_MAXREG_COUNT
	.align		4
        /*001c*/ 	.byte	0x03, 0x1b
        /*001e*/ 	.short	0x00ff


	//----- nvinfo : EIATTR_NUM_BARRIERS
	.align		4
        /*0020*/ 	.byte	0x02, 0x4c
        /*0022*/ 	.byte	0x01
	.zero		1


	//----- nvinfo : EIATTR_MERCURY_ISA_VERSION
	.align		4
        /*0024*/ 	.byte	0x03, 0x5f
        /*0026*/ 	.short	0x0101


	//----- nvinfo : EIATTR_COOP_GROUP_MASK_REGIDS
	.align		4
        /*0028*/ 	.byte	0x04, 0x29
        /*002a*/ 	.short	(.L_1907 - .L_1906)


	//   ....[0]....
.L_1906:
        /*002c*/ 	.word	0xffffffff


	//   ....[1]....
        /*0030*/ 	.word	0xffffffff


	//   ....[2]....
        /*0034*/ 	.word	0xffffffff


	//   ....[3]....
        /*0038*/ 	.word	0xffffffff


	//   ....[4]....
        /*003c*/ 	.word	0xffffffff


	//   ....[5]....
        /*0040*/ 	.word	0xffffffff


	//   ....[6]....
        /*0044*/ 	.word	0xffffffff


	//   ....[7]....
        /*0048*/ 	.word	0xffffffff


	//   ....[8]....
        /*004c*/ 	.word	0xffffffff


	//   ....[9]....
        /*0050*/ 	.word	0xffffffff


	//   ....[10]....
        /*0054*/ 	.word	0x050000a2


	//   ....[11]....
        /*0058*/ 	.word	0x050000a2


	//   ....[12]....
        /*005c*/ 	.word	0x050000a2


	//   ....[13]....
        /*0060*/ 	.word	0x050000a2


	//   ....[14]....
        /*0064*/ 	.word	0x050000a2


	//   ....[15]....
        /*0068*/ 	.word	0x050000a2


	//   ....[16]....
        /*006c*/ 	.word	0x050000a2


	//   ....[17]....
        /*0070*/ 	.word	0x050000a2


	//   ....[18]....
        /*0074*/ 	.word	0x050000a2


	//   ....[19]....
        /*0078*/ 	.word	0x050000a2


	//----- nvinfo : EIATTR_COOP_GROUP_INSTR_OFFSETS
	.align		4
.L_1907:
        /*007c*/ 	.byte	0x04, 0x28
        /*007e*/ 	.short	(.L_1909 - .L_1908)


	//   ....[0]....
.L_1908:
        /*0080*/ 	.word	0x00001f70


	//   ....[1]....
        /*0084*/ 	.word	0x00001f80


	//   ....[2]....
        /*0088*/ 	.word	0x00001fb0


	//   ....[3]....
        /*008c*/ 	.word	0x00001fc0


	//   ....[4]....
        /*0090*/ 	.word	0x00001ff0


	//   ....[5]....
        /*0094*/ 	.word	0x00002000


	//   ....[6]....
        /*0098*/ 	.word	0x00002030


	//   ....[7]....
        /*009c*/ 	.word	0x00002040


	//   ....[8]....
        /*00a0*/ 	.word	0x00002070


	//   ....[9]....
        /*00a4*/ 	.word	0x00002080


	//   ....[10]....
        /*00a8*/ 	.word	0x000052a0


	//   ....[11]....
        /*00ac*/ 	.word	0x000052f0


	//   ....[12]....
        /*00b0*/ 	.word	0x00005360


	//   ....[13]....
        /*00b4*/ 	.word	0x000053c0


	//   ....[14]....
        /*00b8*/ 	.word	0x00005430


	//   ....[15]....
        /*00bc*/ 	.word	0x00005490


	//   ....[16]....
        /*00c0*/ 	.word	0x00005500


	//   ....[17]....
        /*00c4*/ 	.word	0x00005560


	//   ....[18]....
        /*00c8*/ 	.word	0x000055d0


	//   ....[19]....
        /*00cc*/ 	.word	0x00005630


	//----- nvinfo : EIATTR_EXIT_INSTR_OFFSETS
	.align		4
.L_1909:
        /*00d0*/ 	.byte	0x04, 0x1c
        /*00d2*/ 	.short	(.L_1911 - .L_1910)


	//   ....[0]....
.L_1910:
        /*00d4*/ 	.word	0x00005240


	//----- nvinfo : EIATTR_MAX_THREADS
	.align		4
.L_1911:
        /*00d8*/ 	.byte	0x04, 0x05
        /*00da*/ 	.short	(.L_1913 - .L_1912)
.L_1912:
        /*00dc*/ 	.word	0x00000080
        /*00e0*/ 	.word	0x00000001
        /*00e4*/ 	.word	0x00000001


	//----- nvinfo : EIATTR_CRS_STACK_SIZE
	.align		4
.L_1913:
        /*00e8*/ 	.byte	0x04, 0x1e
        /*00ea*/ 	.short	(.L_1915 - .L_1914)
.L_1914:
        /*00ec*/ 	.word	0x00000000


	//----- nvinfo : EIATTR_CBANK_PARAM_SIZE
	.align		4
.L_1915:
        /*00f0*/ 	.byte	0x03, 0x19
        /*00f2*/ 	.short	0x0128


	//----- nvinfo : EIATTR_PARAM_CBANK
	.align		4
        /*00f4*/ 	.byte	0x04, 0x0a
        /*00f6*/ 	.short	(.L_1917 - .L_1916)
	.align		4
.L_1916:
        /*00f8*/ 	.word	index@(.nv.constant0._ZN10layer_norm13ln_bwd_kernelINS_13Kernel_traitsI6__halfS2_S2_S2_fjLj2560ELj1ELj1ELj4ELj8ENS_18Kernel_traits_baseILj2560ES2_S2_S2_S2_fjLj128EEEEELb1ELb1ELb1ELb1EEEvNS_9BwdParamsE)
        /*00fc*/ 	.short	0x0210
        /*00fe*/ 	.short	0x0128


	//----- nvinfo : EIATTR_SW_WAR
	.align		4
.L_1917:
        /*0100*/ 	.byte	0x04, 0x36
        /*0102*/ 	.short	(.L_1919 - .L_1918)
.L_1918:
        /*0104*/ 	.word	0x00000008
.L_1919:


//--------------------- .nv.info._ZN10layer_norm13ln_bwd_kernelINS_13Kernel_traitsIf13__nv_bfloat16S2_S2_fjLj2560ELj1ELj1ELj4ELj8ENS_18Kernel_traits_baseILj2560EfS2_S2_S2_fjLj128EEEEELb0ELb0ELb0ELb0EEEvNS_9BwdParamsE --------------------------
	.section	.nv.info._ZN10layer_norm13ln_bwd_kernelINS_13Kernel_traitsIf13__nv_bfloat16S2_S2_fjLj2560ELj1ELj1ELj4ELj8ENS_18Kernel_traits_baseILj2560EfS2_S2_S2_fjLj128EEEEELb0ELb0ELb0ELb0EEEvNS_9BwdParamsE,"",@"SHT_CUDA_INFO"
	.sectionflags	@""
	.align	4


	//----- nvinfo : EIATTR_CUDA_API_VERSION
	.align		4
        /*0000*/ 	.byte	0x04, 0x37
        /*0002*/ 	.short	(.L_1921 - .L_1920)
.L_1920:
        /*0004*/ 	.word	0x00000082


	//----- nvinfo : EIATTR_KPARAM_INFO
	.align		4
.L_1921:
        /*0008*/ 	.byte	0x04, 0x17
        /*000a*/ 	.short	(.L_1923 - .L_1922)
.L_1922:
        /*000c*/ 	.word	0x00000000
        /*0010*/ 	.short	0x0000
        /*0012*/ 	.short	0x0000
        /*0014*/ 	.byte	0x00, 0xf0, 0xa1, 0x04


	//----- nvinfo : EIATTR_SPARSE_MMA_MASK
	.align		4
.L_1923:
        /*0018*/ 	.byte	0x03, 0x50
        /*001a*/ 	.short	0x0000


	//----- nvinfo : EIATTR_MAXREG_COUNT
	.align		4
        /*001c*/ 	.byte	0x03, 0x1b
        /*001e*/ 	.short	0x00ff


	//----- nvinfo : EIATTR_NUM_BARRIERS
	.align		4
        /*0020*/ 	.byte	0x02, 0x4c
        /*0022*/ 	.byte	0x01
	.zero		1


	//----- nvinfo : EIATTR_MERCURY_ISA_VERSION
	.align		4
        /*0024*/ 	.byte	0x03, 0x5f
        /*0026*/ 	.short	0x0101


	//----- nvinfo : EIATTR_COOP_GROUP_MASK_REGIDS
	.align		4
        /*0028*/ 	.byte	0x04, 0x29
        /*002a*/ 	.short	(.L_1925 - .L_1924)


	//   ....[0]....
.L_1924:
        /*002c*/ 	.word	0xffffffff


	//   ....[1]....
        /*0030*/ 	.word	0xffffffff


	//   ....[2]....
        /*0034*/ 	.word	0xffffffff


	//   ....[3]....
        /*0038*/ 	.word	0xffffffff


	//   ....[4]....
        /*003c*/ 	.word	0xffffffff


	//   ....[5]....
        /*0040*/ 	.word	0xffffffff


	//   ....[6]....
        /*0044*/ 	.word	0xffffffff


	//   ....[7]....
        /*0048*/ 	.word	0xffffffff


	//   ....[8]....
        /*004c*/ 	.word	0xffffffff


	//   ....[9]....
        /*0050*/ 	.word	0xffffffff


	//   ....[10]....
        /*0054*/ 	.word	0x05000086


	//   ....[11]....
        /*0058*/ 	.word	0x05000086


	//   ....[12]....
        /*005c*/ 	.word	0x05000086


	//   ....[13]....
        /*0060*/ 	.word	0x05000086


	//   ....[14]....
        /*0064*/ 	.word	0x05000086


	//   ....[15]....
        /*0068*/ 	.word	0x05000086


	//   ....[16]....
        /*006c*/ 	.word	0x05000086


	//   ....[17]....
        /*0070*/ 	.word	0x05000086


	//   ....[18]....
        /*0074*/ 	.word	0x05000086


	//   ....[19]....
        /*0078*/ 	.word	0x05000086


	//----- nvinfo : EIATTR_COOP_GROUP_INSTR_OFFSETS
	.align		4
.L_1925:
        /*007c*/ 	.byte	0x04, 0x28
        /*007e*/ 	.short	(.L_1927 - .L_1926)


	//   ....[0]....
.L_1926:
        /*0080*/ 	.word	0x00001850


	//   ....[1]....
        /*0084*/ 	.word	0x00001860


	//   ....[2]....
        /*0088*/ 	.word	0x00001890


	//   ....[3]....
        /*008c*/ 	.word	0x000018a0


	//   ....[4]....
        /*0090*/ 	.word	0x000018d0


	//   ....[5]....
        /*0094*/ 	.word	0x000018e0


	//   ....[6]....
        /*0098*/ 	.word	0x00001910


	//   ....[7]....
        /*009c*/ 	.word	0x00001920


	//   ....[8]....
        /*00a0*/ 	.word	0x00001950


	//   ....[9]....
        /*00a4*/ 	.word	0x00001960


	//   ....[10]....
        /*00a8*/ 	.word	0x000032f0


	//   ....[11]....
        /*00ac*/ 	.word	0x00003340


	//   ....[12]....
        /*00b0*/ 	.word	0x000033b0


	//   ....[13]....
        /*00b4*/ 	.word	0x00003410


	//   ....[14]....
        /*00b8*/ 	.word	0x00003480


	//   ....[15]....
        /*00bc*/ 	.word	0x000034e0


	//   ....[16]....
        /*00c0*/ 	.word	0x00003550


	//   ....[17]....
        /*00c4*/ 	.word	0x000035b0


	//   ....[18]....
        /*00c8*/ 	.word	0x00003620


	//   ....[19]....
        /*00cc*/ 	.word	0x00003680


	//----- nvinfo : EIATTR_EXIT_INSTR_OFFSETS
	.align		4
.L_1927:
        /*00d0*/ 	.byte	0x04, 0x1c
        /*00d2*/ 	.short	(.L_1929 - .L_1928)


	//   ....[0]....
.L_1928:
        /*00d4*/ 	.word	0x00003210


	//   ....[1]....
        /*00d8*/ 	.word	0x00003290


	//----- nvinfo : EIATTR_MAX_THREADS
	.align		4
.L_1929:
        /*00dc*/ 	.byte	0x04, 0x05
        /*00de*/ 	.short	(.L_1931 - .L_1930)
.L_1930:
        /*00e0*/ 	.word	0x00000080
        /*00e4*/ 	.word	0x00000001
        /*00e8*/ 	.word	0x00000001


	//----- nvinfo : EIATTR_CRS_STACK_SIZE
	.align		4
.L_1931:
        /*00ec*/ 	.byte	0x04, 0x1e
        /*00ee*/ 	.short	(.L_1933 - .L_1932)
.L_1932:
        /*00f0*/ 	.word	0x00000000


	//----- nvinfo : EIATTR_CBANK_PARAM_SIZE
	.align		4
.L_1933:
        /*00f4*/ 	.byte	0x03, 0x19
        /*00f6*/ 	.short	0x0128


	//----- nvinfo : EIATTR_PARAM_CBANK
	.align		4
        /*00f8*/ 	.byte	0x04, 0x0a
        /*00fa*/ 	.short	(.L_1935 - .L_1934)
	.align		4
.L_1934:
        /*00fc*/ 	.word	index@(.nv.constant0._ZN10layer_norm13ln_bwd_kernelINS_13Kernel_traitsIf13__nv_bfloat16S2_S2_fjLj2560ELj1ELj1ELj4ELj8ENS_18Kernel_traits_baseILj2560EfS2_S2_S2_fjLj128EEEEELb0ELb0ELb0ELb0EEEvNS_9BwdParamsE)
        /*0100*/ 	.short	0x0210
        /*0102*/ 	.short	0x0128


	//----- nvinfo : EIATTR_SW_WAR
	.align		4
.L_1935:
        /*0104*/ 	.byte	0x04, 0x36
        /*0106*/ 	.short	(.L_1937 - .L_1936)
.L_1936:
        /*0108*/ 	.word	0x00000008
.L_1937:


//--------------------- .nv.info._ZN10layer_norm13ln_bwd_kernelINS_13Kernel_traitsIf13__nv_bfloat16S2_S2_fjLj2560ELj1ELj1ELj4ELj8ENS_18Kernel_traits_baseILj2560EfS2_S2_S2_fjLj128EEEEELb0ELb0ELb0ELb1EEEvNS_9BwdParamsE --------------------------
	.section	.nv.info._ZN10layer_norm13ln_bwd_kernelINS_13Kernel_traitsIf13__nv_bfloat16S2_S2_fjLj2560ELj1ELj1ELj4ELj8ENS_18Kernel_traits_baseILj2560EfS2_S2_S2_fjLj128EEEEELb0ELb0ELb0ELb1EEEvNS_9BwdParamsE,"",@"SHT_CUDA_INFO"
	.sectionflags	@""
	.align	4


	//----- nvinfo : EIATTR_CUDA_API_VERSION
	.align		4
        /*0000*/ 	.byte	0x04, 0x37
        /*0002*/ 	.short	(.L_1939 - .L_1938)
.L_1938:
        /*0004*/ 	.word	0x00000082


	//----- nvinfo : EIATTR_KPARAM_INFO
	.align		4
.L_1939:
        /*0008*/ 	.byte	0x04, 0x17
        /*000a*/ 	.short	(.L_1941 - .L_1940)
.L_1940:
        /*000c*/ 	.word	0x00000000
        /*0010*/ 	.short	0x0000
        /*0012*/ 	.short	0x0000
        /*0014*/ 	.byte	0x00, 0xf0, 0xa1, 0x04


	//----- nvinfo : EIATTR_SPARSE_MMA_MASK
	.align		4
.L_1941:
        /*0018*/ 	.byte	0x03, 0x50
        /*001a*/ 	.short	0x0000


	//----- nvinfo : EIATTR_MAXREG_COUNT
	.align		4
        /*001c*/ 	.byte	0x03, 0x1b
        /*001e*/ 	.short	0x00ff


	//----- nvinfo : EIATTR_NUM_BARRIERS
	.align		4
        /*0020*/ 	.byte	0x02, 0x4c
        /*0022*/ 	.byte	0x01
	.zero		1


	//----- nvinfo : EIATTR_MERCURY_ISA_VERSION
	.align		4
        /*0024*/ 	.byte	0x03, 0x5f
        /*0026*/ 	.short	0x0101


	//----- nvinfo : EIATTR_COOP_GROUP_MASK_REGIDS
	.align		4
        /*0028*/ 	.byte	0x04, 0x29
        /*002a*/ 	.short	(.L_1943 - .L_1942)


	//   ....[0]....
.L_1942:
        /*002c*/ 	.word	0xffffffff


	//   ....[1]....
        /*0030*/ 	.word	0xffffffff


	//   ....[2]....
        /*0034*/ 	.word	0xffffffff


	//   ....[3]....
        /*0038*/ 	.word	0xffffffff


	//   ....[4]....
        /*003c*/ 	.word	0xffffffff


	//   ....[5]....
        /*0040*/ 	.word	0xffffffff


	//   ....[6]....
        /*0044*/ 	.word	0xffffffff


	//   ....[7]....
        /*0048*/ 	.word	0xffffffff


	//   ....[8]....
        /*004c*/ 	.word	0xffffffff


	//   ....[9]....
        /*0050*/ 	.word	0xffffffff


	//   ....[10]....
        /*0054*/ 	.word	0x0500007f


	//   ....[11]....
        /*0058*/ 	.word	0x0500007f


	//   ....[12]....
        /*005c*/ 	.word	0x0500007f


	//   ....[13]....
        /*0060*/ 	.word	0x0500007f


	//   ....[14]....
        /*0064*/ 	.word	0x0500007f


	//   ....[15]....
        /*0068*/ 	.word	0x0500007f


	//   ....[16]....
        /*006c*/ 	.word	0x0500007f


	//   ....[17]....
        /*0070*/ 	.word	0x0500007f


	//   ....[18]....
        /*0074*/ 	.word	0x0500007f


	//   ....[19]....
        /*0078*/ 	.word	0x0500007f


	//----- nvinfo : EIATTR_COOP_GROUP_INSTR_OFFSETS
	.align		4
.L_1943:
        /*007c*/ 	.byte	0x04, 0x28
        /*007e*/ 	.short	(.L_1945 - .L_1944)


	//   ....[0]....
.L_1944:
        /*0080*/ 	.word	0x000015a0


	//   ....[1]....
        /*0084*/ 	.word	0x000015b0


	//   ....[2]....
        /*0088*/ 	.word	0x000015e0


	//   ....[3]....
        /*008c*/ 	.word	0x000015f0


	//   ....[4]....
        /*0090*/ 	.word	0x00001620


	//   ....[5]....
        /*0094*/ 	.word	0x00001630


	//   ....[6]....
        /*0098*/ 	.word	0x00001660


	//   ....[7]....
        /*009c*/ 	.word	0x00001670


	//   ....[8]....
        /*00a0*/ 	.word	0x000016a0


	//   ....[9]....
        /*00a4*/ 	.word	0x000016b0


	//   ....[10]....
        /*00a8*/ 	.word	0x00002eb0


	//   ....[11]....
        /*00ac*/ 	.word	0x00002f00


	//   ....[12]....
        /*00b0*/ 	.word	0x00002f70


	//   ....[13]....
        /*00b4*/ 	.word	0x00002fd0


	//   ....[14]....
        /*00b8*/ 	.word	0x00003040


	//   ....[15]....
        /*00bc*/ 	.word	0x000030a0


	//   ....[16]....
        /*00c0*/ 	.word	0x00003110


	//   ....[17]....
        /*00c4*/ 	.word	0x00003170


	//   ....[18]....
        /*00c8*/ 	.word	0x000031e0


	//   ....[19]....
        /*00cc*/ 	.word	0x00003240


	//----- nvinfo : EIATTR_EXIT_INSTR_OFFSETS
	.align		4
.L_1945:
        /*00d0*/ 	.byte	0x04, 0x1c
        /*00d2*/ 	.short	(.L_1947 - .L_1946)


	//   ....[0]....
.L_1946:
        /*00d4*/ 	.word	0x00002e50


	//----- nvinfo : EIATTR_MAX_THREADS
	.align		4
.L_1947:
        /*00d8*/ 	.byte	0x04, 0x05
        /*00da*/ 	.short	(.L_1949 - .L_1948)
.L_1948:
        /*00dc*/ 	.word	0x00000080
        /*00e0*/ 	.word	0x00000001
        /*00e4*/ 	.word	0x00000001


	//----- nvinfo : EIATTR_CRS_STACK_SIZE
	.align		4
.L_1949:
        /*00e8*/ 	.byte	0x04, 0x1e
        /*00ea*/ 	.short	(.L_1951 - .L_1950)
.L_1950:
        /*00ec*/ 	.word	0x00000000


	//----- nvinfo : EIATTR_CBANK_PARAM_SIZE
	.align		4
.L_1951:
        /*00f0*/ 	.byte	0x03, 0x19
        /*00f2*/ 	.short	0x0128


	//----- nvinfo : EIATTR_PARAM_CBANK
	.align		4
        /*00f4*/ 	.byte	0x04, 0x0a
        /*00f6*/ 	.short	(.L_1953 - .L_1952)
	.align		4
.L_1952:
        /*00f8*/ 	.word	index@(.nv.constant0._ZN10layer_norm13ln_bwd_kernelINS_13Kernel_traitsIf13__nv_bfloat16S2_S2_fjLj2560ELj1ELj1ELj4ELj8ENS_18Kernel_traits_baseILj2560EfS2_S2_S2_fjLj128EEEEELb0ELb0ELb0ELb1EEEvNS_9BwdParamsE)
        /*00fc*/ 	.short	0x0210
        /*00fe*/ 	.short	0x0128


	//----- nvinfo : EIATTR_SW_WAR
	.align		4
.L_1953:
        /*0100*/ 	.byte	0x04, 0x36
        /*0102*/ 	.short	(.L_1955 - .L_1954)
.L_1954:
        /*0104*/ 	.word	0x00000008
.L_1955:


//--------------------- .nv.info._ZN10layer_norm13ln_bwd_kernelINS_13Kernel_traitsIf13__nv_bfloat16S2_S2_fjLj2560ELj1ELj1ELj4ELj8ENS_18Kernel_traits_baseILj2560EfS2_S2_S2_fjLj128EEEEELb0ELb0ELb1ELb0EEEvNS_9BwdParamsE --------------------------
	.section	.nv.info._ZN10layer_norm13ln_bwd_kernelINS_13Kernel_traitsIf13__nv_bfloat16S2_S2_fjLj2560ELj1ELj1ELj4ELj8ENS_18Kernel_traits_baseILj2560EfS2_S2_S2_fjLj128EEEEELb0ELb0ELb1ELb0EEEvNS_9BwdParamsE,"",@"SHT_CUDA_INFO"
	.sectionflags	@""
	.align	4


	//----- nvinfo : EIATTR_CUDA_API_VERSION
	.align		4
        /*0000*/ 	.byte	0x04, 0x37
        /*0002*/ 	.short	(.L_1957 - .L_1956)
.L_1956:
        /*0004*/ 	.word	0x00000082


	//----- nvinfo : EIATTR_KPARAM_INFO
	.align		4
.L_1957:
        /*0008*/ 	.byte	0x04, 0x17
        /*000a*/ 	.short	(.L_1959 - .L_1958)
.L_1958:
        /*000c*/ 	.word	0x00000000
        /*0010*/ 	.short	0x0000
        /*0012*/ 	.short	0x0000
        /*0014*/ 	.byte	0x00, 0xf0, 0xa1, 0x04


	//----- nvinfo : EIATTR_SPARSE_MMA_MASK
	.align		4
.L_1959:
        /*0018*/ 	.byte	0x03, 0x50
        /*001a*/ 	.short	0x0000


	//----- nvinfo : EIATTR_MAXREG_COUNT
	.align		4
        /*001c*/ 	.byte	0x03, 0x1b
        /*001e*/ 	.short	0x00ff


	//----- nvinfo : EIATTR_NUM_BARRIERS
	.align		4
        /*0020*/ 	.byte	0x02, 0x4c
        /*0022*/ 	.byte	0x01
	.zero		1


	//----- nvinfo : EIATTR_MERCURY_ISA_VERSION
	.align		4
        /*0024*/ 	.byte	0x03, 0x5f
        /*0026*/ 	.short	0x0101


	//----- nvinfo : EIATTR_COOP_GROUP_MASK_REGIDS
	.align		4
        /*0028*/ 	.byte	0x04, 0x29
        /*002a*/ 	.short	(.L_1961 - .L_1960)


	//   ....[0]....
.L_1960:
        /*002c*/ 	.word	0xffffffff


	//   ....[1]....
        /*0030*/ 	.word	0xffffffff


	//   ....[2]....
        /*0034*/ 	.word	0xffffffff


	//   ....[3]....
        /*0038*/ 	.word	0xffffffff


	//   ....[4]....
        /*003c*/ 	.word	0xffffffff


	//   ....[5]....
        /*0040*/ 	.word	0xffffffff


	//   ....[6]....
        /*0044*/ 	.word	0xffffffff


	//   ....[7]....
        /*0048*/ 	.word	0xffffffff


	//   ....[8]....
        /*004c*/ 	.word	0xffffffff


	//   ....[9]....
        /*0050*/ 	.word	0xffffffff


	//   ....[10]....
        /*0054*/ 	.word	0x0500008e


	//   ....[11]....
        /*0058*/ 	.word	0x0500008e


	//   ....[12]....
        /*005c*/ 	.word	0x0500008e


	//   ....[13]....
        /*0060*/ 	.word	0x0500008e


	//   ....[14]....
        /*0064*/ 	.word	0x0500008e


	//   ....[15]....
        /*0068*/ 	.word	0x0500008e


	//   ....[16]....
        /*006c*/ 	.word	0x0500008e


	//   ....[17]....
        /*0070*/ 	.word	0x0500008e


	//   ....[18]....
        /*0074*/ 	.word	0x0500008e


	//   ....[19]....
        /*0078*/ 	.word	0x0500008e


	//----- nvinfo : EIATTR_COOP_GROUP_INSTR_OFFSETS
	.align		4
.L_1961:
        /*007c*/ 	.byte	0x04, 0x28
        /*007e*/ 	.short	(.L_1963 - .L_1962)


	//   ....[0]....
.L_1962:
        /*0080*/ 	.word	0x00001be0


	//   ....[1]....
        /*0084*/ 	.word	0x00001bf0


	//   ....[2]....
        /*0088*/ 	.word	0x00001c20


	//   ....[3]....
        /*008c*/ 	.word	0x00001c30


	//   ....[4]....
        /*0090*/ 	.word	0x00001c60


	//   ....[5]....
        /*0094*/ 	.word	0x00001c70


	//   ....[6]....
        /*0098*/ 	.word	0x00001ca0


	//   ....[7]....
        /*009c*/ 	.word	0x00001cb0


	//   ....[8]....
        /*00a0*/ 	.word	0x00001ce0


	//   ....[9]....
        /*00a4*/ 	.word	0x00001cf0


	//   ....[10]....
        /*00a8*/ 	.word	0x00004490


	//   ....[11]....
        /*00ac*/ 	.word	0x000044e0


	//   ....[12]....
        /*00b0*/ 	.word	0x00004550


	//   ....[13]....
        /*00b4*/ 	.word	0x000045b0


	//   ....[14]....
        /*00b8*/ 	.word	0x00004620


	//   ....[15]....
        /*00bc*/ 	.word	0x00004680


	//   ....[16]....
        /*00c0*/ 	.word	0x000046f0


	//   ....[17]....
        /*00c4*/ 	.word	0x00004750


	//   ....[18]....
        /*00c8*/ 	.word	0x000047c0


	//   ....[19]....
        /*00cc*/ 	.word	0x00004820


	//----- nvinfo : EIATTR_EXIT_INSTR_OFFSETS
	.align		4
.L_1963:
        /*00d0*/ 	.byte	0x04, 0x1c
        /*00d2*/ 	.short	(.L_1965 - .L_1964)


	//   ....[0]....
.L_1964:
        /*00d4*/ 	.word	0x000043b0


	//   ....[1]....
        /*00d8*/ 	.word	0x00004430


	//----- nvinfo : EIATTR_MAX_THREADS
	.align		4
.L_1965:
        /*00dc*/ 	.byte	0x04, 0x05
        /*00de*/ 	.short	(.L_1967 - .L_1966)
.L_1966:
        /*00e0*/ 	.word	0x00000080
        /*00e4*/ 	.word	0x00000001
        /*00e8*/ 	.word	0x00000001


	//----- nvinfo : EIATTR_CRS_STACK_SIZE
	.align		4
.L_1967:
        /*00ec*/ 	.byte	0x04, 0x1e
        /*00ee*/ 	.short	(.L_1969 - .L_1968)
.L_1968:
        /*00f0*/ 	.word	0x00000000


	//----- nvinfo : EIATTR_CBANK_PARAM_SIZE
	.align		4
.L_1969:
        /*00f4*/ 	.byte	0x03, 0x19
        /*00f6*/ 	.short	0x0128


	//----- nvinfo : EIATTR_PARAM_CBANK
	.align		4
        /*00f8*/ 	.byte	0x04, 0x0a
        /*00fa*/ 	.short	(.L_1971 - .L_1970)
	.align		4
.L_1970:
        /*00fc*/ 	.word	index@(.nv.constant0._ZN10layer_norm13ln_bwd_kernelINS_13Kernel_traitsIf13__nv_bfloat16S2_S2_fjLj2560ELj1ELj1ELj4ELj8ENS_18Kernel_traits_baseILj2560EfS2_S2_S2_fjLj128EEEEELb0ELb0ELb1ELb0EEEvNS_9BwdParamsE)
        /*0100*/ 	.short	0x0210
        /*0102*/ 	.short	0x0128


	//----- nvinfo : EIATTR_SW_WAR
	.align		4
.L_1971:
        /*0104*/ 	.byte	0x04, 0x36
        /*0106*/ 	.short	(.L_1973 - .L_1972)
.L_1972:
        /*0108*/ 	.word	0x00000008
.L_1973:


//--------------------- .nv.info._ZN10layer_norm13ln_bwd_kernelINS_13Kernel_traitsIf13__nv_bfloat16S2_S2_fjLj2560ELj1ELj1ELj4ELj8ENS_18Kernel_traits_baseILj2560EfS2_S2_S2_fjLj128EEEEELb0ELb0ELb1ELb1EEEvNS_9BwdParamsE --------------------------
	.section	.nv.info._ZN10layer_norm13ln_bwd_kernelINS_13Kernel_traitsIf13__nv_bfloat16S2_S2_fjLj2560ELj1ELj1ELj4ELj8ENS_18Kernel_traits_baseILj2560EfS2_S2_S2_fjLj128EEEEELb0ELb0ELb1ELb1EEEvNS_9BwdParamsE,"",@"SHT_CUDA_INFO"
	.sectionflags	@""
	.align	4


	//----- nvinfo : EIATTR_CUDA_API_VERSION
	.align		4
        /*0000*/ 	.byte	0x04, 0x37
        /*0002*/ 	.short	(.L_1975 - .L_1974)
.L_1974:
        /*0004*/ 	.word	0x00000082


	//----- nvinfo : EIATTR_KPARAM_INFO
	.align		4
.L_1975:
        /*0008*/ 	.byte	0x04, 0x17
        /*000a*/ 	.short	(.L_1977 - .L_1976)
.L_1976:
        /*000c*/ 	.word	0x00000000
        /*0010*/ 	.short	0x0000
        /*0012*/ 	.short	0x0000
        /*0014*/ 	.byte	0x00, 0xf0, 0xa1, 0x04


	//----- nvinfo : EIATTR_SPARSE_MMA_MASK
	.align		4
.L_1977:
        /*0018*/ 	.byte	0x03, 0x50
        /*001a*/ 	.short	0x0000


	//----- nvinfo : EIATTR_MAXREG_COUNT
	.align		4
        /*001c*/ 	.byte	0x03, 0x1b
        /*001e*/ 	.short	0x00ff


	//----- nvinfo : EIATTR_NUM_BARRIERS
	.align		4
        /*0020*/ 	.byte	0x02, 0x4c
        /*0022*/ 	.byte	0x01
	.zero		1


	//----- nvinfo : EIATTR_MERCURY_ISA_VERSION
	.align		4
        /*0024*/ 	.byte	0x03, 0x5f
        /*0026*/ 	.short	0x0101


	//----- nvinfo : EIATTR_COOP_GROUP_MASK_REGIDS
	.align		4
        /*0028*/ 	.byte	0x04, 0x29
        /*002a*/ 	.short	(.L_1979 - .L_1978)


	//   ....[0]....
.L_1978:
        /*002c*/ 	.word	0xffffffff


	//   ....[1]....
        /*0030*/ 	.word	0xffffffff


	//   ....[2]....
        /*0034*/ 	.word	0xffffffff


	//   ....[3]....
        /*0038*/ 	.word	0xffffffff


	//   ....[4]....
        /*003c*/ 	.word	0xffffffff


	//   ....[5]....
        /*0040*/ 	.word	0xffffffff


	//   ....[6]....
        /*0044*/ 	.word	0xffffffff


	//   ....[7]....
        /*0048*/ 	.word	0xffffffff


	//   ....[8]....
        /*004c*/ 	.word	0xffffffff


	//   ....[9]....
        /*0050*/ 	.word	0xffffffff


	//   ....[10]....
        /*0054*/ 	.word	0x0500008e


	//   ....[11]....
        /*0058*/ 	.word	0x0500008e


	//   ....[12]....
        /*005c*/ 	.word	0x0500008e


	//   ....[13]....
        /*0060*/ 	.word	0x0500008e


	//   ....[14]....
        /*0064*/ 	.word	0x0500008e


	//   ....[15]....
        /*0068*/ 	.word	0x0500008e


	//   ....[16]....
        /*006c*/ 	.word	0x0500008e


	//   ....[17]....
        /*0070*/ 	.word	0x0500008e


	//   ....[18]....
        /*0074*/ 	.word	0x0500008e


	//   ....[19]....
        /*0078*/ 	.word	0x0500008e


	//----- nvinfo : EIATTR_COOP_GROUP_INSTR_OFFSETS
	.align		4
.L_1979:
        /*007c*/ 	.byte	0x04, 0x28
        /*007e*/ 	.short	(.L_1981 - .L_1980)


	//   ....[0]....
.L_1980:
        /*0080*/ 	.word	0x00001780


	//   ....[1]....
        /*0084*/ 	.word	0x00001790


	//   ....[2]....
        /*0088*/ 	.word	0x000017c0


	//   ....[3]....
        /*008c*/ 	.word	0x000017d0


	//   ....[4]....
        /*0090*/ 	.word	0x00001800


	//   ....[5]....
        /*0094*/ 	.word	0x00001810


	//   ....[6]....
        /*0098*/ 	.word	0x00001840


	//   ....[7]....
        /*009c*/ 	.word	0x00001850


	//   ....[8]....
        /*00a0*/ 	.word	0x00001880


	//   ....[9]....
        /*00a4*/ 	.word	0x00001890


	//   ....[10]....
        /*00a8*/ 	.word	0x00003b60


	//   ....[11]....
        /*00ac*/ 	.word	0x00003bb0


	//   ....[12]....
        /*00b0*/ 	.word	0x00003c20


	//   ....[13]....
        /*00b4*/ 	.word	0x00003c80


	//   ....[14]....
        /*00b8*/ 	.word	0x00003cf0


	//   ....[15]....
        /*00bc*/ 	.word	0x00003d50


	//   ....[16]....
        /*00c0*/ 	.word	0x00003dc0


	//   ....[17]....
        /*00c4*/ 	.word	0x00003e20


	//   ....[18]....
        /*00c8*/ 	.word	0x00003e90


	//   ....[19]....
        /*00cc*/ 	.word	0x00003ef0


	//----- nvinfo : EIATTR_EXIT_INSTR_OFFSETS
	.align		4
.L_1981:
        /*00d0*/ 	.byte	0x04, 0x1c
        /*00d2*/ 	.short	(.L_1983 - .L_1982)


	//   ....[0]....
.L_1982:
        /*00d4*/ 	.word	0x00003b00


	//----- nvinfo : EIATTR_MAX_THREADS
	.align		4
.L_1983:
        /*00d8*/ 	.byte	0x04, 0x05
        /*00da*/ 	.short	(.L_1985 - .L_1984)
.L_1984:
        /*00dc*/ 	.word	0x00000080
        /*00e0*/ 	.word	0x00000001
        /*00e4*/ 	.word	0x00000001


	//----- nvinfo : EIATTR_CRS_STACK_SIZE
	.align		4
.L_1985:
        /*00e8*/ 	.byte	0x04, 0x1e
        /*00ea*/ 	.short	(.L_1987 - .L_1986)
.L_1986:
        /*00ec*/ 	.word	0x00000000


	//----- nvinfo : EIATTR_CBANK_PARAM_SIZE
	.align		4
.L_1987:
        /*00f0*/ 	.byte	0x03, 0x19
        /*00f2*/ 	.short	0x0128


	//----- nvinfo : EIATTR_PARAM_CBANK
	.align		4
        /*00f4*/ 	.byte	0x04, 0x0a
        /*00f6*/ 	.short	(.L_1989 - .L_1988)
	.align		4
.L_1988:
        /*00f8*/ 	.word	index@(.nv.constant0._ZN10layer_norm13ln_bwd_kernelINS_13Kernel_traitsIf13__nv_bfloat16S2_S2_fjLj2560ELj1ELj1ELj4ELj8ENS_18Kernel_traits_baseILj2560EfS2_S2_S2_fjLj128EEEEELb0ELb0ELb1ELb1EEEvNS_9BwdParamsE)
        /*00fc*/ 	.short	0x0210
        /*00fe*/ 	.short	0x0128


	//----- nvinfo : EIATTR_SW_WAR
	.align		4
.L_1989:
        /*0100*/ 	.byte	0x04, 0x36
        /*0102*/ 	.short	(.L_1991 - .L_1990)
.L_1990:
        /*0104*/ 	.word	0x00000008
.L_1991:


//--------------------- .nv.info._ZN10layer_norm13ln_bwd_kernelINS_13Kernel_traitsIf13__nv_bfloat16S2_S2_fjLj2560ELj1ELj1ELj4ELj8ENS_18Kernel_traits_baseILj2560EfS2_S2_S2_fjLj128EEEEELb0ELb1ELb0ELb0EEEvNS_9BwdParamsE --------------------------
	.section	.nv.info._ZN10layer_norm13ln_bwd_kernelINS_13Kernel_traitsIf13__nv_bfloat16S2_S2_fjLj2560ELj1ELj1ELj4ELj8ENS_18Kernel_traits_baseILj2560EfS2_S2_S2_fjLj128EEEEELb0ELb1ELb0ELb0EEEvNS_9BwdParamsE,"",@"SHT_CUDA_INFO"
	.sectionflags	@""
	.align	4


	//----- nvinfo : EIATTR_CUDA_API_VERSION
	.align		4
        /*0000*/ 	.byte	0x04, 0x37
        /*0002*/ 	.short	(.L_1993 - .L_1992)
.L_1992:
        /*0004*/ 	.word	0x00000082


	//----- nvinfo : EIATTR_KPARAM_INFO
	.align		4
.L_1993:
        /*0008*/ 	.byte	0x04, 0x17
        /*000a*/ 	.short	(.L_1995 - .L_1994)
.L_1994:
        /*000c*/ 	.word	0x00000000
        /*0010*/ 	.short	0x0000
        /*0012*/ 	.short	0x0000
        /*0014*/ 	.byte	0x00, 0xf0, 0xa1, 0x04


	//----- nvinfo : EIATTR_SPARSE_MMA_MASK
	.align		4
.L_1995:
        /*0018*/ 	.byte	0x03, 0x50
        /*001a*/ 	.short	0x0000


	//----- nvinfo : EIATTR_MAXREG_COUNT
	.align		4
        /*001c*/ 	.byte	0x03, 0x1b
        /*001e*/ 	.short	0x00ff


	//----- nvinfo : EIATTR_NUM_BARRIERS
	.align		4
        /*0020*/ 	.byte	0x02, 0x4c
        /*0022*/ 	.byte	0x01
	.zero		1


	//----- nvinfo : EIATTR_MERCURY_ISA_VERSION
	.align		4
        /*0024*/ 	.byte	0x03, 0x5f
        /*0026*/ 	.short	0x0101


	//----- nvinfo : EIATTR_COOP_GROUP_MASK_REGIDS
	.align		4
        /*0028*/ 	.byte	0x04, 0x29
        /*002a*/ 	.short	(.L_1997 - .L_1996)


	//   ....[0]....
.L_1996:
        /*002c*/ 	.word	0xffffffff


	//   ....[1]....
        /*0030*/ 	.word	0xffffffff


	//   ....[2]....
        /*0034*/ 	.word	0xffffffff


	//   ....[3]....
        /*0038*/ 	.word	0xffffffff


	//   ....[4]....
        /*003c*/ 	.word	0xffffffff


	//   ....[5]....
        /*0040*/ 	.word	0xffffffff


	//   ....[6]....
        /*0044*/ 	.word	0xffffffff


	//   ....[7]....
        /*0048*/ 	.word	0xffffffff


	//   ....[8]....
        /*004c*/ 	.word	0xffffffff


	//   ....[9]....
        /*0050*/ 	.word	0xffffffff


	//   ....[10]....
        /*0054*/ 	.word	0x050000ab


	//   ....[11]....
        /*0058*/ 	.word	0x050000ab


	//   ....[12]....
        /*005c*/ 	.word	0x050000ab


	//   ....[13]....
        /*0060*/ 	.word	0x050000ab


	//   ....[14]....
        /*0064*/ 	.word	0x050000ab


	//   ....[15]....
        /*0068*/ 	.word	0x050000ab


	//   ....[16]....
        /*006c*/ 	.word	0x050000ab


	//   ....[17]....
        /*0070*/ 	.word	0x050000ab


	//   ....[18]....
        /*0074*/ 	.word	0x050000ab


	//   ....[19]....
        /*0078*/ 	.word	0x050000ab


	//----- nvinfo : EIATTR_COOP_GROUP_INSTR_OFFSETS
	.align		4
.L_1997:
        /*007c*/ 	.byte	0x04, 0x28
        /*007e*/ 	.short	(.L_1999 - .L_1998)


	//   ....[0]....
.L_1998:
        /*0080*/ 	.word	0x00001a00


	//   ....[1]....
        /*0084*/ 	.word	0x00001a10


	//   ....[2]....
        /*0088*/ 	.word	0x00001a40


	//   ....[3]....
        /*008c*/ 	.word	0x00001a50


	//   ....[4]....
        /*0090*/ 	.word	0x00001a80


	//   ....[5]....
        /*0094*/ 	.word	0x00001a90


	//   ....[6]....
        /*0098*/ 	.word	0x00001ac0


	//   ....[7]....
        /*009c*/ 	.word	0x00001ad0


	//   ....[8]....
        /*00a0*/ 	.word	0x00001b00


	//   ....[9]....
        /*00a4*/ 	.word	0x00001b10


	//   ....[10]....
        /*00a8*/ 	.word	0x00003ba0


	//   ....[11]....
        /*00ac*/ 	.word	0x00003bf0


	//   ....[12]....
        /*00b0*/ 	.word	0x00003c60


	//   ....[13]....
        /*00b4*/ 	.word	0x00003cc0


	//   ....[14]....
        /*00b8*/ 	.word	0x00003d30


	//   ....[15]....
        /*00bc*/ 	.word	0x00003d90


	//   ....[16]....
        /*00c0*/ 	.word	0x00003e00


	//   ....[17]....
        /*00c4*/ 	.word	0x00003e60


	//   ....[18]....
        /*00c8*/ 	.word	0x00003ed0


	//   ....[19]....
        /*00cc*/ 	.word	0x00003f30


	//----- nvinfo : EIATTR_EXIT_INSTR_OFFSETS
	.align		4
.L_1999:
        /*00d0*/ 	.byte	0x04, 0x1c
        /*00d2*/ 	.short	(.L_2001 - .L_2000)


	//   ....[0]....
.L_2000:
        /*00d4*/ 	.word	0x00003aa0


	//   ....[1]....
        /*00d8*/ 	.word	0x00003b40


	//----- nvinfo : EIATTR_MAX_THREADS
	.align		4
.L_2001:
        /*00dc*/ 	.byte	0x04, 0x05
        /*00de*/ 	.short	(.L_2003 - .L_2002)
.L_2002:
        /*00e0*/ 	.word	0x00000080
        /*00e4*/ 	.word	0x00000001
        /*00e8*/ 	.word	0x00000001


	//----- nvinfo : EIATTR_CRS_STACK_SIZE
	.align		4
.L_2003:
        /*00ec*/ 	.byte	0x04, 0x1e
        /*00ee*/ 	.short	(.L_2005 - .L_2004)
.L_2004:
        /*00f0*/ 	.word	0x00000000


	//----- nvinfo : EIATTR_CBANK_PARAM_SIZE
	.align		4
.L_2005:
        /*00f4*/ 	.byte	0x03, 0x19
        /*00f6*/ 	.short	0x0128


	//----- nvinfo : EIATTR_PARAM_CBANK
	.align		4
        /*00f8*/ 	.byte	0x04, 0x0a
        /*00fa*/ 	.short	(.L_2007 - .L_2006)
	.align		4
.L_2006:
        /*00fc*/ 	.word	index@(.nv.constant0._ZN10layer_norm13ln_bwd_kernelINS_13Kernel_traitsIf13__nv_bfloat16S2_S2_fjLj2560ELj1ELj1ELj4ELj8ENS_18Kernel_traits_baseILj2560EfS2_S2_S2_fjLj128EEEEELb0ELb1ELb0ELb0EEEvNS_9BwdParamsE)
        /*0100*/ 	.short	0x0210
        /*0102*/ 	.short	0x0128


	//----- nvinfo : EIATTR_SW_WAR
	.align		4
.L_2007:
        /*0104*/ 	.byte	0x04, 0x36
        /*0106*/ 	.short	(.L_2009 - .L_2008)
.L_2008:
        /*0108*/ 	.word	0x00000008
.L_2009:


//--------------------- .nv.info._ZN10layer_norm13ln_bwd_kernelINS_13Kernel_traitsIf13__nv_bfloat16S2_S2_fjLj2560ELj1ELj1ELj4ELj8ENS_18Kernel_traits_baseILj2560EfS2_S2_S2_fjLj128EEEEELb0ELb1ELb0ELb1EEEvNS_9BwdParamsE --------------------------
	.section	.nv.info._ZN10layer_norm13ln_bwd_kernelINS_13Kernel_traitsIf13__nv_bfloat16S2_S2_fjLj2560ELj1ELj1ELj4ELj8ENS_18Kernel_traits_baseILj2560EfS2_S2_S2_fjLj128EEEEELb0ELb1ELb0ELb1EEEvNS_9BwdParamsE,"",@"SHT_CUDA_INFO"
	.sectionflags	@""
	.align	4


	//----- nvinfo : EIATTR_CUDA_API_VERSION
	.align		4
        /*0000*/ 	.byte	0x04, 0x37
        /*0002*/ 	.short	(.L_2011 - .L_2010)
.L_2010:
        /*0004*/ 	.word	0x00000082


	//----- nvinfo : EIATTR_KPARAM_INFO
	.align		4
.L_2011:
        /*0008*/ 	.byte	0x04, 0x17
        /*000a*/ 	.short	(.L_2013 - .L_2012)
.L_2012:
        /*000c*/ 	.word	0x00000000
        /*0010*/ 	.short	0x0000
        /*0012*/ 	.short	0x0000
        /*0014*/ 	.byte	0x00, 0xf0, 0xa1, 0x04


	//----- nvinfo : EIATTR_SPARSE_MMA_MASK
	.align		4
.L_2013:
        /*0018*/ 	.byte	0x03, 0x50
        /*001a*/ 	.short	0x0000


	//----- nvinfo : EIATTR_MAXREG_COUNT
	.align		4
        /*001c*/ 	.byte	0x03, 0x1b
        /*001e*/ 	.short	0x00ff


	//----- nvinfo : EIATTR_NUM_BARRIERS
	.align		4
        /*0020*/ 	.byte	0x02, 0x4c
        /*0022*/ 	.byte	0x01
	.zero		1


	//----- nvinfo : EIATTR_MERCURY_ISA_VERSION
	.align		4
        /*0024*/ 	.byte	0x03, 0x5f
        /*0026*/ 	.short	0x0101


	//----- nvinfo : EIATTR_COOP_GROUP_MASK_REGIDS
	.align		4
        /*0028*/ 	.byte	0x04, 0x29
        /*002a*/ 	.short	(.L_2015 - .L_2014)


	//   ....[0]....
.L_2014:
        /*002c*/ 	.word	0xffffffff


	//   ....[1]....
        /*0030*/ 	.word	0xffffffff


	//   ....[2]....
        /*0034*/ 	.word	0xffffffff


	//   ....[3]....
        /*0038*/ 	.word	0xffffffff


	//   ....[4]....
        /*003c*/ 	.word	0xffffffff


	//   ....[5]....
        /*0040*/ 	.word	0xffffffff


	//   ....[6]....
        /*0044*/ 	.word	0xffffffff


	//   ....[7]....
        /*0048*/ 	.word	0xffffffff


	//   ....[8]....
        /*004c*/ 	.word	0xffffffff


	//   ....[9]....
        /*0050*/ 	.word	0xffffffff


	//   ....[10]....
        /*0054*/ 	.word	0x0500003d


	//   ....[11]....
        /*0058*/ 	.word	0x0500003d


	//   ....[12]....
        /*005c*/ 	.word	0x0500003d


	//   ....[13]....
        /*0060*/ 	.word	0x0500003d


	//   ....[14]....
        /*0064*/ 	.word	0x0500003d


	//   ....[15]....
        /*0068*/ 	.word	0x0500003d


	//   ....[16]....
        /*006c*/ 	.word	0x0500003d


	//   ....[17]....
        /*0070*/ 	.word	0x0500003d


	//   ....[18]....
        /*0074*/ 	.word	0x0500003d


	//   ....[19]....
        /*0078*/ 	.word	0x0500003d


	//----- nvinfo : EIATTR_COOP_GROUP_INSTR_OFFSETS
	.align		4
.L_2015:
        /*007c*/ 	.byte	0x04, 0x28
        /*007e*/ 	.short	(.L_2017 - .L_2016)


	//   ....[0]....
.L_2016:
        /*0080*/ 	.word	0x00001890


	//   ....[1]....
        /*0084*/ 	.word	0x000018a0


	//   ....[2]....
        /*0088*/ 	.word	0x000018d0


	//   ....[3]....
        /*008c*/ 	.word	0x000018e0


	//   ....[4]....
        /*0090*/ 	.word	0x00001910


	//   ....[5]....
        /*0094*/ 	.word	0x00001920


	//   ....[6]....
        /*0098*/ 	.word	0x00001950


	//   ....[7]....
        /*009c*/ 	.word	0x00001960


	//   ....[8]....
        /*00a0*/ 	.word	0x00001990


	//   ....[9]....
        /*00a4*/ 	.word	0x000019a0


	//   ....[10]....
        /*00a8*/ 	.word	0x00003890


	//   ....[11]....
        /*00ac*/ 	.word	0x000038e0


	//   ....[12]....
        /*00b0*/ 	.word	0x00003950


	//   ....[13]....
        /*00b4*/ 	.word	0x000039b0


	//   ....[14]....
        /*00b8*/ 	.word	0x00003a20


	//   ....[15]....
        /*00bc*/ 	.word	0x00003a80


	//   ....[16]....
        /*00c0*/ 	.word	0x00003af0


	//   ....[17]....
        /*00c4*/ 	.word	0x00003b50


	//   ....[18]....
        /*00c8*/ 	.word	0x00003bc0


	//   ....[19]....
        /*00cc*/ 	.word	0x00003c20


	//----- nvinfo : EIATTR_EXIT_INSTR_OFFSETS
	.align		4
.L_2017:
        /*00d0*/ 	.byte	0x04, 0x1c
        /*00d2*/ 	.short	(.L_2019 - .L_2018)


	//   ....[0]....
.L_2018:
        /*00d4*/ 	.word	0x00003830


	//----- nvinfo : EIATTR_MAX_THREADS
	.align		4
.L_2019:
        /*00d8*/ 	.byte	0x04, 0x05
        /*00da*/ 	.short	(.L_2021 - .L_2020)
.L_2020:
        /*00dc*/ 	.word	0x00000080
        /*00e0*/ 	.word	0x00000001
        /*00e4*/ 	.word	0x00000001


	//----- nvinfo : EIATTR_CRS_STACK_SIZE
	.align		4
.L_2021:
        /*00e8*/ 	.byte	0x04, 0x1e
        /*00ea*/ 	.short	(.L_2023 - .L_2022)
.L_2022:
        /*00ec*/ 	.word	0x00000000


	//----- nvinfo : EIATTR_CBANK_PARAM_SIZE
	.align		4
.L_2023:
        /*00f0*/ 	.byte	0x03, 0x19
        /*00f2*/ 	.short	0x0128


	//----- nvinfo : EIATTR_PARAM_CBANK
	.align		4
        /*00f4*/ 	.byte	0x04, 0x0a
        /*00f6*/ 	.short	(.L_2025 - .L_2024)
	.align		4
.L_2024:
        /*00f8*/ 	.word	index@(.nv.constant0._ZN10layer_norm13ln_bwd_kernelINS_13Kernel_traitsIf13__nv_bfloat16S2_S2_fjLj2560ELj1ELj1ELj4ELj8ENS_18Kernel_traits_baseILj2560EfS2_S2_S2_fjLj128EEEEELb0ELb1ELb0ELb1EEEvNS_9BwdParamsE)
        /*00fc*/ 	.short	0x0210
        /*00fe*/ 	.short	0x0128


	//----- nvinfo : EIATTR_SW_WAR
	.align		4
.L_2025:
        /*0100*/ 	.byte	0x04, 0x36
        /*0102*/ 	.short	(.L_2027 - .L_2026)
.L_2026:
        /*0104*/ 	.word	0x00000008
.L_2027:


//--------------------- .nv.info._ZN10layer_norm13ln_bwd_kernelINS_13Kernel_traitsIf13__nv_bfloat16S2_S2_fjLj2560ELj1ELj1ELj4ELj8ENS_18Kernel_traits_baseILj2560EfS2_S2_S2_fjLj128EEEEELb0ELb1ELb1ELb0EEEvNS_9BwdParamsE --------------------------
	.section	.nv.info._ZN10layer_norm13ln_bwd_kernelINS_13Kernel_traitsIf13__nv_bfloat16S2_S2_fjLj2560ELj1ELj1ELj4ELj8ENS_18Kernel_traits_baseILj2560EfS2_S2_S2_fjLj128EEEEELb0ELb1ELb1ELb0EEEvNS_9BwdParamsE,"",@"SHT_CUDA_INFO"
	.sectionflags	@""
	.align	4


	//----- nvinfo : EIATTR_CUDA_API_VERSION
	.align		4
        /*0000*/ 	.byte	0x04, 0x37
        /*0002*/ 	.short	(.L_2029 - .L_2028)
.L_2028:
        /*0004*/ 	.word	0x00000082


	//----- nvinfo : EIATTR_KPARAM_INFO
	.align		4
.L_2029:
        /*0008*/ 	.byte	0x04, 0x17
        /*000a*/ 	.short	(.L_2031 - .L_2030)
.L_2030:
        /*000c*/ 	.word	0x00000000
        /*0010*/ 	.short	0x0000
        /*0012*/ 	.short	0x0000
        /*0014*/ 	.byte	0x00, 0xf0, 0xa1, 0x04


	//----- nvinfo : EIATTR_SPARSE_MMA_MASK
	.align		4
.L_2031:
        /*0018*/ 	.byte	0x03, 0x50
        /*001a*/ 	.short	0x0000


	//----- nvinfo : EIATTR_MAXREG_COUNT
	.align		4
        /*001c*/ 	.byte	0x03, 0x1b
        /*001e*/ 	.short	0x00ff


	//----- nvinfo : EIATTR_NUM_BARRIERS
	.align		4
        /*0020*/ 	.byte	0x02, 0x4c
        /*0022*/ 	.byte	0x01
	.zero		1


	//----- nvinfo : EIATTR_MERCURY_ISA_VERSION
	.align		4
        /*0024*/ 	.byte	0x03, 0x5f
        /*0026*/ 	.short	0x0101


	//----- nvinfo : EIATTR_COOP_GROUP_MASK_REGIDS
	.align		4
        /*0028*/ 	.byte	0x04, 0x29
        /*002a*/ 	.short	(.L_2033 - .L_2032)


	//   ....[0]....
.L_2032:
        /*002c*/ 	.word	0xffffffff


	//   ....[1]....
        /*0030*/ 	.word	0xffffffff


	//   ....[2]....
        /*0034*/ 	.word	0xffffffff


	//   ....[3]....
        /*0038*/ 	.word	0xffffffff


	//   ....[4]....
        /*003c*/ 	.word	0xffffffff


	//   ....[5]....
        /*0040*/ 	.word	0xffffffff


	//   ....[6]....
        /*0044*/ 	.word	0xffffffff


	//   ....[7]....
        /*0048*/ 	.word	0xffffffff


	//   ....[8]....
        /*004c*/ 	.word	0xffffffff


	//   ....[9]....
        /*0050*/ 	.word	0xffffffff


	//   ....[10]....
        /*0054*/ 	.word	0x050000bb


	//   ....[11]....
        /*0058*/ 	.word	0x050000bb


	//   ....[12]....
        /*005c*/ 	.word	0x050000bb


	//   ....[13]....
        /*0060*/ 	.word	0x050000bb


	//   ....[14]....
        /*0064*/ 	.word	0x050000bb


	//   ....[15]....
        /*0068*/ 	.word	0x050000bb


	//   ....[16]....
        /*006c*/ 	.word	0x050000bb


	//   ....[17]....
        /*0070*/ 	.word	0x050000bb


	//   ....[18]....
        /*0074*/ 	.word	0x050000bb


	//   ....[19]....
        /*0078*/ 	.word	0x050000bb


	//----- nvinfo : EIATTR_COOP_GROUP_INSTR_OFFSETS
	.align		4
.L_2033:
        /*007c*/ 	.byte	0x04, 0x28
        /*007e*/ 	.short	(.L_2035 - .L_2034)


	//   ....[0]....
.L_2034:
        /*0080*/ 	.word	0x00001d80


	//   ....[1]....
        /*0084*/ 	.word	0x00001d90


	//   ....[2]....
        /*0088*/ 	.word	0x00001dc0


	//   ....[3]....
        /*008c*/ 	.word	0x00001dd0


	//   ....[4]....
        /*0090*/ 	.word	0x00001e00


	//   ....[5]....
        /*0094*/ 	.word	0x00001e10


	//   ....[6]....
        /*0098*/ 	.word	0x00001e40


	//   ....[7]....
        /*009c*/ 	.word	0x00001e50


	//   ....[8]....
        /*00a0*/ 	.word	0x00001e80


	//   ....[9]....
        /*00a4*/ 	.word	0x00001e90


	//   ....[10]....
        /*00a8*/ 	.word	0x00004fa0


	//   ....[11]....
        /*00ac*/ 	.word	0x00004ff0


	//   ....[12]....
        /*00b0*/ 	.word	0x00005060


	//   ....[13]....
        /*00b4*/ 	.word	0x000050c0


	//   ....[14]....
        /*00b8*/ 	.word	0x00005130


	//   ....[15]....
        /*00bc*/ 	.word	0x00005190


	//   ....[16]....
        /*00c0*/ 	.word	0x00005200


	//   ....[17]....
        /*00c4*/ 	.word	0x00005260


	//   ....[18]....
        /*00c8*/ 	.word	0x000052d0


	//   ....[19]....
        /*00cc*/ 	.word	0x00005330


	//----- nvinfo : EIATTR_EXIT_INSTR_OFFSETS
	.align		4
.L_2035:
        /*00d0*/ 	.byte	0x04, 0x1c
        /*00d2*/ 	.short	(.L_2037 - .L_2036)


	//   ....[0]....
.L_2036:
        /*00d4*/ 	.word	0x00004ea0


	//   ....[1]....
        /*00d8*/ 	.word	0x00004f40


	//----- nvinfo : EIATTR_MAX_THREADS
	.align		4
.L_2037:
        /*00dc*/ 	.byte	0x04, 0x05
        /*00de*/ 	.short	(.L_2039 - .L_2038)
.L_2038:
        /*00e0*/ 	.word	0x00000080
        /*00e4*/ 	.word	0x00000001
        /*00e8*/ 	.word	0x00000001


	//----- nvinfo : EIATTR_CRS_STACK_SIZE
	.align		4
.L_2039:
        /*00ec*/ 	.byte	0x04, 0x1e
        /*00ee*/ 	.short	(.L_2041 - .L_2040)
.L_2040:
        /*00f0*/ 	.word	0x00000000


	//----- nvinfo : EIATTR_CBANK_PARAM_SIZE
	.align		4
.L_2041:
        /*00f4*/ 	.byte	0x03, 0x19
        /*00f6*/ 	.short	0x0128


	//----- nvinfo : EIATTR_PARAM_CBANK
	.align		4
        /*00f8*/ 	.byte	0x04, 0x0a
        /*00fa*/ 	.short	(.L_2043 - .L_2042)
	.align		4
.L_2042:
        /*00fc*/ 	.word	index@(.nv.constant0._ZN10layer_norm13ln_bwd_kernelINS_13Kernel_traitsIf13__nv_bfloat16S2_S2_fjLj2560ELj1ELj1ELj4ELj8ENS_18Kernel_traits_baseILj2560EfS2_S2_S2_fjLj128EEEEELb0ELb1ELb1ELb0EEEvNS_9BwdParamsE)
        /*0100*/ 	.short	0x0210
        /*0102*/ 	.short	0x0128


	//----- nvinfo : EIATTR_SW_WAR
	.align		4
.L_2043:
        /*0104*/ 	.byte	0x04, 0x36
        /*0106*/ 	.short	(.L_2045 - .L_2044)
.L_2044:
        /*0108*/ 	.word	0x00000008
.L_2045:


//--------------------- .nv.info._ZN10layer_norm13ln_bwd_kernelINS_13Kernel_traitsIf13__nv_bfloat16S2_S2_fjLj2560ELj1ELj1ELj4ELj8ENS_18Kernel_traits_baseILj2560EfS2_S2_S2_fjLj128EEEEELb0ELb1ELb1ELb1EEEvNS_9BwdParamsE --------------------------
	.section	.nv.info._ZN10layer_norm13ln_bwd_kernelINS_13Kernel_traitsIf13__nv_bfloat16S2_S2_fjLj2560ELj1ELj1ELj4ELj8ENS_18Kernel_traits_baseILj2560EfS2_S2_S2_fjLj128EEEEELb0ELb1ELb1ELb1EEEvNS_9BwdParamsE,"",@"SHT_CUDA_INFO"
	.sectionflags	@""
	.align	4


	//----- nvinfo : EIATTR_CUDA_API_VERSION
	.align		4
        /*0000*/ 	.byte	0x04, 0x37
        /*0002*/ 	.short	(.L_2047 - .L_2046)
.L_2046:
        /*0004*/ 	.word	0x00000082


	//----- nvinfo : EIATTR_KPARAM_INFO
	.align		4
.L_2047:
        /*0008*/ 	.byte	0x04, 0x17
        /*000a*/ 	.short	(.L_2049 - .L_2048)
.L_2048:
        /*000c*/ 	.word	0x00000000
        /*0010*/ 	.short	0x0000
        /*0012*/ 	.short	0x0000
        /*0014*/ 	.byte	0x00, 0xf0, 0xa1, 0x04


	//----- nvinfo : EIATTR_SPARSE_MMA_MASK
	.align		4
.L_2049:
        /*0018*/ 	.byte	0x03, 0x50
        /*001a*/ 	.short	0x0000


	//----- nvinfo : EIATTR_MAXREG_COUNT
	.align		4
        /*001c*/ 	.byte	0x03, 0x1b
        /*001e*/ 	.short	0x00ff


	//----- nvinfo : EIATTR_NUM_BARRIERS
	.align		4
        /*0020*/ 	.byte	0x02, 0x4c
        /*0022*/ 	.byte	0x01
	.zero		1


	//----- nvinfo : EIATTR_MERCURY_ISA_VERSION
	.align		4
        /*0024*/ 	.byte	0x03, 0x5f
        /*0026*/ 	.short	0x0101


	//----- nvinfo : EIATTR_COOP_GROUP_MASK_REGIDS
	.align		4
        /*0028*/ 	.byte	0x04, 0x29
        /*002a*/ 	.short	(.L_2051 - .L_2050)


	//   ....[0]....
.L_2050:
        /*002c*/ 	.word	0xffffffff


	//   ....[1]....
        /*0030*/ 	.word	0xffffffff


	//   ....[2]....
        /*0034*/ 	.word	0xffffffff


	//   ....[3]....
        /*0038*/ 	.word	0xffffffff


	//   ....[4]....
        /*003c*/ 	.word	0xffffffff


	//   ....[5]....
        /*0040*/ 	.word	0xffffffff


	//   ....[6]....
        /*0044*/ 	.word	0xffffffff


	//   ....[7]....
        /*0048*/ 	.word	0xffffffff


	//   ....[8]....
        /*004c*/ 	.word	0xffffffff


	//   ....[9]....
        /*0050*/ 	.word	0xffffffff


	//   ....[10]....
        /*0054*/ 	.word	0x050000bc


	//   ....[11]....
        /*0058*/ 	.word	0x050000bc


	//   ....[12]....
        /*005c*/ 	.word	0x050000bc


	//   ....[13]....
        /*0060*/ 	.word	0x050000bc


	//   ....[14]....
        /*0064*/ 	.word	0x050000bc


	//   ....[15]....
        /*0068*/ 	.word	0x050000bc


	//   ....[16]....
        /*006c*/ 	.word	0x050000bc


	//   ....[17]....
        /*0070*/ 	.word	0x050000bc


	//   ....[18]....
        /*0074*/ 	.word	0x050000bc


	//   ....[19]....
        /*0078*/ 	.word	0x050000bc


	//----- nvinfo : EIATTR_COOP_GROUP_INSTR_OFFSETS
	.align		4
.L_2051:
        /*007c*/ 	.byte	0x04, 0x28
        /*007e*/ 	.short	(.L_2053 - .L_2052)


	//   ....[0]....
.L_2052:
        /*0080*/ 	.word	0x00001920


	//   ....[1]....
        /*0084*/ 	.word	0x00001930


	//   ....[2]....
        /*0088*/ 	.word	0x00001960


	//   ....[3]....
        /*008c*/ 	.word	0x00001970


	//   ....[4]....
        /*0090*/ 	.word	0x000019a0


	//   ....[5]....
        /*0094*/ 	.word	0x000019b0


	//   ....[6]....
        /*0098*/ 	.word	0x000019e0


	//   ....[7]....
        /*009c*/ 	.word	0x000019f0


	//   ....[8]....
        /*00a0*/ 	.word	0x00001a20


	//   ....[9]....
        /*00a4*/ 	.word	0x00001a30


	//   ....[10]....
        /*00a8*/ 	.word	0x00004440


	//   ....[11]....
        /*00ac*/ 	.word	0x00004490


	//   ....[12]....
        /*00b0*/ 	.word	0x00004500


	//   ....[13]....
        /*00b4*/ 	.word	0x00004560


	//   ....[14]....
        /*00b8*/ 	.word	0x000045d0


	//   ....[15]....
        /*00bc*/ 	.word	0x00004630


	//   ....[16]....
        /*00c0*/ 	.word	0x000046a0


	//   ....[17]....
        /*00c4*/ 	.word	0x00004700


	//   ....[18]....
        /*00c8*/ 	.word	0x00004770


	//   ....[19]....
        /*00cc*/ 	.word	0x000047d0


	//----- nvinfo : EIATTR_EXIT_INSTR_OFFSETS
	.align		4
.L_2053:
        /*00d0*/ 	.byte	0x04, 0x1c
        /*00d2*/ 	.short	(.L_2055 - .L_2054)


	//   ....[0]....
.L_2054:
        /*00d4*/ 	.word	0x000043e0


	//----- nvinfo : EIATTR_MAX_THREADS
	.align		4
.L_2055:
        /*00d8*/ 	.byte	0x04, 0x05
        /*00da*/ 	.short	(.L_2057 - .L_2056)
.L_2056:
        /*00dc*/ 	.word	0x00000080
        /*00e0*/ 	.word	0x00000001
        /*00e4*/ 	.word	0x00000001


	//----- nvinfo : EIATTR_CRS_STACK_SIZE
	.align		4
.L_2057:
        /*00e8*/ 	.byte	0x04, 0x1e
        /*00ea*/ 	.short	(.L_2059 - .L_2058)
.L_2058:
        /*00ec*/ 	.word	0x00000000


	//----- nvinfo : EIATTR_CBANK_PARAM_SIZE
	.align		4
.L_2059:
        /*00f0*/ 	.byte	0x03, 0x19
        /*00f2*/ 	.short	0x0128


	//----- nvinfo : EIATTR_PARAM_CBANK
	.align		4
        /*00f4*/ 	.byte	0x04, 0x0a
        /*00f6*/ 	.short	(.L_2061 - .L_2060)
	.align		4
.L_2060:
        /*00f8*/ 	.word	index@(.nv.constant0._ZN10layer_norm13ln_bwd_kernelINS_13Kernel_traitsIf13__nv_bfloat16S2_S2_fjLj2560ELj1ELj1ELj4ELj8ENS_18Kernel_traits_baseILj2560EfS2_S2_S2_fjLj128EEEEELb0ELb1ELb1ELb1EEEvNS_9BwdParamsE)
        /*00fc*/ 	.short	0x0210
        /*00fe*/ 	.short	0x0128


	//----- nvinfo : EIATTR_SW_WAR
	.align		4
.L_2061:
        /*0100*/ 	.byte	0x04, 0x36
        /*0102*/ 	.short	(.L_2063 - .L_2062)
.L_2062:
        /*0104*/ 	.word	0x00000008
.L_2063:


//--------------------- .nv.info._ZN10layer_norm13ln_bwd_kernelINS_13Kernel_traitsIf13__nv_bfloat16S2_S2_fjLj2560ELj1ELj1ELj4ELj8ENS_18Kernel_traits_baseILj2560EfS2_S2_S2_fjLj128EEEEELb1ELb0ELb0ELb0EEEvNS_9BwdParamsE --------------------------
	.section	.nv.info._ZN10layer_norm13ln_bwd_kernelINS_13Kernel_traitsIf13__nv_bfloat16S2_S2_fjLj2560ELj1ELj1ELj4ELj8ENS_18Kernel_traits_baseILj2560EfS2_S2_S2_fjLj128EEEEELb1ELb0ELb0ELb0EEEvNS_9BwdParamsE,"",@"SHT_CUDA_INFO"
	.sectionflags	@""
	.align	4


	//----- nvinfo : EIATTR_CUDA_API_VERSION
	.align		4
        /*0000*/ 	.byte	0x04, 0x37
        /*0002*/ 	.short	(.L_2065 - .L_2064)
.L_2064:
        /*0004*/ 	.word	0x00000082


	//----- nvinfo : EIATTR_KPARAM_INFO
	.align		4
.L_2065:
        /*0008*/ 	.byte	0x04, 0x17
        /*000a*/ 	.short	(.L_2067 - .L_2066)
.L_2066:
        /*000c*/ 	.word	0x00000000
        /*0010*/ 	.short	0x0000
        /*0012*/ 	.short	0x0000
        /*0014*/ 	.byte	0x00, 0xf0, 0xa1, 0x04


	//----- nvinfo : EIATTR_SPARSE_MMA_MASK
	.align		4
.L_2067:
        /*0018*/ 	.byte	0x03, 0x50
        /*001a*/ 	.short	0x0000


	//----- nvinfo : EIATTR_MAXREG_COUNT
	.align		4
        /*001c*/ 	.byte	0x03, 0x1b
        /*001e*/ 	.short	0x00ff


	//----- nvinfo : EIATTR_NUM_BARRIERS
	.align		4
        /*0020*/ 	.byte	0x02, 0x4c
        /*0022*/ 	.byte	0x01
	.zero		1


	//----- nvinfo : EIATTR_MERCURY_ISA_VERSION
	.align		4
        /*0024*/ 	.byte	0x03, 0x5f
        /*0026*/ 	.short	0x0101


	//----- nvinfo : EIATTR_COOP_GROUP_MASK_REGIDS
	.align		4
        /*0028*/ 	.byte	0x04, 0x29
        /*002a*/ 	.short	(.L_2069 - .L_2068)


	//   ....[0]....
.L_2068:
        /*002c*/ 	.word	0xffffffff


	//   ....[1]....
        /*0030*/ 	.word	0xffffffff


	//   ....[2]....
        /*0034*/ 	.word	0xffffffff


	//   ....[3]....
        /*0038*/ 	.word	0xffffffff


	//   ....[4]....
        /*003c*/ 	.word	0xffffffff


	//   ....[5]....
        /*0040*/ 	.word	0xffffffff


	//   ....[6]....
        /*0044*/ 	.word	0xffffffff


	//   ....[7]....
        /*0048*/ 	.word	0xffffffff


	//   ....[8]....
        /*004c*/ 	.word	0xffffffff


	//   ....[9]....
        /*0050*/ 	.word	0xffffffff


	//   ....[10]....
        /*0054*/ 	.word	0x0500008d


	//   ....[11]....
        /*0058*/ 	.word	0x0500008d


	//   ....[12]....
        /*005c*/ 	.word	0x0500008d


	//   ....[13]....
        /*0060*/ 	.word	0x0500008d


	//   ....[14]....
        /*0064*/ 	.word	0x0500008d


	//   ....[15]....
        /*0068*/ 	.word	0x0500008d


	//   ....[16]....
        /*006c*/ 	.word	0x0500008d


	//   ....[17]....
        /*0070*/ 	.word	0x0500008d


	//   ....[18]....
        /*0074*/ 	.word	0x0500008d


	//   ....[19]....
        /*0078*/ 	.word	0x0500008d


	//----- nvinfo : EIATTR_COOP_GROUP_INSTR_OFFSETS
	.align		4
.L_2069:
        /*007c*/ 	.byte	0x04, 0x28
        /*007e*/ 	.short	(.L_2071 - .L_2070)


	//   ....[0]....
.L_2070:
        /*0080*/ 	.word	0x000019f0


	//   ....[1]....
        /*0084*/ 	.word	0x00001a00


	//   ....[2]....
        /*0088*/ 	.word	0x00001a30


	//   ....[3]....
        /*008c*/ 	.word	0x00001a40


	//   ....[4]....
        /*0090*/ 	.word	0x00001a70


	//   ....[5]....
        /*0094*/ 	.word	0x00001a80


	//   ....[6]....
        /*0098*/ 	.word	0x00001ab0


	//   ....[7]....
        /*009c*/ 	.word	0x00001ac0


	//   ....[8]....
        /*00a0*/ 	.word	0x00001af0


	//   ....[9]....
        /*00a4*/ 	.word	0x00001b00


	//   ....[10]....
        /*00a8*/ 	.word	0x00003850


	//   ....[11]....
        /*00ac*/ 	.word	0x000038a0


	//   ....[12]....
        /*00b0*/ 	.word	0x00003910


	//   ....[13]....
        /*00b4*/ 	.word	0x00003970


	//   ....[14]....
        /*00b8*/ 	.word	0x000039e0


	//   ....[15]....
        /*00bc*/ 	.word	0x00003a40


	//   ....[16]....
        /*00c0*/ 	.word	0x00003ab0


	//   ....[17]....
        /*00c4*/ 	.word	0x00003b10


	//   ....[18]....
        /*00c8*/ 	.word	0x00003b80


	//   ....[19]....
        /*00cc*/ 	.word	0x00003be0


	//----- nvinfo : EIATTR_EXIT_INSTR_OFFSETS
	.align		4
.L_2071:
        /*00d0*/ 	.byte	0x04, 0x1c
        /*00d2*/ 	.short	(.L_2073 - .L_2072)


	//   ....[0]....
.L_2072:
        /*00d4*/ 	.word	0x00003770


	//   ....[1]....
        /*00d8*/ 	.word	0x000037f0


	//----- nvinfo : EIATTR_MAX_THREADS
	.align		4
.L_2073:
        /*00dc*/ 	.byte	0x04, 0x05
        /*00de*/ 	.short	(.L_2075 - .L_2074)
.L_2074:
        /*00e0*/ 	.word	0x00000080
        /*00e4*/ 	.word	0x00000001
        /*00e8*/ 	.word	0x00000001


	//----- nvinfo : EIATTR_CRS_STACK_SIZE
	.align		4
.L_2075:
        /*00ec*/ 	.byte	0x04, 0x1e
        /*00ee*/ 	.short	(.L_2077 - .L_2076)
.L_2076:
        /*00f0*/ 	.word	0x00000000


	//----- nvinfo : EIATTR_CBANK_PARAM_SIZE
	.align		4
.L_2077:
        /*00f4*/ 	.byte	0x03, 0x19
        /*00f6*/ 	.short	0x0128


	//----- nvinfo : EIATTR_PARAM_CBANK
	.align		4
        /*00f8*/ 	.byte	0x04, 0x0a
        /*00fa*/ 	.short	(.L_2079 - .L_2078)
	.align		4
.L_2078:
        /*00fc*/ 	.word	index@(.nv.constant0._ZN10layer_norm13ln_bwd_kernelINS_13Kernel_traitsIf13__nv_bfloat16S2_S2_fjLj2560ELj1ELj1ELj4ELj8ENS_18Kernel_traits_baseILj2560EfS2_S2_S2_fjLj128EEEEELb1ELb0ELb0ELb0EEEvNS_9BwdParamsE)
        /*0100*/ 	.short	0x0210
        /*0102*/ 	.short	0x0128


	//----- nvinfo : EIATTR_SW_WAR
	.align		4
.L_2079:
        /*0104*/ 	.byte	0x04, 0x36
        /*0106*/ 	.short	(.L_2081 - .L_2080)
.L_2080:
        /*0108*/ 	.word	0x00000008
.L_2081:


//--------------------- .nv.info._ZN10layer_norm13ln_bwd_kernelINS_13Kernel_traitsIf13__nv_bfloat16S2_S2_fjLj2560ELj1ELj1ELj4ELj8ENS_18Kernel_traits_baseILj2560EfS2_S2_S2_fjLj128EEEEELb1ELb0ELb0ELb1EEEvNS_9BwdParamsE --------------------------
	.section	.nv.info._ZN10layer_norm13ln_bwd_kernelINS_13Kernel_traitsIf13__nv_bfloat16S2_S2_fjLj2560ELj1ELj1ELj4ELj8ENS_18Kernel_traits_baseILj2560EfS2_S2_S2_fjLj128EEEEELb1ELb0ELb0ELb1EEEvNS_9BwdParamsE,"",@"SHT_CUDA_INFO"
	.sectionflags	@""
	.align	4


	//----- nvinfo : EIATTR_CUDA_API_VERSION
	.align		4
        /*0000*/ 	.byte	0x04, 0x37
        /*0002*/ 	.short	(.L_2083 - .L_2082)
.L_2082:
        /*0004*/ 	.word	0x00000082


	//----- nvinfo : EIATTR_KPARAM_INFO
	.align		4
.L_2083:
        /*0008*/ 	.byte	0x04, 0x17
        /*000a*/ 	.short	(.L_2085 - .L_2084)
.L_2084:
        /*000c*/ 	.word	0x00000000
        /*0010*/ 	.short	0x0000
        /*0012*/ 	.short	0x0000
        /*0014*/ 	.byte	0x00, 0xf0, 0xa1, 0x04


	//----- nvinfo : EIATTR_SPARSE_MMA_MASK
	.align		4
.L_2085:
        /*0018*/ 	.byte	0x03, 0x50
        /*001a*/ 	.short	0x0000


	//----- nvinfo : EIATTR_MAXREG_COUNT
	.align		4
        /*001c*/ 	.byte	0x03, 0x1b
        /*001e*/ 	.short	0x00ff


	//----- nvinfo : EIATTR_NUM_BARRIERS
	.align		4
        /*0020*/ 	.byte	0x02, 0x4c
        /*0022*/ 	.byte	0x01
	.zero		1


	//----- nvinfo : EIATTR_MERCURY_ISA_VERSION
	.align		4
        /*0024*/ 	.byte	0x03, 0x5f
        /*0026*/ 	.short	0x0101


	//----- nvinfo : EIATTR_COOP_GROUP_MASK_REGIDS
	.align		4
        /*0028*/ 	.byte	0x04, 0x29
        /*002a*/ 	.short	(.L_2087 - .L_2086)


	//   ....[0]....
.L_2086:
        /*002c*/ 	.word	0xffffffff


	//   ....[1]....
        /*0030*/ 	.word	0xffffffff


	//   ....[2]....
        /*0034*/ 	.word	0xffffffff


	//   ....[3]....
        /*0038*/ 	.word	0xffffffff


	//   ....[4]....
        /*003c*/ 	.word	0xffffffff


	//   ....[5]....
        /*0040*/ 	.word	0xffffffff


	//   ....[6]....
        /*0044*/ 	.word	0xffffffff


	//   ....[7]....
        /*0048*/ 	.word	0xffffffff


	//   ....[8]....
        /*004c*/ 	.word	0xffffffff


	//   ....[9]....
        /*0050*/ 	.word	0xffffffff


	//   ....[10]....
        /*0054*/ 	.word	0x05000028


	//   ....[11]....
        /*0058*/ 	.word	0x05000028


	//   ....[12]....
        /*005c*/ 	.word	0x05000028


	//   ....[13]....
        /*0060*/ 	.word	0x05000028


	//   ....[14]....
        /*0064*/ 	.word	0x05000028


	//   ....[15]....
        /*0068*/ 	.word	0x05000028


	//   ....[16]....
        /*006c*/ 	.word	0x05000028


	//   ....[17]....
        /*0070*/ 	.word	0x05000028


	//   ....[18]....
        /*0074*/ 	.word	0x05000028


	//   ....[19]....
        /*0078*/ 	.word	0x05000028


	//----- nvinfo : EIATTR_COOP_GROUP_INSTR_OFFSETS
	.align		4
.L_2087:
        /*007c*/ 	.byte	0x04, 0x28
        /*007e*/ 	.short	(.L_2089 - .L_2088)


	//   ....[0]....
.L_2088:
        /*0080*/ 	.word	0x00001660


	//   ....[1]....
        /*0084*/ 	.word	0x00001670


	//   ....[2]....
        /*0088*/ 	.word	0x000016a0


	//   ....[3]....
        /*008c*/ 	.word	0x000016b0


	//   ....[4]....
        /*0090*/ 	.word	0x000016e0


	//   ....[5]....
        /*0094*/ 	.word	0x000016f0


	//   ....[6]....
        /*0098*/ 	.word	0x00001720


	//   ....[7]....
        /*009c*/ 	.word	0x00001730


	//   ....[8]....
        /*00a0*/ 	.word	0x00001760


	//   ....[9]....
        /*00a4*/ 	.word	0x00001770


	//   ....[10]....
        /*00a8*/ 	.word	0x00003300


	//   ....[11]....
        /*00ac*/ 	.word	0x00003350


	//   ....[12]....
        /*00b0*/ 	.word	0x000033c0


	//   ....[13]....
        /*00b4*/ 	.word	0x00003420


	//   ....[14]....
        /*00b8*/ 	.word	0x00003490


	//   ....[15]....
        /*00bc*/ 	.word	0x000034f0


	//   ....[16]....
        /*00c0*/ 	.word	0x00003560


	//   ....[17]....
        /*00c4*/ 	.word	0x000035c0


	//   ....[18]....
        /*00c8*/ 	.word	0x00003630


	//   ....[19]....
        /*00cc*/ 	.word	0x00003690


	//----- nvinfo : EIATTR_EXIT_INSTR_OFFSETS
	.align		4
.L_2089:
        /*00d0*/ 	.byte	0x04, 0x1c
        /*00d2*/ 	.short	(.L_2091 - .L_2090)


	//   ....[0]....
.L_2090:
        /*00d4*/ 	.word	0x000032a0


	//----- nvinfo : EIATTR_MAX_THREADS
	.align		4
.L_2091:
        /*00d8*/ 	.byte	0x04, 0x05
        /*00da*/ 	.short	(.L_2093 - .L_2092)
.L_2092:
        /*00dc*/ 	.word	0x00000080
        /*00e0*/ 	.word	0x00000001
        /*00e4*/ 	.word	0x00000001


	//----- nvinfo : EIATTR_CRS_STACK_SIZE
	.align		4
.L_2093:
        /*00e8*/ 	.byte	0x04, 0x1e
        /*00ea*/ 	.short	(.L_2095 - .L_2094)
.L_2094:
        /*00ec*/ 	.word	0x00000000


	//----- nvinfo : EIATTR_CBANK_PARAM_SIZE
	.align		4
.L_2095:
        /*00f0*/ 	.byte	0x03, 0x19
        /*00f2*/ 	.short	0x0128


	//----- nvinfo : EIATTR_PARAM_CBANK
	.align		4
        /*00f4*/ 	.byte	0x04, 0x0a
        /*00f6*/ 	.short	(.L_2097 - .L_2096)
	.align		4
.L_2096:
        /*00f8*/ 	.word	index@(.nv.constant0._ZN10layer_norm13ln_bwd_kernelINS_13Kernel_traitsIf13__nv_bfloat16S2_S2_fjLj2560ELj1ELj1ELj4ELj8ENS_18Kernel_traits_baseILj2560EfS2_S2_S2_fjLj128EEEEELb1ELb0ELb0ELb1EEEvNS_9BwdParamsE)
        /*00fc*/ 	.short	0x0210
        /*00fe*/ 	.short	0x0128


	//----- nvinfo : EIATTR_SW_WAR
	.align		4
.L_2097:
        /*0100*/ 	.byte	0x04, 0x36
        /*0102*/ 	.short	(.L_2099 - .L_2098)
.L_2098:
        /*0104*/ 	.word	0x00000008
.L_2099:


//--------------------- .nv.info._ZN10layer_norm22ln_bwd_finalize_kernelINS_22Kernel_traits_finalizeILj2560Ef13__nv_bfloat16S2_S2_fjLb0ELj1024ELj4ENS_18Kernel_traits_baseILj2560EfS2_S2_S2_fjLj1024EEEEELb0ELb0EEEvNS_9BwdParamsE --------------------------
	.section	.nv.info._ZN10layer_norm22ln_bwd_finalize_kernelINS_22Kernel_traits_finalizeILj2560Ef13__nv_bfloat16S2_S2_fjLb0ELj1024ELj4ENS_18Kernel_traits_baseILj2560EfS2_S2_S2_fjLj1024EEEEELb0ELb0EEEvNS_9BwdParamsE,"",@"SHT_CUDA_INFO"
	.sectionflags	@""
	.align	4


	//----- nvinfo : EIATTR_CUDA_API_VERSION
	.align		4
        /*0000*/ 	.byte	0x04, 0x37
        /*0002*/ 	.short	(.L_2101 - .L_2100)
.L_2100:
        /*0004*/ 	.word	0x00000082


	//----- nvinfo : EIATTR_KPARAM_INFO
	.align		4
.L_2101:
        /*0008*/ 	.byte	0x04, 0x17
        /*000a*/ 	.short	(.L_2103 - .L_2102)
.L_2102:
        /*000c*/ 	.word	0x00000000
        /*0010*/ 	.short	0x0000
        /*0012*/ 	.short	0x0000
        /*0014*/ 	.byte	0x00, 0xf0, 0xa1, 0x04


	//----- nvinfo : EIATTR_SPARSE_MMA_MASK
	.align		4
.L_2103:
        /*0018*/ 	.byte	0x03, 0x50
        /*001a*/ 	.short	0x0000


	//----- nvinfo : EIATTR_MAXREG_COUNT
	.align		4
        /*001c*/ 	.byte	0x03, 0x1b
        /*001e*/ 	.short	0x0040


	//----- nvinfo : EIATTR_NUM_BARRIERS
	.align		4
        /*0020*/ 	.byte	0x02, 0x4c
        /*0022*/ 	.byte	0x01
	.zero		1


	//----- nvinfo : EIATTR_MERCURY_ISA_VERSION
	.align		4
        /*0024*/ 	.byte	0x03, 0x5f
        /*0026*/ 	.short	0x0101


	//----- nvinfo : EIATTR_COOP_GROUP_MASK_REGIDS
	.align		4
        /*0028*/ 	.byte	0x04, 0x29
        /*002a*/ 	.short	(.L_2105 - .L_2104)


	//   ....[0]....
.L_2104:
        /*002c*/ 	.word	0xffffffff


	//   ....[1]....
        /*0030*/ 	.word	0xffffffff


	//   ....[2]....
        /*0034*/ 	.word	0xffffffff


	//   ....[3]....
        /*0038*/ 	.word	0xffffffff


	//   ....[4]....
        /*003c*/ 	.word	0xffffffff


	//   ....[5]....
        /*0040*/ 	.word	0xffffffff


	//   ....[6]....
        /*0044*/ 	.word	0xffffffff


	//   ....[7]....
        /*0048*/ 	.word	0xffffffff


	//   ....[8]....
        /*004c*/ 	.word	0xffffffff


	//   ....[9]....
        /*0050*/ 	.word	0xffffffff


	//   ....[10]....
        /*0054*/ 	.word	0x05000013


	//   ....[11]....
        /*0058*/ 	.word	0x05000013


	//   ....[12]....
        /*005c*/ 	.word	0x05000013


	//   ....[13]....
        /*0060*/ 	.word	0x05000013


	//   ....[14]....
        /*0064*/ 	.word	0x05000013


	//   ....[15]....
        /*0068*/ 	.word	0x05000013


	//   ....[16]....
        /*006c*/ 	.word	0x05000013


	//   ....[17]....
        /*0070*/ 	.word	0x05000013


	//   ....[18]....
        /*0074*/ 	.word	0x05000013


	//   ....[19]....
        /*0078*/ 	.word	0x05000013


	//----- nvinfo : EIATTR_COOP_GROUP_INSTR_OFFSETS
	.align		4
.L_2105:
        /*007c*/ 	.byte	0x04, 0x28
        /*007e*/ 	.short	(.L_2107 - .L_2106)


	//   ....[0]....
.L_2106:
        /*0080*/ 	.word	0x000008e0


	//   ....[1]....
        /*0084*/ 	.word	0x000008f0


	//   ....[2]....
        /*0088*/ 	.word	0x00000920


	//   ....[3]....
        /*008c*/ 	.word	0x00000930


	//   ....[4]....
        /*0090*/ 	.word	0x00000960


	//   ....[5]....
        /*0094*/ 	.word	0x00000970


	//   ....[6]....
        /*0098*/ 	.word	0x000009a0


	//   ....[7]....
        /*009c*/ 	.word	0x000009b0


	//   ....[8]....
        /*00a0*/ 	.word	0x000009e0


	//   ....[9]....
        /*00a4*/ 	.word	0x000009f0


	//   ....[10]....
        /*00a8*/ 	.word	0x00000bf0


	//   ....[11]....
        /*00ac*/ 	.word	0x00000c60


	//   ....[12]....
        /*00b0*/ 	.word	0x00000cd0


	//   ....[13]....
        /*00b4*/ 	.word	0x00000d40


	//   ....[14]....
        /*00b8*/ 	.word	0x00000db0


	//   ....[15]....
        /*00bc*/ 	.word	0x00000e10


	//   ....[16]....
        /*00c0*/ 	.word	0x00000e80


	//   ....[17]....
        /*00c4*/ 	.word	0x00000ef0


	//   ....[18]....
        /*00c8*/ 	.word	0x00000f60


	//   ....[19]....
        /*00cc*/ 	.word	0x00000fd0


	//----- nvinfo : EIATTR_EXIT_INSTR_OFFSETS
	.align		4
.L_2107:
        /*00d0*/ 	.byte	0x04, 0x1c
        /*00d2*/ 	.short	(.L_2109 - .L_2108)


	//   ....[0]....
.L_2108:
        /*00d4*/ 	.word	0x00000070


	//   ....[1]....
        /*00d8*/ 	.word	0x00000b90


	//----- nvinfo : EIATTR_MAX_THREADS
	.align		4
.L_2109:
        /*00dc*/ 	.byte	0x04, 0x05
        /*00de*/ 	.short	(.L_2111 - .L_2110)
.L_2110:
        /*00e0*/ 	.word	0x00000400
        /*00e4*/ 	.word	0x00000001
        /*00e8*/ 	.word	0x00000001


	//----- nvinfo : EIATTR_CRS_STACK_SIZE
	.align		4
.L_2111:
        /*00ec*/ 	.byte	0x04, 0x1e
        /*00ee*/ 	.short	(.L_2113 - .L_2112)
.L_2112:
        /*00f0*/ 	.word	0x00000000


	//----- nvinfo : EIATTR_CBANK_PARAM_SIZE
	.align		4
.L_2113:
        /*00f4*/ 	.byte	0x03, 0x19
        /*00f6*/ 	.short	0x0128


	//----- nvinfo : EIATTR_PARAM_CBANK
	.align		4
        /*00f8*/ 	.byte	0x04, 0x0a
        /*00fa*/ 	.short	(.L_2115 - .L_2114)
	.align		4
.L_2114:
        /*00fc*/ 	.word	index@(.nv.constant0._ZN10layer_norm22ln_bwd_finalize_kernelINS_22Kernel_traits_finalizeILj2560Ef13__nv_bfloat16S2_S2_fjLb0ELj1024ELj4ENS_18Kernel_traits_baseILj2560EfS2_S2_S2_fjLj1024EEEEELb0ELb0EEEvNS_9BwdParamsE)
        /*0100*/ 	.short	0x0210
        /*0102*/ 	.short	0x0128


	//----- nvinfo : EIATTR_SW_WAR
	.align		4
.L_2115:
        /*0104*/ 	.byte	0x04, 0x36
        /*0106*/ 	.short	(.L_2117 - .L_2116)
.L_2116:
        /*0108*/ 	.word	0x00000008
.L_2117:


//--------------------- .nv.info._ZN10layer_norm13ln_bwd_kernelINS_13Kernel_traitsIf13__nv_bfloat16S2_S2_fjLj2560ELj1ELj1ELj4ELj8ENS_18Kernel_traits_baseILj2560EfS2_S2_S2_fjLj128EEEEELb1ELb0ELb1ELb0EEEvNS_9BwdParamsE --------------------------
	.section	.nv.info._ZN10layer_norm13ln_bwd_kernelINS_13Kernel_traitsIf13__nv_bfloat16S2_S2_fjLj2560ELj1ELj1ELj4ELj8ENS_18Kernel_traits_baseILj2560EfS2_S2_S2_fjLj128EEEEELb1ELb0ELb1ELb0EEEvNS_9BwdParamsE,"",@"SHT_CUDA_INFO"
	.sectionflags	@""
	.align	4


	//----- nvinfo : EIATTR_CUDA_API_VERSION
	.align		4
        /*0000*/ 	.byte	0x04, 0x37
        /*0002*/ 	.short	(.L_2119 - .L_2118)
.L_2118:
        /*0004*/ 	.word	0x00000082


	//----- nvinfo : EIATTR_KPARAM_INFO
	.align		4
.L_2119:
        /*0008*/ 	.byte	0x04, 0x17
        /*000a*/ 	.short	(.L_2121 - .L_2120)
.L_2120:
        /*000c*/ 	.word	0x00000000
        /*0010*/ 	.short	0x0000
        /*0012*/ 	.short	0x0000
        /*0014*/ 	.byte	0x00, 0xf0, 0xa1, 0x04


	//----- nvinfo : EIATTR_SPARSE_MMA_MASK
	.align		4
.L_2121:
        /*0018*/ 	.byte	0x03, 0x50
        /*001a*/ 	.short	0x0000


	//----- nvinfo : EIATTR_MAXREG_COUNT
	.align		4
        /*001c*/ 	.byte	0x03, 0x1b
        /*001e*/ 	.short	0x00ff


	//----- nvinfo : EIATTR_NUM_BARRIERS
	.align		4
        /*0020*/ 	.byte	0x02, 0x4c
        /*0022*/ 	.byte	0x01
	.zero		1


	//----- nvinfo : EIATTR_MERCURY_ISA_VERSION
	.align		4
        /*0024*/ 	.byte	0x03, 0x5f
        /*0026*/ 	.short	0x0101


	//----- nvinfo : EIATTR_COOP_GROUP_MASK_REGIDS
	.align		4
        /*0028*/ 	.byte	0x04, 0x29
        /*002a*/ 	.short	(.L_2123 - .L_2122)


	//   ....[0]....
.L_2122:
        /*002c*/ 	.word	0xffffffff


	//   ....[1]....
        /*0030*/ 	.word	0xffffffff


	//   ....[2]....
        /*0034*/ 	.word	0xffffffff


	//   ....[3]....
        /*0038*/ 	.word	0xffffffff


	//   ....[4]....
        /*003c*/ 	.word	0xffffffff


	//   ....[5]....
        /*0040*/ 	.word	0xffffffff


	//   ....[6]....
        /*0044*/ 	.word	0xffffffff


	//   ....[7]....
        /*0048*/ 	.word	0xffffffff


	//   ....[8]....
        /*004c*/ 	.word	0xffffffff


	//   ....[9]....
        /*0050*/ 	.word	0xffffffff


	//   ....[10]....
        /*0054*/ 	.word	0x05000092


	//   ....[11]....
        /*0058*/ 	.word	0x05000092


	//   ....[12]....
        /*005c*/ 	.word	0x05000092


	//   ....[13]....
        /*0060*/ 	.word	0x05000092


	//   ....[14]....
        /*0064*/ 	.word	0x05000092


	//   ....[15]....
        /*0068*/ 	.word	0x05000092


	//   ....[16]....
        /*006c*/ 	.word	0x05000092


	//   ....[17]....
        /*0070*/ 	.word	0x05000092


	//   ....[18]....
        /*0074*/ 	.word	0x05000092


	//   ....[19]....
        /*0078*/ 	.word	0x05000092


	//----- nvinfo : EIATTR_COOP_GROUP_INSTR_OFFSETS
	.align		4
.L_2123:
        /*007c*/ 	.byte	0x04, 0x28
        /*007e*/ 	.short	(.L_2125 - .L_2124)


	//   ....[0]....
.L_2124:
        /*0080*/ 	.word	0x00001f30


	//   ....[1]....
        /*0084*/ 	.word	0x00001f40


	//   ....[2]....
        /*0088*/ 	.word	0x00001f70


	//   ....[3]....
        /*008c*/ 	.word	0x00001f80


	//   ....[4]....
        /*0090*/ 	.word	0x00001fb0


	//   ....[5]....
        /*0094*/ 	.word	0x00001fc0


	//   ....[6]....
        /*0098*/ 	.word	0x00001ff0


	//   ....[7]....
        /*009c*/ 	.word	0x00002000


	//   ....[8]....
        /*00a0*/ 	.word	0x00002030


	//   ....[9]....
        /*00a4*/ 	.word	0x00002040


	//   ....[10]....
        /*00a8*/ 	.word	0x00004b90


	//   ....[11]....
        /*00ac*/ 	.word	0x00004be0


	//   ....[12]....
        /*00b0*/ 	.word	0x00004c50


	//   ....[13]....
        /*00b4*/ 	.word	0x00004cb0


	//   ....[14]....
        /*00b8*/ 	.word	0x00004d20


	//   ....[15]....
        /*00bc*/ 	.word	0x00004d80


	//   ....[16]....
        /*00c0*/ 	.word	0x00004df0


	//   ....[17]....
        /*00c4*/ 	.word	0x00004e50


	//   ....[18]....
        /*00c8*/ 	.word	0x00004ec0


	//   ....[19]....
        /*00cc*/ 	.word	0x00004f20


	//----- nvinfo : EIATTR_EXIT_INSTR_OFFSETS
	.align		4
.L_2125:
        /*00d0*/ 	.byte	0x04, 0x1c
        /*00d2*/ 	.short	(.L_2127 - .L_2126)


	//   ....[0]....
.L_2126:
        /*00d4*/ 	.word	0x00004ab0


	//   ....[1]....
        /*00d8*/ 	.word	0x00004b30


	//----- nvinfo : EIATTR_MAX_THREADS
	.align		4
.L_2127:
        /*00dc*/ 	.byte	0x04, 0x05
        /*00de*/ 	.short	(.L_2129 - .L_2128)
.L_2128:
        /*00e0*/ 	.word	0x00000080
        /*00e4*/ 	.word	0x00000001
        /*00e8*/ 	.word	0x00000001


	//----- nvinfo : EIATTR_CRS_STACK_SIZE
	.align		4
.L_2129:
        /*00ec*/ 	.byte	0x04, 0x1e
        /*00ee*/ 	.short	(.L_2131 - .L_2130)
.L_2130:
        /*00f0*/ 	.word	0x00000000


	//----- nvinfo : EIATTR_CBANK_PARAM_SIZE
	.align		4
.L_2131:
        /*00f4*/ 	.byte	0x03, 0x19
        /*00f6*/ 	.short	0x0128


	//----- nvinfo : EIATTR_PARAM_CBANK
	.align		4
        /*00f8*/ 	.byte	0x04, 0x0a
        /*00fa*/ 	.short	(.L_2133 - .L_2132)
	.align		4
.L_2132:
        /*00fc*/ 	.word	index@(.nv.constant0._ZN10layer_norm13ln_bwd_kernelINS_13Kernel_traitsIf13__nv_bfloat16S2_S2_fjLj2560ELj1ELj1ELj4ELj8ENS_18Kernel_traits_baseILj2560EfS2_S2_S2_fjLj128EEEEELb1ELb0ELb1ELb0EEEvNS_9BwdParamsE)
        /*0100*/ 	.short	0x0210
        /*0102*/ 	.short	0x0128


	//----- nvinfo : EIATTR_SW_WAR
	.align		4
.L_2133:
        /*0104*/ 	.byte	0x04, 0x36
        /*0106*/ 	.short	(.L_2135 - .L_2134)
.L_2134:
        /*0108*/ 	.word	0x00000008
.L_2135:


//--------------------- .nv.info._ZN10layer_norm22ln_bwd_finalize_kernelINS_22Kernel_traits_finalizeILj2560Ef13__nv_bfloat16S2_S2_fjLb0ELj1024ELj4ENS_18Kernel_traits_baseILj2560EfS2_S2_S2_fjLj1024EEEEELb0ELb1EEEvNS_9BwdParamsE --------------------------
	.section	.nv.info._ZN10layer_norm22ln_bwd_finalize_kernelINS_22Kernel_traits_finalizeILj2560Ef13__nv_bfloat16S2_S2_fjLb0ELj1024ELj4ENS_18Kernel_traits_baseILj2560EfS2_S2_S2_fjLj1024EEEEELb0ELb1EEEvNS_9BwdParamsE,"",@"SHT_CUDA_INFO"
	.sectionflags	@""
	.align	4


	//----- nvinfo : EIATTR_CUDA_API_VERSION
	.align		4
        /*0000*/ 	.byte	0x04, 0x37
        /*0002*/ 	.short	(.L_2137 - .L_2136)
.L_2136:
        /*0004*/ 	.word	0x00000082


	//----- nvinfo : EIATTR_KPARAM_INFO
	.align		4
.L_2137:
        /*0008*/ 	.byte	0x04, 0x17
        /*000a*/ 	.short	(.L_2139 - .L_2138)
.L_2138:
        /*000c*/ 	.word	0x00000000
        /*0010*/ 	.short	0x0000
        /*0012*/ 	.short	0x0000
        /*0014*/ 	.byte	0x00, 0xf0, 0xa1, 0x04


	//----- nvinfo : EIATTR_SPARSE_MMA_MASK
	.align		4
.L_2139:
        /*0018*/ 	.byte	0x03, 0x50
        /*001a*/ 	.short	0x0000


	//----- nvinfo : EIATTR_MAXREG_COUNT
	.align		4
        /*001c*/ 	.byte	0x03, 0x1b
        /*001e*/ 	.short	0x0040


	//----- nvinfo : EIATTR_NUM_BARRIERS
	.align		4
        /*0020*/ 	.byte	0x02, 0x4c
        /*0022*/ 	.byte	0x01
	.zero		1


	//----- nvinfo : EIATTR_MERCURY_ISA_VERSION
	.align		4
        /*0024*/ 	.byte	0x03, 0x5f
        /*0026*/ 	.short	0x0101


	//----- nvinfo : EIATTR_COOP_GROUP_MASK_REGIDS
	.align		4
        /*0028*/ 	.byte	0x04, 0x29
        /*002a*/ 	.short	(.L_2141 - .L_2140)


	//   ....[0]....
.L_2140:
        /*002c*/ 	.word	0xffffffff


	//   ....[1]....
        /*0030*/ 	.word	0xffffffff


	//   ....[2]....
        /*0034*/ 	.word	0xffffffff


	//   ....[3]....
        /*0038*/ 	.word	0xffffffff


	//   ....[4]....
        /*003c*/ 	.word	0xffffffff


	//   ....[5]....
        /*0040*/ 	.word	0xffffffff


	//   ....[6]....
        /*0044*/ 	.word	0xffffffff


	//   ....[7]....
        /*0048*/ 	.word	0xffffffff


	//   ....[8]....
        /*004c*/ 	.word	0xffffffff


	//   ....[9]....
        /*0050*/ 	.word	0xffffffff


	//   ....[10]....
        /*0054*/ 	.word	0x05000011


	//   ....[11]....
        /*0058*/ 	.word	0x05000011


	//   ....[12]....
        /*005c*/ 	.word	0x05000011


	//   ....[13]....
        /*0060*/ 	.word	0x05000011


	//   ....[14]....
        /*0064*/ 	.word	0x05000011


	//   ....[15]....
        /*0068*/ 	.word	0x05000011


	//   ....[16]....
        /*006c*/ 	.word	0x05000011


	//   ....[17]....
        /*0070*/ 	.word	0x05000011


	//   ....[18]....
        /*0074*/ 	.word	0x05000011


	//   ....[19]....
        /*0078*/ 	.word	0x05000011


	//----- nvinfo : EIATTR_COOP_GROUP_INSTR_OFFSETS
	.align		4
.L_2141:
        /*007c*/ 	.byte	0x04, 0x28
        /*007e*/ 	.short	(.L_2143 - .L_2142)


	//   ....[0]....
.L_2142:
        /*0080*/ 	.word	0x000008e0


	//   ....[1]....
        /*0084*/ 	.word	0x000008f0


	//   ....[2]....
        /*0088*/ 	.word	0x00000920


	//   ....[3]....
        /*008c*/ 	.word	0x00000930


	//   ....[4]....
        /*0090*/ 	.word	0x00000960


	//   ....[5]....
        /*0094*/ 	.word	0x00000970


	//   ....[6]....
        /*0098*/ 	.word	0x000009a0


	//   ....[7]....
        /*009c*/ 	.word	0x000009b0


	//   ....[8]....
        /*00a0*/ 	.word	0x000009e0


	//   ....[9]....
        /*00a4*/ 	.word	0x000009f0


	//   ....[10]....
        /*00a8*/ 	.word	0x00000ba0


	//   ....[11]....
        /*00ac*/ 	.word	0x00000c10


	//   ....[12]....
        /*00b0*/ 	.word	0x00000c80


	//   ....[13]....
        /*00b4*/ 	.word	0x00000cf0


	//   ....[14]....
        /*00b8*/ 	.word	0x00000d60


	//   ....[15]....
        /*00bc*/ 	.word	0x00000dc0


	//   ....[16]....
        /*00c0*/ 	.word	0x00000e30


	//   ....[17]....
        /*00c4*/ 	.word	0x00000ea0


	//   ....[18]....
        /*00c8*/ 	.word	0x00000f10


	//   ....[19]....
        /*00cc*/ 	.word	0x00000f80


	//----- nvinfo : EIATTR_EXIT_INSTR_OFFSETS
	.align		4
.L_2143:
        /*00d0*/ 	.byte	0x04, 0x1c
        /*00d2*/ 	.short	(.L_2145 - .L_2144)


	//   ....[0]....
.L_2144:
        /*00d4*/ 	.word	0x00000070


	//   ....[1]....
        /*00d8*/ 	.word	0x00000b40


	//----- nvinfo : EIATTR_MAX_THREADS
	.align		4
.L_2145:
        /*00dc*/ 	.byte	0x04, 0x05
        /*00de*/ 	.short	(.L_2147 - .L_2146)
.L_2146:
        /*00e0*/ 	.word	0x00000400
        /*00e4*/ 	.word	0x00000001
        /*00e8*/ 	.word	0x00000001


	//----- nvinfo : EIATTR_CRS_STACK_SIZE
	.align		4
.L_2147:
        /*00ec*/ 	.byte	0x04, 0x1e
        /*00ee*/ 	.short	(.L_2149 - .L_2148)
.L_2148:
        /*00f0*/ 	.word	0x00000000


	//----- nvinfo : EIATTR_CBANK_PARAM_SIZE
	.align		4
.L_2149:
        /*00f4*/ 	.byte	0x03, 0x19
        /*00f6*/ 	.short	0x0128


	//----- nvinfo : EIATTR_PARAM_CBANK
	.align		4
        /*00f8*/ 	.byte	0x04, 0x0a
        /*00fa*/ 	.short	(.L_2151 - .L_2150)
	.align		4
.L_2150:
        /*00fc*/ 	.word	index@(.nv.constant0._ZN10layer_norm22ln_bwd_finalize_kernelINS_22Kernel_traits_finalizeILj2560Ef13__nv_bfloat16S2_S2_fjLb0ELj1024ELj4ENS_18Kernel_traits_baseILj2560EfS2_S2_S2_fjLj1024EEEEELb0ELb1EEEvNS_9BwdParamsE)
        /*0100*/ 	.short	0x0210
        /*0102*/ 	.short	0x0128


	//----- nvinfo : EIATTR_SW_WAR
	.align		4
.L_2151:
        /*0104*/ 	.byte	0x04, 0x36
        /*0106*/ 	.short	(.L_2153 - .L_2152)
.L_2152:
        /*0108*/ 	.word	0x00000008
.L_2153:


//--------------------- .nv.info._ZN10layer_norm13ln_bwd_kernelINS_13Kernel_traitsIf13__nv_bfloat16S2_S2_fjLj2560ELj1ELj1ELj4ELj8ENS_18Kernel_traits_baseILj2560EfS2_S2_S2_fjLj128EEEEELb1ELb0ELb1ELb1EEEvNS_9BwdParamsE --------------------------
	.section	.nv.info._ZN10layer_norm13ln_bwd_kernelINS_13Kernel_traitsIf13__nv_bfloat16S2_S2_fjLj2560ELj1ELj1ELj4ELj8ENS_18Kernel_traits_baseILj2560EfS2_S2_S2_fjLj128EEEEELb1ELb0ELb1ELb1EEEvNS_9BwdParamsE,"",@"SHT_CUDA_INFO"
	.sectionflags	@""
	.align	4


	//----- nvinfo : EIATTR_CUDA_API_VERSION
	.align		4
        /*0000*/ 	.byte	0x04, 0x37
        /*0002*/ 	.short	(.L_2155 - .L_2154)
.L_2154:
        /*0004*/ 	.word	0x00000082


	//----- nvinfo : EIATTR_KPARAM_INFO
	.align		4
.L_2155:
        /*0008*/ 	.byte	0x04, 0x17
        /*000a*/ 	.short	(.L_2157 - .L_2156)
.L_2156:
        /*000c*/ 	.word	0x00000000
        /*0010*/ 	.short	0x0000
        /*0012*/ 	.short	0x0000
        /*0014*/ 	.byte	0x00, 0xf0, 0xa1, 0x04


	//----- nvinfo : EIATTR_SPARSE_MMA_MASK
	.align		4
.L_2157:
        /*0018*/ 	.byte	0x03, 0x50
        /*001a*/ 	.short	0x0000


	//----- nvinfo : EIATTR_MAXREG_COUNT
	.align		4
        /*001c*/ 	.byte	0x03, 0x1b
        /*001e*/ 	.short	0x00ff


	//----- nvinfo : EIATTR_NUM_BARRIERS
	.align		4
        /*0020*/ 	.byte	0x02, 0x4c
        /*0022*/ 	.byte	0x01
	.zero		1


	//----- nvinfo : EIATTR_MERCURY_ISA_VERSION
	.align		4
        /*0024*/ 	.byte	0x03, 0x5f
        /*0026*/ 	.short	0x0101


	//----- nvinfo : EIATTR_COOP_GROUP_MASK_REGIDS
	.align		4
        /*0028*/ 	.byte	0x04, 0x29
        /*002a*/ 	.short	(.L_2159 - .L_2158)


	//   ....[0]....
.L_2158:
        /*002c*/ 	.word	0xffffffff


	//   ....[1]....
        /*0030*/ 	.word	0xffffffff


	//   ....[2]....
        /*0034*/ 	.word	0xffffffff


	//   ....[3]....
        /*0038*/ 	.word	0xffffffff


	//   ....[4]....
        /*003c*/ 	.word	0xffffffff


	//   ....[5]....
        /*0040*/ 	.word	0xffffffff


	//   ....[6]....
        /*0044*/ 	.word	0xffffffff


	//   ....[7]....
        /*0048*/ 	.word	0xffffffff


	//   ....[8]....
        /*004c*/ 	.word	0xffffffff


	//   ....[9]....
        /*0050*/ 	.word	0xffffffff


	//   ....[10]....
        /*0054*/ 	.word	0x0500008e


	//   ....[11]....
        /*0058*/ 	.word	0x0500008e


	//   ....[12]....
        /*005c*/ 	.word	0x0500008e


	//   ....[13]....
        /*0060*/ 	.word	0x0500008e


	//   ....[14]....
        /*0064*/ 	.word	0x0500008e


	//   ....[15]....
        /*0068*/ 	.word	0x0500008e


	//   ....[16]....
        /*006c*/ 	.word	0x0500008e


	//   ....[17]....
        /*0070*/ 	.word	0x0500008e


	//   ....[18]....
        /*0074*/ 	.word	0x0500008e


	//   ....[19]....
        /*0078*/ 	.word	0x0500008e


	//----- nvinfo : EIATTR_COOP_GROUP_INSTR_OFFSETS
	.align		4
.L_2159:
        /*007c*/ 	.byte	0x04, 0x28
        /*007e*/ 	.short	(.L_2161 - .L_2160)


	//   ....[0]....
.L_2160:
        /*0080*/ 	.word	0x000019d0


	//   ....[1]....
        /*0084*/ 	.word	0x000019e0


	//   ....[2]....
        /*0088*/ 	.word	0x00001a10


	//   ....[3]....
        /*008c*/ 	.word	0x00001a20


	//   ....[4]....
        /*0090*/ 	.word	0x00001a50


	//   ....[5]....
        /*0094*/ 	.word	0x00001a60


	//   ....[6]....
        /*0098*/ 	.word	0x00001a90


	//   ....[7]....
        /*009c*/ 	.word	0x00001aa0


	//   ....[8]....
        /*00a0*/ 	.word	0x00001ad0


	//   ....[9]....
        /*00a4*/ 	.word	0x00001ae0


	//   ....[10]....
        /*00a8*/ 	.word	0x00004140


	//   ....[11]....
        /*00ac*/ 	.word	0x00004190


	//   ....[12]....
        /*00b0*/ 	.word	0x00004200


	//   ....[13]....
        /*00b4*/ 	.word	0x00004260


	//   ....[14]....
        /*00b8*/ 	.word	0x000042d0


	//   ....[15]....
        /*00bc*/ 	.word	0x00004330


	//   ....[16]....
        /*00c0*/ 	.word	0x000043a0


	//   ....[17]....
        /*00c4*/ 	.word	0x00004400


	//   ....[18]....
        /*00c8*/ 	.word	0x00004470


	//   ....[19]....
        /*00cc*/ 	.word	0x000044d0


	//----- nvinfo : EIATTR_EXIT_INSTR_OFFSETS
	.align		4
.L_2161:
        /*00d0*/ 	.byte	0x04, 0x1c
        /*00d2*/ 	.short	(.L_2163 - .L_2162)


	//   ....[0]....
.L_2162:
        /*00d4*/ 	.word	0x000040e0


	//----- nvinfo : EIATTR_MAX_THREADS
	.align		4
.L_2163:
        /*00d8*/ 	.byte	0x04, 0x05
        /*00da*/ 	.short	(.L_2165 - .L_2164)
.L_2164:
        /*00dc*/ 	.word	0x00000080
        /*00e0*/ 	.word	0x00000001
        /*00e4*/ 	.word	0x00000001


	//----- nvinfo : EIATTR_CRS_STACK_SIZE
	.align		4
.L_2165:
        /*00e8*/ 	.byte	0x04, 0x1e
        /*00ea*/ 	.short	(.L_2167 - .L_2166)
.L_2166:
        /*00ec*/ 	.word	0x00000000


	//----- nvinfo : EIATTR_CBANK_PARAM_SIZE
	.align		4
.L_2167:
        /*00f0*/ 	.byte	0x03, 0x19
        /*00f2*/ 	.short	0x0128


	//----- nvinfo : EIATTR_PARAM_CBANK
	.align		4
        /*00f4*/ 	.byte	0x04, 0x0a
        /*00f6*/ 	.short	(.L_2169 - .L_2168)
	.align		4
.L_2168:
        /*00f8*/ 	.word	index@(.nv.constant0._ZN10layer_norm13ln_bwd_kernelINS_13Kernel_traitsIf13__nv_bfloat16S2_S2_fjLj2560ELj1ELj1ELj4ELj8ENS_18Kernel_traits_baseILj2560EfS2_S2_S2_fjLj128EEEEELb1ELb0ELb1ELb1EEEvNS_9BwdParamsE)
        /*00fc*/ 	.short	0x0210
        /*00fe*/ 	.short	0x0128


	//----- nvinfo : EIATTR_SW_WAR
	.align		4
.L_2169:
        /*0100*/ 	.byte	0x04, 0x36
        /*0102*/ 	.short	(.L_2171 - .L_2170)
.L_2170:
        /*0104*/ 	.word	0x00000008
.L_2171:


//--------------------- .nv.info._ZN10layer_norm13ln_bwd_kernelINS_13Kernel_traitsIf13__nv_bfloat16S2_S2_fjLj2560ELj1ELj1ELj4ELj8ENS_18Kernel_traits_baseILj2560EfS2_S2_S2_fjLj128EEEEELb1ELb1ELb0ELb0EEEvNS_9BwdParamsE --------------------------
	.section	.nv.info._ZN10layer_norm13ln_bwd_kernelINS_13Kernel_traitsIf13__nv_bfloat16S2_S2_fjLj2560ELj1ELj1ELj4ELj8ENS_18Kernel_traits_baseILj2560EfS2_S2_S2_fjLj128EEEEELb1ELb1ELb0ELb0EEEvNS_9BwdParamsE,"",@"SHT_CUDA_INFO"
	.sectionflags	@""
	.align	4


	//----- nvinfo : EIATTR_CUDA_API_VERSION
	.align		4
        /*0000*/ 	.byte	0x04, 0x37
        /*0002*/ 	.short	(.L_2173 - .L_2172)
.L_2172:
        /*0004*/ 	.word	0x00000082


	//----- nvinfo : EIATTR_KPARAM_INFO
	.align		4
.L_2173:
        /*0008*/ 	.byte	0x04, 0x17
        /*000a*/ 	.short	(.L_2175 - .L_2174)
.L_2174:
        /*000c*/ 	.word	0x00000000
        /*0010*/ 	.short	0x0000
        /*0012*/ 	.short	0x0000
        /*0014*/ 	.byte	0x00, 0xf0, 0xa1, 0x04


	//----- nvinfo : EIATTR_SPARSE_MMA_MASK
	.align		4
.L_2175:
        /*0018*/ 	.byte	0x03, 0x50
        /*001a*/ 	.short	0x0000


	//----- nvinfo : EIATTR_MAXREG_COUNT
	.align		4
        /*001c*/ 	.byte	0x03, 0x1b
        /*001e*/ 	.short	0x00ff


	//----- nvinfo : EIATTR_NUM_BARRIERS
	.align		4
        /*0020*/ 	.byte	0x02, 0x4c
        /*0022*/ 	.byte	0x01
	.zero		1


	//----- nvinfo : EIATTR_MERCURY_ISA_VERSION
	.align		4
        /*0024*/ 	.byte	0x03, 0x5f
        /*0026*/ 	.short	0x0101


	//----- nvinfo : EIATTR_COOP_GROUP_MASK_REGIDS
	.align		4
        /*0028*/ 	.byte	0x04, 0x29
        /*002a*/ 	.short	(.L_2177 - .L_2176)


	//   ....[0]....
.L_2176:
        /*002c*/ 	.word	0xffffffff


	//   ....[1]....
        /*0030*/ 	.word	0xffffffff


	//   ....[2]....
        /*0034*/ 	.word	0xffffffff


	//   ....[3]....
        /*0038*/ 	.word	0xffffffff


	//   ....[4]....
        /*003c*/ 	.word	0xffffffff


	//   ....[5]....
        /*0040*/ 	.word	0xffffffff


	//   ....[6]....
        /*0044*/ 	.word	0xffffffff


	//   ....[7]....
        /*0048*/ 	.word	0xffffffff


	//   ....[8]....
        /*004c*/ 	.word	0xffffffff


	//   ....[9]....
        /*0050*/ 	.word	0xffffffff


	//   ....[10]....
        /*0054*/ 	.word	0x050000af


	//   ....[11]....
        /*0058*/ 	.word	0x050000af


	//   ....[12]....
        /*005c*/ 	.word	0x050000af


	//   ....[13]....
        /*0060*/ 	.word	0x050000af


	//   ....[14]....
        /*0064*/ 	.word	0x050000af


	//   ....[15]....
        /*0068*/ 	.word	0x050000af


	//   ....[16]....
        /*006c*/ 	.word	0x050000af


	//   ....[17]....
        /*0070*/ 	.word	0x050000af


	//   ....[18]....
        /*0074*/ 	.word	0x050000af


	//   ....[19]....
        /*0078*/ 	.word	0x050000af


	//----- nvinfo : EIATTR_COOP_GROUP_INSTR_OFFSETS
	.align		4
.L_2177:
        /*007c*/ 	.byte	0x04, 0x28
        /*007e*/ 	.short	(.L_2179 - .L_2178)


	//   ....[0]....
.L_2178:
        /*0080*/ 	.word	0x00001b80


	//   ....[1]....
        /*0084*/ 	.word	0x00001b90


	//   ....[2]....
        /*0088*/ 	.word	0x00001bc0


	//   ....[3]....
        /*008c*/ 	.word	0x00001bd0


	//   ....[4]....
        /*0090*/ 	.word	0x00001c00


	//   ....[5]....
        /*0094*/ 	.word	0x00001c10


	//   ....[6]....
        /*0098*/ 	.word	0x00001c40


	//   ....[7]....
        /*009c*/ 	.word	0x00001c50


	//   ....[8]....
        /*00a0*/ 	.word	0x00001c80


	//   ....[9]....
        /*00a4*/ 	.word	0x00001c90


	//   ....[10]....
        /*00a8*/ 	.word	0x000043d0


	//   ....[11]....
        /*00ac*/ 	.word	0x00004420


	//   ....[12]....
        /*00b0*/ 	.word	0x00004490


	//   ....[13]....
        /*00b4*/ 	.word	0x000044f0


	//   ....[14]....
        /*00b8*/ 	.word	0x00004560


	//   ....[15]....
        /*00bc*/ 	.word	0x000045c0


	//   ....[16]....
        /*00c0*/ 	.word	0x00004630


	//   ....[17]....
        /*00c4*/ 	.word	0x00004690


	//   ....[18]....
        /*00c8*/ 	.word	0x00004700


	//   ....[19]....
        /*00cc*/ 	.word	0x00004760


	//----- nvinfo : EIATTR_EXIT_INSTR_OFFSETS
	.align		4
.L_2179:
        /*00d0*/ 	.byte	0x04, 0x1c
        /*00d2*/ 	.short	(.L_2181 - .L_2180)


	//   ....[0]....
.L_2180:
        /*00d4*/ 	.word	0x000042d0


	//   ....[1]....
        /*00d8*/ 	.word	0x00004370


	//----- nvinfo : EIATTR_MAX_THREADS
	.align		4
.L_2181:
        /*00dc*/ 	.byte	0x04, 0x05
        /*00de*/ 	.short	(.L_2183 - .L_2182)
.L_2182:
        /*00e0*/ 	.word	0x00000080
        /*00e4*/ 	.word	0x00000001
        /*00e8*/ 	.word	0x00000001


	//----- nvinfo : EIATTR_CRS_STACK_SIZE
	.align		4
.L_2183:
        /*00ec*/ 	.byte	0x04, 0x1e
        /*00ee*/ 	.short	(.L_2185 - .L_2184)
.L_2184:
        /*00f0*/ 	.word	0x00000000


	//----- nvinfo : EIATTR_CBANK_PARAM_SIZE
	.align		4
.L_2185:
        /*00f4*/ 	.byte	0x03, 0x19
        /*00f6*/ 	.short	0x0128


	//----- nvinfo : EIATTR_PARAM_CBANK
	.align		4
        /*00f8*/ 	.byte	0x04, 0x0a
        /*00fa*/ 	.short	(.L_2187 - .L_2186)
	.align		4
.L_2186:
        /*00fc*/ 	.word	index@(.nv.constant0._ZN10layer_norm13ln_bwd_kernelINS_13Kernel_traitsIf13__nv_bfloat16S2_S2_fjLj2560ELj1ELj1ELj4ELj8ENS_18Kernel_traits_baseILj2560EfS2_S2_S2_fjLj128EEEEELb1ELb1ELb0ELb0EEEvNS_9BwdParamsE)
        /*0100*/ 	.short	0x0210
        /*0102*/ 	.short	0x0128


	//----- nvinfo : EIATTR_SW_WAR
	.align		4
.L_2187:
        /*0104*/ 	.byte	0x04, 0x36
        /*0106*/ 	.short	(.L_2189 - .L_2188)
.L_2188:
        /*0108*/ 	.word	0x00000008
.L_2189:


//--------------------- .nv.info._ZN10layer_norm13ln_bwd_kernelINS_13Kernel_traitsIf13__nv_bfloat16S2_S2_fjLj2560ELj1ELj1ELj4ELj8ENS_18Kernel_traits_baseILj2560EfS2_S2_S2_fjLj128EEEEELb1ELb1ELb0ELb1EEEvNS_9BwdParamsE --------------------------
	.section	.nv.info._ZN10layer_norm13ln_bwd_kernelINS_13Kernel_traitsIf13__nv_bfloat16S2_S2_fjLj2560ELj1ELj1ELj4ELj8ENS_18Kernel_traits_baseILj2560EfS2_S2_S2_fjLj128EEEEELb1ELb1ELb0ELb1EEEvNS_9BwdParamsE,"",@"SHT_CUDA_INFO"
	.sectionflags	@""
	.align	4


	//----- nvinfo : EIATTR_CUDA_API_VERSION
	.align		4
        /*0000*/ 	.byte	0x04, 0x37
        /*0002*/ 	.short	(.L_2191 - .L_2190)
.L_2190:
        /*0004*/ 	.word	0x00000082


	//----- nvinfo : EIATTR_KPARAM_INFO
	.align		4
.L_2191:
        /*0008*/ 	.byte	0x04, 0x17
        /*000a*/ 	.short	(.L_2193 - .L_2192)
.L_2192:
        /*000c*/ 	.word	0x00000000
        /*0010*/ 	.short	0x0000
        /*0012*/ 	.short	0x0000
        /*0014*/ 	.byte	0x00, 0xf0, 0xa1, 0x04


	//----- nvinfo : EIATTR_SPARSE_MMA_MASK
	.align		4
.L_2193:
        /*0018*/ 	.byte	0x03, 0x50
        /*001a*/ 	.short	0x0000


	//----- nvinfo : EIATTR_MAXREG_COUNT
	.align		4
        /*001c*/ 	.byte	0x03, 0x1b
        /*001e*/ 	.short	0x00ff


	//----- nvinfo : EIATTR_NUM_BARRIERS
	.align		4
        /*0020*/ 	.byte	0x02, 0x4c
        /*0022*/ 	.byte	0x01
	.zero		1


	//----- nvinfo : EIATTR_MERCURY_ISA_VERSION
	.align		4
        /*0024*/ 	.byte	0x03, 0x5f
        /*0026*/ 	.short	0x0101


	//----- nvinfo : EIATTR_COOP_GROUP_MASK_REGIDS
	.align		4
        /*0028*/ 	.byte	0x04, 0x29
        /*002a*/ 	.short	(.L_2195 - .L_2194)


	//   ....[0]....
.L_2194:
        /*002c*/ 	.word	0xffffffff


	//   ....[1]....
        /*0030*/ 	.word	0xffffffff


	//   ....[2]....
        /*0034*/ 	.word	0xffffffff


	//   ....[3]....
        /*0038*/ 	.word	0xffffffff


	//   ....[4]....
        /*003c*/ 	.word	0xffffffff


	//   ....[5]....
        /*0040*/ 	.word	0xffffffff


	//   ....[6]....
        /*0044*/ 	.word	0xffffffff


	//   ....[7]....
        /*0048*/ 	.word	0xffffffff


	//   ....[8]....
        /*004c*/ 	.word	0xffffffff


	//   ....[9]....
        /*0050*/ 	.word	0xffffffff


	//   ....[10]....
        /*0054*/ 	.word	0x0500003c


	//   ....[11]....
        /*0058*/ 	.word	0x0500003c


	//   ....[12]....
        /*005c*/ 	.word	0x0500003c


	//   ....[13]....
        /*0060*/ 	.word	0x0500003c


	//   ....[14]....
        /*0064*/ 	.word	0x0500003c


	//   ....[15]....
        /*0068*/ 	.word	0x0500003c


	//   ....[16]....
        /*006c*/ 	.word	0x0500003c


	//   ....[17]....
        /*0070*/ 	.word	0x0500003c


	//   ....[18]....
        /*0074*/ 	.word	0x0500003c


	//   ....[19]....
        /*0078*/ 	.word	0x0500003c


	//----- nvinfo : EIATTR_COOP_GROUP_INSTR_OFFSETS
	.align		4
.L_2195:
        /*007c*/ 	.byte	0x04, 0x28
        /*007e*/ 	.short	(.L_2197 - .L_2196)


	//   ....[0]....
.L_2196:
        /*0080*/ 	.word	0x00001980


	//   ....[1]....
        /*0084*/ 	.word	0x00001990


	//   ....[2]....
        /*0088*/ 	.word	0x000019c0


	//   ....[3]....
        /*008c*/ 	.word	0x000019d0


	//   ....[4]....
        /*0090*/ 	.word	0x00001a00


	//   ....[5]....
        /*0094*/ 	.word	0x00001a10


	//   ....[6]....
        /*0098*/ 	.word	0x00001a40


	//   ....[7]....
        /*009c*/ 	.word	0x00001a50


	//   ....[8]....
        /*00a0*/ 	.word	0x00001a80


	//   ....[9]....
        /*00a4*/ 	.word	0x00001a90


	//   ....[10]....
        /*00a8*/ 	.word	0x00003f90


	//   ....[11]....
        /*00ac*/ 	.word	0x00003fe0


	//   ....[12]....
        /*00b0*/ 	.word	0x00004050


	//   ....[13]....
        /*00b4*/ 	.word	0x000040b0


	//   ....[14]....
        /*00b8*/ 	.word	0x00004120


	//   ....[15]....
        /*00bc*/ 	.word	0x00004180


	//   ....[16]....
        /*00c0*/ 	.word	0x000041f0


	//   ....[17]....
        /*00c4*/ 	.word	0x00004250


	//   ....[18]....
        /*00c8*/ 	.word	0x000042c0


	//   ....[19]....
        /*00cc*/ 	.word	0x00004320


	//----- nvinfo : EIATTR_EXIT_INSTR_OFFSETS
	.align		4
.L_2197:
        /*00d0*/ 	.byte	0x04, 0x1c
        /*00d2*/ 	.short	(.L_2199 - .L_2198)


	//   ....[0]....
.L_2198:
        /*00d4*/ 	.word	0x00003f30


	//----- nvinfo : EIATTR_MAX_THREADS
	.align		4
.L_2199:
        /*00d8*/ 	.byte	0x04, 0x05
        /*00da*/ 	.short	(.L_2201 - .L_2200)
.L_2200:
        /*00dc*/ 	.word	0x00000080
        /*00e0*/ 	.word	0x00000001
        /*00e4*/ 	.word	0x00000001


	//----- nvinfo : EIATTR_CRS_STACK_SIZE
	.align		4
.L_2201:
        /*00e8*/ 	.byte	0x04, 0x1e
        /*00ea*/ 	.short	(.L_2203 - .L_2202)
.L_2202:
        /*00ec*/ 	.word	0x00000000


	//----- nvinfo : EIATTR_CBANK_PARAM_SIZE
	.align		4
.L_2203:
        /*00f0*/ 	.byte	0x03, 0x19
        /*00f2*/ 	.short	0x0128


	//----- nvinfo : EIATTR_PARAM_CBANK
	.align		4
        /*00f4*/ 	.byte	0x04, 0x0a
        /*00f6*/ 	.short	(.L_2205 - .L_2204)
	.align		4
.L_2204:
        /*00f8*/ 	.word	index@(.nv.constant0._ZN10layer_norm13ln_bwd_kernelINS_13Kernel_traitsIf13__nv_bfloat16S2_S2_fjLj2560ELj1ELj1ELj4ELj8ENS_18Kernel_traits_baseILj2560EfS2_S2_S2_fjLj128EEEEELb1ELb1ELb0ELb1EEEvNS_9BwdParamsE)
        /*00fc*/ 	.short	0x0210
        /*00fe*/ 	.short	0x0128


	//----- nvinfo : EIATTR_SW_WAR
	.align		4
.L_2205:
        /*0100*/ 	.byte	0x04, 0x36
        /*0102*/ 	.short	(.L_2207 - .L_2206)
.L_2206:
        /*0104*/ 	.word	0x00000008
.L_2207:


//--------------------- .nv.info._ZN10layer_norm22ln_bwd_finalize_kernelINS_22Kernel_traits_finalizeILj2560Ef13__nv_bfloat16S2_S2_fjLb1ELj1024ELj4ENS_18Kernel_traits_baseILj2560EfS2_S2_S2_fjLj1024EEEEELb1ELb0EEEvNS_9BwdParamsE --------------------------
	.section	.nv.info._ZN10layer_norm22ln_bwd_finalize_kernelINS_22Kernel_traits_finalizeILj2560Ef13__nv_bfloat16S2_S2_fjLb1ELj1024ELj4ENS_18Kernel_traits_baseILj2560EfS2_S2_S2_fjLj1024EEEEELb1ELb0EEEvNS_9BwdParamsE,"",@"SHT_CUDA_INFO"
	.sectionflags	@""
	.align	4


	//----- nvinfo : EIATTR_CUDA_API_VERSION
	.align		4
        /*0000*/ 	.byte	0x04, 0x37
        /*0002*/ 	.short	(.L_2209 - .L_2208)
.L_2208:
        /*0004*/ 	.word	0x00000082


	//----- nvinfo : EIATTR_KPARAM_INFO
	.align		4
.L_2209:
        /*0008*/ 	.byte	0x04, 0x17
        /*000a*/ 	.short	(.L_2211 - .L_2210)
.L_2210:
        /*000c*/ 	.word	0x00000000
        /*0010*/ 	.short	0x0000
        /*0012*/ 	.short	0x0000
        /*0014*/ 	.byte	0x00, 0xf0, 0xa1, 0x04


	//----- nvinfo : EIATTR_SPARSE_MMA_MASK
	.align		4
.L_2211:
        /*0018*/ 	.byte	0x03, 0x50
        /*001a*/ 	.short	0x0000


	//----- nvinfo : EIATTR_MAXREG_COUNT
	.align		4
        /*001c*/ 	.byte	0x03, 0x1b
        /*001e*/ 	.short	0x0040


	//----- nvinfo : EIATTR_NUM_BARRIERS
	.align		4
        /*0020*/ 	.byte	0x02, 0x4c
        /*0022*/ 	.byte	0x01
	.zero		1


	//----- nvinfo : EIATTR_MERCURY_ISA_VERSION
	.align		4
        /*0024*/ 	.byte	0x03, 0x5f
        /*0026*/ 	.short	0x0101


	//----- nvinfo : EIATTR_COOP_GROUP_MASK_REGIDS
	.align		4
        /*0028*/ 	.byte	0x04, 0x29
        /*002a*/ 	.short	(.L_2213 - .L_2212)


	//   ....[0]....
.L_2212:
        /*002c*/ 	.word	0xffffffff


	//   ....[1]....
        /*0030*/ 	.word	0xffffffff


	//   ....[2]....
        /*0034*/ 	.word	0xffffffff


	//   ....[3]....
        /*0038*/ 	.word	0xffffffff


	//   ....[4]....
        /*003c*/ 	.word	0xffffffff


	//   ....[5]....
        /*0040*/ 	.word	0xffffffff


	//   ....[6]....
        /*0044*/ 	.word	0xffffffff


	//   ....[7]....
        /*0048*/ 	.word	0xffffffff


	//   ....[8]....
        /*004c*/ 	.word	0xffffffff


	//   ....[9]....
        /*0050*/ 	.word	0xffffffff


	//   ....[10]....
        /*0054*/ 	.word	0xffffffff


	//   ....[11]....
        /*0058*/ 	.word	0xffffffff


	//   ....[12]....
        /*005c*/ 	.word	0xffffffff


	//   ....[13]....
        /*0060*/ 	.word	0xffffffff


	//   ....[14]....
        /*0064*/ 	.word	0xffffffff


	//   ....[15]....
        /*0068*/ 	.word	0x05000014


	//   ....[16]....
        /*006c*/ 	.word	0x05000014


	//   ....[17]....
        /*0070*/ 	.word	0x05000014


	//   ....[18]....
        /*0074*/ 	.word	0x05000014


	//   ....[19]....
        /*0078*/ 	.word	0x05000014


	//   ....[20]....
        /*007c*/ 	.word	0x05000014


	//   ....[21]....
        /*0080*/ 	.word	0x05000014


	//   ....[22]....
        /*0084*/ 	.word	0x05000014


	//   ....[23]....
        /*0088*/ 	.word	0x05000014


	//   ....[24]....
        /*008c*/ 	.word	0x05000014


	//   ....[25]....
        /*0090*/ 	.word	0x05000014


	//   ....[26]....
        /*0094*/ 	.word	0x05000014


	//   ....[27]....
        /*0098*/ 	.word	0x05000014


	//   ....[28]....
        /*009c*/ 	.word	0x05000014


	//   ....[29]....
        /*00a0*/ 	.word	0x05000014


	//----- nvinfo : EIATTR_COOP_GROUP_INSTR_OFFSETS
	.align		4
.L_2213:
        /*00a4*/ 	.byte	0x04, 0x28
        /*00a6*/ 	.short	(.L_2215 - .L_2214)


	//   ....[0]....
.L_2214:
        /*00a8*/ 	.word	0x00000ad0


	//   ....[1]....
        /*00ac*/ 	.word	0x00000ae0


	//   ....[2]....
        /*00b0*/ 	.word	0x00000af0


	//   ....[3]....
        /*00b4*/ 	.word	0x00000b20


	//   ....[4]....
        /*00b8*/ 	.word	0x00000b40


	//   ....[5]....
        /*00bc*/ 	.word	0x00000b50


	//   ....[6]....
        /*00c0*/ 	.word	0x00000b90


	//   ....[7]....
        /*00c4*/ 	.word	0x00000ba0


	//   ....[8]....
        /*00c8*/ 	.word	0x00000bb0


	//   ....[9]....
        /*00cc*/ 	.word	0x00000be0


	//   ....[10]....
        /*00d0*/ 	.word	0x00000c00


	//   ....[11]....
        /*00d4*/ 	.word	0x00000c10


	//   ....[12]....
        /*00d8*/ 	.word	0x00000c40


	//   ....[13]....
        /*00dc*/ 	.word	0x00000c60


	//   ....[14]....
        /*00e0*/ 	.word	0x00000c70


	//   ....[15]....
        /*00e4*/ 	.word	0x00000ef0


	//   ....[16]....
        /*00e8*/ 	.word	0x00000f60


	//   ....[17]....
        /*00ec*/ 	.word	0x00000fd0


	//   ....[18]....
        /*00f0*/ 	.word	0x00001040


	//   ....[19]....
        /*00f4*/ 	.word	0x000010b0


	//   ....[20]....
        /*00f8*/ 	.word	0x00001110


	//   ....[21]....
        /*00fc*/ 	.word	0x00001180


	//   ....[22]....
        /*0100*/ 	.word	0x000011f0


	//   ....[23]....
        /*0104*/ 	.word	0x00001260


	//   ....[24]....
        /*0108*/ 	.word	0x000012d0


	//   ....[25]....
        /*010c*/ 	.word	0x00001330


	//   ....[26]....
        /*0110*/ 	.word	0x000013a0


	//   ....[27]....
        /*0114*/ 	.word	0x00001410


	//   ....[28]....
        /*0118*/ 	.word	0x00001480


	//   ....[29]....
        /*011c*/ 	.word	0x000014f0


	//----- nvinfo : EIATTR_EXIT_INSTR_OFFSETS
	.align		4
.L_2215:
        /*0120*/ 	.byte	0x04, 0x1c
        /*0122*/ 	.short	(.L_2217 - .L_2216)


	//   ....[0]....
.L_2216:
        /*0124*/ 	.word	0x00000070


	//   ....[1]....
        /*0128*/ 	.word	0x00000e90


	//----- nvinfo : EIATTR_MAX_THREADS
	.align		4
.L_2217:
        /*012c*/ 	.byte	0x04, 0x05
        /*012e*/ 	.short	(.L_2219 - .L_2218)
.L_2218:
        /*0130*/ 	.word	0x00000400
        /*0134*/ 	.word	0x00000001
        /*0138*/ 	.word	0x00000001


	//----- nvinfo : EIATTR_CRS_STACK_SIZE
	.align		4
.L_2219:
        /*013c*/ 	.byte	0x04, 0x1e
        /*013e*/ 	.short	(.L_2221 - .L_2220)
.L_2220:
        /*0140*/ 	.word	0x00000000


	//----- nvinfo : EIATTR_CBANK_PARAM_SIZE
	.align		4
.L_2221:
        /*0144*/ 	.byte	0x03, 0x19
        /*0146*/ 	.short	0x0128


	//----- nvinfo : EIATTR_PARAM_CBANK
	.align		4
        /*0148*/ 	.byte	0x04, 0x0a
        /*014a*/ 	.short	(.L_2223 - .L_2222)
	.align		4
.L_2222:
        /*014c*/ 	.word	index@(.nv.constant0._ZN10layer_norm22ln_bwd_finalize_kernelINS_22Kernel_traits_finalizeILj2560Ef13__nv_bfloat16S2_S2_fjLb1ELj1024ELj4ENS_18Kernel_traits_baseILj2560EfS2_S2_S2_fjLj1024EEEEELb1ELb0EEEvNS_9BwdParamsE)
        /*0150*/ 	.short	0x0210
        /*0152*/ 	.short	0x0128


	//----- nvinfo : EIATTR_SW_WAR
	.align		4
.L_2223:
        /*0154*/ 	.byte	0x04, 0x36
        /*0156*/ 	.short	(.L_2225 - .L_2224)
.L_2224:
        /*0158*/ 	.word	0x00000008
.L_2225:


//--------------------- .nv.info._ZN10layer_norm13ln_bwd_kernelINS_13Kernel_traitsIf13__nv_bfloat16S2_S2_fjLj2560ELj1ELj1ELj4ELj8ENS_18Kernel_traits_baseILj2560EfS2_S2_S2_fjLj128EEEEELb1ELb1ELb1ELb0EEEvNS_9BwdParamsE --------------------------
	.section	.nv.info._ZN10layer_norm13ln_bwd_kernelINS_13Kernel_traitsIf13__nv_bfloat16S2_S2_fjLj2560ELj1ELj1ELj4ELj8ENS_18Kernel_traits_baseILj2560EfS2_S2_S2_fjLj128EEEEELb1ELb1ELb1ELb0EEEvNS_9BwdParamsE,"",@"SHT_CUDA_INFO"
	.sectionflags	@""
	.align	4


	//----- nvinfo : EIATTR_CUDA_API_VERSION
	.align		4
        /*0000*/ 	.byte	0x04, 0x37
        /*0002*/ 	.short	(.L_2227 - .L_2226)
.L_2226:
        /*0004*/ 	.word	0x00000082


	//----- nvinfo : EIATTR_KPARAM_INFO
	.align		4
.L_2227:
        /*0008*/ 	.byte	0x04, 0x17
        /*000a*/ 	.short	(.L_2229 - .L_2228)
.L_2228:
        /*000c*/ 	.word	0x00000000
        /*0010*/ 	.short	0x0000
        /*0012*/ 	.short	0x0000
        /*0014*/ 	.byte	0x00, 0xf0, 0xa1, 0x04


	//----- nvinfo : EIATTR_SPARSE_MMA_MASK
	.align		4
.L_2229:
        /*0018*/ 	.byte	0x03, 0x50
        /*001a*/ 	.short	0x0000


	//----- nvinfo : EIATTR_MAXREG_COUNT
	.align		4
        /*001c*/ 	.byte	0x03, 0x1b
        /*001e*/ 	.short	0x00ff


	//----- nvinfo : EIATTR_NUM_BARRIERS
	.align		4
        /*0020*/ 	.byte	0x02, 0x4c
        /*0022*/ 	.byte	0x01
	.zero		1


	//----- nvinfo : EIATTR_MERCURY_ISA_VERSION
	.align		4
        /*0024*/ 	.byte	0x03, 0x5f
        /*0026*/ 	.short	0x0101


	//----- nvinfo : EIATTR_COOP_GROUP_MASK_REGIDS
	.align		4
        /*0028*/ 	.byte	0x04, 0x29
        /*002a*/ 	.short	(.L_2231 - .L_2230)


	//   ....[0]....
.L_2230:
        /*002c*/ 	.word	0xffffffff


	//   ....[1]....
        /*0030*/ 	.word	0xffffffff


	//   ....[2]....
        /*0034*/ 	.word	0xffffffff


	//   ....[3]....
        /*0038*/ 	.word	0xffffffff


	//   ....[4]....
        /*003c*/ 	.word	0xffffffff


	//   ....[5]....
        /*0040*/ 	.word	0xffffffff


	//   ....[6]....
        /*0044*/ 	.word	0xffffffff


	//   ....[7]....
        /*0048*/ 	.word	0xffffffff


	//   ....[8]....
        /*004c*/ 	.word	0xffffffff


	//   ....[9]....
        /*0050*/ 	.word	0xffffffff


	//   ....[10]....
        /*0054*/ 	.word	0x050000be


	//   ....[11]....
        /*0058*/ 	.word	0x050000be


	//   ....[12]....
        /*005c*/ 	.word	0x050000be


	//   ....[13]....
        /*0060*/ 	.word	0x050000be


	//   ....[14]....
        /*0064*/ 	.word	0x050000be


	//   ....[15]....
        /*0068*/ 	.word	0x050000be


	//   ....[16]....
        /*006c*/ 	.word	0x050000be


	//   ....[17]....
        /*0070*/ 	.word	0x050000be


	//   ....[18]....
        /*0074*/ 	.word	0x050000be


	//   ....[19]....
        /*0078*/ 	.word	0x050000be


	//----- nvinfo : EIATTR_COOP_GROUP_INSTR_OFFSETS
	.align		4
.L_2231:
        /*007c*/ 	.byte	0x04, 0x28
        /*007e*/ 	.short	(.L_2233 - .L_2232)


	//   ....[0]....
.L_2232:
        /*0080*/ 	.word	0x000020e0


	//   ....[1]....
        /*0084*/ 	.word	0x000020f0


	//   ....[2]....
        /*0088*/ 	.word	0x00002120


	//   ....[3]....
        /*008c*/ 	.word	0x00002130


	//   ....[4]....
        /*0090*/ 	.word	0x00002160


	//   ....[5]....
        /*0094*/ 	.word	0x00002170


	//   ....[6]....
        /*0098*/ 	.word	0x000021a0


	//   ....[7]....
        /*009c*/ 	.word	0x000021b0


	//   ....[8]....
        /*00a0*/ 	.word	0x000021e0


	//   ....[9]....
        /*00a4*/ 	.word	0x000021f0


	//   ....[10]....
        /*00a8*/ 	.word	0x00005bb0


	//   ....[11]....
        /*00ac*/ 	.word	0x00005c00


	//   ....[12]....
        /*00b0*/ 	.word	0x00005c70


	//   ....[13]....
        /*00b4*/ 	.word	0x00005cd0


	//   ....[14]....
        /*00b8*/ 	.word	0x00005d40


	//   ....[15]....
        /*00bc*/ 	.word	0x00005da0


	//   ....[16]....
        /*00c0*/ 	.word	0x00005e10


	//   ....[17]....
        /*00c4*/ 	.word	0x00005e70


	//   ....[18]....
        /*00c8*/ 	.word	0x00005ee0


	//   ....[19]....
        /*00cc*/ 	.word	0x00005f40


	//----- nvinfo : EIATTR_EXIT_INSTR_OFFSETS
	.align		4
.L_2233:
        /*00d0*/ 	.byte	0x04, 0x1c
        /*00d2*/ 	.short	(.L_2235 - .L_2234)


	//   ....[0]....
.L_2234:
        /*00d4*/ 	.word	0x00005ab0


	//   ....[1]....
        /*00d8*/ 	.word	0x00005b50


	//----- nvinfo : EIATTR_MAX_THREADS
	.align		4
.L_2235:
        /*00dc*/ 	.byte	0x04, 0x05
        /*00de*/ 	.short	(.L_2237 - .L_2236)
.L_2236:
        /*00e0*/ 	.word	0x00000080
        /*00e4*/ 	.word	0x00000001
        /*00e8*/ 	.word	0x00000001


	//----- nvinfo : EIATTR_CRS_STACK_SIZE
	.align		4
.L_2237:
        /*00ec*/ 	.byte	0x04, 0x1e
        /*00ee*/ 	.short	(.L_2239 - .L_2238)
.L_2238:
        /*00f0*/ 	.word	0x00000000


	//----- nvinfo : EIATTR_CBANK_PARAM_SIZE
	.align		4
.L_2239:
        /*00f4*/ 	.byte	0x03, 0x19
        /*00f6*/ 	.short	0x0128


	//----- nvinfo : EIATTR_PARAM_CBANK
	.align		4
        /*00f8*/ 	.byte	0x04, 0x0a
        /*00fa*/ 	.short	(.L_2241 - .L_2240)
	.align		4
.L_2240:
        /*00fc*/ 	.word	index@(.nv.constant0._ZN10layer_norm13ln_bwd_kernelINS_13Kernel_traitsIf13__nv_bfloat16S2_S2_fjLj2560ELj1ELj1ELj4ELj8ENS_18Kernel_traits_baseILj2560EfS2_S2_S2_fjLj128EEEEELb1ELb1ELb1ELb0EEEvNS_9BwdParamsE)
        /*0100*/ 	.short	0x0210
        /*0102*/ 	.short	0x0128


	//----- nvinfo : EIATTR_SW_WAR
	.align		4
.L_2241:
        /*0104*/ 	.byte	0x04, 0x36
        /*0106*/ 	.short	(.L_2243 - .L_2242)
.L_2242:
        /*0108*/ 	.word	0x00000008
.L_2243:


//--------------------- .nv.info._ZN10layer_norm22ln_bwd_finalize_kernelINS_22Kernel_traits_finalizeILj2560Ef13__nv_bfloat16S2_S2_fjLb1ELj1024ELj4ENS_18Kernel_traits_baseILj2560EfS2_S2_S2_fjLj1024EEEEELb1ELb1EEEvNS_9BwdParamsE --------------------------
	.section	.nv.info._ZN10layer_norm22ln_bwd_finalize_kernelINS_22Kernel_traits_finalizeILj2560Ef13__nv_bfloat16S2_S2_fjLb1ELj1024ELj4ENS_18Kernel_traits_baseILj2560EfS2_S2_S2_fjLj1024EEEEELb1ELb1EEEvNS_9BwdParamsE,"",@"SHT_CUDA_INFO"
	.sectionflags	@""
	.align	4


	//----- nvinfo : EIATTR_CUDA_API_VERSION
	.align		4
        /*0000*/ 	.byte	0x04, 0x37
        /*0002*/ 	.short	(.L_2245 - .L_2244)
.L_2244:
        /*0004*/ 	.word	0x00000082


	//----- nvinfo : EIATTR_KPARAM_INFO
	.align		4
.L_2245:
        /*0008*/ 	.byte	0x04, 0x17
        /*000a*/ 	.short	(.L_2247 - .L_2246)
.L_2246:
        /*000c*/ 	.word	0x00000000
        /*0010*/ 	.short	0x0000
        /*0012*/ 	.short	0x0000
        /*0014*/ 	.byte	0x00, 0xf0, 0xa1, 0x04


	//----- nvinfo : EIATTR_SPARSE_MMA_MASK
	.align		4
.L_2247:
        /*0018*/ 	.byte	0x03, 0x50
        /*001a*/ 	.short	0x0000


	//----- nvinfo : EIATTR_MAXREG_COUNT
	.align		4
        /*001c*/ 	.byte	0x03, 0x1b
        /*001e*/ 	.short	0x0040


	//----- nvinfo : EIATTR_NUM_BARRIERS
	.align		4
        /*0020*/ 	.byte	0x02, 0x4c
        /*0022*/ 	.byte	0x01
	.zero		1


	//----- nvinfo : EIATTR_MERCURY_ISA_VERSION
	.align		4
        /*0024*/ 	.byte	0x03, 0x5f
        /*0026*/ 	.short	0x0101


	//----- nvinfo : EIATTR_COOP_GROUP_MASK_REGIDS
	.align		4
        /*0028*/ 	.byte	0x04, 0x29
        /*002a*/ 	.short	(.L_2249 - .L_2248)


	//   ....[0]....
.L_2248:
        /*002c*/ 	.word	0xffffffff


	//   ....[1]....
        /*0030*/ 	.word	0xffffffff


	//   ....[2]....
        /*0034*/ 	.word	0xffffffff


	//   ....[3]....
        /*0038*/ 	.word	0xffffffff


	//   ....[4]....
        /*003c*/ 	.word	0xffffffff


	//   ....[5]....
        /*0040*/ 	.word	0xffffffff


	//   ....[6]....
        /*0044*/ 	.word	0xffffffff


	//   ....[7]....
        /*0048*/ 	.word	0xffffffff


	//   ....[8]....
        /*004c*/ 	.word	0xffffffff


	//   ....[9]....
        /*0050*/ 	.word	0xffffffff


	//   ....[10]....
        /*0054*/ 	.word	0xffffffff


	//   ....[11]....
        /*0058*/ 	.word	0xffffffff


	//   ....[12]....
        /*005c*/ 	.word	0xffffffff


	//   ....[13]....
        /*0060*/ 	.word	0xffffffff


	//   ....[14]....
        /*0064*/ 	.word	0xffffffff


	//   ....[15]....
        /*0068*/ 	.word	0x05000014


	//   ....[16]....
        /*006c*/ 	.word	0x05000014


	//   ....[17]....
        /*0070*/ 	.word	0x05000014


	//   ....[18]....
        /*0074*/ 	.word	0x05000014


	//   ....[19]....
        /*0078*/ 	.word	0x05000014


	//   ....[20]....
        /*007c*/ 	.word	0x05000014


	//   ....[21]....
        /*0080*/ 	.word	0x05000014


	//   ....[22]....
        /*0084*/ 	.word	0x05000014


	//   ....[23]....
        /*0088*/ 	.word	0x05000014


	//   ....[24]....
        /*008c*/ 	.word	0x05000014


	//   ....[25]....
        /*0090*/ 	.word	0x05000014


	//   ....[26]....
        /*0094*/ 	.word	0x05000014


	//   ....[27]....
        /*0098*/ 	.word	0x05000014


	//   ....[28]....
        /*009c*/ 	.word	0x05000014


	//   ....[29]....
        /*00a0*/ 	.word	0x05000014


	//----- nvinfo : EIATTR_COOP_GROUP_INSTR_OFFSETS
	.align		4
.L_2249:
        /*00a4*/ 	.byte	0x04, 0x28
        /*00a6*/ 	.short	(.L_2251 - .L_2250)


	//   ....[0]....
.L_2250:
        /*00a8*/ 	.word	0x00000ab0


	//   ....[1]....
        /*00ac*/ 	.word	0x00000ac0


	//   ....[2]....
        /*00b0*/ 	.word	0x00000ad0


	//   ....[3]....
        /*00b4*/ 	.word	0x00000b00


	//   ....[4]....
        /*00b8*/ 	.word	0x00000b20


	//   ....[5]....
        /*00bc*/ 	.word	0x00000b30


	//   ....[6]....
        /*00c0*/ 	.word	0x00000b60


	//   ....[7]....
        /*00c4*/ 	.word	0x00000b80


	//   ....[8]....
        /*00c8*/ 	.word	0x00000b90


	//   ....[9]....
        /*00cc*/ 	.word	0x00000bc0


	//   ....[10]....
        /*00d0*/ 	.word	0x00000be0


	//   ....[11]....
        /*00d4*/ 	.word	0x00000bf0


	//   ....[12]....
        /*00d8*/ 	.word	0x00000c20


	//   ....[13]....
        /*00dc*/ 	.word	0x00000c40


	//   ....[14]....
        /*00e0*/ 	.word	0x00000c50


	//   ....[15]....
        /*00e4*/ 	.word	0x00000eb0


	//   ....[16]....
        /*00e8*/ 	.word	0x00000f20


	//   ....[17]....
        /*00ec*/ 	.word	0x00000f90


	//   ....[18]....
        /*00f0*/ 	.word	0x00001000


	//   ....[19]....
        /*00f4*/ 	.word	0x00001070


	//   ....[20]....
        /*00f8*/ 	.word	0x000010d0


	//   ....[21]....
        /*00fc*/ 	.word	0x00001140


	//   ....[22]....
        /*0100*/ 	.word	0x000011b0


	//   ....[23]....
        /*0104*/ 	.word	0x00001220


	//   ....[24]....
        /*0108*/ 	.word	0x00001290


	//   ....[25]....
        /*010c*/ 	.word	0x000012f0


	//   ....[26]....
        /*0110*/ 	.word	0x00001360


	//   ....[27]....
        /*0114*/ 	.word	0x000013d0


	//   ....[28]....
        /*0118*/ 	.word	0x00001440


	//   ....[29]....
        /*011c*/ 	.word	0x000014b0


	//----- nvinfo : EIATTR_EXIT_INSTR_OFFSETS
	.align		4
.L_2251:
        /*0120*/ 	.byte	0x04, 0x1c
        /*0122*/ 	.short	(.L_2253 - .L_2252)


	//   ....[0]....
.L_2252:
        /*0124*/ 	.word	0x00000070


	//   ....[1]....
        /*0128*/ 	.word	0x00000e50


	//----- nvinfo : EIATTR_MAX_THREADS
	.align		4
.L_2253:
        /*012c*/ 	.byte	0x04, 0x05
        /*012e*/ 	.short	(.L_2255 - .L_2254)
.L_2254:
        /*0130*/ 	.word	0x00000400
        /*0134*/ 	.word	0x00000001
        /*0138*/ 	.word	0x00000001


	//----- nvinfo : EIATTR_CRS_STACK_SIZE
	.align		4
.L_2255:
        /*013c*/ 	.byte	0x04, 0x1e
        /*013e*/ 	.short	(.L_2257 - .L_2256)
.L_2256:
        /*0140*/ 	.word	0x00000000


	//----- nvinfo : EIATTR_CBANK_PARAM_SIZE
	.align		4
.L_2257:
        /*0144*/ 	.byte	0x03, 0x19
        /*0146*/ 	.short	0x0128


	//----- nvinfo : EIATTR_PARAM_CBANK
	.align		4
        /*0148*/ 	.byte	0x04, 0x0a
        /*014a*/ 	.short	(.L_2259 - .L_2258)
	.align		4
.L_2258:
        /*014c*/ 	.word	index@(.nv.constant0._ZN10layer_norm22ln_bwd_finalize_kernelINS_22Kernel_traits_finalizeILj2560Ef13__nv_bfloat16S2_S2_fjLb1ELj1024ELj4ENS_18Kernel_traits_baseILj2560EfS2_S2_S2_fjLj1024EEEEELb1ELb1EEEvNS_9BwdParamsE)
        /*0150*/ 	.short	0x0210
        /*0152*/ 	.short	0x0128


	//----- nvinfo : EIATTR_SW_WAR
	.align		4
.L_2259:
        /*0154*/ 	.byte	0x04, 0x36
        /*0156*/ 	.short	(.L_2261 - .L_2260)
.L_2260:
        /*0158*/ 	.word	0x00000008
.L_2261:


//--------------------- .nv.info._ZN10layer_norm13ln_bwd_kernelINS_13Kernel_traitsIf13__nv_bfloat16S2_S2_fjLj2560ELj1ELj1ELj4ELj8ENS_18Kernel_traits_baseILj2560EfS2_S2_S2_fjLj128EEEEELb1ELb1ELb1ELb1EEEvNS_9BwdParamsE --------------------------
	.section	.nv.info._ZN10layer_norm13ln_bwd_kernelINS_13Kernel_traitsIf13__nv_bfloat16S2_S2_fjLj2560ELj1ELj1ELj4ELj8ENS_18Kernel_traits_baseILj2560EfS2_S2_S2_fjLj128EEEEELb1ELb1ELb1ELb1EEEvNS_9BwdParamsE,"",@"SHT_CUDA_INFO"
	.sectionflags	@""
	.align	4


	//----- nvinfo : EIATTR_CUDA_API_VERSION
	.align		4
        /*0000*/ 	.byte	0x04, 0x37
        /*0002*/ 	.short	(.L_2263 - .L_2262)
.L_2262:
        /*0004*/ 	.word	0x00000082


	//----- nvinfo : EIATTR_KPARAM_INFO
	.align		4
.L_2263:
        /*0008*/ 	.byte	0x04, 0x17
        /*000a*/ 	.short	(.L_2265 - .L_2264)
.L_2264:
        /*000c*/ 	.word	0x00000000
        /*0010*/ 	.short	0x0000
        /*0012*/ 	.short	0x0000
        /*0014*/ 	.byte	0x00, 0xf0, 0xa1, 0x04


	//----- nvinfo : EIATTR_SPARSE_MMA_MASK
	.align		4
.L_2265:
        /*0018*/ 	.byte	0x03, 0x50
        /*001a*/ 	.short	0x0000


	//----- nvinfo : EIATTR_MAXREG_COUNT
	.align		4
        /*001c*/ 	.byte	0x03, 0x1b
        /*001e*/ 	.short	0x00ff


	//----- nvinfo : EIATTR_NUM_BARRIERS
	.align		4
        /*0020*/ 	.byte	0x02, 0x4c
        /*0022*/ 	.byte	0x01
	.zero		1


	//----- nvinfo : EIATTR_MERCURY_ISA_VERSION
	.align		4
        /*0024*/ 	.byte	0x03, 0x5f
        /*0026*/ 	.short	0x0101


	//----- nvinfo : EIATTR_COOP_GROUP_MASK_REGIDS
	.align		4
        /*0028*/ 	.byte	0x04, 0x29
        /*002a*/ 	.short	(.L_2267 - .L_2266)


	//   ....[0]....
.L_2266:
        /*002c*/ 	.word	0xffffffff


	//   ....[1]....
        /*0030*/ 	.word	0xffffffff


	//   ....[2]....
        /*0034*/ 	.word	0xffffffff


	//   ....[3]....
        /*0038*/ 	.word	0xffffffff


	//   ....[4]....
        /*003c*/ 	.word	0xffffffff


	//   ....[5]....
        /*0040*/ 	.word	0xffffffff


	//   ....[6]....
        /*0044*/ 	.word	0xffffffff


	//   ....[7]....
        /*0048*/ 	.word	0xffffffff


	//   ....[8]....
        /*004c*/ 	.word	0xffffffff


	//   ....[9]....
        /*0050*/ 	.word	0xffffffff


	//   ....[10]....
        /*0054*/ 	.word	0x0500007c


	//   ....[11]....
        /*0058*/ 	.word	0x0500007c


	//   ....[12]....
        /*005c*/ 	.word	0x0500007c


	//   ....[13]....
        /*0060*/ 	.word	0x0500007c


	//   ....[14]....
        /*0064*/ 	.word	0x0500007c


	//   ....[15]....
        /*0068*/ 	.word	0x0500007c


	//   ....[16]....
        /*006c*/ 	.word	0x0500007c


	//   ....[17]....
        /*0070*/ 	.word	0x0500007c


	//   ....[18]....
        /*0074*/ 	.word	0x0500007c


	//   ....[19]....
        /*0078*/ 	.word	0x0500007c


	//----- nvinfo : EIATTR_COOP_GROUP_INSTR_OFFSETS
	.align		4
.L_2267:
        /*007c*/ 	.byte	0x04, 0x28
        /*007e*/ 	.short	(.L_2269 - .L_2268)


	//   ....[0]....
.L_2268:
        /*0080*/ 	.word	0x00001bb0


	//   ....[1]....
        /*0084*/ 	.word	0x00001bc0


	//   ....[2]....
        /*0088*/ 	.word	0x00001bf0


	//   ....[3]....
        /*008c*/ 	.word	0x00001c00


	//   ....[4]....
        /*0090*/ 	.word	0x00001c30


	//   ....[5]....
        /*0094*/ 	.word	0x00001c40


	//   ....[6]....
        /*0098*/ 	.word	0x00001c70


	//   ....[7]....
        /*009c*/ 	.word	0x00001c80


	//   ....[8]....
        /*00a0*/ 	.word	0x00001cb0


	//   ....[9]....
        /*00a4*/ 	.word	0x00001cc0


	//   ....[10]....
        /*00a8*/ 	.word	0x00004f70


	//   ....[11]....
        /*00ac*/ 	.word	0x00004fc0


	//   ....[12]....
        /*00b0*/ 	.word	0x00005030


	//   ....[13]....
        /*00b4*/ 	.word	0x00005090


	//   ....[14]....
        /*00b8*/ 	.word	0x00005100


	//   ....[15]....
        /*00bc*/ 	.word	0x00005160


	//   ....[16]....
        /*00c0*/ 	.word	0x000051d0


	//   ....[17]....
        /*00c4*/ 	.word	0x00005230


	//   ....[18]....
        /*00c8*/ 	.word	0x000052a0


	//   ....[19]....
        /*00cc*/ 	.word	0x00005300


	//----- nvinfo : EIATTR_EXIT_INSTR_OFFSETS
	.align		4
.L_2269:
        /*00d0*/ 	.byte	0x04, 0x1c
        /*00d2*/ 	.short	(.L_2271 - .L_2270)


	//   ....[0]....
.L_2270:
        /*00d4*/ 	.word	0x00004f10


	//----- nvinfo : EIATTR_MAX_THREADS
	.align		4
.L_2271:
        /*00d8*/ 	.byte	0x04, 0x05
        /*00da*/ 	.short	(.L_2273 - .L_2272)
.L_2272:
        /*00dc*/ 	.word	0x00000080
        /*00e0*/ 	.word	0x00000001
        /*00e4*/ 	.word	0x00000001


	//----- nvinfo : EIATTR_CRS_STACK_SIZE
	.align		4
.L_2273:
        /*00e8*/ 	.byte	0x04, 0x1e
        /*00ea*/ 	.short	(.L_2275 - .L_2274)
.L_2274:
        /*00ec*/ 	.word	0x00000000


	//----- nvinfo : EIATTR_CBANK_PARAM_SIZE
	.align		4
.L_2275:
        /*00f0*/ 	.byte	0x03, 0x19
        /*00f2*/ 	.short	0x0128


	//----- nvinfo : EIATTR_PARAM_CBANK
	.align		4
        /*00f4*/ 	.byte	0x04, 0x0a
        /*00f6*/ 	.short	(.L_2277 - .L_2276)
	.align		4
.L_2276:
        /*00f8*/ 	.word	index@(.nv.constant0._ZN10layer_norm13ln_bwd_kernelINS_13Kernel_traitsIf13__nv_bfloat16S2_S2_fjLj2560ELj1ELj1ELj4ELj8ENS_18Kernel_traits_baseILj2560EfS2_S2_S2_fjLj128EEEEELb1ELb1ELb1ELb1EEEvNS_9BwdParamsE)
        /*00fc*/ 	.short	0x0210
        /*00fe*/ 	.short	0x0128


	//----- nvinfo : EIATTR_SW_WAR
	.align		4
.L_2277:
        /*0100*/ 	.byte	0x04, 0x36
        /*0102*/ 	.short	(.L_2279 - .L_2278)
.L_2278:
        /*0104*/ 	.word	0x00000008
.L_2279:


//--------------------- .nv.info._ZN10layer_norm13ln_bwd_kernelINS_13Kernel_traitsI13__nv_bfloat16S2_fS2_fjLj2560ELj1ELj1ELj4ELj8ENS_18Kernel_traits_baseILj2560ES2_S2_fS2_fjLj128EEEEELb0ELb0ELb0ELb0EEEvNS_9BwdParamsE --------------------------
	.section	.nv.info._ZN10layer_norm13ln_bwd_kernelINS_13Kernel_traitsI13__nv_bfloat16S2_fS2_fjLj2560ELj1ELj1ELj4ELj8ENS_18Kernel_traits_baseILj2560ES2_S2_fS2_fjLj128EEEEELb0ELb0ELb0ELb0EEEvNS_9BwdParamsE,"",@"SHT_CUDA_INFO"
	.sectionflags	@""
	.align	4


	//----- nvinfo : EIATTR_CUDA_API_VERSION
	.align		4
        /*0000*/ 	.byte	0x04, 0x37
        /*0002*/ 	.short	(.L_2281 - .L_2280)
.L_2280:
        /*0004*/ 	.word	0x00000082


	//----- nvinfo : EIATTR_KPARAM_INFO
	.align		4
.L_2281:
        /*0008*/ 	.byte	0x04, 0x17
        /*000a*/ 	.short	(.L_2283 - .L_2282)
.L_2282:
        /*000c*/ 	.word	0x00000000
        /*0010*/ 	.short	0x0000
        /*0012*/ 	.short	0x0000
        /*0014*/ 	.byte	0x00, 0xf0, 0xa1, 0x04


	//----- nvinfo : EIATTR_SPARSE_MMA_MASK
	.align		4
.L_2283:
        /*0018*/ 	.byte	0x03, 0x50
        /*001a*/ 	.short	0x0000


	//----- nvinfo : EIATTR_MAXREG_COUNT
	.align		4
        /*001c*/ 	.byte	0x03, 0x1b
        /*001e*/ 	.short	0x00ff


	//----- nvinfo : EIATTR_NUM_BARRIERS
	.align		4
        /*0020*/ 	.byte	0x02, 0x4c
        /*0022*/ 	.byte	0x01
	.zero		1


	//----- nvinfo : EIATTR_MERCURY_ISA_VERSION
	.align		4
        /*0024*/ 	.byte	0x03, 0x5f
        /*0026*/ 	.short	0x0101


	//----- nvinfo : EIATTR_COOP_GROUP_MASK_REGIDS
	.align		4
        /*0028*/ 	.byte	0x04, 0x29
        /*002a*/ 	.short	(.L_2285 - .L_2284)


	//   ....[0]....
.L_2284:
        /*002c*/ 	.word	0xffffffff


	//   ....[1]....
        /*0030*/ 	.word	0xffffffff


	//   ....[2]....
        /*0034*/ 	.word	0xffffffff


	//   ....[3]....
        /*0038*/ 	.word	0xffffffff


	//   ....[4]....
        /*003c*/ 	.word	0xffffffff


	//   ....[5]....
        /*0040*/ 	.word	0xffffffff


	//   ....[6]....
        /*0044*/ 	.word	0xffffffff


	//   ....[7]....
        /*0048*/ 	.word	0xffffffff


	//   ....[8]....
        /*004c*/ 	.word	0xffffffff


	//   ....[9]....
        /*0050*/ 	.word	0xffffffff


	//   ....[10]....
        /*0054*/ 	.word	0x05000092


	//   ....[11]....
        /*0058*/ 	.word	0x05000092


	//   ....[12]....
        /*005c*/ 	.word	0x05000092


	//   ....[13]....
        /*0060*/ 	.word	0x05000092


	//   ....[14]....
        /*0064*/ 	.word	0x05000092


	//   ....[15]....
        /*0068*/ 	.word	0x05000092


	//   ....[16]....
        /*006c*/ 	.word	0x05000092


	//   ....[17]....
        /*0070*/ 	.word	0x05000092


	//   ....[18]....
        /*0074*/ 	.word	0x05000092


	//   ....[19]....
        /*0078*/ 	.word	0x05000092


	//----- nvinfo : EIATTR_COOP_GROUP_INSTR_OFFSETS
	.align		4
.L_2285:
        /*007c*/ 	.byte	0x04, 0x28
        /*007e*/ 	.short	(.L_2287 - .L_2286)


	//   ....[0]....
.L_2286:
        /*0080*/ 	.word	0x00001900


	//   ....[1]....
        /*0084*/ 	.word	0x00001910


	//   ....[2]....
        /*0088*/ 	.word	0x00001940


	//   ....[3]....
        /*008c*/ 	.word	0x00001950


	//   ....[4]....
        /*0090*/ 	.word	0x00001980


	//   ....[5]....
        /*0094*/ 	.word	0x00001990


	//   ....[6]....
        /*0098*/ 	.word	0x000019c0


	//   ....[7]....
        /*009c*/ 	.word	0x000019d0


	//   ....[8]....
        /*00a0*/ 	.word	0x00001a00


	//   ....[9]....
        /*00a4*/ 	.word	0x00001a10


	//   ....[10]....
        /*00a8*/ 	.word	0x00002d50


	//   ....[11]....
        /*00ac*/ 	.word	0x00002db0


	//   ....[12]....
        /*00b0*/ 	.word	0x00002e10


	//   ....[13]....
        /*00b4*/ 	.word	0x00002e70


	//   ....[14]....
        /*00b8*/ 	.word	0x00002ee0


	//   ....[15]....
        /*00bc*/ 	.word	0x00002f40


	//   ....[16]....
        /*00c0*/ 	.word	0x00002fb0


	//   ....[17]....
        /*00c4*/ 	.word	0x00003010


	//   ....[18]....
        /*00c8*/ 	.word	0x00003080


	//   ....[19]....
        /*00cc*/ 	.word	0x000030e0


	//----- nvinfo : EIATTR_EXIT_INSTR_OFFSETS
	.align		4
.L_2287:
        /*00d0*/ 	.byte	0x04, 0x1c
        /*00d2*/ 	.short	(.L_2289 - .L_2288)


	//   ....[0]....
.L_2288:
        /*00d4*/ 	.word	0x00002c80


	//   ....[1]....
        /*00d8*/ 	.word	0x00002d00


	//----- nvinfo : EIATTR_MAX_THREADS
	.align		4
.L_2289:
        /*00dc*/ 	.byte	0x04, 0x05
        /*00de*/ 	.short	(.L_2291 - .L_2290)
.L_2290:
        /*00e0*/ 	.word	0x00000080
        /*00e4*/ 	.word	0x00000001
        /*00e8*/ 	.word	0x00000001


	//----- nvinfo : EIATTR_CRS_STACK_SIZE
	.align		4
.L_2291:
        /*00ec*/ 	.byte	0x04, 0x1e
        /*00ee*/ 	.short	(.L_2293 - .L_2292)
.L_2292:
        /*00f0*/ 	.word	0x00000000


	//----- nvinfo : EIATTR_CBANK_PARAM_SIZE
	.align		4
.L_2293:
        /*00f4*/ 	.byte	0x03, 0x19
        /*00f6*/ 	.short	0x0128


	//----- nvinfo : EIATTR_PARAM_CBANK
	.align		4
        /*00f8*/ 	.byte	0x04, 0x0a
        /*00fa*/ 	.short	(.L_2295 - .L_2294)
	.align		4
.L_2294:
        /*00fc*/ 	.word	index@(.nv.constant0._ZN10layer_norm13ln_bwd_kernelINS_13Kernel_traitsI13__nv_bfloat16S2_fS2_fjLj2560ELj1ELj1ELj4ELj8ENS_18Kernel_traits_baseILj2560ES2_S2_fS2_fjLj128EEEEELb0ELb0ELb0ELb0EEEvNS_9BwdParamsE)
        /*0100*/ 	.short	0x0210
        /*0102*/ 	.short	0x0128


	//----- nvinfo : EIATTR_SW_WAR
	.align		4
.L_2295:
        /*0104*/ 	.byte	0x04, 0x36
        /*0106*/ 	.short	(.L_2297 - .L_2296)
.L_2296:
        /*0108*/ 	.word	0x00000008
.L_2297:


//--------------------- .nv.info._ZN10layer_norm13ln_bwd_kernelINS_13Kernel_traitsI13__nv_bfloat16S2_fS2_fjLj2560ELj1ELj1ELj4ELj8ENS_18Kernel_traits_baseILj2560ES2_S2_fS2_fjLj128EEEEELb0ELb0ELb0ELb1EEEvNS_9BwdParamsE --------------------------
	.section	.nv.info._ZN10layer_norm13ln_bwd_kernelINS_13Kernel_traitsI13__nv_bfloat16S2_fS2_fjLj2560ELj1ELj1ELj4ELj8ENS_18Kernel_traits_baseILj2560ES2_S2_fS2_fjLj128EEEEELb0ELb0ELb0ELb1EEEvNS_9BwdParamsE,"",@"SHT_CUDA_INFO"
	.sectionflags	@""
	.align	4


	//----- nvinfo : EIATTR_CUDA_API_VERSION
	.align		4
        /*0000*/ 	.byte	0x04, 0x37
        /*0002*/ 	.short	(.L_2299 - .L_2298)
.L_2298:
        /*0004*/ 	.word	0x00000082


	//----- nvinfo : EIATTR_KPARAM_INFO
	.align		4
.L_2299:
        /*0008*/ 	.byte	0x04, 0x17
        /*000a*/ 	.short	(.L_2301 - .L_2300)
.L_2300:
        /*000c*/ 	.word	0x00000000
        /*0010*/ 	.short	0x0000
        /*0012*/ 	.short	0x0000
        /*0014*/ 	.byte	0x00, 0xf0, 0xa1, 0x04


	//----- nvinfo : EIATTR_SPARSE_MMA_MASK
	.align		4
.L_2301:
        /*0018*/ 	.byte	0x03, 0x50
        /*001a*/ 	.short	0x0000


	//----- nvinfo : EIATTR_MAXREG_COUNT
	.align		4
        /*001c*/ 	.byte	0x03, 0x1b
        /*001e*/ 	.short	0x00ff


	//----- nvinfo : EIATTR_NUM_BARRIERS
	.align		4
        /*0020*/ 	.byte	0x02, 0x4c
        /*0022*/ 	.byte	0x01
	.zero		1


	//----- nvinfo : EIATTR_MERCURY_ISA_VERSION
	.align		4
        /*0024*/ 	.byte	0x03, 0x5f
        /*0026*/ 	.short	0x0101


	//----- nvinfo : EIATTR_COOP_GROUP_MASK_REGIDS
	.align		4
        /*0028*/ 	.byte	0x04, 0x29
        /*002a*/ 	.short	(.L_2303 - .L_2302)


	//   ....[0]....
.L_2302:
        /*002c*/ 	.word	0xffffffff


	//   ....[1]....
        /*0030*/ 	.word	0xffffffff


	//   ....[2]....
        /*0034*/ 	.word	0xffffffff


	//   ....[3]....
        /*0038*/ 	.word	0xffffffff


	//   ....[4]....
        /*003c*/ 	.word	0xffffffff


	//   ....[5]....
        /*0040*/ 	.word	0xffffffff


	//   ....[6]....
        /*0044*/ 	.word	0xffffffff


	//   ....[7]....
        /*0048*/ 	.word	0xffffffff


	//   ....[8]....
        /*004c*/ 	.word	0xffffffff


	//   ....[9]....
        /*0050*/ 	.word	0xffffffff


	//   ....[10]....
        /*0054*/ 	.word	0x05000061


	//   ....[11]....
        /*0058*/ 	.word	0x05000061


	//   ....[12]....
        /*005c*/ 	.word	0x05000061


	//   ....[13]....
        /*0060*/ 	.word	0x05000061


	//   ....[14]....
        /*0064*/ 	.word	0x05000061


	//   ....[15]....
        /*0068*/ 	.word	0x05000061


	//   ....[16]....
        /*006c*/ 	.word	0x05000061


	//   ....[17]....
        /*0070*/ 	.word	0x05000061


	//   ....[18]....
        /*0074*/ 	.word	0x05000061


	//   ....[19]....
        /*0078*/ 	.word	0x05000061


	//----- nvinfo : EIATTR_COOP_GROUP_INSTR_OFFSETS
	.align		4
.L_2303:
        /*007c*/ 	.byte	0x04, 0x28
        /*007e*/ 	.short	(.L_2305 - .L_2304)


	//   ....[0]....
.L_2304:
        /*0080*/ 	.word	0x000015d0


	//   ....[1]....
        /*0084*/ 	.word	0x000015e0


	//   ....[2]....
        /*0088*/ 	.word	0x00001610


	//   ....[3]....
        /*008c*/ 	.word	0x00001620


	//   ....[4]....
        /*0090*/ 	.word	0x00001650


	//   ....[5]....
        /*0094*/ 	.word	0x00001660


	//   ....[6]....
        /*0098*/ 	.word	0x00001690


	//   ....[7]....
        /*009c*/ 	.word	0x000016a0


	//   ....[8]....
        /*00a0*/ 	.word	0x000016d0


	//   ....[9]....
        /*00a4*/ 	.word	0x000016e0


	//   ....[10]....
        /*00a8*/ 	.word	0x00002900


	//   ....[11]....
        /*00ac*/ 	.word	0x00002950


	//   ....[12]....
        /*00b0*/ 	.word	0x000029c0


	//   ....[13]....
        /*00b4*/ 	.word	0x00002a20


	//   ....[14]....
        /*00b8*/ 	.word	0x00002a90


	//   ....[15]....
        /*00bc*/ 	.word	0x00002af0


	//   ....[16]....
        /*00c0*/ 	.word	0x00002b60


	//   ....[17]....
        /*00c4*/ 	.word	0x00002bc0


	//   ....[18]....
        /*00c8*/ 	.word	0x00002c30


	//   ....[19]....
        /*00cc*/ 	.word	0x00002c90


	//----- nvinfo : EIATTR_EXIT_INSTR_OFFSETS
	.align		4
.L_2305:
        /*00d0*/ 	.byte	0x04, 0x1c
        /*00d2*/ 	.short	(.L_2307 - .L_2306)


	//   ....[0]....
.L_2306:
        /*00d4*/ 	.word	0x000028a0


	//----- nvinfo : EIATTR_MAX_THREADS
	.align		4
.L_2307:
        /*00d8*/ 	.byte	0x04, 0x05
        /*00da*/ 	.short	(.L_2309 - .L_2308)
.L_2308:
        /*00dc*/ 	.word	0x00000080
        /*00e0*/ 	.word	0x00000001
        /*00e4*/ 	.word	0x00000001


	//----- nvinfo : EIATTR_CRS_STACK_SIZE
	.align		4
.L_2309:
        /*00e8*/ 	.byte	0x04, 0x1e
        /*00ea*/ 	.short	(.L_2311 - .L_2310)
.L_2310:
        /*00ec*/ 	.word	0x00000000


	//----- nvinfo : EIATTR_CBANK_PARAM_SIZE
	.align		4
.L_2311:
        /*00f0*/ 	.byte	0x03, 0x19
        /*00f2*/ 	.short	0x0128


	//----- nvinfo : EIATTR_PARAM_CBANK
	.align		4
        /*00f4*/ 	.byte	0x04, 0x0a
        /*00f6*/ 	.short	(.L_2313 - .L_2312)
	.align		4
.L_2312:
        /*00f8*/ 	.word	index@(.nv.constant0._ZN10layer_norm13ln_bwd_kernelINS_13Kernel_traitsI13__nv_bfloat16S2_fS2_fjLj2560ELj1ELj1ELj4ELj8ENS_18Kernel_traits_baseILj2560ES2_S2_fS2_fjLj128EEEEELb0ELb0ELb0ELb1EEEvNS_9BwdParamsE)
        /*00fc*/ 	.short	0x0210
        /*00fe*/ 	.short	0x0128


	//----- nvinfo : EIATTR_SW_WAR
	.align		4
.L_2313:
        /*0100*/ 	.byte	0x04, 0x36
        /*0102*/ 	.short	(.L_2315 - .L_2314)
.L_2314:
        /*0104*/ 	.word	0x00000008
.L_2315:


//--------------------- .nv.info._ZN10layer_norm13ln_bwd_kernelINS_13Kernel_traitsI13__nv_bfloat16S2_fS2_fjLj2560ELj1ELj1ELj4ELj8ENS_18Kernel_traits_baseILj2560ES2_S2_fS2_fjLj128EEEEELb0ELb0ELb1ELb0EEEvNS_9BwdParamsE --------------------------
	.section	.nv.info._ZN10layer_norm13ln_bwd_kernelINS_13Kernel_traitsI13__nv_bfloat16S2_fS2_fjLj2560ELj1ELj1ELj4ELj8ENS_18Kernel_traits_baseILj2560ES2_S2_fS2_fjLj128EEEEELb0ELb0ELb1ELb0EEEvNS_9BwdParamsE,"",@"SHT_CUDA_INFO"
	.sectionflags	@""
	.align	4


	//----- nvinfo : EIATTR_CUDA_API_VERSION
	.align		4
        /*0000*/ 	.byte	0x04, 0x37
        /*0002*/ 	.short	(.L_2317 - .L_2316)
.L_2316:
        /*0004*/ 	.word	0x00000082


	//----- nvinfo : EIATTR_KPARAM_INFO
	.align		4
.L_2317:
        /*0008*/ 	.byte	0x04, 0x17
        /*000a*/ 	.short	(.L_2319 - .L_2318)
.L_2318:
        /*000c*/ 	.word	0x00000000
        /*0010*/ 	.short	0x0000
        /*0012*/ 	.short	0x0000
        /*0014*/ 	.byte	0x00, 0xf0, 0xa1, 0x04


	//----- nvinfo : EIATTR_SPARSE_MMA_MASK
	.align		4
.L_2319:
        /*0018*/ 	.byte	0x03, 0x50
        /*001a*/ 	.short	0x0000


	//----- nvinfo : EIATTR_MAXREG_COUNT
	.align		4
        /*001c*/ 	.byte	0x03, 0x1b
        /*001e*/ 	.short	0x00ff


	//----- nvinfo : EIATTR_NUM_BARRIERS
	.align		4
        /*0020*/ 	.byte	0x02, 0x4c
        /*0022*/ 	.byte	0x01
	.zero		1


	//----- nvinfo : EIATTR_MERCURY_ISA_VERSION
	.align		4
        /*0024*/ 	.byte	0x03, 0x5f
        /*0026*/ 	.short	0x0101


	//----- nvinfo : EIATTR_COOP_GROUP_MASK_REGIDS
	.align		4
        /*0028*/ 	.byte	0x04, 0x29
        /*002a*/ 	.short	(.L_2321 - .L_2320)


	//   ....[0]....
.L_2320:
        /*002c*/ 	.word	0xffffffff


	//   ....[1]....
        /*0030*/ 	.word	0xffffffff


	//   ....[2]....
        /*0034*/ 	.word	0xffffffff


	//   ....[3]....
        /*0038*/ 	.word	0xffffffff


	//   ....[4]....
        /*003c*/ 	.word	0xffffffff


	//   ....[5]....
        /*0040*/ 	.word	0xffffffff


	//   ....[6]....
        /*0044*/ 	.word	0xffffffff


	//   ....[7]....
        /*0048*/ 	.word	0xffffffff


	//   ....[8]....
        /*004c*/ 	.word	0xffffffff


	//   ....[9]....
        /*0050*/ 	.word	0xffffffff


	//   ....[10]....
        /*0054*/ 	.word	0x05000097


	//   ....[11]....
        /*0058*/ 	.word	0x05000097


	//   ....[12]....
        /*005c*/ 	.word	0x05000097


	//   ....[13]....
        /*0060*/ 	.word	0x05000097


	//   ....[14]....
        /*0064*/ 	.word	0x05000097


	//   ....[15]....
        /*0068*/ 	.word	0x05000097


	//   ....[16]....
        /*006c*/ 	.word	0x05000097


	//   ....[17]....
        /*0070*/ 	.word	0x05000097


	//   ....[18]....
        /*0074*/ 	.word	0x05000097


	//   ....[19]....
        /*0078*/ 	.word	0x05000097


	//----- nvinfo : EIATTR_COOP_GROUP_INSTR_OFFSETS
	.align		4
.L_2321:
        /*007c*/ 	.byte	0x04, 0x28
        /*007e*/ 	.short	(.L_2323 - .L_2322)


	//   ....[0]....
.L_2322:
        /*0080*/ 	.word	0x00001cc0


	//   ....[1]....
        /*0084*/ 	.word	0x00001cd0


	//   ....[2]....
        /*0088*/ 	.word	0x00001d00


	//   ....[3]....
        /*008c*/ 	.word	0x00001d10


	//   ....[4]....
        /*0090*/ 	.word	0x00001d40


	//   ....[5]....
        /*0094*/ 	.word	0x00001d50


	//   ....[6]....
        /*0098*/ 	.word	0x00001d80


	//   ....[7]....
        /*009c*/ 	.word	0x00001d90


	//   ....[8]....
        /*00a0*/ 	.word	0x00001dc0


	//   ....[9]....
        /*00a4*/ 	.word	0x00001dd0


	//   ....[10]....
        /*00a8*/ 	.word	0x000040f0


	//   ....[11]....
        /*00ac*/ 	.word	0x00004140


	//   ....[12]....
        /*00b0*/ 	.word	0x000041b0


	//   ....[13]....
        /*00b4*/ 	.word	0x00004210


	//   ....[14]....
        /*00b8*/ 	.word	0x00004280


	//   ....[15]....
        /*00bc*/ 	.word	0x000042e0


	//   ....[16]....
        /*00c0*/ 	.word	0x00004350


	//   ....[17]....
        /*00c4*/ 	.word	0x000043b0


	//   ....[18]....
        /*00c8*/ 	.word	0x00004420


	//   ....[19]....
        /*00cc*/ 	.word	0x00004480


	//----- nvinfo : EIATTR_EXIT_INSTR_OFFSETS
	.align		4
.L_2323:
        /*00d0*/ 	.byte	0x04, 0x1c
        /*00d2*/ 	.short	(.L_2325 - .L_2324)


	//   ....[0]....
.L_2324:
        /*00d4*/ 	.word	0x00004010


	//   ....[1]....
        /*00d8*/ 	.word	0x00004090


	//----- nvinfo : EIATTR_MAX_THREADS
	.align		4
.L_2325:
        /*00dc*/ 	.byte	0x04, 0x05
        /*00de*/ 	.short	(.L_2327 - .L_2326)
.L_2326:
        /*00e0*/ 	.word	0x00000080
        /*00e4*/ 	.word	0x00000001
        /*00e8*/ 	.word	0x00000001


	//----- nvinfo : EIATTR_CRS_STACK_SIZE
	.align		4
.L_2327:
        /*00ec*/ 	.byte	0x04, 0x1e
        /*00ee*/ 	.short	(.L_2329 - .L_2328)
.L_2328:
        /*00f0*/ 	.word	0x00000000


	//----- nvinfo : EIATTR_CBANK_PARAM_SIZE
	.align		4
.L_2329:
        /*00f4*/ 	.byte	0x03, 0x19
        /*00f6*/ 	.short	0x0128


	//----- nvinfo : EIATTR_PARAM_CBANK
	.align		4
        /*00f8*/ 	.byte	0x04, 0x0a
        /*00fa*/ 	.short	(.L_2331 - .L_2330)
	.align		4
.L_2330:
        /*00fc*/ 	.word	index@(.nv.constant0._ZN10layer_norm13ln_bwd_kernelINS_13Kernel_traitsI13__nv_bfloat16S2_fS2_fjLj2560ELj1ELj1ELj4ELj8ENS_18Kernel_traits_baseILj2560ES2_S2_fS2_fjLj128EEEEELb0ELb0ELb1ELb0EEEvNS_9BwdParamsE)
        /*0100*/ 	.short	0x0210
        /*0102*/ 	.short	0x0128


	//----- nvinfo : EIATTR_SW_WAR
	.align		4
.L_2331:
        /*0104*/ 	.byte	0x04, 0x36
        /*0106*/ 	.short	(.L_2333 - .L_2332)
.L_2332:
        /*0108*/ 	.word	0x00000008
.L_2333:


//--------------------- .nv.info._ZN10layer_norm13ln_bwd_kernelINS_13Kernel_traitsI13__nv_bfloat16S2_fS2_fjLj2560ELj1ELj1ELj4ELj8ENS_18Kernel_traits_baseILj2560ES2_S2_fS2_fjLj128EEEEELb0ELb0ELb1ELb1EEEvNS_9BwdParamsE --------------------------
	.section	.nv.info._ZN10layer_norm13ln_bwd_kernelINS_13Kernel_traitsI13__nv_bfloat16S2_fS2_fjLj2560ELj1ELj1ELj4ELj8ENS_18Kernel_traits_baseILj2560ES2_S2_fS2_fjLj128EEEEELb0ELb0ELb1ELb1EEEvNS_9BwdParamsE,"",@"SHT_CUDA_INFO"
	.sectionflags	@""
	.align	4


	//----- nvinfo : EIATTR_CUDA_API_VERSION
	.align		4
        /*0000*/ 	.byte	0x04, 0x37
        /*0002*/ 	.short	(.L_2335 - .L_2334)
.L_2334:
        /*0004*/ 	.word	0x00000082


	//----- nvinfo : EIATTR_KPARAM_INFO
	.align		4
.L_2335:
        /*0008*/ 	.byte	0x04, 0x17
        /*000a*/ 	.short	(.L_2337 - .L_2336)
.L_2336:
        /*000c*/ 	.word	0x00000000
        /*0010*/ 	.short	0x0000
        /*0012*/ 	.short	0x0000
        /*0014*/ 	.byte	0x00, 0xf0, 0xa1, 0x04


	//----- nvinfo : EIATTR_SPARSE_MMA_MASK
	.align		4
.L_2337:
        /*0018*/ 	.byte	0x03, 0x50
        /*001a*/ 	.short	0x0000


	//----- nvinfo : EIATTR_MAXREG_COUNT
	.align		4
        /*001c*/ 	.byte	0x03, 0x1b
        /*001e*/ 	.short	0x00ff


	//----- nvinfo : EIATTR_NUM_BARRIERS
	.align		4
        /*0020*/ 	.byte	0x02, 0x4c
        /*0022*/ 	.byte	0x01
	.zero		1


	//----- nvinfo : EIATTR_MERCURY_ISA_VERSION
	.align		4
        /*0024*/ 	.byte	0x03, 0x5f
        /*0026*/ 	.short	0x0101


	//----- nvinfo : EIATTR_COOP_GROUP_MASK_REGIDS
	.align		4
        /*0028*/ 	.byte	0x04, 0x29
        /*002a*/ 	.short	(.L_2339 - .L_2338)


	//   ....[0]....
.L_2338:
        /*002c*/ 	.word	0xffffffff


	//   ....[1]....
        /*0030*/ 	.word	0xffffffff


	//   ....[2]....
        /*0034*/ 	.word	0xffffffff


	//   ....[3]....
        /*0038*/ 	.word	0xffffffff


	//   ....[4]....
        /*003c*/ 	.word	0xffffffff


	//   ....[5]....
        /*0040*/ 	.word	0xffffffff


	//   ....[6]....
        /*0044*/ 	.word	0xffffffff


	//   ....[7]....
        /*0048*/ 	.word	0xffffffff


	//   ....[8]....
        /*004c*/ 	.word	0xffffffff


	//   ....[9]....
        /*0050*/ 	.word	0xffffffff


	//   ....[10]....
        /*0054*/ 	.word	0x05000096


	//   ....[11]....
        /*0058*/ 	.word	0x05000096


	//   ....[12]....
        /*005c*/ 	.word	0x05000096


	//   ....[13]....
        /*0060*/ 	.word	0x05000096


	//   ....[14]....
        /*0064*/ 	.word	0x05000096


	//   ....[15]....
        /*0068*/ 	.word	0x05000096


	//   ....[16]....
        /*006c*/ 	.word	0x05000096


	//   ....[17]....
        /*0070*/ 	.word	0x05000096


	//   ....[18]....
        /*0074*/ 	.word	0x05000096


	//   ....[19]....
        /*0078*/ 	.word	0x05000096


	//----- nvinfo : EIATTR_COOP_GROUP_INSTR_OFFSETS
	.align		4
.L_2339:
        /*007c*/ 	.byte	0x04, 0x28
        /*007e*/ 	.short	(.L_2341 - .L_2340)


	//   ....[0]....
.L_2340:
        /*0080*/ 	.word	0x00001780


	//   ....[1]....
        /*0084*/ 	.word	0x00001790


	//   ....[2]....
        /*0088*/ 	.word	0x000017c0


	//   ....[3]....
        /*008c*/ 	.word	0x000017d0


	//   ....[4]....
        /*0090*/ 	.word	0x00001800


	//   ....[5]....
        /*0094*/ 	.word	0x00001810


	//   ....[6]....
        /*0098*/ 	.word	0x00001840


	//   ....[7]....
        /*009c*/ 	.word	0x00001850


	//   ....[8]....
        /*00a0*/ 	.word	0x00001880


	//   ....[9]....
        /*00a4*/ 	.word	0x00001890


	//   ....[10]....
        /*00a8*/ 	.word	0x000036e0


	//   ....[11]....
        /*00ac*/ 	.word	0x00003730


	//   ....[12]....
        /*00b0*/ 	.word	0x000037a0


	//   ....[13]....
        /*00b4*/ 	.word	0x00003800


	//   ....[14]....
        /*00b8*/ 	.word	0x00003870


	//   ....[15]....
        /*00bc*/ 	.word	0x000038d0


	//   ....[16]....
        /*00c0*/ 	.word	0x00003940


	//   ....[17]....
        /*00c4*/ 	.word	0x000039a0


	//   ....[18]....
        /*00c8*/ 	.word	0x00003a10


	//   ....[19]....
        /*00cc*/ 	.word	0x00003a70


	//----- nvinfo : EIATTR_EXIT_INSTR_OFFSETS
	.align		4
.L_2341:
        /*00d0*/ 	.byte	0x04, 0x1c
        /*00d2*/ 	.short	(.L_2343 - .L_2342)


	//   ....[0]....
.L_2342:
        /*00d4*/ 	.word	0x00003680


	//----- nvinfo : EIATTR_MAX_THREADS
	.align		4
.L_2343:
        /*00d8*/ 	.byte	0x04, 0x05
        /*00da*/ 	.short	(.L_2345 - .L_2344)
.L_2344:
        /*00dc*/ 	.word	0x00000080
        /*00e0*/ 	.word	0x00000001
        /*00e4*/ 	.word	0x00000001


	//----- nvinfo : EIATTR_CRS_STACK_SIZE
	.align		4
.L_2345:
        /*00e8*/ 	.byte	0x04, 0x1e
        /*00ea*/ 	.short	(.L_2347 - .L_2346)
.L_2346:
        /*00ec*/ 	.word	0x00000000


	//----- nvinfo : EIATTR_CBANK_PARAM_SIZE
	.align		4
.L_2347:
        /*00f0*/ 	.byte	0x03, 0x19
        /*00f2*/ 	.short	0x0128


	//----- nvinfo : EIATTR_PARAM_CBANK
	.align		4
        /*00f4*/ 	.byte	0x04, 0x0a
        /*00f6*/ 	.short	(.L_2349 - .L_2348)
	.align		4
.L_2348:
        /*00f8*/ 	.word	index@(.nv.constant0._ZN10layer_norm13ln_bwd_kernelINS_13Kernel_traitsI13__nv_bfloat16S2_fS2_fjLj2560ELj1ELj1ELj4ELj8ENS_18Kernel_traits_baseILj2560ES2_S2_fS2_fjLj128EEEEELb0ELb0ELb1ELb1EEEvNS_9BwdParamsE)
        /*00fc*/ 	.short	0x0210
        /*00fe*/ 	.short	0x0128


	//----- nvinfo : EIATTR_SW_WAR
	.align		4
.L_2349:
        /*0100*/ 	.byte	0x04, 0x36
        /*0102*/ 	.short	(.L_2351 - .L_2350)
.L_2350:
        /*0104*/ 	.word	0x00000008
.L_2351:


//--------------------- .nv.info._ZN10layer_norm13ln_bwd_kernelINS_13Kernel_traitsI13__nv_bfloat16S2_fS2_fjLj2560ELj1ELj1ELj4ELj8ENS_18Kernel_traits_baseILj2560ES2_S2_fS2_fjLj128EEEEELb0ELb1ELb0ELb0EEEvNS_9BwdParamsE --------------------------
	.section	.nv.info._ZN10layer_norm13ln_bwd_kernelINS_13Kernel_traitsI13__nv_bfloat16S2_fS2_fjLj2560ELj1ELj1ELj4ELj8ENS_18Kernel_traits_baseILj2560ES2_S2_fS2_fjLj128EEEEELb0ELb1ELb0ELb0EEEvNS_9BwdParamsE,"",@"SHT_CUDA_INFO"
	.sectionflags	@""
	.align	4


	//----- nvinfo : EIATTR_CUDA_API_VERSION
	.align		4
        /*0000*/ 	.byte	0x04, 0x37
        /*0002*/ 	.short	(.L_2353 - .L_2352)
.L_2352:
        /*0004*/ 	.word	0x00000082


	//----- nvinfo : EIATTR_KPARAM_INFO
	.align		4
.L_2353:
        /*0008*/ 	.byte	0x04, 0x17
        /*000a*/ 	.short	(.L_2355 - .L_2354)
.L_2354:
        /*000c*/ 	.word	0x00000000
        /*0010*/ 	.short	0x0000
        /*0012*/ 	.short	0x0000
        /*0014*/ 	.byte	0x00, 0xf0, 0xa1, 0x04


	//----- nvinfo : EIATTR_SPARSE_MMA_MASK
	.align		4
.L_2355:
        /*0018*/ 	.byte	0x03, 0x50
        /*001a*/ 	.short	0x0000


	//----- nvinfo : EIATTR_MAXREG_COUNT
	.align		4
        /*001c*/ 	.byte	0x03, 0x1b
        /*001e*/ 	.short	0x00ff


	//----- nvinfo : EIATTR_NUM_BARRIERS
	.align		4
        /*0020*/ 	.byte	0x02, 0x4c
        /*0022*/ 	.byte	0x01
	.zero		1


	//----- nvinfo : EIATTR_MERCURY_ISA_VERSION
	.align		4
        /*0024*/ 	.byte	0x03, 0x5f
        /*0026*/ 	.short	0x0101


	//----- nvinfo : EIATTR_COOP_GROUP_MASK_REGIDS
	.align		4
        /*0028*/ 	.byte	0x04, 0x29
        /*002a*/ 	.short	(.L_2357 - .L_2356)


	//   ....[0]....
.L_2356:
        /*002c*/ 	.word	0xffffffff


	//   ....[1]....
        /*0030*/ 	.word	0xffffffff


	//   ....[2]....
        /*0034*/ 	.word	0xffffffff


	//   ....[3]....
        /*0038*/ 	.word	0xffffffff


	//   ....[4]....
        /*003c*/ 	.word	0xffffffff


	//   ....[5]....
        /*0040*/ 	.word	0xffffffff


	//   ....[6]....
        /*0044*/ 	.word	0xffffffff


	//   ....[7]....
        /*0048*/ 	.word	0xffffffff


	//   ....[8]....
        /*004c*/ 	.word	0xffffffff


	//   ....[9]....
        /*0050*/ 	.word	0xffffffff


	//   ....[10]....
        /*0054*/ 	.word	0x050000bc


	//   ....[11]....
        /*0058*/ 	.word	0x050000bc


	//   ....[12]....
        /*005c*/ 	.word	0x050000bc


	//   ....[13]....
        /*0060*/ 	.word	0x050000bc


	//   ....[14]....
        /*0064*/ 	.word	0x050000bc


	//   ....[15]....
        /*0068*/ 	.word	0x050000bc


	//   ....[16]....
        /*006c*/ 	.word	0x050000bc


	//   ....[17]....
        /*0070*/ 	.word	0x050000bc


	//   ....[18]....
        /*0074*/ 	.word	0x050000bc


	//   ....[19]....
        /*0078*/ 	.word	0x050000bc


	//----- nvinfo : EIATTR_COOP_GROUP_INSTR_OFFSETS
	.align		4
.L_2357:
        /*007c*/ 	.byte	0x04, 0x28
        /*007e*/ 	.short	(.L_2359 - .L_2358)


	//   ....[0]....
.L_2358:
        /*0080*/ 	.word	0x00001d30


	//   ....[1]....
        /*0084*/ 	.word	0x00001d40


	//   ....[2]....
        /*0088*/ 	.word	0x00001d70


	//   ....[3]....
        /*008c*/ 	.word	0x00001d80


	//   ....[4]....
        /*0090*/ 	.word	0x00001db0


	//   ....[5]....
        /*0094*/ 	.word	0x00001dc0


	//   ....[6]....
        /*0098*/ 	.word	0x00001df0


	//   ....[7]....
        /*009c*/ 	.word	0x00001e00


	//   ....[8]....
        /*00a0*/ 	.word	0x00001e30


	//   ....[9]....
        /*00a4*/ 	.word	0x00001e40


	//   ....[10]....
        /*00a8*/ 	.word	0x00003940


	//   ....[11]....
        /*00ac*/ 	.word	0x00003990


	//   ....[12]....
        /*00b0*/ 	.word	0x00003a00


	//   ....[13]....
        /*00b4*/ 	.word	0x00003a60


	//   ....[14]....
        /*00b8*/ 	.word	0x00003ad0


	//   ....[15]....
        /*00bc*/ 	.word	0x00003b30


	//   ....[16]....
        /*00c0*/ 	.word	0x00003ba0


	//   ....[17]....
        /*00c4*/ 	.word	0x00003c00


	//   ....[18]....
        /*00c8*/ 	.word	0x00003c70


	//   ....[19]....
        /*00cc*/ 	.word	0x00003cd0


	//----- nvinfo : EIATTR_EXIT_INSTR_OFFSETS
	.align		4
.L_2359:
        /*00d0*/ 	.byte	0x04, 0x1c
        /*00d2*/ 	.short	(.L_2361 - .L_2360)


	//   ....[0]....
.L_2360:
        /*00d4*/ 	.word	0x00003840


	//   ....[1]....
        /*00d8*/ 	.word	0x000038e0


	//----- nvinfo : EIATTR_MAX_THREADS
	.align		4
.L_2361:
        /*00dc*/ 	.byte	0x04, 0x05
        /*00de*/ 	.short	(.L_2363 - .L_2362)
.L_2362:
        /*00e0*/ 	.word	0x00000080
        /*00e4*/ 	.word	0x00000001
        /*00e8*/ 	.word	0x00000001


	//----- nvinfo : EIATTR_CRS_STACK_SIZE
	.align		4
.L_2363:
        /*00ec*/ 	.byte	0x04, 0x1e
        /*00ee*/ 	.short	(.L_2365 - .L_2364)
.L_2364:
        /*00f0*/ 	.word	0x00000000


	//----- nvinfo : EIATTR_CBANK_PARAM_SIZE
	.align		4
.L_2365:
        /*00f4*/ 	.byte	0x03, 0x19
        /*00f6*/ 	.short	0x0128


	//----- nvinfo : EIATTR_PARAM_CBANK
	.align		4
        /*00f8*/ 	.byte	0x04, 0x0a
        /*00fa*/ 	.short	(.L_2367 - .L_2366)
	.align		4
.L_2366:
        /*00fc*/ 	.word	index@(.nv.constant0._ZN10layer_norm13ln_bwd_kernelINS_13Kernel_traitsI13__nv_bfloat16S2_fS2_fjLj2560ELj1ELj1ELj4ELj8ENS_18Kernel_traits_baseILj2560ES2_S2_fS2_fjLj128EEEEELb0ELb1ELb0ELb0EEEvNS_9BwdParamsE)
        /*0100*/ 	.short	0x0210
        /*0102*/ 	.short	0x0128


	//----- nvinfo : EIATTR_SW_WAR
	.align		4
.L_2367:
        /*0104*/ 	.byte	0x04, 0x36
        /*0106*/ 	.short	(.L_2369 - .L_2368)
.L_2368:
        /*0108*/ 	.word	0x00000008
.L_2369:


//--------------------- .nv.info._ZN10layer_norm13ln_bwd_kernelINS_13Kernel_traitsI13__nv_bfloat16S2_fS2_fjLj2560ELj1ELj1ELj4ELj8ENS_18Kernel_traits_baseILj2560ES2_S2_fS2_fjLj128EEEEELb0ELb1ELb0ELb1EEEvNS_9BwdParamsE --------------------------
	.section	.nv.info._ZN10layer_norm13ln_bwd_kernelINS_13Kernel_traitsI13__nv_bfloat16S2_fS2_fjLj2560ELj1ELj1ELj4ELj8ENS_18Kernel_traits_baseILj2560ES2_S2_fS2_fjLj128EEEEELb0ELb1ELb0ELb1EEEvNS_9BwdParamsE,"",@"SHT_CUDA_INFO"
	.sectionflags	@""
	.align	4


	//----- nvinfo : EIATTR_CUDA_API_VERSION
	.align		4
        /*0000*/ 	.byte	0x04, 0x37
        /*0002*/ 	.short	(.L_2371 - .L_2370)
.L_2370:
        /*0004*/ 	.word	0x00000082


	//----- nvinfo : EIATTR_KPARAM_INFO
	.align		4
.L_2371:
        /*0008*/ 	.byte	0x04, 0x17
        /*000a*/ 	.short	(.L_2373 - .L_2372)
.L_2372:
        /*000c*/ 	.word	0x00000000
        /*0010*/ 	.short	0x0000
        /*0012*/ 	.short	0x0000
        /*0014*/ 	.byte	0x00, 0xf0, 0xa1, 0x04


	//----- nvinfo : EIATTR_SPARSE_MMA_MASK
	.align		4
.L_2373:
        /*0018*/ 	.byte	0x03, 0x50
        /*001a*/ 	.short	0x0000


	//----- nvinfo : EIATTR_MAXREG_COUNT
	.align		4
        /*001c*/ 	.byte	0x03, 0x1b
        /*001e*/ 	.short	0x00ff


	//----- nvinfo : EIATTR_NUM_BARRIERS
	.align		4
        /*0020*/ 	.byte	0x02, 0x4c
        /*0022*/ 	.byte	0x01
	.zero		1


	//----- nvinfo : EIATTR_MERCURY_ISA_VERSION
	.align		4
        /*0024*/ 	.byte	0x03, 0x5f
        /*0026*/ 	.short	0x0101


	//----- nvinfo : EIATTR_COOP_GROUP_MASK_REGIDS
	.align		4
        /*0028*/ 	.byte	0x04, 0x29
        /*002a*/ 	.short	(.L_2375 - .L_2374)


	//   ....[0]....
.L_2374:
        /*002c*/ 	.word	0xffffffff


	//   ....[1]....
        /*0030*/ 	.word	0xffffffff


	//   ....[2]....
        /*0034*/ 	.word	0xffffffff


	//   ....[3]....
        /*0038*/ 	.word	0xffffffff


	//   ....[4]....
        /*003c*/ 	.word	0xffffffff


	//   ....[5]....
        /*0040*/ 	.word	0xffffffff


	//   ....[6]....
        /*0044*/ 	.word	0xffffffff


	//   ....[7]....
        /*0048*/ 	.word	0xffffffff


	//   ....[8]....
        /*004c*/ 	.word	0xffffffff


	//   ....[9]....
        /*0050*/ 	.word	0xffffffff


	//   ....[10]....
        /*0054*/ 	.word	0x0500009f


	//   ....[11]....
        /*0058*/ 	.word	0x0500009f


	//   ....[12]....
        /*005c*/ 	.word	0x0500009f


	//   ....[13]....
        /*0060*/ 	.word	0x0500009f


	//   ....[14]....
        /*0064*/ 	.word	0x0500009f


	//   ....[15]....
        /*0068*/ 	.word	0x0500009f


	//   ....[16]....
        /*006c*/ 	.word	0x0500009f


	//   ....[17]....
        /*0070*/ 	.word	0x0500009f


	//   ....[18]....
        /*0074*/ 	.word	0x0500009f


	//   ....[19]....
        /*0078*/ 	.word	0x0500009f


	//----- nvinfo : EIATTR_COOP_GROUP_INSTR_OFFSETS
	.align		4
.L_2375:
        /*007c*/ 	.byte	0x04, 0x28
        /*007e*/ 	.short	(.L_2377 - .L_2376)


	//   ....[0]....
.L_2376:
        /*0080*/ 	.word	0x00001940


	//   ....[1]....
        /*0084*/ 	.word	0x00001950


	//   ....[2]....
        /*0088*/ 	.word	0x00001980


	//   ....[3]....
        /*008c*/ 	.word	0x00001990


	//   ....[4]....
        /*0090*/ 	.word	0x000019d0


	//   ....[5]....
        /*0094*/ 	.word	0x000019e0


	//   ....[6]....
        /*0098*/ 	.word	0x00001a10


	//   ....[7]....
        /*009c*/ 	.word	0x00001a20


	//   ....[8]....
        /*00a0*/ 	.word	0x00001a60


	//   ....[9]....
        /*00a4*/ 	.word	0x00001a80


	//   ....[10]....
        /*00a8*/ 	.word	0x000032e0


	//   ....[11]....
        /*00ac*/ 	.word	0x00003330


	//   ....[12]....
        /*00b0*/ 	.word	0x000033a0


	//   ....[13]....
        /*00b4*/ 	.word	0x00003400


	//   ....[14]....
        /*00b8*/ 	.word	0x00003480


	//   ....[15]....
        /*00bc*/ 	.word	0x000034e0


	//   ....[16]....
        /*00c0*/ 	.word	0x00003550


	//   ....[17]....
        /*00c4*/ 	.word	0x000035b0


	//   ....[18]....
        /*00c8*/ 	.word	0x00003630


	//   ....[19]....
        /*00cc*/ 	.word	0x000036a0


	//----- nvinfo : EIATTR_EXIT_INSTR_OFFSETS
	.align		4
.L_2377:
        /*00d0*/ 	.byte	0x04, 0x1c
        /*00d2*/ 	.short	(.L_2379 - .L_2378)


	//   ....[0]....
.L_2378:
        /*00d4*/ 	.word	0x00003280


	//----- nvinfo : EIATTR_MAX_THREADS
	.align		4
.L_2379:
        /*00d8*/ 	.byte	0x04, 0x05
        /*00da*/ 	.short	(.L_2381 - .L_2380)
.L_2380:
        /*00dc*/ 	.word	0x00000080
        /*00e0*/ 	.word	0x00000001
        /*00e4*/ 	.word	0x00000001


	//----- nvinfo : EIATTR_CRS_STACK_SIZE
	.align		4
.L_2381:
        /*00e8*/ 	.byte	0x04, 0x1e
        /*00ea*/ 	.short	(.L_2383 - .L_2382)
.L_2382:
        /*00ec*/ 	.word	0x00000000


	//----- nvinfo : EIATTR_CBANK_PARAM_SIZE
	.align		4
.L_2383:
        /*00f0*/ 	.byte	0x03, 0x19
        /*00f2*/ 	.short	0x0128


	//----- nvinfo : EIATTR_PARAM_CBANK
	.align		4
        /*00f4*/ 	.byte	0x04, 0x0a
        /*00f6*/ 	.short	(.L_2385 - .L_2384)
	.align		4
.L_2384:
        /*00f8*/ 	.word	index@(.nv.constant0._ZN10layer_norm13ln_bwd_kernelINS_13Kernel_traitsI13__nv_bfloat16S2_fS2_fjLj2560ELj1ELj1ELj4ELj8ENS_18Kernel_traits_baseILj2560ES2_S2_fS2_fjLj128EEEEELb0ELb1ELb0ELb1EEEvNS_9BwdParamsE)
        /*00fc*/ 	.short	0x0210
        /*00fe*/ 	.short	0x0128


	//----- nvinfo : EIATTR_SW_WAR
	.align		4
.L_2385:
        /*0100*/ 	.byte	0x04, 0x36
        /*0102*/ 	.short	(.L_2387 - .L_2386)
.L_2386:
        /*0104*/ 	.word	0x00000008
.L_2387:


//--------------------- .nv.info._ZN10layer_norm13ln_bwd_kernelINS_13Kernel_traitsI13__nv_bfloat16S2_fS2_fjLj2560ELj1ELj1ELj4ELj8ENS_18Kernel_traits_baseILj2560ES2_S2_fS2_fjLj128EEEEELb0ELb1ELb1ELb0EEEvNS_9BwdParamsE --------------------------
	.section	.nv.info._ZN10layer_norm13ln_bwd_kernelINS_13Kernel_traitsI13__nv_bfloat16S2_fS2_fjLj2560ELj1ELj1ELj4ELj8ENS_18Kernel_traits_baseILj2560ES2_S2_fS2_fjLj128EEEEELb0ELb1ELb1ELb0EEEvNS_9BwdParamsE,"",@"SHT_CUDA_INFO"
	.sectionflags	@""
	.align	4


	//----- nvinfo : EIATTR_CUDA_API_VERSION
	.align		4
        /*0000*/ 	.byte	0x04, 0x37
        /*0002*/ 	.short	(.L_2389 - .L_2388)
.L_2388:
        /*0004*/ 	.word	0x00000082


	//----- nvinfo : EIATTR_KPARAM_INFO
	.align		4
.L_2389:
        /*0008*/ 	.byte	0x04, 0x17
        /*000a*/ 	.short	(.L_2391 - .L_2390)
.L_2390:
        /*000c*/ 	.word	0x00000000
        /*0010*/ 	.short	0x0000
        /*0012*/ 	.short	0x0000
        /*0014*/ 	.byte	0x00, 0xf0, 0xa1, 0x04


	//----- nvinfo : EIATTR_SPARSE_MMA_MASK
	.align		4
.L_2391:
        /*0018*/ 	.byte	0x03, 0x50
        /*001a*/ 	.short	0x0000


	//----- nvinfo : EIATTR_MAXREG_COUNT
	.align		4
        /*001c*/ 	.byte	0x03, 0x1b
        /*001e*/ 	.short	0x00ff


	//----- nvinfo : EIATTR_NUM_BARRIERS
	.align		4
        /*0020*/ 	.byte	0x02, 0x4c
        /*0022*/ 	.byte	0x01
	.zero		1


	//----- nvinfo : EIATTR_MERCURY_ISA_VERSION
	.align		4
        /*0024*/ 	.byte	0x03, 0x5f
        /*0026*/ 	.short	0x0101


	//----- nvinfo : EIATTR_COOP_GROUP_MASK_REGIDS
	.align		4
        /*0028*/ 	.byte	0x04, 0x29
        /*002a*/ 	.short	(.L_2393 - .L_2392)


	//   ....[0]....
.L_2392:
        /*002c*/ 	.word	0xffffffff


	//   ....[1]....
        /*0030*/ 	.word	0xffffffff


	//   ....[2]....
        /*0034*/ 	.word	0xffffffff


	//   ....[3]....
        /*0038*/ 	.word	0xffffffff


	//   ....[4]....
        /*003c*/ 	.word	0xffffffff


	//   ....[5]....
        /*0040*/ 	.word	0xffffffff


	//   ....[6]....
        /*0044*/ 	.word	0xffffffff


	//   ....[7]....
        /*0048*/ 	.word	0xffffffff


	//   ....[8]....
        /*004c*/ 	.word	0xffffffff


	//   ....[9]....
        /*0050*/ 	.word	0xffffffff


	//   ....[10]....
        /*0054*/ 	.word	0x050000c5


	//   ....[11]....
        /*0058*/ 	.word	0x050000c5


	//   ....[12]....
        /*005c*/ 	.word	0x050000c5


	//   ....[13]....
        /*0060*/ 	.word	0x050000c5


	//   ....[14]....
        /*0064*/ 	.word	0x050000c5


	//   ....[15]....
        /*0068*/ 	.word	0x050000c5


	//   ....[16]....
        /*006c*/ 	.word	0x050000c5


	//   ....[17]....
        /*0070*/ 	.word	0x050000c5


	//   ....[18]....
        /*0074*/ 	.word	0x050000c5


	//   ....[19]....
        /*0078*/ 	.word	0x050000c5


	//----- nvinfo : EIATTR_COOP_GROUP_INSTR_OFFSETS
	.align		4
.L_2393:
        /*007c*/ 	.byte	0x04, 0x28
        /*007e*/ 	.short	(.L_2395 - .L_2394)


	//   ....[0]....
.L_2394:
        /*0080*/ 	.word	0x000020d0


	//   ....[1]....
        /*0084*/ 	.word	0x000020e0


	//   ....[2]....
        /*0088*/ 	.word	0x00002110


	//   ....[3]....
        /*008c*/ 	.word	0x00002120


	//   ....[4]....
        /*0090*/ 	.word	0x00002150


	//   ....[5]....
        /*0094*/ 	.word	0x00002160


	//   ....[6]....
        /*0098*/ 	.word	0x00002190


	//   ....[7]....
        /*009c*/ 	.word	0x000021a0


	//   ....[8]....
        /*00a0*/ 	.word	0x000021d0


	//   ....[9]....
        /*00a4*/ 	.word	0x000021e0


	//   ....[10]....
        /*00a8*/ 	.word	0x00004e20


	//   ....[11]....
        /*00ac*/ 	.word	0x00004e70


	//   ....[12]....
        /*00b0*/ 	.word	0x00004ee0


	//   ....[13]....
        /*00b4*/ 	.word	0x00004f40


	//   ....[14]....
        /*00b8*/ 	.word	0x00004fb0


	//   ....[15]....
        /*00bc*/ 	.word	0x00005010


	//   ....[16]....
        /*00c0*/ 	.word	0x00005080


	//   ....[17]....
        /*00c4*/ 	.word	0x000050e0


	//   ....[18]....
        /*00c8*/ 	.word	0x00005150


	//   ....[19]....
        /*00cc*/ 	.word	0x000051b0


	//----- nvinfo : EIATTR_EXIT_INSTR_OFFSETS
	.align		4
.L_2395:
        /*00d0*/ 	.byte	0x04, 0x1c
        /*00d2*/ 	.short	(.L_2397 - .L_2396)


	//   ....[0]....
.L_2396:
        /*00d4*/ 	.word	0x00004d20


	//   ....[1]....
        /*00d8*/ 	.word	0x00004dc0


	//----- nvinfo : EIATTR_MAX_THREADS
	.align		4
.L_2397:
        /*00dc*/ 	.byte	0x04, 0x05
        /*00de*/ 	.short	(.L_2399 - .L_2398)
.L_2398:
        /*00e0*/ 	.word	0x00000080
        /*00e4*/ 	.word	0x00000001
        /*00e8*/ 	.word	0x00000001


	//----- nvinfo : EIATTR_CRS_STACK_SIZE
	.align		4
.L_2399:
        /*00ec*/ 	.byte	0x04, 0x1e
        /*00ee*/ 	.short	(.L_2401 - .L_2400)
.L_2400:
        /*00f0*/ 	.word	0x00000000


	//----- nvinfo : EIATTR_CBANK_PARAM_SIZE
	.align		4
.L_2401:
        /*00f4*/ 	.byte	0x03, 0x19
        /*00f6*/ 	.short	0x0128


	//----- nvinfo : EIATTR_PARAM_CBANK
	.align		4
        /*00f8*/ 	.byte	0x04, 0x0a
        /*00fa*/ 	.short	(.L_2403 - .L_2402)
	.align		4
.L_2402:
        /*00fc*/ 	.word	index@(.nv.constant0._ZN10layer_norm13ln_bwd_kernelINS_13Kernel_traitsI13__nv_bfloat16S2_fS2_fjLj2560ELj1ELj1ELj4ELj8ENS_18Kernel_traits_baseILj2560ES2_S2_fS2_fjLj128EEEEELb0ELb1ELb1ELb0EEEvNS_9BwdParamsE)
        /*0100*/ 	.short	0x0210
        /*0102*/ 	.short	0x0128


	//----- nvinfo : EIATTR_SW_WAR
	.align		4
.L_2403:
        /*0104*/ 	.byte	0x04, 0x36
        /*0106*/ 	.short	(.L_2405 - .L_2404)
.L_2404:
        /*0108*/ 	.word	0x00000008
.L_2405:


//--------------------- .nv.info._ZN10layer_norm13ln_bwd_kernelINS_13Kernel_traitsI13__nv_bfloat16S2_fS2_fjLj2560ELj1ELj1ELj4ELj8ENS_18Kernel_traits_baseILj2560ES2_S2_fS2_fjLj128EEEEELb0ELb1ELb1ELb1EEEvNS_9BwdParamsE --------------------------
	.section	.nv.info._ZN10layer_norm13ln_bwd_kernelINS_13Kernel_traitsI13__nv_bfloat16S2_fS2_fjLj2560ELj1ELj1ELj4ELj8ENS_18Kernel_traits_baseILj2560ES2_S2_fS2_fjLj128EEEEELb0ELb1ELb1ELb1EEEvNS_9BwdParamsE,"",@"SHT_CUDA_INFO"
	.sectionflags	@""
	.align	4


	//----- nvinfo : EIATTR_CUDA_API_VERSION
	.align		4
        /*0000*/ 	.byte	0x04, 0x37
        /*0002*/ 	.short	(.L_2407 - .L_2406)
.L_2406:
        /*0004*/ 	.word	0x00000082


	//----- nvinfo : EIATTR_KPARAM_INFO
	.align		4
.L_2407:
        /*0008*/ 	.byte	0x04, 0x17
        /*000a*/ 	.short	(.L_2409 - .L_2408)
.L_2408:
        /*000c*/ 	.word	0x00000000
        /*0010*/ 	.short	0x0000
        /*0012*/ 	.short	0x0000
        /*0014*/ 	.byte	0x00, 0xf0, 0xa1, 0x04


	//----- nvinfo : EIATTR_SPARSE_MMA_MASK
	.align		4
.L_2409:
        /*0018*/ 	.byte	0x03, 0x50
        /*001a*/ 	.short	0x0000


	//----- nvinfo : EIATTR_MAXREG_COUNT
	.align		4
        /*001c*/ 	.byte	0x03, 0x1b
        /*001e*/ 	.short	0x00ff


	//----- nvinfo : EIATTR_NUM_BARRIERS
	.align		4
        /*0020*/ 	.byte	0x02, 0x4c
        /*0022*/ 	.byte	0x01
	.zero		1


	//----- nvinfo : EIATTR_MERCURY_ISA_VERSION
	.align		4
        /*0024*/ 	.byte	0x03, 0x5f
        /*0026*/ 	.short	0x0101


	//----- nvinfo : EIATTR_COOP_GROUP_MASK_REGIDS
	.align		4
        /*0028*/ 	.byte	0x04, 0x29
        /*002a*/ 	.short	(.L_2411 - .L_2410)


	//   ....[0]....
.L_2410:
        /*002c*/ 	.word	0xffffffff


	//   ....[1]....
        /*0030*/ 	.word	0xffffffff


	//   ....[2]....
        /*0034*/ 	.word	0xffffffff


	//   ....[3]....
        /*0038*/ 	.word	0xffffffff


	//   ....[4]....
        /*003c*/ 	.word	0xffffffff


	//   ....[5]....
        /*0040*/ 	.word	0xffffffff


	//   ....[6]....
        /*0044*/ 	.word	0xffffffff


	//   ....[7]....
        /*0048*/ 	.word	0xffffffff


	//   ....[8]....
        /*004c*/ 	.word	0xffffffff


	//   ....[9]....
        /*0050*/ 	.word	0xffffffff


	//   ....[10]....
        /*0054*/ 	.word	0x050000b3


	//   ....[11]....
        /*0058*/ 	.word	0x050000b3


	//   ....[12]....
        /*005c*/ 	.word	0x050000b3


	//   ....[13]....
        /*0060*/ 	.word	0x050000b3


	//   ....[14]....
        /*0064*/ 	.word	0x050000b3


	//   ....[15]....
        /*0068*/ 	.word	0x050000b3


	//   ....[16]....
        /*006c*/ 	.word	0x050000b3


	//   ....[17]....
        /*0070*/ 	.word	0x050000b3


	//   ....[18]....
        /*0074*/ 	.word	0x050000b3


	//   ....[19]....
        /*0078*/ 	.word	0x050000b3


	//----- nvinfo : EIATTR_COOP_GROUP_INSTR_OFFSETS
	.align		4
.L_2411:
        /*007c*/ 	.byte	0x04, 0x28
        /*007e*/ 	.short	(.L_2413 - .L_2412)


	//   ....[0]....
.L_2412:
        /*0080*/ 	.word	0x00001b20


	//   ....[1]....
        /*0084*/ 	.word	0x00001b30


	//   ....[2]....
        /*0088*/ 	.word	0x00001b60


	//   ....[3]....
        /*008c*/ 	.word	0x00001b70


	//   ....[4]....
        /*0090*/ 	.word	0x00001ba0


	//   ....[5]....
        /*0094*/ 	.word	0x00001bb0


	//   ....[6]....
        /*0098*/ 	.word	0x00001be0


	//   ....[7]....
        /*009c*/ 	.word	0x00001bf0


	//   ....[8]....
        /*00a0*/ 	.word	0x00001c20


	//   ....[9]....
        /*00a4*/ 	.word	0x00001c30


	//   ....[10]....
        /*00a8*/ 	.word	0x00004140


	//   ....[11]....
        /*00ac*/ 	.word	0x00004190


	//   ....[12]....
        /*00b0*/ 	.word	0x00004200


	//   ....[13]....
        /*00b4*/ 	.word	0x00004260


	//   ....[14]....
        /*00b8*/ 	.word	0x000042d0


	//   ....[15]....
        /*00bc*/ 	.word	0x00004330


	//   ....[16]....
        /*00c0*/ 	.word	0x000043a0


	//   ....[17]....
        /*00c4*/ 	.word	0x00004400


	//   ....[18]....
        /*00c8*/ 	.word	0x00004470


	//   ....[19]....
        /*00cc*/ 	.word	0x000044d0


	//----- nvinfo : EIATTR_EXIT_INSTR_OFFSETS
	.align		4
.L_2413:
        /*00d0*/ 	.byte	0x04, 0x1c
        /*00d2*/ 	.short	(.L_2415 - .L_2414)


	//   ....[0]....
.L_2414:
        /*00d4*/ 	.word	0x000040e0


	//----- nvinfo : EIATTR_MAX_THREADS
	.align		4
.L_2415:
        /*00d8*/ 	.byte	0x04, 0x05
        /*00da*/ 	.short	(.L_2417 - .L_2416)
.L_2416:
        /*00dc*/ 	.word	0x00000080
        /*00e0*/ 	.word	0x00000001
        /*00e4*/ 	.word	0x00000001


	//----- nvinfo : EIATTR_CRS_STACK_SIZE
	.align		4
.L_2417:
        /*00e8*/ 	.byte	0x04, 0x1e
        /*00ea*/ 	.short	(.L_2419 - .L_2418)
.L_2418:
        /*00ec*/ 	.word	0x00000000


	//----- nvinfo : EIATTR_CBANK_PARAM_SIZE
	.align		4
.L_2419:
        /*00f0*/ 	.byte	0x03, 0x19
        /*00f2*/ 	.short	0x0128


	//----- nvinfo : EIATTR_PARAM_CBANK
	.align		4
        /*00f4*/ 	.byte	0x04, 0x0a
        /*00f6*/ 	.short	(.L_2421 - .L_2420)
	.align		4
.L_2420:
        /*00f8*/ 	.word	index@(.nv.constant0._ZN10layer_norm13ln_bwd_kernelINS_13Kernel_traitsI13__nv_bfloat16S2_fS2_fjLj2560ELj1ELj1ELj4ELj8ENS_18Kernel_traits_baseILj2560ES2_S2_fS2_fjLj128EEEEELb0ELb1ELb1ELb1EEEvNS_9BwdParamsE)
        /*00fc*/ 	.short	0x0210
        /*00fe*/ 	.short	0x0128


	//----- nvinfo : EIATTR_SW_WAR
	.align		4
.L_2421:
        /*0100*/ 	.byte	0x04, 0x36
        /*0102*/ 	.short	(.L_2423 - .L_2422)
.L_2422:
        /*0104*/ 	.word	0x00000008
.L_2423:


//--------------------- .nv.info._ZN10layer_norm13ln_bwd_kernelINS_13Kernel_traitsI13__nv_bfloat16S2_fS2_fjLj2560ELj1ELj1ELj4ELj8ENS_18Kernel_traits_baseILj2560ES2_S2_fS2_fjLj128EEEEELb1ELb0ELb0ELb0EEEvNS_9BwdParamsE --------------------------
	.section	.nv.info._ZN10layer_norm13ln_bwd_kernelINS_13Kernel_traitsI13__nv_bfloat16S2_fS2_fjLj2560ELj1ELj1ELj4ELj8ENS_18Kernel_traits_baseILj2560ES2_S2_fS2_fjLj128EEEEELb1ELb0ELb0ELb0EEEvNS_9BwdParamsE,"",@"SHT_CUDA_INFO"
	.sectionflags	@""
	.align	4


	//----- nvinfo : EIATTR_CUDA_API_VERSION
	.align		4
        /*0000*/ 	.byte	0x04, 0x37
        /*0002*/ 	.short	(.L_2425 - .L_2424)
.L_2424:
        /*0004*/ 	.word	0x00000082


	//----- nvinfo : EIATTR_KPARAM_INFO
	.align		4
.L_2425:
        /*0008*/ 	.byte	0x04, 0x17
        /*000a*/ 	.short	(.L_2427 - .L_2426)
.L_2426:
        /*000c*/ 	.word	0x00000000
        /*0010*/ 	.short	0x0000
        /*0012*/ 	.short	0x0000
        /*0014*/ 	.byte	0x00, 0xf0, 0xa1, 0x04


	//----- nvinfo : EIATTR_SPARSE_MMA_MASK
	.align		4
.L_2427:
        /*0018*/ 	.byte	0x03, 0x50
        /*001a*/ 	.short	0x0000


	//----- nvinfo : EIATTR_MAXREG_COUNT
	.align		4
        /*001c*/ 	.byte	0x03, 0x1b
        /*001e*/ 	.short	0x00ff


	//----- nvinfo : EIATTR_NUM_BARRIERS
	.align		4
        /*0020*/ 	.byte	0x02, 0x4c
        /*0022*/ 	.byte	0x01
	.zero		1


	//----- nvinfo : EIATTR_MERCURY_ISA_VERSION
	.align		4
        /*0024*/ 	.byte	0x03, 0x5f
        /*0026*/ 	.short	0x0101


	//----- nvinfo : EIATTR_COOP_GROUP_MASK_REGIDS
	.align		4
        /*0028*/ 	.byte	0x04, 0x29
        /*002a*/ 	.short	(.L_2429 - .L_2428)


	//   ....[0]....
.L_2428:
        /*002c*/ 	.word	0xffffffff


	//   ....[1]....
        /*0030*/ 	.word	0xffffffff


	//   ....[2]....
        /*0034*/ 	.word	0xffffffff


	//   ....[3]....
        /*0038*/ 	.word	0xffffffff


	//   ....[4]....
        /*003c*/ 	.word	0xffffffff


	//   ....[5]....
        /*0040*/ 	.word	0xffffffff


	//   ....[6]....
        /*0044*/ 	.word	0xffffffff


	//   ....[7]....
        /*0048*/ 	.word	0xffffffff


	//   ....[8]....
        /*004c*/ 	.word	0xffffffff


	//   ....[9]....
        /*0050*/ 	.word	0xffffffff


	//   ....[10]....
        /*0054*/ 	.word	0x05000097


	//   ....[11]....
        /*0058*/ 	.word	0x05000097


	//   ....[12]....
        /*005c*/ 	.word	0x05000097


	//   ....[13]....
        /*0060*/ 	.word	0x05000097


	//   ....[14]....
        /*0064*/ 	.word	0x05000097


	//   ....[15]....
        /*0068*/ 	.word	0x05000097


	//   ....[16]....
        /*006c*/ 	.word	0x05000097


	//   ....[17]....
        /*0070*/ 	.word	0x05000097


	//   ....[18]....
        /*0074*/ 	.word	0x05000097


	//   ....[19]....
        /*0078*/ 	.word	0x05000097


	//----- nvinfo : EIATTR_COOP_GROUP_INSTR_OFFSETS
	.align		4
.L_2429:
        /*007c*/ 	.byte	0x04, 0x28
        /*007e*/ 	.short	(.L_2431 - .L_2430)


	//   ....[0]....
.L_2430:
        /*0080*/ 	.word	0x00001a90


	//   ....[1]....
        /*0084*/ 	.word	0x00001aa0


	//   ....[2]....
        /*0088*/ 	.word	0x00001ad0


	//   ....[3]....
        /*008c*/ 	.word	0x00001ae0


	//   ....[4]....
        /*0090*/ 	.word	0x00001b10


	//   ....[5]....
        /*0094*/ 	.word	0x00001b20


	//   ....[6]....
        /*0098*/ 	.word	0x00001b50


	//   ....[7]....
        /*009c*/ 	.word	0x00001b60


	//   ....[8]....
        /*00a0*/ 	.word	0x00001b90


	//   ....[9]....
        /*00a4*/ 	.word	0x00001ba0


	//   ....[10]....
        /*00a8*/ 	.word	0x000032b0


	//   ....[11]....
        /*00ac*/ 	.word	0x00003300


	//   ....[12]....
        /*00b0*/ 	.word	0x00003370


	//   ....[13]....
        /*00b4*/ 	.word	0x000033d0


	//   ....[14]....
        /*00b8*/ 	.word	0x00003440


	//   ....[15]....
        /*00bc*/ 	.word	0x000034a0


	//   ....[16]....
        /*00c0*/ 	.word	0x00003510


	//   ....[17]....
        /*00c4*/ 	.word	0x00003570


	//   ....[18]....
        /*00c8*/ 	.word	0x000035e0


	//   ....[19]....
        /*00cc*/ 	.word	0x00003640


	//----- nvinfo : EIATTR_EXIT_INSTR_OFFSETS
	.align		4
.L_2431:
        /*00d0*/ 	.byte	0x04, 0x1c
        /*00d2*/ 	.short	(.L_2433 - .L_2432)


	//   ....[0]....
.L_2432:
        /*00d4*/ 	.word	0x000031d0


	//   ....[1]....
        /*00d8*/ 	.word	0x00003250


	//----- nvinfo : EIATTR_MAX_THREADS
	.align		4
.L_2433:
        /*00dc*/ 	.byte	0x04, 0x05
        /*00de*/ 	.short	(.L_2435 - .L_2434)
.L_2434:
        /*00e0*/ 	.word	0x00000080
        /*00e4*/ 	.word	0x00000001
        /*00e8*/ 	.word	0x00000001


	//----- nvinfo : EIATTR_CRS_STACK_SIZE
	.align		4
.L_2435:
        /*00ec*/ 	.byte	0x04, 0x1e
        /*00ee*/ 	.short	(.L_2437 - .L_2436)
.L_2436:
        /*00f0*/ 	.word	0x00000000


	//----- nvinfo : EIATTR_CBANK_PARAM_SIZE
	.align		4
.L_2437:
        /*00f4*/ 	.byte	0x03, 0x19
        /*00f6*/ 	.short	0x0128


	//----- nvinfo : EIATTR_PARAM_CBANK
	.align		4
        /*00f8*/ 	.byte	0x04, 0x0a
        /*00fa*/ 	.short	(.L_2439 - .L_2438)
	.align		4
.L_2438:
        /*00fc*/ 	.word	index@(.nv.constant0._ZN10layer_norm13ln_bwd_kernelINS_13Kernel_traitsI13__nv_bfloat16S2_fS2_fjLj2560ELj1ELj1ELj4ELj8ENS_18Kernel_traits_baseILj2560ES2_S2_fS2_fjLj128EEEEELb1ELb0ELb0ELb0EEEvNS_9BwdParamsE)
        /*0100*/ 	.short	0x0210
        /*0102*/ 	.short	0x0128


	//----- nvinfo : EIATTR_SW_WAR
	.align		4
.L_2439:
        /*0104*/ 	.byte	0x04, 0x36
        /*0106*/ 	.short	(.L_2441 - .L_2440)
.L_2440:
        /*0108*/ 	.word	0x00000008
.L_2441:


//--------------------- .nv.info._ZN10layer_norm13ln_bwd_kernelINS_13Kernel_traitsI13__nv_bfloat16S2_fS2_fjLj2560ELj1ELj1ELj4ELj8ENS_18Kernel_traits_baseILj2560ES2_S2_fS2_fjLj128EEEEELb1ELb0ELb0ELb1EEEvNS_9BwdParamsE --------------------------
	.section	.nv.info._ZN10layer_norm13ln_bwd_kernelINS_13Kernel_traitsI13__nv_bfloat16S2_fS2_fjLj2560ELj1ELj1ELj4ELj8ENS_18Kernel_traits_baseILj2560ES2_S2_fS2_fjLj128EEEEELb1ELb0ELb0ELb1EEEvNS_9BwdParamsE,"",@"SHT_CUDA_INFO"
	.sectionflags	@""
	.align	4


	//----- nvinfo : EIATTR_CUDA_API_VERSION
	.align		4
        /*0000*/ 	.byte	0x04, 0x37
        /*0002*/ 	.short	(.L_2443 - .L_2442)
.L_2442:
        /*0004*/ 	.word	0x00000082


	//----- nvinfo : EIATTR_KPARAM_INFO
	.align		4
.L_2443:
        /*0008*/ 	.byte	0x04, 0x17
        /*000a*/ 	.short	(.L_2445 - .L_2444)
.L_2444:
        /*000c*/ 	.word	0x00000000
        /*0010*/ 	.short	0x0000
        /*0012*/ 	.short	0x0000
        /*0014*/ 	.byte	0x00, 0xf0, 0xa1, 0x04


	//----- nvinfo : EIATTR_SPARSE_MMA_MASK
	.align		4
.L_2445:
        /*0018*/ 	.byte	0x03, 0x50
        /*001a*/ 	.short	0x0000


	//----- nvinfo : EIATTR_MAXREG_COUNT
	.align		4
        /*001c*/ 	.byte	0x03, 0x1b
        /*001e*/ 	.short	0x00ff


	//----- nvinfo : EIATTR_NUM_BARRIERS
	.align		4
        /*0020*/ 	.byte	0x02, 0x4c
        /*0022*/ 	.byte	0x01
	.zero		1


	//----- nvinfo : EIATTR_MERCURY_ISA_VERSION
	.align		4
        /*0024*/ 	.byte	0x03, 0x5f
        /*0026*/ 	.short	0x0101


	//----- nvinfo : EIATTR_COOP_GROUP_MASK_REGIDS
	.align		4
        /*0028*/ 	.byte	0x04, 0x29
        /*002a*/ 	.short	(.L_2447 - .L_2446)


	//   ....[0]....
.L_2446:
        /*002c*/ 	.word	0xffffffff


	//   ....[1]....
        /*0030*/ 	.word	0xffffffff


	//   ....[2]....
        /*0034*/ 	.word	0xffffffff


	//   ....[3]....
        /*0038*/ 	.word	0xffffffff


	//   ....[4]....
        /*003c*/ 	.word	0xffffffff


	//   ....[5]....
        /*0040*/ 	.word	0xffffffff


	//   ....[6]....
        /*0044*/ 	.word	0xffffffff


	//   ....[7]....
        /*0048*/ 	.word	0xffffffff


	//   ....[8]....
        /*004c*/ 	.word	0xffffffff


	//   ....[9]....
        /*0050*/ 	.word	0xffffffff


	//   ....[10]....
        /*0054*/ 	.word	0x05000065


	//   ....[11]....
        /*0058*/ 	.word	0x05000065


	//   ....[12]....
        /*005c*/ 	.word	0x05000065


	//   ....[13]....
        /*0060*/ 	.word	0x05000065


	//   ....[14]....
        /*0064*/ 	.word	0x05000065


	//   ....[15]....
        /*0068*/ 	.word	0x05000065


	//   ....[16]....
        /*006c*/ 	.word	0x05000065


	//   ....[17]....
        /*0070*/ 	.word	0x05000065


	//   ....[18]....
        /*0074*/ 	.word	0x05000065


	//   ....[19]....
        /*0078*/ 	.word	0x05000065


	//----- nvinfo : EIATTR_COOP_GROUP_INSTR_OFFSETS
	.align		4
.L_2447:
        /*007c*/ 	.byte	0x04, 0x28
        /*007e*/ 	.short	(.L_2449 - .L_2448)


	//   ....[0]....
.L_2448:
        /*0080*/ 	.word	0x00001780


	//   ....[1]....
        /*0084*/ 	.word	0x00001790


	//   ....[2]....
        /*0088*/ 	.word	0x000017c0


	//   ....[3]....
        /*008c*/ 	.word	0x000017d0


	//   ....[4]....
        /*0090*/ 	.word	0x00001800


	//   ....[5]....
        /*0094*/ 	.word	0x00001810


	//   ....[6]....
        /*0098*/ 	.word	0x00001840


	//   ....[7]....
        /*009c*/ 	.word	0x00001850


	//   ....[8]....
        /*00a0*/ 	.word	0x00001880


	//   ....[9]....
        /*00a4*/ 	.word	0x00001890


	//   ....[10]....
        /*00a8*/ 	.word	0x00002e00


	//   ....[11]....
        /*00ac*/ 	.word	0x00002e50


	//   ....[12]....
        /*00b0*/ 	.word	0x00002ec0


	//   ....[13]....
        /*00b4*/ 	.word	0x00002f20


	//   ....[14]....
        /*00b8*/ 	.word	0x00002f90


	//   ....[15]....
        /*00bc*/ 	.word	0x00002ff0


	//   ....[16]....
        /*00c0*/ 	.word	0x00003060


	//   ....[17]....
        /*00c4*/ 	.word	0x000030c0


	//   ....[18]....
        /*00c8*/ 	.word	0x00003130


	//   ....[19]....
        /*00cc*/ 	.word	0x00003190


	//----- nvinfo : EIATTR_EXIT_INSTR_OFFSETS
	.align		4
.L_2449:
        /*00d0*/ 	.byte	0x04, 0x1c
        /*00d2*/ 	.short	(.L_2451 - .L_2450)


	//   ....[0]....
.L_2450:
        /*00d4*/ 	.word	0x00002da0


	//----- nvinfo : EIATTR_MAX_THREADS
	.align		4
.L_2451:
        /*00d8*/ 	.byte	0x04, 0x05
        /*00da*/ 	.short	(.L_2453 - .L_2452)
.L_2452:
        /*00dc*/ 	.word	0x00000080
        /*00e0*/ 	.word	0x00000001
        /*00e4*/ 	.word	0x00000001


	//----- nvinfo : EIATTR_CRS_STACK_SIZE
	.align		4
.L_2453:
        /*00e8*/ 	.byte	0x04, 0x1e
        /*00ea*/ 	.short	(.L_2455 - .L_2454)
.L_2454:
        /*00ec*/ 	.word	0x00000000


	//----- nvinfo : EIATTR_CBANK_PARAM_SIZE
	.align		4
.L_2455:
        /*00f0*/ 	.byte	0x03, 0x19
        /*00f2*/ 	.short	0x0128


	//----- nvinfo : EIATTR_PARAM_CBANK
	.align		4
        /*00f4*/ 	.byte	0x04, 0x0a
        /*00f6*/ 	.short	(.L_2457 - .L_2456)
	.align		4
.L_2456:
        /*00f8*/ 	.word	index@(.nv.constant0._ZN10layer_norm13ln_bwd_kernelINS_13Kernel_traitsI13__nv_bfloat16S2_fS2_fjLj2560ELj1ELj1ELj4ELj8ENS_18Kernel_traits_baseILj2560ES2_S2_fS2_fjLj128EEEEELb1ELb0ELb0ELb1EEEvNS_9BwdParamsE)
        /*00fc*/ 	.short	0x0210
        /*00fe*/ 	.short	0x0128


	//----- nvinfo : EIATTR_SW_WAR
	.align		4
.L_2457:
        /*0100*/ 	.byte	0x04, 0x36
        /*0102*/ 	.short	(.L_2459 - .L_2458)
.L_2458:
        /*0104*/ 	.word	0x00000008
.L_2459:


//--------------------- .nv.info._ZN10layer_norm22ln_bwd_finalize_kernelINS_22Kernel_traits_finalizeILj2560E13__nv_bfloat16S2_fS2_fjLb0ELj1024ELj4ENS_18Kernel_traits_baseILj2560ES2_S2_fS2_fjLj1024EEEEELb0ELb0EEEvNS_9BwdParamsE --------------------------
	.section	.nv.info._ZN10layer_norm22ln_bwd_finalize_kernelINS_22Kernel_traits_finalizeILj2560E13__nv_bfloat16S2_fS2_fjLb0ELj1024ELj4ENS_18Kernel_traits_baseILj2560ES2_S2_fS2_fjLj1024EEEEELb0ELb0EEEvNS_9BwdParamsE,"",@"SHT_CUDA_INFO"
	.sectionflags	@""
	.align	4


	//----- nvinfo : EIATTR_CUDA_API_VERSION
	.align		4
        /*0000*/ 	.byte	0x04, 0x37
        /*0002*/ 	.short	(.L_2461 - .L_2460)
.L_2460:
        /*0004*/ 	.word	0x00000082


	//----- nvinfo : EIATTR_KPARAM_INFO
	.align		4
.L_2461:
        /*0008*/ 	.byte	0x04, 0x17
        /*000a*/ 	.short	(.L_2463 - .L_2462)
.L_2462:
        /*000c*/ 	.word	0x00000000
        /*0010*/ 	.short	0x0000
        /*0012*/ 	.short	0x0000
        /*0014*/ 	.byte	0x00, 0xf0, 0xa1, 0x04


	//----- nvinfo : EIATTR_SPARSE_MMA_MASK
	.align		4
.L_2463:
        /*0018*/ 	.byte	0x03, 0x50
        /*001a*/ 	.short	0x0000


	//----- nvinfo : EIATTR_MAXREG_COUNT
	.align		4
        /*001c*/ 	.byte	0x03, 0x1b
        /*001e*/ 	.short	0x0040


	//----- nvinfo : EIATTR_NUM_BARRIERS
	.align		4
        /*0020*/ 	.byte	0x02, 0x4c
        /*0022*/ 	.byte	0x01
	.zero		1


	//----- nvinfo : EIATTR_MERCURY_ISA_VERSION
	.align		4
        /*0024*/ 	.byte	0x03, 0x5f
        /*0026*/ 	.short	0x0101


	//----- nvinfo : EIATTR_COOP_GROUP_MASK_REGIDS
	.align		4
        /*0028*/ 	.byte	0x04, 0x29
        /*002a*/ 	.short	(.L_2465 - .L_2464)


	//   ....[0]....
.L_2464:
        /*002c*/ 	.word	0xffffffff


	//   ....[1]....
        /*0030*/ 	.word	0xffffffff


	//   ....[2]....
        /*0034*/ 	.word	0xffffffff


	//   ....[3]....
        /*0038*/ 	.word	0xffffffff


	//   ....[4]....
        /*003c*/ 	.word	0xffffffff


	//   ....[5]....
        /*0040*/ 	.word	0xffffffff


	//   ....[6]....
        /*0044*/ 	.word	0xffffffff


	//   ....[7]....
        /*0048*/ 	.word	0xffffffff


	//   ....[8]....
        /*004c*/ 	.word	0xffffffff


	//   ....[9]....
        /*0050*/ 	.word	0xffffffff


	//   ....[10]....
        /*0054*/ 	.word	0x05000013


	//   ....[11]....
        /*0058*/ 	.word	0x05000013


	//   ....[12]....
        /*005c*/ 	.word	0x05000013


	//   ....[13]....
        /*0060*/ 	.word	0x05000013


	//   ....[14]....
        /*0064*/ 	.word	0x05000013


	//   ....[15]....
        /*0068*/ 	.word	0x05000013


	//   ....[16]....
        /*006c*/ 	.word	0x05000013


	//   ....[17]....
        /*0070*/ 	.word	0x05000013


	//   ....[18]....
        /*0074*/ 	.word	0x05000013


	//   ....[19]....
        /*0078*/ 	.word	0x05000013


	//----- nvinfo : EIATTR_COOP_GROUP_INSTR_OFFSETS
	.align		4
.L_2465:
        /*007c*/ 	.byte	0x04, 0x28
        /*007e*/ 	.short	(.L_2467 - .L_2466)


	//   ....[0]....
.L_2466:
        /*0080*/ 	.word	0x000008e0


	//   ....[1]....
        /*0084*/ 	.word	0x000008f0


	//   ....[2]....
        /*0088*/ 	.word	0x00000920


	//   ....[3]....
        /*008c*/ 	.word	0x00000930


	//   ....[4]....
        /*0090*/ 	.word	0x00000960


	//   ....[5]....
        /*0094*/ 	.word	0x00000970


	//   ....[6]....
        /*0098*/ 	.word	0x000009a0


	//   ....[7]....
        /*009c*/ 	.word	0x000009b0


	//   ....[8]....
        /*00a0*/ 	.word	0x000009e0


	//   ....[9]....
        /*00a4*/ 	.word	0x000009f0


	//   ....[10]....
        /*00a8*/ 	.word	0x00000c10


	//   ....[11]....
        /*00ac*/ 	.word	0x00000c80


	//   ....[12]....
        /*00b0*/ 	.word	0x00000cf0


	//   ....[13]....
        /*00b4*/ 	.word	0x00000d60


	//   ....[14]....
        /*00b8*/ 	.word	0x00000dd0


	//   ....[15]....
        /*00bc*/ 	.word	0x00000e30


	//   ....[16]....
        /*00c0*/ 	.word	0x00000ea0


	//   ....[17]....
        /*00c4*/ 	.word	0x00000f10


	//   ....[18]....
        /*00c8*/ 	.word	0x00000f80


	//   ....[19]....
        /*00cc*/ 	.word	0x00000ff0


	//----- nvinfo : EIATTR_EXIT_INSTR_OFFSETS
	.align		4
.L_2467:
        /*00d0*/ 	.byte	0x04, 0x1c
        /*00d2*/ 	.short	(.L_2469 - .L_2468)


	//   ....[0]....
.L_2468:
        /*00d4*/ 	.word	0x00000070


	//   ....[1]....
        /*00d8*/ 	.word	0x00000bb0


	//----- nvinfo : EIATTR_MAX_THREADS
	.align		4
.L_2469:
        /*00dc*/ 	.byte	0x04, 0x05
        /*00de*/ 	.short	(.L_2471 - .L_2470)
.L_2470:
        /*00e0*/ 	.word	0x00000400
        /*00e4*/ 	.word	0x00000001
        /*00e8*/ 	.word	0x00000001


	//----- nvinfo : EIATTR_CRS_STACK_SIZE
	.align		4
.L_2471:
        /*00ec*/ 	.byte	0x04, 0x1e
        /*00ee*/ 	.short	(.L_2473 - .L_2472)
.L_2472:
        /*00f0*/ 	.word	0x00000000


	//----- nvinfo : EIATTR_CBANK_PARAM_SIZE
	.align		4
.L_2473:
        /*00f4*/ 	.byte	0x03, 0x19
        /*00f6*/ 	.short	0x0128


	//----- nvinfo : EIATTR_PARAM_CBANK
	.align		4
        /*00f8*/ 	.byte	0x04, 0x0a
        /*00fa*/ 	.short	(.L_2475 - .L_2474)
	.align		4
.L_2474:
        /*00fc*/ 	.word	index@(.nv.constant0._ZN10layer_norm22ln_bwd_finalize_kernelINS_22Kernel_traits_finalizeILj2560E13__nv_bfloat16S2_fS2_fjLb0ELj1024ELj4ENS_18Kernel_traits_baseILj2560ES2_S2_fS2_fjLj1024EEEEELb0ELb0EEEvNS_9BwdParamsE)
        /*0100*/ 	.short	0x0210
        /*0102*/ 	.short	0x0128


	//----- nvinfo : EIATTR_SW_WAR
	.align		4
.L_2475:
        /*0104*/ 	.byte	0x04, 0x36
        /*0106*/ 	.short	(.L_2477 - .L_2476)
.L_2476:
        /*0108*/ 	.word	0x00000008
.L_2477:


//--------------------- .nv.info._ZN10layer_norm13ln_bwd_kernelINS_13Kernel_traitsI13__nv_bfloat16S2_fS2_fjLj2560ELj1ELj1ELj4ELj8ENS_18Kernel_traits_baseILj2560ES2_S2_fS2_fjLj128EEEEELb1ELb0ELb1ELb0EEEvNS_9BwdParamsE --------------------------
	.section	.nv.info._ZN10layer_norm13ln_bwd_kernelINS_13Kernel_traitsI13__nv_bfloat16S2_fS2_fjLj2560ELj1ELj1ELj4ELj8ENS_18Kernel_traits_baseILj2560ES2_S2_fS2_fjLj128EEEEELb1ELb0ELb1ELb0EEEvNS_9BwdParamsE,"",@"SHT_CUDA_INFO"
	.sectionflags	@""
	.align	4


	//----- nvinfo : EIATTR_CUDA_API_VERSION
	.align		4
        /*0000*/ 	.byte	0x04, 0x37
        /*0002*/ 	.short	(.L_2479 - .L_2478)
.L_2478:
        /*0004*/ 	.word	0x00000082


	//----- nvinfo : EIATTR_KPARAM_INFO
	.align		4
.L_2479:
        /*0008*/ 	.byte	0x04, 0x17
        /*000a*/ 	.short	(.L_2481 - .L_2480)
.L_2480:
        /*000c*/ 	.word	0x00000000
        /*0010*/ 	.short	0x0000
        /*0012*/ 	.short	0x0000
        /*0014*/ 	.byte	0x00, 0xf0, 0xa1, 0x04


	//----- nvinfo : EIATTR_SPARSE_MMA_MASK
	.align		4
.L_2481:
        /*0018*/ 	.byte	0x03, 0x50
        /*001a*/ 	.short	0x0000


	//----- nvinfo : EIATTR_MAXREG_COUNT
	.align		4
        /*001c*/ 	.byte	0x03, 0x1b
        /*001e*/ 	.short	0x00ff


	//----- nvinfo : EIATTR_NUM_BARRIERS
	.align		4
        /*0020*/ 	.byte	0x02, 0x4c
        /*0022*/ 	.byte	0x01
	.zero		1


	//----- nvinfo : EIATTR_MERCURY_ISA_VERSION
	.align		4
        /*0024*/ 	.byte	0x03, 0x5f
        /*0026*/ 	.short	0x0101


	//----- nvinfo : EIATTR_COOP_GROUP_MASK_REGIDS
	.align		4
        /*0028*/ 	.byte	0x04, 0x29
        /*002a*/ 	.short	(.L_2483 - .L_2482)


	//   ....[0]....
.L_2482:
        /*002c*/ 	.word	0xffffffff


	//   ....[1]....
        /*0030*/ 	.word	0xffffffff


	//   ....[2]....
        /*0034*/ 	.word	0xffffffff


	//   ....[3]....
        /*0038*/ 	.word	0xffffffff


	//   ....[4]....
        /*003c*/ 	.word	0xffffffff


	//   ....[5]....
        /*0040*/ 	.word	0xffffffff


	//   ....[6]....
        /*0044*/ 	.word	0xffffffff


	//   ....[7]....
        /*0048*/ 	.word	0xffffffff


	//   ....[8]....
        /*004c*/ 	.word	0xffffffff


	//   ....[9]....
        /*0050*/ 	.word	0xffffffff


	//   ....[10]....
        /*0054*/ 	.word	0x0500009a


	//   ....[11]....
        /*0058*/ 	.word	0x0500009a


	//   ....[12]....
        /*005c*/ 	.word	0x0500009a


	//   ....[13]....
        /*0060*/ 	.word	0x0500009a


	//   ....[14]....
        /*0064*/ 	.word	0x0500009a


	//   ....[15]....
        /*0068*/ 	.word	0x0500009a


	//   ....[16]....
        /*006c*/ 	.word	0x0500009a


	//   ....[17]....
        /*0070*/ 	.word	0x0500009a


	//   ....[18]....
        /*0074*/ 	.word	0x0500009a


	//   ....[19]....
        /*0078*/ 	.word	0x0500009a


	//----- nvinfo : EIATTR_COOP_GROUP_INSTR_OFFSETS
	.align		4
.L_2483:
        /*007c*/ 	.byte	0x04, 0x28
        /*007e*/ 	.short	(.L_2485 - .L_2484)


	//   ....[0]....
.L_2484:
        /*0080*/ 	.word	0x00001f70


	//   ....[1]....
        /*0084*/ 	.word	0x00001f80


	//   ....[2]....
        /*0088*/ 	.word	0x00001fb0


	//   ....[3]....
        /*008c*/ 	.word	0x00001fc0


	//   ....[4]....
        /*0090*/ 	.word	0x00001ff0


	//   ....[5]....
        /*0094*/ 	.word	0x00002000


	//   ....[6]....
        /*0098*/ 	.word	0x00002030


	//   ....[7]....
        /*009c*/ 	.word	0x00002040


	//   ....[8]....
        /*00a0*/ 	.word	0x00002070


	//   ....[9]....
        /*00a4*/ 	.word	0x00002080


	//   ....[10]....
        /*00a8*/ 	.word	0x00004740


	//   ....[11]....
        /*00ac*/ 	.word	0x00004790


	//   ....[12]....
        /*00b0*/ 	.word	0x00004800


	//   ....[13]....
        /*00b4*/ 	.word	0x00004860


	//   ....[14]....
        /*00b8*/ 	.word	0x000048d0


	//   ....[15]....
        /*00bc*/ 	.word	0x00004930


	//   ....[16]....
        /*00c0*/ 	.word	0x000049a0


	//   ....[17]....
        /*00c4*/ 	.word	0x00004a00


	//   ....[18]....
        /*00c8*/ 	.word	0x00004a70


	//   ....[19]....
        /*00cc*/ 	.word	0x00004ad0


	//----- nvinfo : EIATTR_EXIT_INSTR_OFFSETS
	.align		4
.L_2485:
        /*00d0*/ 	.byte	0x04, 0x1c
        /*00d2*/ 	.short	(.L_2487 - .L_2486)


	//   ....[0]....
.L_2486:
        /*00d4*/ 	.word	0x00004660


	//   ....[1]....
        /*00d8*/ 	.word	0x000046e0


	//----- nvinfo : EIATTR_MAX_THREADS
	.align		4
.L_2487:
        /*00dc*/ 	.byte	0x04, 0x05
        /*00de*/ 	.short	(.L_2489 - .L_2488)
.L_2488:
        /*00e0*/ 	.word	0x00000080
        /*00e4*/ 	.word	0x00000001
        /*00e8*/ 	.word	0x00000001


	//----- nvinfo : EIATTR_CRS_STACK_SIZE
	.align		4
.L_2489:
        /*00ec*/ 	.byte	0x04, 0x1e
        /*00ee*/ 	.short	(.L_2491 - .L_2490)
.L_2490:
        /*00f0*/ 	.word	0x00000000


	//----- nvinfo : EIATTR_CBANK_PARAM_SIZE
	.align		4
.L_2491:
        /*00f4*/ 	.byte	0x03, 0x19
        /*00f6*/ 	.short	0x0128


	//----- nvinfo : EIATTR_PARAM_CBANK
	.align		4
        /*00f8*/ 	.byte	0x04, 0x0a
        /*00fa*/ 	.short	(.L_2493 - .L_2492)
	.align		4
.L_2492:
        /*00fc*/ 	.word	index@(.nv.constant0._ZN10layer_norm13ln_bwd_kernelINS_13Kernel_traitsI13__nv_bfloat16S2_fS2_fjLj2560ELj1ELj1ELj4ELj8ENS_18Kernel_traits_baseILj2560ES2_S2_fS2_fjLj128EEEEELb1ELb0ELb1ELb0EEEvNS_9BwdParamsE)
        /*0100*/ 	.short	0x0210
        /*0102*/ 	.short	0x0128


	//----- nvinfo : EIATTR_SW_WAR
	.align		4
.L_2493:
        /*0104*/ 	.byte	0x04, 0x36
        /*0106*/ 	.short	(.L_2495 - .L_2494)
.L_2494:
        /*0108*/ 	.word	0x00000008
.L_2495:


//--------------------- .nv.info._ZN10layer_norm22ln_bwd_finalize_kernelINS_22Kernel_traits_finalizeILj2560E13__nv_bfloat16S2_fS2_fjLb0ELj1024ELj4ENS_18Kernel_traits_baseILj2560ES2_S2_fS2_fjLj1024EEEEELb0ELb1EEEvNS_9BwdParamsE --------------------------
	.section	.nv.info._ZN10layer_norm22ln_bwd_finalize_kernelINS_22Kernel_traits_finalizeILj2560E13__nv_bfloat16S2_fS2_fjLb0ELj1024ELj4ENS_18Kernel_traits_baseILj2560ES2_S2_fS2_fjLj1024EEEEELb0ELb1EEEvNS_9BwdParamsE,"",@"SHT_CUDA_INFO"
	.sectionflags	@""
	.align	4


	//----- nvinfo : EIATTR_CUDA_API_VERSION
	.align		4
        /*0000*/ 	.byte	0x04, 0x37
        /*0002*/ 	.short	(.L_2497 - .L_2496)
.L_2496:
        /*0004*/ 	.word	0x00000082


	//----- nvinfo : EIATTR_KPARAM_INFO
	.align		4
.L_2497:
        /*0008*/ 	.byte	0x04, 0x17
        /*000a*/ 	.short	(.L_2499 - .L_2498)
.L_2498:
        /*000c*/ 	.word	0x00000000
        /*0010*/ 	.short	0x0000
        /*0012*/ 	.short	0x0000
        /*0014*/ 	.byte	0x00, 0xf0, 0xa1, 0x04


	//----- nvinfo : EIATTR_SPARSE_MMA_MASK
	.align		4
.L_2499:
        /*0018*/ 	.byte	0x03, 0x50
        /*001a*/ 	.short	0x0000


	//----- nvinfo : EIATTR_MAXREG_COUNT
	.align		4
        /*001c*/ 	.byte	0x03, 0x1b
        /*001e*/ 	.short	0x0040


	//----- nvinfo : EIATTR_NUM_BARRIERS
	.align		4
        /*0020*/ 	.byte	0x02, 0x4c
        /*0022*/ 	.byte	0x01
	.zero		1


	//----- nvinfo : EIATTR_MERCURY_ISA_VERSION
	.align		4
        /*0024*/ 	.byte	0x03, 0x5f
        /*0026*/ 	.short	0x0101


	//----- nvinfo : EIATTR_COOP_GROUP_MASK_REGIDS
	.align		4
        /*0028*/ 	.byte	0x04, 0x29
        /*002a*/ 	.short	(.L_2501 - .L_2500)


	//   ....[0]....
.L_2500:
        /*002c*/ 	.word	0xffffffff


	//   ....[1]....
        /*0030*/ 	.word	0xffffffff


	//   ....[2]....
        /*0034*/ 	.word	0xffffffff


	//   ....[3]....
        /*0038*/ 	.word	0xffffffff


	//   ....[4]....
        /*003c*/ 	.word	0xffffffff


	//   ....[5]....
        /*0040*/ 	.word	0xffffffff


	//   ....[6]....
        /*0044*/ 	.word	0xffffffff


	//   ....[7]....
        /*0048*/ 	.word	0xffffffff


	//   ....[8]....
        /*004c*/ 	.word	0xffffffff


	//   ....[9]....
        /*0050*/ 	.word	0xffffffff


	//   ....[10]....
        /*0054*/ 	.word	0x05000011


	//   ....[11]....
        /*0058*/ 	.word	0x05000011


	//   ....[12]....
        /*005c*/ 	.word	0x05000011


	//   ....[13]....
        /*0060*/ 	.word	0x05000011


	//   ....[14]....
        /*0064*/ 	.word	0x05000011


	//   ....[15]....
        /*0068*/ 	.word	0x05000011


	//   ....[16]....
        /*006c*/ 	.word	0x05000011


	//   ....[17]....
        /*0070*/ 	.word	0x05000011


	//   ....[18]....
        /*0074*/ 	.word	0x05000011


	//   ....[19]....
        /*0078*/ 	.word	0x05000011


	//----- nvinfo : EIATTR_COOP_GROUP_INSTR_OFFSETS
	.align		4
.L_2501:
        /*007c*/ 	.byte	0x04, 0x28
        /*007e*/ 	.short	(.L_2503 - .L_2502)


	//   ....[0]....
.L_2502:
        /*0080*/ 	.word	0x000008e0


	//   ....[1]....
        /*0084*/ 	.word	0x000008f0


	//   ....[2]....
        /*0088*/ 	.word	0x00000920


	//   ....[3]....
        /*008c*/ 	.word	0x00000930


	//   ....[4]....
        /*0090*/ 	.word	0x00000960


	//   ....[5]....
        /*0094*/ 	.word	0x00000970


	//   ....[6]....
        /*0098*/ 	.word	0x000009a0


	//   ....[7]....
        /*009c*/ 	.word	0x000009b0


	//   ....[8]....
        /*00a0*/ 	.word	0x000009e0


	//   ....[9]....
        /*00a4*/ 	.word	0x000009f0


	//   ....[10]....
        /*00a8*/ 	.word	0x00000bf0


	//   ....[11]....
        /*00ac*/ 	.word	0x00000c60


	//   ....[12]....
        /*00b0*/ 	.word	0x00000cd0


	//   ....[13]....
        /*00b4*/ 	.word	0x00000d40


	//   ....[14]....
        /*00b8*/ 	.word	0x00000db0


	//   ....[15]....
        /*00bc*/ 	.word	0x00000e10


	//   ....[16]....
        /*00c0*/ 	.word	0x00000e80


	//   ....[17]....
        /*00c4*/ 	.word	0x00000ef0


	//   ....[18]....
        /*00c8*/ 	.word	0x00000f60


	//   ....[19]....
        /*00cc*/ 	.word	0x00000fd0


	//----- nvinfo : EIATTR_EXIT_INSTR_OFFSETS
	.align		4
.L_2503:
        /*00d0*/ 	.byte	0x04, 0x1c
        /*00d2*/ 	.short	(.L_2505 - .L_2504)


	//   ....[0]....
.L_2504:
        /*00d4*/ 	.word	0x00000070


	//   ....[1]....
        /*00d8*/ 	.word	0x00000b90


	//----- nvinfo : EIATTR_MAX_THREADS
	.align		4
.L_2505:
        /*00dc*/ 	.byte	0x04, 0x05
        /*00de*/ 	.short	(.L_2507 - .L_2506)
.L_2506:
        /*00e0*/ 	.word	0x00000400
        /*00e4*/ 	.word	0x00000001
        /*00e8*/ 	.word	0x00000001


	//----- nvinfo : EIATTR_CRS_STACK_SIZE
	.align		4
.L_2507:
        /*00ec*/ 	.byte	0x04, 0x1e
        /*00ee*/ 	.short	(.L_2509 - .L_2508)
.L_2508:
        /*00f0*/ 	.word	0x00000000


	//----- nvinfo : EIATTR_CBANK_PARAM_SIZE
	.align		4
.L_2509:
        /*00f4*/ 	.byte	0x03, 0x19
        /*00f6*/ 	.short	0x0128


	//----- nvinfo : EIATTR_PARAM_CBANK
	.align		4
        /*00f8*/ 	.byte	0x04, 0x0a
        /*00fa*/ 	.short	(.L_2511 - .L_2510)
	.align		4
.L_2510:
        /*00fc*/ 	.word	index@(.nv.constant0._ZN10layer_norm22ln_bwd_finalize_kernelINS_22Kernel_traits_finalizeILj2560E13__nv_bfloat16S2_fS2_fjLb0ELj1024ELj4ENS_18Kernel_traits_baseILj2560ES2_S2_fS2_fjLj1024EEEEELb0ELb1EEEvNS_9BwdParamsE)
        /*0100*/ 	.short	0x0210
        /*0102*/ 	.short	0x0128


	//----- nvinfo : EIATTR_SW_WAR
	.align		4
.L_2511:
        /*0104*/ 	.byte	0x04, 0x36
        /*0106*/ 	.short	(.L_2513 - .L_2512)
.L_2512:
        /*0108*/ 	.word	0x00000008
.L_2513:


//--------------------- .nv.info._ZN10layer_norm13ln_bwd_kernelINS_13Kernel_traitsI13__nv_bfloat16S2_fS2_fjLj2560ELj1ELj1ELj4ELj8ENS_18Kernel_traits_baseILj2560ES2_S2_fS2_fjLj128EEEEELb1ELb0ELb1ELb1EEEvNS_9BwdParamsE --------------------------
	.section	.nv.info._ZN10layer_norm13ln_bwd_kernelINS_13Kernel_traitsI13__nv_bfloat16S2_fS2_fjLj2560ELj1ELj1ELj4ELj8ENS_18Kernel_traits_baseILj2560ES2_S2_fS2_fjLj128EEEEELb1ELb0ELb1ELb1EEEvNS_9BwdParamsE,"",@"SHT_CUDA_INFO"
	.sectionflags	@""
	.align	4


	//----- nvinfo : EIATTR_CUDA_API_VERSION
	.align		4
        /*0000*/ 	.byte	0x04, 0x37
        /*0002*/ 	.short	(.L_2515 - .L_2514)
.L_2514:
        /*0004*/ 	.word	0x00000082


	//----- nvinfo : EIATTR_KPARAM_INFO
	.align		4
.L_2515:
        /*0008*/ 	.byte	0x04, 0x17
        /*000a*/ 	.short	(.L_2517 - .L_2516)
.L_2516:
        /*000c*/ 	.word	0x00000000
        /*0010*/ 	.short	0x0000
        /*0012*/ 	.short	0x0000
        /*0014*/ 	.byte	0x00, 0xf0, 0xa1, 0x04


	//----- nvinfo : EIATTR_SPARSE_MMA_MASK
	.align		4
.L_2517:
        /*0018*/ 	.byte	0x03, 0x50
        /*001a*/ 	.short	0x0000


	//----- nvinfo : EIATTR_MAXREG_COUNT
	.align		4
        /*001c*/ 	.byte	0x03, 0x1b
        /*001e*/ 	.short	0x00ff


	//----- nvinfo : EIATTR_NUM_BARRIERS
	.align		4
        /*0020*/ 	.byte	0x02, 0x4c
        /*0022*/ 	.byte	0x01
	.zero		1


	//----- nvinfo : EIATTR_MERCURY_ISA_VERSION
	.align		4
        /*0024*/ 	.byte	0x03, 0x5f
        /*0026*/ 	.short	0x0101


	//----- nvinfo : EIATTR_COOP_GROUP_MASK_REGIDS
	.align		4
        /*0028*/ 	.byte	0x04, 0x29
        /*002a*/ 	.short	(.L_2519 - .L_2518)


	//   ....[0]....
.L_2518:
        /*002c*/ 	.word	0xffffffff


	//   ....[1]....
        /*0030*/ 	.word	0xffffffff


	//   ....[2]....
        /*0034*/ 	.word	0xffffffff


	//   ....[3]....
        /*0038*/ 	.word	0xffffffff


	//   ....[4]....
        /*003c*/ 	.word	0xffffffff


	//   ....[5]....
        /*0040*/ 	.word	0xffffffff


	//   ....[6]....
        /*0044*/ 	.word	0xffffffff


	//   ....[7]....
        /*0048*/ 	.word	0xffffffff


	//   ....[8]....
        /*004c*/ 	.word	0xffffffff


	//   ....[9]....
        /*0050*/ 	.word	0xffffffff


	//   ....[10]....
        /*0054*/ 	.word	0x050000a0


	//   ....[11]....
        /*0058*/ 	.word	0x050000a0


	//   ....[12]....
        /*005c*/ 	.word	0x050000a0


	//   ....[13]....
        /*0060*/ 	.word	0x050000a0


	//   ....[14]....
        /*0064*/ 	.word	0x050000a0


	//   ....[15]....
        /*0068*/ 	.word	0x050000a0


	//   ....[16]....
        /*006c*/ 	.word	0x050000a0


	//   ....[17]....
        /*0070*/ 	.word	0x050000a0


	//   ....[18]....
        /*0074*/ 	.word	0x050000a0


	//   ....[19]....
        /*0078*/ 	.word	0x050000a0


	//----- nvinfo : EIATTR_COOP_GROUP_INSTR_OFFSETS
	.align		4
.L_2519:
        /*007c*/ 	.byte	0x04, 0x28
        /*007e*/ 	.short	(.L_2521 - .L_2520)


	//   ....[0]....
.L_2520:
        /*0080*/ 	.word	0x000019d0


	//   ....[1]....
        /*0084*/ 	.word	0x000019e0


	//   ....[2]....
        /*0088*/ 	.word	0x00001a10


	//   ....[3]....
        /*008c*/ 	.word	0x00001a20


	//   ....[4]....
        /*0090*/ 	.word	0x00001a50


	//   ....[5]....
        /*0094*/ 	.word	0x00001a60


	//   ....[6]....
        /*0098*/ 	.word	0x00001a90


	//   ....[7]....
        /*009c*/ 	.word	0x00001aa0


	//   ....[8]....
        /*00a0*/ 	.word	0x00001ad0


	//   ....[9]....
        /*00a4*/ 	.word	0x00001ae0


	//   ....[10]....
        /*00a8*/ 	.word	0x00003cc0


	//   ....[11]....
        /*00ac*/ 	.word	0x00003d10


	//   ....[12]....
        /*00b0*/ 	.word	0x00003d80


	//   ....[13]....
        /*00b4*/ 	.word	0x00003de0


	//   ....[14]....
        /*00b8*/ 	.word	0x00003e50


	//   ....[15]....
        /*00bc*/ 	.word	0x00003eb0


	//   ....[16]....
        /*00c0*/ 	.word	0x00003f20


	//   ....[17]....
        /*00c4*/ 	.word	0x00003f80


	//   ....[18]....
        /*00c8*/ 	.word	0x00003ff0


	//   ....[19]....
        /*00cc*/ 	.word	0x00004050


	//----- nvinfo : EIATTR_EXIT_INSTR_OFFSETS
	.align		4
.L_2521:
        /*00d0*/ 	.byte	0x04, 0x1c
        /*00d2*/ 	.short	(.L_2523 - .L_2522)


	//   ....[0]....
.L_2522:
        /*00d4*/ 	.word	0x00003c60


	//----- nvinfo : EIATTR_MAX_THREADS
	.align		4
.L_2523:
        /*00d8*/ 	.byte	0x04, 0x05
        /*00da*/ 	.short	(.L_2525 - .L_2524)
.L_2524:
        /*00dc*/ 	.word	0x00000080
        /*00e0*/ 	.word	0x00000001
        /*00e4*/ 	.word	0x00000001


	//----- nvinfo : EIATTR_CRS_STACK_SIZE
	.align		4
.L_2525:
        /*00e8*/ 	.byte	0x04, 0x1e
        /*00ea*/ 	.short	(.L_2527 - .L_2526)
.L_2526:
        /*00ec*/ 	.word	0x00000000


	//----- nvinfo : EIATTR_CBANK_PARAM_SIZE
	.align		4
.L_2527:
        /*00f0*/ 	.byte	0x03, 0x19
        /*00f2*/ 	.short	0x0128


	//----- nvinfo : EIATTR_PARAM_CBANK
	.align		4
        /*00f4*/ 	.byte	0x04, 0x0a
        /*00f6*/ 	.short	(.L_2529 - .L_2528)
	.align		4
.L_2528:
        /*00f8*/ 	.word	index@(.nv.constant0._ZN10layer_norm13ln_bwd_kernelINS_13Kernel_traitsI13__nv_bfloat16S2_fS2_fjLj2560ELj1ELj1ELj4ELj8ENS_18Kernel_traits_baseILj2560ES2_S2_fS2_fjLj128EEEEELb1ELb0ELb1ELb1EEEvNS_9BwdParamsE)
        /*00fc*/ 	.short	0x0210
        /*00fe*/ 	.short	0x0128


	//----- nvinfo : EIATTR_SW_WAR
	.align		4
.L_2529:
        /*0100*/ 	.byte	0x04, 0x36
        /*0102*/ 	.short	(.L_2531 - .L_2530)
.L_2530:
        /*0104*/ 	.word	0x00000008
.L_2531:


//--------------------- .nv.info._ZN10layer_norm13ln_bwd_kernelINS_13Kernel_traitsI13__nv_bfloat16S2_fS2_fjLj2560ELj1ELj1ELj4ELj8ENS_18Kernel_traits_baseILj2560ES2_S2_fS2_fjLj128EEEEELb1ELb1ELb0ELb0EEEvNS_9BwdParamsE --------------------------
	.section	.nv.info._ZN10layer_norm13ln_bwd_kernelINS_13Kernel_traitsI13__nv_bfloat16S2_fS2_fjLj2560ELj1ELj1ELj4ELj8ENS_18Kernel_traits_baseILj2560ES2_S2_fS2_fjLj128EEEEELb1ELb1ELb0ELb0EEEvNS_9BwdParamsE,"",@"SHT_CUDA_INFO"
	.sectionflags	@""
	.align	4


	//----- nvinfo : EIATTR_CUDA_API_VERSION
	.align		4
        /*0000*/ 	.byte	0x04, 0x37
        /*0002*/ 	.short	(.L_2533 - .L_2532)
.L_2532:
        /*0004*/ 	.word	0x00000082


	//----- nvinfo : EIATTR_KPARAM_INFO
	.align		4
.L_2533:
        /*0008*/ 	.byte	0x04, 0x17
        /*000a*/ 	.short	(.L_2535 - .L_2534)
.L_2534:
        /*000c*/ 	.word	0x00000000
        /*0010*/ 	.short	0x0000
        /*0012*/ 	.short	0x0000
        /*0014*/ 	.byte	0x00, 0xf0, 0xa1, 0x04


	//----- nvinfo : EIATTR_SPARSE_MMA_MASK
	.align		4
.L_2535:
        /*0018*/ 	.byte	0x03, 0x50
        /*001a*/ 	.short	0x0000


	//----- nvinfo : EIATTR_MAXREG_COUNT
	.align		4
        /*001c*/ 	.byte	0x03, 0x1b
        /*001e*/ 	.short	0x00ff


	//----- nvinfo : EIATTR_NUM_BARRIERS
	.align		4
        /*0020*/ 	.byte	0x02, 0x4c
        /*0022*/ 	.byte	0x01
	.zero		1


	//----- nvinfo : EIATTR_MERCURY_ISA_VERSION
	.align		4
        /*0024*/ 	.byte	0x03, 0x5f
        /*0026*/ 	.short	0x0101


	//----- nvinfo : EIATTR_COOP_GROUP_MASK_REGIDS
	.align		4
        /*0028*/ 	.byte	0x04, 0x29
        /*002a*/ 	.short	(.L_2537 - .L_2536)


	//   ....[0]....
.L_2536:
        /*002c*/ 	.word	0xffffffff


	//   ....[1]....
        /*0030*/ 	.word	0xffffffff


	//   ....[2]....
        /*0034*/ 	.word	0xffffffff


	//   ....[3]....
        /*0038*/ 	.word	0xffffffff


	//   ....[4]....
        /*003c*/ 	.word	0xffffffff


	//   ....[5]....
        /*0040*/ 	.word	0xffffffff


	//   ....[6]....
        /*0044*/ 	.word	0xffffffff


	//   ....[7]....
        /*0048*/ 	.word	0xffffffff


	//   ....[8]....
        /*004c*/ 	.word	0xffffffff


	//   ....[9]....
        /*0050*/ 	.word	0xffffffff


	//   ....[10]....
        /*0054*/ 	.word	0x050000be


	//   ....[11]....
        /*0058*/ 	.word	0x050000be


	//   ....[12]....
        /*005c*/ 	.word	0x050000be


	//   ....[13]....
        /*0060*/ 	.word	0x050000be


	//   ....[14]....
        /*0064*/ 	.word	0x050000be


	//   ....[15]....
        /*0068*/ 	.word	0x050000be


	//   ....[16]....
        /*006c*/ 	.word	0x050000be


	//   ....[17]....
        /*0070*/ 	.word	0x050000be


	//   ....[18]....
        /*0074*/ 	.word	0x050000be


	//   ....[19]....
        /*0078*/ 	.word	0x050000be


	//----- nvinfo : EIATTR_COOP_GROUP_INSTR_OFFSETS
	.align		4
.L_2537:
        /*007c*/ 	.byte	0x04, 0x28
        /*007e*/ 	.short	(.L_2539 - .L_2538)


	//   ....[0]....
.L_2538:
        /*0080*/ 	.word	0x00001ec0


	//   ....[1]....
        /*0084*/ 	.word	0x00001ed0


	//   ....[2]....
        /*0088*/ 	.word	0x00001f00


	//   ....[3]....
        /*008c*/ 	.word	0x00001f10


	//   ....[4]....
        /*0090*/ 	.word	0x00001f40


	//   ....[5]....
        /*0094*/ 	.word	0x00001f50


	//   ....[6]....
        /*0098*/ 	.word	0x00001f80


	//   ....[7]....
        /*009c*/ 	.word	0x00001f90


	//   ....[8]....
        /*00a0*/ 	.word	0x00001fc0


	//   ....[9]....
        /*00a4*/ 	.word	0x00001fd0


	//   ....[10]....
        /*00a8*/ 	.word	0x00004200


	//   ....[11]....
        /*00ac*/ 	.word	0x00004250


	//   ....[12]....
        /*00b0*/ 	.word	0x000042c0


	//   ....[13]....
        /*00b4*/ 	.word	0x00004320


	//   ....[14]....
        /*00b8*/ 	.word	0x00004390


	//   ....[15]....
        /*00bc*/ 	.word	0x000043f0


	//   ....[16]....
        /*00c0*/ 	.word	0x00004460


	//   ....[17]....
        /*00c4*/ 	.word	0x000044c0


	//   ....[18]....
        /*00c8*/ 	.word	0x00004530


	//   ....[19]....
        /*00cc*/ 	.word	0x00004590


	//----- nvinfo : EIATTR_EXIT_INSTR_OFFSETS
	.align		4
.L_2539:
        /*00d0*/ 	.byte	0x04, 0x1c
        /*00d2*/ 	.short	(.L_2541 - .L_2540)


	//   ....[0]....
.L_2540:
        /*00d4*/ 	.word	0x00004100


	//   ....[1]....
        /*00d8*/ 	.word	0x000041a0


	//----- nvinfo : EIATTR_MAX_THREADS
	.align		4
.L_2541:
        /*00dc*/ 	.byte	0x04, 0x05
        /*00de*/ 	.short	(.L_2543 - .L_2542)
.L_2542:
        /*00e0*/ 	.word	0x00000080
        /*00e4*/ 	.word	0x00000001
        /*00e8*/ 	.word	0x00000001


	//----- nvinfo : EIATTR_CRS_STACK_SIZE
	.align		4
.L_2543:
        /*00ec*/ 	.byte	0x04, 0x1e
        /*00ee*/ 	.short	(.L_2545 - .L_2544)
.L_2544:
        /*00f0*/ 	.word	0x00000000


	//----- nvinfo : EIATTR_CBANK_PARAM_SIZE
	.align		4
.L_2545:
        /*00f4*/ 	.byte	0x03, 0x19
        /*00f6*/ 	.short	0x0128


	//----- nvinfo : EIATTR_PARAM_CBANK
	.align		4
        /*00f8*/ 	.byte	0x04, 0x0a
        /*00fa*/ 	.short	(.L_2547 - .L_2546)
	.align		4
.L_2546:
        /*00fc*/ 	.word	index@(.nv.constant0._ZN10layer_norm13ln_bwd_kernelINS_13Kernel_traitsI13__nv_bfloat16S2_fS2_fjLj2560ELj1ELj1ELj4ELj8ENS_18Kernel_traits_baseILj2560ES2_S2_fS2_fjLj128EEEEELb1ELb1ELb0ELb0EEEvNS_9BwdParamsE)
        /*0100*/ 	.short	0x0210
        /*0102*/ 	.short	0x0128


	//----- nvinfo : EIATTR_SW_WAR
	.align		4
.L_2547:
        /*0104*/ 	.byte	0x04, 0x36
        /*0106*/ 	.short	(.L_2549 - .L_2548)
.L_2548:
        /*0108*/ 	.word	0x00000008
.L_2549:


//--------------------- .nv.info._ZN10layer_norm13ln_bwd_kernelINS_13Kernel_traitsI13__nv_bfloat16S2_fS2_fjLj2560ELj1ELj1ELj4ELj8ENS_18Kernel_traits_baseILj2560ES2_S2_fS2_fjLj128EEEEELb1ELb1ELb0ELb1EEEvNS_9BwdParamsE --------------------------
	.section	.nv.info._ZN10layer_norm13ln_bwd_kernelINS_13Kernel_traitsI13__nv_bfloat16S2_fS2_fjLj2560ELj1ELj1ELj4ELj8ENS_18Kernel_traits_baseILj2560ES2_S2_fS2_fjLj128EEEEELb1ELb1ELb0ELb1EEEvNS_9BwdParamsE,"",@"SHT_CUDA_INFO"
	.sectionflags	@""
	.align	4


	//----- nvinfo : EIATTR_CUDA_API_VERSION
	.align		4
        /*0000*/ 	.byte	0x04, 0x37
        /*0002*/ 	.short	(.L_2551 - .L_2550)
.L_2550:
        /*0004*/ 	.word	0x00000082


	//----- nvinfo : EIATTR_KPARAM_INFO
	.align		4
.L_2551:
        /*0008*/ 	.byte	0x04, 0x17
        /*000a*/ 	.short	(.L_2553 - .L_2552)
.L_2552:
        /*000c*/ 	.word	0x00000000
        /*0010*/ 	.short	0x0000
        /*0012*/ 	.short	0x0000
        /*0014*/ 	.byte	0x00, 0xf0, 0xa1, 0x04


	//----- nvinfo : EIATTR_SPARSE_MMA_MASK
	.align		4
.L_2553:
        /*0018*/ 	.byte	0x03, 0x50
        /*001a*/ 	.short	0x0000


	//----- nvinfo : EIATTR_MAXREG_COUNT
	.align		4
        /*001c*/ 	.byte	0x03, 0x1b
        /*001e*/ 	.short	0x00ff


	//----- nvinfo : EIATTR_NUM_BARRIERS
	.align		4
        /*0020*/ 	.byte	0x02, 0x4c
        /*0022*/ 	.byte	0x01
	.zero		1


	//----- nvinfo : EIATTR_MERCURY_ISA_VERSION
	.align		4
        /*0024*/ 	.byte	0x03, 0x5f
        /*0026*/ 	.short	0x0101


	//----- nvinfo : EIATTR_COOP_GROUP_MASK_REGIDS
	.align		4
        /*0028*/ 	.byte	0x04, 0x29
        /*002a*/ 	.short	(.L_2555 - .L_2554)


	//   ....[0]....
.L_2554:
        /*002c*/ 	.word	0xffffffff


	//   ....[1]....
        /*0030*/ 	.word	0xffffffff


	//   ....[2]....
        /*0034*/ 	.word	0xffffffff


	//   ....[3]....
        /*0038*/ 	.word	0xffffffff


	//   ....[4]....
        /*003c*/ 	.word	0xffffffff


	//   ....[5]....
        /*0040*/ 	.word	0xffffffff


	//   ....[6]....
        /*0044*/ 	.word	0xffffffff


	//   ....[7]....
        /*0048*/ 	.word	0xffffffff


	//   ....[8]....
        /*004c*/ 	.word	0xffffffff


	//   ....[9]....
        /*0050*/ 	.word	0xffffffff


	//   ....[10]....
        /*0054*/ 	.word	0x05000024


	//   ....[11]....
        /*0058*/ 	.word	0x05000024


	//   ....[12]....
        /*005c*/ 	.word	0x05000024


	//   ....[13]....
        /*0060*/ 	.word	0x05000024


	//   ....[14]....
        /*0064*/ 	.word	0x05000024


	//   ....[15]....
        /*0068*/ 	.word	0x05000024


	//   ....[16]....
        /*006c*/ 	.word	0x05000024


	//   ....[17]....
        /*0070*/ 	.word	0x05000024


	//   ....[18]....
        /*0074*/ 	.word	0x05000024


	//   ....[19]....
        /*0078*/ 	.word	0x05000024


	//----- nvinfo : EIATTR_COOP_GROUP_INSTR_OFFSETS
	.align		4
.L_2555:
        /*007c*/ 	.byte	0x04, 0x28
        /*007e*/ 	.short	(.L_2557 - .L_2556)


	//   ....[0]....
.L_2556:
        /*0080*/ 	.word	0x00001a50


	//   ....[1]....
        /*0084*/ 	.word	0x00001a60


	//   ....[2]....
        /*0088*/ 	.word	0x00001a90


	//   ....[3]....
        /*008c*/ 	.word	0x00001aa0


	//   ....[4]....
        /*0090*/ 	.word	0x00001ad0


	//   ....[5]....
        /*0094*/ 	.word	0x00001ae0


	//   ....[6]....
        /*0098*/ 	.word	0x00001b10


	//   ....[7]....
        /*009c*/ 	.word	0x00001b20


	//   ....[8]....
        /*00a0*/ 	.word	0x00001b50


	//   ....[9]....
        /*00a4*/ 	.word	0x00001b60


	//   ....[10]....
        /*00a8*/ 	.word	0x00003b10


	//   ....[11]....
        /*00ac*/ 	.word	0x00003b60


	//   ....[12]....
        /*00b0*/ 	.word	0x00003bd0


	//   ....[13]....
        /*00b4*/ 	.word	0x00003c30


	//   ....[14]....
        /*00b8*/ 	.word	0x00003ca0


	//   ....[15]....
        /*00bc*/ 	.word	0x00003d00


	//   ....[16]....
        /*00c0*/ 	.word	0x00003d70


	//   ....[17]....
        /*00c4*/ 	.word	0x00003dd0


	//   ....[18]....
        /*00c8*/ 	.word	0x00003e40


	//   ....[19]....
        /*00cc*/ 	.word	0x00003ea0


	//----- nvinfo : EIATTR_EXIT_INSTR_OFFSETS
	.align		4
.L_2557:
        /*00d0*/ 	.byte	0x04, 0x1c
        /*00d2*/ 	.short	(.L_2559 - .L_2558)


	//   ....[0]....
.L_2558:
        /*00d4*/ 	.word	0x00003ab0


	//----- nvinfo : EIATTR_MAX_THREADS
	.align		4
.L_2559:
        /*00d8*/ 	.byte	0x04, 0x05
        /*00da*/ 	.short	(.L_2561 - .L_2560)
.L_2560:
        /*00dc*/ 	.word	0x00000080
        /*00e0*/ 	.word	0x00000001
        /*00e4*/ 	.word	0x00000001


	//----- nvinfo : EIATTR_CRS_STACK_SIZE
	.align		4
.L_2561:
        /*00e8*/ 	.byte	0x04, 0x1e
        /*00ea*/ 	.short	(.L_2563 - .L_2562)
.L_2562:
        /*00ec*/ 	.word	0x00000000


	//----- nvinfo : EIATTR_CBANK_PARAM_SIZE
	.align		4
.L_2563:
        /*00f0*/ 	.byte	0x03, 0x19
        /*00f2*/ 	.short	0x0128


	//----- nvinfo : EIATTR_PARAM_CBANK
	.align		4
        /*00f4*/ 	.byte	0x04, 0x0a
        /*00f6*/ 	.short	(.L_2565 - .L_2564)
	.align		4
.L_2564:
        /*00f8*/ 	.word	index@(.nv.constant0._ZN10layer_norm13ln_bwd_kernelINS_13Kernel_traitsI13__nv_bfloat16S2_fS2_fjLj2560ELj1ELj1ELj4ELj8ENS_18Kernel_traits_baseILj2560ES2_S2_fS2_fjLj128EEEEELb1ELb1ELb0ELb1EEEvNS_9BwdParamsE)
        /*00fc*/ 	.short	0x0210
        /*00fe*/ 	.short	0x0128


	//----- nvinfo : EIATTR_SW_WAR
	.align		4
.L_2565:
        /*0100*/ 	.byte	0x04, 0x36
        /*0102*/ 	.short	(.L_2567 - .L_2566)
.L_2566:
        /*0104*/ 	.word	0x00000008
.L_2567:


//--------------------- .nv.info._ZN10layer_norm22ln_bwd_finalize_kernelINS_22Kernel_traits_finalizeILj2560E13__nv_bfloat16S2_fS2_fjLb1ELj1024ELj4ENS_18Kernel_traits_baseILj2560ES2_S2_fS2_fjLj1024EEEEELb1ELb0EEEvNS_9BwdParamsE --------------------------
	.section	.nv.info._ZN10layer_norm22ln_bwd_finalize_kernelINS_22Kernel_traits_finalizeILj2560E13__nv_bfloat16S2_fS2_fjLb1ELj1024ELj4ENS_18Kernel_traits_baseILj2560ES2_S2_fS2_fjLj1024EEEEELb1ELb0EEEvNS_9BwdParamsE,"",@"SHT_CUDA_INFO"
	.sectionflags	@""
	.align	4


	//----- nvinfo : EIATTR_CUDA_API_VERSION
	.align		4
        /*0000*/ 	.byte	0x04, 0x37
        /*0002*/ 	.short	(.L_2569 - .L_2568)
.L_2568:
        /*0004*/ 	.word	0x00000082


	//----- nvinfo : EIATTR_KPARAM_INFO
	.align		4
.L_2569:
        /*0008*/ 	.byte	0x04, 0x17
        /*000a*/ 	.short	(.L_2571 - .L_2570)
.L_2570:
        /*000c*/ 	.word	0x00000000
        /*0010*/ 	.short	0x0000
        /*0012*/ 	.short	0x0000
        /*0014*/ 	.byte	0x00, 0xf0, 0xa1, 0x04


	//----- nvinfo : EIATTR_SPARSE_MMA_MASK
	.align		4
.L_2571:
        /*0018*/ 	.byte	0x03, 0x50
        /*001a*/ 	.short	0x0000


	//----- nvinfo : EIATTR_MAXREG_COUNT
	.align		4
        /*001c*/ 	.byte	0x03, 0x1b
        /*001e*/ 	.short	0x0040


	//----- nvinfo : EIATTR_NUM_BARRIERS
	.align		4
        /*0020*/ 	.byte	0x02, 0x4c
        /*0022*/ 	.byte	0x01
	.zero		1


	//----- nvinfo : EIATTR_MERCURY_ISA_VERSION
	.align		4
        /*0024*/ 	.byte	0x03, 0x5f
        /*0026*/ 	.short	0x0101


	//----- nvinfo : EIATTR_COOP_GROUP_MASK_REGIDS
	.align		4
        /*0028*/ 	.byte	0x04, 0x29
        /*002a*/ 	.short	(.L_2573 - .L_2572)


	//   ....[0]....
.L_2572:
        /*002c*/ 	.word	0xffffffff


	//   ....[1]....
        /*0030*/ 	.word	0xffffffff


	//   ....[2]....
        /*0034*/ 	.word	0xffffffff


	//   ....[3]....
        /*0038*/ 	.word	0xffffffff


	//   ....[4]....
        /*003c*/ 	.word	0xffffffff


	//   ....[5]....
        /*0040*/ 	.word	0xffffffff


	//   ....[6]....
        /*0044*/ 	.word	0xffffffff


	//   ....[7]....
        /*0048*/ 	.word	0xffffffff


	//   ....[8]....
        /*004c*/ 	.word	0xffffffff


	//   ....[9]....
        /*0050*/ 	.word	0xffffffff


	//   ....[10]....
        /*0054*/ 	.word	0xffffffff


	//   ....[11]....
        /*0058*/ 	.word	0xffffffff


	//   ....[12]....
        /*005c*/ 	.word	0xffffffff


	//   ....[13]....
        /*0060*/ 	.word	0xffffffff


	//   ....[14]....
        /*0064*/ 	.word	0xffffffff


	//   ....[15]....
        /*0068*/ 	.word	0x05000014


	//   ....[16]....
        /*006c*/ 	.word	0x05000014


	//   ....[17]....
        /*0070*/ 	.word	0x05000014


	//   ....[18]....
        /*0074*/ 	.word	0x05000014


	//   ....[19]....
        /*0078*/ 	.word	0x05000014


	//   ....[20]....
        /*007c*/ 	.word	0x05000014


	//   ....[21]....
        /*0080*/ 	.word	0x05000014


	//   ....[22]....
        /*0084*/ 	.word	0x05000014


	//   ....[23]....
        /*0088*/ 	.word	0x05000014


	//   ....[24]....
        /*008c*/ 	.word	0x05000014


	//   ....[25]....
        /*0090*/ 	.word	0x05000014


	//   ....[26]....
        /*0094*/ 	.word	0x05000014


	//   ....[27]....
        /*0098*/ 	.word	0x05000014


	//   ....[28]....
        /*009c*/ 	.word	0x05000014


	//   ....[29]....
        /*00a0*/ 	.word	0x05000014


	//----- nvinfo : EIATTR_COOP_GROUP_INSTR_OFFSETS
	.align		4
.L_2573:
        /*00a4*/ 	.byte	0x04, 0x28
        /*00a6*/ 	.short	(.L_2575 - .L_2574)


	//   ....[0]....
.L_2574:
        /*00a8*/ 	.word	0x00000ad0


	//   ....[1]....
        /*00ac*/ 	.word	0x00000ae0


	//   ....[2]....
        /*00b0*/ 	.word	0x00000af0


	//   ....[3]....
        /*00b4*/ 	.word	0x00000b20


	//   ....[4]....
        /*00b8*/ 	.word	0x00000b40


	//   ....[5]....
        /*00bc*/ 	.word	0x00000b50


	//   ....[6]....
        /*00c0*/ 	.word	0x00000b90


	//   ....[7]....
        /*00c4*/ 	.word	0x00000ba0


	//   ....[8]....
        /*00c8*/ 	.word	0x00000bb0


	//   ....[9]....
        /*00cc*/ 	.word	0x00000be0


	//   ....[10]....
        /*00d0*/ 	.word	0x00000c00


	//   ....[11]....
        /*00d4*/ 	.word	0x00000c10


	//   ....[12]....
        /*00d8*/ 	.word	0x00000c40


	//   ....[13]....
        /*00dc*/ 	.word	0x00000c60


	//   ....[14]....
        /*00e0*/ 	.word	0x00000c70


	//   ....[15]....
        /*00e4*/ 	.word	0x00000f20


	//   ....[16]....
        /*00e8*/ 	.word	0x00000f90


	//   ....[17]....
        /*00ec*/ 	.word	0x00001000


	//   ....[18]....
        /*00f0*/ 	.word	0x00001070


	//   ....[19]....
        /*00f4*/ 	.word	0x000010e0


	//   ....[20]....
        /*00f8*/ 	.word	0x00001140


	//   ....[21]....
        /*00fc*/ 	.word	0x000011b0


	//   ....[22]....
        /*0100*/ 	.word	0x00001220


	//   ....[23]....
        /*0104*/ 	.word	0x00001290


	//   ....[24]....
        /*0108*/ 	.word	0x00001300


	//   ....[25]....
        /*010c*/ 	.word	0x00001360


	//   ....[26]....
        /*0110*/ 	.word	0x000013d0


	//   ....[27]....
        /*0114*/ 	.word	0x00001440


	//   ....[28]....
        /*0118*/ 	.word	0x000014b0


	//   ....[29]....
        /*011c*/ 	.word	0x00001520


	//----- nvinfo : EIATTR_EXIT_INSTR_OFFSETS
	.align		4
.L_2575:
        /*0120*/ 	.byte	0x04, 0x1c
        /*0122*/ 	.short	(.L_2577 - .L_2576)


	//   ....[0]....
.L_2576:
        /*0124*/ 	.word	0x00000070


	//   ....[1]....
        /*0128*/ 	.word	0x00000ec0


	//----- nvinfo : EIATTR_MAX_THREADS
	.align		4
.L_2577:
        /*012c*/ 	.byte	0x04, 0x05
        /*012e*/ 	.short	(.L_2579 - .L_2578)
.L_2578:
        /*0130*/ 	.word	0x00000400
        /*0134*/ 	.word	0x00000001
        /*0138*/ 	.word	0x00000001


	//----- nvinfo : EIATTR_CRS_STACK_SIZE
	.align		4
.L_2579:
        /*013c*/ 	.byte	0x04, 0x1e
        /*013e*/ 	.short	(.L_2581 - .L_2580)
.L_2580:
        /*0140*/ 	.word	0x00000000


	//----- nvinfo : EIATTR_CBANK_PARAM_SIZE
	.align		4
.L_2581:
        /*0144*/ 	.byte	0x03, 0x19
        /*0146*/ 	.short	0x0128


	//----- nvinfo : EIATTR_PARAM_CBANK
	.align		4
        /*0148*/ 	.byte	0x04, 0x0a
        /*014a*/ 	.short	(.L_2583 - .L_2582)
	.align		4
.L_2582:
        /*014c*/ 	.word	index@(.nv.constant0._ZN10layer_norm22ln_bwd_finalize_kernelINS_22Kernel_traits_finalizeILj2560E13__nv_bfloat16S2_fS2_fjLb1ELj1024ELj4ENS_18Kernel_traits_baseILj2560ES2_S2_fS2_fjLj1024EEEEELb1ELb0EEEvNS_9BwdParamsE)
        /*0150*/ 	.short	0x0210
        /*0152*/ 	.short	0x0128


	//----- nvinfo : EIATTR_SW_WAR
	.align		4
.L_2583:
        /*0154*/ 	.byte	0x04, 0x36
        /*0156*/ 	.short	(.L_2585 - .L_2584)
.L_2584:
        /*0158*/ 	.word	0x00000008
.L_2585:


//--------------------- .nv.info._ZN10layer_norm13ln_bwd_kernelINS_13Kernel_traitsI13__nv_bfloat16S2_fS2_fjLj2560ELj1ELj1ELj4ELj8ENS_18Kernel_traits_baseILj2560ES2_S2_fS2_fjLj128EEEEELb1ELb1ELb1ELb0EEEvNS_9BwdParamsE --------------------------
	.section	.nv.info._ZN10layer_norm13ln_bwd_kernelINS_13Kernel_traitsI13__nv_bfloat16S2_fS2_fjLj2560ELj1ELj1ELj4ELj8ENS_18Kernel_traits_baseILj2560ES2_S2_fS2_fjLj128EEEEELb1ELb1ELb1ELb0EEEvNS_9BwdParamsE,"",@"SHT_CUDA_INFO"
	.sectionflags	@""
	.align	4


	//----- nvinfo : EIATTR_CUDA_API_VERSION
	.align		4
        /*0000*/ 	.byte	0x04, 0x37
        /*0002*/ 	.short	(.L_2587 - .L_2586)
.L_2586:
        /*0004*/ 	.word	0x00000082


	//----- nvinfo : EIATTR_KPARAM_INFO
	.align		4
.L_2587:
        /*0008*/ 	.byte	0x04, 0x17
        /*000a*/ 	.short	(.L_2589 - .L_2588)
.L_2588:
        /*000c*/ 	.word	0x00000000
        /*0010*/ 	.short	0x0000
        /*0012*/ 	.short	0x0000
        /*0014*/ 	.byte	0x00, 0xf0, 0xa1, 0x04


	//----- nvinfo : EIATTR_SPARSE_MMA_MASK
	.align		4
.L_2589:
        /*0018*/ 	.byte	0x03, 0x50
        /*001a*/ 	.short	0x0000


	//----- nvinfo : EIATTR_MAXREG_COUNT
	.align		4
        /*001c*/ 	.byte	0x03, 0x1b
        /*001e*/ 	.short	0x00ff


	//----- nvinfo : EIATTR_NUM_BARRIERS
	.align		4
        /*0020*/ 	.byte	0x02, 0x4c
        /*0022*/ 	.byte	0x01
	.zero		1


	//----- nvinfo : EIATTR_MERCURY_ISA_VERSION
	.align		4
        /*0024*/ 	.byte	0x03, 0x5f
        /*0026*/ 	.short	0x0101


	//----- nvinfo : EIATTR_COOP_GROUP_MASK_REGIDS
	.align		4
        /*0028*/ 	.byte	0x04, 0x29
        /*002a*/ 	.short	(.L_2591 - .L_2590)


	//   ....[0]....
.L_2590:
        /*002c*/ 	.word	0xffffffff


	//   ....[1]....
        /*0030*/ 	.word	0xffffffff


	//   ....[2]....
        /*0034*/ 	.word	0xffffffff


	//   ....[3]....
        /*0038*/ 	.word	0xffffffff


	//   ....[4]....
        /*003c*/ 	.word	0xffffffff


	//   ....[5]....
        /*0040*/ 	.word	0xffffffff


	//   ....[6]....
        /*0044*/ 	.word	0xffffffff


	//   ....[7]....
        /*0048*/ 	.word	0xffffffff


	//   ....[8]....
        /*004c*/ 	.word	0xffffffff


	//   ....[9]....
        /*0050*/ 	.word	0xffffffff


	//   ....[10]....
        /*0054*/ 	.word	0x050000c9


	//   ....[11]....
        /*0058*/ 	.word	0x050000c9


	//   ....[12]....
        /*005c*/ 	.word	0x050000c9


	//   ....[13]....
        /*0060*/ 	.word	0x050000c9


	//   ....[14]....
        /*0064*/ 	.word	0x050000c9


	//   ....[15]....
        /*0068*/ 	.word	0x050000c9


	//   ....[16]....
        /*006c*/ 	.word	0x050000c9


	//   ....[17]....
        /*0070*/ 	.word	0x050000c9


	//   ....[18]....
        /*0074*/ 	.word	0x050000c9


	//   ....[19]....
        /*0078*/ 	.word	0x050000c9


	//----- nvinfo : EIATTR_COOP_GROUP_INSTR_OFFSETS
	.align		4
.L_2591:
        /*007c*/ 	.byte	0x04, 0x28
        /*007e*/ 	.short	(.L_2593 - .L_2592)


	//   ....[0]....
.L_2592:
        /*0080*/ 	.word	0x000023c0


	//   ....[1]....
        /*0084*/ 	.word	0x000023d0


	//   ....[2]....
        /*0088*/ 	.word	0x00002400


	//   ....[3]....
        /*008c*/ 	.word	0x00002410


	//   ....[4]....
        /*0090*/ 	.word	0x00002440


	//   ....[5]....
        /*0094*/ 	.word	0x00002450


	//   ....[6]....
        /*0098*/ 	.word	0x00002480


	//   ....[7]....
        /*009c*/ 	.word	0x00002490


	//   ....[8]....
        /*00a0*/ 	.word	0x000024c0


	//   ....[9]....
        /*00a4*/ 	.word	0x000024d0


	//   ....[10]....
        /*00a8*/ 	.word	0x00005970


	//   ....[11]....
        /*00ac*/ 	.word	0x000059c0


	//   ....[12]....
        /*00b0*/ 	.word	0x00005a30


	//   ....[13]....
        /*00b4*/ 	.word	0x00005a90


	//   ....[14]....
        /*00b8*/ 	.word	0x00005b00


	//   ....[15]....
        /*00bc*/ 	.word	0x00005b60


	//   ....[16]....
        /*00c0*/ 	.word	0x00005bd0


	//   ....[17]....
        /*00c4*/ 	.word	0x00005c30


	//   ....[18]....
        /*00c8*/ 	.word	0x00005ca0


	//   ....[19]....
        /*00cc*/ 	.word	0x00005d00


	//----- nvinfo : EIATTR_EXIT_INSTR_OFFSETS
	.align		4
.L_2593:
        /*00d0*/ 	.byte	0x04, 0x1c
        /*00d2*/ 	.short	(.L_2595 - .L_2594)


	//   ....[0]....
.L_2594:
        /*00d4*/ 	.word	0x00005870


	//   ....[1]....
        /*00d8*/ 	.word	0x00005910


	//----- nvinfo : EIATTR_MAX_THREADS
	.align		4
.L_2595:
        /*00dc*/ 	.byte	0x04, 0x05
        /*00de*/ 	.short	(.L_2597 - .L_2596)
.L_2596:
        /*00e0*/ 	.word	0x00000080
        /*00e4*/ 	.word	0x00000001
        /*00e8*/ 	.word	0x00000001


	//----- nvinfo : EIATTR_CRS_STACK_SIZE
	.align		4
.L_2597:
        /*00ec*/ 	.byte	0x04, 0x1e
        /*00ee*/ 	.short	(.L_2599 - .L_2598)
.L_2598:
        /*00f0*/ 	.word	0x00000000


	//----- nvinfo : EIATTR_CBANK_PARAM_SIZE
	.align		4
.L_2599:
        /*00f4*/ 	.byte	0x03, 0x19
        /*00f6*/ 	.short	0x0128


	//----- nvinfo : EIATTR_PARAM_CBANK
	.align		4
        /*00f8*/ 	.byte	0x04, 0x0a
        /*00fa*/ 	.short	(.L_2601 - .L_2600)
	.align		4
.L_2600:
        /*00fc*/ 	.word	index@(.nv.constant0._ZN10layer_norm13ln_bwd_kernelINS_13Kernel_traitsI13__nv_bfloat16S2_fS2_fjLj2560ELj1ELj1ELj4ELj8ENS_18Kernel_traits_baseILj2560ES2_S2_fS2_fjLj128EEEEELb1ELb1ELb1ELb0EEEvNS_9BwdParamsE)
        /*0100*/ 	.short	0x0210
        /*0102*/ 	.short	0x0128


	//----- nvinfo : EIATTR_SW_WAR
	.align		4
.L_2601:
        /*0104*/ 	.byte	0x04, 0x36
        /*0106*/ 	.short	(.L_2603 - .L_2602)
.L_2602:
        /*0108*/ 	.word	0x00000008
.L_2603:


//--------------------- .nv.info._ZN10layer_norm22ln_bwd_finalize_kernelINS_22Kernel_traits_finalizeILj2560E13__nv_bfloat16S2_fS2_fjLb1ELj1024ELj4ENS_18Kernel_traits_baseILj2560ES2_S2_fS2_fjLj1024EEEEELb1ELb1EEEvNS_9BwdParamsE --------------------------
	.section	.nv.info._ZN10layer_norm22ln_bwd_finalize_kernelINS_22Kernel_traits_finalizeILj2560E13__nv_bfloat16S2_fS2_fjLb1ELj1024ELj4ENS_18Kernel_traits_baseILj2560ES2_S2_fS2_fjLj1024EEEEELb1ELb1EEEvNS_9BwdParamsE,"",@"SHT_CUDA_INFO"
	.sectionflags	@""
	.align	4


	//----- nvinfo : EIATTR_CUDA_API_VERSION
	.align		4
        /*0000*/ 	.byte	0x04, 0x37
        /*0002*/ 	.short	(.L_2605 - .L_2604)
.L_2604:
        /*0004*/ 	.word	0x00000082


	//----- nvinfo : EIATTR_KPARAM_INFO
	.align		4
.L_2605:
        /*0008*/ 	.byte	0x04, 0x17
        /*000a*/ 	.short	(.L_2607 - .L_2606)
.L_2606:
        /*000c*/ 	.word	0x00000000
        /*0010*/ 	.short	0x0000
        /*0012*/ 	.short	0x0000
        /*0014*/ 	.byte	0x00, 0xf0, 0xa1, 0x04


	//----- nvinfo : EIATTR_SPARSE_MMA_MASK
	.align		4
.L_2607:
        /*0018*/ 	.byte	0x03, 0x50
        /*001a*/ 	.short	0x0000


	//----- nvinfo : EIATTR_MAXREG_COUNT
	.align		4
        /*001c*/ 	.byte	0x03, 0x1b
        /*001e*/ 	.short	0x0040


	//----- nvinfo : EIATTR_NUM_BARRIERS
	.align		4
        /*0020*/ 	.byte	0x02, 0x4c
        /*0022*/ 	.byte	0x01
	.zero		1


	//----- nvinfo : EIATTR_MERCURY_ISA_VERSION
	.align		4
        /*0024*/ 	.byte	0x03, 0x5f
        /*0026*/ 	.short	0x0101


	//----- nvinfo : EIATTR_COOP_GROUP_MASK_REGIDS
	.align		4
        /*0028*/ 	.byte	0x04, 0x29
        /*002a*/ 	.short	(.L_2609 - .L_2608)


	//   ....[0]....
.L_2608:
        /*002c*/ 	.word	0xffffffff


	//   ....[1]....
        /*0030*/ 	.word	0xffffffff


	//   ....[2]....
        /*0034*/ 	.word	0xffffffff


	//   ....[3]....
        /*0038*/ 	.word	0xffffffff


	//   ....[4]....
        /*003c*/ 	.word	0xffffffff


	//   ....[5]....
        /*0040*/ 	.word	0xffffffff


	//   ....[6]....
        /*0044*/ 	.word	0xffffffff


	//   ....[7]....
        /*0048*/ 	.word	0xffffffff


	//   ....[8]....
        /*004c*/ 	.word	0xffffffff


	//   ....[9]....
        /*0050*/ 	.word	0xffffffff


	//   ....[10]....
        /*0054*/ 	.word	0xffffffff


	//   ....[11]....
        /*0058*/ 	.word	0xffffffff


	//   ....[12]....
        /*005c*/ 	.word	0xffffffff


	//   ....[13]....
        /*0060*/ 	.word	0xffffffff


	//   ....[14]....
        /*0064*/ 	.word	0xffffffff


	//   ....[15]....
        /*0068*/ 	.word	0x05000014


	//   ....[16]....
        /*006c*/ 	.word	0x05000014


	//   ....[17]....
        /*0070*/ 	.word	0x05000014


	//   ....[18]....
        /*0074*/ 	.word	0x05000014


	//   ....[19]....
        /*0078*/ 	.word	0x05000014


	//   ....[20]....
        /*007c*/ 	.word	0x05000014


	//   ....[21]....
        /*0080*/ 	.word	0x05000014


	//   ....[22]....
        /*0084*/ 	.word	0x05000014


	//   ....[23]....
        /*0088*/ 	.word	0x05000014


	//   ....[24]....
        /*008c*/ 	.word	0x05000014


	//   ....[25]....
        /*0090*/ 	.word	0x05000014


	//   ....[26]....
        /*0094*/ 	.word	0x05000014


	//   ....[27]....
        /*0098*/ 	.word	0x05000014


	//   ....[28]....
        /*009c*/ 	.word	0x05000014


	//   ....[29]....
        /*00a0*/ 	.word	0x05000014


	//----- nvinfo : EIATTR_COOP_GROUP_INSTR_OFFSETS
	.align		4
.L_2609:
        /*00a4*/ 	.byte	0x04, 0x28
        /*00a6*/ 	.short	(.L_2611 - .L_2610)


	//   ....[0]....
.L_2610:
        /*00a8*/ 	.word	0x00000ab0


	//   ....[1]....
        /*00ac*/ 	.word	0x00000ac0


	//   ....[2]....
        /*00b0*/ 	.word	0x00000ad0


	//   ....[3]....
        /*00b4*/ 	.word	0x00000b00


	//   ....[4]....
        /*00b8*/ 	.word	0x00000b20


	//   ....[5]....
        /*00bc*/ 	.word	0x00000b30


	//   ....[6]....
        /*00c0*/ 	.word	0x00000b60


	//   ....[7]....
        /*00c4*/ 	.word	0x00000b80


	//   ....[8]....
        /*00c8*/ 	.word	0x00000b90


	//   ....[9]....
        /*00cc*/ 	.word	0x00000bc0


	//   ....[10]....
        /*00d0*/ 	.word	0x00000be0


	//   ....[11]....
        /*00d4*/ 	.word	0x00000bf0


	//   ....[12]....
        /*00d8*/ 	.word	0x00000c20


	//   ....[13]....
        /*00dc*/ 	.word	0x00000c40


	//   ....[14]....
        /*00e0*/ 	.word	0x00000c50


	//   ....[15]....
        /*00e4*/ 	.word	0x00000ee0


	//   ....[16]....
        /*00e8*/ 	.word	0x00000f50


	//   ....[17]....
        /*00ec*/ 	.word	0x00000fc0


	//   ....[18]....
        /*00f0*/ 	.word	0x00001030


	//   ....[19]....
        /*00f4*/ 	.word	0x000010a0


	//   ....[20]....
        /*00f8*/ 	.word	0x00001100


	//   ....[21]....
        /*00fc*/ 	.word	0x00001170


	//   ....[22]....
        /*0100*/ 	.word	0x000011e0


	//   ....[23]....
        /*0104*/ 	.word	0x00001250


	//   ....[24]....
        /*0108*/ 	.word	0x000012c0


	//   ....[25]....
        /*010c*/ 	.word	0x00001320


	//   ....[26]....
        /*0110*/ 	.word	0x00001390


	//   ....[27]....
        /*0114*/ 	.word	0x00001400


	//   ....[28]....
        /*0118*/ 	.word	0x00001470


	//   ....[29]....
        /*011c*/ 	.word	0x000014e0


	//----- nvinfo : EIATTR_EXIT_INSTR_OFFSETS
	.align		4
.L_2611:
        /*0120*/ 	.byte	0x04, 0x1c
        /*0122*/ 	.short	(.L_2613 - .L_2612)


	//   ....[0]....
.L_2612:
        /*0124*/ 	.word	0x00000070


	//   ....[1]....
        /*0128*/ 	.word	0x00000e80


	//----- nvinfo : EIATTR_MAX_THREADS
	.align		4
.L_2613:
        /*012c*/ 	.byte	0x04, 0x05
        /*012e*/ 	.short	(.L_2615 - .L_2614)
.L_2614:
        /*0130*/ 	.word	0x00000400
        /*0134*/ 	.word	0x00000001
        /*0138*/ 	.word	0x00000001


	//----- nvinfo : EIATTR_CRS_STACK_SIZE
	.align		4
.L_2615:
        /*013c*/ 	.byte	0x04, 0x1e
        /*013e*/ 	.short	(.L_2617 - .L_2616)
.L_2616:
        /*0140*/ 	.word	0x00000000


	//----- nvinfo : EIATTR_CBANK_PARAM_SIZE
	.align		4
.L_2617:
        /*0144*/ 	.byte	0x03, 0x19
        /*0146*/ 	.short	0x0128


	//----- nvinfo : EIATTR_PARAM_CBANK
	.align		4
        /*0148*/ 	.byte	0x04, 0x0a
        /*014a*/ 	.short	(.L_2619 - .L_2618)
	.align		4
.L_2618:
        /*014c*/ 	.word	index@(.nv.constant0._ZN10layer_norm22ln_bwd_finalize_kernelINS_22Kernel_traits_finalizeILj2560E13__nv_bfloat16S2_fS2_fjLb1ELj1024ELj4ENS_18Kernel_traits_baseILj2560ES2_S2_fS2_fjLj1024EEEEELb1ELb1EEEvNS_9BwdParamsE)
        /*0150*/ 	.short	0x0210
        /*0152*/ 	.short	0x0128


	//----- nvinfo : EIATTR_SW_WAR
	.align		4
.L_2619:
        /*0154*/ 	.byte	0x04, 0x36
        /*0156*/ 	.short	(.L_2621 - .L_2620)
.L_2620:
        /*0158*/ 	.word	0x00000008
.L_2621:


//--------------------- .nv.info._ZN10layer_norm13ln_bwd_kernelINS_13Kernel_traitsI13__nv_bfloat16S2_fS2_fjLj2560ELj1ELj1ELj4ELj8ENS_18Kernel_traits_baseILj2560ES2_S2_fS2_fjLj128EEEEELb1ELb1ELb1ELb1EEEvNS_9BwdParamsE --------------------------
	.section	.nv.info._ZN10layer_norm13ln_bwd_kernelINS_13Kernel_traitsI13__nv_bfloat16S2_fS2_fjLj2560ELj1ELj1ELj4ELj8ENS_18Kernel_traits_baseILj2560ES2_S2_fS2_fjLj128EEEEELb1ELb1ELb1ELb1EEEvNS_9BwdParamsE,"",@"SHT_CUDA_INFO"
	.sectionflags	@""
	.align	4


	//----- nvinfo : EIATTR_CUDA_API_VERSION
	.align		4
        /*0000*/ 	.byte	0x04, 0x37
        /*0002*/ 	.short	(.L_2623 - .L_2622)
.L_2622:
        /*0004*/ 	.word	0x00000082


	//----- nvinfo : EIATTR_KPARAM_INFO
	.align		4
.L_2623:
        /*0008*/ 	.byte	0x04, 0x17
        /*000a*/ 	.short	(.L_2625 - .L_2624)
.L_2624:
        /*000c*/ 	.word	0x00000000
        /*0010*/ 	.short	0x0000
        /*0012*/ 	.short	0x0000
        /*0014*/ 	.byte	0x00, 0xf0, 0xa1, 0x04


	//----- nvinfo : EIATTR_SPARSE_MMA_MASK
	.align		4
.L_2625:
        /*0018*/ 	.byte	0x03, 0x50
        /*001a*/ 	.short	0x0000


	//----- nvinfo : EIATTR_MAXREG_COUNT
	.align		4
        /*001c*/ 	.byte	0x03, 0x1b
        /*001e*/ 	.short	0x00ff


	//----- nvinfo : EIATTR_NUM_BARRIERS
	.align		4
        /*0020*/ 	.byte	0x02, 0x4c
        /*0022*/ 	.byte	0x01
	.zero		1


	//----- nvinfo : EIATTR_MERCURY_ISA_VERSION
	.align		4
        /*0024*/ 	.byte	0x03, 0x5f
        /*0026*/ 	.short	0x0101


	//----- nvinfo : EIATTR_COOP_GROUP_MASK_REGIDS
	.align		4
        /*0028*/ 	.byte	0x04, 0x29
        /*002a*/ 	.short	(.L_2627 - .L_2626)


	//   ....[0]....
.L_2626:
        /*002c*/ 	.word	0xffffffff


	//   ....[1]....
        /*0030*/ 	.word	0xffffffff


	//   ....[2]....
        /*0034*/ 	.word	0xffffffff


	//   ....[3]....
        /*0038*/ 	.word	0xffffffff


	//   ....[4]....
        /*003c*/ 	.word	0xffffffff


	//   ....[5]....
        /*0040*/ 	.word	0xffffffff


	//   ....[6]....
        /*0044*/ 	.word	0xffffffff


	//   ....[7]....
        /*0048*/ 	.word	0xffffffff


	//   ....[8]....
        /*004c*/ 	.word	0xffffffff


	//   ....[9]....
        /*0050*/ 	.word	0xffffffff


	//   ....[10]....
        /*0054*/ 	.word	0x050000a8


	//   ....[11]....
        /*0058*/ 	.word	0x050000a8


	//   ....[12]....
        /*005c*/ 	.word	0x050000a8


	//   ....[13]....
        /*0060*/ 	.word	0x050000a8


	//   ....[14]....
        /*0064*/ 	.word	0x050000a8


	//   ....[15]....
        /*0068*/ 	.word	0x050000a8


	//   ....[16]....
        /*006c*/ 	.word	0x050000a8


	//   ....[17]....
        /*0070*/ 	.word	0x050000a8


	//   ....[18]....
        /*0074*/ 	.word	0x050000a8


	//   ....[19]....
        /*0078*/ 	.word	0x050000a8


	//----- nvinfo : EIATTR_COOP_GROUP_INSTR_OFFSETS
	.align		4
.L_2627:
        /*007c*/ 	.byte	0x04, 0x28
        /*007e*/ 	.short	(.L_2629 - .L_2628)


	//   ....[0]....
.L_2628:
        /*0080*/ 	.word	0x00001d90


	//   ....[1]....
        /*0084*/ 	.word	0x00001da0


	//   ....[2]....
        /*0088*/ 	.word	0x00001dd0


	//   ....[3]....
        /*008c*/ 	.word	0x00001de0


	//   ....[4]....
        /*0090*/ 	.word	0x00001e10


	//   ....[5]....
        /*0094*/ 	.word	0x00001e20


	//   ....[6]....
        /*0098*/ 	.word	0x00001e50


	//   ....[7]....
        /*009c*/ 	.word	0x00001e60


	//   ....[8]....
        /*00a0*/ 	.word	0x00001e90


	//   ....[9]....
        /*00a4*/ 	.word	0x00001ea0


	//   ....[10]....
        /*00a8*/ 	.word	0x00004cb0


	//   ....[11]....
        /*00ac*/ 	.word	0x00004d00


	//   ....[12]....
        /*00b0*/ 	.word	0x00004d70


	//   ....[13]....
        /*00b4*/ 	.word	0x00004dd0


	//   ....[14]....
        /*00b8*/ 	.word	0x00004e40


	//   ....[15]....
        /*00bc*/ 	.word	0x00004ea0


	//   ....[16]....
        /*00c0*/ 	.word	0x00004f10


	//   ....[17]....
        /*00c4*/ 	.word	0x00004f70


	//   ....[18]....
        /*00c8*/ 	.word	0x00004fe0


	//   ....[19]....
        /*00cc*/ 	.word	0x00005040


	//----- nvinfo : EIATTR_EXIT_INSTR_OFFSETS
	.align		4
.L_2629:
        /*00d0*/ 	.byte	0x04, 0x1c
        /*00d2*/ 	.short	(.L_2631 - .L_2630)


	//   ....[0]....
.L_2630:
        /*00d4*/ 	.word	0x00004c50


	//----- nvinfo : EIATTR_MAX_THREADS
	.align		4
.L_2631:
        /*00d8*/ 	.byte	0x04, 0x05
        /*00da*/ 	.short	(.L_2633 - .L_2632)
.L_2632:
        /*00dc*/ 	.word	0x00000080
        /*00e0*/ 	.word	0x00000001
        /*00e4*/ 	.word	0x00000001


	//----- nvinfo : EIATTR_CRS_STACK_SIZE
	.align		4
.L_2633:
        /*00e8*/ 	.byte	0x04, 0x1e
        /*00ea*/ 	.short	(.L_2635 - .L_2634)
.L_2634:
        /*00ec*/ 	.word	0x00000000


	//----- nvinfo : EIATTR_CBANK_PARAM_SIZE
	.align		4
.L_2635:
        /*00f0*/ 	.byte	0x03, 0x19
        /*00f2*/ 	.short	0x0128


	//----- nvinfo : EIATTR_PARAM_CBANK
	.align		4
        /*00f4*/ 	.byte	0x04, 0x0a
        /*00f6*/ 	.short	(.L_2637 - .L_2636)
	.align		4
.L_2636:
        /*00f8*/ 	.word	index@(.nv.constant0._ZN10layer_norm13ln_bwd_kernelINS_13Kernel_traitsI13__nv_bfloat16S2_fS2_fjLj2560ELj1ELj1ELj4ELj8ENS_18Kernel_traits_baseILj2560ES2_S2_fS2_fjLj128EEEEELb1ELb1ELb1ELb1EEEvNS_9BwdParamsE)
        /*00fc*/ 	.short	0x0210
        /*00fe*/ 	.short	0x0128


	//----- nvinfo : EIATTR_SW_WAR
	.align		4
.L_2637:
        /*0100*/ 	.byte	0x04, 0x36
        /*0102*/ 	.short	(.L_2639 - .L_2638)
.L_2638:
        /*0104*/ 	.word	0x00000008
.L_2639:


//--------------------- .nv.info._ZN10layer_norm13ln_bwd_kernelINS_13Kernel_traitsIf13__nv_bfloat16fS2_fjLj2560ELj1ELj1ELj4ELj8ENS_18Kernel_traits_baseILj2560EfS2_fS2_fjLj128EEEEELb0ELb0ELb0ELb0EEEvNS_9BwdParamsE --------------------------
	.section	.nv.info._ZN10layer_norm13ln_bwd_kernelINS_13Kernel_traitsIf13__nv_bfloat16fS2_fjLj2560ELj1ELj1ELj4ELj8ENS_18Kernel_traits_baseILj2560EfS2_fS2_fjLj128EEEEELb0ELb0ELb0ELb0EEEvNS_9BwdParamsE,"",@"SHT_CUDA_INFO"
	.sectionflags	@""
	.align	4


	//----- nvinfo : EIATTR_CUDA_API_VERSION
	.align		4
        /*0000*/ 	.byte	0x04, 0x37
        /*0002*/ 	.short	(.L_2641 - .L_2640)
.L_2640:
        /*0004*/ 	.word	0x00000082


	//----- nvinfo : EIATTR_KPARAM_INFO
	.align		4
.L_2641:
        /*0008*/ 	.byte	0x04, 0x17
        /*000a*/ 	.short	(.L_2643 - .L_2642)
.L_2642:
        /*000c*/ 	.word	0x00000000
        /*0010*/ 	.short	0x0000
        /*0012*/ 	.short	0x0000
        /*0014*/ 	.byte	0x00, 0xf0, 0xa1, 0x04


	//----- nvinfo : EIATTR_SPARSE_MMA_MASK
	.align		4
.L_2643:
        /*0018*/ 	.byte	0x03, 0x50
        /*001a*/ 	.short	0x0000


	//----- nvinfo : EIATTR_MAXREG_COUNT
	.align		4
        /*001c*/ 	.byte	0x03, 0x1b
        /*001e*/ 	.short	0x00ff


	//----- nvinfo : EIATTR_NUM_BARRIERS
	.align		4
        /*0020*/ 	.byte	0x02, 0x4c
        /*0022*/ 	.byte	0x01
	.zero		1


	//----- nvinfo : EIATTR_MERCURY_ISA_VERSION
	.align		4
        /*0024*/ 	.byte	0x03, 0x5f
        /*0026*/ 	.short	0x0101


	//----- nvinfo : EIATTR_COOP_GROUP_MASK_REGIDS
	.align		4
        /*0028*/ 	.byte	0x04, 0x29
        /*002a*/ 	.short	(.L_2645 - .L_2644)


	//   ....[0]....
.L_2644:
        /*002c*/ 	.word	0xffffffff


	//   ....[1]....
        /*0030*/ 	.word	0xffffffff


	//   ....[2]....
        /*0034*/ 	.word	0xffffffff


	//   ....[3]....
        /*0038*/ 	.word	0xffffffff


	//   ....[4]....
        /*003c*/ 	.word	0xffffffff


	//   ....[5]....
        /*0040*/ 	.word	0xffffffff


	//   ....[6]....
        /*0044*/ 	.word	0xffffffff


	//   ....[7]....
        /*0048*/ 	.word	0xffffffff


	//   ....[8]....
        /*004c*/ 	.word	0xffffffff


	//   ....[9]....
        /*0050*/ 	.word	0xffffffff


	//   ....[10]....
        /*0054*/ 	.word	0x05000092


	//   ....[11]....
        /*0058*/ 	.word	0x05000092


	//   ....[12]....
        /*005c*/ 	.word	0x05000092


	//   ....[13]....
        /*0060*/ 	.word	0x05000092


	//   ....[14]....
        /*0064*/ 	.word	0x05000092


	//   ....[15]....
        /*0068*/ 	.word	0x05000092


	//   ....[16]....
        /*006c*/ 	.word	0x05000092


	//   ....[17]....
        /*0070*/ 	.word	0x05000092


	//   ....[18]....
        /*0074*/ 	.word	0x05000092


	//   ....[19]....
        /*0078*/ 	.word	0x05000092


	//----- nvinfo : EIATTR_COOP_GROUP_INSTR_OFFSETS
	.align		4
.L_2645:
        /*007c*/ 	.byte	0x04, 0x28
        /*007e*/ 	.short	(.L_2647 - .L_2646)


	//   ....[0]....
.L_2646:
        /*0080*/ 	.word	0x00001680


	//   ....[1]....
        /*0084*/ 	.word	0x00001690


	//   ....[2]....
        /*0088*/ 	.word	0x000016c0


	//   ....[3]....
        /*008c*/ 	.word	0x000016d0


	//   ....[4]....
        /*0090*/ 	.word	0x00001700


	//   ....[5]....
        /*0094*/ 	.word	0x00001710


	//   ....[6]....
        /*0098*/ 	.word	0x00001740


	//   ....[7]....
        /*009c*/ 	.word	0x00001750


	//   ....[8]....
        /*00a0*/ 	.word	0x00001780


	//   ....[9]....
        /*00a4*/ 	.word	0x00001790


	//   ....[10]....
        /*00a8*/ 	.word	0x00002ad0


	//   ....[11]....
        /*00ac*/ 	.word	0x00002b30


	//   ....[12]....
        /*00b0*/ 	.word	0x00002b90


	//   ....[13]....
        /*00b4*/ 	.word	0x00002bf0


	//   ....[14]....
        /*00b8*/ 	.word	0x00002c60


	//   ....[15]....
        /*00bc*/ 	.word	0x00002cc0


	//   ....[16]....
        /*00c0*/ 	.word	0x00002d30


	//   ....[17]....
        /*00c4*/ 	.word	0x00002d90


	//   ....[18]....
        /*00c8*/ 	.word	0x00002e00


	//   ....[19]....
        /*00cc*/ 	.word	0x00002e60


	//----- nvinfo : EIATTR_EXIT_INSTR_OFFSETS
	.align		4
.L_2647:
        /*00d0*/ 	.byte	0x04, 0x1c
        /*00d2*/ 	.short	(.L_2649 - .L_2648)


	//   ....[0]....
.L_2648:
        /*00d4*/ 	.word	0x00002a00


	//   ....[1]....
        /*00d8*/ 	.word	0x00002a80


	//----- nvinfo : EIATTR_MAX_THREADS
	.align		4
.L_2649:
        /*00dc*/ 	.byte	0x04, 0x05
        /*00de*/ 	.short	(.L_2651 - .L_2650)
.L_2650:
        /*00e0*/ 	.word	0x00000080
        /*00e4*/ 	.word	0x00000001
        /*00e8*/ 	.word	0x00000001


	//----- nvinfo : EIATTR_CRS_STACK_SIZE
	.align		4
.L_2651:
        /*00ec*/ 	.byte	0x04, 0x1e
        /*00ee*/ 	.short	(.L_2653 - .L_2652)
.L_2652:
        /*00f0*/ 	.word	0x00000000


	//----- nvinfo : EIATTR_CBANK_PARAM_SIZE
	.align		4
.L_2653:
        /*00f4*/ 	.byte	0x03, 0x19
        /*00f6*/ 	.short	0x0128


	//----- nvinfo : EIATTR_PARAM_CBANK
	.align		4
        /*00f8*/ 	.byte	0x04, 0x0a
        /*00fa*/ 	.short	(.L_2655 - .L_2654)
	.align		4
.L_2654:
        /*00fc*/ 	.word	index@(.nv.constant0._ZN10layer_norm13ln_bwd_kernelINS_13Kernel_traitsIf13__nv_bfloat16fS2_fjLj2560ELj1ELj1ELj4ELj8ENS_18Kernel_traits_baseILj2560EfS2_fS2_fjLj128EEEEELb0ELb0ELb0ELb0EEEvNS_9BwdParamsE)
        /*0100*/ 	.short	0x0210
        /*0102*/ 	.short	0x0128


	//----- nvinfo : EIATTR_SW_WAR
	.align		4
.L_2655:
        /*0104*/ 	.byte	0x04, 0x36
        /*0106*/ 	.short	(.L_2657 - .L_2656)
.L_2656:
        /*0108*/ 	.word	0x00000008
.L_2657:


//--------------------- .nv.info._ZN10layer_norm13ln_bwd_kernelINS_13Kernel_traitsIf13__nv_bfloat16fS2_fjLj2560ELj1ELj1ELj4ELj8ENS_18Kernel_traits_baseILj2560EfS2_fS2_fjLj128EEEEELb0ELb0ELb0ELb1EEEvNS_9BwdParamsE --------------------------
	.section	.nv.info._ZN10layer_norm13ln_bwd_kernelINS_13Kernel_traitsIf13__nv_bfloat16fS2_fjLj2560ELj1ELj1ELj4ELj8ENS_18Kernel_traits_baseILj2560EfS2_fS2_fjLj128EEEEELb0ELb0ELb0ELb1EEEvNS_9BwdParamsE,"",@"SHT_CUDA_INFO"
	.sectionflags	@""
	.align	4


	//----- nvinfo : EIATTR_CUDA_API_VERSION
	.align		4
        /*0000*/ 	.byte	0x04, 0x37
        /*0002*/ 	.short	(.L_2659 - .L_2658)
.L_2658:
        /*0004*/ 	.word	0x00000082


	//----- nvinfo : EIATTR_KPARAM_INFO
	.align		4
.L_2659:
        /*0008*/ 	.byte	0x04, 0x17
        /*000a*/ 	.short	(.L_2661 - .L_2660)
.L_2660:
        /*000c*/ 	.word	0x00000000
        /*0010*/ 	.short	0x0000
        /*0012*/ 	.short	0x0000
        /*0014*/ 	.byte	0x00, 0xf0, 0xa1, 0x04


	//----- nvinfo : EIATTR_SPARSE_MMA_MASK
	.align		4
.L_2661:
        /*0018*/ 	.byte	0x03, 0x50
        /*001a*/ 	.short	0x0000


	//----- nvinfo : EIATTR_MAXREG_COUNT
	.align		4
        /*001c*/ 	.byte	0x03, 0x1b
        /*001e*/ 	.short	0x00ff


	//----- nvinfo : EIATTR_NUM_BARRIERS
	.align		4
        /*0020*/ 	.byte	0x02, 0x4c
        /*0022*/ 	.byte	0x01
	.zero		1


	//----- nvinfo : EIATTR_MERCURY_ISA_VERSION
	.align		4
        /*0024*/ 	.byte	0x03, 0x5f
        /*0026*/ 	.short	0x0101


	//----- nvinfo : EIATTR_COOP_GROUP_MASK_REGIDS
	.align		4
        /*0028*/ 	.byte	0x04, 0x29
        /*002a*/ 	.short	(.L_2663 - .L_2662)


	//   ....[0]....
.L_2662:
        /*002c*/ 	.word	0xffffffff


	//   ....[1]....
        /*0030*/ 	.word	0xffffffff


	//   ....[2]....
        /*0034*/ 	.word	0xffffffff


	//   ....[3]....
        /*0038*/ 	.word	0xffffffff


	//   ....[4]....
        /*003c*/ 	.word	0xffffffff


	//   ....[5]....
        /*0040*/ 	.word	0xffffffff


	//   ....[6]....
        /*0044*/ 	.word	0xffffffff


	//   ....[7]....
        /*0048*/ 	.word	0xffffffff


	//   ....[8]....
        /*004c*/ 	.word	0xffffffff


	//   ....[9]....
        /*0050*/ 	.word	0xffffffff


	//   ....[10]....
        /*0054*/ 	.word	0x05000044


	//   ....[11]....
        /*0058*/ 	.word	0x05000044


	//   ....[12]....
        /*005c*/ 	.word	0x05000044


	//   ....[13]....
        /*0060*/ 	.word	0x05000044


	//   ....[14]....
        /*0064*/ 	.word	0x05000044


	//   ....[15]....
        /*0068*/ 	.word	0x05000044


	//   ....[16]....
        /*006c*/ 	.word	0x05000044


	//   ....[17]....
        /*0070*/ 	.word	0x05000044


	//   ....[18]....
        /*0074*/ 	.word	0x05000044


	//   ....[19]....
        /*0078*/ 	.word	0x05000044


	//----- nvinfo : EIATTR_COOP_GROUP_INSTR_OFFSETS
	.align		4
.L_2663:
        /*007c*/ 	.byte	0x04, 0x28
        /*007e*/ 	.short	(.L_2665 - .L_2664)


	//   ....[0]....
.L_2664:
        /*0080*/ 	.word	0x000013f0


	//   ....[1]....
        /*0084*/ 	.word	0x00001400


	//   ....[2]....
        /*0088*/ 	.word	0x00001430


	//   ....[3]....
        /*008c*/ 	.word	0x00001440


	//   ....[4]....
        /*0090*/ 	.word	0x00001470


	//   ....[5]....
        /*0094*/ 	.word	0x00001480


	//   ....[6]....
        /*0098*/ 	.word	0x000014b0


	//   ....[7]....
        /*009c*/ 	.word	0x000014c0


	//   ....[8]....
        /*00a0*/ 	.word	0x000014f0


	//   ....[9]....
        /*00a4*/ 	.word	0x00001500


	//   ....[10]....
        /*00a8*/ 	.word	0x000026f0


	//   ....[11]....
        /*00ac*/ 	.word	0x00002740


	//   ....[12]....
        /*00b0*/ 	.word	0x000027b0


	//   ....[13]....
        /*00b4*/ 	.word	0x00002810


	//   ....[14]....
        /*00b8*/ 	.word	0x00002880


	//   ....[15]....
        /*00bc*/ 	.word	0x000028e0


	//   ....[16]....
        /*00c0*/ 	.word	0x00002950


	//   ....[17]....
        /*00c4*/ 	.word	0x000029b0


	//   ....[18]....
        /*00c8*/ 	.word	0x00002a20


	//   ....[19]....
        /*00cc*/ 	.word	0x00002a80


	//----- nvinfo : EIATTR_EXIT_INSTR_OFFSETS
	.align		4
.L_2665:
        /*00d0*/ 	.byte	0x04, 0x1c
        /*00d2*/ 	.short	(.L_2667 - .L_2666)


	//   ....[0]....
.L_2666:
        /*00d4*/ 	.word	0x00002690


	//----- nvinfo : EIATTR_MAX_THREADS
	.align		4
.L_2667:
        /*00d8*/ 	.byte	0x04, 0x05
        /*00da*/ 	.short	(.L_2669 - .L_2668)
.L_2668:
        /*00dc*/ 	.word	0x00000080
        /*00e0*/ 	.word	0x00000001
        /*00e4*/ 	.word	0x00000001


	//----- nvinfo : EIATTR_CRS_STACK_SIZE
	.align		4
.L_2669:
        /*00e8*/ 	.byte	0x04, 0x1e
        /*00ea*/ 	.short	(.L_2671 - .L_2670)
.L_2670:
        /*00ec*/ 	.word	0x00000000


	//----- nvinfo : EIATTR_CBANK_PARAM_SIZE
	.align		4
.L_2671:
        /*00f0*/ 	.byte	0x03, 0x19
        /*00f2*/ 	.short	0x0128


	//----- nvinfo : EIATTR_PARAM_CBANK
	.align		4
        /*00f4*/ 	.byte	0x04, 0x0a
        /*00f6*/ 	.short	(.L_2673 - .L_2672)
	.align		4
.L_2672:
        /*00f8*/ 	.word	index@(.nv.constant0._ZN10layer_norm13ln_bwd_kernelINS_13Kernel_traitsIf13__nv_bfloat16fS2_fjLj2560ELj1ELj1ELj4ELj8ENS_18Kernel_traits_baseILj2560EfS2_fS2_fjLj128EEEEELb0ELb0ELb0ELb1EEEvNS_9BwdParamsE)
        /*00fc*/ 	.short	0x0210
        /*00fe*/ 	.short	0x0128


	//----- nvinfo : EIATTR_SW_WAR
	.align		4
.L_2673:
        /*0100*/ 	.byte	0x04, 0x36
        /*0102*/ 	.short	(.L_2675 - .L_2674)
.L_2674:
        /*0104*/ 	.word	0x00000008
.L_2675:


//--------------------- .nv.info._ZN10layer_norm13ln_bwd_kernelINS_13Kernel_traitsIf13__nv_bfloat16fS2_fjLj2560ELj1ELj1ELj4ELj8ENS_18Kernel_traits_baseILj2560EfS2_fS2_fjLj128EEEEELb0ELb0ELb1ELb0EEEvNS_9BwdParamsE --------------------------
	.section	.nv.info._ZN10layer_norm13ln_bwd_kernelINS_13Kernel_traitsIf13__nv_bfloat16fS2_fjLj2560ELj1ELj1ELj4ELj8ENS_18Kernel_traits_baseILj2560EfS2_fS2_fjLj128EEEEELb0ELb0ELb1ELb0EEEvNS_9BwdParamsE,"",@"SHT_CUDA_INFO"
	.sectionflags	@""
	.align	4


	//----- nvinfo : EIATTR_CUDA_API_VERSION
	.align		4
        /*0000*/ 	.byte	0x04, 0x37
        /*0002*/ 	.short	(.L_2677 - .L_2676)
.L_2676:
        /*0004*/ 	.word	0x00000082


	//----- nvinfo : EIATTR_KPARAM_INFO
	.align		4
.L_2677:
        /*0008*/ 	.byte	0x04, 0x17
        /*000a*/ 	.short	(.L_2679 - .L_2678)
.L_2678:
        /*000c*/ 	.word	0x00000000
        /*0010*/ 	.short	0x0000
        /*0012*/ 	.short	0x0000
        /*0014*/ 	.byte	0x00, 0xf0, 0xa1, 0x04


	//----- nvinfo : EIATTR_SPARSE_MMA_MASK
	.align		4
.L_2679:
        /*0018*/ 	.byte	0x03, 0x50
        /*001a*/ 	.short	0x0000


	//----- nvinfo : EIATTR_MAXREG_COUNT
	.align		4
        /*001c*/ 	.byte	0x03, 0x1b
        /*001e*/ 	.short	0x00ff


	//----- nvinfo : EIATTR_NUM_BARRIERS
	.align		4
        /*0020*/ 	.byte	0x02, 0x4c
        /*0022*/ 	.byte	0x01
	.zero		1


	//----- nvinfo : EIATTR_MERCURY_ISA_VERSION
	.align		4
        /*0024*/ 	.byte	0x03, 0x5f
        /*0026*/ 	.short	0x0101


	//----- nvinfo : EIATTR_COOP_GROUP_MASK_REGIDS
	.align		4
        /*0028*/ 	.byte	0x04, 0x29
        /*002a*/ 	.short	(.L_2681 - .L_2680)


	//   ....[0]....
.L_2680:
        /*002c*/ 	.word	0xffffffff


	//   ....[1]....
        /*0030*/ 	.word	0xffffffff


	//   ....[2]....
        /*0034*/ 	.word	0xffffffff


	//   ....[3]....
        /*0038*/ 	.word	0xffffffff


	//   ....[4]....
        /*003c*/ 	.word	0xffffffff


	//   ....[5]....
        /*0040*/ 	.word	0xffffffff


	//   ....[6]....
        /*0044*/ 	.word	0xffffffff


	//   ....[7]....
        /*0048*/ 	.word	0xffffffff


	//   ....[8]....
        /*004c*/ 	.word	0xffffffff


	//   ....[9]....
        /*0050*/ 	.word	0xffffffff


	//   ....[10]....
        /*0054*/ 	.word	0x05000099


	//   ....[11]....
        /*0058*/ 	.word	0x05000099


	//   ....[12]....
        /*005c*/ 	.word	0x05000099


	//   ....[13]....
        /*0060*/ 	.word	0x05000099


	//   ....[14]....
        /*0064*/ 	.word	0x05000099


	//   ....[15]....
        /*0068*/ 	.word	0x05000099


	//   ....[16]....
        /*006c*/ 	.word	0x05000099


	//   ....[17]....
        /*0070*/ 	.word	0x05000099


	//   ....[18]....
        /*0074*/ 	.word	0x05000099


	//   ....[19]....
        /*0078*/ 	.word	0x05000099


	//----- nvinfo : EIATTR_COOP_GROUP_INSTR_OFFSETS
	.align		4
.L_2681:
        /*007c*/ 	.byte	0x04, 0x28
        /*007e*/ 	.short	(.L_2683 - .L_2682)


	//   ....[0]....
.L_2682:
        /*0080*/ 	.word	0x000019c0


	//   ....[1]....
        /*0084*/ 	.word	0x000019d0


	//   ....[2]....
        /*0088*/ 	.word	0x00001a00


	//   ....[3]....
        /*008c*/ 	.word	0x00001a10


	//   ....[4]....
        /*0090*/ 	.word	0x00001a40


	//   ....[5]....
        /*0094*/ 	.word	0x00001a50


	//   ....[6]....
        /*0098*/ 	.word	0x00001a80


	//   ....[7]....
        /*009c*/ 	.word	0x00001a90


	//   ....[8]....
        /*00a0*/ 	.word	0x00001ac0


	//   ....[9]....
        /*00a4*/ 	.word	0x00001ad0


	//   ....[10]....
        /*00a8*/ 	.word	0x00003df0


	//   ....[11]....
        /*00ac*/ 	.word	0x00003e40


	//   ....[12]....
        /*00b0*/ 	.word	0x00003eb0


	//   ....[13]....
        /*00b4*/ 	.word	0x00003f10


	//   ....[14]....
        /*00b8*/ 	.word	0x00003f80


	//   ....[15]....
        /*00bc*/ 	.word	0x00003fe0


	//   ....[16]....
        /*00c0*/ 	.word	0x00004050


	//   ....[17]....
        /*00c4*/ 	.word	0x000040b0


	//   ....[18]....
        /*00c8*/ 	.word	0x00004120


	//   ....[19]....
        /*00cc*/ 	.word	0x00004180


	//----- nvinfo : EIATTR_EXIT_INSTR_OFFSETS
	.align		4
.L_2683:
        /*00d0*/ 	.byte	0x04, 0x1c
        /*00d2*/ 	.short	(.L_2685 - .L_2684)


	//   ....[0]....
.L_2684:
        /*00d4*/ 	.word	0x00003d10


	//   ....[1]....
        /*00d8*/ 	.word	0x00003d90


	//----- nvinfo : EIATTR_MAX_THREADS
	.align		4
.L_2685:
        /*00dc*/ 	.byte	0x04, 0x05
        /*00de*/ 	.short	(.L_2687 - .L_2686)
.L_2686:
        /*00e0*/ 	.word	0x00000080
        /*00e4*/ 	.word	0x00000001
        /*00e8*/ 	.word	0x00000001


	//----- nvinfo : EIATTR_CRS_STACK_SIZE
	.align		4
.L_2687:
        /*00ec*/ 	.byte	0x04, 0x1e
        /*00ee*/ 	.short	(.L_2689 - .L_2688)
.L_2688:
        /*00f0*/ 	.word	0x00000000


	//----- nvinfo : EIATTR_CBANK_PARAM_SIZE
	.align		4
.L_2689:
        /*00f4*/ 	.byte	0x03, 0x19
        /*00f6*/ 	.short	0x0128


	//----- nvinfo : EIATTR_PARAM_CBANK
	.align		4
        /*00f8*/ 	.byte	0x04, 0x0a
        /*00fa*/ 	.short	(.L_2691 - .L_2690)
	.align		4
.L_2690:
        /*00fc*/ 	.word	index@(.nv.constant0._ZN10layer_norm13ln_bwd_kernelINS_13Kernel_traitsIf13__nv_bfloat16fS2_fjLj2560ELj1ELj1ELj4ELj8ENS_18Kernel_traits_baseILj2560EfS2_fS2_fjLj128EEEEELb0ELb0ELb1ELb0EEEvNS_9BwdParamsE)
        /*0100*/ 	.short	0x0210
        /*0102*/ 	.short	0x0128


	//----- nvinfo : EIATTR_SW_WAR
	.align		4
.L_2691:
        /*0104*/ 	.byte	0x04, 0x36
        /*0106*/ 	.short	(.L_2693 - .L_2692)
.L_2692:
        /*0108*/ 	.word	0x00000008
.L_2693:


//--------------------- .nv.info._ZN10layer_norm13ln_bwd_kernelINS_13Kernel_traitsIf13__nv_bfloat16fS2_fjLj2560ELj1ELj1ELj4ELj8ENS_18Kernel_traits_baseILj2560EfS2_fS2_fjLj128EEEEELb0ELb0ELb1ELb1EEEvNS_9BwdParamsE --------------------------
	.section	.nv.info._ZN10layer_norm13ln_bwd_kernelINS_13Kernel_traitsIf13__nv_bfloat16fS2_fjLj2560ELj1ELj1ELj4ELj8ENS_18Kernel_traits_baseILj2560EfS2_fS2_fjLj128EEEEELb0ELb0ELb1ELb1EEEvNS_9BwdParamsE,"",@"SHT_CUDA_INFO"
	.sectionflags	@""
	.align	4


	//----- nvinfo : EIATTR_CUDA_API_VERSION
	.align		4
        /*0000*/ 	.byte	0x04, 0x37
        /*0002*/ 	.short	(.L_2695 - .L_2694)
.L_2694:
        /*0004*/ 	.word	0x00000082


	//----- nvinfo : EIATTR_KPARAM_INFO
	.align		4
.L_2695:
        /*0008*/ 	.byte	0x04, 0x17
        /*000a*/ 	.short	(.L_2697 - .L_2696)
.L_2696:
        /*000c*/ 	.word	0x00000000
        /*0010*/ 	.short	0x0000
        /*0012*/ 	.short	0x0000
        /*0014*/ 	.byte	0x00, 0xf0, 0xa1, 0x04


	//----- nvinfo : EIATTR_SPARSE_MMA_MASK
	.align		4
.L_2697:
        /*0018*/ 	.byte	0x03, 0x50
        /*001a*/ 	.short	0x0000


	//----- nvinfo : EIATTR_MAXREG_COUNT
	.align		4
        /*001c*/ 	.byte	0x03, 0x1b
        /*001e*/ 	.short	0x00ff


	//----- nvinfo : EIATTR_NUM_BARRIERS
	.align		4
        /*0020*/ 	.byte	0x02, 0x4c
        /*0022*/ 	.byte	0x01
	.zero		1


	//----- nvinfo : EIATTR_MERCURY_ISA_VERSION
	.align		4
        /*0024*/ 	.byte	0x03, 0x5f
        /*0026*/ 	.short	0x0101


	//----- nvinfo : EIATTR_COOP_GROUP_MASK_REGIDS
	.align		4
        /*0028*/ 	.byte	0x04, 0x29
        /*002a*/ 	.short	(.L_2699 - .L_2698)


	//   ....[0]....
.L_2698:
        /*002c*/ 	.word	0xffffffff


	//   ....[1]....
        /*0030*/ 	.word	0xffffffff


	//   ....[2]....
        /*0034*/ 	.word	0xffffffff


	//   ....[3]....
        /*0038*/ 	.word	0xffffffff


	//   ....[4]....
        /*003c*/ 	.word	0xffffffff


	//   ....[5]....
        /*0040*/ 	.word	0xffffffff


	//   ....[6]....
        /*0044*/ 	.word	0xffffffff


	//   ....[7]....
        /*0048*/ 	.word	0xffffffff


	//   ....[8]....
        /*004c*/ 	.word	0xffffffff


	//   ....[9]....
        /*0050*/ 	.word	0xffffffff


	//   ....[10]....
        /*0054*/ 	.word	0x05000096


	//   ....[11]....
        /*0058*/ 	.word	0x05000096


	//   ....[12]....
        /*005c*/ 	.word	0x05000096


	//   ....[13]....
        /*0060*/ 	.word	0x05000096


	//   ....[14]....
        /*0064*/ 	.word	0x05000096


	//   ....[15]....
        /*0068*/ 	.word	0x05000096


	//   ....[16]....
        /*006c*/ 	.word	0x05000096


	//   ....[17]....
        /*0070*/ 	.word	0x05000096


	//   ....[18]....
        /*0074*/ 	.word	0x05000096


	//   ....[19]....
        /*0078*/ 	.word	0x05000096


	//----- nvinfo : EIATTR_COOP_GROUP_INSTR_OFFSETS
	.align		4
.L_2699:
        /*007c*/ 	.byte	0x04, 0x28
        /*007e*/ 	.short	(.L_2701 - .L_2700)


	//   ....[0]....
.L_2700:
        /*0080*/ 	.word	0x00001580


	//   ....[1]....
        /*0084*/ 	.word	0x00001590


	//   ....[2]....
        /*0088*/ 	.word	0x000015c0


	//   ....[3]....
        /*008c*/ 	.word	0x000015d0


	//   ....[4]....
        /*0090*/ 	.word	0x00001600


	//   ....[5]....
        /*0094*/ 	.word	0x00001610


	//   ....[6]....
        /*0098*/ 	.word	0x00001640


	//   ....[7]....
        /*009c*/ 	.word	0x00001650


	//   ....[8]....
        /*00a0*/ 	.word	0x00001680


	//   ....[9]....
        /*00a4*/ 	.word	0x00001690


	//   ....[10]....
        /*00a8*/ 	.word	0x000034e0


	//   ....[11]....
        /*00ac*/ 	.word	0x00003530


	//   ....[12]....
        /*00b0*/ 	.word	0x000035a0


	//   ....[13]....
        /*00b4*/ 	.word	0x00003600


	//   ....[14]....
        /*00b8*/ 	.word	0x00003670


	//   ....[15]....
        /*00bc*/ 	.word	0x000036d0


	//   ....[16]....
        /*00c0*/ 	.word	0x00003740


	//   ....[17]....
        /*00c4*/ 	.word	0x000037a0


	//   ....[18]....
        /*00c8*/ 	.word	0x00003810


	//   ....[19]....
        /*00cc*/ 	.word	0x00003870


	//----- nvinfo : EIATTR_EXIT_INSTR_OFFSETS
	.align		4
.L_2701:
        /*00d0*/ 	.byte	0x04, 0x1c
        /*00d2*/ 	.short	(.L_2703 - .L_2702)


	//   ....[0]....
.L_2702:
        /*00d4*/ 	.word	0x00003480


	//----- nvinfo : EIATTR_MAX_THREADS
	.align		4
.L_2703:
        /*00d8*/ 	.byte	0x04, 0x05
        /*00da*/ 	.short	(.L_2705 - .L_2704)
.L_2704:
        /*00dc*/ 	.word	0x00000080
        /*00e0*/ 	.word	0x00000001
        /*00e4*/ 	.word	0x00000001


	//----- nvinfo : EIATTR_CRS_STACK_SIZE
	.align		4
.L_2705:
        /*00e8*/ 	.byte	0x04, 0x1e
        /*00ea*/ 	.short	(.L_2707 - .L_2706)
.L_2706:
        /*00ec*/ 	.word	0x00000000


	//----- nvinfo : EIATTR_CBANK_PARAM_SIZE
	.align		4
.L_2707:
        /*00f0*/ 	.byte	0x03, 0x19
        /*00f2*/ 	.short	0x0128


	//----- nvinfo : EIATTR_PARAM_CBANK
	.align		4
        /*00f4*/ 	.byte	0x04, 0x0a
        /*00f6*/ 	.short	(.L_2709 - .L_2708)
	.align		4
.L_2708:
        /*00f8*/ 	.word	index@(.nv.constant0._ZN10layer_norm13ln_bwd_kernelINS_13Kernel_traitsIf13__nv_bfloat16fS2_fjLj2560ELj1ELj1ELj4ELj8ENS_18Kernel_traits_baseILj2560EfS2_fS2_fjLj128EEEEELb0ELb0ELb1ELb1EEEvNS_9BwdParamsE)
        /*00fc*/ 	.short	0x0210
        /*00fe*/ 	.short	0x0128


	//----- nvinfo : EIATTR_SW_WAR
	.align		4
.L_2709:
        /*0100*/ 	.byte	0x04, 0x36
        /*0102*/ 	.short	(.L_2711 - .L_2710)
.L_2710:
        /*0104*/ 	.word	0x00000008
.L_2711:


//--------------------- .nv.info._ZN10layer_norm13ln_bwd_kernelINS_13Kernel_traitsIf13__nv_bfloat16fS2_fjLj2560ELj1ELj1ELj4ELj8ENS_18Kernel_traits_baseILj2560EfS2_fS2_fjLj128EEEEELb0ELb1ELb0ELb0EEEvNS_9BwdParamsE --------------------------
	.section	.nv.info._ZN10layer_norm13ln_bwd_kernelINS_13Kernel_traitsIf13__nv_bfloat16fS2_fjLj2560ELj1ELj1ELj4ELj8ENS_18Kernel_traits_baseILj2560EfS2_fS2_fjLj128EEEEELb0ELb1ELb0ELb0EEEvNS_9BwdParamsE,"",@"SHT_CUDA_INFO"
	.sectionflags	@""
	.align	4


	//----- nvinfo : EIATTR_CUDA_API_VERSION
	.align		4
        /*0000*/ 	.byte	0x04, 0x37
        /*0002*/ 	.short	(.L_2713 - .L_2712)
.L_2712:
        /*0004*/ 	.word	0x00000082


	//----- nvinfo : EIATTR_KPARAM_INFO
	.align		4
.L_2713:
        /*0008*/ 	.byte	0x04, 0x17
        /*000a*/ 	.short	(.L_2715 - .L_2714)
.L_2714:
        /*000c*/ 	.word	0x00000000
        /*0010*/ 	.short	0x0000
        /*0012*/ 	.short	0x0000
        /*0014*/ 	.byte	0x00, 0xf0, 0xa1, 0x04


	//----- nvinfo : EIATTR_SPARSE_MMA_MASK
	.align		4
.L_2715:
        /*0018*/ 	.byte	0x03, 0x50
        /*001a*/ 	.short	0x0000


	//----- nvinfo : EIATTR_MAXREG_COUNT
	.align		4
        /*001c*/ 	.byte	0x03, 0x1b
        /*001e*/ 	.short	0x00ff


	//----- nvinfo : EIATTR_NUM_BARRIERS
	.align		4
        /*0020*/ 	.byte	0x02, 0x4c
        /*0022*/ 	.byte	0x01
	.zero		1


	//----- nvinfo : EIATTR_MERCURY_ISA_VERSION
	.align		4
        /*0024*/ 	.byte	0x03, 0x5f
        /*0026*/ 	.short	0x0101


	//----- nvinfo : EIATTR_COOP_GROUP_MASK_REGIDS
	.align		4
        /*0028*/ 	.byte	0x04, 0x29
        /*002a*/ 	.short	(.L_2717 - .L_2716)


	//   ....[0]....
.L_2716:
        /*002c*/ 	.word	0xffffffff


	//   ....[1]....
        /*0030*/ 	.word	0xffffffff


	//   ....[2]....
        /*0034*/ 	.word	0xffffffff


	//   ....[3]....
        /*0038*/ 	.word	0xffffffff


	//   ....[4]....
        /*003c*/ 	.word	0xffffffff


	//   ....[5]....
        /*0040*/ 	.word	0xffffffff


	//   ....[6]....
        /*0044*/ 	.word	0xffffffff


	//   ....[7]....
        /*0048*/ 	.word	0xffffffff


	//   ....[8]....
        /*004c*/ 	.word	0xffffffff


	//   ....[9]....
        /*0050*/ 	.word	0xffffffff


	//   ....[10]....
        /*0054*/ 	.word	0x050000b9


	//   ....[11]....
        /*0058*/ 	.word	0x050000b9


	//   ....[12]....
        /*005c*/ 	.word	0x050000b9


	//   ....[13]....
        /*0060*/ 	.word	0x050000b9


	//   ....[14]....
        /*0064*/ 	.word	0x050000b9


	//   ....[15]....
        /*0068*/ 	.word	0x050000b9


	//   ....[16]....
        /*006c*/ 	.word	0x050000b9


	//   ....[17]....
        /*0070*/ 	.word	0x050000b9


	//   ....[18]....
        /*0074*/ 	.word	0x050000b9


	//   ....[19]....
        /*0078*/ 	.word	0x050000b9


	//----- nvinfo : EIATTR_COOP_GROUP_INSTR_OFFSETS
	.align		4
.L_2717:
        /*007c*/ 	.byte	0x04, 0x28
        /*007e*/ 	.short	(.L_2719 - .L_2718)


	//   ....[0]....
.L_2718:
        /*0080*/ 	.word	0x00001840


	//   ....[1]....
        /*0084*/ 	.word	0x00001850


	//   ....[2]....
        /*0088*/ 	.word	0x00001880


	//   ....[3]....
        /*008c*/ 	.word	0x00001890


	//   ....[4]....
        /*0090*/ 	.word	0x000018c0


	//   ....[5]....
        /*0094*/ 	.word	0x000018d0


	//   ....[6]....
        /*0098*/ 	.word	0x00001900


	//   ....[7]....
        /*009c*/ 	.word	0x00001910


	//   ....[8]....
        /*00a0*/ 	.word	0x00001940


	//   ....[9]....
        /*00a4*/ 	.word	0x00001950


	//   ....[10]....
        /*00a8*/ 	.word	0x00003450


	//   ....[11]....
        /*00ac*/ 	.word	0x000034a0


	//   ....[12]....
        /*00b0*/ 	.word	0x00003510


	//   ....[13]....
        /*00b4*/ 	.word	0x00003570


	//   ....[14]....
        /*00b8*/ 	.word	0x000035e0


	//   ....[15]....
        /*00bc*/ 	.word	0x00003640


	//   ....[16]....
        /*00c0*/ 	.word	0x000036b0


	//   ....[17]....
        /*00c4*/ 	.word	0x00003710


	//   ....[18]....
        /*00c8*/ 	.word	0x00003780


	//   ....[19]....
        /*00cc*/ 	.word	0x000037e0


	//----- nvinfo : EIATTR_EXIT_INSTR_OFFSETS
	.align		4
.L_2719:
        /*00d0*/ 	.byte	0x04, 0x1c
        /*00d2*/ 	.short	(.L_2721 - .L_2720)


	//   ....[0]....
.L_2720:
        /*00d4*/ 	.word	0x00003350


	//   ....[1]....
        /*00d8*/ 	.word	0x000033f0


	//----- nvinfo : EIATTR_MAX_THREADS
	.align		4
.L_2721:
        /*00dc*/ 	.byte	0x04, 0x05
        /*00de*/ 	.short	(.L_2723 - .L_2722)
.L_2722:
        /*00e0*/ 	.word	0x00000080
        /*00e4*/ 	.word	0x00000001
        /*00e8*/ 	.word	0x00000001


	//----- nvinfo : EIATTR_CRS_STACK_SIZE
	.align		4
.L_2723:
        /*00ec*/ 	.byte	0x04, 0x1e
        /*00ee*/ 	.short	(.L_2725 - .L_2724)
.L_2724:
        /*00f0*/ 	.word	0x00000000


	//----- nvinfo : EIATTR_CBANK_PARAM_SIZE
	.align		4
.L_2725:
        /*00f4*/ 	.byte	0x03, 0x19
        /*00f6*/ 	.short	0x0128


	//----- nvinfo : EIATTR_PARAM_CBANK
	.align		4
        /*00f8*/ 	.byte	0x04, 0x0a
        /*00fa*/ 	.short	(.L_2727 - .L_2726)
	.align		4
.L_2726:
        /*00fc*/ 	.word	index@(.nv.constant0._ZN10layer_norm13ln_bwd_kernelINS_13Kernel_traitsIf13__nv_bfloat16fS2_fjLj2560ELj1ELj1ELj4ELj8ENS_18Kernel_traits_baseILj2560EfS2_fS2_fjLj128EEEEELb0ELb1ELb0ELb0EEEvNS_9BwdParamsE)
        /*0100*/ 	.short	0x0210
        /*0102*/ 	.short	0x0128


	//----- nvinfo : EIATTR_SW_WAR
	.align		4
.L_2727:
        /*0104*/ 	.byte	0x04, 0x36
        /*0106*/ 	.short	(.L_2729 - .L_2728)
.L_2728:
        /*0108*/ 	.word	0x00000008
.L_2729:


//--------------------- .nv.info._ZN10layer_norm13ln_bwd_kernelINS_13Kernel_traitsIf13__nv_bfloat16fS2_fjLj2560ELj1ELj1ELj4ELj8ENS_18Kernel_traits_baseILj2560EfS2_fS2_fjLj128EEEEELb0ELb1ELb0ELb1EEEvNS_9BwdParamsE --------------------------
	.section	.nv.info._ZN10layer_norm13ln_bwd_kernelINS_13Kernel_traitsIf13__nv_bfloat16fS2_fjLj2560ELj1ELj1ELj4ELj8ENS_18Kernel_traits_baseILj2560EfS2_fS2_fjLj128EEEEELb0ELb1ELb0ELb1EEEvNS_9BwdParamsE,"",@"SHT_CUDA_INFO"
	.sectionflags	@""
	.align	4


	//----- nvinfo : EIATTR_CUDA_API_VERSION
	.align		4
        /*0000*/ 	.byte	0x04, 0x37
        /*0002*/ 	.short	(.L_2731 - .L_2730)
.L_2730:
        /*0004*/ 	.word	0x00000082


	//----- nvinfo : EIATTR_KPARAM_INFO
	.align		4
.L_2731:
        /*0008*/ 	.byte	0x04, 0x17
        /*000a*/ 	.short	(.L_2733 - .L_2732)
.L_2732:
        /*000c*/ 	.word	0x00000000
        /*0010*/ 	.short	0x0000
        /*0012*/ 	.short	0x0000
        /*0014*/ 	.byte	0x00, 0xf0, 0xa1, 0x04


	//----- nvinfo : EIATTR_SPARSE_MMA_MASK
	.align		4
.L_2733:
        /*0018*/ 	.byte	0x03, 0x50
        /*001a*/ 	.short	0x0000


	//----- nvinfo : EIATTR_MAXREG_COUNT
	.align		4
        /*001c*/ 	.byte	0x03, 0x1b
        /*001e*/ 	.short	0x00ff


	//----- nvinfo : EIATTR_NUM_BARRIERS
	.align		4
        /*0020*/ 	.byte	0x02, 0x4c
        /*0022*/ 	.byte	0x01
	.zero		1


	//----- nvinfo : EIATTR_MERCURY_ISA_VERSION
	.align		4
        /*0024*/ 	.byte	0x03, 0x5f
        /*0026*/ 	.short	0x0101


	//----- nvinfo : EIATTR_COOP_GROUP_MASK_REGIDS
	.align		4
        /*0028*/ 	.byte	0x04, 0x29
        /*002a*/ 	.short	(.L_2735 - .L_2734)


	//   ....[0]....
.L_2734:
        /*002c*/ 	.word	0xffffffff


	//   ....[1]....
        /*0030*/ 	.word	0xffffffff


	//   ....[2]....
        /*0034*/ 	.word	0xffffffff


	//   ....[3]....
        /*0038*/ 	.word	0xffffffff


	//   ....[4]....
        /*003c*/ 	.word	0xffffffff


	//   ....[5]....
        /*0040*/ 	.word	0xffffffff


	//   ....[6]....
        /*0044*/ 	.word	0xffffffff


	//   ....[7]....
        /*0048*/ 	.word	0xffffffff


	//   ....[8]....
        /*004c*/ 	.word	0xffffffff


	//   ....[9]....
        /*0050*/ 	.word	0xffffffff


	//   ....[10]....
        /*0054*/ 	.word	0x050000a9


	//   ....[11]....
        /*0058*/ 	.word	0x050000a9


	//   ....[12]....
        /*005c*/ 	.word	0x050000a9


	//   ....[13]....
        /*0060*/ 	.word	0x050000a9


	//   ....[14]....
        /*0064*/ 	.word	0x050000a9


	//   ....[15]....
        /*0068*/ 	.word	0x050000a9


	//   ....[16]....
        /*006c*/ 	.word	0x050000a9


	//   ....[17]....
        /*0070*/ 	.word	0x050000a9


	//   ....[18]....
        /*0074*/ 	.word	0x050000a9


	//   ....[19]....
        /*0078*/ 	.word	0x050000a9


	//----- nvinfo : EIATTR_COOP_GROUP_INSTR_OFFSETS
	.align		4
.L_2735:
        /*007c*/ 	.byte	0x04, 0x28
        /*007e*/ 	.short	(.L_2737 - .L_2736)


	//   ....[0]....
.L_2736:
        /*0080*/ 	.word	0x00001630


	//   ....[1]....
        /*0084*/ 	.word	0x00001640


	//   ....[2]....
        /*0088*/ 	.word	0x00001670


	//   ....[3]....
        /*008c*/ 	.word	0x00001680


	//   ....[4]....
        /*0090*/ 	.word	0x000016b0


	//   ....[5]....
        /*0094*/ 	.word	0x000016c0


	//   ....[6]....
        /*0098*/ 	.word	0x000016f0


	//   ....[7]....
        /*009c*/ 	.word	0x00001700


	//   ....[8]....
        /*00a0*/ 	.word	0x00001730


	//   ....[9]....
        /*00a4*/ 	.word	0x00001740


	//   ....[10]....
        /*00a8*/ 	.word	0x00003120


	//   ....[11]....
        /*00ac*/ 	.word	0x00003170


	//   ....[12]....
        /*00b0*/ 	.word	0x000031e0


	//   ....[13]....
        /*00b4*/ 	.word	0x00003240


	//   ....[14]....
        /*00b8*/ 	.word	0x000032b0


	//   ....[15]....
        /*00bc*/ 	.word	0x00003310


	//   ....[16]....
        /*00c0*/ 	.word	0x00003380


	//   ....[17]....
        /*00c4*/ 	.word	0x000033e0


	//   ....[18]....
        /*00c8*/ 	.word	0x00003450


	//   ....[19]....
        /*00cc*/ 	.word	0x000034b0


	//----- nvinfo : EIATTR_EXIT_INSTR_OFFSETS
	.align		4
.L_2737:
        /*00d0*/ 	.byte	0x04, 0x1c
        /*00d2*/ 	.short	(.L_2739 - .L_2738)


	//   ....[0]....
.L_2738:
        /*00d4*/ 	.word	0x000030c0


	//----- nvinfo : EIATTR_MAX_THREADS
	.align		4
.L_2739:
        /*00d8*/ 	.byte	0x04, 0x05
        /*00da*/ 	.short	(.L_2741 - .L_2740)
.L_2740:
        /*00dc*/ 	.word	0x00000080
        /*00e0*/ 	.word	0x00000001
        /*00e4*/ 	.word	0x00000001


	//----- nvinfo : EIATTR_CRS_STACK_SIZE
	.align		4
.L_2741:
        /*00e8*/ 	.byte	0x04, 0x1e
        /*00ea*/ 	.short	(.L_2743 - .L_2742)
.L_2742:
        /*00ec*/ 	.word	0x00000000


	//----- nvinfo : EIATTR_CBANK_PARAM_SIZE
	.align		4
.L_2743:
        /*00f0*/ 	.byte	0x03, 0x19
        /*00f2*/ 	.short	0x0128


	//----- nvinfo : EIATTR_PARAM_CBANK
	.align		4
        /*00f4*/ 	.byte	0x04, 0x0a
        /*00f6*/ 	.short	(.L_2745 - .L_2744)
	.align		4
.L_2744:
        /*00f8*/ 	.word	index@(.nv.constant0._ZN10layer_norm13ln_bwd_kernelINS_13Kernel_traitsIf13__nv_bfloat16fS2_fjLj2560ELj1ELj1ELj4ELj8ENS_18Kernel_traits_baseILj2560EfS2_fS2_fjLj128EEEEELb0ELb1ELb0ELb1EEEvNS_9BwdParamsE)
        /*00fc*/ 	.short	0x0210
        /*00fe*/ 	.short	0x0128


	//----- nvinfo : EIATTR_SW_WAR
	.align		4
.L_2745:
        /*0100*/ 	.byte	0x04, 0x36
        /*0102*/ 	.short	(.L_2747 - .L_2746)
.L_2746:
        /*0104*/ 	.word	0x00000008
.L_2747:


//--------------------- .nv.info._ZN10layer_norm13ln_bwd_kernelINS_13Kernel_traitsIf13__nv_bfloat16fS2_fjLj2560ELj1ELj1ELj4ELj8ENS_18Kernel_traits_baseILj2560EfS2_fS2_fjLj128EEEEELb0ELb1ELb1ELb0EEEvNS_9BwdParamsE --------------------------
	.section	.nv.info._ZN10layer_norm13ln_bwd_kernelINS_13Kernel_traitsIf13__nv_bfloat16fS2_fjLj2560ELj1ELj1ELj4ELj8ENS_18Kernel_traits_baseILj2560EfS2_fS2_fjLj128EEEEELb0ELb1ELb1ELb0EEEvNS_9BwdParamsE,"",@"SHT_CUDA_INFO"
	.sectionflags	@""
	.align	4


	//----- nvinfo : EIATTR_CUDA_API_VERSION
	.align		4
        /*0000*/ 	.byte	0x04, 0x37
        /*0002*/ 	.short	(.L_2749 - .L_2748)
.L_2748:
        /*0004*/ 	.word	0x00000082


	//----- nvinfo : EIATTR_KPARAM_INFO
	.align		4
.L_2749:
        /*0008*/ 	.byte	0x04, 0x17
        /*000a*/ 	.short	(.L_2751 - .L_2750)
.L_2750:
        /*000c*/ 	.word	0x00000000
        /*0010*/ 	.short	0x0000
        /*0012*/ 	.short	0x0000
        /*0014*/ 	.byte	0x00, 0xf0, 0xa1, 0x04


	//----- nvinfo : EIATTR_SPARSE_MMA_MASK
	.align		4
.L_2751:
        /*0018*/ 	.byte	0x03, 0x50
        /*001a*/ 	.short	0x0000


	//----- nvinfo : EIATTR_MAXREG_COUNT
	.align		4
        /*001c*/ 	.byte	0x03, 0x1b
        /*001e*/ 	.short	0x00ff


	//----- nvinfo : EIATTR_NUM_BARRIERS
	.align		4
        /*0020*/ 	.byte	0x02, 0x4c
        /*0022*/ 	.byte	0x01
	.zero		1


	//----- nvinfo : EIATTR_MERCURY_ISA_VERSION
	.align		4
        /*0024*/ 	.byte	0x03, 0x5f
        /*0026*/ 	.short	0x0101


	//----- nvinfo : EIATTR_COOP_GROUP_MASK_REGIDS
	.align		4
        /*0028*/ 	.byte	0x04, 0x29
        /*002a*/ 	.short	(.L_2753 - .L_2752)


	//   ....[0]....
.L_2752:
        /*002c*/ 	.word	0xffffffff


	//   ....[1]....
        /*0030*/ 	.word	0xffffffff


	//   ....[2]....
        /*0034*/ 	.word	0xffffffff


	//   ....[3]....
        /*0038*/ 	.word	0xffffffff


	//   ....[4]....
        /*003c*/ 	.word	0xffffffff


	//   ....[5]....
        /*0040*/ 	.word	0xffffffff


	//   ....[6]....
        /*0044*/ 	.word	0xffffffff


	//   ....[7]....
        /*0048*/ 	.word	0xffffffff


	//   ....[8]....
        /*004c*/ 	.word	0xffffffff


	//   ....[9]....
        /*0050*/ 	.word	0xffffffff


	//   ....[10]....
        /*0054*/ 	.word	0x050000c4


	//   ....[11]....
        /*0058*/ 	.word	0x050000c4


	//   ....[12]....
        /*005c*/ 	.word	0x050000c4


	//   ....[13]....
        /*0060*/ 	.word	0x050000c4


	//   ....[14]....
        /*0064*/ 	.word	0x050000c4


	//   ....[15]....
        /*0068*/ 	.word	0x050000c4


	//   ....[16]....
        /*006c*/ 	.word	0x050000c4


	//   ....[17]....
        /*0070*/ 	.word	0x050000c4


	//   ....[18]....
        /*0074*/ 	.word	0x050000c4


	//   ....[19]....
        /*0078*/ 	.word	0x050000c4


	//----- nvinfo : EIATTR_COOP_GROUP_INSTR_OFFSETS
	.align		4
.L_2753:
        /*007c*/ 	.byte	0x04, 0x28
        /*007e*/ 	.short	(.L_2755 - .L_2754)


	//   ....[0]....
.L_2754:
        /*0080*/ 	.word	0x00001b50


	//   ....[1]....
        /*0084*/ 	.word	0x00001b60


	//   ....[2]....
        /*0088*/ 	.word	0x00001b90


	//   ....[3]....
        /*008c*/ 	.word	0x00001ba0


	//   ....[4]....
        /*0090*/ 	.word	0x00001bd0


	//   ....[5]....
        /*0094*/ 	.word	0x00001be0


	//   ....[6]....
        /*0098*/ 	.word	0x00001c10


	//   ....[7]....
        /*009c*/ 	.word	0x00001c20


	//   ....[8]....
        /*00a0*/ 	.word	0x00001c50


	//   ....[9]....
        /*00a4*/ 	.word	0x00001c60


	//   ....[10]....
        /*00a8*/ 	.word	0x000048a0


	//   ....[11]....
        /*00ac*/ 	.word	0x000048f0


	//   ....[12]....
        /*00b0*/ 	.word	0x00004960


	//   ....[13]....
        /*00b4*/ 	.word	0x000049c0


	//   ....[14]....
        /*00b8*/ 	.word	0x00004a30


	//   ....[15]....
        /*00bc*/ 	.word	0x00004a90


	//   ....[16]....
        /*00c0*/ 	.word	0x00004b00


	//   ....[17]....
        /*00c4*/ 	.word	0x00004b60


	//   ....[18]....
        /*00c8*/ 	.word	0x00004bd0


	//   ....[19]....
        /*00cc*/ 	.word	0x00004c30


	//----- nvinfo : EIATTR_EXIT_INSTR_OFFSETS
	.align		4
.L_2755:
        /*00d0*/ 	.byte	0x04, 0x1c
        /*00d2*/ 	.short	(.L_2757 - .L_2756)


	//   ....[0]....
.L_2756:
        /*00d4*/ 	.word	0x000047a0


	//   ....[1]....
        /*00d8*/ 	.word	0x00004840


	//----- nvinfo : EIATTR_MAX_THREADS
	.align		4
.L_2757:
        /*00dc*/ 	.byte	0x04, 0x05
        /*00de*/ 	.short	(.L_2759 - .L_2758)
.L_2758:
        /*00e0*/ 	.word	0x00000080
        /*00e4*/ 	.word	0x00000001
        /*00e8*/ 	.word	0x00000001


	//----- nvinfo : EIATTR_CRS_STACK_SIZE
	.align		4
.L_2759:
        /*00ec*/ 	.byte	0x04, 0x1e
        /*00ee*/ 	.short	(.L_2761 - .L_2760)
.L_2760:
        /*00f0*/ 	.word	0x00000000


	//----- nvinfo : EIATTR_CBANK_PARAM_SIZE
	.align		4
.L_2761:
        /*00f4*/ 	.byte	0x03, 0x19
        /*00f6*/ 	.short	0x0128


	//----- nvinfo : EIATTR_PARAM_CBANK
	.align		4
        /*00f8*/ 	.byte	0x04, 0x0a
        /*00fa*/ 	.short	(.L_2763 - .L_2762)
	.align		4
.L_2762:
        /*00fc*/ 	.word	index@(.nv.constant0._ZN10layer_norm13ln_bwd_kernelINS_13Kernel_traitsIf13__nv_bfloat16fS2_fjLj2560ELj1ELj1ELj4ELj8ENS_18Kernel_traits_baseILj2560EfS2_fS2_fjLj128EEEEELb0ELb1ELb1ELb0EEEvNS_9BwdParamsE)
        /*0100*/ 	.short	0x0210
        /*0102*/ 	.short	0x0128


	//----- nvinfo : EIATTR_SW_WAR
	.align		4
.L_2763:
        /*0104*/ 	.byte	0x04, 0x36
        /*0106*/ 	.short	(.L_2765 - .L_2764)
.L_2764:
        /*0108*/ 	.word	0x00000008
.L_2765:


//--------------------- .nv.info._ZN10layer_norm13ln_bwd_kernelINS_13Kernel_traitsIf13__nv_bfloat16fS2_fjLj2560ELj1ELj1ELj4ELj8ENS_18Kernel_traits_baseILj2560EfS2_fS2_fjLj128EEEEELb0ELb1ELb1ELb1EEEvNS_9BwdParamsE --------------------------
	.section	.nv.info._ZN10layer_norm13ln_bwd_kernelINS_13Kernel_traitsIf13__nv_bfloat16fS2_fjLj2560ELj1ELj1ELj4ELj8ENS_18Kernel_traits_baseILj2560EfS2_fS2_fjLj128EEEEELb0ELb1ELb1ELb1EEEvNS_9BwdParamsE,"",@"SHT_CUDA_INFO"
	.sectionflags	@""
	.align	4


	//----- nvinfo : EIATTR_CUDA_API_VERSION
	.align		4
        /*0000*/ 	.byte	0x04, 0x37
        /*0002*/ 	.short	(.L_2767 - .L_2766)
.L_2766:
        /*0004*/ 	.word	0x00000082


	//----- nvinfo : EIATTR_KPARAM_INFO
	.align		4
.L_2767:
        /*0008*/ 	.byte	0x04, 0x17
        /*000a*/ 	.short	(.L_2769 - .L_2768)
.L_2768:
        /*000c*/ 	.word	0x00000000
        /*0010*/ 	.short	0x0000
        /*0012*/ 	.short	0x0000
        /*0014*/ 	.byte	0x00, 0xf0, 0xa1, 0x04


	//----- nvinfo : EIATTR_SPARSE_MMA_MASK
	.align		4
.L_2769:
        /*0018*/ 	.byte	0x03, 0x50
        /*001a*/ 	.short	0x0000


	//----- nvinfo : EIATTR_MAXREG_COUNT
	.align		4
        /*001c*/ 	.byte	0x03, 0x1b
        /*001e*/ 	.short	0x00ff


	//----- nvinfo : EIATTR_NUM_BARRIERS
	.align		4
        /*0020*/ 	.byte	0x02, 0x4c
        /*0022*/ 	.byte	0x01
	.zero		1


	//----- nvinfo : EIATTR_MERCURY_ISA_VERSION
	.align		4
        /*0024*/ 	.byte	0x03, 0x5f
        /*0026*/ 	.short	0x0101


	//----- nvinfo : EIATTR_COOP_GROUP_MASK_REGIDS
	.align		4
        /*0028*/ 	.byte	0x04, 0x29
        /*002a*/ 	.short	(.L_2771 - .L_2770)


	//   ....[0]....
.L_2770:
        /*002c*/ 	.word	0xffffffff


	//   ....[1]....
        /*0030*/ 	.word	0xffffffff


	//   ....[2]....
        /*0034*/ 	.word	0xffffffff


	//   ....[3]....
        /*0038*/ 	.word	0xffffffff


	//   ....[4]....
        /*003c*/ 	.word	0xffffffff


	//   ....[5]....
        /*0040*/ 	.word	0xffffffff


	//   ....[6]....
        /*0044*/ 	.word	0xffffffff


	//   ....[7]....
        /*0048*/ 	.word	0xffffffff


	//   ....[8]....
        /*004c*/ 	.word	0xffffffff


	//   ....[9]....
        /*0050*/ 	.word	0xffffffff


	//   ....[10]....
        /*0054*/ 	.word	0x050000c1


	//   ....[11]....
        /*0058*/ 	.word	0x050000c1


	//   ....[12]....
        /*005c*/ 	.word	0x050000c1


	//   ....[13]....
        /*0060*/ 	.word	0x050000c1


	//   ....[14]....
        /*0064*/ 	.word	0x050000c1


	//   ....[15]....
        /*0068*/ 	.word	0x050000c1


	//   ....[16]....
        /*006c*/ 	.word	0x050000c1


	//   ....[17]....
        /*0070*/ 	.word	0x050000c1


	//   ....[18]....
        /*0074*/ 	.word	0x050000c1


	//   ....[19]....
        /*0078*/ 	.word	0x050000c1


	//----- nvinfo : EIATTR_COOP_GROUP_INSTR_OFFSETS
	.align		4
.L_2771:
        /*007c*/ 	.byte	0x04, 0x28
        /*007e*/ 	.short	(.L_2773 - .L_2772)


	//   ....[0]....
.L_2772:
        /*0080*/ 	.word	0x00001760


	//   ....[1]....
        /*0084*/ 	.word	0x00001770


	//   ....[2]....
        /*0088*/ 	.word	0x000017a0


	//   ....[3]....
        /*008c*/ 	.word	0x000017b0


	//   ....[4]....
        /*0090*/ 	.word	0x000017e0


	//   ....[5]....
        /*0094*/ 	.word	0x000017f0


	//   ....[6]....
        /*0098*/ 	.word	0x00001820


	//   ....[7]....
        /*009c*/ 	.word	0x00001830


	//   ....[8]....
        /*00a0*/ 	.word	0x00001860


	//   ....[9]....
        /*00a4*/ 	.word	0x00001870


	//   ....[10]....
        /*00a8*/ 	.word	0x00003e00


	//   ....[11]....
        /*00ac*/ 	.word	0x00003e50


	//   ....[12]....
        /*00b0*/ 	.word	0x00003ec0


	//   ....[13]....
        /*00b4*/ 	.word	0x00003f20


	//   ....[14]....
        /*00b8*/ 	.word	0x00003f90


	//   ....[15]....
        /*00bc*/ 	.word	0x00003ff0


	//   ....[16]....
        /*00c0*/ 	.word	0x00004060


	//   ....[17]....
        /*00c4*/ 	.word	0x000040c0


	//   ....[18]....
        /*00c8*/ 	.word	0x00004130


	//   ....[19]....
        /*00cc*/ 	.word	0x00004190


	//----- nvinfo : EIATTR_EXIT_INSTR_OFFSETS
	.align		4
.L_2773:
        /*00d0*/ 	.byte	0x04, 0x1c
        /*00d2*/ 	.short	(.L_2775 - .L_2774)


	//   ....[0]....
.L_2774:
        /*00d4*/ 	.word	0x00003da0


	//----- nvinfo : EIATTR_MAX_THREADS
	.align		4
.L_2775:
        /*00d8*/ 	.byte	0x04, 0x05
        /*00da*/ 	.short	(.L_2777 - .L_2776)
.L_2776:
        /*00dc*/ 	.word	0x00000080
        /*00e0*/ 	.word	0x00000001
        /*00e4*/ 	.word	0x00000001


	//----- nvinfo : EIATTR_CRS_STACK_SIZE
	.align		4
.L_2777:
        /*00e8*/ 	.byte	0x04, 0x1e
        /*00ea*/ 	.short	(.L_2779 - .L_2778)
.L_2778:
        /*00ec*/ 	.word	0x00000000


	//----- nvinfo : EIATTR_CBANK_PARAM_SIZE
	.align		4
.L_2779:
        /*00f0*/ 	.byte	0x03, 0x19
        /*00f2*/ 	.short	0x0128


	//----- nvinfo : EIATTR_PARAM_CBANK
	.align		4
        /*00f4*/ 	.byte	0x04, 0x0a
        /*00f6*/ 	.short	(.L_2781 - .L_2780)
	.align		4
.L_2780:
        /*00f8*/ 	.word	index@(.nv.constant0._ZN10layer_norm13ln_bwd_kernelINS_13Kernel_traitsIf13__nv_bfloat16fS2_fjLj2560ELj1ELj1ELj4ELj8ENS_18Kernel_traits_baseILj2560EfS2_fS2_fjLj128EEEEELb0ELb1ELb1ELb1EEEvNS_9BwdParamsE)
        /*00fc*/ 	.short	0x0210
        /*00fe*/ 	.short	0x0128


	//----- nvinfo : EIATTR_SW_WAR
	.align		4
.L_2781:
        /*0100*/ 	.byte	0x04, 0x36
        /*0102*/ 	.short	(.L_2783 - .L_2782)
.L_2782:
        /*0104*/ 	.word	0x00000008
.L_2783:


//--------------------- .nv.info._ZN10layer_norm13ln_bwd_kernelINS_13Kernel_traitsIf13__nv_bfloat16fS2_fjLj2560ELj1ELj1ELj4ELj8ENS_18Kernel_traits_baseILj2560EfS2_fS2_fjLj128EEEEELb1ELb0ELb0ELb0EEEvNS_9BwdParamsE --------------------------
	.section	.nv.info._ZN10layer_norm13ln_bwd_kernelINS_13Kernel_traitsIf13__nv_bfloat16fS2_fjLj2560ELj1ELj1ELj4ELj8ENS_18Kernel_traits_baseILj2560EfS2_fS2_fjLj128EEEEELb1ELb0ELb0ELb0EEEvNS_9BwdParamsE,"",@"SHT_CUDA_INFO"
	.sectionflags	@""
	.align	4


	//----- nvinfo : EIATTR_CUDA_API_VERSION
	.align		4
        /*0000*/ 	.byte	0x04, 0x37
        /*0002*/ 	.short	(.L_2785 - .L_2784)
.L_2784:
        /*0004*/ 	.word	0x00000082


	//----- nvinfo : EIATTR_KPARAM_INFO
	.align		4
.L_2785:
        /*0008*/ 	.byte	0x04, 0x17
        /*000a*/ 	.short	(.L_2787 - .L_2786)
.L_2786:
        /*000c*/ 	.word	0x00000000
        /*0010*/ 	.short	0x0000
        /*0012*/ 	.short	0x0000
        /*0014*/ 	.byte	0x00, 0xf0, 0xa1, 0x04


	//----- nvinfo : EIATTR_SPARSE_MMA_MASK
	.align		4
.L_2787:
        /*0018*/ 	.byte	0x03, 0x50
        /*001a*/ 	.short	0x0000


	//----- nvinfo : EIATTR_MAXREG_COUNT
	.align		4
        /*001c*/ 	.byte	0x03, 0x1b
        /*001e*/ 	.short	0x00ff


	//----- nvinfo : EIATTR_NUM_BARRIERS
	.align		4
        /*0020*/ 	.byte	0x02, 0x4c
        /*0022*/ 	.byte	0x01
	.zero		1


	//----- nvinfo : EIATTR_MERCURY_ISA_VERSION
	.align		4
        /*0024*/ 	.byte	0x03, 0x5f
        /*0026*/ 	.short	0x0101


	//----- nvinfo : EIATTR_COOP_GROUP_MASK_REGIDS
	.align		4
        /*0028*/ 	.byte	0x04, 0x29
        /*002a*/ 	.short	(.L_2789 - .L_2788)


	//   ....[0]....
.L_2788:
        /*002c*/ 	.word	0xffffffff


	//   ....[1]....
        /*0030*/ 	.word	0xffffffff


	//   ....[2]....
        /*0034*/ 	.word	0xffffffff


	//   ....[3]....
        /*0038*/ 	.word	0xffffffff


	//   ....[4]....
        /*003c*/ 	.word	0xffffffff


	//   ....[5]....
        /*0040*/ 	.word	0xffffffff


	//   ....[6]....
        /*0044*/ 	.word	0xffffffff


	//   ....[7]....
        /*0048*/ 	.word	0xffffffff


	//   ....[8]....
        /*004c*/ 	.word	0xffffffff


	//   ....[9]....
        /*0050*/ 	.word	0xffffffff


	//   ....[10]....
        /*0054*/ 	.word	0x05000097


	//   ....[11]....
        /*0058*/ 	.word	0x05000097


	//   ....[12]....
        /*005c*/ 	.word	0x05000097


	//   ....[13]....
        /*0060*/ 	.word	0x05000097


	//   ....[14]....
        /*0064*/ 	.word	0x05000097


	//   ....[15]....
        /*0068*/ 	.word	0x05000097


	//   ....[16]....
        /*006c*/ 	.word	0x05000097


	//   ....[17]....
        /*0070*/ 	.word	0x05000097


	//   ....[18]....
        /*0074*/ 	.word	0x05000097


	//   ....[19]....
        /*0078*/ 	.word	0x05000097


	//----- nvinfo : EIATTR_COOP_GROUP_INSTR_OFFSETS
	.align		4
.L_2789:
        /*007c*/ 	.byte	0x04, 0x28
        /*007e*/ 	.short	(.L_2791 - .L_2790)


	//   ....[0]....
.L_2790:
        /*0080*/ 	.word	0x00001810


	//   ....[1]....
        /*0084*/ 	.word	0x00001820


	//   ....[2]....
        /*0088*/ 	.word	0x00001850


	//   ....[3]....
        /*008c*/ 	.word	0x00001860


	//   ....[4]....
        /*0090*/ 	.word	0x00001890


	//   ....[5]....
        /*0094*/ 	.word	0x000018a0


	//   ....[6]....
        /*0098*/ 	.word	0x000018d0


	//   ....[7]....
        /*009c*/ 	.word	0x000018e0


	//   ....[8]....
        /*00a0*/ 	.word	0x00001910


	//   ....[9]....
        /*00a4*/ 	.word	0x00001920


	//   ....[10]....
        /*00a8*/ 	.word	0x00003030


	//   ....[11]....
        /*00ac*/ 	.word	0x00003080


	//   ....[12]....
        /*00b0*/ 	.word	0x000030f0


	//   ....[13]....
        /*00b4*/ 	.word	0x00003150


	//   ....[14]....
        /*00b8*/ 	.word	0x000031c0


	//   ....[15]....
        /*00bc*/ 	.word	0x00003220


	//   ....[16]....
        /*00c0*/ 	.word	0x00003290


	//   ....[17]....
        /*00c4*/ 	.word	0x000032f0


	//   ....[18]....
        /*00c8*/ 	.word	0x00003360


	//   ....[19]....
        /*00cc*/ 	.word	0x000033c0


	//----- nvinfo : EIATTR_EXIT_INSTR_OFFSETS
	.align		4
.L_2791:
        /*00d0*/ 	.byte	0x04, 0x1c
        /*00d2*/ 	.short	(.L_2793 - .L_2792)


	//   ....[0]....
.L_2792:
        /*00d4*/ 	.word	0x00002f50


	//   ....[1]....
        /*00d8*/ 	.word	0x00002fd0


	//----- nvinfo : EIATTR_MAX_THREADS
	.align		4
.L_2793:
        /*00dc*/ 	.byte	0x04, 0x05
        /*00de*/ 	.short	(.L_2795 - .L_2794)
.L_2794:
        /*00e0*/ 	.word	0x00000080
        /*00e4*/ 	.word	0x00000001
        /*00e8*/ 	.word	0x00000001


	//----- nvinfo : EIATTR_CRS_STACK_SIZE
	.align		4
.L_2795:
        /*00ec*/ 	.byte	0x04, 0x1e
        /*00ee*/ 	.short	(.L_2797 - .L_2796)
.L_2796:
        /*00f0*/ 	.word	0x00000000


	//----- nvinfo : EIATTR_CBANK_PARAM_SIZE
	.align		4
.L_2797:
        /*00f4*/ 	.byte	0x03, 0x19
        /*00f6*/ 	.short	0x0128


	//----- nvinfo : EIATTR_PARAM_CBANK
	.align		4
        /*00f8*/ 	.byte	0x04, 0x0a
        /*00fa*/ 	.short	(.L_2799 - .L_2798)
	.align		4
.L_2798:
        /*00fc*/ 	.word	index@(.nv.constant0._ZN10layer_norm13ln_bwd_kernelINS_13Kernel_traitsIf13__nv_bfloat16fS2_fjLj2560ELj1ELj1ELj4ELj8ENS_18Kernel_traits_baseILj2560EfS2_fS2_fjLj128EEEEELb1ELb0ELb0ELb0EEEvNS_9BwdParamsE)
        /*0100*/ 	.short	0x0210
        /*0102*/ 	.short	0x0128


	//----- nvinfo : EIATTR_SW_WAR
	.align		4
.L_2799:
        /*0104*/ 	.byte	0x04, 0x36
        /*0106*/ 	.short	(.L_2801 - .L_2800)
.L_2800:
        /*0108*/ 	.word	0x00000008
.L_2801:


//--------------------- .nv.info._ZN10layer_norm13ln_bwd_kernelINS_13Kernel_traitsIf13__nv_bfloat16fS2_fjLj2560ELj1ELj1ELj4ELj8ENS_18Kernel_traits_baseILj2560EfS2_fS2_fjLj128EEEEELb1ELb0ELb0ELb1EEEvNS_9BwdParamsE --------------------------
	.section	.nv.info._ZN10layer_norm13ln_bwd_kernelINS_13Kernel_traitsIf13__nv_bfloat16fS2_fjLj2560ELj1ELj1ELj4ELj8ENS_18Kernel_traits_baseILj2560EfS2_fS2_fjLj128EEEEELb1ELb0ELb0ELb1EEEvNS_9BwdParamsE,"",@"SHT_CUDA_INFO"
	.sectionflags	@""
	.align	4


	//----- nvinfo : EIATTR_CUDA_API_VERSION
	.align		4
        /*0000*/ 	.byte	0x04, 0x37
        /*0002*/ 	.short	(.L_2803 - .L_2802)
.L_2802:
        /*0004*/ 	.word	0x00000082


	//----- nvinfo : EIATTR_KPARAM_INFO
	.align		4
.L_2803:
        /*0008*/ 	.byte	0x04, 0x17
        /*000a*/ 	.short	(.L_2805 - .L_2804)
.L_2804:
        /*000c*/ 	.word	0x00000000
        /*0010*/ 	.short	0x0000
        /*0012*/ 	.short	0x0000
        /*0014*/ 	.byte	0x00, 0xf0, 0xa1, 0x04


	//----- nvinfo : EIATTR_SPARSE_MMA_MASK
	.align		4
.L_2805:
        /*0018*/ 	.byte	0x03, 0x50
        /*001a*/ 	.short	0x0000


	//----- nvinfo : EIATTR_MAXREG_COUNT
	.align		4
        /*001c*/ 	.byte	0x03, 0x1b
        /*001e*/ 	.short	0x00ff


	//----- nvinfo : EIATTR_NUM_BARRIERS
	.align		4
        /*0020*/ 	.byte	0x02, 0x4c
        /*0022*/ 	.byte	0x01
	.zero		1


	//----- nvinfo : EIATTR_MERCURY_ISA_VERSION
	.align		4
        /*0024*/ 	.byte	0x03, 0x5f
        /*0026*/ 	.short	0x0101


	//----- nvinfo : EIATTR_COOP_GROUP_MASK_REGIDS
	.align		4
        /*0028*/ 	.byte	0x04, 0x29
        /*002a*/ 	.short	(.L_2807 - .L_2806)


	//   ....[0]....
.L_2806:
        /*002c*/ 	.word	0xffffffff


	//   ....[1]....
        /*0030*/ 	.word	0xffffffff


	//   ....[2]....
        /*0034*/ 	.word	0xffffffff


	//   ....[3]....
        /*0038*/ 	.word	0xffffffff


	//   ....[4]....
        /*003c*/ 	.word	0xffffffff


	//   ....[5]....
        /*0040*/ 	.word	0xffffffff


	//   ....[6]....
        /*0044*/ 	.word	0xffffffff


	//   ....[7]....
        /*0048*/ 	.word	0xffffffff


	//   ....[8]....
        /*004c*/ 	.word	0xffffffff


	//   ....[9]....
        /*0050*/ 	.word	0xffffffff


	//   ....[10]....
        /*0054*/ 	.word	0x0500006e


	//   ....[11]....
        /*0058*/ 	.word	0x0500006e


	//   ....[12]....
        /*005c*/ 	.word	0x0500006e


	//   ....[13]....
        /*0060*/ 	.word	0x0500006e


	//   ....[14]....
        /*0064*/ 	.word	0x0500006e


	//   ....[15]....
        /*0068*/ 	.word	0x0500006e


	//   ....[16]....
        /*006c*/ 	.word	0x0500006e


	//   ....[17]....
        /*0070*/ 	.word	0x0500006e


	//   ....[18]....
        /*0074*/ 	.word	0x0500006e


	//   ....[19]....
        /*0078*/ 	.word	0x0500006e


	//----- nvinfo : EIATTR_COOP_GROUP_INSTR_OFFSETS
	.align		4
.L_2807:
        /*007c*/ 	.byte	0x04, 0x28
        /*007e*/ 	.short	(.L_2809 - .L_2808)


	//   ....[0]....
.L_2808:
        /*0080*/ 	.word	0x00001560


	//   ....[1]....
        /*0084*/ 	.word	0x00001570


	//   ....[2]....
        /*0088*/ 	.word	0x000015a0


	//   ....[3]....
        /*008c*/ 	.word	0x000015b0


	//   ....[4]....
        /*0090*/ 	.word	0x000015e0


	//   ....[5]....
        /*0094*/ 	.word	0x000015f0


	//   ....[6]....
        /*0098*/ 	.word	0x00001620


	//   ....[7]....
        /*009c*/ 	.word	0x00001630


	//   ....[8]....
        /*00a0*/ 	.word	0x00001660


	//   ....[9]....
        /*00a4*/ 	.word	0x00001670


	//   ....[10]....
        /*00a8*/ 	.word	0x00002bb0


	//   ....[11]....
        /*00ac*/ 	.word	0x00002c00


	//   ....[12]....
        /*00b0*/ 	.word	0x00002c70


	//   ....[13]....
        /*00b4*/ 	.word	0x00002cd0


	//   ....[14]....
        /*00b8*/ 	.word	0x00002d40


	//   ....[15]....
        /*00bc*/ 	.word	0x00002da0


	//   ....[16]....
        /*00c0*/ 	.word	0x00002e10


	//   ....[17]....
        /*00c4*/ 	.word	0x00002e70


	//   ....[18]....
        /*00c8*/ 	.word	0x00002ee0


	//   ....[19]....
        /*00cc*/ 	.word	0x00002f40


	//----- nvinfo : EIATTR_EXIT_INSTR_OFFSETS
	.align		4
.L_2809:
        /*00d0*/ 	.byte	0x04, 0x1c
        /*00d2*/ 	.short	(.L_2811 - .L_2810)


	//   ....[0]....
.L_2810:
        /*00d4*/ 	.word	0x00002b50


	//----- nvinfo : EIATTR_MAX_THREADS
	.align		4
.L_2811:
        /*00d8*/ 	.byte	0x04, 0x05
        /*00da*/ 	.short	(.L_2813 - .L_2812)
.L_2812:
        /*00dc*/ 	.word	0x00000080
        /*00e0*/ 	.word	0x00000001
        /*00e4*/ 	.word	0x00000001


	//----- nvinfo : EIATTR_CRS_STACK_SIZE
	.align		4
.L_2813:
        /*00e8*/ 	.byte	0x04, 0x1e
        /*00ea*/ 	.short	(.L_2815 - .L_2814)
.L_2814:
        /*00ec*/ 	.word	0x00000000


	//----- nvinfo : EIATTR_CBANK_PARAM_SIZE
	.align		4
.L_2815:
        /*00f0*/ 	.byte	0x03, 0x19
        /*00f2*/ 	.short	0x0128


	//----- nvinfo : EIATTR_PARAM_CBANK
	.align		4
        /*00f4*/ 	.byte	0x04, 0x0a
        /*00f6*/ 	.short	(.L_2817 - .L_2816)
	.align		4
.L_2816:
        /*00f8*/ 	.word	index@(.nv.constant0._ZN10layer_norm13ln_bwd_kernelINS_13Kernel_traitsIf13__nv_bfloat16fS2_fjLj2560ELj1ELj1ELj4ELj8ENS_18Kernel_traits_baseILj2560EfS2_fS2_fjLj128EEEEELb1ELb0ELb0ELb1EEEvNS_9BwdParamsE)
        /*00fc*/ 	.short	0x0210
        /*00fe*/ 	.short	0x0128


	//----- nvinfo : EIATTR_SW_WAR
	.align		4
.L_2817:
        /*0100*/ 	.byte	0x04, 0x36
        /*0102*/ 	.short	(.L_2819 - .L_2818)
.L_2818:
        /*0104*/ 	.word	0x00000008
.L_2819:


//--------------------- .nv.info._ZN10layer_norm22ln_bwd_finalize_kernelINS_22Kernel_traits_finalizeILj2560Ef13__nv_bfloat16fS2_fjLb0ELj1024ELj4ENS_18Kernel_traits_baseILj2560EfS2_fS2_fjLj1024EEEEELb0ELb0EEEvNS_9BwdParamsE --------------------------
	.section	.nv.info._ZN10layer_norm22ln_bwd_finalize_kernelINS_22Kernel_traits_finalizeILj2560Ef13__nv_bfloat16fS2_fjLb0ELj1024ELj4ENS_18Kernel_traits_baseILj2560EfS2_fS2_fjLj1024EEEEELb0ELb0EEEvNS_9BwdParamsE,"",@"SHT_CUDA_INFO"
	.sectionflags	@""
	.align	4


	//----- nvinfo : EIATTR_CUDA_API_VERSION
	.align		4
        /*0000*/ 	.byte	0x04, 0x37
        /*0002*/ 	.short	(.L_2821 - .L_2820)
.L_2820:
        /*0004*/ 	.word	0x00000082


	//----- nvinfo : EIATTR_KPARAM_INFO
	.align		4
.L_2821:
        /*0008*/ 	.byte	0x04, 0x17
        /*000a*/ 	.short	(.L_2823 - .L_2822)
.L_2822:
        /*000c*/ 	.word	0x00000000
        /*0010*/ 	.short	0x0000
        /*0012*/ 	.short	0x0000
        /*0014*/ 	.byte	0x00, 0xf0, 0xa1, 0x04


	//----- nvinfo : EIATTR_SPARSE_MMA_MASK
	.align		4
.L_2823:
        /*0018*/ 	.byte	0x03, 0x50
        /*001a*/ 	.short	0x0000


	//----- nvinfo : EIATTR_MAXREG_COUNT
	.align		4
        /*001c*/ 	.byte	0x03, 0x1b
        /*001e*/ 	.short	0x0040


	//----- nvinfo : EIATTR_NUM_BARRIERS
	.align		4
        /*0020*/ 	.byte	0x02, 0x4c
        /*0022*/ 	.byte	0x01
	.zero		1


	//----- nvinfo : EIATTR_MERCURY_ISA_VERSION
	.align		4
        /*0024*/ 	.byte	0x03, 0x5f
        /*0026*/ 	.short	0x0101


	//----- nvinfo : EIATTR_COOP_GROUP_MASK_REGIDS
	.align		4
        /*0028*/ 	.byte	0x04, 0x29
        /*002a*/ 	.short	(.L_2825 - .L_2824)


	//   ....[0]....
.L_2824:
        /*002c*/ 	.word	0xffffffff


	//   ....[1]....
        /*0030*/ 	.word	0xffffffff


	//   ....[2]....
        /*0034*/ 	.word	0xffffffff


	//   ....[3]....
        /*0038*/ 	.word	0xffffffff


	//   ....[4]....
        /*003c*/ 	.word	0xffffffff


	//   ....[5]....
        /*0040*/ 	.word	0xffffffff


	//   ....[6]....
        /*0044*/ 	.word	0xffffffff


	//   ....[7]....
        /*0048*/ 	.word	0xffffffff


	//   ....[8]....
        /*004c*/ 	.word	0xffffffff


	//   ....[9]....
        /*0050*/ 	.word	0xffffffff


	//   ....[10]....
        /*0054*/ 	.word	0x05000013


	//   ....[11]....
        /*0058*/ 	.word	0x05000013


	//   ....[12]....
        /*005c*/ 	.word	0x05000013


	//   ....[13]....
        /*0060*/ 	.word	0x05000013


	//   ....[14]....
        /*0064*/ 	.word	0x05000013


	//   ....[15]....
        /*0068*/ 	.word	0x05000013


	//   ....[16]....
        /*006c*/ 	.word	0x05000013


	//   ....[17]....
        /*0070*/ 	.word	0x05000013


	//   ....[18]....
        /*0074*/ 	.word	0x05000013


	//   ....[19]....
        /*0078*/ 	.word	0x05000013


	//----- nvinfo : EIATTR_COOP_GROUP_INSTR_OFFSETS
	.align		4
.L_2825:
        /*007c*/ 	.byte	0x04, 0x28
        /*007e*/ 	.short	(.L_2827 - .L_2826)


	//   ....[0]....
.L_2826:
        /*0080*/ 	.word	0x000008e0


	//   ....[1]....
        /*0084*/ 	.word	0x000008f0


	//   ....[2]....
        /*0088*/ 	.word	0x00000920


	//   ....[3]....
        /*008c*/ 	.word	0x00000930


	//   ....[4]....
        /*0090*/ 	.word	0x00000960


	//   ....[5]....
        /*0094*/ 	.word	0x00000970


	//   ....[6]....
        /*0098*/ 	.word	0x000009a0


	//   ....[7]....
        /*009c*/ 	.word	0x000009b0


	//   ....[8]....
        /*00a0*/ 	.word	0x000009e0


	//   ....[9]....
        /*00a4*/ 	.word	0x000009f0


	//   ....[10]....
        /*00a8*/ 	.word	0x00000bf0


	//   ....[11]....
        /*00ac*/ 	.word	0x00000c60


	//   ....[12]....
        /*00b0*/ 	.word	0x00000cd0


	//   ....[13]....
        /*00b4*/ 	.word	0x00000d40


	//   ....[14]....
        /*00b8*/ 	.word	0x00000db0


	//   ....[15]....
        /*00bc*/ 	.word	0x00000e10


	//   ....[16]....
        /*00c0*/ 	.word	0x00000e80


	//   ....[17]....
        /*00c4*/ 	.word	0x00000ef0


	//   ....[18]....
        /*00c8*/ 	.word	0x00000f60


	//   ....[19]....
        /*00cc*/ 	.word	0x00000fd0


	//----- nvinfo : EIATTR_EXIT_INSTR_OFFSETS
	.align		4
.L_2827:
        /*00d0*/ 	.byte	0x04, 0x1c
        /*00d2*/ 	.short	(.L_2829 - .L_2828)


	//   ....[0]....
.L_2828:
        /*00d4*/ 	.word	0x00000070


	//   ....[1]....
        /*00d8*/ 	.word	0x00000b90


	//----- nvinfo : EIATTR_MAX_THREADS
	.align		4
.L_2829:
        /*00dc*/ 	.byte	0x04, 0x05
        /*00de*/ 	.short	(.L_2831 - .L_2830)
.L_2830:
        /*00e0*/ 	.word	0x00000400
        /*00e4*/ 	.word	0x00000001
        /*00e8*/ 	.word	0x00000001


	//----- nvinfo : EIATTR_CRS_STACK_SIZE
	.align		4
.L_2831:
        /*00ec*/ 	.byte	0x04, 0x1e
        /*00ee*/ 	.short	(.L_2833 - .L_2832)
.L_2832:
        /*00f0*/ 	.word	0x00000000


	//----- nvinfo : EIATTR_CBANK_PARAM_SIZE
	.align		4
.L_2833:
        /*00f4*/ 	.byte	0x03, 0x19
        /*00f6*/ 	.short	0x0128


	//----- nvinfo : EIATTR_PARAM_CBANK
	.align		4
        /*00f8*/ 	.byte	0x04, 0x0a
        /*00fa*/ 	.short	(.L_2835 - .L_2834)
	.align		4
.L_2834:
        /*00fc*/ 	.word	index@(.nv.constant0._ZN10layer_norm22ln_bwd_finalize_kernelINS_22Kernel_traits_finalizeILj2560Ef13__nv_bfloat16fS2_fjLb0ELj1024ELj4ENS_18Kernel_traits_baseILj2560EfS2_fS2_fjLj1024EEEEELb0ELb0EEEvNS_9BwdParamsE)
        /*0100*/ 	.short	0x0210
        /*0102*/ 	.short	0x0128


	//----- nvinfo : EIATTR_SW_WAR
	.align		4
.L_2835:
        /*0104*/ 	.byte	0x04, 0x36
        /*0106*/ 	.short	(.L_2837 - .L_2836)
.L_2836:
        /*0108*/ 	.word	0x00000008
.L_2837:


//--------------------- .nv.info._ZN10layer_norm13ln_bwd_kernelINS_13Kernel_traitsIf13__nv_bfloat16fS2_fjLj2560ELj1ELj1ELj4ELj8ENS_18Kernel_traits_baseILj2560EfS2_fS2_fjLj128EEEEELb1ELb0ELb1ELb0EEEvNS_9BwdParamsE --------------------------
	.section	.nv.info._ZN10layer_norm13ln_bwd_kernelINS_13Kernel_traitsIf13__nv_bfloat16fS2_fjLj2560ELj1ELj1ELj4ELj8ENS_18Kernel_traits_baseILj2560EfS2_fS2_fjLj128EEEEELb1ELb0ELb1ELb0EEEvNS_9BwdParamsE,"",@"SHT_CUDA_INFO"
	.sectionflags	@""
	.align	4


	//----- nvinfo : EIATTR_CUDA_API_VERSION
	.align		4
        /*0000*/ 	.byte	0x04, 0x37
        /*0002*/ 	.short	(.L_2839 - .L_2838)
.L_2838:
        /*0004*/ 	.word	0x00000082


	//----- nvinfo : EIATTR_KPARAM_INFO
	.align		4
.L_2839:
        /*0008*/ 	.byte	0x04, 0x17
        /*000a*/ 	.short	(.L_2841 - .L_2840)
.L_2840:
        /*000c*/ 	.word	0x00000000
        /*0010*/ 	.short	0x0000
        /*0012*/ 	.short	0x0000
        /*0014*/ 	.byte	0x00, 0xf0, 0xa1, 0x04


	//----- nvinfo : EIATTR_SPARSE_MMA_MASK
	.align		4
.L_2841:
        /*0018*/ 	.byte	0x03, 0x50
        /*001a*/ 	.short	0x0000


	//----- nvinfo : EIATTR_MAXREG_COUNT
	.align		4
        /*001c*/ 	.byte	0x03, 0x1b
        /*001e*/ 	.short	0x00ff


	//----- nvinfo : EIATTR_NUM_BARRIERS
	.align		4
        /*0020*/ 	.byte	0x02, 0x4c
        /*0022*/ 	.byte	0x01
	.zero		1


	//----- nvinfo : EIATTR_MERCURY_ISA_VERSION
	.align		4
        /*0024*/ 	.byte	0x03, 0x5f
        /*0026*/ 	.short	0x0101


	//----- nvinfo : EIATTR_COOP_GROUP_MASK_REGIDS
	.align		4
        /*0028*/ 	.byte	0x04, 0x29
        /*002a*/ 	.short	(.L_2843 - .L_2842)


	//   ....[0]....
.L_2842:
        /*002c*/ 	.word	0xffffffff


	//   ....[1]....
        /*0030*/ 	.word	0xffffffff


	//   ....[2]....
        /*0034*/ 	.word	0xffffffff


	//   ....[3]....
        /*0038*/ 	.word	0xffffffff


	//   ....[4]....
        /*003c*/ 	.word	0xffffffff


	//   ....[5]....
        /*0040*/ 	.word	0xffffffff


	//   ....[6]....
        /*0044*/ 	.word	0xffffffff


	//   ....[7]....
        /*0048*/ 	.word	0xffffffff


	//   ....[8]....
        /*004c*/ 	.word	0xffffffff


	//   ....[9]....
        /*0050*/ 	.word	0xffffffff


	//   ....[10]....
        /*0054*/ 	.word	0x0500009a


	//   ....[11]....
        /*0058*/ 	.word	0x0500009a


	//   ....[12]....
        /*005c*/ 	.word	0x0500009a


	//   ....[13]....
        /*0060*/ 	.word	0x0500009a


	//   ....[14]....
        /*0064*/ 	.word	0x0500009a


	//   ....[15]....
        /*0068*/ 	.word	0x0500009a


	//   ....[16]....
        /*006c*/ 	.word	0x0500009a


	//   ....[17]....
        /*0070*/ 	.word	0x0500009a


	//   ....[18]....
        /*0074*/ 	.word	0x0500009a


	//   ....[19]....
        /*0078*/ 	.word	0x0500009a


	//----- nvinfo : EIATTR_COOP_GROUP_INSTR_OFFSETS
	.align		4
.L_2843:
        /*007c*/ 	.byte	0x04, 0x28
        /*007e*/ 	.short	(.L_2845 - .L_2844)


	//   ....[0]....
.L_2844:
        /*0080*/ 	.word	0x00001cf0


	//   ....[1]....
        /*0084*/ 	.word	0x00001d00


	//   ....[2]....
        /*0088*/ 	.word	0x00001d30


	//   ....[3]....
        /*008c*/ 	.word	0x00001d40


	//   ....[4]....
        /*0090*/ 	.word	0x00001d70


	//   ....[5]....
        /*0094*/ 	.word	0x00001d80


	//   ....[6]....
        /*0098*/ 	.word	0x00001db0


	//   ....[7]....
        /*009c*/ 	.word	0x00001dc0


	//   ....[8]....
        /*00a0*/ 	.word	0x00001df0


	//   ....[9]....
        /*00a4*/ 	.word	0x00001e00


	//   ....[10]....
        /*00a8*/ 	.word	0x000044c0


	//   ....[11]....
        /*00ac*/ 	.word	0x00004510


	//   ....[12]....
        /*00b0*/ 	.word	0x00004580


	//   ....[13]....
        /*00b4*/ 	.word	0x000045e0


	//   ....[14]....
        /*00b8*/ 	.word	0x00004650


	//   ....[15]....
        /*00bc*/ 	.word	0x000046b0


	//   ....[16]....
        /*00c0*/ 	.word	0x00004720


	//   ....[17]....
        /*00c4*/ 	.word	0x00004780


	//   ....[18]....
        /*00c8*/ 	.word	0x000047f0


	//   ....[19]....
        /*00cc*/ 	.word	0x00004850


	//----- nvinfo : EIATTR_EXIT_INSTR_OFFSETS
	.align		4
.L_2845:
        /*00d0*/ 	.byte	0x04, 0x1c
        /*00d2*/ 	.short	(.L_2847 - .L_2846)


	//   ....[0]....
.L_2846:
        /*00d4*/ 	.word	0x000043e0


	//   ....[1]....
        /*00d8*/ 	.word	0x00004460


	//----- nvinfo : EIATTR_MAX_THREADS
	.align		4
.L_2847:
        /*00dc*/ 	.byte	0x04, 0x05
        /*00de*/ 	.short	(.L_2849 - .L_2848)
.L_2848:
        /*00e0*/ 	.word	0x00000080
        /*00e4*/ 	.word	0x00000001
        /*00e8*/ 	.word	0x00000001


	//----- nvinfo : EIATTR_CRS_STACK_SIZE
	.align		4
.L_2849:
        /*00ec*/ 	.byte	0x04, 0x1e
        /*00ee*/ 	.short	(.L_2851 - .L_2850)
.L_2850:
        /*00f0*/ 	.word	0x00000000


	//----- nvinfo : EIATTR_CBANK_PARAM_SIZE
	.align		4
.L_2851:
        /*00f4*/ 	.byte	0x03, 0x19
        /*00f6*/ 	.short	0x0128


	//----- nvinfo : EIATTR_PARAM_CBANK
	.align		4
        /*00f8*/ 	.byte	0x04, 0x0a
        /*00fa*/ 	.short	(.L_2853 - .L_2852)
	.align		4
.L_2852:
        /*00fc*/ 	.word	index@(.nv.constant0._ZN10layer_norm13ln_bwd_kernelINS_13Kernel_traitsIf13__nv_bfloat16fS2_fjLj2560ELj1ELj1ELj4ELj8ENS_18Kernel_traits_baseILj2560EfS2_fS2_fjLj128EEEEELb1ELb0ELb1ELb0EEEvNS_9BwdParamsE)
        /*0100*/ 	.short	0x0210
        /*0102*/ 	.short	0x0128


	//----- nvinfo : EIATTR_SW_WAR
	.align		4
.L_2853:
        /*0104*/ 	.byte	0x04, 0x36
        /*0106*/ 	.short	(.L_2855 - .L_2854)
.L_2854:
        /*0108*/ 	.word	0x00000008
.L_2855:


//--------------------- .nv.info._ZN10layer_norm22ln_bwd_finalize_kernelINS_22Kernel_traits_finalizeILj2560Ef13__nv_bfloat16fS2_fjLb0ELj1024ELj4ENS_18Kernel_traits_baseILj2560EfS2_fS2_fjLj1024EEEEELb0ELb1EEEvNS_9BwdParamsE --------------------------
	.section	.nv.info._ZN10layer_norm22ln_bwd_finalize_kernelINS_22Kernel_traits_finalizeILj2560Ef13__nv_bfloat16fS2_fjLb0ELj1024ELj4ENS_18Kernel_traits_baseILj2560EfS2_fS2_fjLj1024EEEEELb0ELb1EEEvNS_9BwdParamsE,"",@"SHT_CUDA_INFO"
	.sectionflags	@""
	.align	4


	//----- nvinfo : EIATTR_CUDA_API_VERSION
	.align		4
        /*0000*/ 	.byte	0x04, 0x37
        /*0002*/ 	.short	(.L_2857 - .L_2856)
.L_2856:
        /*0004*/ 	.word	0x00000082


	//----- nvinfo : EIATTR_KPARAM_INFO
	.align		4
.L_2857:
        /*0008*/ 	.byte	0x04, 0x17
        /*000a*/ 	.short	(.L_2859 - .L_2858)
.L_2858:
        /*000c*/ 	.word	0x00000000
        /*0010*/ 	.short	0x0000
        /*0012*/ 	.short	0x0000
        /*0014*/ 	.byte	0x00, 0xf0, 0xa1, 0x04


	//----- nvinfo : EIATTR_SPARSE_MMA_MASK
	.align		4
.L_2859:
        /*0018*/ 	.byte	0x03, 0x50
        /*001a*/ 	.short	0x0000


	//----- nvinfo : EIATTR_MAXREG_COUNT
	.align		4
        /*001c*/ 	.byte	0x03, 0x1b
        /*001e*/ 	.short	0x0040


	//----- nvinfo : EIATTR_NUM_BARRIERS
	.align		4
        /*0020*/ 	.byte	0x02, 0x4c
        /*0022*/ 	.byte	0x01
	.zero		1


	//----- nvinfo : EIATTR_MERCURY_ISA_VERSION
	.align		4
        /*0024*/ 	.byte	0x03, 0x5f
        /*0026*/ 	.short	0x0101


	//----- nvinfo : EIATTR_COOP_GROUP_MASK_REGIDS
	.align		4
        /*0028*/ 	.byte	0x04, 0x29
        /*002a*/ 	.short	(.L_2861 - .L_2860)


	//   ....[0]....
.L_2860:
        /*002c*/ 	.word	0xffffffff


	//   ....[1]....
        /*0030*/ 	.word	0xffffffff


	//   ....[2]....
        /*0034*/ 	.word	0xffffffff


	//   ....[3]....
        /*0038*/ 	.word	0xffffffff


	//   ....[4]....
        /*003c*/ 	.word	0xffffffff


	//   ....[5]....
        /*0040*/ 	.word	0xffffffff


	//   ....[6]....
        /*0044*/ 	.word	0xffffffff


	//   ....[7]....
        /*0048*/ 	.word	0xffffffff


	//   ....[8]....
        /*004c*/ 	.word	0xffffffff


	//   ....[9]....
        /*0050*/ 	.word	0xffffffff


	//   ....[10]....
        /*0054*/ 	.word	0x05000011


	//   ....[11]....
        /*0058*/ 	.word	0x05000011


	//   ....[12]....
        /*005c*/ 	.word	0x05000011


	//   ....[13]....
        /*0060*/ 	.word	0x05000011


	//   ....[14]....
        /*0064*/ 	.word	0x05000011


	//   ....[15]....
        /*0068*/ 	.word	0x05000011


	//   ....[16]....
        /*006c*/ 	.word	0x05000011


	//   ....[17]....
        /*0070*/ 	.word	0x05000011


	//   ....[18]....
        /*0074*/ 	.word	0x05000011


	//   ....[19]....
        /*0078*/ 	.word	0x05000011


	//----- nvinfo : EIATTR_COOP_GROUP_INSTR_OFFSETS
	.align		4
.L_2861:
        /*007c*/ 	.byte	0x04, 0x28
        /*007e*/ 	.short	(.L_2863 - .L_2862)


	//   ....[0]....
.L_2862:
        /*0080*/ 	.word	0x000008e0


	//   ....[1]....
        /*0084*/ 	.word	0x000008f0


	//   ....[2]....
        /*0088*/ 	.word	0x00000920


	//   ....[3]....
        /*008c*/ 	.word	0x00000930


	//   ....[4]....
        /*0090*/ 	.word	0x00000960


	//   ....[5]....
        /*0094*/ 	.word	0x00000970


	//   ....[6]....
        /*0098*/ 	.word	0x000009a0


	//   ....[7]....
        /*009c*/ 	.word	0x000009b0


	//   ....[8]....
        /*00a0*/ 	.word	0x000009e0


	//   ....[9]....
        /*00a4*/ 	.word	0x000009f0


	//   ....[10]....
        /*00a8*/ 	.word	0x00000ba0


	//   ....[11]....
        /*00ac*/ 	.word	0x00000c10


	//   ....[12]....
        /*00b0*/ 	.word	0x00000c80


	//   ....[13]....
        /*00b4*/ 	.word	0x00000cf0


	//   ....[14]....
        /*00b8*/ 	.word	0x00000d60


	//   ....[15]....
        /*00bc*/ 	.word	0x00000dc0


	//   ....[16]....
        /*00c0*/ 	.word	0x00000e30


	//   ....[17]....
        /*00c4*/ 	.word	0x00000ea0


	//   ....[18]....
        /*00c8*/ 	.word	0x00000f10


	//   ....[19]....
        /*00cc*/ 	.word	0x00000f80


	//----- nvinfo : EIATTR_EXIT_INSTR_OFFSETS
	.align		4
.L_2863:
        /*00d0*/ 	.byte	0x04, 0x1c
        /*00d2*/ 	.short	(.L_2865 - .L_2864)


	//   ....[0]....
.L_2864:
        /*00d4*/ 	.word	0x00000070


	//   ....[1]....
        /*00d8*/ 	.word	0x00000b40


	//----- nvinfo : EIATTR_MAX_THREADS
	.align		4
.L_2865:
        /*00dc*/ 	.byte	0x04, 0x05
        /*00de*/ 	.short	(.L_2867 - .L_2866)
.L_2866:
        /*00e0*/ 	.word	0x00000400
        /*00e4*/ 	.word	0x00000001
        /*00e8*/ 	.word	0x00000001


	//----- nvinfo : EIATTR_CRS_STACK_SIZE
	.align		4
.L_2867:
        /*00ec*/ 	.byte	0x04, 0x1e
        /*00ee*/ 	.short	(.L_2869 - .L_2868)
.L_2868:
        /*00f0*/ 	.word	0x00000000


	//----- nvinfo : EIATTR_CBANK_PARAM_SIZE
	.align		4
.L_2869:
        /*00f4*/ 	.byte	0x03, 0x19
        /*00f6*/ 	.short	0x0128


	//----- nvinfo : EIATTR_PARAM_CBANK
	.align		4
        /*00f8*/ 	.byte	0x04, 0x0a
        /*00fa*/ 	.short	(.L_2871 - .L_2870)
	.align		4
.L_2870:
        /*00fc*/ 	.word	index@(.nv.constant0._ZN10layer_norm22ln_bwd_finalize_kernelINS_22Kernel_traits_finalizeILj2560Ef13__nv_bfloat16fS2_fjLb0ELj1024ELj4ENS_18Kernel_traits_baseILj2560EfS2_fS2_fjLj1024EEEEELb0ELb1EEEvNS_9BwdParamsE)
        /*0100*/ 	.short	0x0210
        /*0102*/ 	.short	0x0128


	//----- nvinfo : EIATTR_SW_WAR
	.align		4
.L_2871:
        /*0104*/ 	.byte	0x04, 0x36
        /*0106*/ 	.short	(.L_2873 - .L_2872)
.L_2872:
        /*0108*/ 	.word	0x00000008
.L_2873:


//--------------------- .nv.info._ZN10layer_norm13ln_bwd_kernelINS_13Kernel_traitsIf13__nv_bfloat16fS2_fjLj2560ELj1ELj1ELj4ELj8ENS_18Kernel_traits_baseILj2560EfS2_fS2_fjLj128EEEEELb1ELb0ELb1ELb1EEEvNS_9BwdParamsE --------------------------
	.section	.nv.info._ZN10layer_norm13ln_bwd_kernelINS_13Kernel_traitsIf13__nv_bfloat16fS2_fjLj2560ELj1ELj1ELj4ELj8ENS_18Kernel_traits_baseILj2560EfS2_fS2_fjLj128EEEEELb1ELb0ELb1ELb1EEEvNS_9BwdParamsE,"",@"SHT_CUDA_INFO"
	.sectionflags	@""
	.align	4


	//----- nvinfo : EIATTR_CUDA_API_VERSION
	.align		4
        /*0000*/ 	.byte	0x04, 0x37
        /*0002*/ 	.short	(.L_2875 - .L_2874)
.L_2874:
        /*0004*/ 	.word	0x00000082


	//----- nvinfo : EIATTR_KPARAM_INFO
	.align		4
.L_2875:
        /*0008*/ 	.byte	0x04, 0x17
        /*000a*/ 	.short	(.L_2877 - .L_2876)
.L_2876:
        /*000c*/ 	.word	0x00000000
        /*0010*/ 	.short	0x0000
        /*0012*/ 	.short	0x0000
        /*0014*/ 	.byte	0x00, 0xf0, 0xa1, 0x04


	//----- nvinfo : EIATTR_SPARSE_MMA_MASK
	.align		4
.L_2877:
        /*0018*/ 	.byte	0x03, 0x50
        /*001a*/ 	.short	0x0000


	//----- nvinfo : EIATTR_MAXREG_COUNT
	.align		4
        /*001c*/ 	.byte	0x03, 0x1b
        /*001e*/ 	.short	0x00ff


	//----- nvinfo : EIATTR_NUM_BARRIERS
	.align		4
        /*0020*/ 	.byte	0x02, 0x4c
        /*0022*/ 	.byte	0x01
	.zero		1


	//----- nvinfo : EIATTR_MERCURY_ISA_VERSION
	.align		4
        /*0024*/ 	.byte	0x03, 0x5f
        /*0026*/ 	.short	0x0101


	//----- nvinfo : EIATTR_COOP_GROUP_MASK_REGIDS
	.align		4
        /*0028*/ 	.byte	0x04, 0x29
        /*002a*/ 	.short	(.L_2879 - .L_2878)


	//   ....[0]....
.L_2878:
        /*002c*/ 	.word	0xffffffff


	//   ....[1]....
        /*0030*/ 	.word	0xffffffff


	//   ....[2]....
        /*0034*/ 	.word	0xffffffff


	//   ....[3]....
        /*0038*/ 	.word	0xffffffff


	//   ....[4]....
        /*003c*/ 	.word	0xffffffff


	//   ....[5]....
        /*0040*/ 	.word	0xffffffff


	//   ....[6]....
        /*0044*/ 	.word	0xffffffff


	//   ....[7]....
        /*0048*/ 	.word	0xffffffff


	//   ....[8]....
        /*004c*/ 	.word	0xffffffff


	//   ....[9]....
        /*0050*/ 	.word	0xffffffff


	//   ....[10]....
        /*0054*/ 	.word	0x0500009d


	//   ....[11]....
        /*0058*/ 	.word	0x0500009d


	//   ....[12]....
        /*005c*/ 	.word	0x0500009d


	//   ....[13]....
        /*0060*/ 	.word	0x0500009d


	//   ....[14]....
        /*0064*/ 	.word	0x0500009d


	//   ....[15]....
        /*0068*/ 	.word	0x0500009d


	//   ....[16]....
        /*006c*/ 	.word	0x0500009d


	//   ....[17]....
        /*0070*/ 	.word	0x0500009d


	//   ....[18]....
        /*0074*/ 	.word	0x0500009d


	//   ....[19]....
        /*0078*/ 	.word	0x0500009d


	//----- nvinfo : EIATTR_COOP_GROUP_INSTR_OFFSETS
	.align		4
.L_2879:
        /*007c*/ 	.byte	0x04, 0x28
        /*007e*/ 	.short	(.L_2881 - .L_2880)


	//   ....[0]....
.L_2880:
        /*0080*/ 	.word	0x00001800


	//   ....[1]....
        /*0084*/ 	.word	0x00001810


	//   ....[2]....
        /*0088*/ 	.word	0x00001840


	//   ....[3]....
        /*008c*/ 	.word	0x00001850


	//   ....[4]....
        /*0090*/ 	.word	0x00001880


	//   ....[5]....
        /*0094*/ 	.word	0x00001890


	//   ....[6]....
        /*0098*/ 	.word	0x000018c0


	//   ....[7]....
        /*009c*/ 	.word	0x000018d0


	//   ....[8]....
        /*00a0*/ 	.word	0x00001900


	//   ....[9]....
        /*00a4*/ 	.word	0x00001910


	//   ....[10]....
        /*00a8*/ 	.word	0x00003af0


	//   ....[11]....
        /*00ac*/ 	.word	0x00003b40


	//   ....[12]....
        /*00b0*/ 	.word	0x00003bb0


	//   ....[13]....
        /*00b4*/ 	.word	0x00003c10


	//   ....[14]....
        /*00b8*/ 	.word	0x00003c80


	//   ....[15]....
        /*00bc*/ 	.word	0x00003ce0


	//   ....[16]....
        /*00c0*/ 	.word	0x00003d50


	//   ....[17]....
        /*00c4*/ 	.word	0x00003db0


	//   ....[18]....
        /*00c8*/ 	.word	0x00003e20


	//   ....[19]....
        /*00cc*/ 	.word	0x00003e80


	//----- nvinfo : EIATTR_EXIT_INSTR_OFFSETS
	.align		4
.L_2881:
        /*00d0*/ 	.byte	0x04, 0x1c
        /*00d2*/ 	.short	(.L_2883 - .L_2882)


	//   ....[0]....
.L_2882:
        /*00d4*/ 	.word	0x00003a90


	//----- nvinfo : EIATTR_MAX_THREADS
	.align		4
.L_2883:
        /*00d8*/ 	.byte	0x04, 0x05
        /*00da*/ 	.short	(.L_2885 - .L_2884)
.L_2884:
        /*00dc*/ 	.word	0x00000080
        /*00e0*/ 	.word	0x00000001
        /*00e4*/ 	.word	0x00000001


	//----- nvinfo : EIATTR_CRS_STACK_SIZE
	.align		4
.L_2885:
        /*00e8*/ 	.byte	0x04, 0x1e
        /*00ea*/ 	.short	(.L_2887 - .L_2886)
.L_2886:
        /*00ec*/ 	.word	0x00000000


	//----- nvinfo : EIATTR_CBANK_PARAM_SIZE
	.align		4
.L_2887:
        /*00f0*/ 	.byte	0x03, 0x19
        /*00f2*/ 	.short	0x0128


	//----- nvinfo : EIATTR_PARAM_CBANK
	.align		4
        /*00f4*/ 	.byte	0x04, 0x0a
        /*00f6*/ 	.short	(.L_2889 - .L_2888)
	.align		4
.L_2888:
        /*00f8*/ 	.word	index@(.nv.constant0._ZN10layer_norm13ln_bwd_kernelINS_13Kernel_traitsIf13__nv_bfloat16fS2_fjLj2560ELj1ELj1ELj4ELj8ENS_18Kernel_traits_baseILj2560EfS2_fS2_fjLj128EEEEELb1ELb0ELb1ELb1EEEvNS_9BwdParamsE)
        /*00fc*/ 	.short	0x0210
        /*00fe*/ 	.short	0x0128


	//----- nvinfo : EIATTR_SW_WAR
	.align		4
.L_2889:
        /*0100*/ 	.byte	0x04, 0x36
        /*0102*/ 	.short	(.L_2891 - .L_2890)
.L_2890:
        /*0104*/ 	.word	0x00000008
.L_2891:


//--------------------- .nv.info._ZN10layer_norm13ln_bwd_kernelINS_13Kernel_traitsIf13__nv_bfloat16fS2_fjLj2560ELj1ELj1ELj4ELj8ENS_18Kernel_traits_baseILj2560EfS2_fS2_fjLj128EEEEELb1ELb1ELb0ELb0EEEvNS_9BwdParamsE --------------------------
	.section	.nv.info._ZN10layer_norm13ln_bwd_kernelINS_13Kernel_traitsIf13__nv_bfloat16fS2_fjLj2560ELj1ELj1ELj4ELj8ENS_18Kernel_traits_baseILj2560EfS2_fS2_fjLj128EEEEELb1ELb1ELb0ELb0EEEvNS_9BwdParamsE,"",@"SHT_CUDA_INFO"
	.sectionflags	@""
	.align	4


	//----- nvinfo : EIATTR_CUDA_API_VERSION
	.align		4
        /*0000*/ 	.byte	0x04, 0x37
        /*0002*/ 	.short	(.L_2893 - .L_2892)
.L_2892:
        /*0004*/ 	.word	0x00000082


	//----- nvinfo : EIATTR_KPARAM_INFO
	.align		4
.L_2893:
        /*0008*/ 	.byte	0x04, 0x17
        /*000a*/ 	.short	(.L_2895 - .L_2894)
.L_2894:
        /*000c*/ 	.word	0x00000000
        /*0010*/ 	.short	0x0000
        /*0012*/ 	.short	0x0000
        /*0014*/ 	.byte	0x00, 0xf0, 0xa1, 0x04


	//----- nvinfo : EIATTR_SPARSE_MMA_MASK
	.align		4
.L_2895:
        /*0018*/ 	.byte	0x03, 0x50
        /*001a*/ 	.short	0x0000


	//----- nvinfo : EIATTR_MAXREG_COUNT
	.align		4
        /*001c*/ 	.byte	0x03, 0x1b
        /*001e*/ 	.short	0x00ff


	//----- nvinfo : EIATTR_NUM_BARRIERS
	.align		4
        /*0020*/ 	.byte	0x02, 0x4c
        /*0022*/ 	.byte	0x01
	.zero		1


	//----- nvinfo : EIATTR_MERCURY_ISA_VERSION
	.align		4
        /*0024*/ 	.byte	0x03, 0x5f
        /*0026*/ 	.short	0x0101


	//----- nvinfo : EIATTR_COOP_GROUP_MASK_REGIDS
	.align		4
        /*0028*/ 	.byte	0x04, 0x29
        /*002a*/ 	.short	(.L_2897 - .L_2896)


	//   ....[0]....
.L_2896:
        /*002c*/ 	.word	0xffffffff


	//   ....[1]....
        /*0030*/ 	.word	0xffffffff


	//   ....[2]....
        /*0034*/ 	.word	0xffffffff


	//   ....[3]....
        /*0038*/ 	.word	0xffffffff


	//   ....[4]....
        /*003c*/ 	.word	0xffffffff


	//   ....[5]....
        /*0040*/ 	.word	0xffffffff


	//   ....[6]....
        /*0044*/ 	.word	0xffffffff


	//   ....[7]....
        /*0048*/ 	.word	0xffffffff


	//   ....[8]....
        /*004c*/ 	.word	0xffffffff


	//   ....[9]....
        /*0050*/ 	.word	0xffffffff


	//   ....[10]....
        /*0054*/ 	.word	0x050000be


	//   ....[11]....
        /*0058*/ 	.word	0x050000be


	//   ....[12]....
        /*005c*/ 	.word	0x050000be


	//   ....[13]....
        /*0060*/ 	.word	0x050000be


	//   ....[14]....
        /*0064*/ 	.word	0x050000be


	//   ....[15]....
        /*0068*/ 	.word	0x050000be


	//   ....[16]....
        /*006c*/ 	.word	0x050000be


	//   ....[17]....
        /*0070*/ 	.word	0x050000be


	//   ....[18]....
        /*0074*/ 	.word	0x050000be


	//   ....[19]....
        /*0078*/ 	.word	0x050000be


	//----- nvinfo : EIATTR_COOP_GROUP_INSTR_OFFSETS
	.align		4
.L_2897:
        /*007c*/ 	.byte	0x04, 0x28
        /*007e*/ 	.short	(.L_2899 - .L_2898)


	//   ....[0]....
.L_2898:
        /*0080*/ 	.word	0x000019c0


	//   ....[1]....
        /*0084*/ 	.word	0x000019d0


	//   ....[2]....
        /*0088*/ 	.word	0x00001a00


	//   ....[3]....
        /*008c*/ 	.word	0x00001a10


	//   ....[4]....
        /*0090*/ 	.word	0x00001a40


	//   ....[5]....
        /*0094*/ 	.word	0x00001a50


	//   ....[6]....
        /*0098*/ 	.word	0x00001a80


	//   ....[7]....
        /*009c*/ 	.word	0x00001a90


	//   ....[8]....
        /*00a0*/ 	.word	0x00001ac0


	//   ....[9]....
        /*00a4*/ 	.word	0x00001ad0


	//   ....[10]....
        /*00a8*/ 	.word	0x00003ce0


	//   ....[11]....
        /*00ac*/ 	.word	0x00003d30


	//   ....[12]....
        /*00b0*/ 	.word	0x00003da0


	//   ....[13]....
        /*00b4*/ 	.word	0x00003e00


	//   ....[14]....
        /*00b8*/ 	.word	0x00003e70


	//   ....[15]....
        /*00bc*/ 	.word	0x00003ed0


	//   ....[16]....
        /*00c0*/ 	.word	0x00003f40


	//   ....[17]....
        /*00c4*/ 	.word	0x00003fa0


	//   ....[18]....
        /*00c8*/ 	.word	0x00004010


	//   ....[19]....
        /*00cc*/ 	.word	0x00004070


	//----- nvinfo : EIATTR_EXIT_INSTR_OFFSETS
	.align		4
.L_2899:
        /*00d0*/ 	.byte	0x04, 0x1c
        /*00d2*/ 	.short	(.L_2901 - .L_2900)


	//   ....[0]....
.L_2900:
        /*00d4*/ 	.word	0x00003be0


	//   ....[1]....
        /*00d8*/ 	.word	0x00003c80


	//----- nvinfo : EIATTR_MAX_THREADS
	.align		4
.L_2901:
        /*00dc*/ 	.byte	0x04, 0x05
        /*00de*/ 	.short	(.L_2903 - .L_2902)
.L_2902:
        /*00e0*/ 	.word	0x00000080
        /*00e4*/ 	.word	0x00000001
        /*00e8*/ 	.word	0x00000001


	//----- nvinfo : EIATTR_CRS_STACK_SIZE
	.align		4
.L_2903:
        /*00ec*/ 	.byte	0x04, 0x1e
        /*00ee*/ 	.short	(.L_2905 - .L_2904)
.L_2904:
        /*00f0*/ 	.word	0x00000000


	//----- nvinfo : EIATTR_CBANK_PARAM_SIZE
	.align		4
.L_2905:
        /*00f4*/ 	.byte	0x03, 0x19
        /*00f6*/ 	.short	0x0128


	//----- nvinfo : EIATTR_PARAM_CBANK
	.align		4
        /*00f8*/ 	.byte	0x04, 0x0a
        /*00fa*/ 	.short	(.L_2907 - .L_2906)
	.align		4
.L_2906:
        /*00fc*/ 	.word	index@(.nv.constant0._ZN10layer_norm13ln_bwd_kernelINS_13Kernel_traitsIf13__nv_bfloat16fS2_fjLj2560ELj1ELj1ELj4ELj8ENS_18Kernel_traits_baseILj2560EfS2_fS2_fjLj128EEEEELb1ELb1ELb0ELb0EEEvNS_9BwdParamsE)
        /*0100*/ 	.short	0x0210
        /*0102*/ 	.short	0x0128


	//----- nvinfo : EIATTR_SW_WAR
	.align		4
.L_2907:
        /*0104*/ 	.byte	0x04, 0x36
        /*0106*/ 	.short	(.L_2909 - .L_2908)
.L_2908:
        /*0108*/ 	.word	0x00000008
.L_2909:


//--------------------- .nv.info._ZN10layer_norm13ln_bwd_kernelINS_13Kernel_traitsIf13__nv_bfloat16fS2_fjLj2560ELj1ELj1ELj4ELj8ENS_18Kernel_traits_baseILj2560EfS2_fS2_fjLj128EEEEELb1ELb1ELb0ELb1EEEvNS_9BwdParamsE --------------------------
	.section	.nv.info._ZN10layer_norm13ln_bwd_kernelINS_13Kernel_traitsIf13__nv_bfloat16fS2_fjLj2560ELj1ELj1ELj4ELj8ENS_18Kernel_traits_baseILj2560EfS2_fS2_fjLj128EEEEELb1ELb1ELb0ELb1EEEvNS_9BwdParamsE,"",@"SHT_CUDA_INFO"
	.sectionflags	@""
	.align	4


	//----- nvinfo : EIATTR_CUDA_API_VERSION
	.align		4
        /*0000*/ 	.byte	0x04, 0x37
        /*0002*/ 	.short	(.L_2911 - .L_2910)
.L_2910:
        /*0004*/ 	.word	0x00000082


	//----- nvinfo : EIATTR_KPARAM_INFO
	.align		4
.L_2911:
        /*0008*/ 	.byte	0x04, 0x17
        /*000a*/ 	.short	(.L_2913 - .L_2912)
.L_2912:
        /*000c*/ 	.word	0x00000000
        /*0010*/ 	.short	0x0000
        /*0012*/ 	.short	0x0000
        /*0014*/ 	.byte	0x00, 0xf0, 0xa1, 0x04


	//----- nvinfo : EIATTR_SPARSE_MMA_MASK
	.align		4
.L_2913:
        /*0018*/ 	.byte	0x03, 0x50
        /*001a*/ 	.short	0x0000


	//----- nvinfo : EIATTR_MAXREG_COUNT
	.align		4
        /*001c*/ 	.byte	0x03, 0x1b
        /*001e*/ 	.short	0x00ff


	//----- nvinfo : EIATTR_NUM_BARRIERS
	.align		4
        /*0020*/ 	.byte	0x02, 0x4c
        /*0022*/ 	.byte	0x01
	.zero		1


	//----- nvinfo : EIATTR_MERCURY_ISA_VERSION
	.align		4
        /*0024*/ 	.byte	0x03, 0x5f
        /*0026*/ 	.short	0x0101


	//----- nvinfo : EIATTR_COOP_GROUP_MASK_REGIDS
	.align		4
        /*0028*/ 	.byte	0x04, 0x29
        /*002a*/ 	.short	(.L_2915 - .L_2914)


	//   ....[0]....
.L_2914:
        /*002c*/ 	.word	0xffffffff


	//   ....[1]....
        /*0030*/ 	.word	0xffffffff


	//   ....[2]....
        /*0034*/ 	.word	0xffffffff


	//   ....[3]....
        /*0038*/ 	.word	0xffffffff


	//   ....[4]....
        /*003c*/ 	.word	0xffffffff


	//   ....[5]....
        /*0040*/ 	.word	0xffffffff


	//   ....[6]....
        /*0044*/ 	.word	0xffffffff


	//   ....[7]....
        /*0048*/ 	.word	0xffffffff


	//   ....[8]....
        /*004c*/ 	.word	0xffffffff


	//   ....[9]....
        /*0050*/ 	.word	0xffffffff


	//   ....[10]....
        /*0054*/ 	.word	0x0500004e


	//   ....[11]....
        /*0058*/ 	.word	0x0500004e


	//   ....[12]....
        /*005c*/ 	.word	0x0500004e


	//   ....[13]....
        /*0060*/ 	.word	0x0500004e


	//   ....[14]....
        /*0064*/ 	.word	0x0500004e


	//   ....[15]....
        /*0068*/ 	.word	0x0500004e


	//   ....[16]....
        /*006c*/ 	.word	0x0500004e


	//   ....[17]....
        /*0070*/ 	.word	0x0500004e


	//   ....[18]....
        /*0074*/ 	.word	0x0500004e


	//   ....[19]....
        /*0078*/ 	.word	0x0500004e


	//----- nvinfo : EIATTR_COOP_GROUP_INSTR_OFFSETS
	.align		4
.L_2915:
        /*007c*/ 	.byte	0x04, 0x28
        /*007e*/ 	.short	(.L_2917 - .L_2916)


	//   ....[0]....
.L_2916:
        /*0080*/ 	.word	0x000016b0


	//   ....[1]....
        /*0084*/ 	.word	0x000016c0


	//   ....[2]....
        /*0088*/ 	.word	0x000016f0


	//   ....[3]....
        /*008c*/ 	.word	0x00001700


	//   ....[4]....
        /*0090*/ 	.word	0x00001730


	//   ....[5]....
        /*0094*/ 	.word	0x00001740


	//   ....[6]....
        /*0098*/ 	.word	0x00001770


	//   ....[7]....
        /*009c*/ 	.word	0x00001780


	//   ....[8]....
        /*00a0*/ 	.word	0x000017b0


	//   ....[9]....
        /*00a4*/ 	.word	0x000017c0


	//   ....[10]....
        /*00a8*/ 	.word	0x00003690


	//   ....[11]....
        /*00ac*/ 	.word	0x000036e0


	//   ....[12]....
        /*00b0*/ 	.word	0x00003750


	//   ....[13]....
        /*00b4*/ 	.word	0x000037b0


	//   ....[14]....
        /*00b8*/ 	.word	0x00003820


	//   ....[15]....
        /*00bc*/ 	.word	0x00003880


	//   ....[16]....
        /*00c0*/ 	.word	0x000038f0


	//   ....[17]....
        /*00c4*/ 	.word	0x00003950


	//   ....[18]....
        /*00c8*/ 	.word	0x000039c0


	//   ....[19]....
        /*00cc*/ 	.word	0x00003a20


	//----- nvinfo : EIATTR_EXIT_INSTR_OFFSETS
	.align		4
.L_2917:
        /*00d0*/ 	.byte	0x04, 0x1c
        /*00d2*/ 	.short	(.L_2919 - .L_2918)


	//   ....[0]....
.L_2918:
        /*00d4*/ 	.word	0x00003630


	//----- nvinfo : EIATTR_MAX_THREADS
	.align		4
.L_2919:
        /*00d8*/ 	.byte	0x04, 0x05
        /*00da*/ 	.short	(.L_2921 - .L_2920)
.L_2920:
        /*00dc*/ 	.word	0x00000080
        /*00e0*/ 	.word	0x00000001
        /*00e4*/ 	.word	0x00000001


	//----- nvinfo : EIATTR_CRS_STACK_SIZE
	.align		4
.L_2921:
        /*00e8*/ 	.byte	0x04, 0x1e
        /*00ea*/ 	.short	(.L_2923 - .L_2922)
.L_2922:
        /*00ec*/ 	.word	0x00000000


	//----- nvinfo : EIATTR_CBANK_PARAM_SIZE
	.align		4
.L_2923:
        /*00f0*/ 	.byte	0x03, 0x19
        /*00f2*/ 	.short	0x0128


	//----- nvinfo : EIATTR_PARAM_CBANK
	.align		4
        /*00f4*/ 	.byte	0x04, 0x0a
        /*00f6*/ 	.short	(.L_2925 - .L_2924)
	.align		4
.L_2924:
        /*00f8*/ 	.word	index@(.nv.constant0._ZN10layer_norm13ln_bwd_kernelINS_13Kernel_traitsIf13__nv_bfloat16fS2_fjLj2560ELj1ELj1ELj4ELj8ENS_18Kernel_traits_baseILj2560EfS2_fS2_fjLj128EEEEELb1ELb1ELb0ELb1EEEvNS_9BwdParamsE)
        /*00fc*/ 	.short	0x0210
        /*00fe*/ 	.short	0x0128


	//----- nvinfo : EIATTR_SW_WAR
	.align		4
.L_2925:
        /*0100*/ 	.byte	0x04, 0x36
        /*0102*/ 	.short	(.L_2927 - .L_2926)
.L_2926:
        /*0104*/ 	.word	0x00000008
.L_2927:


//--------------------- .nv.info._ZN10layer_norm22ln_bwd_finalize_kernelINS_22Kernel_traits_finalizeILj2560Ef13__nv_bfloat16fS2_fjLb1ELj1024ELj4ENS_18Kernel_traits_baseILj2560EfS2_fS2_fjLj1024EEEEELb1ELb0EEEvNS_9BwdParamsE --------------------------
	.section	.nv.info._ZN10layer_norm22ln_bwd_finalize_kernelINS_22Kernel_traits_finalizeILj2560Ef13__nv_bfloat16fS2_fjLb1ELj1024ELj4ENS_18Kernel_traits_baseILj2560EfS2_fS2_fjLj1024EEEEELb1ELb0EEEvNS_9BwdParamsE,"",@"SHT_CUDA_INFO"
	.sectionflags	@""
	.align	4


	//----- nvinfo : EIATTR_CUDA_API_VERSION
	.align		4
        /*0000*/ 	.byte	0x04, 0x37
        /*0002*/ 	.short	(.L_2929 - .L_2928)
.L_2928:
        /*0004*/ 	.word	0x00000082


	//----- nvinfo : EIATTR_KPARAM_INFO
	.align		4
.L_2929:
        /*0008*/ 	.byte	0x04, 0x17
        /*000a*/ 	.short	(.L_2931 - .L_2930)
.L_2930:
        /*000c*/ 	.word	0x00000000
        /*0010*/ 	.short	0x0000
        /*0012*/ 	.short	0x0000
        /*0014*/ 	.byte	0x00, 0xf0, 0xa1, 0x04


	//----- nvinfo : EIATTR_SPARSE_MMA_MASK
	.align		4
.L_2931:
        /*0018*/ 	.byte	0x03, 0x50
        /*001a*/ 	.short	0x0000


	//----- nvinfo : EIATTR_MAXREG_COUNT
	.align		4
        /*001c*/ 	.byte	0x03, 0x1b
        /*001e*/ 	.short	0x0040


	//----- nvinfo : EIATTR_NUM_BARRIERS
	.align		4
        /*0020*/ 	.byte	0x02, 0x4c
        /*0022*/ 	.byte	0x01
	.zero		1


	//----- nvinfo : EIATTR_MERCURY_ISA_VERSION
	.align		4
        /*0024*/ 	.byte	0x03, 0x5f
        /*0026*/ 	.short	0x0101


	//----- nvinfo : EIATTR_COOP_GROUP_MASK_REGIDS
	.align		4
        /*0028*/ 	.byte	0x04, 0x29
        /*002a*/ 	.short	(.L_2933 - .L_2932)


	//   ....[0]....
.L_2932:
        /*002c*/ 	.word	0xffffffff


	//   ....[1]....
        /*0030*/ 	.word	0xffffffff


	//   ....[2]....
        /*0034*/ 	.word	0xffffffff


	//   ....[3]....
        /*0038*/ 	.word	0xffffffff


	//   ....[4]....
        /*003c*/ 	.word	0xffffffff


	//   ....[5]....
        /*0040*/ 	.word	0xffffffff


	//   ....[6]....
        /*0044*/ 	.word	0xffffffff


	//   ....[7]....
        /*0048*/ 	.word	0xffffffff


	//   ....[8]....
        /*004c*/ 	.word	0xffffffff


	//   ....[9]....
        /*0050*/ 	.word	0xffffffff


	//   ....[10]....
        /*0054*/ 	.word	0xffffffff


	//   ....[11]....
        /*0058*/ 	.word	0xffffffff


	//   ....[12]....
        /*005c*/ 	.word	0xffffffff


	//   ....[13]....
        /*0060*/ 	.word	0xffffffff


	//   ....[14]....
        /*0064*/ 	.word	0xffffffff


	//   ....[15]....
        /*0068*/ 	.word	0x05000014


	//   ....[16]....
        /*006c*/ 	.word	0x05000014


	//   ....[17]....
        /*0070*/ 	.word	0x05000014


	//   ....[18]....
        /*0074*/ 	.word	0x05000014


	//   ....[19]....
        /*0078*/ 	.word	0x05000014


	//   ....[20]....
        /*007c*/ 	.word	0x05000014


	//   ....[21]....
        /*0080*/ 	.word	0x05000014


	//   ....[22]....
        /*0084*/ 	.word	0x05000014


	//   ....[23]....
        /*0088*/ 	.word	0x05000014


	//   ....[24]....
        /*008c*/ 	.word	0x05000014


	//   ....[25]....
        /*0090*/ 	.word	0x05000014


	//   ....[26]....
        /*0094*/ 	.word	0x05000014


	//   ....[27]....
        /*0098*/ 	.word	0x05000014


	//   ....[28]....
        /*009c*/ 	.word	0x05000014


	//   ....[29]....
        /*00a0*/ 	.word	0x05000014


	//----- nvinfo : EIATTR_COOP_GROUP_INSTR_OFFSETS
	.align		4
.L_2933:
        /*00a4*/ 	.byte	0x04, 0x28
        /*00a6*/ 	.short	(.L_2935 - .L_2934)


	//   ....[0]....
.L_2934:
        /*00a8*/ 	.word	0x00000ad0


	//   ....[1]....
        /*00ac*/ 	.word	0x00000ae0


	//   ....[2]....
        /*00b0*/ 	.word	0x00000af0


	//   ....[3]....
        /*00b4*/ 	.word	0x00000b20


	//   ....[4]....
        /*00b8*/ 	.word	0x00000b40


	//   ....[5]....
        /*00bc*/ 	.word	0x00000b50


	//   ....[6]....
        /*00c0*/ 	.word	0x00000b90


	//   ....[7]....
        /*00c4*/ 	.word	0x00000ba0


	//   ....[8]....
        /*00c8*/ 	.word	0x00000bb0


	//   ....[9]....
        /*00cc*/ 	.word	0x00000be0


	//   ....[10]....
        /*00d0*/ 	.word	0x00000c00


	//   ....[11]....
        /*00d4*/ 	.word	0x00000c10


	//   ....[12]....
        /*00d8*/ 	.word	0x00000c40


	//   ....[13]....
        /*00dc*/ 	.word	0x00000c60


	//   ....[14]....
        /*00e0*/ 	.word	0x00000c70


	//   ....[15]....
        /*00e4*/ 	.word	0x00000ef0


	//   ....[16]....
        /*00e8*/ 	.word	0x00000f60


	//   ....[17]....
        /*00ec*/ 	.word	0x00000fd0


	//   ....[18]....
        /*00f0*/ 	.word	0x00001040


	//   ....[19]....
        /*00f4*/ 	.word	0x000010b0


	//   ....[20]....
        /*00f8*/ 	.word	0x00001110


	//   ....[21]....
        /*00fc*/ 	.word	0x00001180


	//   ....[22]....
        /*0100*/ 	.word	0x000011f0


	//   ....[23]....
        /*0104*/ 	.word	0x00001260


	//   ....[24]....
        /*0108*/ 	.word	0x000012d0


	//   ....[25]....
        /*010c*/ 	.word	0x00001330


	//   ....[26]....
        /*0110*/ 	.word	0x000013a0


	//   ....[27]....
        /*0114*/ 	.word	0x00001410


	//   ....[28]....
        /*0118*/ 	.word	0x00001480


	//   ....[29]....
        /*011c*/ 	.word	0x000014f0


	//----- nvinfo : EIATTR_EXIT_INSTR_OFFSETS
	.align		4
.L_2935:
        /*0120*/ 	.byte	0x04, 0x1c
        /*0122*/ 	.short	(.L_2937 - .L_2936)


	//   ....[0]....
.L_2936:
        /*0124*/ 	.word	0x00000070


	//   ....[1]....
        /*0128*/ 	.word	0x00000e90


	//----- nvinfo : EIATTR_MAX_THREADS
	.align		4
.L_2937:
        /*012c*/ 	.byte	0x04, 0x05
        /*012e*/ 	.short	(.L_2939 - .L_2938)
.L_2938:
        /*0130*/ 	.word	0x00000400
        /*0134*/ 	.word	0x00000001
        /*0138*/ 	.word	0x00000001


	//----- nvinfo : EIATTR_CRS_STACK_SIZE
	.align		4
.L_2939:
        /*013c*/ 	.byte	0x04, 0x1e
        /*013e*/ 	.short	(.L_2941 - .L_2940)
.L_2940:
        /*0140*/ 	.word	0x00000000


	//----- nvinfo : EIATTR_CBANK_PARAM_SIZE
	.align		4
.L_2941:
        /*0144*/ 	.byte	0x03, 0x19
        /*0146*/ 	.short	0x0128


	//----- nvinfo : EIATTR_PARAM_CBANK
	.align		4
        /*0148*/ 	.byte	0x04, 0x0a
        /*014a*/ 	.short	(.L_2943 - .L_2942)
	.align		4
.L_2942:
        /*014c*/ 	.word	index@(.nv.constant0._ZN10layer_norm22ln_bwd_finalize_kernelINS_22Kernel_traits_finalizeILj2560Ef13__nv_bfloat16fS2_fjLb1ELj1024ELj4ENS_18Kernel_traits_baseILj2560EfS2_fS2_fjLj1024EEEEELb1ELb0EEEvNS_9BwdParamsE)
        /*0150*/ 	.short	0x0210
        /*0152*/ 	.short	0x0128


	//----- nvinfo : EIATTR_SW_WAR
	.align		4
.L_2943:
        /*0154*/ 	.byte	0x04, 0x36
        /*0156*/ 	.short	(.L_2945 - .L_2944)
.L_2944:
        /*0158*/ 	.word	0x00000008
.L_2945:


//--------------------- .nv.info._ZN10layer_norm13ln_bwd_kernelINS_13Kernel_traitsIf13__nv_bfloat16fS2_fjLj2560ELj1ELj1ELj4ELj8ENS_18Kernel_traits_baseILj2560EfS2_fS2_fjLj128EEEEELb1ELb1ELb1ELb0EEEvNS_9BwdParamsE --------------------------
	.section	.nv.info._ZN10layer_norm13ln_bwd_kernelINS_13Kernel_traitsIf13__nv_bfloat16fS2_fjLj2560ELj1ELj1ELj4ELj8ENS_18Kernel_traits_baseILj2560EfS2_fS2_fjLj128EEEEELb1ELb1ELb1ELb0EEEvNS_9BwdParamsE,"",@"SHT_CUDA_INFO"
	.sectionflags	@""
	.align	4


	//----- nvinfo : EIATTR_CUDA_API_VERSION
	.align		4
        /*0000*/ 	.byte	0x04, 0x37
        /*0002*/ 	.short	(.L_2947 - .L_2946)
.L_2946:
        /*0004*/ 	.word	0x00000082


	//----- nvinfo : EIATTR_KPARAM_INFO
	.align		4
.L_2947:
        /*0008*/ 	.byte	0x04, 0x17
        /*000a*/ 	.short	(.L_2949 - .L_2948)
.L_2948:
        /*000c*/ 	.word	0x00000000
        /*0010*/ 	.short	0x0000
        /*0012*/ 	.short	0x0000
        /*0014*/ 	.byte	0x00, 0xf0, 0xa1, 0x04


	//----- nvinfo : EIATTR_SPARSE_MMA_MASK
	.align		4
.L_2949:
        /*0018*/ 	.byte	0x03, 0x50
        /*001a*/ 	.short	0x0000


	//----- nvinfo : EIATTR_MAXREG_COUNT
	.align		4
        /*001c*/ 	.byte	0x03, 0x1b
        /*001e*/ 	.short	0x00ff


	//----- nvinfo : EIATTR_NUM_BARRIERS
	.align		4
        /*0020*/ 	.byte	0x02, 0x4c
        /*0022*/ 	.byte	0x01
	.zero		1


	//----- nvinfo : EIATTR_MERCURY_ISA_VERSION
	.align		4
        /*0024*/ 	.byte	0x03, 0x5f
        /*0026*/ 	.short	0x0101


	//----- nvinfo : EIATTR_COOP_GROUP_MASK_REGIDS
	.align		4
        /*0028*/ 	.byte	0x04, 0x29
        /*002a*/ 	.short	(.L_2951 - .L_2950)


	//   ....[0]....
.L_2950:
        /*002c*/ 	.word	0xffffffff


	//   ....[1]....
        /*0030*/ 	.word	0xffffffff


	//   ....[2]....
        /*0034*/ 	.word	0xffffffff


	//   ....[3]....
        /*0038*/ 	.word	0xffffffff


	//   ....[4]....
        /*003c*/ 	.word	0xffffffff


	//   ....[5]....
        /*0040*/ 	.word	0xffffffff


	//   ....[6]....
        /*0044*/ 	.word	0xffffffff


	//   ....[7]....
        /*0048*/ 	.word	0xffffffff


	//   ....[8]....
        /*004c*/ 	.word	0xffffffff


	//   ....[9]....
        /*0050*/ 	.word	0xffffffff


	//   ....[10]....
        /*0054*/ 	.word	0x050000c9


	//   ....[11]....
        /*0058*/ 	.word	0x050000c9


	//   ....[12]....
        /*005c*/ 	.word	0x050000c9


	//   ....[13]....
        /*0060*/ 	.word	0x050000c9


	//   ....[14]....
        /*0064*/ 	.word	0x050000c9


	//   ....[15]....
        /*0068*/ 	.word	0x050000c9


	//   ....[16]....
        /*006c*/ 	.word	0x050000c9


	//   ....[17]....
        /*0070*/ 	.word	0x050000c9


	//   ....[18]....
        /*0074*/ 	.word	0x050000c9


	//   ....[19]....
        /*0078*/ 	.word	0x050000c9


	//----- nvinfo : EIATTR_COOP_GROUP_INSTR_OFFSETS
	.align		4
.L_2951:
        /*007c*/ 	.byte	0x04, 0x28
        /*007e*/ 	.short	(.L_2953 - .L_2952)


	//   ....[0]....
.L_2952:
        /*0080*/ 	.word	0x00001ed0


	//   ....[1]....
        /*0084*/ 	.word	0x00001ee0


	//   ....[2]....
        /*0088*/ 	.word	0x00001f10


	//   ....[3]....
        /*008c*/ 	.word	0x00001f20


	//   ....[4]....
        /*0090*/ 	.word	0x00001f50


	//   ....[5]....
        /*0094*/ 	.word	0x00001f60


	//   ....[6]....
        /*0098*/ 	.word	0x00001f90


	//   ....[7]....
        /*009c*/ 	.word	0x00001fa0


	//   ....[8]....
        /*00a0*/ 	.word	0x00001fd0


	//   ....[9]....
        /*00a4*/ 	.word	0x00001fe0


	//   ....[10]....
        /*00a8*/ 	.word	0x00005490


	//   ....[11]....
        /*00ac*/ 	.word	0x000054e0


	//   ....[12]....
        /*00b0*/ 	.word	0x00005550


	//   ....[13]....
        /*00b4*/ 	.word	0x000055b0


	//   ....[14]....
        /*00b8*/ 	.word	0x00005620


	//   ....[15]....
        /*00bc*/ 	.word	0x00005680


	//   ....[16]....
        /*00c0*/ 	.word	0x000056f0


	//   ....[17]....
        /*00c4*/ 	.word	0x00005750


	//   ....[18]....
        /*00c8*/ 	.word	0x000057c0


	//   ....[19]....
        /*00cc*/ 	.word	0x00005820


	//----- nvinfo : EIATTR_EXIT_INSTR_OFFSETS
	.align		4
.L_2953:
        /*00d0*/ 	.byte	0x04, 0x1c
        /*00d2*/ 	.short	(.L_2955 - .L_2954)


	//   ....[0]....
.L_2954:
        /*00d4*/ 	.word	0x00005390


	//   ....[1]....
        /*00d8*/ 	.word	0x00005430


	//----- nvinfo : EIATTR_MAX_THREADS
	.align		4
.L_2955:
        /*00dc*/ 	.byte	0x04, 0x05
        /*00de*/ 	.short	(.L_2957 - .L_2956)
.L_2956:
        /*00e0*/ 	.word	0x00000080
        /*00e4*/ 	.word	0x00000001
        /*00e8*/ 	.word	0x00000001


	//----- nvinfo : EIATTR_CRS_STACK_SIZE
	.align		4
.L_2957:
        /*00ec*/ 	.byte	0x04, 0x1e
        /*00ee*/ 	.short	(.L_2959 - .L_2958)
.L_2958:
        /*00f0*/ 	.word	0x00000000


	//----- nvinfo : EIATTR_CBANK_PARAM_SIZE
	.align		4
.L_2959:
        /*00f4*/ 	.byte	0x03, 0x19
        /*00f6*/ 	.short	0x0128


	//----- nvinfo : EIATTR_PARAM_CBANK
	.align		4
        /*00f8*/ 	.byte	0x04, 0x0a
        /*00fa*/ 	.short	(.L_2961 - .L_2960)
	.align		4
.L_2960:
        /*00fc*/ 	.word	index@(.nv.constant0._ZN10layer_norm13ln_bwd_kernelINS_13Kernel_traitsIf13__nv_bfloat16fS2_fjLj2560ELj1ELj1ELj4ELj8ENS_18Kernel_traits_baseILj2560EfS2_fS2_fjLj128EEEEELb1ELb1ELb1ELb0EEEvNS_9BwdParamsE)
        /*0100*/ 	.short	0x0210
        /*0102*/ 	.short	0x0128


	//----- nvinfo : EIATTR_SW_WAR
	.align		4
.L_2961:
        /*0104*/ 	.byte	0x04, 0x36
        /*0106*/ 	.short	(.L_2963 - .L_2962)
.L_2962:
        /*0108*/ 	.word	0x00000008
.L_2963:


//--------------------- .nv.info._ZN10layer_norm22ln_bwd_finalize_kernelINS_22Kernel_traits_finalizeILj2560Ef13__nv_bfloat16fS2_fjLb1ELj1024ELj4ENS_18Kernel_traits_baseILj2560EfS2_fS2_fjLj1024EEEEELb1ELb1EEEvNS_9BwdParamsE --------------------------
	.section	.nv.info._ZN10layer_norm22ln_bwd_finalize_kernelINS_22Kernel_traits_finalizeILj2560Ef13__nv_bfloat16fS2_fjLb1ELj1024ELj4ENS_18Kernel_traits_baseILj2560EfS2_fS2_fjLj1024EEEEELb1ELb1EEEvNS_9BwdParamsE,"",@"SHT_CUDA_INFO"
	.sectionflags	@""
	.align	4


	//----- nvinfo : EIATTR_CUDA_API_VERSION
	.align		4
        /*0000*/ 	.byte	0x04, 0x37
        /*0002*/ 	.short	(.L_2965 - .L_2964)
.L_2964:
        /*0004*/ 	.word	0x00000082


	//----- nvinfo : EIATTR_KPARAM_INFO
	.align		4
.L_2965:
        /*0008*/ 	.byte	0x04, 0x17
        /*000a*/ 	.short	(.L_2967 - .L_2966)
.L_2966:
        /*000c*/ 	.word	0x00000000
        /*0010*/ 	.short	0x0000
        /*0012*/ 	.short	0x0000
        /*0014*/ 	.byte	0x00, 0xf0, 0xa1, 0x04


	//----- nvinfo : EIATTR_SPARSE_MMA_MASK
	.align		4
.L_2967:
        /*0018*/ 	.byte	0x03, 0x50
        /*001a*/ 	.short	0x0000


	//----- nvinfo : EIATTR_MAXREG_COUNT
	.align		4
        /*001c*/ 	.byte	0x03, 0x1b
        /*001e*/ 	.short	0x0040


	//----- nvinfo : EIATTR_NUM_BARRIERS
	.align		4
        /*0020*/ 	.byte	0x02, 0x4c
        /*0022*/ 	.byte	0x01
	.zero		1


	//----- nvinfo : EIATTR_MERCURY_ISA_VERSION
	.align		4
        /*0024*/ 	.byte	0x03, 0x5f
        /*0026*/ 	.short	0x0101


	//----- nvinfo : EIATTR_COOP_GROUP_MASK_REGIDS
	.align		4
        /*0028*/ 	.byte	0x04, 0x29
        /*002a*/ 	.short	(.L_2969 - .L_2968)


	//   ....[0]....
.L_2968:
        /*002c*/ 	.word	0xffffffff


	//   ....[1]....
        /*0030*/ 	.word	0xffffffff


	//   ....[2]....
        /*0034*/ 	.word	0xffffffff


	//   ....[3]....
        /*0038*/ 	.word	0xffffffff


	//   ....[4]....
        /*003c*/ 	.word	0xffffffff


	//   ....[5]....
        /*0040*/ 	.word	0xffffffff


	//   ....[6]....
        /*0044*/ 	.word	0xffffffff


	//   ....[7]....
        /*0048*/ 	.word	0xffffffff


	//   ....[8]....
        /*004c*/ 	.word	0xffffffff


	//   ....[9]....
        /*0050*/ 	.word	0xffffffff


	//   ....[10]....
        /*0054*/ 	.word	0xffffffff


	//   ....[11]....
        /*0058*/ 	.word	0xffffffff


	//   ....[12]....
        /*005c*/ 	.word	0xffffffff


	//   ....[13]....
        /*0060*/ 	.word	0xffffffff


	//   ....[14]....
        /*0064*/ 	.word	0xffffffff


	//   ....[15]....
        /*0068*/ 	.word	0x05000014


	//   ....[16]....
        /*006c*/ 	.word	0x05000014


	//   ....[17]....
        /*0070*/ 	.word	0x05000014


	//   ....[18]....
        /*0074*/ 	.word	0x05000014


	//   ....[19]....
        /*0078*/ 	.word	0x05000014


	//   ....[20]....
        /*007c*/ 	.word	0x05000014


	//   ....[21]....
        /*0080*/ 	.word	0x05000014


	//   ....[22]....
        /*0084*/ 	.word	0x05000014


	//   ....[23]....
        /*0088*/ 	.word	0x05000014


	//   ....[24]....
        /*008c*/ 	.word	0x05000014


	//   ....[25]....
        /*0090*/ 	.word	0x05000014


	//   ....[26]....
        /*0094*/ 	.word	0x05000014


	//   ....[27]....
        /*0098*/ 	.word	0x05000014


	//   ....[28]....
        /*009c*/ 	.word	0x05000014


	//   ....[29]....
        /*00a0*/ 	.word	0x05000014


	//----- nvinfo : EIATTR_COOP_GROUP_INSTR_OFFSETS
	.align		4
.L_2969:
        /*00a4*/ 	.byte	0x04, 0x28
        /*00a6*/ 	.short	(.L_2971 - .L_2970)


	//   ....[0]....
.L_2970:
        /*00a8*/ 	.word	0x00000ab0


	//   ....[1]....
        /*00ac*/ 	.word	0x00000ac0


	//   ....[2]....
        /*00b0*/ 	.word	0x00000ad0


	//   ....[3]....
        /*00b4*/ 	.word	0x00000b00


	//   ....[4]....
        /*00b8*/ 	.word	0x00000b20


	//   ....[5]....
        /*00bc*/ 	.word	0x00000b30


	//   ....[6]....
        /*00c0*/ 	.word	0x00000b60


	//   ....[7]....
        /*00c4*/ 	.word	0x00000b80


	//   ....[8]....
        /*00c8*/ 	.word	0x00000b90


	//   ....[9]....
        /*00cc*/ 	.word	0x00000bc0


	//   ....[10]....
        /*00d0*/ 	.word	0x00000be0


	//   ....[11]....
        /*00d4*/ 	.word	0x00000bf0


	//   ....[12]....
        /*00d8*/ 	.word	0x00000c20


	//   ....[13]....
        /*00dc*/ 	.word	0x00000c40


	//   ....[14]....
        /*00e0*/ 	.word	0x00000c50


	//   ....[15]....
        /*00e4*/ 	.word	0x00000eb0


	//   ....[16]....
        /*00e8*/ 	.word	0x00000f20


	//   ....[17]....
        /*00ec*/ 	.word	0x00000f90


	//   ....[18]....
        /*00f0*/ 	.word	0x00001000


	//   ....[19]....
        /*00f4*/ 	.word	0x00001070


	//   ....[20]....
        /*00f8*/ 	.word	0x000010d0


	//   ....[21]....
        /*00fc*/ 	.word	0x00001140


	//   ....[22]....
        /*0100*/ 	.word	0x000011b0


	//   ....[23]....
        /*0104*/ 	.word	0x00001220


	//   ....[24]....
        /*0108*/ 	.word	0x00001290


	//   ....[25]....
        /*010c*/ 	.word	0x000012f0


	//   ....[26]....
        /*0110*/ 	.word	0x00001360


	//   ....[27]....
        /*0114*/ 	.word	0x000013d0


	//   ....[28]....
        /*0118*/ 	.word	0x00001440


	//   ....[29]....
        /*011c*/ 	.word	0x000014b0


	//----- nvinfo : EIATTR_EXIT_INSTR_OFFSETS
	.align		4
.L_2971:
        /*0120*/ 	.byte	0x04, 0x1c
        /*0122*/ 	.short	(.L_2973 - .L_2972)


	//   ....[0]....
.L_2972:
        /*0124*/ 	.word	0x00000070


	//   ....[1]....
        /*0128*/ 	.word	0x00000e50


	//----- nvinfo : EIATTR_MAX_THREADS
	.align		4
.L_2973:
        /*012c*/ 	.byte	0x04, 0x05
        /*012e*/ 	.short	(.L_2975 - .L_2974)
.L_2974:
        /*0130*/ 	.word	0x00000400
        /*0134*/ 	.word	0x00000001
        /*0138*/ 	.word	0x00000001


	//----- nvinfo : EIATTR_CRS_STACK_SIZE
	.align		4
.L_2975:
        /*013c*/ 	.byte	0x04, 0x1e
        /*013e*/ 	.short	(.L_2977 - .L_2976)
.L_2976:
        /*0140*/ 	.word	0x00000000


	//----- nvinfo : EIATTR_CBANK_PARAM_SIZE
	.align		4
.L_2977:
        /*0144*/ 	.byte	0x03, 0x19
        /*0146*/ 	.short	0x0128


	//----- nvinfo : EIATTR_PARAM_CBANK
	.align		4
        /*0148*/ 	.byte	0x04, 0x0a
        /*014a*/ 	.short	(.L_2979 - .L_2978)
	.align		4
.L_2978:
        /*014c*/ 	.word	index@(.nv.constant0._ZN10layer_norm22ln_bwd_finalize_kernelINS_22Kernel_traits_finalizeILj2560Ef13__nv_bfloat16fS2_fjLb1ELj1024ELj4ENS_18Kernel_traits_baseILj2560EfS2_fS2_fjLj1024EEEEELb1ELb1EEEvNS_9BwdParamsE)
        /*0150*/ 	.short	0x0210
        /*0152*/ 	.short	0x0128


	//----- nvinfo : EIATTR_SW_WAR
	.align		4
.L_2979:
        /*0154*/ 	.byte	0x04, 0x36
        /*0156*/ 	.short	(.L_2981 - .L_2980)
.L_2980:
        /*0158*/ 	.word	0x00000008
.L_2981:


//--------------------- .nv.info._ZN10layer_norm13ln_bwd_kernelINS_13Kernel_traitsIf13__nv_bfloat16fS2_fjLj2560ELj1ELj1ELj4ELj8ENS_18Kernel_traits_baseILj2560EfS2_fS2_fjLj128EEEEELb1ELb1ELb1ELb1EEEvNS_9BwdParamsE --------------------------
	.section	.nv.info._ZN10layer_norm13ln_bwd_kernelINS_13Kernel_traitsIf13__nv_bfloat16fS2_fjLj2560ELj1ELj1ELj4ELj8ENS_18Kernel_traits_baseILj2560EfS2_fS2_fjLj128EEEEELb1ELb1ELb1ELb1EEEvNS_9BwdParamsE,"",@"SHT_CUDA_INFO"
	.sectionflags	@""
	.align	4


	//----- nvinfo : EIATTR_CUDA_API_VERSION
	.align		4
        /*0000*/ 	.byte	0x04, 0x37
        /*0002*/ 	.short	(.L_2983 - .L_2982)
.L_2982:
        /*0004*/ 	.word	0x00000082


	//----- nvinfo : EIATTR_KPARAM_INFO
	.align		4
.L_2983:
        /*0008*/ 	.byte	0x04, 0x17
        /*000a*/ 	.short	(.L_2985 - .L_2984)
.L_2984:
        /*000c*/ 	.word	0x00000000
        /*0010*/ 	.short	0x0000
        /*0012*/ 	.short	0x0000
        /*0014*/ 	.byte	0x00, 0xf0, 0xa1, 0x04


	//----- nvinfo : EIATTR_SPARSE_MMA_MASK
	.align		4
.L_2985:
        /*0018*/ 	.byte	0x03, 0x50
        /*001a*/ 	.short	0x0000


	//----- nvinfo : EIATTR_MAXREG_COUNT
	.align		4
        /*001c*/ 	.byte	0x03, 0x1b
        /*001e*/ 	.short	0x00ff


	//----- nvinfo : EIATTR_NUM_BARRIERS
	.align		4
        /*0020*/ 	.byte	0x02, 0x4c
        /*0022*/ 	.byte	0x01
	.zero		1


	//----- nvinfo : EIATTR_MERCURY_ISA_VERSION
	.align		4
        /*0024*/ 	.byte	0x03, 0x5f
        /*0026*/ 	.short	0x0101


	//----- nvinfo : EIATTR_COOP_GROUP_MASK_REGIDS
	.align		4
        /*0028*/ 	.byte	0x04, 0x29
        /*002a*/ 	.short	(.L_2987 - .L_2986)


	//   ....[0]....
.L_2986:
        /*002c*/ 	.word	0xffffffff


	//   ....[1]....
        /*0030*/ 	.word	0xffffffff


	//   ....[2]....
        /*0034*/ 	.word	0xffffffff


	//   ....[3]....
        /*0038*/ 	.word	0xffffffff


	//   ....[4]....
        /*003c*/ 	.word	0xffffffff


	//   ....[5]....
        /*0040*/ 	.word	0xffffffff


	//   ....[6]....
        /*0044*/ 	.word	0xffffffff


	//   ....[7]....
        /*0048*/ 	.word	0xffffffff


	//   ....[8]....
        /*004c*/ 	.word	0xffffffff


	//   ....[9]....
        /*0050*/ 	.word	0xffffffff


	//   ....[10]....
        /*0054*/ 	.word	0x050000bc


	//   ....[11]....
        /*0058*/ 	.word	0x050000bc


	//   ....[12]....
        /*005c*/ 	.word	0x050000bc


	//   ....[13]....
        /*0060*/ 	.word	0x050000bc


	//   ....[14]....
        /*0064*/ 	.word	0x050000bc


	//   ....[15]....
        /*0068*/ 	.word	0x050000bc


	//   ....[16]....
        /*006c*/ 	.word	0x050000bc


	//   ....[17]....
        /*0070*/ 	.word	0x050000bc


	//   ....[18]....
        /*0074*/ 	.word	0x050000bc


	//   ....[19]....
        /*0078*/ 	.word	0x050000bc


	//----- nvinfo : EIATTR_COOP_GROUP_INSTR_OFFSETS
	.align		4
.L_2987:
        /*007c*/ 	.byte	0x04, 0x28
        /*007e*/ 	.short	(.L_2989 - .L_2988)


	//   ....[0]....
.L_2988:
        /*0080*/ 	.word	0x000019d0


	//   ....[1]....
        /*0084*/ 	.word	0x000019e0


	//   ....[2]....
        /*0088*/ 	.word	0x00001a10


	//   ....[3]....
        /*008c*/ 	.word	0x00001a20


	//   ....[4]....
        /*0090*/ 	.word	0x00001a50


	//   ....[5]....
        /*0094*/ 	.word	0x00001a60


	//   ....[6]....
        /*0098*/ 	.word	0x00001a90


	//   ....[7]....
        /*009c*/ 	.word	0x00001aa0


	//   ....[8]....
        /*00a0*/ 	.word	0x00001ad0


	//   ....[9]....
        /*00a4*/ 	.word	0x00001ae0


	//   ....[10]....
        /*00a8*/ 	.word	0x00004910


	//   ....[11]....
        /*00ac*/ 	.word	0x00004960


	//   ....[12]....
        /*00b0*/ 	.word	0x000049d0


	//   ....[13]....
        /*00b4*/ 	.word	0x00004a30


	//   ....[14]....
        /*00b8*/ 	.word	0x00004aa0


	//   ....[15]....
        /*00bc*/ 	.word	0x00004b00


	//   ....[16]....
        /*00c0*/ 	.word	0x00004b70


	//   ....[17]....
        /*00c4*/ 	.word	0x00004bd0


	//   ....[18]....
        /*00c8*/ 	.word	0x00004c40


	//   ....[19]....
        /*00cc*/ 	.word	0x00004ca0


	//----- nvinfo : EIATTR_EXIT_INSTR_OFFSETS
	.align		4
.L_2989:
        /*00d0*/ 	.byte	0x04, 0x1c
        /*00d2*/ 	.short	(.L_2991 - .L_2990)


	//   ....[0]....
.L_2990:
        /*00d4*/ 	.word	0x000048b0


	//----- nvinfo : EIATTR_MAX_THREADS
	.align		4
.L_2991:
        /*00d8*/ 	.byte	0x04, 0x05
        /*00da*/ 	.short	(.L_2993 - .L_2992)
.L_2992:
        /*00dc*/ 	.word	0x00000080
        /*00e0*/ 	.word	0x00000001
        /*00e4*/ 	.word	0x00000001


	//----- nvinfo : EIATTR_CRS_STACK_SIZE
	.align		4
.L_2993:
        /*00e8*/ 	.byte	0x04, 0x1e
        /*00ea*/ 	.short	(.L_2995 - .L_2994)
.L_2994:
        /*00ec*/ 	.word	0x00000000


	//----- nvinfo : EIATTR_CBANK_PARAM_SIZE
	.align		4
.L_2995:
        /*00f0*/ 	.byte	0x03, 0x19
        /*00f2*/ 	.short	0x0128


	//----- nvinfo : EIATTR_PARAM_CBANK
	.align		4
        /*00f4*/ 	.byte	0x04, 0x0a
        /*00f6*/ 	.short	(.L_2997 - .L_2996)
	.align		4
.L_2996:
        /*00f8*/ 	.word	index@(.nv.constant0._ZN10layer_norm13ln_bwd_kernelINS_13Kernel_traitsIf13__nv_bfloat16fS2_fjLj2560ELj1ELj1ELj4ELj8ENS_18Kernel_traits_baseILj2560EfS2_fS2_fjLj128EEEEELb1ELb1ELb1ELb1EEEvNS_9BwdParamsE)
        /*00fc*/ 	.short	0x0210
        /*00fe*/ 	.short	0x0128


	//----- nvinfo : EIATTR_SW_WAR
	.align		4
.L_2997:
        /*0100*/ 	.byte	0x04, 0x36
        /*0102*/ 	.short	(.L_2999 - .L_2998)
.L_2998:
        /*0104*/ 	.word	0x00000008
.L_2999:


//--------------------- .nv.info._ZN10layer_norm13ln_bwd_kernelINS_13Kernel_traitsIf6__halfS2_S2_fjLj2560ELj1ELj1ELj4ELj8ENS_18Kernel_traits_baseILj2560EfS2_S2_S2_fjLj128EEEEELb0ELb0ELb0ELb0EEEvNS_9BwdParamsE --------------------------
	.section	.nv.info._ZN10layer_norm13ln_bwd_kernelINS_13Kernel_traitsIf6__halfS2_S2_fjLj2560ELj1ELj1ELj4ELj8ENS_18Kernel_traits_baseILj2560EfS2_S2_S2_fjLj128EEEEELb0ELb0ELb0ELb0EEEvNS_9BwdParamsE,"",@"SHT_CUDA_INFO"
	.sectionflags	@""
	.align	4


	//----- nvinfo : EIATTR_CUDA_API_VERSION
	.align		4
        /*0000*/ 	.byte	0x04, 0x37
        /*0002*/ 	.short	(.L_3001 - .L_3000)
.L_3000:
        /*0004*/ 	.word	0x00000082


	//----- nvinfo : EIATTR_KPARAM_INFO
	.align		4
.L_3001:
        /*0008*/ 	.byte	0x04, 0x17
        /*000a*/ 	.short	(.L_3003 - .L_3002)
.L_3002:
        /*000c*/ 	.word	0x00000000
        /*0010*/ 	.short	0x0000
        /*0012*/ 	.short	0x0000
        /*0014*/ 	.byte	0x00, 0xf0, 0xa1, 0x04


	//----- nvinfo : EIATTR_SPARSE_MMA_MASK
	.align		4
.L_3003:
        /*0018*/ 	.byte	0x03, 0x50
        /*001a*/ 	.short	0x0000


	//----- nvinfo : EIATTR_MAXREG_COUNT
	.align		4
        /*001c*/ 	.byte	0x03, 0x1b
        /*001e*/ 	.short	0x00ff


	//----- nvinfo : EIATTR_NUM_BARRIERS
	.align		4
        /*0020*/ 	.byte	0x02, 0x4c
        /*0022*/ 	.byte	0x01
	.zero		1


	//----- nvinfo : EIATTR_MERCURY_ISA_VERSION
	.align		4
        /*0024*/ 	.byte	0x03, 0x5f
        /*0026*/ 	.short	0x0101


	//----- nvinfo : EIATTR_COOP_GROUP_MASK_REGIDS
	.align		4
        /*0028*/ 	.byte	0x04, 0x29
        /*002a*/ 	.short	(.L_3005 - .L_3004)


	//   ....[0]....
.L_3004:
        /*002c*/ 	.word	0xffffffff


	//   ....[1]....
        /*0030*/ 	.word	0xffffffff


	//   ....[2]....
        /*0034*/ 	.word	0xffffffff


	//   ....[3]....
        /*0038*/ 	.word	0xffffffff


	//   ....[4]....
        /*003c*/ 	.word	0xffffffff


	//   ....[5]....
        /*0040*/ 	.word	0xffffffff


	//   ....[6]....
        /*0044*/ 	.word	0xffffffff


	//   ....[7]....
        /*0048*/ 	.word	0xffffffff


	//   ....[8]....
        /*004c*/ 	.word	0xffffffff


	//   ....[9]....
        /*0050*/ 	.word	0xffffffff


	//   ....[10]....
        /*0054*/ 	.word	0x05000086


	//   ....[11]....
        /*0058*/ 	.word	0x05000086


	//   ....[12]....
        /*005c*/ 	.word	0x05000086


	//   ....[13]....
        /*0060*/ 	.word	0x05000086


	//   ....[14]....
        /*0064*/ 	.word	0x05000086


	//   ....[15]....
        /*0068*/ 	.word	0x05000086


	//   ....[16]....
        /*006c*/ 	.word	0x05000086


	//   ....[17]....
        /*0070*/ 	.word	0x05000086


	//   ....[18]....
        /*0074*/ 	.word	0x05000086


	//   ....[19]....
        /*0078*/ 	.word	0x05000086


	//----- nvinfo : EIATTR_COOP_GROUP_INSTR_OFFSETS
	.align		4
.L_3005:
        /*007c*/ 	.byte	0x04, 0x28
        /*007e*/ 	.short	(.L_3007 - .L_3006)


	//   ....[0]....
.L_3006:
        /*0080*/ 	.word	0x00001850


	//   ....[1]....
        /*0084*/ 	.word	0x00001860


	//   ....[2]....
        /*0088*/ 	.word	0x00001890


	//   ....[3]....
        /*008c*/ 	.word	0x000018a0


	//   ....[4]....
        /*0090*/ 	.word	0x000018d0


	//   ....[5]....
        /*0094*/ 	.word	0x000018e0


	//   ....[6]....
        /*0098*/ 	.word	0x00001910


	//   ....[7]....
        /*009c*/ 	.word	0x00001920


	//   ....[8]....
        /*00a0*/ 	.word	0x00001950


	//   ....[9]....
        /*00a4*/ 	.word	0x00001960


	//   ....[10]....
        /*00a8*/ 	.word	0x000032f0


	//   ....[11]....
        /*00ac*/ 	.word	0x00003340


	//   ....[12]....
        /*00b0*/ 	.word	0x000033b0


	//   ....[13]....
        /*00b4*/ 	.word	0x00003410


	//   ....[14]....
        /*00b8*/ 	.word	0x00003480


	//   ....[15]....
        /*00bc*/ 	.word	0x000034e0


	//   ....[16]....
        /*00c0*/ 	.word	0x00003550


	//   ....[17]....
        /*00c4*/ 	.word	0x000035b0


	//   ....[18]....
        /*00c8*/ 	.word	0x00003620


	//   ....[19]....
        /*00cc*/ 	.word	0x00003680


	//----- nvinfo : EIATTR_EXIT_INSTR_OFFSETS
	.align		4
.L_3007:
        /*00d0*/ 	.byte	0x04, 0x1c
        /*00d2*/ 	.short	(.L_3009 - .L_3008)


	//   ....[0]....
.L_3008:
        /*00d4*/ 	.word	0x00003210


	//   ....[1]....
        /*00d8*/ 	.word	0x00003290


	//----- nvinfo : EIATTR_MAX_THREADS
	.align		4
.L_3009:
        /*00dc*/ 	.byte	0x04, 0x05
        /*00de*/ 	.short	(.L_3011 - .L_3010)
.L_3010:
        /*00e0*/ 	.word	0x00000080
        /*00e4*/ 	.word	0x00000001
        /*00e8*/ 	.word	0x00000001


	//----- nvinfo : EIATTR_CRS_STACK_SIZE
	.align		4
.L_3011:
        /*00ec*/ 	.byte	0x04, 0x1e
        /*00ee*/ 	.short	(.L_3013 - .L_3012)
.L_3012:
        /*00f0*/ 	.word	0x00000000


	//----- nvinfo : EIATTR_CBANK_PARAM_SIZE
	.align		4
.L_3013:
        /*00f4*/ 	.byte	0x03, 0x19
        /*00f6*/ 	.short	0x0128


	//----- nvinfo : EIATTR_PARAM_CBANK
	.align		4
        /*00f8*/ 	.byte	0x04, 0x0a
        /*00fa*/ 	.short	(.L_3015 - .L_3014)
	.align		4
.L_3014:
        /*00fc*/ 	.word	index@(.nv.constant0._ZN10layer_norm13ln_bwd_kernelINS_13Kernel_traitsIf6__halfS2_S2_fjLj2560ELj1ELj1ELj4ELj8ENS_18Kernel_traits_baseILj2560EfS2_S2_S2_fjLj128EEEEELb0ELb0ELb0ELb0EEEvNS_9BwdParamsE)
        /*0100*/ 	.short	0x0210
        /*0102*/ 	.short	0x0128


	//----- nvinfo : EIATTR_SW_WAR
	.align		4
.L_3015:
        /*0104*/ 	.byte	0x04, 0x36
        /*0106*/ 	.short	(.L_3017 - .L_3016)
.L_3016:
        /*0108*/ 	.word	0x00000008
.L_3017:


//--------------------- .nv.info._ZN10layer_norm13ln_bwd_kernelINS_13Kernel_traitsIf6__halfS2_S2_fjLj2560ELj1ELj1ELj4ELj8ENS_18Kernel_traits_baseILj2560EfS2_S2_S2_fjLj128EEEEELb0ELb0ELb0ELb1EEEvNS_9BwdParamsE --------------------------
	.section	.nv.info._ZN10layer_norm13ln_bwd_kernelINS_13Kernel_traitsIf6__halfS2_S2_fjLj2560ELj1ELj1ELj4ELj8ENS_18Kernel_traits_baseILj2560EfS2_S2_S2_fjLj128EEEEELb0ELb0ELb0ELb1EEEvNS_9BwdParamsE,"",@"SHT_CUDA_INFO"
	.sectionflags	@""
	.align	4


	//----- nvinfo : EIATTR_CUDA_API_VERSION
	.align		4
        /*0000*/ 	.byte	0x04, 0x37
        /*0002*/ 	.short	(.L_3019 - .L_3018)
.L_3018:
        /*0004*/ 	.word	0x00000082


	//----- nvinfo : EIATTR_KPARAM_INFO
	.align		4
.L_3019:
        /*0008*/ 	.byte	0x04, 0x17
        /*000a*/ 	.short	(.L_3021 - .L_3020)
.L_3020:
        /*000c*/ 	.word	0x00000000
        /*0010*/ 	.short	0x0000
        /*0012*/ 	.short	0x0000
        /*0014*/ 	.byte	0x00, 0xf0, 0xa1, 0x04


	//----- nvinfo : EIATTR_SPARSE_MMA_MASK
	.align		4
.L_3021:
        /*0018*/ 	.byte	0x03, 0x50
        /*001a*/ 	.short	0x0000


	//----- nvinfo : EIATTR_MAXREG_COUNT
	.align		4
        /*001c*/ 	.byte	0x03, 0x1b
        /*001e*/ 	.short	0x00ff


	//----- nvinfo : EIATTR_NUM_BARRIERS
	.align		4
        /*0020*/ 	.byte	0x02, 0x4c
        /*0022*/ 	.byte	0x01
	.zero		1


	//----- nvinfo : EIATTR_MERCURY_ISA_VERSION
	.align		4
        /*0024*/ 	.byte	0x03, 0x5f
        /*0026*/ 	.short	0x0101


	//----- nvinfo : EIATTR_COOP_GROUP_MASK_REGIDS
	.align		4
        /*0028*/ 	.byte	0x04, 0x29
        /*002a*/ 	.short	(.L_3023 - .L_3022)


	//   ....[0]....
.L_3022:
        /*002c*/ 	.word	0xffffffff


	//   ....[1]....
        /*0030*/ 	.word	0xffffffff


	//   ....[2]....
        /*0034*/ 	.word	0xffffffff


	//   ....[3]....
        /*0038*/ 	.word	0xffffffff


	//   ....[4]....
        /*003c*/ 	.word	0xffffffff


	//   ....[5]....
        /*0040*/ 	.word	0xffffffff


	//   ....[6]....
        /*0044*/ 	.word	0xffffffff


	//   ....[7]....
        /*0048*/ 	.word	0xffffffff


	//   ....[8]....
        /*004c*/ 	.word	0xffffffff


	//   ....[9]....
        /*0050*/ 	.word	0xffffffff


	//   ....[10]....
        /*0054*/ 	.word	0x0500007f


	//   ....[11]....
        /*0058*/ 	.word	0x0500007f


	//   ....[12]....
        /*005c*/ 	.word	0x0500007f


	//   ....[13]....
        /*0060*/ 	.word	0x0500007f


	//   ....[14]....
        /*0064*/ 	.word	0x0500007f


	//   ....[15]....
        /*0068*/ 	.word	0x0500007f


	//   ....[16]....
        /*006c*/ 	.word	0x0500007f


	//   ....[17]....
        /*0070*/ 	.word	0x0500007f


	//   ....[18]....
        /*0074*/ 	.word	0x0500007f


	//   ....[19]....
        /*0078*/ 	.word	0x0500007f


	//----- nvinfo : EIATTR_COOP_GROUP_INSTR_OFFSETS
	.align		4
.L_3023:
        /*007c*/ 	.byte	0x04, 0x28
        /*007e*/ 	.short	(.L_3025 - .L_3024)


	//   ....[0]....
.L_3024:
        /*0080*/ 	.word	0x000015a0


	//   ....[1]....
        /*0084*/ 	.word	0x000015b0


	//   ....[2]....
        /*0088*/ 	.word	0x000015e0


	//   ....[3]....
        /*008c*/ 	.word	0x000015f0


	//   ....[4]....
        /*0090*/ 	.word	0x00001620


	//   ....[5]....
        /*0094*/ 	.word	0x00001630


	//   ....[6]....
        /*0098*/ 	.word	0x00001660


	//   ....[7]....
        /*009c*/ 	.word	0x00001670


	//   ....[8]....
        /*00a0*/ 	.word	0x000016a0


	//   ....[9]....
        /*00a4*/ 	.word	0x000016b0


	//   ....[10]....
        /*00a8*/ 	.word	0x00002eb0


	//   ....[11]....
        /*00ac*/ 	.word	0x00002f00


	//   ....[12]....
        /*00b0*/ 	.word	0x00002f70


	//   ....[13]....
        /*00b4*/ 	.word	0x00002fd0


	//   ....[14]....
        /*00b8*/ 	.word	0x00003040


	//   ....[15]....
        /*00bc*/ 	.word	0x000030a0


	//   ....[16]....
        /*00c0*/ 	.word	0x00003110


	//   ....[17]....
        /*00c4*/ 	.word	0x00003170


	//   ....[18]....
        /*00c8*/ 	.word	0x000031e0


	//   ....[19]....
        /*00cc*/ 	.word	0x00003240


	//----- nvinfo : EIATTR_EXIT_INSTR_OFFSETS
	.align		4
.L_3025:
        /*00d0*/ 	.byte	0x04, 0x1c
        /*00d2*/ 	.short	(.L_3027 - .L_3026)


	//   ....[0]....
.L_3026:
        /*00d4*/ 	.word	0x00002e50


	//----- nvinfo : EIATTR_MAX_THREADS
	.align		4
.L_3027:
        /*00d8*/ 	.byte	0x04, 0x05
        /*00da*/ 	.short	(.L_3029 - .L_3028)
.L_3028:
        /*00dc*/ 	.word	0x00000080
        /*00e0*/ 	.word	0x00000001
        /*00e4*/ 	.word	0x00000001


	//----- nvinfo : EIATTR_CRS_STACK_SIZE
	.align		4
.L_3029:
        /*00e8*/ 	.byte	0x04, 0x1e
        /*00ea*/ 	.short	(.L_3031 - .L_3030)
.L_3030:
        /*00ec*/ 	.word	0x00000000


	//----- nvinfo : EIATTR_CBANK_PARAM_SIZE
	.align		4
.L_3031:
        /*00f0*/ 	.byte	0x03, 0x19
        /*00f2*/ 	.short	0x0128


	//----- nvinfo : EIATTR_PARAM_CBANK
	.align		4
        /*00f4*/ 	.byte	0x04, 0x0a
        /*00f6*/ 	.short	(.L_3033 - .L_3032)
	.align		4
.L_3032:
        /*00f8*/ 	.word	index@(.nv.constant0._ZN10layer_norm13ln_bwd_kernelINS_13Kernel_traitsIf6__halfS2_S2_fjLj2560ELj1ELj1ELj4ELj8ENS_18Kernel_traits_baseILj2560EfS2_S2_S2_fjLj128EEEEELb0ELb0ELb0ELb1EEEvNS_9BwdParamsE)
        /*00fc*/ 	.short	0x0210
        /*00fe*/ 	.short	0x0128


	//----- nvinfo : EIATTR_SW_WAR
	.align		4
.L_3033:
        /*0100*/ 	.byte	0x04, 0x36
        /*0102*/ 	.short	(.L_3035 - .L_3034)
.L_3034:
        /*0104*/ 	.word	0x00000008
.L_3035:


//--------------------- .nv.info._ZN10layer_norm13ln_bwd_kernelINS_13Kernel_traitsIf6__halfS2_S2_fjLj2560ELj1ELj1ELj4ELj8ENS_18Kernel_traits_baseILj2560EfS2_S2_S2_fjLj128EEEEELb0ELb0ELb1ELb0EEEvNS_9BwdParamsE --------------------------
	.section	.nv.info._ZN10layer_norm13ln_bwd_kernelINS_13Kernel_traitsIf6__halfS2_S2_fjLj2560ELj1ELj1ELj4ELj8ENS_18Kernel_traits_baseILj2560EfS2_S2_S2_fjLj128EEEEELb0ELb0ELb1ELb0EEEvNS_9BwdParamsE,"",@"SHT_CUDA_INFO"
	.sectionflags	@""
	.align	4


	//----- nvinfo : EIATTR_CUDA_API_VERSION
	.align		4
        /*0000*/ 	.byte	0x04, 0x37
        /*0002*/ 	.short	(.L_3037 - .L_3036)
.L_3036:
        /*0004*/ 	.word	0x00000082


	//----- nvinfo : EIATTR_KPARAM_INFO
	.align		4
.L_3037:
        /*0008*/ 	.byte	0x04, 0x17
        /*000a*/ 	.short	(.L_3039 - .L_3038)
.L_3038:
        /*000c*/ 	.word	0x00000000
        /*0010*/ 	.short	0x0000
        /*0012*/ 	.short	0x0000
        /*0014*/ 	.byte	0x00, 0xf0, 0xa1, 0x04


	//----- nvinfo : EIATTR_SPARSE_MMA_MASK
	.align		4
.L_3039:
        /*0018*/ 	.byte	0x03, 0x50
        /*001a*/ 	.short	0x0000


	//----- nvinfo : EIATTR_MAXREG_COUNT
	.align		4
        /*001c*/ 	.byte	0x03, 0x1b
        /*001e*/ 	.short	0x00ff


	//----- nvinfo : EIATTR_NUM_BARRIERS
	.align		4
        /*0020*/ 	.byte	0x02, 0x4c
        /*0022*/ 	.byte	0x01
	.zero		1


	//----- nvinfo : EIATTR_MERCURY_ISA_VERSION
	.align		4
        /*0024*/ 	.byte	0x03, 0x5f
        /*0026*/ 	.short	0x0101


	//----- nvinfo : EIATTR_COOP_GROUP_MASK_REGIDS
	.align		4
        /*0028*/ 	.byte	0x04, 0x29
        /*002a*/ 	.short	(.L_3041 - .L_3040)


	//   ....[0]....
.L_3040:
        /*002c*/ 	.word	0xffffffff


	//   ....[1]....
        /*0030*/ 	.word	0xffffffff


	//   ....[2]....
        /*0034*/ 	.word	0xffffffff


	//   ....[3]....
        /*0038*/ 	.word	0xffffffff


	//   ....[4]....
        /*003c*/ 	.word	0xffffffff


	//   ....[5]....
        /*0040*/ 	.word	0xffffffff


	//   ....[6]....
        /*0044*/ 	.word	0xffffffff


	//   ....[7]....
        /*0048*/ 	.word	0xffffffff


	//   ....[8]....
        /*004c*/ 	.word	0xffffffff


	//   ....[9]....
        /*0050*/ 	.word	0xffffffff


	//   ....[10]....
        /*0054*/ 	.word	0x0500008e


	//   ....[11]....
        /*0058*/ 	.word	0x0500008e


	//   ....[12]....
        /*005c*/ 	.word	0x0500008e


	//   ....[13]....
        /*0060*/ 	.word	0x0500008e


	//   ....[14]....
        /*0064*/ 	.word	0x0500008e


	//   ....[15]....
        /*0068*/ 	.word	0x0500008e


	//   ....[16]....
        /*006c*/ 	.word	0x0500008e


	//   ....[17]....
        /*0070*/ 	.word	0x0500008e


	//   ....[18]....
        /*0074*/ 	.word	0x0500008e


	//   ....[19]....
        /*0078*/ 	.word	0x0500008e


	//----- nvinfo : EIATTR_COOP_GROUP_INSTR_OFFSETS
	.align		4
.L_3041:
        /*007c*/ 	.byte	0x04, 0x28
        /*007e*/ 	.short	(.L_3043 - .L_3042)


	//   ....[0]....
.L_3042:
        /*0080*/ 	.word	0x00001be0


	//   ....[1]....
        /*0084*/ 	.word	0x00001bf0


	//   ....[2]....
        /*0088*/ 	.word	0x00001c20


	//   ....[3]....
        /*008c*/ 	.word	0x00001c30


	//   ....[4]....
        /*0090*/ 	.word	0x00001c60


	//   ....[5]....
        /*0094*/ 	.word	0x00001c70


	//   ....[6]....
        /*0098*/ 	.word	0x00001ca0


	//   ....[7]....
        /*009c*/ 	.word	0x00001cb0


	//   ....[8]....
        /*00a0*/ 	.word	0x00001ce0


	//   ....[9]....
        /*00a4*/ 	.word	0x00001cf0


	//   ....[10]....
        /*00a8*/ 	.word	0x00004490


	//   ....[11]....
        /*00ac*/ 	.word	0x000044e0


	//   ....[12]....
        /*00b0*/ 	.word	0x00004550


	//   ....[13]....
        /*00b4*/ 	.word	0x000045b0


	//   ....[14]....
        /*00b8*/ 	.word	0x00004620


	//   ....[15]....
        /*00bc*/ 	.word	0x00004680


	//   ....[16]....
        /*00c0*/ 	.word	0x000046f0


	//   ....[17]....
        /*00c4*/ 	.word	0x00004750


	//   ....[18]....
        /*00c8*/ 	.word	0x000047c0


	//   ....[19]....
        /*00cc*/ 	.word	0x00004820


	//----- nvinfo : EIATTR_EXIT_INSTR_OFFSETS
	.align		4
.L_3043:
        /*00d0*/ 	.byte	0x04, 0x1c
        /*00d2*/ 	.short	(.L_3045 - .L_3044)


	//   ....[0]....
.L_3044:
        /*00d4*/ 	.word	0x000043b0


	//   ....[1]....
        /*00d8*/ 	.word	0x00004430


	//----- nvinfo : EIATTR_MAX_THREADS
	.align		4
.L_3045:
        /*00dc*/ 	.byte	0x04, 0x05
        /*00de*/ 	.short	(.L_3047 - .L_3046)
.L_3046:
        /*00e0*/ 	.word	0x00000080
        /*00e4*/ 	.word	0x00000001
        /*00e8*/ 	.word	0x00000001


	//----- nvinfo : EIATTR_CRS_STACK_SIZE
	.align		4
.L_3047:
        /*00ec*/ 	.byte	0x04, 0x1e
        /*00ee*/ 	.short	(.L_3049 - .L_3048)
.L_3048:
        /*00f0*/ 	.word	0x00000000


	//----- nvinfo : EIATTR_CBANK_PARAM_SIZE
	.align		4
.L_3049:
        /*00f4*/ 	.byte	0x03, 0x19
        /*00f6*/ 	.short	0x0128


	//----- nvinfo : EIATTR_PARAM_CBANK
	.align		4
        /*00f8*/ 	.byte	0x04, 0x0a
        /*00fa*/ 	.short	(.L_3051 - .L_3050)
	.align		4
.L_3050:
        /*00fc*/ 	.word	index@(.nv.constant0._ZN10layer_norm13ln_bwd_kernelINS_13Kernel_traitsIf6__halfS2_S2_fjLj2560ELj1ELj1ELj4ELj8ENS_18Kernel_traits_baseILj2560EfS2_S2_S2_fjLj128EEEEELb0ELb0ELb1ELb0EEEvNS_9BwdParamsE)
        /*0100*/ 	.short	0x0210
        /*0102*/ 	.short	0x0128


	//----- nvinfo : EIATTR_SW_WAR
	.align		4
.L_3051:
        /*0104*/ 	.byte	0x04, 0x36
        /*0106*/ 	.short	(.L_3053 - .L_3052)
.L_3052:
        /*0108*/ 	.word	0x00000008
.L_3053:


//--------------------- .nv.info._ZN10layer_norm13ln_bwd_kernelINS_13Kernel_traitsIf6__halfS2_S2_fjLj2560ELj1ELj1ELj4ELj8ENS_18Kernel_traits_baseILj2560EfS2_S2_S2_fjLj128EEEEELb0ELb0ELb1ELb1EEEvNS_9BwdParamsE --------------------------
	.section	.nv.info._ZN10layer_norm13ln_bwd_kernelINS_13Kernel_traitsIf6__halfS2_S2_fjLj2560ELj1ELj1ELj4ELj8ENS_18Kernel_traits_baseILj2560EfS2_S2_S2_fjLj128EEEEELb0ELb0ELb1ELb1EEEvNS_9BwdParamsE,"",@"SHT_CUDA_INFO"
	.sectionflags	@""
	.align	4


	//----- nvinfo : EIATTR_CUDA_API_VERSION
	.align		4
        /*0000*/ 	.byte	0x04, 0x37
        /*0002*/ 	.short	(.L_3055 - .L_3054)
.L_3054:
        /*0004*/ 	.word	0x00000082


	//----- nvinfo : EIATTR_KPARAM_INFO
	.align		4
.L_3055:
        /*0008*/ 	.byte	0x04, 0x17
        /*000a*/ 	.short	(.L_3057 - .L_3056)
.L_3056:
        /*000c*/ 	.word	0x00000000
        /*0010*/ 	.short	0x0000
        /*0012*/ 	.short	0x0000
        /*0014*/ 	.byte	0x00, 0xf0, 0xa1, 0x04


	//----- nvinfo : EIATTR_SPARSE_MMA_MASK
	.align		4
.L_3057:
        /*0018*/ 	.byte	0x03, 0x50
        /*001a*/ 	.short	0x0000


	//----- nvinfo : EIATTR_MAXREG_COUNT
	.align		4
        /*001c*/ 	.byte	0x03, 0x1b
        /*001e*/ 	.short	0x00ff


	//----- nvinfo : EIATTR_NUM_BARRIERS
	.align		4
        /*0020*/ 	.byte	0x02, 0x4c
        /*0022*/ 	.byte	0x01
	.zero		1


	//----- nvinfo : EIATTR_MERCURY_ISA_VERSION
	.align		4
        /*0024*/ 	.byte	0x03, 0x5f
        /*0026*/ 	.short	0x0101


	//----- nvinfo : EIATTR_COOP_GROUP_MASK_REGIDS
	.align		4
        /*0028*/ 	.byte	0x04, 0x29
        /*002a*/ 	.short	(.L_3059 - .L_3058)


	//   ....[0]....
.L_3058:
        /*002c*/ 	.word	0xffffffff


	//   ....[1]....
        /*0030*/ 	.word	0xffffffff


	//   ....[2]....
        /*0034*/ 	.word	0xffffffff


	//   ....[3]....
        /*0038*/ 	.word	0xffffffff


	//   ....[4]....
        /*003c*/ 	.word	0xffffffff


	//   ....[5]....
        /*0040*/ 	.word	0xffffffff


	//   ....[6]....
        /*0044*/ 	.word	0xffffffff


	//   ....[7]....
        /*0048*/ 	.word	0xffffffff


	//   ....[8]....
        /*004c*/ 	.word	0xffffffff


	//   ....[9]....
        /*0050*/ 	.word	0xffffffff


	//   ....[10]....
        /*0054*/ 	.word	0x0500008e


	//   ....[11]....
        /*0058*/ 	.word	0x0500008e


	//   ....[12]....
        /*005c*/ 	.word	0x0500008e


	//   ....[13]....
        /*0060*/ 	.word	0x0500008e


	//   ....[14]....
        /*0064*/ 	.word	0x0500008e


	//   ....[15]....
        /*0068*/ 	.word	0x0500008e


	//   ....[16]....
        /*006c*/ 	.word	0x0500008e


	//   ....[17]....
        /*0070*/ 	.word	0x0500008e


	//   ....[18]....
        /*0074*/ 	.word	0x0500008e


	//   ....[19]....
        /*0078*/ 	.word	0x0500008e


	//----- nvinfo : EIATTR_COOP_GROUP_INSTR_OFFSETS
	.align		4
.L_3059:
        /*007c*/ 	.byte	0x04, 0x28
        /*007e*/ 	.short	(.L_3061 - .L_3060)


	//   ....[0]....
.L_3060:
        /*0080*/ 	.word	0x00001780


	//   ....[1]....
        /*0084*/ 	.word	0x00001790


	//   ....[2]....
        /*0088*/ 	.word	0x000017c0


	//   ....[3]....
        /*008c*/ 	.word	0x000017d0


	//   ....[4]....
        /*0090*/ 	.word	0x00001800


	//   ....[5]....
        /*0094*/ 	.word	0x00001810


	//   ....[6]....
        /*0098*/ 	.word	0x00001840


	//   ....[7]....
        /*009c*/ 	.word	0x00001850


	//   ....[8]....
        /*00a0*/ 	.word	0x00001880


	//   ....[9]....
        /*00a4*/ 	.word	0x00001890


	//   ....[10]....
        /*00a8*/ 	.word	0x00003b60


	//   ....[11]....
        /*00ac*/ 	.word	0x00003bb0


	//   ....[12]....
        /*00b0*/ 	.word	0x00003c20


	//   ....[13]....
        /*00b4*/ 	.word	0x00003c80


	//   ....[14]....
        /*00b8*/ 	.word	0x00003cf0


	//   ....[15]....
        /*00bc*/ 	.word	0x00003d50


	//   ....[16]....
        /*00c0*/ 	.word	0x00003dc0


	//   ....[17]....
        /*00c4*/ 	.word	0x00003e20


	//   ....[18]....
        /*00c8*/ 	.word	0x00003e90


	//   ....[19]....
        /*00cc*/ 	.word	0x00003ef0


	//----- nvinfo : EIATTR_EXIT_INSTR_OFFSETS
	.align		4
.L_3061:
        /*00d0*/ 	.byte	0x04, 0x1c
        /*00d2*/ 	.short	(.L_3063 - .L_3062)


	//   ....[0]....
.L_3062:
        /*00d4*/ 	.word	0x00003b00


	//----- nvinfo : EIATTR_MAX_THREADS
	.align		4
.L_3063:
        /*00d8*/ 	.byte	0x04, 0x05
        /*00da*/ 	.short	(.L_3065 - .L_3064)
.L_3064:
        /*00dc*/ 	.word	0x00000080
        /*00e0*/ 	.word	0x00000001
        /*00e4*/ 	.word	0x00000001


	//----- nvinfo : EIATTR_CRS_STACK_SIZE
	.align		4
.L_3065:
        /*00e8*/ 	.byte	0x04, 0x1e
        /*00ea*/ 	.short	(.L_3067 - .L_3066)
.L_3066:
        /*00ec*/ 	.word	0x00000000


	//----- nvinfo : EIATTR_CBANK_PARAM_SIZE
	.align		4
.L_3067:
        /*00f0*/ 	.byte	0x03, 0x19
        /*00f2*/ 	.short	0x0128


	//----- nvinfo : EIATTR_PARAM_CBANK
	.align		4
        /*00f4*/ 	.byte	0x04, 0x0a
        /*00f6*/ 	.short	(.L_3069 - .L_3068)
	.align		4
.L_3068:
        /*00f8*/ 	.word	index@(.nv.constant0._ZN10layer_norm13ln_bwd_kernelINS_13Kernel_traitsIf6__halfS2_S2_fjLj2560ELj1ELj1ELj4ELj8ENS_18Kernel_traits_baseILj2560EfS2_S2_S2_fjLj128EEEEELb0ELb0ELb1ELb1EEEvNS_9BwdParamsE)
        /*00fc*/ 	.short	0x0210
        /*00fe*/ 	.short	0x0128


	//----- nvinfo : EIATTR_SW_WAR
	.align		4
.L_3069:
        /*0100*/ 	.byte	0x04, 0x36
        /*0102*/ 	.short	(.L_3071 - .L_3070)
.L_3070:
        /*0104*/ 	.word	0x00000008
.L_3071:


//--------------------- .nv.info._ZN10layer_norm13ln_bwd_kernelINS_13Kernel_traitsIf6__halfS2_S2_fjLj2560ELj1ELj1ELj4ELj8ENS_18Kernel_traits_baseILj2560EfS2_S2_S2_fjLj128EEEEELb0ELb1ELb0ELb0EEEvNS_9BwdParamsE --------------------------
	.section	.nv.info._ZN10layer_norm13ln_bwd_kernelINS_13Kernel_traitsIf6__halfS2_S2_fjLj2560ELj1ELj1ELj4ELj8ENS_18Kernel_traits_baseILj2560EfS2_S2_S2_fjLj128EEEEELb0ELb1ELb0ELb0EEEvNS_9BwdParamsE,"",@"SHT_CUDA_INFO"
	.sectionflags	@""
	.align	4


	//----- nvinfo : EIATTR_CUDA_API_VERSION
	.align		4
        /*0000*/ 	.byte	0x04, 0x37
        /*0002*/ 	.short	(.L_3073 - .L_3072)
.L_3072:
        /*0004*/ 	.word	0x00000082


	//----- nvinfo : EIATTR_KPARAM_INFO
	.align		4
.L_3073:
        /*0008*/ 	.byte	0x04, 0x17
        /*000a*/ 	.short	(.L_3075 - .L_3074)
.L_3074:
        /*000c*/ 	.word	0x00000000
        /*0010*/ 	.short	0x0000
        /*0012*/ 	.short	0x0000
        /*0014*/ 	.byte	0x00, 0xf0, 0xa1, 0x04


	//----- nvinfo : EIATTR_SPARSE_MMA_MASK
	.align		4
.L_3075:
        /*0018*/ 	.byte	0x03, 0x50
        /*001a*/ 	.short	0x0000


	//----- nvinfo : EIATTR_MAXREG_COUNT
	.align		4
        /*001c*/ 	.byte	0x03, 0x1b
        /*001e*/ 	.short	0x00ff


	//----- nvinfo : EIATTR_NUM_BARRIERS
	.align		4
        /*0020*/ 	.byte	0x02, 0x4c
        /*0022*/ 	.byte	0x01
	.zero		1


	//----- nvinfo : EIATTR_MERCURY_ISA_VERSION
	.align		4
        /*0024*/ 	.byte	0x03, 0x5f
        /*0026*/ 	.short	0x0101


	//----- nvinfo : EIATTR_COOP_GROUP_MASK_REGIDS
	.align		4
        /*0028*/ 	.byte	0x04, 0x29
        /*002a*/ 	.short	(.L_3077 - .L_3076)


	//   ....[0]....
.L_3076:
        /*002c*/ 	.word	0xffffffff


	//   ....[1]....
        /*0030*/ 	.word	0xffffffff


	//   ....[2]....
        /*0034*/ 	.word	0xffffffff


	//   ....[3]....
        /*0038*/ 	.word	0xffffffff


	//   ....[4]....
        /*003c*/ 	.word	0xffffffff


	//   ....[5]....
        /*0040*/ 	.word	0xffffffff


	//   ....[6]....
        /*0044*/ 	.word	0xffffffff


	//   ....[7]....
        /*0048*/ 	.word	0xffffffff


	//   ....[8]....
        /*004c*/ 	.word	0xffffffff


	//   ....[9]....
        /*0050*/ 	.word	0xffffffff


	//   ....[10]....
        /*0054*/ 	.word	0x050000ab


	//   ....[11]....
        /*0058*/ 	.word	0x050000ab


	//   ....[12]....
        /*005c*/ 	.word	0x050000ab


	//   ....[13]....
        /*0060*/ 	.word	0x050000ab


	//   ....[14]....
        /*0064*/ 	.word	0x050000ab


	//   ....[15]....
        /*0068*/ 	.word	0x050000ab


	//   ....[16]....
        /*006c*/ 	.word	0x050000ab


	//   ....[17]....
        /*0070*/ 	.word	0x050000ab


	//   ....[18]....
        /*0074*/ 	.word	0x050000ab


	//   ....[19]....
        /*0078*/ 	.word	0x050000ab


	//----- nvinfo : EIATTR_COOP_GROUP_INSTR_OFFSETS
	.align		4
.L_3077:
        /*007c*/ 	.byte	0x04, 0x28
        /*007e*/ 	.short	(.L_3079 - .L_3078)


	//   ....[0]....
.L_3078:
        /*0080*/ 	.word	0x00001a00


	//   ....[1]....
        /*0084*/ 	.word	0x00001a10


	//   ....[2]....
        /*0088*/ 	.word	0x00001a40


	//   ....[3]....
        /*008c*/ 	.word	0x00001a50


	//   ....[4]....
        /*0090*/ 	.word	0x00001a80


	//   ....[5]....
        /*0094*/ 	.word	0x00001a90


	//   ....[6]....
        /*0098*/ 	.word	0x00001ac0


	//   ....[7]....
        /*009c*/ 	.word	0x00001ad0


	//   ....[8]....
        /*00a0*/ 	.word	0x00001b00


	//   ....[9]....
        /*00a4*/ 	.word	0x00001b10


	//   ....[10]....
        /*00a8*/ 	.word	0x00003ba0


	//   ....[11]....
        /*00ac*/ 	.word	0x00003bf0


	//   ....[12]....
        /*00b0*/ 	.word	0x00003c60


	//   ....[13]....
        /*00b4*/ 	.word	0x00003cc0


	//   ....[14]....
        /*00b8*/ 	.word	0x00003d30


	//   ....[15]....
        /*00bc*/ 	.word	0x00003d90


	//   ....[16]....
        /*00c0*/ 	.word	0x00003e00


	//   ....[17]....
        /*00c4*/ 	.word	0x00003e60


	//   ....[18]....
        /*00c8*/ 	.word	0x00003ed0


	//   ....[19]....
        /*00cc*/ 	.word	0x00003f30


	//----- nvinfo : EIATTR_EXIT_INSTR_OFFSETS
	.align		4
.L_3079:
        /*00d0*/ 	.byte	0x04, 0x1c
        /*00d2*/ 	.short	(.L_3081 - .L_3080)


	//   ....[0]....
.L_3080:
        /*00d4*/ 	.word	0x00003aa0


	//   ....[1]....
        /*00d8*/ 	.word	0x00003b40


	//----- nvinfo : EIATTR_MAX_THREADS
	.align		4
.L_3081:
        /*00dc*/ 	.byte	0x04, 0x05
        /*00de*/ 	.short	(.L_3083 - .L_3082)
.L_3082:
        /*00e0*/ 	.word	0x00000080
        /*00e4*/ 	.word	0x00000001
        /*00e8*/ 	.word	0x00000001


	//----- nvinfo : EIATTR_CRS_STACK_SIZE
	.align		4
.L_3083:
        /*00ec*/ 	.byte	0x04, 0x1e
        /*00ee*/ 	.short	(.L_3085 - .L_3084)
.L_3084:
        /*00f0*/ 	.word	0x00000000


	//----- nvinfo : EIATTR_CBANK_PARAM_SIZE
	.align		4
.L_3085:
        /*00f4*/ 	.byte	0x03, 0x19
        /*00f6*/ 	.short	0x0128


	//----- nvinfo : EIATTR_PARAM_CBANK
	.align		4
        /*00f8*/ 	.byte	0x04, 0x0a
        /*00fa*/ 	.short	(.L_3087 - .L_3086)
	.align		4
.L_3086:
        /*00fc*/ 	.word	index@(.nv.constant0._ZN10layer_norm13ln_bwd_kernelINS_13Kernel_traitsIf6__halfS2_S2_fjLj2560ELj1ELj1ELj4ELj8ENS_18Kernel_traits_baseILj2560EfS2_S2_S2_fjLj128EEEEELb0ELb1ELb0ELb0EEEvNS_9BwdParamsE)
        /*0100*/ 	.short	0x0210
        /*0102*/ 	.short	0x0128


	//----- nvinfo : EIATTR_SW_WAR
	.align		4
.L_3087:
        /*0104*/ 	.byte	0x04, 0x36
        /*0106*/ 	.short	(.L_3089 - .L_3088)
.L_3088:
        /*0108*/ 	.word	0x00000008
.L_3089:


//--------------------- .nv.info._ZN10layer_norm13ln_bwd_kernelINS_13Kernel_traitsIf6__halfS2_S2_fjLj2560ELj1ELj1ELj4ELj8ENS_18Kernel_traits_baseILj2560EfS2_S2_S2_fjLj128EEEEELb0ELb1ELb0ELb1EEEvNS_9BwdParamsE --------------------------
	.section	.nv.info._ZN10layer_norm13ln_bwd_kernelINS_13Kernel_traitsIf6__halfS2_S2_fjLj2560ELj1ELj1ELj4ELj8ENS_18Kernel_traits_baseILj2560EfS2_S2_S2_fjLj128EEEEELb0ELb1ELb0ELb1EEEvNS_9BwdParamsE,"",@"SHT_CUDA_INFO"
	.sectionflags	@""
	.align	4


	//----- nvinfo : EIATTR_CUDA_API_VERSION
	.align		4
        /*0000*/ 	.byte	0x04, 0x37
        /*0002*/ 	.short	(.L_3091 - .L_3090)
.L_3090:
        /*0004*/ 	.word	0x00000082


	//----- nvinfo : EIATTR_KPARAM_INFO
	.align		4
.L_3091:
        /*0008*/ 	.byte	0x04, 0x17
        /*000a*/ 	.short	(.L_3093 - .L_3092)
.L_3092:
        /*000c*/ 	.word	0x00000000
        /*0010*/ 	.short	0x0000
        /*0012*/ 	.short	0x0000
        /*0014*/ 	.byte	0x00, 0xf0, 0xa1, 0x04


	//----- nvinfo : EIATTR_SPARSE_MMA_MASK
	.align		4
.L_3093:
        /*0018*/ 	.byte	0x03, 0x50
        /*001a*/ 	.short	0x0000


	//----- nvinfo : EIATTR_MAXREG_COUNT
	.align		4
        /*001c*/ 	.byte	0x03, 0x1b
        /*001e*/ 	.short	0x00ff


	//----- nvinfo : EIATTR_NUM_BARRIERS
	.align		4
        /*0020*/ 	.byte	0x02, 0x4c
        /*0022*/ 	.byte	0x01
	.zero		1


	//----- nvinfo : EIATTR_MERCURY_ISA_VERSION
	.align		4
        /*0024*/ 	.byte	0x03, 0x5f
        /*0026*/ 	.short	0x0101


	//----- nvinfo : EIATTR_COOP_GROUP_MASK_REGIDS
	.align		4
        /*0028*/ 	.byte	0x04, 0x29
        /*002a*/ 	.short	(.L_3095 - .L_3094)


	//   ....[0]....
.L_3094:
        /*002c*/ 	.word	0xffffffff


	//   ....[1]....
        /*0030*/ 	.word	0xffffffff


	//   ....[2]....
        /*0034*/ 	.word	0xffffffff


	//   ....[3]....
        /*0038*/ 	.word	0xffffffff


	//   ....[4]....
        /*003c*/ 	.word	0xffffffff


	//   ....[5]....
        /*0040*/ 	.word	0xffffffff


	//   ....[6]....
        /*0044*/ 	.word	0xffffffff


	//   ....[7]....
        /*0048*/ 	.word	0xffffffff


	//   ....[8]....
        /*004c*/ 	.word	0xffffffff


	//   ....[9]....
        /*0050*/ 	.word	0xffffffff


	//   ....[10]....
        /*0054*/ 	.word	0x0500003d


	//   ....[11]....
        /*0058*/ 	.word	0x0500003d


	//   ....[12]....
        /*005c*/ 	.word	0x0500003d


	//   ....[13]....
        /*0060*/ 	.word	0x0500003d


	//   ....[14]....
        /*0064*/ 	.word	0x0500003d


	//   ....[15]....
        /*0068*/ 	.word	0x0500003d


	//   ....[16]....
        /*006c*/ 	.word	0x0500003d


	//   ....[17]....
        /*0070*/ 	.word	0x0500003d


	//   ....[18]....
        /*0074*/ 	.word	0x0500003d


	//   ....[19]....
        /*0078*/ 	.word	0x0500003d


	//----- nvinfo : EIATTR_COOP_GROUP_INSTR_OFFSETS
	.align		4
.L_3095:
        /*007c*/ 	.byte	0x04, 0x28
        /*007e*/ 	.short	(.L_3097 - .L_3096)


	//   ....[0]....
.L_3096:
        /*0080*/ 	.word	0x00001890


	//   ....[1]....
        /*0084*/ 	.word	0x000018a0


	//   ....[2]....
        /*0088*/ 	.word	0x000018d0


	//   ....[3]....
        /*008c*/ 	.word	0x000018e0


	//   ....[4]....
        /*0090*/ 	.word	0x00001910


	//   ....[5]....
        /*0094*/ 	.word	0x00001920


	//   ....[6]....
        /*0098*/ 	.word	0x00001950


	//   ....[7]....
        /*009c*/ 	.word	0x00001960


	//   ....[8]....
        /*00a0*/ 	.word	0x00001990


	//   ....[9]....
        /*00a4*/ 	.word	0x000019a0


	//   ....[10]....
        /*00a8*/ 	.word	0x000038a0


	//   ....[11]....
        /*00ac*/ 	.word	0x000038f0


	//   ....[12]....
        /*00b0*/ 	.word	0x00003960


	//   ....[13]....
        /*00b4*/ 	.word	0x000039c0


	//   ....[14]....
        /*00b8*/ 	.word	0x00003a30


	//   ....[15]....
        /*00bc*/ 	.word	0x00003a90


	//   ....[16]....
        /*00c0*/ 	.word	0x00003b00


	//   ....[17]....
        /*00c4*/ 	.word	0x00003b60


	//   ....[18]....
        /*00c8*/ 	.word	0x00003bd0


	//   ....[19]....
        /*00cc*/ 	.word	0x00003c30


	//----- nvinfo : EIATTR_EXIT_INSTR_OFFSETS
	.align		4
.L_3097:
        /*00d0*/ 	.byte	0x04, 0x1c
        /*00d2*/ 	.short	(.L_3099 - .L_3098)


	//   ....[0]....
.L_3098:
        /*00d4*/ 	.word	0x00003840


	//----- nvinfo : EIATTR_MAX_THREADS
	.align		4
.L_3099:
        /*00d8*/ 	.byte	0x04, 0x05
        /*00da*/ 	.short	(.L_3101 - .L_3100)
.L_3100:
        /*00dc*/ 	.word	0x00000080
        /*00e0*/ 	.word	0x00000001
        /*00e4*/ 	.word	0x00000001


	//----- nvinfo : EIATTR_CRS_STACK_SIZE
	.align		4
.L_3101:
        /*00e8*/ 	.byte	0x04, 0x1e
        /*00ea*/ 	.short	(.L_3103 - .L_3102)
.L_3102:
        /*00ec*/ 	.word	0x00000000


	//----- nvinfo : EIATTR_CBANK_PARAM_SIZE
	.align		4
.L_3103:
        /*00f0*/ 	.byte	0x03, 0x19
        /*00f2*/ 	.short	0x0128


	//----- nvinfo : EIATTR_PARAM_CBANK
	.align		4
        /*00f4*/ 	.byte	0x04, 0x0a
        /*00f6*/ 	.short	(.L_3105 - .L_3104)
	.align		4
.L_3104:
        /*00f8*/ 	.word	index@(.nv.constant0._ZN10layer_norm13ln_bwd_kernelINS_13Kernel_traitsIf6__halfS2_S2_fjLj2560ELj1ELj1ELj4ELj8ENS_18Kernel_traits_baseILj2560EfS2_S2_S2_fjLj128EEEEELb0ELb1ELb0ELb1EEEvNS_9BwdParamsE)
        /*00fc*/ 	.short	0x0210
        /*00fe*/ 	.short	0x0128


	//----- nvinfo : EIATTR_SW_WAR
	.align		4
.L_3105:
        /*0100*/ 	.byte	0x04, 0x36
        /*0102*/ 	.short	(.L_3107 - .L_3106)
.L_3106:
        /*0104*/ 	.word	0x00000008
.L_3107:


//--------------------- .nv.info._ZN10layer_norm13ln_bwd_kernelINS_13Kernel_traitsIf6__halfS2_S2_fjLj2560ELj1ELj1ELj4ELj8ENS_18Kernel_traits_baseILj2560EfS2_S2_S2_fjLj128EEEEELb0ELb1ELb1ELb0EEEvNS_9BwdParamsE --------------------------
	.section	.nv.info._ZN10layer_norm13ln_bwd_kernelINS_13Kernel_traitsIf6__halfS2_S2_fjLj2560ELj1ELj1ELj4ELj8ENS_18Kernel_traits_baseILj2560EfS2_S2_S2_fjLj128EEEEELb0ELb1ELb1ELb0EEEvNS_9BwdParamsE,"",@"SHT_CUDA_INFO"
	.sectionflags	@""
	.align	4


	//----- nvinfo : EIATTR_CUDA_API_VERSION
	.align		4
        /*0000*/ 	.byte	0x04, 0x37
        /*0002*/ 	.short	(.L_3109 - .L_3108)
.L_3108:
        /*0004*/ 	.word	0x00000082


	//----- nvinfo : EIATTR_KPARAM_INFO
	.align		4
.L_3109:
        /*0008*/ 	.byte	0x04, 0x17
        /*000a*/ 	.short	(.L_3111 - .L_3110)
.L_3110:
        /*000c*/ 	.word	0x00000000
        /*0010*/ 	.short	0x0000
        /*0012*/ 	.short	0x0000
        /*0014*/ 	.byte	0x00, 0xf0, 0xa1, 0x04


	//----- nvinfo : EIATTR_SPARSE_MMA_MASK
	.align		4
.L_3111:
        /*0018*/ 	.byte	0x03, 0x50
        /*001a*/ 	.short	0x0000


	//----- nvinfo : EIATTR_MAXREG_COUNT
	.align		4
        /*001c*/ 	.byte	0x03, 0x1b
        /*001e*/ 	.short	0x00ff


	//----- nvinfo : EIATTR_NUM_BARRIERS
	.align		4
        /*0020*/ 	.byte	0x02, 0x4c
        /*0022*/ 	.byte	0x01
	.zero		1


	//----- nvinfo : EIATTR_MERCURY_ISA_VERSION
	.align		4
        /*0024*/ 	.byte	0x03, 0x5f
        /*0026*/ 	.short	0x0101


	//----- nvinfo : EIATTR_COOP_GROUP_MASK_REGIDS
	.align		4
        /*0028*/ 	.byte	0x04, 0x29
        /*002a*/ 	.short	(.L_3113 - .L_3112)


	//   ....[0]....
.L_3112:
        /*002c*/ 	.word	0xffffffff


	//   ....[1]....
        /*0030*/ 	.word	0xffffffff


	//   ....[2]....
        /*0034*/ 	.word	0xffffffff


	//   ....[3]....
        /*0038*/ 	.word	0xffffffff


	//   ....[4]....
        /*003c*/ 	.word	0xffffffff


	//   ....[5]....
        /*0040*/ 	.word	0xffffffff


	//   ....[6]....
        /*0044*/ 	.word	0xffffffff


	//   ....[7]....
        /*0048*/ 	.word	0xffffffff


	//   ....[8]....
        /*004c*/ 	.word	0xffffffff


	//   ....[9]....
        /*0050*/ 	.word	0xffffffff


	//   ....[10]....
        /*0054*/ 	.word	0x050000b9


	//   ....[11]....
        /*0058*/ 	.word	0x050000b9


	//   ....[12]....
        /*005c*/ 	.word	0x050000b9


	//   ....[13]....
        /*0060*/ 	.word	0x050000b9


	//   ....[14]....
        /*0064*/ 	.word	0x050000b9


	//   ....[15]....
        /*0068*/ 	.word	0x050000b9


	//   ....[16]....
        /*006c*/ 	.word	0x050000b9


	//   ....[17]....
        /*0070*/ 	.word	0x050000b9


	//   ....[18]....
        /*0074*/ 	.word	0x050000b9


	//   ....[19]....
        /*0078*/ 	.word	0x050000b9


	//----- nvinfo : EIATTR_COOP_GROUP_INSTR_OFFSETS
	.align		4
.L_3113:
        /*007c*/ 	.byte	0x04, 0x28
        /*007e*/ 	.short	(.L_3115 - .L_3114)


	//   ....[0]....
.L_3114:
        /*0080*/ 	.word	0x00001d80


	//   ....[1]....
        /*0084*/ 	.word	0x00001d90


	//   ....[2]....
        /*0088*/ 	.word	0x00001dc0


	//   ....[3]....
        /*008c*/ 	.word	0x00001dd0


	//   ....[4]....
        /*0090*/ 	.word	0x00001e00


	//   ....[5]....
        /*0094*/ 	.word	0x00001e10


	//   ....[6]....
        /*0098*/ 	.word	0x00001e40


	//   ....[7]....
        /*009c*/ 	.word	0x00001e50


	//   ....[8]....
        /*00a0*/ 	.word	0x00001e80


	//   ....[9]....
        /*00a4*/ 	.word	0x00001e90


	//   ....[10]....
        /*00a8*/ 	.word	0x00004fa0


	//   ....[11]....
        /*00ac*/ 	.word	0x00004ff0


	//   ....[12]....
        /*00b0*/ 	.word	0x00005060


	//   ....[13]....
        /*00b4*/ 	.word	0x000050c0


	//   ....[14]....
        /*00b8*/ 	.word	0x00005130


	//   ....[15]....
        /*00bc*/ 	.word	0x00005190


	//   ....[16]....
        /*00c0*/ 	.word	0x00005200


	//   ....[17]....
        /*00c4*/ 	.word	0x00005260


	//   ....[18]....
        /*00c8*/ 	.word	0x000052d0


	//   ....[19]....
        /*00cc*/ 	.word	0x00005330


	//----- nvinfo : EIATTR_EXIT_INSTR_OFFSETS
	.align		4
.L_3115:
        /*00d0*/ 	.byte	0x04, 0x1c
        /*00d2*/ 	.short	(.L_3117 - .L_3116)


	//   ....[0]....
.L_3116:
        /*00d4*/ 	.word	0x00004ea0


	//   ....[1]....
        /*00d8*/ 	.word	0x00004f40


	//----- nvinfo : EIATTR_MAX_THREADS
	.align		4
.L_3117:
        /*00dc*/ 	.byte	0x04, 0x05
        /*00de*/ 	.short	(.L_3119 - .L_3118)
.L_3118:
        /*00e0*/ 	.word	0x00000080
        /*00e4*/ 	.word	0x00000001
        /*00e8*/ 	.word	0x00000001


	//----- nvinfo : EIATTR_CRS_STACK_SIZE
	.align		4
.L_3119:
        /*00ec*/ 	.byte	0x04, 0x1e
        /*00ee*/ 	.short	(.L_3121 - .L_3120)
.L_3120:
        /*00f0*/ 	.word	0x00000000


	//----- nvinfo : EIATTR_CBANK_PARAM_SIZE
	.align		4
.L_3121:
        /*00f4*/ 	.byte	0x03, 0x19
        /*00f6*/ 	.short	0x0128


	//----- nvinfo : EIATTR_PARAM_CBANK
	.align		4
        /*00f8*/ 	.byte	0x04, 0x0a
        /*00fa*/ 	.short	(.L_3123 - .L_3122)
	.align		4
.L_3122:
        /*00fc*/ 	.word	index@(.nv.constant0._ZN10layer_norm13ln_bwd_kernelINS_13Kernel_traitsIf6__halfS2_S2_fjLj2560ELj1ELj1ELj4ELj8ENS_18Kernel_traits_baseILj2560EfS2_S2_S2_fjLj128EEEEELb0ELb1ELb1ELb0EEEvNS_9BwdParamsE)
        /*0100*/ 	.short	0x0210
        /*0102*/ 	.short	0x0128


	//----- nvinfo : EIATTR_SW_WAR
	.align		4
.L_3123:
        /*0104*/ 	.byte	0x04, 0x36
        /*0106*/ 	.short	(.L_3125 - .L_3124)
.L_3124:
        /*0108*/ 	.word	0x00000008
.L_3125:


//--------------------- .nv.info._ZN10layer_norm13ln_bwd_kernelINS_13Kernel_traitsIf6__halfS2_S2_fjLj2560ELj1ELj1ELj4ELj8ENS_18Kernel_traits_baseILj2560EfS2_S2_S2_fjLj128EEEEELb0ELb1ELb1ELb1EEEvNS_9BwdParamsE --------------------------
	.section	.nv.info._ZN10layer_norm13ln_bwd_kernelINS_13Kernel_traitsIf6__halfS2_S2_fjLj2560ELj1ELj1ELj4ELj8ENS_18Kernel_traits_baseILj2560EfS2_S2_S2_fjLj128EEEEELb0ELb1ELb1ELb1EEEvNS_9BwdParamsE,"",@"SHT_CUDA_INFO"
	.sectionflags	@""
	.align	4


	//----- nvinfo : EIATTR_CUDA_API_VERSION
	.align		4
        /*0000*/ 	.byte	0x04, 0x37
        /*0002*/ 	.short	(.L_3127 - .L_3126)
.L_3126:
        /*0004*/ 	.word	0x00000082


	//----- nvinfo : EIATTR_KPARAM_INFO
	.align		4
.L_3127:
        /*0008*/ 	.byte	0x04, 0x17
        /*000a*/ 	.short	(.L_3129 - .L_3128)
.L_3128:
        /*000c*/ 	.word	0x00000000
        /*0010*/ 	.short	0x0000
        /*0012*/ 	.short	0x0000
        /*0014*/ 	.byte	0x00, 0xf0, 0xa1, 0x04


	//----- nvinfo : EIATTR_SPARSE_MMA_MASK
	.align		4
.L_3129:
        /*0018*/ 	.byte	0x03, 0x50
        /*001a*/ 	.short	0x0000


	//----- nvinfo : EIATTR_MAXREG_COUNT
	.align		4
        /*001c*/ 	.byte	0x03, 0x1b
        /*001e*/ 	.short	0x00ff


	//----- nvinfo : EIATTR_NUM_BARRIERS
	.align		4
        /*0020*/ 	.byte	0x02, 0x4c
        /*0022*/ 	.byte	0x01
	.zero		1


	//----- nvinfo : EIATTR_MERCURY_ISA_VERSION
	.align		4
        /*0024*/ 	.byte	0x03, 0x5f
        /*0026*/ 	.short	0x0101


	//----- nvinfo : EIATTR_COOP_GROUP_MASK_REGIDS
	.align		4
        /*0028*/ 	.byte	0x04, 0x29
        /*002a*/ 	.short	(.L_3131 - .L_3130)


	//   ....[0]....
.L_3130:
        /*002c*/ 	.word	0xffffffff


	//   ....[1]....
        /*0030*/ 	.word	0xffffffff


	//   ....[2]....
        /*0034*/ 	.word	0xffffffff


	//   ....[3]....
        /*0038*/ 	.word	0xffffffff


	//   ....[4]....
        /*003c*/ 	.word	0xffffffff


	//   ....[5]....
        /*0040*/ 	.word	0xffffffff


	//   ....[6]....
        /*0044*/ 	.word	0xffffffff


	//   ....[7]....
        /*0048*/ 	.word	0xffffffff


	//   ....[8]....
        /*004c*/ 	.word	0xffffffff


	//   ....[9]....
        /*0050*/ 	.word	0xffffffff


	//   ....[10]....
        /*0054*/ 	.word	0x050000ba


	//   ....[11]....
        /*0058*/ 	.word	0x050000ba


	//   ....[12]....
        /*005c*/ 	.word	0x050000ba


	//   ....[13]....
        /*0060*/ 	.word	0x050000ba


	//   ....[14]....
        /*0064*/ 	.word	0x050000ba


	//   ....[15]....
        /*0068*/ 	.word	0x050000ba


	//   ....[16]....
        /*006c*/ 	.word	0x050000ba


	//   ....[17]....
        /*0070*/ 	.word	0x050000ba


	//   ....[18]....
        /*0074*/ 	.word	0x050000ba


	//   ....[19]....
        /*0078*/ 	.word	0x050000ba


	//----- nvinfo : EIATTR_COOP_GROUP_INSTR_OFFSETS
	.align		4
.L_3131:
        /*007c*/ 	.byte	0x04, 0x28
        /*007e*/ 	.short	(.L_3133 - .L_3132)


	//   ....[0]....
.L_3132:
        /*0080*/ 	.word	0x00001920


	//   ....[1]....
        /*0084*/ 	.word	0x00001930


	//   ....[2]....
        /*0088*/ 	.word	0x00001960


	//   ....[3]....
        /*008c*/ 	.word	0x00001970


	//   ....[4]....
        /*0090*/ 	.word	0x000019a0


	//   ....[5]....
        /*0094*/ 	.word	0x000019b0


	//   ....[6]....
        /*0098*/ 	.word	0x000019e0


	//   ....[7]....
        /*009c*/ 	.word	0x000019f0


	//   ....[8]....
        /*00a0*/ 	.word	0x00001a20


	//   ....[9]....
        /*00a4*/ 	.word	0x00001a30


	//   ....[10]....
        /*00a8*/ 	.word	0x00004440


	//   ....[11]....
        /*00ac*/ 	.word	0x00004490


	//   ....[12]....
        /*00b0*/ 	.word	0x00004500


	//   ....[13]....
        /*00b4*/ 	.word	0x00004560


	//   ....[14]....
        /*00b8*/ 	.word	0x000045d0


	//   ....[15]....
        /*00bc*/ 	.word	0x00004630


	//   ....[16]....
        /*00c0*/ 	.word	0x000046a0


	//   ....[17]....
        /*00c4*/ 	.word	0x00004700


	//   ....[18]....
        /*00c8*/ 	.word	0x00004770


	//   ....[19]....
        /*00cc*/ 	.word	0x000047d0


	//----- nvinfo : EIATTR_EXIT_INSTR_OFFSETS
	.align		4
.L_3133:
        /*00d0*/ 	.byte	0x04, 0x1c
        /*00d2*/ 	.short	(.L_3135 - .L_3134)


	//   ....[0]....
.L_3134:
        /*00d4*/ 	.word	0x000043e0


	//----- nvinfo : EIATTR_MAX_THREADS
	.align		4
.L_3135:
        /*00d8*/ 	.byte	0x04, 0x05
        /*00da*/ 	.short	(.L_3137 - .L_3136)
.L_3136:
        /*00dc*/ 	.word	0x00000080
        /*00e0*/ 	.word	0x00000001
        /*00e4*/ 	.word	0x00000001


	//----- nvinfo : EIATTR_CRS_STACK_SIZE
	.align		4
.L_3137:
        /*00e8*/ 	.byte	0x04, 0x1e
        /*00ea*/ 	.short	(.L_3139 - .L_3138)
.L_3138:
        /*00ec*/ 	.word	0x00000000


	//----- nvinfo : EIATTR_CBANK_PARAM_SIZE
	.align		4
.L_3139:
        /*00f0*/ 	.byte	0x03, 0x19
        /*00f2*/ 	.short	0x0128


	//----- nvinfo : EIATTR_PARAM_CBANK
	.align		4
        /*00f4*/ 	.byte	0x04, 0x0a
        /*00f6*/ 	.short	(.L_3141 - .L_3140)
	.align		4
.L_3140:
        /*00f8*/ 	.word	index@(.nv.constant0._ZN10layer_norm13ln_bwd_kernelINS_13Kernel_traitsIf6__halfS2_S2_fjLj2560ELj1ELj1ELj4ELj8ENS_18Kernel_traits_baseILj2560EfS2_S2_S2_fjLj128EEEEELb0ELb1ELb1ELb1EEEvNS_9BwdParamsE)
        /*00fc*/ 	.short	0x0210
        /*00fe*/ 	.short	0x0128


	//----- nvinfo : EIATTR_SW_WAR
	.align		4
.L_3141:
        /*0100*/ 	.byte	0x04, 0x36
        /*0102*/ 	.short	(.L_3143 - .L_3142)
.L_3142:
        /*0104*/ 	.word	0x00000008
.L_3143:


//--------------------- .nv.info._ZN10layer_norm13ln_bwd_kernelINS_13Kernel_traitsIf6__halfS2_S2_fjLj2560ELj1ELj1ELj4ELj8ENS_18Kernel_traits_baseILj2560EfS2_S2_S2_fjLj128EEEEELb1ELb0ELb0ELb0EEEvNS_9BwdParamsE --------------------------
	.section	.nv.info._ZN10layer_norm13ln_bwd_kernelINS_13Kernel_traitsIf6__halfS2_S2_fjLj2560ELj1ELj1ELj4ELj8ENS_18Kernel_traits_baseILj2560EfS2_S2_S2_fjLj128EEEEELb1ELb0ELb0ELb0EEEvNS_9BwdParamsE,"",@"SHT_CUDA_INFO"
	.sectionflags	@""
	.align	4


	//----- nvinfo : EIATTR_CUDA_API_VERSION
	.align		4
        /*0000*/ 	.byte	0x04, 0x37
        /*0002*/ 	.short	(.L_3145 - .L_3144)
.L_3144:
        /*0004*/ 	.word	0x00000082


	//----- nvinfo : EIATTR_KPARAM_INFO
	.align		4
.L_3145:
        /*0008*/ 	.byte	0x04, 0x17
        /*000a*/ 	.short	(.L_3147 - .L_3146)
.L_3146:
        /*000c*/ 	.word	0x00000000
        /*0010*/ 	.short	0x0000
        /*0012*/ 	.short	0x0000
        /*0014*/ 	.byte	0x00, 0xf0, 0xa1, 0x04


	//----- nvinfo : EIATTR_SPARSE_MMA_MASK
	.align		4
.L_3147:
        /*0018*/ 	.byte	0x03, 0x50
        /*001a*/ 	.short	0x0000


	//----- nvinfo : EIATTR_MAXREG_COUNT
	.align		4
        /*001c*/ 	.byte	0x03, 0x1b
        /*001e*/ 	.short	0x00ff


	//----- nvinfo : EIATTR_NUM_BARRIERS
	.align		4
        /*0020*/ 	.byte	0x02, 0x4c
        /*0022*/ 	.byte	0x01
	.zero		1


	//----- nvinfo : EIATTR_MERCURY_ISA_VERSION
	.align		4
        /*0024*/ 	.byte	0x03, 0x5f
        /*0026*/ 	.short	0x0101


	//----- nvinfo : EIATTR_COOP_GROUP_MASK_REGIDS
	.align		4
        /*0028*/ 	.byte	0x04, 0x29
        /*002a*/ 	.short	(.L_3149 - .L_3148)


	//   ....[0]....
.L_3148:
        /*002c*/ 	.word	0xffffffff


	//   ....[1]....
        /*0030*/ 	.word	0xffffffff


	//   ....[2]....
        /*0034*/ 	.word	0xffffffff


	//   ....[3]....
        /*0038*/ 	.word	0xffffffff


	//   ....[4]....
        /*003c*/ 	.word	0xffffffff


	//   ....[5]....
        /*0040*/ 	.word	0xffffffff


	//   ....[6]....
        /*0044*/ 	.word	0xffffffff


	//   ....[7]....
        /*0048*/ 	.word	0xffffffff


	//   ....[8]....
        /*004c*/ 	.word	0xffffffff


	//   ....[9]....
        /*0050*/ 	.word	0xffffffff


	//   ....[10]....
        /*0054*/ 	.word	0x0500008d


	//   ....[11]....
        /*0058*/ 	.word	0x0500008d


	//   ....[12]....
        /*005c*/ 	.word	0x0500008d


	//   ....[13]....
        /*0060*/ 	.word	0x0500008d


	//   ....[14]....
        /*0064*/ 	.word	0x0500008d


	//   ....[15]....
        /*0068*/ 	.word	0x0500008d


	//   ....[16]....
        /*006c*/ 	.word	0x0500008d


	//   ....[17]....
        /*0070*/ 	.word	0x0500008d


	//   ....[18]....
        /*0074*/ 	.word	0x0500008d


	//   ....[19]....
        /*0078*/ 	.word	0x0500008d


	//----- nvinfo : EIATTR_COOP_GROUP_INSTR_OFFSETS
	.align		4
.L_3149:
        /*007c*/ 	.byte	0x04, 0x28
        /*007e*/ 	.short	(.L_3151 - .L_3150)


	//   ....[0]....
.L_3150:
        /*0080*/ 	.word	0x000019f0


	//   ....[1]....
        /*0084*/ 	.word	0x00001a00


	//   ....[2]....
        /*0088*/ 	.word	0x00001a30


	//   ....[3]....
        /*008c*/ 	.word	0x00001a40


	//   ....[4]....
        /*0090*/ 	.word	0x00001a70


	//   ....[5]....
        /*0094*/ 	.word	0x00001a80


	//   ....[6]....
        /*0098*/ 	.word	0x00001ab0


	//   ....[7]....
        /*009c*/ 	.word	0x00001ac0


	//   ....[8]....
        /*00a0*/ 	.word	0x00001af0


	//   ....[9]....
        /*00a4*/ 	.word	0x00001b00


	//   ....[10]....
        /*00a8*/ 	.word	0x00003850


	//   ....[11]....
        /*00ac*/ 	.word	0x000038a0


	//   ....[12]....
        /*00b0*/ 	.word	0x00003910


	//   ....[13]....
        /*00b4*/ 	.word	0x00003970


	//   ....[14]....
        /*00b8*/ 	.word	0x000039e0


	//   ....[15]....
        /*00bc*/ 	.word	0x00003a40


	//   ....[16]....
        /*00c0*/ 	.word	0x00003ab0


	//   ....[17]....
        /*00c4*/ 	.word	0x00003b10


	//   ....[18]....
        /*00c8*/ 	.word	0x00003b80


	//   ....[19]....
        /*00cc*/ 	.word	0x00003be0


	//----- nvinfo : EIATTR_EXIT_INSTR_OFFSETS
	.align		4
.L_3151:
        /*00d0*/ 	.byte	0x04, 0x1c
        /*00d2*/ 	.short	(.L_3153 - .L_3152)


	//   ....[0]....
.L_3152:
        /*00d4*/ 	.word	0x00003770


	//   ....[1]....
        /*00d8*/ 	.word	0x000037f0


	//----- nvinfo : EIATTR_MAX_THREADS
	.align		4
.L_3153:
        /*00dc*/ 	.byte	0x04, 0x05
        /*00de*/ 	.short	(.L_3155 - .L_3154)
.L_3154:
        /*00e0*/ 	.word	0x00000080
        /*00e4*/ 	.word	0x00000001
        /*00e8*/ 	.word	0x00000001


	//----- nvinfo : EIATTR_CRS_STACK_SIZE
	.align		4
.L_3155:
        /*00ec*/ 	.byte	0x04, 0x1e
        /*00ee*/ 	.short	(.L_3157 - .L_3156)
.L_3156:
        /*00f0*/ 	.word	0x00000000


	//----- nvinfo : EIATTR_CBANK_PARAM_SIZE
	.align		4
.L_3157:
        /*00f4*/ 	.byte	0x03, 0x19
        /*00f6*/ 	.short	0x0128


	//----- nvinfo : EIATTR_PARAM_CBANK
	.align		4
        /*00f8*/ 	.byte	0x04, 0x0a
        /*00fa*/ 	.short	(.L_3159 - .L_3158)
	.align		4
.L_3158:
        /*00fc*/ 	.word	index@(.nv.constant0._ZN10layer_norm13ln_bwd_kernelINS_13Kernel_traitsIf6__halfS2_S2_fjLj2560ELj1ELj1ELj4ELj8ENS_18Kernel_traits_baseILj2560EfS2_S2_S2_fjLj128EEEEELb1ELb0ELb0ELb0EEEvNS_9BwdParamsE)
        /*0100*/ 	.short	0x0210
        /*0102*/ 	.short	0x0128


	//----- nvinfo : EIATTR_SW_WAR
	.align		4
.L_3159:
        /*0104*/ 	.byte	0x04, 0x36
        /*0106*/ 	.short	(.L_3161 - .L_3160)
.L_3160:
        /*0108*/ 	.word	0x00000008
.L_3161:


//--------------------- .nv.info._ZN10layer_norm13ln_bwd_kernelINS_13Kernel_traitsIf6__halfS2_S2_fjLj2560ELj1ELj1ELj4ELj8ENS_18Kernel_traits_baseILj2560EfS2_S2_S2_fjLj128EEEEELb1ELb0ELb0ELb1EEEvNS_9BwdParamsE --------------------------
	.section	.nv.info._ZN10layer_norm13ln_bwd_kernelINS_13Kernel_traitsIf6__halfS2_S2_fjLj2560ELj1ELj1ELj4ELj8ENS_18Kernel_traits_baseILj2560EfS2_S2_S2_fjLj128EEEEELb1ELb0ELb0ELb1EEEvNS_9BwdParamsE,"",@"SHT_CUDA_INFO"
	.sectionflags	@""
	.align	4


	//----- nvinfo : EIATTR_CUDA_API_VERSION
	.align		4
        /*0000*/ 	.byte	0x04, 0x37
        /*0002*/ 	.short	(.L_3163 - .L_3162)
.L_3162:
        /*0004*/ 	.word	0x00000082


	//----- nvinfo : EIATTR_KPARAM_INFO
	.align		4
.L_3163:
        /*0008*/ 	.byte	0x04, 0x17
        /*000a*/ 	.short	(.L_3165 - .L_3164)
.L_3164:
        /*000c*/ 	.word	0x00000000
        /*0010*/ 	.short	0x0000
        /*0012*/ 	.short	0x0000
        /*0014*/ 	.byte	0x00, 0xf0, 0xa1, 0x04


	//----- nvinfo : EIATTR_SPARSE_MMA_MASK
	.align		4
.L_3165:
        /*0018*/ 	.byte	0x03, 0x50
        /*001a*/ 	.short	0x0000


	//----- nvinfo : EIATTR_MAXREG_COUNT
	.align		4
        /*001c*/ 	.byte	0x03, 0x1b
        /*001e*/ 	.short	0x00ff


	//----- nvinfo : EIATTR_NUM_BARRIERS
	.align		4
        /*0020*/ 	.byte	0x02, 0x4c
        /*0022*/ 	.byte	0x01
	.zero		1


	//----- nvinfo : EIATTR_MERCURY_ISA_VERSION
	.align		4
        /*0024*/ 	.byte	0x03, 0x5f
        /*0026*/ 	.short	0x0101


	//----- nvinfo : EIATTR_COOP_GROUP_MASK_REGIDS
	.align		4
        /*0028*/ 	.byte	0x04, 0x29
        /*002a*/ 	.short	(.L_3167 - .L_3166)


	//   ....[0]....
.L_3166:
        /*002c*/ 	.word	0xffffffff


	//   ....[1]....
        /*0030*/ 	.word	0xffffffff


	//   ....[2]....
        /*0034*/ 	.word	0xffffffff


	//   ....[3]....
        /*0038*/ 	.word	0xffffffff


	//   ....[4]....
        /*003c*/ 	.word	0xffffffff


	//   ....[5]....
        /*0040*/ 	.word	0xffffffff


	//   ....[6]....
        /*0044*/ 	.word	0xffffffff


	//   ....[7]....
        /*0048*/ 	.word	0xffffffff


	//   ....[8]....
        /*004c*/ 	.word	0xffffffff


	//   ....[9]....
        /*0050*/ 	.word	0xffffffff


	//   ....[10]....
        /*0054*/ 	.word	0x05000028


	//   ....[11]....
        /*0058*/ 	.word	0x05000028


	//   ....[12]....
        /*005c*/ 	.word	0x05000028


	//   ....[13]....
        /*0060*/ 	.word	0x05000028


	//   ....[14]....
        /*0064*/ 	.word	0x05000028


	//   ....[15]....
        /*0068*/ 	.word	0x05000028


	//   ....[16]....
        /*006c*/ 	.word	0x05000028


	//   ....[17]....
        /*0070*/ 	.word	0x05000028


	//   ....[18]....
        /*0074*/ 	.word	0x05000028


	//   ....[19]....
        /*0078*/ 	.word	0x05000028


	//----- nvinfo : EIATTR_COOP_GROUP_INSTR_OFFSETS
	.align		4
.L_3167:
        /*007c*/ 	.byte	0x04, 0x28
        /*007e*/ 	.short	(.L_3169 - .L_3168)


	//   ....[0]....
.L_3168:
        /*0080*/ 	.word	0x00001660


	//   ....[1]....
        /*0084*/ 	.word	0x00001670


	//   ....[2]....
        /*0088*/ 	.word	0x000016a0


	//   ....[3]....
        /*008c*/ 	.word	0x000016b0


	//   ....[4]....
        /*0090*/ 	.word	0x000016e0


	//   ....[5]....
        /*0094*/ 	.word	0x000016f0


	//   ....[6]....
        /*0098*/ 	.word	0x00001720


	//   ....[7]....
        /*009c*/ 	.word	0x00001730


	//   ....[8]....
        /*00a0*/ 	.word	0x00001760


	//   ....[9]....
        /*00a4*/ 	.word	0x00001770


	//   ....[10]....
        /*00a8*/ 	.word	0x00003300


	//   ....[11]....
        /*00ac*/ 	.word	0x00003350


	//   ....[12]....
        /*00b0*/ 	.word	0x000033c0


	//   ....[13]....
        /*00b4*/ 	.word	0x00003420


	//   ....[14]....
        /*00b8*/ 	.word	0x00003490


	//   ....[15]....
        /*00bc*/ 	.word	0x000034f0


	//   ....[16]....
        /*00c0*/ 	.word	0x00003560


	//   ....[17]....
        /*00c4*/ 	.word	0x000035c0


	//   ....[18]....
        /*00c8*/ 	.word	0x00003630


	//   ....[19]....
        /*00cc*/ 	.word	0x00003690


	//----- nvinfo : EIATTR_EXIT_INSTR_OFFSETS
	.align		4
.L_3169:
        /*00d0*/ 	.byte	0x04, 0x1c
        /*00d2*/ 	.short	(.L_3171 - .L_3170)


	//   ....[0]....
.L_3170:
        /*00d4*/ 	.word	0x000032a0


	//----- nvinfo : EIATTR_MAX_THREADS
	.align		4
.L_3171:
        /*00d8*/ 	.byte	0x04, 0x05
        /*00da*/ 	.short	(.L_3173 - .L_3172)
.L_3172:
        /*00dc*/ 	.word	0x00000080
        /*00e0*/ 	.word	0x00000001
        /*00e4*/ 	.word	0x00000001


	//----- nvinfo : EIATTR_CRS_STACK_SIZE
	.align		4
.L_3173:
        /*00e8*/ 	.byte	0x04, 0x1e
        /*00ea*/ 	.short	(.L_3175 - .L_3174)
.L_3174:
        /*00ec*/ 	.word	0x00000000


	//----- nvinfo : EIATTR_CBANK_PARAM_SIZE
	.align		4
.L_3175:
        /*00f0*/ 	.byte	0x03, 0x19
        /*00f2*/ 	.short	0x0128


	//----- nvinfo : EIATTR_PARAM_CBANK
	.align		4
        /*00f4*/ 	.byte	0x04, 0x0a
        /*00f6*/ 	.short	(.L_3177 - .L_3176)
	.align		4
.L_3176:
        /*00f8*/ 	.word	index@(.nv.constant0._ZN10layer_norm13ln_bwd_kernelINS_13Kernel_traitsIf6__halfS2_S2_fjLj2560ELj1ELj1ELj4ELj8ENS_18Kernel_traits_baseILj2560EfS2_S2_S2_fjLj128EEEEELb1ELb0ELb0ELb1EEEvNS_9BwdParamsE)
        /*00fc*/ 	.short	0x0210
        /*00fe*/ 	.short	0x0128


	//----- nvinfo : EIATTR_SW_WAR
	.align		4
.L_3177:
        /*0100*/ 	.byte	0x04, 0x36
        /*0102*/ 	.short	(.L_3179 - .L_3178)
.L_3178:
        /*0104*/ 	.word	0x00000008
.L_3179:


//--------------------- .nv.info._ZN10layer_norm22ln_bwd_finalize_kernelINS_22Kernel_traits_finalizeILj2560Ef6__halfS2_S2_fjLb0ELj1024ELj4ENS_18Kernel_traits_baseILj2560EfS2_S2_S2_fjLj1024EEEEELb0ELb0EEEvNS_9BwdParamsE --------------------------
	.section	.nv.info._ZN10layer_norm22ln_bwd_finalize_kernelINS_22Kernel_traits_finalizeILj2560Ef6__halfS2_S2_fjLb0ELj1024ELj4ENS_18Kernel_traits_baseILj2560EfS2_S2_S2_fjLj1024EEEEELb0ELb0EEEvNS_9BwdParamsE,"",@"SHT_CUDA_INFO"
	.sectionflags	@""
	.align	4


	//----- nvinfo : EIATTR_CUDA_API_VERSION
	.align		4
        /*0000*/ 	.byte	0x04, 0x37
        /*0002*/ 	.short	(.L_3181 - .L_3180)
.L_3180:
        /*0004*/ 	.word	0x00000082


	//----- nvinfo : EIATTR_KPARAM_INFO
	.align		4
.L_3181:
        /*0008*/ 	.byte	0x04, 0x17
        /*000a*/ 	.short	(.L_3183 - .L_3182)
.L_3182:
        /*000c*/ 	.word	0x00000000
        /*0010*/ 	.short	0x0000
        /*0012*/ 	.short	0x0000
        /*0014*/ 	.byte	0x00, 0xf0, 0xa1, 0x04


	//----- nvinfo : EIATTR_SPARSE_MMA_MASK
	.align		4
.L_3183:
        /*0018*/ 	.byte	0x03, 0x50
        /*001a*/ 	.short	0x0000


	//----- nvinfo : EIATTR_MAXREG_COUNT
	.align		4
        /*001c*/ 	.byte	0x03, 0x1b
        /*001e*/ 	.short	0x0040


	//----- nvinfo : EIATTR_NUM_BARRIERS
	.align		4
        /*0020*/ 	.byte	0x02, 0x4c
        /*0022*/ 	.byte	0x01
	.zero		1


	//----- nvinfo : EIATTR_MERCURY_ISA_VERSION
	.align		4
        /*0024*/ 	.byte	0x03, 0x5f
        /*0026*/ 	.short	0x0101


	//----- nvinfo : EIATTR_COOP_GROUP_MASK_REGIDS
	.align		4
        /*0028*/ 	.byte	0x04, 0x29
        /*002a*/ 	.short	(.L_3185 - .L_3184)


	//   ....[0]....
.L_3184:
        /*002c*/ 	.word	0xffffffff


	//   ....[1]....
        /*0030*/ 	.word	0xffffffff


	//   ....[2]....
        /*0034*/ 	.word	0xffffffff


	//   ....[3]....
        /*0038*/ 	.word	0xffffffff


	//   ....[4]....
        /*003c*/ 	.word	0xffffffff


	//   ....[5]....
        /*0040*/ 	.word	0xffffffff


	//   ....[6]....
        /*0044*/ 	.word	0xffffffff


	//   ....[7]....
        /*0048*/ 	.word	0xffffffff


	//   ....[8]....
        /*004c*/ 	.word	0xffffffff


	//   ....[9]....
        /*0050*/ 	.word	0xffffffff


	//   ....[10]....
        /*0054*/ 	.word	0x05000013


	//   ....[11]....
        /*0058*/ 	.word	0x05000013


	//   ....[12]....
        /*005c*/ 	.word	0x05000013


	//   ....[13]....
        /*0060*/ 	.word	0x05000013


	//   ....[14]....
        /*0064*/ 	.word	0x05000013


	//   ....[15]....
        /*0068*/ 	.word	0x05000013


	//   ....[16]....
        /*006c*/ 	.word	0x05000013


	//   ....[17]....
        /*0070*/ 	.word	0x05000013


	//   ....[18]....
        /*0074*/ 	.word	0x05000013


	//   ....[19]....
        /*0078*/ 	.word	0x05000013


	//----- nvinfo : EIATTR_COOP_GROUP_INSTR_OFFSETS
	.align		4
.L_3185:
        /*007c*/ 	.byte	0x04, 0x28
        /*007e*/ 	.short	(.L_3187 - .L_3186)


	//   ....[0]....
.L_3186:
        /*0080*/ 	.word	0x000008e0


	//   ....[1]....
        /*0084*/ 	.word	0x000008f0


	//   ....[2]....
        /*0088*/ 	.word	0x00000920


	//   ....[3]....
        /*008c*/ 	.word	0x00000930


	//   ....[4]....
        /*0090*/ 	.word	0x00000960


	//   ....[5]....
        /*0094*/ 	.word	0x00000970


	//   ....[6]....
        /*0098*/ 	.word	0x000009a0


	//   ....[7]....
        /*009c*/ 	.word	0x000009b0


	//   ....[8]....
        /*00a0*/ 	.word	0x000009e0


	//   ....[9]....
        /*00a4*/ 	.word	0x000009f0


	//   ....[10]....
        /*00a8*/ 	.word	0x00000bf0


	//   ....[11]....
        /*00ac*/ 	.word	0x00000c60


	//   ....[12]....
        /*00b0*/ 	.word	0x00000cd0


	//   ....[13]....
        /*00b4*/ 	.word	0x00000d40


	//   ....[14]....
        /*00b8*/ 	.word	0x00000db0


	//   ....[15]....
        /*00bc*/ 	.word	0x00000e10


	//   ....[16]....
        /*00c0*/ 	.word	0x00000e80


	//   ....[17]....
        /*00c4*/ 	.word	0x00000ef0


	//   ....[18]....
        /*00c8*/ 	.word	0x00000f60


	//   ....[19]....
        /*00cc*/ 	.word	0x00000fd0


	//----- nvinfo : EIATTR_EXIT_INSTR_OFFSETS
	.align		4
.L_3187:
        /*00d0*/ 	.byte	0x04, 0x1c
        /*00d2*/ 	.short	(.L_3189 - .L_3188)


	//   ....[0]....
.L_3188:
        /*00d4*/ 	.word	0x00000070


	//   ....[1]....
        /*00d8*/ 	.word	0x00000b90


	//----- nvinfo : EIATTR_MAX_THREADS
	.align		4
.L_3189:
        /*00dc*/ 	.byte	0x04, 0x05
        /*00de*/ 	.short	(.L_3191 - .L_3190)
.L_3190:
        /*00e0*/ 	.word	0x00000400
        /*00e4*/ 	.word	0x00000001
        /*00e8*/ 	.word	0x00000001


	//----- nvinfo : EIATTR_CRS_STACK_SIZE
	.align		4
.L_3191:
        /*00ec*/ 	.byte	0x04, 0x1e
        /*00ee*/ 	.short	(.L_3193 - .L_3192)
.L_3192:
        /*00f0*/ 	.word	0x00000000


	//----- nvinfo : EIATTR_CBANK_PARAM_SIZE
	.align		4
.L_3193:
        /*00f4*/ 	.byte	0x03, 0x19
        /*00f6*/ 	.short	0x0128


	//----- nvinfo : EIATTR_PARAM_CBANK
	.align		4
        /*00f8*/ 	.byte	0x04, 0x0a
        /*00fa*/ 	.short	(.L_3195 - .L_3194)
	.align		4
.L_3194:
        /*00fc*/ 	.word	index@(.nv.constant0._ZN10layer_norm22ln_bwd_finalize_kernelINS_22Kernel_traits_finalizeILj2560Ef6__halfS2_S2_fjLb0ELj1024ELj4ENS_18Kernel_traits_baseILj2560EfS2_S2_S2_fjLj1024EEEEELb0ELb0EEEvNS_9BwdParamsE)
        /*0100*/ 	.short	0x0210
        /*0102*/ 	.short	0x0128


	//----- nvinfo : EIATTR_SW_WAR
	.align		4
.L_3195:
        /*0104*/ 	.byte	0x04, 0x36
        /*0106*/ 	.short	(.L_3197 - .L_3196)
.L_3196:
        /*0108*/ 	.word	0x00000008
.L_3197:


//--------------------- .nv.info._ZN10layer_norm13ln_bwd_kernelINS_13Kernel_traitsIf6__halfS2_S2_fjLj2560ELj1ELj1ELj4ELj8ENS_18Kernel_traits_baseILj2560EfS2_S2_S2_fjLj128EEEEELb1ELb0ELb1ELb0EEEvNS_9BwdParamsE --------------------------
	.section	.nv.info._ZN10layer_norm13ln_bwd_kernelINS_13Kernel_traitsIf6__halfS2_S2_fjLj2560ELj1ELj1ELj4ELj8ENS_18Kernel_traits_baseILj2560EfS2_S2_S2_fjLj128EEEEELb1ELb0ELb1ELb0EEEvNS_9BwdParamsE,"",@"SHT_CUDA_INFO"
	.sectionflags	@""
	.align	4


	//----- nvinfo : EIATTR_CUDA_API_VERSION
	.align		4
        /*0000*/ 	.byte	0x04, 0x37
        /*0002*/ 	.short	(.L_3199 - .L_3198)
.L_3198:
        /*0004*/ 	.word	0x00000082


	//----- nvinfo : EIATTR_KPARAM_INFO
	.align		4
.L_3199:
        /*0008*/ 	.byte	0x04, 0x17
        /*000a*/ 	.short	(.L_3201 - .L_3200)
.L_3200:
        /*000c*/ 	.word	0x00000000
        /*0010*/ 	.short	0x0000
        /*0012*/ 	.short	0x0000
        /*0014*/ 	.byte	0x00, 0xf0, 0xa1, 0x04


	//----- nvinfo : EIATTR_SPARSE_MMA_MASK
	.align		4
.L_3201:
        /*0018*/ 	.byte	0x03, 0x50
        /*001a*/ 	.short	0x0000


	//----- nvinfo : EIATTR_MAXREG_COUNT
	.align		4
        /*001c*/ 	.byte	0x03, 0x1b
        /*001e*/ 	.short	0x00ff


	//----- nvinfo : EIATTR_NUM_BARRIERS
	.align		4
        /*0020*/ 	.byte	0x02, 0x4c
        /*0022*/ 	.byte	0x01
	.zero		1


	//----- nvinfo : EIATTR_MERCURY_ISA_VERSION
	.align		4
        /*0024*/ 	.byte	0x03, 0x5f
        /*0026*/ 	.short	0x0101


	//----- nvinfo : EIATTR_COOP_GROUP_MASK_REGIDS
	.align		4
        /*0028*/ 	.byte	0x04, 0x29
        /*002a*/ 	.short	(.L_3203 - .L_3202)


	//   ....[0]....
.L_3202:
        /*002c*/ 	.word	0xffffffff


	//   ....[1]....
        /*0030*/ 	.word	0xffffffff


	//   ....[2]....
        /*0034*/ 	.word	0xffffffff


	//   ....[3]....
        /*0038*/ 	.word	0xffffffff


	//   ....[4]....
        /*003c*/ 	.word	0xffffffff


	//   ....[5]....
        /*0040*/ 	.word	0xffffffff


	//   ....[6]....
        /*0044*/ 	.word	0xffffffff


	//   ....[7]....
        /*0048*/ 	.word	0xffffffff


	//   ....[8]....
        /*004c*/ 	.word	0xffffffff


	//   ....[9]....
        /*0050*/ 	.word	0xffffffff


	//   ....[10]....
        /*0054*/ 	.word	0x05000092


	//   ....[11]....
        /*0058*/ 	.word	0x05000092


	//   ....[12]....
        /*005c*/ 	.word	0x05000092


	//   ....[13]....
        /*0060*/ 	.word	0x05000092


	//   ....[14]....
        /*0064*/ 	.word	0x05000092


	//   ....[15]....
        /*0068*/ 	.word	0x05000092


	//   ....[16]....
        /*006c*/ 	.word	0x05000092


	//   ....[17]....
        /*0070*/ 	.word	0x05000092


	//   ....[18]....
        /*0074*/ 	.word	0x05000092


	//   ....[19]....
        /*0078*/ 	.word	0x05000092


	//----- nvinfo : EIATTR_COOP_GROUP_INSTR_OFFSETS
	.align		4
.L_3203:
        /*007c*/ 	.byte	0x04, 0x28
        /*007e*/ 	.short	(.L_3205 - .L_3204)


	//   ....[0]....
.L_3204:
        /*0080*/ 	.word	0x00001f30


	//   ....[1]....
        /*0084*/ 	.word	0x00001f40


	//   ....[2]....
        /*0088*/ 	.word	0x00001f70


	//   ....[3]....
        /*008c*/ 	.word	0x00001f80


	//   ....[4]....
        /*0090*/ 	.word	0x00001fb0


	//   ....[5]....
        /*0094*/ 	.word	0x00001fc0


	//   ....[6]....
        /*0098*/ 	.word	0x00001ff0


	//   ....[7]....
        /*009c*/ 	.word	0x00002000


	//   ....[8]....
        /*00a0*/ 	.word	0x00002030


	//   ....[9]....
        /*00a4*/ 	.word	0x00002040


	//   ....[10]....
        /*00a8*/ 	.word	0x00004b90


	//   ....[11]....
        /*00ac*/ 	.word	0x00004be0


	//   ....[12]....
        /*00b0*/ 	.word	0x00004c50


	//   ....[13]....
        /*00b4*/ 	.word	0x00004cb0


	//   ....[14]....
        /*00b8*/ 	.word	0x00004d20


	//   ....[15]....
        /*00bc*/ 	.word	0x00004d80


	//   ....[16]....
        /*00c0*/ 	.word	0x00004df0


	//   ....[17]....
        /*00c4*/ 	.word	0x00004e50


	//   ....[18]....
        /*00c8*/ 	.word	0x00004ec0


	//   ....[19]....
        /*00cc*/ 	.word	0x00004f20


	//----- nvinfo : EIATTR_EXIT_INSTR_OFFSETS
	.align		4
.L_3205:
        /*00d0*/ 	.byte	0x04, 0x1c
        /*00d2*/ 	.short	(.L_3207 - .L_3206)


	//   ....[0]....
.L_3206:
        /*00d4*/ 	.word	0x00004ab0


	//   ....[1]....
        /*00d8*/ 	.word	0x00004b30


	//----- nvinfo : EIATTR_MAX_THREADS
	.align		4
.L_3207:
        /*00dc*/ 	.byte	0x04, 0x05
        /*00de*/ 	.short	(.L_3209 - .L_3208)
.L_3208:
        /*00e0*/ 	.word	0x00000080
        /*00e4*/ 	.word	0x00000001
        /*00e8*/ 	.word	0x00000001


	//----- nvinfo : EIATTR_CRS_STACK_SIZE
	.align		4
.L_3209:
        /*00ec*/ 	.byte	0x04, 0x1e
        /*00ee*/ 	.short	(.L_3211 - .L_3210)
.L_3210:
        /*00f0*/ 	.word	0x00000000


	//----- nvinfo : EIATTR_CBANK_PARAM_SIZE
	.align		4
.L_3211:
        /*00f4*/ 	.byte	0x03, 0x19
        /*00f6*/ 	.short	0x0128


	//----- nvinfo : EIATTR_PARAM_CBANK
	.align		4
        /*00f8*/ 	.byte	0x04, 0x0a
        /*00fa*/ 	.short	(.L_3213 - .L_3212)
	.align		4
.L_3212:
        /*00fc*/ 	.word	index@(.nv.constant0._ZN10layer_norm13ln_bwd_kernelINS_13Kernel_traitsIf6__halfS2_S2_fjLj2560ELj1ELj1ELj4ELj8ENS_18Kernel_traits_baseILj2560EfS2_S2_S2_fjLj128EEEEELb1ELb0ELb1ELb0EEEvNS_9BwdParamsE)
        /*0100*/ 	.short	0x0210
        /*0102*/ 	.short	0x0128


	//----- nvinfo : EIATTR_SW_WAR
	.align		4
.L_3213:
        /*0104*/ 	.byte	0x04, 0x36
        /*0106*/ 	.short	(.L_3215 - .L_3214)
.L_3214:
        /*0108*/ 	.word	0x00000008
.L_3215:


//--------------------- .nv.info._ZN10layer_norm22ln_bwd_finalize_kernelINS_22Kernel_traits_finalizeILj2560Ef6__halfS2_S2_fjLb0ELj1024ELj4ENS_18Kernel_traits_baseILj2560EfS2_S2_S2_fjLj1024EEEEELb0ELb1EEEvNS_9BwdParamsE --------------------------
	.section	.nv.info._ZN10layer_norm22ln_bwd_finalize_kernelINS_22Kernel_traits_finalizeILj2560Ef6__halfS2_S2_fjLb0ELj1024ELj4ENS_18Kernel_traits_baseILj2560EfS2_S2_S2_fjLj1024EEEEELb0ELb1EEEvNS_9BwdParamsE,"",@"SHT_CUDA_INFO"
	.sectionflags	@""
	.align	4


	//----- nvinfo : EIATTR_CUDA_API_VERSION
	.align		4
        /*0000*/ 	.byte	0x04, 0x37
        /*0002*/ 	.short	(.L_3217 - .L_3216)
.L_3216:
        /*0004*/ 	.word	0x00000082


	//----- nvinfo : EIATTR_KPARAM_INFO
	.align		4
.L_3217:
        /*0008*/ 	.byte	0x04, 0x17
        /*000a*/ 	.short	(.L_3219 - .L_3218)
.L_3218:
        /*000c*/ 	.word	0x00000000
        /*0010*/ 	.short	0x0000
        /*0012*/ 	.short	0x0000
        /*0014*/ 	.byte	0x00, 0xf0, 0xa1, 0x04


	//----- nvinfo : EIATTR_SPARSE_MMA_MASK
	.align		4
.L_3219:
        /*0018*/ 	.byte	0x03, 0x50
        /*001a*/ 	.short	0x0000


	//----- nvinfo : EIATTR_MAXREG_COUNT
	.align		4
        /*001c*/ 	.byte	0x03, 0x1b
        /*001e*/ 	.short	0x0040


	//----- nvinfo : EIATTR_NUM_BARRIERS
	.align		4
        /*0020*/ 	.byte	0x02, 0x4c
        /*0022*/ 	.byte	0x01
	.zero		1


	//----- nvinfo : EIATTR_MERCURY_ISA_VERSION
	.align		4
        /*0024*/ 	.byte	0x03, 0x5f
        /*0026*/ 	.short	0x0101


	//----- nvinfo : EIATTR_COOP_GROUP_MASK_REGIDS
	.align		4
        /*0028*/ 	.byte	0x04, 0x29
        /*002a*/ 	.short	(.L_3221 - .L_3220)


	//   ....[0]....
.L_3220:
        /*002c*/ 	.word	0xffffffff


	//   ....[1]....
        /*0030*/ 	.word	0xffffffff


	//   ....[2]....
        /*0034*/ 	.word	0xffffffff


	//   ....[3]....
        /*0038*/ 	.word	0xffffffff


	//   ....[4]....
        /*003c*/ 	.word	0xffffffff


	//   ....[5]....
        /*0040*/ 	.word	0xffffffff


	//   ....[6]....
        /*0044*/ 	.word	0xffffffff


	//   ....[7]....
        /*0048*/ 	.word	0xffffffff


	//   ....[8]....
        /*004c*/ 	.word	0xffffffff


	//   ....[9]....
        /*0050*/ 	.word	0xffffffff


	//   ....[10]....
        /*0054*/ 	.word	0x05000011


	//   ....[11]....
        /*0058*/ 	.word	0x05000011


	//   ....[12]....
        /*005c*/ 	.word	0x05000011


	//   ....[13]....
        /*0060*/ 	.word	0x05000011


	//   ....[14]....
        /*0064*/ 	.word	0x05000011


	//   ....[15]....
        /*0068*/ 	.word	0x05000011


	//   ....[16]....
        /*006c*/ 	.word	0x05000011


	//   ....[17]....
        /*0070*/ 	.word	0x05000011


	//   ....[18]....
        /*0074*/ 	.word	0x05000011


	//   ....[19]....
        /*0078*/ 	.word	0x05000011


	//----- nvinfo : EIATTR_COOP_GROUP_INSTR_OFFSETS
	.align		4
.L_3221:
        /*007c*/ 	.byte	0x04, 0x28
        /*007e*/ 	.short	(.L_3223 - .L_3222)


	//   ....[0]....
.L_3222:
        /*0080*/ 	.word	0x000008e0


	//   ....[1]....
        /*0084*/ 	.word	0x000008f0


	//   ....[2]....
        /*0088*/ 	.word	0x00000920


	//   ....[3]....
        /*008c*/ 	.word	0x00000930


	//   ....[4]....
        /*0090*/ 	.word	0x00000960


	//   ....[5]....
        /*0094*/ 	.word	0x00000970


	//   ....[6]....
        /*0098*/ 	.word	0x000009a0


	//   ....[7]....
        /*009c*/ 	.word	0x000009b0


	//   ....[8]....
        /*00a0*/ 	.word	0x000009e0


	//   ....[9]....
        /*00a4*/ 	.word	0x000009f0


	//   ....[10]....
        /*00a8*/ 	.word	0x00000ba0


	//   ....[11]....
        /*00ac*/ 	.word	0x00000c10


	//   ....[12]....
        /*00b0*/ 	.word	0x00000c80


	//   ....[13]....
        /*00b4*/ 	.word	0x00000cf0


	//   ....[14]....
        /*00b8*/ 	.word	0x00000d60


	//   ....[15]....
        /*00bc*/ 	.word	0x00000dc0


	//   ....[16]....
        /*00c0*/ 	.word	0x00000e30


	//   ....[17]....
        /*00c4*/ 	.word	0x00000ea0


	//   ....[18]....
        /*00c8*/ 	.word	0x00000f10


	//   ....[19]....
        /*00cc*/ 	.word	0x00000f80


	//----- nvinfo : EIATTR_EXIT_INSTR_OFFSETS
	.align		4
.L_3223:
        /*00d0*/ 	.byte	0x04, 0x1c
        /*00d2*/ 	.short	(.L_3225 - .L_3224)


	//   ....[0]....
.L_3224:
        /*00d4*/ 	.word	0x00000070


	//   ....[1]....
        /*00d8*/ 	.word	0x00000b40


	//----- nvinfo : EIATTR_MAX_THREADS
	.align		4
.L_3225:
        /*00dc*/ 	.byte	0x04, 0x05
        /*00de*/ 	.short	(.L_3227 - .L_3226)
.L_3226:
        /*00e0*/ 	.word	0x00000400
        /*00e4*/ 	.word	0x00000001
        /*00e8*/ 	.word	0x00000001


	//----- nvinfo : EIATTR_CRS_STACK_SIZE
	.align		4
.L_3227:
        /*00ec*/ 	.byte	0x04, 0x1e
        /*00ee*/ 	.short	(.L_3229 - .L_3228)
.L_3228:
        /*00f0*/ 	.word	0x00000000


	//----- nvinfo : EIATTR_CBANK_PARAM_SIZE
	.align		4
.L_3229:
        /*00f4*/ 	.byte	0x03, 0x19
        /*00f6*/ 	.short	0x0128


	//----- nvinfo : EIATTR_PARAM_CBANK
	.align		4
        /*00f8*/ 	.byte	0x04, 0x0a
        /*00fa*/ 	.short	(.L_3231 - .L_3230)
	.align		4
.L_3230:
        /*00fc*/ 	.word	index@(.nv.constant0._ZN10layer_norm22ln_bwd_finalize_kernelINS_22Kernel_traits_finalizeILj2560Ef6__halfS2_S2_fjLb0ELj1024ELj4ENS_18Kernel_traits_baseILj2560EfS2_S2_S2_fjLj1024EEEEELb0ELb1EEEvNS_9BwdParamsE)
        /*0100*/ 	.short	0x0210
        /*0102*/ 	.short	0x0128


	//----- nvinfo : EIATTR_SW_WAR
	.align		4
.L_3231:
        /*0104*/ 	.byte	0x04, 0x36
        /*0106*/ 	.short	(.L_3233 - .L_3232)
.L_3232:
        /*0108*/ 	.word	0x00000008
.L_3233:


//--------------------- .nv.info._ZN10layer_norm13ln_bwd_kernelINS_13Kernel_traitsIf6__halfS2_S2_fjLj2560ELj1ELj1ELj4ELj8ENS_18Kernel_traits_baseILj2560EfS2_S2_S2_fjLj128EEEEELb1ELb0ELb1ELb1EEEvNS_9BwdParamsE --------------------------
	.section	.nv.info._ZN10layer_norm13ln_bwd_kernelINS_13Kernel_traitsIf6__halfS2_S2_fjLj2560ELj1ELj1ELj4ELj8ENS_18Kernel_traits_baseILj2560EfS2_S2_S2_fjLj128EEEEELb1ELb0ELb1ELb1EEEvNS_9BwdParamsE,"",@"SHT_CUDA_INFO"
	.sectionflags	@""
	.align	4


	//----- nvinfo : EIATTR_CUDA_API_VERSION
	.align		4
        /*0000*/ 	.byte	0x04, 0x37
        /*0002*/ 	.short	(.L_3235 - .L_3234)
.L_3234:
        /*0004*/ 	.word	0x00000082


	//----- nvinfo : EIATTR_KPARAM_INFO
	.align		4
.L_3235:
        /*0008*/ 	.byte	0x04, 0x17
        /*000a*/ 	.short	(.L_3237 - .L_3236)
.L_3236:
        /*000c*/ 	.word	0x00000000
        /*0010*/ 	.short	0x0000
        /*0012*/ 	.short	0x0000
        /*0014*/ 	.byte	0x00, 0xf0, 0xa1, 0x04


	//----- nvinfo : EIATTR_SPARSE_MMA_MASK
	.align		4
.L_3237:
        /*0018*/ 	.byte	0x03, 0x50
        /*001a*/ 	.short	0x0000


	//----- nvinfo : EIATTR_MAXREG_COUNT
	.align		4
        /*001c*/ 	.byte	0x03, 0x1b
        /*001e*/ 	.short	0x00ff


	//----- nvinfo : EIATTR_NUM_BARRIERS
	.align		4
        /*0020*/ 	.byte	0x02, 0x4c
        /*0022*/ 	.byte	0x01
	.zero		1


	//----- nvinfo : EIATTR_MERCURY_ISA_VERSION
	.align		4
        /*0024*/ 	.byte	0x03, 0x5f
        /*0026*/ 	.short	0x0101


	//----- nvinfo : EIATTR_COOP_GROUP_MASK_REGIDS
	.align		4
        /*0028*/ 	.byte	0x04, 0x29
        /*002a*/ 	.short	(.L_3239 - .L_3238)


	//   ....[0]....
.L_3238:
        /*002c*/ 	.word	0xffffffff


	//   ....[1]....
        /*0030*/ 	.word	0xffffffff


	//   ....[2]....
        /*0034*/ 	.word	0xffffffff


	//   ....[3]....
        /*0038*/ 	.word	0xffffffff


	//   ....[4]....
        /*003c*/ 	.word	0xffffffff


	//   ....[5]....
        /*0040*/ 	.word	0xffffffff


	//   ....[6]....
        /*0044*/ 	.word	0xffffffff


	//   ....[7]....
        /*0048*/ 	.word	0xffffffff


	//   ....[8]....
        /*004c*/ 	.word	0xffffffff


	//   ....[9]....
        /*0050*/ 	.word	0xffffffff


	//   ....[10]....
        /*0054*/ 	.word	0x0500008e


	//   ....[11]....
        /*0058*/ 	.word	0x0500008e


	//   ....[12]....
        /*005c*/ 	.word	0x0500008e


	//   ....[13]....
        /*0060*/ 	.word	0x0500008e


	//   ....[14]....
        /*0064*/ 	.word	0x0500008e


	//   ....[15]....
        /*0068*/ 	.word	0x0500008e


	//   ....[16]....
        /*006c*/ 	.word	0x0500008e


	//   ....[17]....
        /*0070*/ 	.word	0x0500008e


	//   ....[18]....
        /*0074*/ 	.word	0x0500008e


	//   ....[19]....
        /*0078*/ 	.word	0x0500008e


	//----- nvinfo : EIATTR_COOP_GROUP_INSTR_OFFSETS
	.align		4
.L_3239:
        /*007c*/ 	.byte	0x04, 0x28
        /*007e*/ 	.short	(.L_3241 - .L_3240)


	//   ....[0]....
.L_3240:
        /*0080*/ 	.word	0x000019d0


	//   ....[1]....
        /*0084*/ 	.word	0x000019e0


	//   ....[2]....
        /*0088*/ 	.word	0x00001a10


	//   ....[3]....
        /*008c*/ 	.word	0x00001a20


	//   ....[4]....
        /*0090*/ 	.word	0x00001a50


	//   ....[5]....
        /*0094*/ 	.word	0x00001a60


	//   ....[6]....
        /*0098*/ 	.word	0x00001a90


	//   ....[7]....
        /*009c*/ 	.word	0x00001aa0


	//   ....[8]....
        /*00a0*/ 	.word	0x00001ad0


	//   ....[9]....
        /*00a4*/ 	.word	0x00001ae0


	//   ....[10]....
        /*00a8*/ 	.word	0x00004140


	//   ....[11]....
        /*00ac*/ 	.word	0x00004190


	//   ....[12]....
        /*00b0*/ 	.word	0x00004200


	//   ....[13]....
        /*00b4*/ 	.word	0x00004260


	//   ....[14]....
        /*00b8*/ 	.word	0x000042d0


	//   ....[15]....
        /*00bc*/ 	.word	0x00004330


	//   ....[16]....
        /*00c0*/ 	.word	0x000043a0


	//   ....[17]....
        /*00c4*/ 	.word	0x00004400


	//   ....[18]....
        /*00c8*/ 	.word	0x00004470


	//   ....[19]....
        /*00cc*/ 	.word	0x000044d0


	//----- nvinfo : EIATTR_EXIT_INSTR_OFFSETS
	.align		4
.L_3241:
        /*00d0*/ 	.byte	0x04, 0x1c
        /*00d2*/ 	.short	(.L_3243 - .L_3242)


	//   ....[0]....
.L_3242:
        /*00d4*/ 	.word	0x000040e0


	//----- nvinfo : EIATTR_MAX_THREADS
	.align		4
.L_3243:
        /*00d8*/ 	.byte	0x04, 0x05
        /*00da*/ 	.short	(.L_3245 - .L_3244)
.L_3244:
        /*00dc*/ 	.word	0x00000080
        /*00e0*/ 	.word	0x00000001
        /*00e4*/ 	.word	0x00000001


	//----- nvinfo : EIATTR_CRS_STACK_SIZE
	.align		4
.L_3245:
        /*00e8*/ 	.byte	0x04, 0x1e
        /*00ea*/ 	.short	(.L_3247 - .L_3246)
.L_3246:
        /*00ec*/ 	.word	0x00000000


	//----- nvinfo : EIATTR_CBANK_PARAM_SIZE
	.align		4
.L_3247:
        /*00f0*/ 	.byte	0x03, 0x19
        /*00f2*/ 	.short	0x0128


	//----- nvinfo : EIATTR_PARAM_CBANK
	.align		4
        /*00f4*/ 	.byte	0x04, 0x0a
        /*00f6*/ 	.short	(.L_3249 - .L_3248)
	.align		4
.L_3248:
        /*00f8*/ 	.word	index@(.nv.constant0._ZN10layer_norm13ln_bwd_kernelINS_13Kernel_traitsIf6__halfS2_S2_fjLj2560ELj1ELj1ELj4ELj8ENS_18Kernel_traits_baseILj2560EfS2_S2_S2_fjLj128EEEEELb1ELb0ELb1ELb1EEEvNS_9BwdParamsE)
        /*00fc*/ 	.short	0x0210
        /*00fe*/ 	.short	0x0128


	//----- nvinfo : EIATTR_SW_WAR
	.align		4
.L_3249:
        /*0100*/ 	.byte	0x04, 0x36
        /*0102*/ 	.short	(.L_3251 - .L_3250)
.L_3250:
        /*0104*/ 	.word	0x00000008
.L_3251:


//--------------------- .nv.info._ZN10layer_norm13ln_bwd_kernelINS_13Kernel_traitsIf6__halfS2_S2_fjLj2560ELj1ELj1ELj4ELj8ENS_18Kernel_traits_baseILj2560EfS2_S2_S2_fjLj128EEEEELb1ELb1ELb0ELb0EEEvNS_9BwdParamsE --------------------------
	.section	.nv.info._ZN10layer_norm13ln_bwd_kernelINS_13Kernel_traitsIf6__halfS2_S2_fjLj2560ELj1ELj1ELj4ELj8ENS_18Kernel_traits_baseILj2560EfS2_S2_S2_fjLj128EEEEELb1ELb1ELb0ELb0EEEvNS_9BwdParamsE,"",@"SHT_CUDA_INFO"
	.sectionflags	@""
	.align	4


	//----- nvinfo : EIATTR_CUDA_API_VERSION
	.align		4
        /*0000*/ 	.byte	0x04, 0x37
        /*0002*/ 	.short	(.L_3253 - .L_3252)
.L_3252:
        /*0004*/ 	.word	0x00000082


	//----- nvinfo : EIATTR_KPARAM_INFO
	.align		4
.L_3253:
        /*0008*/ 	.byte	0x04, 0x17
        /*000a*/ 	.short	(.L_3255 - .L_3254)
.L_3254:
        /*000c*/ 	.word	0x00000000
        /*0010*/ 	.short	0x0000
        /*0012*/ 	.short	0x0000
        /*0014*/ 	.byte	0x00, 0xf0, 0xa1, 0x04


	//----- nvinfo : EIATTR_SPARSE_MMA_MASK
	.align		4
.L_3255:
        /*0018*/ 	.byte	0x03, 0x50
        /*001a*/ 	.short	0x0000


	//----- nvinfo : EIATTR_MAXREG_COUNT
	.align		4
        /*001c*/ 	.byte	0x03, 0x1b
        /*001e*/ 	.short	0x00ff


	//----- nvinfo : EIATTR_NUM_BARRIERS
	.align		4
        /*0020*/ 	.byte	0x02, 0x4c
        /*0022*/ 	.byte	0x01
	.zero		1


	//----- nvinfo : EIATTR_MERCURY_ISA_VERSION
	.align		4
        /*0024*/ 	.byte	0x03, 0x5f
        /*0026*/ 	.short	0x0101


	//----- nvinfo : EIATTR_COOP_GROUP_MASK_REGIDS
	.align		4
        /*0028*/ 	.byte	0x04, 0x29
        /*002a*/ 	.short	(.L_3257 - .L_3256)


	//   ....[0]....
.L_3256:
        /*002c*/ 	.word	0xffffffff


	//   ....[1]....
        /*0030*/ 	.word	0xffffffff


	//   ....[2]....
        /*0034*/ 	.word	0xffffffff


	//   ....[3]....
        /*0038*/ 	.word	0xffffffff


	//   ....[4]....
        /*003c*/ 	.word	0xffffffff


	//   ....[5]....
        /*0040*/ 	.word	0xffffffff


	//   ....[6]....
        /*0044*/ 	.word	0xffffffff


	//   ....[7]....
        /*0048*/ 	.word	0xffffffff


	//   ....[8]....
        /*004c*/ 	.word	0xffffffff


	//   ....[9]....
        /*0050*/ 	.word	0xffffffff


	//   ....[10]....
        /*0054*/ 	.word	0x050000af


	//   ....[11]....
        /*0058*/ 	.word	0x050000af


	//   ....[12]....
        /*005c*/ 	.word	0x050000af


	//   ....[13]....
        /*0060*/ 	.word	0x050000af


	//   ....[14]....
        /*0064*/ 	.word	0x050000af


	//   ....[15]....
        /*0068*/ 	.word	0x050000af


	//   ....[16]....
        /*006c*/ 	.word	0x050000af


	//   ....[17]....
        /*0070*/ 	.word	0x050000af


	//   ....[18]....
        /*0074*/ 	.word	0x050000af


	//   ....[19]....
        /*0078*/ 	.word	0x050000af


	//----- nvinfo : EIATTR_COOP_GROUP_INSTR_OFFSETS
	.align		4
.L_3257:
        /*007c*/ 	.byte	0x04, 0x28
        /*007e*/ 	.short	(.L_3259 - .L_3258)


	//   ....[0]....
.L_3258:
        /*0080*/ 	.word	0x00001b80


	//   ....[1]....
        /*0084*/ 	.word	0x00001b90


	//   ....[2]....
        /*0088*/ 	.word	0x00001bc0


	//   ....[3]....
        /*008c*/ 	.word	0x00001bd0


	//   ....[4]....
        /*0090*/ 	.word	0x00001c00


	//   ....[5]....
        /*0094*/ 	.word	0x00001c10


	//   ....[6]....
        /*0098*/ 	.word	0x00001c40


	//   ....[7]....
        /*009c*/ 	.word	0x00001c50


	//   ....[8]....
        /*00a0*/ 	.word	0x00001c80


	//   ....[9]....
        /*00a4*/ 	.word	0x00001c90


	//   ....[10]....
        /*00a8*/ 	.word	0x000043d0


	//   ....[11]....
        /*00ac*/ 	.word	0x00004420


	//   ....[12]....
        /*00b0*/ 	.word	0x00004490


	//   ....[13]....
        /*00b4*/ 	.word	0x000044f0


	//   ....[14]....
        /*00b8*/ 	.word	0x00004560


	//   ....[15]....
        /*00bc*/ 	.word	0x000045c0


	//   ....[16]....
        /*00c0*/ 	.word	0x00004630


	//   ....[17]....
        /*00c4*/ 	.word	0x00004690


	//   ....[18]....
        /*00c8*/ 	.word	0x00004700


	//   ....[19]....
        /*00cc*/ 	.word	0x00004760


	//----- nvinfo : EIATTR_EXIT_INSTR_OFFSETS
	.align		4
.L_3259:
        /*00d0*/ 	.byte	0x04, 0x1c
        /*00d2*/ 	.short	(.L_3261 - .L_3260)


	//   ....[0]....
.L_3260:
        /*00d4*/ 	.word	0x000042d0


	//   ....[1]....
        /*00d8*/ 	.word	0x00004370


	//----- nvinfo : EIATTR_MAX_THREADS
	.align		4
.L_3261:
        /*00dc*/ 	.byte	0x04, 0x05
        /*00de*/ 	.short	(.L_3263 - .L_3262)
.L_3262:
        /*00e0*/ 	.word	0x00000080
        /*00e4*/ 	.word	0x00000001
        /*00e8*/ 	.word	0x00000001


	//----- nvinfo : EIATTR_CRS_STACK_SIZE
	.align		4
.L_3263:
        /*00ec*/ 	.byte	0x04, 0x1e
        /*00ee*/ 	.short	(.L_3265 - .L_3264)
.L_3264:
        /*00f0*/ 	.word	0x00000000


	//----- nvinfo : EIATTR_CBANK_PARAM_SIZE
	.align		4
.L_3265:
        /*00f4*/ 	.byte	0x03, 0x19
        /*00f6*/ 	.short	0x0128


	//----- nvinfo : EIATTR_PARAM_CBANK
	.align		4
        /*00f8*/ 	.byte	0x04, 0x0a
        /*00fa*/ 	.short	(.L_3267 - .L_3266)
	.align		4
.L_3266:
        /*00fc*/ 	.word	index@(.nv.constant0._ZN10layer_norm13ln_bwd_kernelINS_13Kernel_traitsIf6__halfS2_S2_fjLj2560ELj1ELj1ELj4ELj8ENS_18Kernel_traits_baseILj2560EfS2_S2_S2_fjLj128EEEEELb1ELb1ELb0ELb0EEEvNS_9BwdParamsE)
        /*0100*/ 	.short	0x0210
        /*0102*/ 	.short	0x0128


	//----- nvinfo : EIATTR_SW_WAR
	.align		4
.L_3267:
        /*0104*/ 	.byte	0x04, 0x36
        /*0106*/ 	.short	(.L_3269 - .L_3268)
.L_3268:
        /*0108*/ 	.word	0x00000008
.L_3269:


//--------------------- .nv.info._ZN10layer_norm13ln_bwd_kernelINS_13Kernel_traitsIf6__halfS2_S2_fjLj2560ELj1ELj1ELj4ELj8ENS_18Kernel_traits_baseILj2560EfS2_S2_S2_fjLj128EEEEELb1ELb1ELb0ELb1EEEvNS_9BwdParamsE --------------------------
	.section	.nv.info._ZN10layer_norm13ln_bwd_kernelINS_13Kernel_traitsIf6__halfS2_S2_fjLj2560ELj1ELj1ELj4ELj8ENS_18Kernel_traits_baseILj2560EfS2_S2_S2_fjLj128EEEEELb1ELb1ELb0ELb1EEEvNS_9BwdParamsE,"",@"SHT_CUDA_INFO"
	.sectionflags	@""
	.align	4


	//----- nvinfo : EIATTR_CUDA_API_VERSION
	.align		4
        /*0000*/ 	.byte	0x04, 0x37
        /*0002*/ 	.short	(.L_3271 - .L_3270)
.L_3270:
        /*0004*/ 	.word	0x00000082


	//----- nvinfo : EIATTR_KPARAM_INFO
	.align		4
.L_3271:
        /*0008*/ 	.byte	0x04, 0x17
        /*000a*/ 	.short	(.L_3273 - .L_3272)
.L_3272:
        /*000c*/ 	.word	0x00000000
        /*0010*/ 	.short	0x0000
        /*0012*/ 	.short	0x0000
        /*0014*/ 	.byte	0x00, 0xf0, 0xa1, 0x04


	//----- nvinfo : EIATTR_SPARSE_MMA_MASK
	.align		4
.L_3273:
        /*0018*/ 	.byte	0x03, 0x50
        /*001a*/ 	.short	0x0000


	//----- nvinfo : EIATTR_MAXREG_COUNT
	.align		4
        /*001c*/ 	.byte	0x03, 0x1b
        /*001e*/ 	.short	0x00ff


	//----- nvinfo : EIATTR_NUM_BARRIERS
	.align		4
        /*0020*/ 	.byte	0x02, 0x4c
        /*0022*/ 	.byte	0x01
	.zero		1


	//----- nvinfo : EIATTR_MERCURY_ISA_VERSION
	.align		4
        /*0024*/ 	.byte	0x03, 0x5f
        /*0026*/ 	.short	0x0101


	//----- nvinfo : EIATTR_COOP_GROUP_MASK_REGIDS
	.align		4
        /*0028*/ 	.byte	0x04, 0x29
        /*002a*/ 	.short	(.L_3275 - .L_3274)


	//   ....[0]....
.L_3274:
        /*002c*/ 	.word	0xffffffff


	//   ....[1]....
        /*0030*/ 	.word	0xffffffff


	//   ....[2]....
        /*0034*/ 	.word	0xffffffff


	//   ....[3]....
        /*0038*/ 	.word	0xffffffff


	//   ....[4]....
        /*003c*/ 	.word	0xffffffff


	//   ....[5]....
        /*0040*/ 	.word	0xffffffff


	//   ....[6]....
        /*0044*/ 	.word	0xffffffff


	//   ....[7]....
        /*0048*/ 	.word	0xffffffff


	//   ....[8]....
        /*004c*/ 	.word	0xffffffff


	//   ....[9]....
        /*0050*/ 	.word	0xffffffff


	//   ....[10]....
        /*0054*/ 	.word	0x0500003c


	//   ....[11]....
        /*0058*/ 	.word	0x0500003c


	//   ....[12]....
        /*005c*/ 	.word	0x0500003c


	//   ....[13]....
        /*0060*/ 	.word	0x0500003c


	//   ....[14]....
        /*0064*/ 	.word	0x0500003c


	//   ....[15]....
        /*0068*/ 	.word	0x0500003c


	//   ....[16]....
        /*006c*/ 	.word	0x0500003c


	//   ....[17]....
        /*0070*/ 	.word	0x0500003c


	//   ....[18]....
        /*0074*/ 	.word	0x0500003c


	//   ....[19]....
        /*0078*/ 	.word	0x0500003c


	//----- nvinfo : EIATTR_COOP_GROUP_INSTR_OFFSETS
	.align		4
.L_3275:
        /*007c*/ 	.byte	0x04, 0x28
        /*007e*/ 	.short	(.L_3277 - .L_3276)


	//   ....[0]....
.L_3276:
        /*0080*/ 	.word	0x00001980


	//   ....[1]....
        /*0084*/ 	.word	0x00001990


	//   ....[2]....
        /*0088*/ 	.word	0x000019c0


	//   ....[3]....
        /*008c*/ 	.word	0x000019d0


	//   ....[4]....
        /*0090*/ 	.word	0x00001a00


	//   ....[5]....
        /*0094*/ 	.word	0x00001a10


	//   ....[6]....
        /*0098*/ 	.word	0x00001a40


	//   ....[7]....
        /*009c*/ 	.word	0x00001a50


	//   ....[8]....
        /*00a0*/ 	.word	0x00001a80


	//   ....[9]....
        /*00a4*/ 	.word	0x00001a90


	//   ....[10]....
        /*00a8*/ 	.word	0x00003f90


	//   ....[11]....
        /*00ac*/ 	.word	0x00003fe0


	//   ....[12]....
        /*00b0*/ 	.word	0x00004050


	//   ....[13]....
        /*00b4*/ 	.word	0x000040b0


	//   ....[14]....
        /*00b8*/ 	.word	0x00004120


	//   ....[15]....
        /*00bc*/ 	.word	0x00004180


	//   ....[16]....
        /*00c0*/ 	.word	0x000041f0


	//   ....[17]....
        /*00c4*/ 	.word	0x00004250


	//   ....[18]....
        /*00c8*/ 	.word	0x000042c0


	//   ....[19]....
        /*00cc*/ 	.word	0x00004320


	//----- nvinfo : EIATTR_EXIT_INSTR_OFFSETS
	.align		4
.L_3277:
        /*00d0*/ 	.byte	0x04, 0x1c
        /*00d2*/ 	.short	(.L_3279 - .L_3278)


	//   ....[0]....
.L_3278:
        /*00d4*/ 	.word	0x00003f30


	//----- nvinfo : EIATTR_MAX_THREADS
	.align		4
.L_3279:
        /*00d8*/ 	.byte	0x04, 0x05
        /*00da*/ 	.short	(.L_3281 - .L_3280)
.L_3280:
        /*00dc*/ 	.word	0x00000080
        /*00e0*/ 	.word	0x00000001
        /*00e4*/ 	.word	0x00000001


	//----- nvinfo : EIATTR_CRS_STACK_SIZE
	.align		4
.L_3281:
        /*00e8*/ 	.byte	0x04, 0x1e
        /*00ea*/ 	.short	(.L_3283 - .L_3282)
.L_3282:
        /*00ec*/ 	.word	0x00000000


	//----- nvinfo : EIATTR_CBANK_PARAM_SIZE
	.align		4
.L_3283:
        /*00f0*/ 	.byte	0x03, 0x19
        /*00f2*/ 	.short	0x0128


	//----- nvinfo : EIATTR_PARAM_CBANK
	.align		4
        /*00f4*/ 	.byte	0x04, 0x0a
        /*00f6*/ 	.short	(.L_3285 - .L_3284)
	.align		4
.L_3284:
        /*00f8*/ 	.word	index@(.nv.constant0._ZN10layer_norm13ln_bwd_kernelINS_13Kernel_traitsIf6__halfS2_S2_fjLj2560ELj1ELj1ELj4ELj8ENS_18Kernel_traits_baseILj2560EfS2_S2_S2_fjLj128EEEEELb1ELb1ELb0ELb1EEEvNS_9BwdParamsE)
        /*00fc*/ 	.short	0x0210
        /*00fe*/ 	.short	0x0128


	//----- nvinfo : EIATTR_SW_WAR
	.align		4
.L_3285:
        /*0100*/ 	.byte	0x04, 0x36
        /*0102*/ 	.short	(.L_3287 - .L_3286)
.L_3286:
        /*0104*/ 	.word	0x00000008
.L_3287:


//--------------------- .nv.info._ZN10layer_norm22ln_bwd_finalize_kernelINS_22Kernel_traits_finalizeILj2560Ef6__halfS2_S2_fjLb1ELj1024ELj4ENS_18Kernel_traits_baseILj2560EfS2_S2_S2_fjLj1024EEEEELb1ELb0EEEvNS_9BwdParamsE --------------------------
	.section	.nv.info._ZN10layer_norm22ln_bwd_finalize_kernelINS_22Kernel_traits_finalizeILj2560Ef6__halfS2_S2_fjLb1ELj1024ELj4ENS_18Kernel_traits_baseILj2560EfS2_S2_S2_fjLj1024EEEEELb1ELb0EEEvNS_9BwdParamsE,"",@"SHT_CUDA_INFO"
	.sectionflags	@""
	.align	4


	//----- nvinfo : EIATTR_CUDA_API_VERSION
	.align		4
        /*0000*/ 	.byte	0x04, 0x37
        /*0002*/ 	.short	(.L_3289 - .L_3288)
.L_3288:
        /*0004*/ 	.word	0x00000082


	//----- nvinfo : EIATTR_KPARAM_INFO
	.align		4
.L_3289:
        /*0008*/ 	.byte	0x04, 0x17
        /*000a*/ 	.short	(.L_3291 - .L_3290)
.L_3290:
        /*000c*/ 	.word	0x00000000
        /*0010*/ 	.short	0x0000
        /*0012*/ 	.short	0x0000
        /*0014*/ 	.byte	0x00, 0xf0, 0xa1, 0x04


	//----- nvinfo : EIATTR_SPARSE_MMA_MASK
	.align		4
.L_3291:
        /*0018*/ 	.byte	0x03, 0x50
        /*001a*/ 	.short	0x0000


	//----- nvinfo : EIATTR_MAXREG_COUNT
	.align		4
        /*001c*/ 	.byte	0x03, 0x1b
        /*001e*/ 	.short	0x0040


	//----- nvinfo : EIATTR_NUM_BARRIERS
	.align		4
        /*0020*/ 	.byte	0x02, 0x4c
        /*0022*/ 	.byte	0x01
	.zero		1


	//----- nvinfo : EIATTR_MERCURY_ISA_VERSION
	.align		4
        /*0024*/ 	.byte	0x03, 0x5f
        /*0026*/ 	.short	0x0101


	//----- nvinfo : EIATTR_COOP_GROUP_MASK_REGIDS
	.align		4
        /*0028*/ 	.byte	0x04, 0x29
        /*002a*/ 	.short	(.L_3293 - .L_3292)


	//   ....[0]....
.L_3292:
        /*002c*/ 	.word	0xffffffff


	//   ....[1]....
        /*0030*/ 	.word	0xffffffff


	//   ....[2]....
        /*0034*/ 	.word	0xffffffff


	//   ....[3]....
        /*0038*/ 	.word	0xffffffff


	//   ....[4]....
        /*003c*/ 	.word	0xffffffff


	//   ....[5]....
        /*0040*/ 	.word	0xffffffff


	//   ....[6]....
        /*0044*/ 	.word	0xffffffff


	//   ....[7]....
        /*0048*/ 	.word	0xffffffff


	//   ....[8]....
        /*004c*/ 	.word	0xffffffff


	//   ....[9]....
        /*0050*/ 	.word	0xffffffff


	//   ....[10]....
        /*0054*/ 	.word	0xffffffff


	//   ....[11]....
        /*0058*/ 	.word	0xffffffff


	//   ....[12]....
        /*005c*/ 	.word	0xffffffff


	//   ....[13]....
        /*0060*/ 	.word	0xffffffff


	//   ....[14]....
        /*0064*/ 	.word	0xffffffff


	//   ....[15]....
        /*0068*/ 	.word	0x05000014


	//   ....[16]....
        /*006c*/ 	.word	0x05000014


	//   ....[17]....
        /*0070*/ 	.word	0x05000014


	//   ....[18]....
        /*0074*/ 	.word	0x05000014


	//   ....[19]....
        /*0078*/ 	.word	0x05000014


	//   ....[20]....
        /*007c*/ 	.word	0x05000014


	//   ....[21]....
        /*0080*/ 	.word	0x05000014


	//   ....[22]....
        /*0084*/ 	.word	0x05000014


	//   ....[23]....
        /*0088*/ 	.word	0x05000014


	//   ....[24]....
        /*008c*/ 	.word	0x05000014


	//   ....[25]....
        /*0090*/ 	.word	0x05000014


	//   ....[26]....
        /*0094*/ 	.word	0x05000014


	//   ....[27]....
        /*0098*/ 	.word	0x05000014


	//   ....[28]....
        /*009c*/ 	.word	0x05000014


	//   ....[29]....
        /*00a0*/ 	.word	0x05000014


	//----- nvinfo : EIATTR_COOP_GROUP_INSTR_OFFSETS
	.align		4
.L_3293:
        /*00a4*/ 	.byte	0x04, 0x28
        /*00a6*/ 	.short	(.L_3295 - .L_3294)


	//   ....[0]....
.L_3294:
        /*00a8*/ 	.word	0x00000ad0


	//   ....[1]....
        /*00ac*/ 	.word	0x00000ae0


	//   ....[2]....
        /*00b0*/ 	.word	0x00000af0


	//   ....[3]....
        /*00b4*/ 	.word	0x00000b20


	//   ....[4]....
        /*00b8*/ 	.word	0x00000b40


	//   ....[5]....
        /*00bc*/ 	.word	0x00000b50


	//   ....[6]....
        /*00c0*/ 	.word	0x00000b90


	//   ....[7]....
        /*00c4*/ 	.word	0x00000ba0


	//   ....[8]....
        /*00c8*/ 	.word	0x00000bb0


	//   ....[9]....
        /*00cc*/ 	.word	0x00000be0


	//   ....[10]....
        /*00d0*/ 	.word	0x00000c00


	//   ....[11]....
        /*00d4*/ 	.word	0x00000c10


	//   ....[12]....
        /*00d8*/ 	.word	0x00000c40


	//   ....[13]....
        /*00dc*/ 	.word	0x00000c60


	//   ....[14]....
        /*00e0*/ 	.word	0x00000c70


	//   ....[15]....
        /*00e4*/ 	.word	0x00000ef0


	//   ....[16]....
        /*00e8*/ 	.word	0x00000f60


	//   ....[17]....
        /*00ec*/ 	.word	0x00000fd0


	//   ....[18]....
        /*00f0*/ 	.word	0x00001040


	//   ....[19]....
        /*00f4*/ 	.word	0x000010b0


	//   ....[20]....
        /*00f8*/ 	.word	0x00001110


	//   ....[21]....
        /*00fc*/ 	.word	0x00001180


	//   ....[22]....
        /*0100*/ 	.word	0x000011f0


	//   ....[23]....
        /*0104*/ 	.word	0x00001260


	//   ....[24]....
        /*0108*/ 	.word	0x000012d0


	//   ....[25]....
        /*010c*/ 	.word	0x00001330


	//   ....[26]....
        /*0110*/ 	.word	0x000013a0


	//   ....[27]....
        /*0114*/ 	.word	0x00001410


	//   ....[28]....
        /*0118*/ 	.word	0x00001480


	//   ....[29]....
        /*011c*/ 	.word	0x000014f0


	//----- nvinfo : EIATTR_EXIT_INSTR_OFFSETS
	.align		4
.L_3295:
        /*0120*/ 	.byte	0x04, 0x1c
        /*0122*/ 	.short	(.L_3297 - .L_3296)


	//   ....[0]....
.L_3296:
        /*0124*/ 	.word	0x00000070


	//   ....[1]....
        /*0128*/ 	.word	0x00000e90


	//----- nvinfo : EIATTR_MAX_THREADS
	.align		4
.L_3297:
        /*012c*/ 	.byte	0x04, 0x05
        /*012e*/ 	.short	(.L_3299 - .L_3298)
.L_3298:
        /*0130*/ 	.word	0x00000400
        /*0134*/ 	.word	0x00000001
        /*0138*/ 	.word	0x00000001


	//----- nvinfo : EIATTR_CRS_STACK_SIZE
	.align		4
.L_3299:
        /*013c*/ 	.byte	0x04, 0x1e
        /*013e*/ 	.short	(.L_3301 - .L_3300)
.L_3300:
        /*0140*/ 	.word	0x00000000


	//----- nvinfo : EIATTR_CBANK_PARAM_SIZE
	.align		4
.L_3301:
        /*0144*/ 	.byte	0x03, 0x19
        /*0146*/ 	.short	0x0128


	//----- nvinfo : EIATTR_PARAM_CBANK
	.align		4
        /*0148*/ 	.byte	0x04, 0x0a
        /*014a*/ 	.short	(.L_3303 - .L_3302)
	.align		4
.L_3302:
        /*014c*/ 	.word	index@(.nv.constant0._ZN10layer_norm22ln_bwd_finalize_kernelINS_22Kernel_traits_finalizeILj2560Ef6__halfS2_S2_fjLb1ELj1024ELj4ENS_18Kernel_traits_baseILj2560EfS2_S2_S2_fjLj1024EEEEELb1ELb0EEEvNS_9BwdParamsE)
        /*0150*/ 	.short	0x0210
        /*0152*/ 	.short	0x0128


	//----- nvinfo : EIATTR_SW_WAR
	.align		4
.L_3303:
        /*0154*/ 	.byte	0x04, 0x36
        /*0156*/ 	.short	(.L_3305 - .L_3304)
.L_3304:
        /*0158*/ 	.word	0x00000008
.L_3305:


//--------------------- .nv.info._ZN10layer_norm13ln_bwd_kernelINS_13Kernel_traitsIf6__halfS2_S2_fjLj2560ELj1ELj1ELj4ELj8ENS_18Kernel_traits_baseILj2560EfS2_S2_S2_fjLj128EEEEELb1ELb1ELb1ELb0EEEvNS_9BwdParamsE --------------------------
	.section	.nv.info._ZN10layer_norm13ln_bwd_kernelINS_13Kernel_traitsIf6__halfS2_S2_fjLj2560ELj1ELj1ELj4ELj8ENS_18Kernel_traits_baseILj2560EfS2_S2_S2_fjLj128EEEEELb1ELb1ELb1ELb0EEEvNS_9BwdParamsE,"",@"SHT_CUDA_INFO"
	.sectionflags	@""
	.align	4


	//----- nvinfo : EIATTR_CUDA_API_VERSION
	.align		4
        /*0000*/ 	.byte	0x04, 0x37
        /*0002*/ 	.short	(.L_3307 - .L_3306)
.L_3306:
        /*0004*/ 	.word	0x00000082


	//----- nvinfo : EIATTR_KPARAM_INFO
	.align		4
.L_3307:
        /*0008*/ 	.byte	0x04, 0x17
        /*000a*/ 	.short	(.L_3309 - .L_3308)
.L_3308:
        /*000c*/ 	.word	0x00000000
        /*0010*/ 	.short	0x0000
        /*0012*/ 	.short	0x0000
        /*0014*/ 	.byte	0x00, 0xf0, 0xa1, 0x04


	//----- nvinfo : EIATTR_SPARSE_MMA_MASK
	.align		4
.L_3309:
        /*0018*/ 	.byte	0x03, 0x50
        /*001a*/ 	.short	0x0000


	//----- nvinfo : EIATTR_MAXREG_COUNT
	.align		4
        /*001c*/ 	.byte	0x03, 0x1b
        /*001e*/ 	.short	0x00ff


	//----- nvinfo : EIATTR_NUM_BARRIERS
	.align		4
        /*0020*/ 	.byte	0x02, 0x4c
        /*0022*/ 	.byte	0x01
	.zero		1


	//----- nvinfo : EIATTR_MERCURY_ISA_VERSION
	.align		4
        /*0024*/ 	.byte	0x03, 0x5f
        /*0026*/ 	.short	0x0101


	//----- nvinfo : EIATTR_COOP_GROUP_MASK_REGIDS
	.align		4
        /*0028*/ 	.byte	0x04, 0x29
        /*002a*/ 	.short	(.L_3311 - .L_3310)


	//   ....[0]....
.L_3310:
        /*002c*/ 	.word	0xffffffff


	//   ....[1]....
        /*0030*/ 	.word	0xffffffff


	//   ....[2]....
        /*0034*/ 	.word	0xffffffff


	//   ....[3]....
        /*0038*/ 	.word	0xffffffff


	//   ....[4]....
        /*003c*/ 	.word	0xffffffff


	//   ....[5]....
        /*0040*/ 	.word	0xffffffff


	//   ....[6]....
        /*0044*/ 	.word	0xffffffff


	//   ....[7]....
        /*0048*/ 	.word	0xffffffff


	//   ....[8]....
        /*004c*/ 	.word	0xffffffff


	//   ....[9]....
        /*0050*/ 	.word	0xffffffff


	//   ....[10]....
        /*0054*/ 	.word	0x050000bc


	//   ....[11]....
        /*0058*/ 	.word	0x050000bc


	//   ....[12]....
        /*005c*/ 	.word	0x050000bc


	//   ....[13]....
        /*0060*/ 	.word	0x050000bc


	//   ....[14]....
        /*0064*/ 	.word	0x050000bc


	//   ....[15]....
        /*0068*/ 	.word	0x050000bc


	//   ....[16]....
        /*006c*/ 	.word	0x050000bc


	//   ....[17]....
        /*0070*/ 	.word	0x050000bc


	//   ....[18]....
        /*0074*/ 	.word	0x050000bc


	//   ....[19]....
        /*0078*/ 	.word	0x050000bc


	//----- nvinfo : EIATTR_COOP_GROUP_INSTR_OFFSETS
	.align		4
.L_3311:
        /*007c*/ 	.byte	0x04, 0x28
        /*007e*/ 	.short	(.L_3313 - .L_3312)


	//   ....[0]....
.L_3312:
        /*0080*/ 	.word	0x000020e0


	//   ....[1]....
        /*0084*/ 	.word	0x000020f0


	//   ....[2]....
        /*0088*/ 	.word	0x00002120


	//   ....[3]....
        /*008c*/ 	.word	0x00002130


	//   ....[4]....
        /*0090*/ 	.word	0x00002160


	//   ....[5]....
        /*0094*/ 	.word	0x00002170


	//   ....[6]....
        /*0098*/ 	.word	0x000021a0


	//   ....[7]....
        /*009c*/ 	.word	0x000021b0


	//   ....[8]....
        /*00a0*/ 	.word	0x000021e0


	//   ....[9]....
        /*00a4*/ 	.word	0x000021f0


	//   ....[10]....
        /*00a8*/ 	.word	0x00005bb0


	//   ....[11]....
        /*00ac*/ 	.word	0x00005c00


	//   ....[12]....
        /*00b0*/ 	.word	0x00005c70


	//   ....[13]....
        /*00b4*/ 	.word	0x00005cd0


	//   ....[14]....
        /*00b8*/ 	.word	0x00005d40


	//   ....[15]....
        /*00bc*/ 	.word	0x00005da0


	//   ....[16]....
        /*00c0*/ 	.word	0x00005e10


	//   ....[17]....
        /*00c4*/ 	.word	0x00005e70


	//   ....[18]....
        /*00c8*/ 	.word	0x00005ee0


	//   ....[19]....
        /*00cc*/ 	.word	0x00005f40


	//----- nvinfo : EIATTR_EXIT_INSTR_OFFSETS
	.align		4
.L_3313:
        /*00d0*/ 	.byte	0x04, 0x1c
        /*00d2*/ 	.short	(.L_3315 - .L_3314)


	//   ....[0]....
.L_3314:
        /*00d4*/ 	.word	0x00005ab0


	//   ....[1]....
        /*00d8*/ 	.word	0x00005b50


	//----- nvinfo : EIATTR_MAX_THREADS
	.align		4
.L_3315:
        /*00dc*/ 	.byte	0x04, 0x05
        /*00de*/ 	.short	(.L_3317 - .L_3316)
.L_3316:
        /*00e0*/ 	.word	0x00000080
        /*00e4*/ 	.word	0x00000001
        /*00e8*/ 	.word	0x00000001


	//----- nvinfo : EIATTR_CRS_STACK_SIZE
	.align		4
.L_3317:
        /*00ec*/ 	.byte	0x04, 0x1e
        /*00ee*/ 	.short	(.L_3319 - .L_3318)
.L_3318:
        /*00f0*/ 	.word	0x00000000


	//----- nvinfo : EIATTR_CBANK_PARAM_SIZE
	.align		4
.L_3319:
        /*00f4*/ 	.byte	0x03, 0x19
        /*00f6*/ 	.short	0x0128


	//----- nvinfo : EIATTR_PARAM_CBANK
	.align		4
        /*00f8*/ 	.byte	0x04, 0x0a
        /*00fa*/ 	.short	(.L_3321 - .L_3320)
	.align		4
.L_3320:
        /*00fc*/ 	.word	index@(.nv.constant0._ZN10layer_norm13ln_bwd_kernelINS_13Kernel_traitsIf6__halfS2_S2_fjLj2560ELj1ELj1ELj4ELj8ENS_18Kernel_traits_baseILj2560EfS2_S2_S2_fjLj128EEEEELb1ELb1ELb1ELb0EEEvNS_9BwdParamsE)
        /*0100*/ 	.short	0x0210
        /*0102*/ 	.short	0x0128


	//----- nvinfo : EIATTR_SW_WAR
	.align		4
.L_3321:
        /*0104*/ 	.byte	0x04, 0x36
        /*0106*/ 	.short	(.L_3323 - .L_3322)
.L_3322:
        /*0108*/ 	.word	0x00000008
.L_3323:


//--------------------- .nv.info._ZN10layer_norm22ln_bwd_finalize_kernelINS_22Kernel_traits_finalizeILj2560Ef6__halfS2_S2_fjLb1ELj1024ELj4ENS_18Kernel_traits_baseILj2560EfS2_S2_S2_fjLj1024EEEEELb1ELb1EEEvNS_9BwdParamsE --------------------------
	.section	.nv.info._ZN10layer_norm22ln_bwd_finalize_kernelINS_22Kernel_traits_finalizeILj2560Ef6__halfS2_S2_fjLb1ELj1024ELj4ENS_18Kernel_traits_baseILj2560EfS2_S2_S2_fjLj1024EEEEELb1ELb1EEEvNS_9BwdParamsE,"",@"SHT_CUDA_INFO"
	.sectionflags	@""
	.align	4


	//----- nvinfo : EIATTR_CUDA_API_VERSION
	.align		4
        /*0000*/ 	.byte	0x04, 0x37
        /*0002*/ 	.short	(.L_3325 - .L_3324)
.L_3324:
        /*0004*/ 	.word	0x00000082


	//----- nvinfo : EIATTR_KPARAM_INFO
	.align		4
.L_3325:
        /*0008*/ 	.byte	0x04, 0x17
        /*000a*/ 	.short	(.L_3327 - .L_3326)
.L_3326:
        /*000c*/ 	.word	0x00000000
        /*0010*/ 	.short	0x0000
        /*0012*/ 	.short	0x0000
        /*0014*/ 	.byte	0x00, 0xf0, 0xa1, 0x04


	//----- nvinfo : EIATTR_SPARSE_MMA_MASK
	.align		4
.L_3327:
        /*0018*/ 	.byte	0x03, 0x50
        /*001a*/ 	.short	0x0000


	//----- nvinfo : EIATTR_MAXREG_COUNT
	.align		4
        /*001c*/ 	.byte	0x03, 0x1b
        /*001e*/ 	.short	0x0040


	//----- nvinfo : EIATTR_NUM_BARRIERS
	.align		4
        /*0020*/ 	.byte	0x02, 0x4c
        /*0022*/ 	.byte	0x01
	.zero		1


	//----- nvinfo : EIATTR_MERCURY_ISA_VERSION
	.align		4
        /*0024*/ 	.byte	0x03, 0x5f
        /*0026*/ 	.short	0x0101


	//----- nvinfo : EIATTR_COOP_GROUP_MASK_REGIDS
	.align		4
        /*0028*/ 	.byte	0x04, 0x29
        /*002a*/ 	.short	(.L_3329 - .L_3328)


	//   ....[0]....
.L_3328:
        /*002c*/ 	.word	0xffffffff


	//   ....[1]....
        /*0030*/ 	.word	0xffffffff


	//   ....[2]....
        /*0034*/ 	.word	0xffffffff


	//   ....[3]....
        /*0038*/ 	.word	0xffffffff


	//   ....[4]....
        /*003c*/ 	.word	0xffffffff


	//   ....[5]....
        /*0040*/ 	.word	0xffffffff


	//   ....[6]....
        /*0044*/ 	.word	0xffffffff


	//   ....[7]....
        /*0048*/ 	.word	0xffffffff


	//   ....[8]....
        /*004c*/ 	.word	0xffffffff


	//   ....[9]....
        /*0050*/ 	.word	0xffffffff


	//   ....[10]....
        /*0054*/ 	.word	0xffffffff


	//   ....[11]....
        /*0058*/ 	.word	0xffffffff


	//   ....[12]....
        /*005c*/ 	.word	0xffffffff


	//   ....[13]....
        /*0060*/ 	.word	0xffffffff


	//   ....[14]....
        /*0064*/ 	.word	0xffffffff


	//   ....[15]....
        /*0068*/ 	.word	0x05000014


	//   ....[16]....
        /*006c*/ 	.word	0x05000014


	//   ....[17]....
        /*0070*/ 	.word	0x05000014


	//   ....[18]....
        /*0074*/ 	.word	0x05000014


	//   ....[19]....
        /*0078*/ 	.word	0x05000014


	//   ....[20]....
        /*007c*/ 	.word	0x05000014


	//   ....[21]....
        /*0080*/ 	.word	0x05000014


	//   ....[22]....
        /*0084*/ 	.word	0x05000014


	//   ....[23]....
        /*0088*/ 	.word	0x05000014


	//   ....[24]....
        /*008c*/ 	.word	0x05000014


	//   ....[25]....
        /*0090*/ 	.word	0x05000014


	//   ....[26]....
        /*0094*/ 	.word	0x05000014


	//   ....[27]....
        /*0098*/ 	.word	0x05000014


	//   ....[28]....
        /*009c*/ 	.word	0x05000014


	//   ....[29]....
        /*00a0*/ 	.word	0x05000014


	//----- nvinfo : EIATTR_COOP_GROUP_INSTR_OFFSETS
	.align		4
.L_3329:
        /*00a4*/ 	.byte	0x04, 0x28
        /*00a6*/ 	.short	(.L_3331 - .L_3330)


	//   ....[0]....
.L_3330:
        /*00a8*/ 	.word	0x00000ab0


	//   ....[1]....
        /*00ac*/ 	.word	0x00000ac0


	//   ....[2]....
        /*00b0*/ 	.word	0x00000ad0


	//   ....[3]....
        /*00b4*/ 	.word	0x00000b00


	//   ....[4]....
        /*00b8*/ 	.word	0x00000b20


	//   ....[5]....
        /*00bc*/ 	.word	0x00000b30


	//   ....[6]....
        /*00c0*/ 	.word	0x00000b60


	//   ....[7]....
        /*00c4*/ 	.word	0x00000b80


	//   ....[8]....
        /*00c8*/ 	.word	0x00000b90


	//   ....[9]....
        /*00cc*/ 	.word	0x00000bc0


	//   ....[10]....
        /*00d0*/ 	.word	0x00000be0


	//   ....[11]....
        /*00d4*/ 	.word	0x00000bf0


	//   ....[12]....
        /*00d8*/ 	.word	0x00000c20


	//   ....[13]....
        /*00dc*/ 	.word	0x00000c40


	//   ....[14]....
        /*00e0*/ 	.word	0x00000c50


	//   ....[15]....
        /*00e4*/ 	.word	0x00000eb0


	//   ....[16]....
        /*00e8*/ 	.word	0x00000f20


	//   ....[17]....
        /*00ec*/ 	.word	0x00000f90


	//   ....[18]....
        /*00f0*/ 	.word	0x00001000


	//   ....[19]....
        /*00f4*/ 	.word	0x00001070


	//   ....[20]....
        /*00f8*/ 	.word	0x000010d0


	//   ....[21]....
        /*00fc*/ 	.word	0x00001140


	//   ....[22]....
        /*0100*/ 	.word	0x000011b0


	//   ....[23]....
        /*0104*/ 	.word	0x00001220


	//   ....[24]....
        /*0108*/ 	.word	0x00001290


	//   ....[25]....
        /*010c*/ 	.word	0x000012f0


	//   ....[26]....
        /*0110*/ 	.word	0x00001360


	//   ....[27]....
        /*0114*/ 	.word	0x000013d0


	//   ....[28]....
        /*0118*/ 	.word	0x00001440


	//   ....[29]....
        /*011c*/ 	.word	0x000014b0


	//----- nvinfo : EIATTR_EXIT_INSTR_OFFSETS
	.align		4
.L_3331:
        /*0120*/ 	.byte	0x04, 0x1c
        /*0122*/ 	.short	(.L_3333 - .L_3332)


	//   ....[0]....
.L_3332:
        /*0124*/ 	.word	0x00000070


	//   ....[1]....
        /*0128*/ 	.word	0x00000e50


	//----- nvinfo : EIATTR_MAX_THREADS
	.align		4
.L_3333:
        /*012c*/ 	.byte	0x04, 0x05
        /*012e*/ 	.short	(.L_3335 - .L_3334)
.L_3334:
        /*0130*/ 	.word	0x00000400
        /*0134*/ 	.word	0x00000001
        /*0138*/ 	.word	0x00000001


	//----- nvinfo : EIATTR_CRS_STACK_SIZE
	.align		4
.L_3335:
        /*013c*/ 	.byte	0x04, 0x1e
        /*013e*/ 	.short	(.L_3337 - .L_3336)
.L_3336:
        /*0140*/ 	.word	0x00000000


	//----- nvinfo : EIATTR_CBANK_PARAM_SIZE
	.align		4
.L_3337:
        /*0144*/ 	.byte	0x03, 0x19
        /*0146*/ 	.short	0x0128


	//----- nvinfo : EIATTR_PARAM_CBANK
	.align		4
        /*0148*/ 	.byte	0x04, 0x0a
        /*014a*/ 	.short	(.L_3339 - .L_3338)
	.align		4
.L_3338:
        /*014c*/ 	.word	index@(.nv.constant0._ZN10layer_norm22ln_bwd_finalize_kernelINS_22Kernel_traits_finalizeILj2560Ef6__halfS2_S2_fjLb1ELj1024ELj4ENS_18Kernel_traits_baseILj2560EfS2_S2_S2_fjLj1024EEEEELb1ELb1EEEvNS_9BwdParamsE)
        /*0150*/ 	.short	0x0210
        /*0152*/ 	.short	0x0128


	//----- nvinfo : EIATTR_SW_WAR
	.align		4
.L_3339:
        /*0154*/ 	.byte	0x04, 0x36
        /*0156*/ 	.short	(.L_3341 - .L_3340)
.L_3340:
        /*0158*/ 	.word	0x00000008
.L_3341:


//--------------------- .nv.info._ZN10layer_norm13ln_bwd_kernelINS_13Kernel_traitsIf6__halfS2_S2_fjLj2560ELj1ELj1ELj4ELj8ENS_18Kernel_traits_baseILj2560EfS2_S2_S2_fjLj128EEEEELb1ELb1ELb1ELb1EEEvNS_9BwdParamsE --------------------------
	.section	.nv.info._ZN10layer_norm13ln_bwd_kernelINS_13Kernel_traitsIf6__halfS2_S2_fjLj2560ELj1ELj1ELj4ELj8ENS_18Kernel_traits_baseILj2560EfS2_S2_S2_fjLj128EEEEELb1ELb1ELb1ELb1EEEvNS_9BwdParamsE,"",@"SHT_CUDA_INFO"
	.sectionflags	@""
	.align	4


	//----- nvinfo : EIATTR_CUDA_API_VERSION
	.align		4
        /*0000*/ 	.byte	0x04, 0x37
        /*0002*/ 	.short	(.L_3343 - .L_3342)
.L_3342:
        /*0004*/ 	.word	0x00000082


	//----- nvinfo : EIATTR_KPARAM_INFO
	.align		4
.L_3343:
        /*0008*/ 	.byte	0x04, 0x17
        /*000a*/ 	.short	(.L_3345 - .L_3344)
.L_3344:
        /*000c*/ 	.word	0x00000000
        /*0010*/ 	.short	0x0000
        /*0012*/ 	.short	0x0000
        /*0014*/ 	.byte	0x00, 0xf0, 0xa1, 0x04


	//----- nvinfo : EIATTR_SPARSE_MMA_MASK
	.align		4
.L_3345:
        /*0018*/ 	.byte	0x03, 0x50
        /*001a*/ 	.short	0x0000


	//----- nvinfo : EIATTR_MAXREG_COUNT
	.align		4
        /*001c*/ 	.byte	0x03, 0x1b
        /*001e*/ 	.short	0x00ff


	//----- nvinfo : EIATTR_NUM_BARRIERS
	.align		4
        /*0020*/ 	.byte	0x02, 0x4c
        /*0022*/ 	.byte	0x01
	.zero		1


	//----- nvinfo : EIATTR_MERCURY_ISA_VERSION
	.align		4
        /*0024*/ 	.byte	0x03, 0x5f
        /*0026*/ 	.short	0x0101


	//----- nvinfo : EIATTR_COOP_GROUP_MASK_REGIDS
	.align		4
        /*0028*/ 	.byte	0x04, 0x29
        /*002a*/ 	.short	(.L_3347 - .L_3346)


	//   ....[0]....
.L_3346:
        /*002c*/ 	.word	0xffffffff


	//   ....[1]....
        /*0030*/ 	.word	0xffffffff


	//   ....[2]....
        /*0034*/ 	.word	0xffffffff


	//   ....[3]....
        /*0038*/ 	.word	0xffffffff


	//   ....[4]....
        /*003c*/ 	.word	0xffffffff


	//   ....[5]....
        /*0040*/ 	.word	0xffffffff


	//   ....[6]....
        /*0044*/ 	.word	0xffffffff


	//   ....[7]....
        /*0048*/ 	.word	0xffffffff


	//   ....[8]....
        /*004c*/ 	.word	0xffffffff


	//   ....[9]....
        /*0050*/ 	.word	0xffffffff


	//   ....[10]....
        /*0054*/ 	.word	0x0500007c


	//   ....[11]....
        /*0058*/ 	.word	0x0500007c


	//   ....[12]....
        /*005c*/ 	.word	0x0500007c


	//   ....[13]....
        /*0060*/ 	.word	0x0500007c


	//   ....[14]....
        /*0064*/ 	.word	0x0500007c


	//   ....[15]....
        /*0068*/ 	.word	0x0500007c


	//   ....[16]....
        /*006c*/ 	.word	0x0500007c


	//   ....[17]....
        /*0070*/ 	.word	0x0500007c


	//   ....[18]....
        /*0074*/ 	.word	0x0500007c


	//   ....[19]....
        /*0078*/ 	.word	0x0500007c


	//----- nvinfo : EIATTR_COOP_GROUP_INSTR_OFFSETS
	.align		4
.L_3347:
        /*007c*/ 	.byte	0x04, 0x28
        /*007e*/ 	.short	(.L_3349 - .L_3348)


	//   ....[0]....
.L_3348:
        /*0080*/ 	.word	0x00001bb0


	//   ....[1]....
        /*0084*/ 	.word	0x00001bc0


	//   ....[2]....
        /*0088*/ 	.word	0x00001bf0


	//   ....[3]....
        /*008c*/ 	.word	0x00001c00


	//   ....[4]....
        /*0090*/ 	.word	0x00001c30


	//   ....[5]....
        /*0094*/ 	.word	0x00001c40


	//   ....[6]....
        /*0098*/ 	.word	0x00001c70


	//   ....[7]....
        /*009c*/ 	.word	0x00001c80


	//   ....[8]....
        /*00a0*/ 	.word	0x00001cb0


	//   ....[9]....
        /*00a4*/ 	.word	0x00001cc0


	//   ....[10]....
        /*00a8*/ 	.word	0x00004f70


	//   ....[11]....
        /*00ac*/ 	.word	0x00004fc0


	//   ....[12]....
        /*00b0*/ 	.word	0x00005030


	//   ....[13]....
        /*00b4*/ 	.word	0x00005090


	//   ....[14]....
        /*00b8*/ 	.word	0x00005100


	//   ....[15]....
        /*00bc*/ 	.word	0x00005160


	//   ....[16]....
        /*00c0*/ 	.word	0x000051d0


	//   ....[17]....
        /*00c4*/ 	.word	0x00005230


	//   ....[18]....
        /*00c8*/ 	.word	0x000052a0


	//   ....[19]....
        /*00cc*/ 	.word	0x00005300


	//----- nvinfo : EIATTR_EXIT_INSTR_OFFSETS
	.align		4
.L_3349:
        /*00d0*/ 	.byte	0x04, 0x1c
        /*00d2*/ 	.short	(.L_3351 - .L_3350)


	//   ....[0]....
.L_3350:
        /*00d4*/ 	.word	0x00004f10


	//----- nvinfo : EIATTR_MAX_THREADS
	.align		4
.L_3351:
        /*00d8*/ 	.byte	0x04, 0x05
        /*00da*/ 	.short	(.L_3353 - .L_3352)
.L_3352:
        /*00dc*/ 	.word	0x00000080
        /*00e0*/ 	.word	0x00000001
        /*00e4*/ 	.word	0x00000001


	//----- nvinfo : EIATTR_CRS_STACK_SIZE
	.align		4
.L_3353:
        /*00e8*/ 	.byte	0x04, 0x1e
        /*00ea*/ 	.short	(.L_3355 - .L_3354)
.L_3354:
        /*00ec*/ 	.word	0x00000000


	//----- nvinfo : EIATTR_CBANK_PARAM_SIZE
	.align		4
.L_3355:
        /*00f0*/ 	.byte	0x03, 0x19
        /*00f2*/ 	.short	0x0128


	//----- nvinfo : EIATTR_PARAM_CBANK
	.align		4
        /*00f4*/ 	.byte	0x04, 0x0a
        /*00f6*/ 	.short	(.L_3357 - .L_3356)
	.align		4
.L_3356:
        /*00f8*/ 	.word	index@(.nv.constant0._ZN10layer_norm13ln_bwd_kernelINS_13Kernel_traitsIf6__halfS2_S2_fjLj2560ELj1ELj1ELj4ELj8ENS_18Kernel_traits_baseILj2560EfS2_S2_S2_fjLj128EEEEELb1ELb1ELb1ELb1EEEvNS_9BwdParamsE)
        /*00fc*/ 	.short	0x0210
        /*00fe*/ 	.short	0x0128


	//----- nvinfo : EIATTR_SW_WAR
	.align		4
.L_3357:
        /*0100*/ 	.byte	0x04, 0x36
        /*0102*/ 	.short	(.L_3359 - .L_3358)
.L_3358:
        /*0104*/ 	.word	0x00000008
.L_3359:


//--------------------- .nv.info._ZN10layer_norm13ln_bwd_kernelINS_13Kernel_traitsI6__halfS2_fS2_fjLj2560ELj1ELj1ELj4ELj8ENS_18Kernel_traits_baseILj2560ES2_S2_fS2_fjLj128EEEEELb0ELb0ELb0ELb0EEEvNS_9BwdParamsE --------------------------
	.section	.nv.info._ZN10layer_norm13ln_bwd_kernelINS_13Kernel_traitsI6__halfS2_fS2_fjLj2560ELj1ELj1ELj4ELj8ENS_18Kernel_traits_baseILj2560ES2_S2_fS2_fjLj128EEEEELb0ELb0ELb0ELb0EEEvNS_9BwdParamsE,"",@"SHT_CUDA_INFO"
	.sectionflags	@""
	.align	4


	//----- nvinfo : EIATTR_CUDA_API_VERSION
	.align		4
        /*0000*/ 	.byte	0x04, 0x37
        /*0002*/ 	.short	(.L_3361 - .L_3360)
.L_3360:
        /*0004*/ 	.word	0x00000082


	//----- nvinfo : EIATTR_KPARAM_INFO
	.align		4
.L_3361:
        /*0008*/ 	.byte	0x04, 0x17
        /*000a*/ 	.short	(.L_3363 - .L_3362)
.L_3362:
        /*000c*/ 	.word	0x00000000
        /*0010*/ 	.short	0x0000
        /*0012*/ 	.short	0x0000
        /*0014*/ 	.byte	0x00, 0xf0, 0xa1, 0x04


	//----- nvinfo : EIATTR_SPARSE_MMA_MASK
	.align		4
.L_3363:
        /*0018*/ 	.byte	0x03, 0x50
        /*001a*/ 	.short	0x0000


	//----- nvinfo : EIATTR_MAXREG_COUNT
	.align		4
        /*001c*/ 	.byte	0x03, 0x1b
        /*001e*/ 	.short	0x00ff


	//----- nvinfo : EIATTR_NUM_BARRIERS
	.align		4
        /*0020*/ 	.byte	0x02, 0x4c
        /*0022*/ 	.byte	0x01
	.zero		1


	//----- nvinfo : EIATTR_MERCURY_ISA_VERSION
	.align		4
        /*0024*/ 	.byte	0x03, 0x5f
        /*0026*/ 	.short	0x0101


	//----- nvinfo : EIATTR_COOP_GROUP_MASK_REGIDS
	.align		4
        /*0028*/ 	.byte	0x04, 0x29
        /*002a*/ 	.short	(.L_3365 - .L_3364)


	//   ....[0]....
.L_3364:
        /*002c*/ 	.word	0xffffffff


	//   ....[1]....
        /*0030*/ 	.word	0xffffffff


	//   ....[2]....
        /*0034*/ 	.word	0xffffffff


	//   ....[3]....
        /*0038*/ 	.word	0xffffffff


	//   ....[4]....
        /*003c*/ 	.word	0xffffffff


	//   ....[5]....
        /*0040*/ 	.word	0xffffffff


	//   ....[6]....
        /*0044*/ 	.word	0xffffffff


	//   ....[7]....
        /*0048*/ 	.word	0xffffffff


	//   ....[8]....
        /*004c*/ 	.word	0xffffffff


	//   ....[9]....
        /*0050*/ 	.word	0xffffffff


	//   ....[10]....
        /*0054*/ 	.word	0x05000092


	//   ....[11]....
        /*0058*/ 	.word	0x05000092


	//   ....[12]....
        /*005c*/ 	.word	0x05000092


	//   ....[13]....
        /*0060*/ 	.word	0x05000092


	//   ....[14]....
        /*0064*/ 	.word	0x05000092


	//   ....[15]....
        /*0068*/ 	.word	0x05000092


	//   ....[16]....
        /*006c*/ 	.word	0x05000092


	//   ....[17]....
        /*0070*/ 	.word	0x05000092


	//   ....[18]....
        /*0074*/ 	.word	0x05000092


	//   ....[19]....
        /*0078*/ 	.word	0x05000092


	//----- nvinfo : EIATTR_COOP_GROUP_INSTR_OFFSETS
	.align		4
.L_3365:
        /*007c*/ 	.byte	0x04, 0x28
        /*007e*/ 	.short	(.L_3367 - .L_3366)


	//   ....[0]....
.L_3366:
        /*0080*/ 	.word	0x00001900


	//   ....[1]....
        /*0084*/ 	.word	0x00001910


	//   ....[2]....
        /*0088*/ 	.word	0x00001940


	//   ....[3]....
        /*008c*/ 	.word	0x00001950


	//   ....[4]....
        /*0090*/ 	.word	0x00001980


	//   ....[5]....
        /*0094*/ 	.word	0x00001990


	//   ....[6]....
        /*0098*/ 	.word	0x000019c0


	//   ....[7]....
        /*009c*/ 	.word	0x000019d0


	//   ....[8]....
        /*00a0*/ 	.word	0x00001a00


	//   ....[9]....
        /*00a4*/ 	.word	0x00001a10


	//   ....[10]....
        /*00a8*/ 	.word	0x00002d50


	//   ....[11]....
        /*00ac*/ 	.word	0x00002db0


	//   ....[12]....
        /*00b0*/ 	.word	0x00002e10


	//   ....[13]....
        /*00b4*/ 	.word	0x00002e70


	//   ....[14]....
        /*00b8*/ 	.word	0x00002ee0


	//   ....[15]....
        /*00bc*/ 	.word	0x00002f40


	//   ....[16]....
        /*00c0*/ 	.word	0x00002fb0


	//   ....[17]....
        /*00c4*/ 	.word	0x00003010


	//   ....[18]....
        /*00c8*/ 	.word	0x00003080


	//   ....[19]....
        /*00cc*/ 	.word	0x000030e0


	//----- nvinfo : EIATTR_EXIT_INSTR_OFFSETS
	.align		4
.L_3367:
        /*00d0*/ 	.byte	0x04, 0x1c
        /*00d2*/ 	.short	(.L_3369 - .L_3368)


	//   ....[0]....
.L_3368:
        /*00d4*/ 	.word	0x00002c80


	//   ....[1]....
        /*00d8*/ 	.word	0x00002d00


	//----- nvinfo : EIATTR_MAX_THREADS
	.align		4
.L_3369:
        /*00dc*/ 	.byte	0x04, 0x05
        /*00de*/ 	.short	(.L_3371 - .L_3370)
.L_3370:
        /*00e0*/ 	.word	0x00000080
        /*00e4*/ 	.word	0x00000001
        /*00e8*/ 	.word	0x00000001


	//----- nvinfo : EIATTR_CRS_STACK_SIZE
	.align		4
.L_3371:
        /*00ec*/ 	.byte	0x04, 0x1e
        /*00ee*/ 	.short	(.L_3373 - .L_3372)
.L_3372:
        /*00f0*/ 	.word	0x00000000


	//----- nvinfo : EIATTR_CBANK_PARAM_SIZE
	.align		4
.L_3373:
        /*00f4*/ 	.byte	0x03, 0x19
        /*00f6*/ 	.short	0x0128


	//----- nvinfo : EIATTR_PARAM_CBANK
	.align		4
        /*00f8*/ 	.byte	0x04, 0x0a
        /*00fa*/ 	.short	(.L_3375 - .L_3374)
	.align		4
.L_3374:
        /*00fc*/ 	.word	index@(.nv.constant0._ZN10layer_norm13ln_bwd_kernelINS_13Kernel_traitsI6__halfS2_fS2_fjLj2560ELj1ELj1ELj4ELj8ENS_18Kernel_traits_baseILj2560ES2_S2_fS2_fjLj128EEEEELb0ELb0ELb0ELb0EEEvNS_9BwdParamsE)
        /*0100*/ 	.short	0x0210
        /*0102*/ 	.short	0x0128


	//----- nvinfo : EIATTR_SW_WAR
	.align		4
.L_3375:
        /*0104*/ 	.byte	0x04, 0x36
        /*0106*/ 	.short	(.L_3377 - .L_3376)
.L_3376:
        /*0108*/ 	.word	0x00000008
.L_3377:


//--------------------- .nv.info._ZN10layer_norm13ln_bwd_kernelINS_13Kernel_traitsI6__halfS2_fS2_fjLj2560ELj1ELj1ELj4ELj8ENS_18Kernel_traits_baseILj2560ES2_S2_fS2_fjLj128EEEEELb0ELb0ELb0ELb1EEEvNS_9BwdParamsE --------------------------
	.section	.nv.info._ZN10layer_norm13ln_bwd_kernelINS_13Kernel_traitsI6__halfS2_fS2_fjLj2560ELj1ELj1ELj4ELj8ENS_18Kernel_traits_baseILj2560ES2_S2_fS2_fjLj128EEEEELb0ELb0ELb0ELb1EEEvNS_9BwdParamsE,"",@"SHT_CUDA_INFO"
	.sectionflags	@""
	.align	4


	//----- nvinfo : EIATTR_CUDA_API_VERSION
	.align		4
        /*0000*/ 	.byte	0x04, 0x37
        /*0002*/ 	.short	(.L_3379 - .L_3378)
.L_3378:
        /*0004*/ 	.word	0x00000082


	//----- nvinfo : EIATTR_KPARAM_INFO
	.align		4
.L_3379:
        /*0008*/ 	.byte	0x04, 0x17
        /*000a*/ 	.short	(.L_3381 - .L_3380)
.L_3380:
        /*000c*/ 	.word	0x00000000
        /*0010*/ 	.short	0x0000
        /*0012*/ 	.short	0x0000
        /*0014*/ 	.byte	0x00, 0xf0, 0xa1, 0x04


	//----- nvinfo : EIATTR_SPARSE_MMA_MASK
	.align		4
.L_3381:
        /*0018*/ 	.byte	0x03, 0x50
        /*001a*/ 	.short	0x0000


	//----- nvinfo : EIATTR_MAXREG_COUNT
	.align		4
        /*001c*/ 	.byte	0x03, 0x1b
        /*001e*/ 	.short	0x00ff


	//----- nvinfo : EIATTR_NUM_BARRIERS
	.align		4
        /*0020*/ 	.byte	0x02, 0x4c
        /*0022*/ 	.byte	0x01
	.zero		1


	//----- nvinfo : EIATTR_MERCURY_ISA_VERSION
	.align		4
        /*0024*/ 	.byte	0x03, 0x5f
        /*0026*/ 	.short	0x0101


	//----- nvinfo : EIATTR_COOP_GROUP_MASK_REGIDS
	.align		4
        /*0028*/ 	.byte	0x04, 0x29
        /*002a*/ 	.short	(.L_3383 - .L_3382)


	//   ....[0]....
.L_3382:
        /*002c*/ 	.word	0xffffffff


	//   ....[1]....
        /*0030*/ 	.word	0xffffffff


	//   ....[2]....
        /*0034*/ 	.word	0xffffffff


	//   ....[3]....
        /*0038*/ 	.word	0xffffffff


	//   ....[4]....
        /*003c*/ 	.word	0xffffffff


	//   ....[5]....
        /*0040*/ 	.word	0xffffffff


	//   ....[6]....
        /*0044*/ 	.word	0xffffffff


	//   ....[7]....
        /*0048*/ 	.word	0xffffffff


	//   ....[8]....
        /*004c*/ 	.word	0xffffffff


	//   ....[9]....
        /*0050*/ 	.word	0xffffffff


	//   ....[10]....
        /*0054*/ 	.word	0x05000061


	//   ....[11]....
        /*0058*/ 	.word	0x05000061


	//   ....[12]....
        /*005c*/ 	.word	0x05000061


	//   ....[13]....
        /*0060*/ 	.word	0x05000061


	//   ....[14]....
        /*0064*/ 	.word	0x05000061


	//   ....[15]....
        /*0068*/ 	.word	0x05000061


	//   ....[16]....
        /*006c*/ 	.word	0x05000061


	//   ....[17]....
        /*0070*/ 	.word	0x05000061


	//   ....[18]....
        /*0074*/ 	.word	0x05000061


	//   ....[19]....
        /*0078*/ 	.word	0x05000061


	//----- nvinfo : EIATTR_COOP_GROUP_INSTR_OFFSETS
	.align		4
.L_3383:
        /*007c*/ 	.byte	0x04, 0x28
        /*007e*/ 	.short	(.L_3385 - .L_3384)


	//   ....[0]....
.L_3384:
        /*0080*/ 	.word	0x000015d0


	//   ....[1]....
        /*0084*/ 	.word	0x000015e0


	//   ....[2]....
        /*0088*/ 	.word	0x00001610


	//   ....[3]....
        /*008c*/ 	.word	0x00001620


	//   ....[4]....
        /*0090*/ 	.word	0x00001650


	//   ....[5]....
        /*0094*/ 	.word	0x00001660


	//   ....[6]....
        /*0098*/ 	.word	0x00001690


	//   ....[7]....
        /*009c*/ 	.word	0x000016a0


	//   ....[8]....
        /*00a0*/ 	.word	0x000016d0


	//   ....[9]....
        /*00a4*/ 	.word	0x000016e0


	//   ....[10]....
        /*00a8*/ 	.word	0x00002900


	//   ....[11]....
        /*00ac*/ 	.word	0x00002950


	//   ....[12]....
        /*00b0*/ 	.word	0x000029c0


	//   ....[13]....
        /*00b4*/ 	.word	0x00002a20


	//   ....[14]....
        /*00b8*/ 	.word	0x00002a90


	//   ....[15]....
        /*00bc*/ 	.word	0x00002af0


	//   ....[16]....
        /*00c0*/ 	.word	0x00002b60


	//   ....[17]....
        /*00c4*/ 	.word	0x00002bc0


	//   ....[18]....
        /*00c8*/ 	.word	0x00002c30


	//   ....[19]....
        /*00cc*/ 	.word	0x00002c90


	//----- nvinfo : EIATTR_EXIT_INSTR_OFFSETS
	.align		4
.L_3385:
        /*00d0*/ 	.byte	0x04, 0x1c
        /*00d2*/ 	.short	(.L_3387 - .L_3386)


	//   ....[0]....
.L_3386:
        /*00d4*/ 	.word	0x000028a0


	//----- nvinfo : EIATTR_MAX_THREADS
	.align		4
.L_3387:
        /*00d8*/ 	.byte	0x04, 0x05
        /*00da*/ 	.short	(.L_3389 - .L_3388)
.L_3388:
        /*00dc*/ 	.word	0x00000080
        /*00e0*/ 	.word	0x00000001
        /*00e4*/ 	.word	0x00000001


	//----- nvinfo : EIATTR_CRS_STACK_SIZE
	.align		4
.L_3389:
        /*00e8*/ 	.byte	0x04, 0x1e
        /*00ea*/ 	.short	(.L_3391 - .L_3390)
.L_3390:
        /*00ec*/ 	.word	0x00000000


	//----- nvinfo : EIATTR_CBANK_PARAM_SIZE
	.align		4
.L_3391:
        /*00f0*/ 	.byte	0x03, 0x19
        /*00f2*/ 	.short	0x0128


	//----- nvinfo : EIATTR_PARAM_CBANK
	.align		4
        /*00f4*/ 	.byte	0x04, 0x0a
        /*00f6*/ 	.short	(.L_3393 - .L_3392)
	.align		4
.L_3392:
        /*00f8*/ 	.word	index@(.nv.constant0._ZN10layer_norm13ln_bwd_kernelINS_13Kernel_traitsI6__halfS2_fS2_fjLj2560ELj1ELj1ELj4ELj8ENS_18Kernel_traits_baseILj2560ES2_S2_fS2_fjLj128EEEEELb0ELb0ELb0ELb1EEEvNS_9BwdParamsE)
        /*00fc*/ 	.short	0x0210
        /*00fe*/ 	.short	0x0128


	//----- nvinfo : EIATTR_SW_WAR
	.align		4
.L_3393:
        /*0100*/ 	.byte	0x04, 0x36
        /*0102*/ 	.short	(.L_3395 - .L_3394)
.L_3394:
        /*0104*/ 	.word	0x00000008
.L_3395:


//--------------------- .nv.info._ZN10layer_norm13ln_bwd_kernelINS_13Kernel_traitsI6__halfS2_fS2_fjLj2560ELj1ELj1ELj4ELj8ENS_18Kernel_traits_baseILj2560ES2_S2_fS2_fjLj128EEEEELb0ELb0ELb1ELb0EEEvNS_9BwdParamsE --------------------------
	.section	.nv.info._ZN10layer_norm13ln_bwd_kernelINS_13Kernel_traitsI6__halfS2_fS2_fjLj2560ELj1ELj1ELj4ELj8ENS_18Kernel_traits_baseILj2560ES2_S2_fS2_fjLj128EEEEELb0ELb0ELb1ELb0EEEvNS_9BwdParamsE,"",@"SHT_CUDA_INFO"
	.sectionflags	@""
	.align	4


	//----- nvinfo : EIATTR_CUDA_API_VERSION
	.align		4
        /*0000*/ 	.byte	0x04, 0x37
        /*0002*/ 	.short	(.L_3397 - .L_3396)
.L_3396:
        /*0004*/ 	.word	0x00000082


	//----- nvinfo : EIATTR_KPARAM_INFO
	.align		4
.L_3397:
        /*0008*/ 	.byte	0x04, 0x17
        /*000a*/ 	.short	(.L_3399 - .L_3398)
.L_3398:
        /*000c*/ 	.word	0x00000000
        /*0010*/ 	.short	0x0000
        /*0012*/ 	.short	0x0000
        /*0014*/ 	.byte	0x00, 0xf0, 0xa1, 0x04


	//----- nvinfo : EIATTR_SPARSE_MMA_MASK
	.align		4
.L_3399:
        /*0018*/ 	.byte	0x03, 0x50
        /*001a*/ 	.short	0x0000


	//----- nvinfo : EIATTR_MAXREG_COUNT
	.align		4
        /*001c*/ 	.byte	0x03, 0x1b
        /*001e*/ 	.short	0x00ff


	//----- nvinfo : EIATTR_NUM_BARRIERS
	.align		4
        /*0020*/ 	.byte	0x02, 0x4c
        /*0022*/ 	.byte	0x01
	.zero		1


	//----- nvinfo : EIATTR_MERCURY_ISA_VERSION
	.align		4
        /*0024*/ 	.byte	0x03, 0x5f
        /*0026*/ 	.short	0x0101


	//----- nvinfo : EIATTR_COOP_GROUP_MASK_REGIDS
	.align		4
        /*0028*/ 	.byte	0x04, 0x29
        /*002a*/ 	.short	(.L_3401 - .L_3400)


	//   ....[0]....
.L_3400:
        /*002c*/ 	.word	0xffffffff


	//   ....[1]....
        /*0030*/ 	.word	0xffffffff


	//   ....[2]....
        /*0034*/ 	.word	0xffffffff


	//   ....[3]....
        /*0038*/ 	.word	0xffffffff


	//   ....[4]....
        /*003c*/ 	.word	0xffffffff


	//   ....[5]....
        /*0040*/ 	.word	0xffffffff


	//   ....[6]....
        /*0044*/ 	.word	0xffffffff


	//   ....[7]....
        /*0048*/ 	.word	0xffffffff


	//   ....[8]....
        /*004c*/ 	.word	0xffffffff


	//   ....[9]....
        /*0050*/ 	.word	0xffffffff


	//   ....[10]....
        /*0054*/ 	.word	0x05000097


	//   ....[11]....
        /*0058*/ 	.word	0x05000097


	//   ....[12]....
        /*005c*/ 	.word	0x05000097


	//   ....[13]....
        /*0060*/ 	.word	0x05000097


	//   ....[14]....
        /*0064*/ 	.word	0x05000097


	//   ....[15]....
        /*0068*/ 	.word	0x05000097


	//   ....[16]....
        /*006c*/ 	.word	0x05000097


	//   ....[17]....
        /*0070*/ 	.word	0x05000097


	//   ....[18]....
        /*0074*/ 	.word	0x05000097


	//   ....[19]....
        /*0078*/ 	.word	0x05000097


	//----- nvinfo : EIATTR_COOP_GROUP_INSTR_OFFSETS
	.align		4
.L_3401:
        /*007c*/ 	.byte	0x04, 0x28
        /*007e*/ 	.short	(.L_3403 - .L_3402)


	//   ....[0]....
.L_3402:
        /*0080*/ 	.word	0x00001cc0


	//   ....[1]....
        /*0084*/ 	.word	0x00001cd0


	//   ....[2]....
        /*0088*/ 	.word	0x00001d00


	//   ....[3]....
        /*008c*/ 	.word	0x00001d10


	//   ....[4]....
        /*0090*/ 	.word	0x00001d40


	//   ....[5]....
        /*0094*/ 	.word	0x00001d50


	//   ....[6]....
        /*0098*/ 	.word	0x00001d80


	//   ....[7]....
        /*009c*/ 	.word	0x00001d90


	//   ....[8]....
        /*00a0*/ 	.word	0x00001dc0


	//   ....[9]....
        /*00a4*/ 	.word	0x00001dd0


	//   ....[10]....
        /*00a8*/ 	.word	0x000040f0


	//   ....[11]....
        /*00ac*/ 	.word	0x00004140


	//   ....[12]....
        /*00b0*/ 	.word	0x000041b0


	//   ....[13]....
        /*00b4*/ 	.word	0x00004210


	//   ....[14]....
        /*00b8*/ 	.word	0x00004280


	//   ....[15]....
        /*00bc*/ 	.word	0x000042e0


	//   ....[16]....
        /*00c0*/ 	.word	0x00004350


	//   ....[17]....
        /*00c4*/ 	.word	0x000043b0


	//   ....[18]....
        /*00c8*/ 	.word	0x00004420


	//   ....[19]....
        /*00cc*/ 	.word	0x00004480


	//----- nvinfo : EIATTR_EXIT_INSTR_OFFSETS
	.align		4
.L_3403:
        /*00d0*/ 	.byte	0x04, 0x1c
        /*00d2*/ 	.short	(.L_3405 - .L_3404)


	//   ....[0]....
.L_3404:
        /*00d4*/ 	.word	0x00004010


	//   ....[1]....
        /*00d8*/ 	.word	0x00004090


	//----- nvinfo : EIATTR_MAX_THREADS
	.align		4
.L_3405:
        /*00dc*/ 	.byte	0x04, 0x05
        /*00de*/ 	.short	(.L_3407 - .L_3406)
.L_3406:
        /*00e0*/ 	.word	0x00000080
        /*00e4*/ 	.word	0x00000001
        /*00e8*/ 	.word	0x00000001


	//----- nvinfo : EIATTR_CRS_STACK_SIZE
	.align		4
.L_3407:
        /*00ec*/ 	.byte	0x04, 0x1e
        /*00ee*/ 	.short	(.L_3409 - .L_3408)
.L_3408:
        /*00f0*/ 	.word	0x00000000


	//----- nvinfo : EIATTR_CBANK_PARAM_SIZE
	.align		4
.L_3409:
        /*00f4*/ 	.byte	0x03, 0x19
        /*00f6*/ 	.short	0x0128


	//----- nvinfo : EIATTR_PARAM_CBANK
	.align		4
        /*00f8*/ 	.byte	0x04, 0x0a
        /*00fa*/ 	.short	(.L_3411 - .L_3410)
	.align		4
.L_3410:
        /*00fc*/ 	.word	index@(.nv.constant0._ZN10layer_norm13ln_bwd_kernelINS_13Kernel_traitsI6__halfS2_fS2_fjLj2560ELj1ELj1ELj4ELj8ENS_18Kernel_traits_baseILj2560ES2_S2_fS2_fjLj128EEEEELb0ELb0ELb1ELb0EEEvNS_9BwdParamsE)
        /*0100*/ 	.short	0x0210
        /*0102*/ 	.short	0x0128


	//----- nvinfo : EIATTR_SW_WAR
	.align		4
.L_3411:
        /*0104*/ 	.byte	0x04, 0x36
        /*0106*/ 	.short	(.L_3413 - .L_3412)
.L_3412:
        /*0108*/ 	.word	0x00000008
.L_3413:


//--------------------- .nv.info._ZN10layer_norm13ln_bwd_kernelINS_13Kernel_traitsI6__halfS2_fS2_fjLj2560ELj1ELj1ELj4ELj8ENS_18Kernel_traits_baseILj2560ES2_S2_fS2_fjLj128EEEEELb0ELb0ELb1ELb1EEEvNS_9BwdParamsE --------------------------
	.section	.nv.info._ZN10layer_norm13ln_bwd_kernelINS_13Kernel_traitsI6__halfS2_fS2_fjLj2560ELj1ELj1ELj4ELj8ENS_18Kernel_traits_baseILj2560ES2_S2_fS2_fjLj128EEEEELb0ELb0ELb1ELb1EEEvNS_9BwdParamsE,"",@"SHT_CUDA_INFO"
	.sectionflags	@""
	.align	4


	//----- nvinfo : EIATTR_CUDA_API_VERSION
	.align		4
        /*0000*/ 	.byte	0x04, 0x37
        /*0002*/ 	.short	(.L_3415 - .L_3414)
.L_3414:
        /*0004*/ 	.word	0x00000082


	//----- nvinfo : EIATTR_KPARAM_INFO
	.align		4
.L_3415:
        /*0008*/ 	.byte	0x04, 0x17
        /*000a*/ 	.short	(.L_3417 - .L_3416)
.L_3416:
        /*000c*/ 	.word	0x00000000
        /*0010*/ 	.short	0x0000
        /*0012*/ 	.short	0x0000
        /*0014*/ 	.byte	0x00, 0xf0, 0xa1, 0x04


	//----- nvinfo : EIATTR_SPARSE_MMA_MASK
	.align		4
.L_3417:
        /*0018*/ 	.byte	0x03, 0x50
        /*001a*/ 	.short	0x0000


	//----- nvinfo : EIATTR_MAXREG_COUNT
	.align		4
        /*001c*/ 	.byte	0x03, 0x1b
        /*001e*/ 	.short	0x00ff


	//----- nvinfo : EIATTR_NUM_BARRIERS
	.align		4
        /*0020*/ 	.byte	0x02, 0x4c
        /*0022*/ 	.byte	0x01
	.zero		1


	//----- nvinfo : EIATTR_MERCURY_ISA_VERSION
	.align		4
        /*0024*/ 	.byte	0x03, 0x5f
        /*0026*/ 	.short	0x0101


	//----- nvinfo : EIATTR_COOP_GROUP_MASK_REGIDS
	.align		4
        /*0028*/ 	.byte	0x04, 0x29
        /*002a*/ 	.short	(.L_3419 - .L_3418)


	//   ....[0]....
.L_3418:
        /*002c*/ 	.word	0xffffffff


	//   ....[1]....
        /*0030*/ 	.word	0xffffffff


	//   ....[2]....
        /*0034*/ 	.word	0xffffffff


	//   ....[3]....
        /*0038*/ 	.word	0xffffffff


	//   ....[4]....
        /*003c*/ 	.word	0xffffffff


	//   ....[5]....
        /*0040*/ 	.word	0xffffffff


	//   ....[6]....
        /*0044*/ 	.word	0xffffffff


	//   ....[7]....
        /*0048*/ 	.word	0xffffffff


	//   ....[8]....
        /*004c*/ 	.word	0xffffffff


	//   ....[9]....
        /*0050*/ 	.word	0xffffffff


	//   ....[10]....
        /*0054*/ 	.word	0x05000096


	//   ....[11]....
        /*0058*/ 	.word	0x05000096


	//   ....[12]....
        /*005c*/ 	.word	0x05000096


	//   ....[13]....
        /*0060*/ 	.word	0x05000096


	//   ....[14]....
        /*0064*/ 	.word	0x05000096


	//   ....[15]....
        /*0068*/ 	.word	0x05000096


	//   ....[16]....
        /*006c*/ 	.word	0x05000096


	//   ....[17]....
        /*0070*/ 	.word	0x05000096


	//   ....[18]....
        /*0074*/ 	.word	0x05000096


	//   ....[19]....
        /*0078*/ 	.word	0x05000096


	//----- nvinfo : EIATTR_COOP_GROUP_INSTR_OFFSETS
	.align		4
.L_3419:
        /*007c*/ 	.byte	0x04, 0x28
        /*007e*/ 	.short	(.L_3421 - .L_3420)


	//   ....[0]....
.L_3420:
        /*0080*/ 	.word	0x00001780


	//   ....[1]....
        /*0084*/ 	.word	0x00001790


	//   ....[2]....
        /*0088*/ 	.word	0x000017c0


	//   ....[3]....
        /*008c*/ 	.word	0x000017d0


	//   ....[4]....
        /*0090*/ 	.word	0x00001800


	//   ....[5]....
        /*0094*/ 	.word	0x00001810


	//   ....[6]....
        /*0098*/ 	.word	0x00001840


	//   ....[7]....
        /*009c*/ 	.word	0x00001850


	//   ....[8]....
        /*00a0*/ 	.word	0x00001880


	//   ....[9]....
        /*00a4*/ 	.word	0x00001890


	//   ....[10]....
        /*00a8*/ 	.word	0x000036e0


	//   ....[11]....
        /*00ac*/ 	.word	0x00003730


	//   ....[12]....
        /*00b0*/ 	.word	0x000037a0


	//   ....[13]....
        /*00b4*/ 	.word	0x00003800


	//   ....[14]....
        /*00b8*/ 	.word	0x00003870


	//   ....[15]....
        /*00bc*/ 	.word	0x000038d0


	//   ....[16]....
        /*00c0*/ 	.word	0x00003940


	//   ....[17]....
        /*00c4*/ 	.word	0x000039a0


	//   ....[18]....
        /*00c8*/ 	.word	0x00003a10


	//   ....[19]....
        /*00cc*/ 	.word	0x00003a70


	//----- nvinfo : EIATTR_EXIT_INSTR_OFFSETS
	.align		4
.L_3421:
        /*00d0*/ 	.byte	0x04, 0x1c
        /*00d2*/ 	.short	(.L_3423 - .L_3422)


	//   ....[0]....
.L_3422:
        /*00d4*/ 	.word	0x00003680


	//----- nvinfo : EIATTR_MAX_THREADS
	.align		4
.L_3423:
        /*00d8*/ 	.byte	0x04, 0x05
        /*00da*/ 	.short	(.L_3425 - .L_3424)
.L_3424:
        /*00dc*/ 	.word	0x00000080
        /*00e0*/ 	.word	0x00000001
        /*00e4*/ 	.word	0x00000001


	//----- nvinfo : EIATTR_CRS_STACK_SIZE
	.align		4
.L_3425:
        /*00e8*/ 	.byte	0x04, 0x1e
        /*00ea*/ 	.short	(.L_3427 - .L_3426)
.L_3426:
        /*00ec*/ 	.word	0x00000000


	//----- nvinfo : EIATTR_CBANK_PARAM_SIZE
	.align		4
.L_3427:
        /*00f0*/ 	.byte	0x03, 0x19
        /*00f2*/ 	.short	0x0128


	//----- nvinfo : EIATTR_PARAM_CBANK
	.align		4
        /*00f4*/ 	.byte	0x04, 0x0a
        /*00f6*/ 	.short	(.L_3429 - .L_3428)
	.align		4
.L_3428:
        /*00f8*/ 	.word	index@(.nv.constant0._ZN10layer_norm13ln_bwd_kernelINS_13Kernel_traitsI6__halfS2_fS2_fjLj2560ELj1ELj1ELj4ELj8ENS_18Kernel_traits_baseILj2560ES2_S2_fS2_fjLj128EEEEELb0ELb0ELb1ELb1EEEvNS_9BwdParamsE)
        /*00fc*/ 	.short	0x0210
        /*00fe*/ 	.short	0x0128


	//----- nvinfo : EIATTR_SW_WAR
	.align		4
.L_3429:
        /*0100*/ 	.byte	0x04, 0x36
        /*0102*/ 	.short	(.L_3431 - .L_3430)
.L_3430:
        /*0104*/ 	.word	0x00000008
.L_3431:


//--------------------- .nv.info._ZN10layer_norm13ln_bwd_kernelINS_13Kernel_traitsI6__halfS2_fS2_fjLj2560ELj1ELj1ELj4ELj8ENS_18Kernel_traits_baseILj2560ES2_S2_fS2_fjLj128EEEEELb0ELb1ELb0ELb0EEEvNS_9BwdParamsE --------------------------
	.section	.nv.info._ZN10layer_norm13ln_bwd_kernelINS_13Kernel_traitsI6__halfS2_fS2_fjLj2560ELj1ELj1ELj4ELj8ENS_18Kernel_traits_baseILj2560ES2_S2_fS2_fjLj128EEEEELb0ELb1ELb0ELb0EEEvNS_9BwdParamsE,"",@"SHT_CUDA_INFO"
	.sectionflags	@""
	.align	4


	//----- nvinfo : EIATTR_CUDA_API_VERSION
	.align		4
        /*0000*/ 	.byte	0x04, 0x37
        /*0002*/ 	.short	(.L_3433 - .L_3432)
.L_3432:
        /*0004*/ 	.word	0x00000082


	//----- nvinfo : EIATTR_KPARAM_INFO
	.align		4
.L_3433:
        /*0008*/ 	.byte	0x04, 0x17
        /*000a*/ 	.short	(.L_3435 - .L_3434)
.L_3434:
        /*000c*/ 	.word	0x00000000
        /*0010*/ 	.short	0x0000
        /*0012*/ 	.short	0x0000
        /*0014*/ 	.byte	0x00, 0xf0, 0xa1, 0x04


	//----- nvinfo : EIATTR_SPARSE_MMA_MASK
	.align		4
.L_3435:
        /*0018*/ 	.byte	0x03, 0x50
        /*001a*/ 	.short	0x0000


	//----- nvinfo : EIATTR_MAXREG_COUNT
	.align		4
        /*001c*/ 	.byte	0x03, 0x1b
        /*001e*/ 	.short	0x00ff


	//----- nvinfo : EIATTR_NUM_BARRIERS
	.align		4
        /*0020*/ 	.byte	0x02, 0x4c
        /*0022*/ 	.byte	0x01
	.zero		1


	//----- nvinfo : EIATTR_MERCURY_ISA_VERSION
	.align		4
        /*0024*/ 	.byte	0x03, 0x5f
        /*0026*/ 	.short	0x0101


	//----- nvinfo : EIATTR_COOP_GROUP_MASK_REGIDS
	.align		4
        /*0028*/ 	.byte	0x04, 0x29
        /*002a*/ 	.short	(.L_3437 - .L_3436)


	//   ....[0]....
.L_3436:
        /*002c*/ 	.word	0xffffffff


	//   ....[1]....
        /*0030*/ 	.word	0xffffffff


	//   ....[2]....
        /*0034*/ 	.word	0xffffffff


	//   ....[3]....
        /*0038*/ 	.word	0xffffffff


	//   ....[4]....
        /*003c*/ 	.word	0xffffffff


	//   ....[5]....
        /*0040*/ 	.word	0xffffffff


	//   ....[6]....
        /*0044*/ 	.word	0xffffffff


	//   ....[7]....
        /*0048*/ 	.word	0xffffffff


	//   ....[8]....
        /*004c*/ 	.word	0xffffffff


	//   ....[9]....
        /*0050*/ 	.word	0xffffffff


	//   ....[10]....
        /*0054*/ 	.word	0x050000bc


	//   ....[11]....
        /*0058*/ 	.word	0x050000bc


	//   ....[12]....
        /*005c*/ 	.word	0x050000bc


	//   ....[13]....
        /*0060*/ 	.word	0x050000bc


	//   ....[14]....
        /*0064*/ 	.word	0x050000bc


	//   ....[15]....
        /*0068*/ 	.word	0x050000bc


	//   ....[16]....
        /*006c*/ 	.word	0x050000bc


	//   ....[17]....
        /*0070*/ 	.word	0x050000bc


	//   ....[18]....
        /*0074*/ 	.word	0x050000bc


	//   ....[19]....
        /*0078*/ 	.word	0x050000bc


	//----- nvinfo : EIATTR_COOP_GROUP_INSTR_OFFSETS
	.align		4
.L_3437:
        /*007c*/ 	.byte	0x04, 0x28
        /*007e*/ 	.short	(.L_3439 - .L_3438)


	//   ....[0]....
.L_3438:
        /*0080*/ 	.word	0x00001d30


	//   ....[1]....
        /*0084*/ 	.word	0x00001d40


	//   ....[2]....
        /*0088*/ 	.word	0x00001d70


	//   ....[3]....
        /*008c*/ 	.word	0x00001d80


	//   ....[4]....
        /*0090*/ 	.word	0x00001db0


	//   ....[5]....
        /*0094*/ 	.word	0x00001dc0


	//   ....[6]....
        /*0098*/ 	.word	0x00001df0


	//   ....[7]....
        /*009c*/ 	.word	0x00001e00


	//   ....[8]....
        /*00a0*/ 	.word	0x00001e30


	//   ....[9]....
        /*00a4*/ 	.word	0x00001e40


	//   ....[10]....
        /*00a8*/ 	.word	0x00003940


	//   ....[11]....
        /*00ac*/ 	.word	0x00003990


	//   ....[12]....
        /*00b0*/ 	.word	0x00003a00


	//   ....[13]....
        /*00b4*/ 	.word	0x00003a60


	//   ....[14]....
        /*00b8*/ 	.word	0x00003ad0


	//   ....[15]....
        /*00bc*/ 	.word	0x00003b30


	//   ....[16]....
        /*00c0*/ 	.word	0x00003ba0


	//   ....[17]....
        /*00c4*/ 	.word	0x00003c00


	//   ....[18]....
        /*00c8*/ 	.word	0x00003c70


	//   ....[19]....
        /*00cc*/ 	.word	0x00003cd0


	//----- nvinfo : EIATTR_EXIT_INSTR_OFFSETS
	.align		4
.L_3439:
        /*00d0*/ 	.byte	0x04, 0x1c
        /*00d2*/ 	.short	(.L_3441 - .L_3440)


	//   ....[0]....
.L_3440:
        /*00d4*/ 	.word	0x00003840


	//   ....[1]....
        /*00d8*/ 	.word	0x000038e0


	//----- nvinfo : EIATTR_MAX_THREADS
	.align		4
.L_3441:
        /*00dc*/ 	.byte	0x04, 0x05
        /*00de*/ 	.short	(.L_3443 - .L_3442)
.L_3442:
        /*00e0*/ 	.word	0x00000080
        /*00e4*/ 	.word	0x00000001
        /*00e8*/ 	.word	0x00000001


	//----- nvinfo : EIATTR_CRS_STACK_SIZE
	.align		4
.L_3443:
        /*00ec*/ 	.byte	0x04, 0x1e
        /*00ee*/ 	.short	(.L_3445 - .L_3444)
.L_3444:
        /*00f0*/ 	.word	0x00000000


	//----- nvinfo : EIATTR_CBANK_PARAM_SIZE
	.align		4
.L_3445:
        /*00f4*/ 	.byte	0x03, 0x19
        /*00f6*/ 	.short	0x0128


	//----- nvinfo : EIATTR_PARAM_CBANK
	.align		4
        /*00f8*/ 	.byte	0x04, 0x0a
        /*00fa*/ 	.short	(.L_3447 - .L_3446)
	.align		4
.L_3446:
        /*00fc*/ 	.word	index@(.nv.constant0._ZN10layer_norm13ln_bwd_kernelINS_13Kernel_traitsI6__halfS2_fS2_fjLj2560ELj1ELj1ELj4ELj8ENS_18Kernel_traits_baseILj2560ES2_S2_fS2_fjLj128EEEEELb0ELb1ELb0ELb0EEEvNS_9BwdParamsE)
        /*0100*/ 	.short	0x0210
        /*0102*/ 	.short	0x0128


	//----- nvinfo : EIATTR_SW_WAR
	.align		4
.L_3447:
        /*0104*/ 	.byte	0x04, 0x36
        /*0106*/ 	.short	(.L_3449 - .L_3448)
.L_3448:
        /*0108*/ 	.word	0x00000008
.L_3449:


//--------------------- .nv.info._ZN10layer_norm13ln_bwd_kernelINS_13Kernel_traitsI6__halfS2_fS2_fjLj2560ELj1ELj1ELj4ELj8ENS_18Kernel_traits_baseILj2560ES2_S2_fS2_fjLj128EEEEELb0ELb1ELb0ELb1EEEvNS_9BwdParamsE --------------------------
	.section	.nv.info._ZN10layer_norm13ln_bwd_kernelINS_13Kernel_traitsI6__halfS2_fS2_fjLj2560ELj1ELj1ELj4ELj8ENS_18Kernel_traits_baseILj2560ES2_S2_fS2_fjLj128EEEEELb0ELb1ELb0ELb1EEEvNS_9BwdParamsE,"",@"SHT_CUDA_INFO"
	.sectionflags	@""
	.align	4


	//----- nvinfo : EIATTR_CUDA_API_VERSION
	.align		4
        /*0000*/ 	.byte	0x04, 0x37
        /*0002*/ 	.short	(.L_3451 - .L_3450)
.L_3450:
        /*0004*/ 	.word	0x00000082


	//----- nvinfo : EIATTR_KPARAM_INFO
	.align		4
.L_3451:
        /*0008*/ 	.byte	0x04, 0x17
        /*000a*/ 	.short	(.L_3453 - .L_3452)
.L_3452:
        /*000c*/ 	.word	0x00000000
        /*0010*/ 	.short	0x0000
        /*0012*/ 	.short	0x0000
        /*0014*/ 	.byte	0x00, 0xf0, 0xa1, 0x04


	//----- nvinfo : EIATTR_SPARSE_MMA_MASK
	.align		4
.L_3453:
        /*0018*/ 	.byte	0x03, 0x50
        /*001a*/ 	.short	0x0000


	//----- nvinfo : EIATTR_MAXREG_COUNT
	.align		4
        /*001c*/ 	.byte	0x03, 0x1b
        /*001e*/ 	.short	0x00ff


	//----- nvinfo : EIATTR_NUM_BARRIERS
	.align		4
        /*0020*/ 	.byte	0x02, 0x4c
        /*0022*/ 	.byte	0x01
	.zero		1


	//----- nvinfo : EIATTR_MERCURY_ISA_VERSION
	.align		4
        /*0024*/ 	.byte	0x03, 0x5f
        /*0026*/ 	.short	0x0101


	//----- nvinfo : EIATTR_COOP_GROUP_MASK_REGIDS
	.align		4
        /*0028*/ 	.byte	0x04, 0x29
        /*002a*/ 	.short	(.L_3455 - .L_3454)


	//   ....[0]....
.L_3454:
        /*002c*/ 	.word	0xffffffff


	//   ....[1]....
        /*0030*/ 	.word	0xffffffff


	//   ....[2]....
        /*0034*/ 	.word	0xffffffff


	//   ....[3]....
        /*0038*/ 	.word	0xffffffff


	//   ....[4]....
        /*003c*/ 	.word	0xffffffff


	//   ....[5]....
        /*0040*/ 	.word	0xffffffff


	//   ....[6]....
        /*0044*/ 	.word	0xffffffff


	//   ....[7]....
        /*0048*/ 	.word	0xffffffff


	//   ....[8]....
        /*004c*/ 	.word	0xffffffff


	//   ....[9]....
        /*0050*/ 	.word	0xffffffff


	//   ....[10]....
        /*0054*/ 	.word	0x050000ba


	//   ....[11]....
        /*0058*/ 	.word	0x050000ba


	//   ....[12]....
        /*005c*/ 	.word	0x050000ba


	//   ....[13]....
        /*0060*/ 	.word	0x050000ba


	//   ....[14]....
        /*0064*/ 	.word	0x050000ba


	//   ....[15]....
        /*0068*/ 	.word	0x050000ba


	//   ....[16]....
        /*006c*/ 	.word	0x050000ba


	//   ....[17]....
        /*0070*/ 	.word	0x050000ba


	//   ....[18]....
        /*0074*/ 	.word	0x050000ba


	//   ....[19]....
        /*0078*/ 	.word	0x050000ba


	//----- nvinfo : EIATTR_COOP_GROUP_INSTR_OFFSETS
	.align		4
.L_3455:
        /*007c*/ 	.byte	0x04, 0x28
        /*007e*/ 	.short	(.L_3457 - .L_3456)


	//   ....[0]....
.L_3456:
        /*0080*/ 	.word	0x00001950


	//   ....[1]....
        /*0084*/ 	.word	0x00001960


	//   ....[2]....
        /*0088*/ 	.word	0x00001990


	//   ....[3]....
        /*008c*/ 	.word	0x000019a0


	//   ....[4]....
        /*0090*/ 	.word	0x000019e0


	//   ....[5]....
        /*0094*/ 	.word	0x000019f0


	//   ....[6]....
        /*0098*/ 	.word	0x00001a20


	//   ....[7]....
        /*009c*/ 	.word	0x00001a30


	//   ....[8]....
        /*00a0*/ 	.word	0x00001a70


	//   ....[9]....
        /*00a4*/ 	.word	0x00001a90


	//   ....[10]....
        /*00a8*/ 	.word	0x00003420


	//   ....[11]....
        /*00ac*/ 	.word	0x00003470


	//   ....[12]....
        /*00b0*/ 	.word	0x000034e0


	//   ....[13]....
        /*00b4*/ 	.word	0x00003540


	//   ....[14]....
        /*00b8*/ 	.word	0x000035c0


	//   ....[15]....
        /*00bc*/ 	.word	0x00003620


	//   ....[16]....
        /*00c0*/ 	.word	0x00003690


	//   ....[17]....
        /*00c4*/ 	.word	0x000036f0


	//   ....[18]....
        /*00c8*/ 	.word	0x00003770


	//   ....[19]....
        /*00cc*/ 	.word	0x000037e0


	//----- nvinfo : EIATTR_EXIT_INSTR_OFFSETS
	.align		4
.L_3457:
        /*00d0*/ 	.byte	0x04, 0x1c
        /*00d2*/ 	.short	(.L_3459 - .L_3458)


	//   ....[0]....
.L_3458:
        /*00d4*/ 	.word	0x000033c0


	//----- nvinfo : EIATTR_MAX_THREADS
	.align		4
.L_3459:
        /*00d8*/ 	.byte	0x04, 0x05
        /*00da*/ 	.short	(.L_3461 - .L_3460)
.L_3460:
        /*00dc*/ 	.word	0x00000080
        /*00e0*/ 	.word	0x00000001
        /*00e4*/ 	.word	0x00000001


	//----- nvinfo : EIATTR_CRS_STACK_SIZE
	.align		4
.L_3461:
        /*00e8*/ 	.byte	0x04, 0x1e
        /*00ea*/ 	.short	(.L_3463 - .L_3462)
.L_3462:
        /*00ec*/ 	.word	0x00000000


	//----- nvinfo : EIATTR_CBANK_PARAM_SIZE
	.align		4
.L_3463:
        /*00f0*/ 	.byte	0x03, 0x19
        /*00f2*/ 	.short	0x0128


	//----- nvinfo : EIATTR_PARAM_CBANK
	.align		4
        /*00f4*/ 	.byte	0x04, 0x0a
        /*00f6*/ 	.short	(.L_3465 - .L_3464)
	.align		4
.L_3464:
        /*00f8*/ 	.word	index@(.nv.constant0._ZN10layer_norm13ln_bwd_kernelINS_13Kernel_traitsI6__halfS2_fS2_fjLj2560ELj1ELj1ELj4ELj8ENS_18Kernel_traits_baseILj2560ES2_S2_fS2_fjLj128EEEEELb0ELb1ELb0ELb1EEEvNS_9BwdParamsE)
        /*00fc*/ 	.short	0x0210
        /*00fe*/ 	.short	0x0128


	//----- nvinfo : EIATTR_SW_WAR
	.align		4
.L_3465:
        /*0100*/ 	.byte	0x04, 0x36
        /*0102*/ 	.short	(.L_3467 - .L_3466)
.L_3466:
        /*0104*/ 	.word	0x00000008
.L_3467:


//--------------------- .nv.info._ZN10layer_norm13ln_bwd_kernelINS_13Kernel_traitsI6__halfS2_fS2_fjLj2560ELj1ELj1ELj4ELj8ENS_18Kernel_traits_baseILj2560ES2_S2_fS2_fjLj128EEEEELb0ELb1ELb1ELb0EEEvNS_9BwdParamsE --------------------------
	.section	.nv.info._ZN10layer_norm13ln_bwd_kernelINS_13Kernel_traitsI6__halfS2_fS2_fjLj2560ELj1ELj1ELj4ELj8ENS_18Kernel_traits_baseILj2560ES2_S2_fS2_fjLj128EEEEELb0ELb1ELb1ELb0EEEvNS_9BwdParamsE,"",@"SHT_CUDA_INFO"
	.sectionflags	@""
	.align	4


	//----- nvinfo : EIATTR_CUDA_API_VERSION
	.align		4
        /*0000*/ 	.byte	0x04, 0x37
        /*0002*/ 	.short	(.L_3469 - .L_3468)
.L_3468:
        /*0004*/ 	.word	0x00000082


	//----- nvinfo : EIATTR_KPARAM_INFO
	.align		4
.L_3469:
        /*0008*/ 	.byte	0x04, 0x17
        /*000a*/ 	.short	(.L_3471 - .L_3470)
.L_3470:
        /*000c*/ 	.word	0x00000000
        /*0010*/ 	.short	0x0000
        /*0012*/ 	.short	0x0000
        /*0014*/ 	.byte	0x00, 0xf0, 0xa1, 0x04


	//----- nvinfo : EIATTR_SPARSE_MMA_MASK
	.align		4
.L_3471:
        /*0018*/ 	.byte	0x03, 0x50
        /*001a*/ 	.short	0x0000


	//----- nvinfo : EIATTR_MAXREG_COUNT
	.align		4
        /*001c*/ 	.byte	0x03, 0x1b
        /*001e*/ 	.short	0x00ff


	//----- nvinfo : EIATTR_NUM_BARRIERS
	.align		4
        /*0020*/ 	.byte	0x02, 0x4c
        /*0022*/ 	.byte	0x01
	.zero		1


	//----- nvinfo : EIATTR_MERCURY_ISA_VERSION
	.align		4
        /*0024*/ 	.byte	0x03, 0x5f
        /*0026*/ 	.short	0x0101


	//----- nvinfo : EIATTR_COOP_GROUP_MASK_REGIDS
	.align		4
        /*0028*/ 	.byte	0x04, 0x29
        /*002a*/ 	.short	(.L_3473 - .L_3472)


	//   ....[0]....
.L_3472:
        /*002c*/ 	.word	0xffffffff


	//   ....[1]....
        /*0030*/ 	.word	0xffffffff


	//   ....[2]....
        /*0034*/ 	.word	0xffffffff


	//   ....[3]....
        /*0038*/ 	.word	0xffffffff


	//   ....[4]....
        /*003c*/ 	.word	0xffffffff


	//   ....[5]....
        /*0040*/ 	.word	0xffffffff


	//   ....[6]....
        /*0044*/ 	.word	0xffffffff


	//   ....[7]....
        /*0048*/ 	.word	0xffffffff


	//   ....[8]....
        /*004c*/ 	.word	0xffffffff


	//   ....[9]....
        /*0050*/ 	.word	0xffffffff


	//   ....[10]....
        /*0054*/ 	.word	0x050000bf


	//   ....[11]....
        /*0058*/ 	.word	0x050000bf


	//   ....[12]....
        /*005c*/ 	.word	0x050000bf


	//   ....[13]....
        /*0060*/ 	.word	0x050000bf


	//   ....[14]....
        /*0064*/ 	.word	0x050000bf


	//   ....[15]....
        /*0068*/ 	.word	0x050000bf


	//   ....[16]....
        /*006c*/ 	.word	0x050000bf


	//   ....[17]....
        /*0070*/ 	.word	0x050000bf


	//   ....[18]....
        /*0074*/ 	.word	0x050000bf


	//   ....[19]....
        /*0078*/ 	.word	0x050000bf


	//----- nvinfo : EIATTR_COOP_GROUP_INSTR_OFFSETS
	.align		4
.L_3473:
        /*007c*/ 	.byte	0x04, 0x28
        /*007e*/ 	.short	(.L_3475 - .L_3474)


	//   ....[0]....
.L_3474:
        /*0080*/ 	.word	0x000020d0


	//   ....[1]....
        /*0084*/ 	.word	0x000020e0


	//   ....[2]....
        /*0088*/ 	.word	0x00002110


	//   ....[3]....
        /*008c*/ 	.word	0x00002120


	//   ....[4]....
        /*0090*/ 	.word	0x00002150


	//   ....[5]....
        /*0094*/ 	.word	0x00002160


	//   ....[6]....
        /*0098*/ 	.word	0x00002190


	//   ....[7]....
        /*009c*/ 	.word	0x000021a0


	//   ....[8]....
        /*00a0*/ 	.word	0x000021d0


	//   ....[9]....
        /*00a4*/ 	.word	0x000021e0


	//   ....[10]....
        /*00a8*/ 	.word	0x00004e20


	//   ....[11]....
        /*00ac*/ 	.word	0x00004e70


	//   ....[12]....
        /*00b0*/ 	.word	0x00004ee0


	//   ....[13]....
        /*00b4*/ 	.word	0x00004f40


	//   ....[14]....
        /*00b8*/ 	.word	0x00004fb0


	//   ....[15]....
        /*00bc*/ 	.word	0x00005010


	//   ....[16]....
        /*00c0*/ 	.word	0x00005080


	//   ....[17]....
        /*00c4*/ 	.word	0x000050e0


	//   ....[18]....
        /*00c8*/ 	.word	0x00005150


	//   ....[19]....
        /*00cc*/ 	.word	0x000051b0


	//----- nvinfo : EIATTR_EXIT_INSTR_OFFSETS
	.align		4
.L_3475:
        /*00d0*/ 	.byte	0x04, 0x1c
        /*00d2*/ 	.short	(.L_3477 - .L_3476)


	//   ....[0]....
.L_3476:
        /*00d4*/ 	.word	0x00004d20


	//   ....[1]....
        /*00d8*/ 	.word	0x00004dc0


	//----- nvinfo : EIATTR_MAX_THREADS
	.align		4
.L_3477:
        /*00dc*/ 	.byte	0x04, 0x05
        /*00de*/ 	.short	(.L_3479 - .L_3478)
.L_3478:
        /*00e0*/ 	.word	0x00000080
        /*00e4*/ 	.word	0x00000001
        /*00e8*/ 	.word	0x00000001


	//----- nvinfo : EIATTR_CRS_STACK_SIZE
	.align		4
.L_3479:
        /*00ec*/ 	.byte	0x04, 0x1e
        /*00ee*/ 	.short	(.L_3481 - .L_3480)
.L_3480:
        /*00f0*/ 	.word	0x00000000


	//----- nvinfo : EIATTR_CBANK_PARAM_SIZE
	.align		4
.L_3481:
        /*00f4*/ 	.byte	0x03, 0x19
        /*00f6*/ 	.short	0x0128


	//----- nvinfo : EIATTR_PARAM_CBANK
	.align		4
        /*00f8*/ 	.byte	0x04, 0x0a
        /*00fa*/ 	.short	(.L_3483 - .L_3482)
	.align		4
.L_3482:
        /*00fc*/ 	.word	index@(.nv.constant0._ZN10layer_norm13ln_bwd_kernelINS_13Kernel_traitsI6__halfS2_fS2_fjLj2560ELj1ELj1ELj4ELj8ENS_18Kernel_traits_baseILj2560ES2_S2_fS2_fjLj128EEEEELb0ELb1ELb1ELb0EEEvNS_9BwdParamsE)
        /*0100*/ 	.short	0x0210
        /*0102*/ 	.short	0x0128


	//----- nvinfo : EIATTR_SW_WAR
	.align		4
.L_3483:
        /*0104*/ 	.byte	0x04, 0x36
        /*0106*/ 	.short	(.L_3485 - .L_3484)
.L_3484:
        /*0108*/ 	.word	0x00000008
.L_3485:


//--------------------- .nv.info._ZN10layer_norm13ln_bwd_kernelINS_13Kernel_traitsI6__halfS2_fS2_fjLj2560ELj1ELj1ELj4ELj8ENS_18Kernel_traits_baseILj2560ES2_S2_fS2_fjLj128EEEEELb0ELb1ELb1ELb1EEEvNS_9BwdParamsE --------------------------
	.section	.nv.info._ZN10layer_norm13ln_bwd_kernelINS_13Kernel_traitsI6__halfS2_fS2_fjLj2560ELj1ELj1ELj4ELj8ENS_18Kernel_traits_baseILj2560ES2_S2_fS2_fjLj128EEEEELb0ELb1ELb1ELb1EEEvNS_9BwdParamsE,"",@"SHT_CUDA_INFO"
	.sectionflags	@""
	.align	4


	//----- nvinfo : EIATTR_CUDA_API_VERSION
	.align		4
        /*0000*/ 	.byte	0x04, 0x37
        /*0002*/ 	.short	(.L_3487 - .L_3486)
.L_3486:
        /*0004*/ 	.word	0x00000082


	//----- nvinfo : EIATTR_KPARAM_INFO
	.align		4
.L_3487:
        /*0008*/ 	.byte	0x04, 0x17
        /*000a*/ 	.short	(.L_3489 - .L_3488)
.L_3488:
        /*000c*/ 	.word	0x00000000
        /*0010*/ 	.short	0x0000
        /*0012*/ 	.short	0x0000
        /*0014*/ 	.byte	0x00, 0xf0, 0xa1, 0x04


	//----- nvinfo : EIATTR_SPARSE_MMA_MASK
	.align		4
.L_3489:
        /*0018*/ 	.byte	0x03, 0x50
        /*001a*/ 	.short	0x0000


	//----- nvinfo : EIATTR_MAXREG_COUNT
	.align		4
        /*001c*/ 	.byte	0x03, 0x1b
        /*001e*/ 	.short	0x00ff


	//----- nvinfo : EIATTR_NUM_BARRIERS
	.align		4
        /*0020*/ 	.byte	0x02, 0x4c
        /*0022*/ 	.byte	0x01
	.zero		1


	//----- nvinfo : EIATTR_MERCURY_ISA_VERSION
	.align		4
        /*0024*/ 	.byte	0x03, 0x5f
        /*0026*/ 	.short	0x0101


	//----- nvinfo : EIATTR_COOP_GROUP_MASK_REGIDS
	.align		4
        /*0028*/ 	.byte	0x04, 0x29
        /*002a*/ 	.short	(.L_3491 - .L_3490)


	//   ....[0]....
.L_3490:
        /*002c*/ 	.word	0xffffffff


	//   ....[1]....
        /*0030*/ 	.word	0xffffffff


	//   ....[2]....
        /*0034*/ 	.word	0xffffffff


	//   ....[3]....
        /*0038*/ 	.word	0xffffffff


	//   ....[4]....
        /*003c*/ 	.word	0xffffffff


	//   ....[5]....
        /*0040*/ 	.word	0xffffffff


	//   ....[6]....
        /*0044*/ 	.word	0xffffffff


	//   ....[7]....
        /*0048*/ 	.word	0xffffffff


	//   ....[8]....
        /*004c*/ 	.word	0xffffffff


	//   ....[9]....
        /*0050*/ 	.word	0xffffffff


	//   ....[10]....
        /*0054*/ 	.word	0x050000b3


	//   ....[11]....
        /*0058*/ 	.word	0x050000b3


	//   ....[12]....
        /*005c*/ 	.word	0x050000b3


	//   ....[13]....
        /*0060*/ 	.word	0x050000b3


	//   ....[14]....
        /*0064*/ 	.word	0x050000b3


	//   ....[15]....
        /*0068*/ 	.word	0x050000b3


	//   ....[16]....
        /*006c*/ 	.word	0x050000b3


	//   ....[17]....
        /*0070*/ 	.word	0x050000b3


	//   ....[18]....
        /*0074*/ 	.word	0x050000b3


	//   ....[19]....
        /*0078*/ 	.word	0x050000b3


	//----- nvinfo : EIATTR_COOP_GROUP_INSTR_OFFSETS
	.align		4
.L_3491:
        /*007c*/ 	.byte	0x04, 0x28
        /*007e*/ 	.short	(.L_3493 - .L_3492)


	//   ....[0]....
.L_3492:
        /*0080*/ 	.word	0x00001b20


	//   ....[1]....
        /*0084*/ 	.word	0x00001b30


	//   ....[2]....
        /*0088*/ 	.word	0x00001b60


	//   ....[3]....
        /*008c*/ 	.word	0x00001b70


	//   ....[4]....
        /*0090*/ 	.word	0x00001ba0


	//   ....[5]....
        /*0094*/ 	.word	0x00001bb0


	//   ....[6]....
        /*0098*/ 	.word	0x00001be0


	//   ....[7]....
        /*009c*/ 	.word	0x00001bf0


	//   ....[8]....
        /*00a0*/ 	.word	0x00001c20


	//   ....[9]....
        /*00a4*/ 	.word	0x00001c30


	//   ....[10]....
        /*00a8*/ 	.word	0x000041c0


	//   ....[11]....
        /*00ac*/ 	.word	0x00004210


	//   ....[12]....
        /*00b0*/ 	.word	0x00004280


	//   ....[13]....
        /*00b4*/ 	.word	0x000042e0


	//   ....[14]....
        /*00b8*/ 	.word	0x00004350


	//   ....[15]....
        /*00bc*/ 	.word	0x000043b0


	//   ....[16]....
        /*00c0*/ 	.word	0x00004420


	//   ....[17]....
        /*00c4*/ 	.word	0x00004480


	//   ....[18]....
        /*00c8*/ 	.word	0x000044f0


	//   ....[19]....
        /*00cc*/ 	.word	0x00004550


	//----- nvinfo : EIATTR_EXIT_INSTR_OFFSETS
	.align		4
.L_3493:
        /*00d0*/ 	.byte	0x04, 0x1c
        /*00d2*/ 	.short	(.L_3495 - .L_3494)


	//   ....[0]....
.L_3494:
        /*00d4*/ 	.word	0x00004160


	//----- nvinfo : EIATTR_MAX_THREADS
	.align		4
.L_3495:
        /*00d8*/ 	.byte	0x04, 0x05
        /*00da*/ 	.short	(.L_3497 - .L_3496)
.L_3496:
        /*00dc*/ 	.word	0x00000080
        /*00e0*/ 	.word	0x00000001
        /*00e4*/ 	.word	0x00000001


	//----- nvinfo : EIATTR_CRS_STACK_SIZE
	.align		4
.L_3497:
        /*00e8*/ 	.byte	0x04, 0x1e
        /*00ea*/ 	.short	(.L_3499 - .L_3498)
.L_3498:
        /*00ec*/ 	.word	0x00000000


	//----- nvinfo : EIATTR_CBANK_PARAM_SIZE
	.align		4
.L_3499:
        /*00f0*/ 	.byte	0x03, 0x19
        /*00f2*/ 	.short	0x0128


	//----- nvinfo : EIATTR_PARAM_CBANK
	.align		4
        /*00f4*/ 	.byte	0x04, 0x0a
        /*00f6*/ 	.short	(.L_3501 - .L_3500)
	.align		4
.L_3500:
        /*00f8*/ 	.word	index@(.nv.constant0._ZN10layer_norm13ln_bwd_kernelINS_13Kernel_traitsI6__halfS2_fS2_fjLj2560ELj1ELj1ELj4ELj8ENS_18Kernel_traits_baseILj2560ES2_S2_fS2_fjLj128EEEEELb0ELb1ELb1ELb1EEEvNS_9BwdParamsE)
        /*00fc*/ 	.short	0x0210
        /*00fe*/ 	.short	0x0128


	//----- nvinfo : EIATTR_SW_WAR
	.align		4
.L_3501:
        /*0100*/ 	.byte	0x04, 0x36
        /*0102*/ 	.short	(.L_3503 - .L_3502)
.L_3502:
        /*0104*/ 	.word	0x00000008
.L_3503:


//--------------------- .nv.info._ZN10layer_norm13ln_bwd_kernelINS_13Kernel_traitsI6__halfS2_fS2_fjLj2560ELj1ELj1ELj4ELj8ENS_18Kernel_traits_baseILj2560ES2_S2_fS2_fjLj128EEEEELb1ELb0ELb0ELb0EEEvNS_9BwdParamsE --------------------------
	.section	.nv.info._ZN10layer_norm13ln_bwd_kernelINS_13Kernel_traitsI6__halfS2_fS2_fjLj2560ELj1ELj1ELj4ELj8ENS_18Kernel_traits_baseILj2560ES2_S2_fS2_fjLj128EEEEELb1ELb0ELb0ELb0EEEvNS_9BwdParamsE,"",@"SHT_CUDA_INFO"
	.sectionflags	@""
	.align	4


	//----- nvinfo : EIATTR_CUDA_API_VERSION
	.align		4
        /*0000*/ 	.byte	0x04, 0x37
        /*0002*/ 	.short	(.L_3505 - .L_3504)
.L_3504:
        /*0004*/ 	.word	0x00000082


	//----- nvinfo : EIATTR_KPARAM_INFO
	.align		4
.L_3505:
        /*0008*/ 	.byte	0x04, 0x17
        /*000a*/ 	.short	(.L_3507 - .L_3506)
.L_3506:
        /*000c*/ 	.word	0x00000000
        /*0010*/ 	.short	0x0000
        /*0012*/ 	.short	0x0000
        /*0014*/ 	.byte	0x00, 0xf0, 0xa1, 0x04


	//----- nvinfo : EIATTR_SPARSE_MMA_MASK
	.align		4
.L_3507:
        /*0018*/ 	.byte	0x03, 0x50
        /*001a*/ 	.short	0x0000


	//----- nvinfo : EIATTR_MAXREG_COUNT
	.align		4
        /*001c*/ 	.byte	0x03, 0x1b
        /*001e*/ 	.short	0x00ff


	//----- nvinfo : EIATTR_NUM_BARRIERS
	.align		4
        /*0020*/ 	.byte	0x02, 0x4c
        /*0022*/ 	.byte	0x01
	.zero		1


	//----- nvinfo : EIATTR_MERCURY_ISA_VERSION
	.align		4
        /*0024*/ 	.byte	0x03, 0x5f
        /*0026*/ 	.short	0x0101


	//----- nvinfo : EIATTR_COOP_GROUP_MASK_REGIDS
	.align		4
        /*0028*/ 	.byte	0x04, 0x29
        /*002a*/ 	.short	(.L_3509 - .L_3508)


	//   ....[0]....
.L_3508:
        /*002c*/ 	.word	0xffffffff


	//   ....[1]....
        /*0030*/ 	.word	0xffffffff


	//   ....[2]....
        /*0034*/ 	.word	0xffffffff


	//   ....[3]....
        /*0038*/ 	.word	0xffffffff


	//   ....[4]....
        /*003c*/ 	.word	0xffffffff


	//   ....[5]....
        /*0040*/ 	.word	0xffffffff


	//   ....[6]....
        /*0044*/ 	.word	0xffffffff


	//   ....[7]....
        /*0048*/ 	.word	0xffffffff


	//   ....[8]....
        /*004c*/ 	.word	0xffffffff


	//   ....[9]....
        /*0050*/ 	.word	0xffffffff


	//   ....[10]....
        /*0054*/ 	.word	0x05000097


	//   ....[11]....
        /*0058*/ 	.word	0x05000097


	//   ....[12]....
        /*005c*/ 	.word	0x05000097


	//   ....[13]....
        /*0060*/ 	.word	0x05000097


	//   ....[14]....
        /*0064*/ 	.word	0x05000097


	//   ....[15]....
        /*0068*/ 	.word	0x05000097


	//   ....[16]....
        /*006c*/ 	.word	0x05000097


	//   ....[17]....
        /*0070*/ 	.word	0x05000097


	//   ....[18]....
        /*0074*/ 	.word	0x05000097


	//   ....[19]....
        /*0078*/ 	.word	0x05000097


	//----- nvinfo : EIATTR_COOP_GROUP_INSTR_OFFSETS
	.align		4
.L_3509:
        /*007c*/ 	.byte	0x04, 0x28
        /*007e*/ 	.short	(.L_3511 - .L_3510)


	//   ....[0]....
.L_3510:
        /*0080*/ 	.word	0x00001a90


	//   ....[1]....
        /*0084*/ 	.word	0x00001aa0


	//   ....[2]....
        /*0088*/ 	.word	0x00001ad0


	//   ....[3]....
        /*008c*/ 	.word	0x00001ae0


	//   ....[4]....
        /*0090*/ 	.word	0x00001b10


	//   ....[5]....
        /*0094*/ 	.word	0x00001b20


	//   ....[6]....
        /*0098*/ 	.word	0x00001b50


	//   ....[7]....
        /*009c*/ 	.word	0x00001b60


	//   ....[8]....
        /*00a0*/ 	.word	0x00001b90


	//   ....[9]....
        /*00a4*/ 	.word	0x00001ba0


	//   ....[10]....
        /*00a8*/ 	.word	0x000032b0


	//   ....[11]....
        /*00ac*/ 	.word	0x00003300


	//   ....[12]....
        /*00b0*/ 	.word	0x00003370


	//   ....[13]....
        /*00b4*/ 	.word	0x000033d0


	//   ....[14]....
        /*00b8*/ 	.word	0x00003440


	//   ....[15]....
        /*00bc*/ 	.word	0x000034a0


	//   ....[16]....
        /*00c0*/ 	.word	0x00003510


	//   ....[17]....
        /*00c4*/ 	.word	0x00003570


	//   ....[18]....
        /*00c8*/ 	.word	0x000035e0


	//   ....[19]....
        /*00cc*/ 	.word	0x00003640


	//----- nvinfo : EIATTR_EXIT_INSTR_OFFSETS
	.align		4
.L_3511:
        /*00d0*/ 	.byte	0x04, 0x1c
        /*00d2*/ 	.short	(.L_3513 - .L_3512)


	//   ....[0]....
.L_3512:
        /*00d4*/ 	.word	0x000031d0


	//   ....[1]....
        /*00d8*/ 	.word	0x00003250


	//----- nvinfo : EIATTR_MAX_THREADS
	.align		4
.L_3513:
        /*00dc*/ 	.byte	0x04, 0x05
        /*00de*/ 	.short	(.L_3515 - .L_3514)
.L_3514:
        /*00e0*/ 	.word	0x00000080
        /*00e4*/ 	.word	0x00000001
        /*00e8*/ 	.word	0x00000001


	//----- nvinfo : EIATTR_CRS_STACK_SIZE
	.align		4
.L_3515:
        /*00ec*/ 	.byte	0x04, 0x1e
        /*00ee*/ 	.short	(.L_3517 - .L_3516)
.L_3516:
        /*00f0*/ 	.word	0x00000000


	//----- nvinfo : EIATTR_CBANK_PARAM_SIZE
	.align		4
.L_3517:
        /*00f4*/ 	.byte	0x03, 0x19
        /*00f6*/ 	.short	0x0128


	//----- nvinfo : EIATTR_PARAM_CBANK
	.align		4
        /*00f8*/ 	.byte	0x04, 0x0a
        /*00fa*/ 	.short	(.L_3519 - .L_3518)
	.align		4
.L_3518:
        /*00fc*/ 	.word	index@(.nv.constant0._ZN10layer_norm13ln_bwd_kernelINS_13Kernel_traitsI6__halfS2_fS2_fjLj2560ELj1ELj1ELj4ELj8ENS_18Kernel_traits_baseILj2560ES2_S2_fS2_fjLj128EEEEELb1ELb0ELb0ELb0EEEvNS_9BwdParamsE)
        /*0100*/ 	.short	0x0210
        /*0102*/ 	.short	0x0128


	//----- nvinfo : EIATTR_SW_WAR
	.align		4
.L_3519:
        /*0104*/ 	.byte	0x04, 0x36
        /*0106*/ 	.short	(.L_3521 - .L_3520)
.L_3520:
        /*0108*/ 	.word	0x00000008
.L_3521:


//--------------------- .nv.info._ZN10layer_norm13ln_bwd_kernelINS_13Kernel_traitsI6__halfS2_fS2_fjLj2560ELj1ELj1ELj4ELj8ENS_18Kernel_traits_baseILj2560ES2_S2_fS2_fjLj128EEEEELb1ELb0ELb0ELb1EEEvNS_9BwdParamsE --------------------------
	.section	.nv.info._ZN10layer_norm13ln_bwd_kernelINS_13Kernel_traitsI6__halfS2_fS2_fjLj2560ELj1ELj1ELj4ELj8ENS_18Kernel_traits_baseILj2560ES2_S2_fS2_fjLj128EEEEELb1ELb0ELb0ELb1EEEvNS_9BwdParamsE,"",@"SHT_CUDA_INFO"
	.sectionflags	@""
	.align	4


	//----- nvinfo : EIATTR_CUDA_API_VERSION
	.align		4
        /*0000*/ 	.byte	0x04, 0x37
        /*0002*/ 	.short	(.L_3523 - .L_3522)
.L_3522:
        /*0004*/ 	.word	0x00000082


	//----- nvinfo : EIATTR_KPARAM_INFO
	.align		4
.L_3523:
        /*0008*/ 	.byte	0x04, 0x17
        /*000a*/ 	.short	(.L_3525 - .L_3524)
.L_3524:
        /*000c*/ 	.word	0x00000000
        /*0010*/ 	.short	0x0000
        /*0012*/ 	.short	0x0000
        /*0014*/ 	.byte	0x00, 0xf0, 0xa1, 0x04


	//----- nvinfo : EIATTR_SPARSE_MMA_MASK
	.align		4
.L_3525:
        /*0018*/ 	.byte	0x03, 0x50
        /*001a*/ 	.short	0x0000


	//----- nvinfo : EIATTR_MAXREG_COUNT
	.align		4
        /*001c*/ 	.byte	0x03, 0x1b
        /*001e*/ 	.short	0x00ff


	//----- nvinfo : EIATTR_NUM_BARRIERS
	.align		4
        /*0020*/ 	.byte	0x02, 0x4c
        /*0022*/ 	.byte	0x01
	.zero		1


	//----- nvinfo : EIATTR_MERCURY_ISA_VERSION
	.align		4
        /*0024*/ 	.byte	0x03, 0x5f
        /*0026*/ 	.short	0x0101


	//----- nvinfo : EIATTR_COOP_GROUP_MASK_REGIDS
	.align		4
        /*0028*/ 	.byte	0x04, 0x29
        /*002a*/ 	.short	(.L_3527 - .L_3526)


	//   ....[0]....
.L_3526:
        /*002c*/ 	.word	0xffffffff


	//   ....[1]....
        /*0030*/ 	.word	0xffffffff


	//   ....[2]....
        /*0034*/ 	.word	0xffffffff


	//   ....[3]....
        /*0038*/ 	.word	0xffffffff


	//   ....[4]....
        /*003c*/ 	.word	0xffffffff


	//   ....[5]....
        /*0040*/ 	.word	0xffffffff


	//   ....[6]....
        /*0044*/ 	.word	0xffffffff


	//   ....[7]....
        /*0048*/ 	.word	0xffffffff


	//   ....[8]....
        /*004c*/ 	.word	0xffffffff


	//   ....[9]....
        /*0050*/ 	.word	0xffffffff


	//   ....[10]....
        /*0054*/ 	.word	0x05000065


	//   ....[11]....
        /*0058*/ 	.word	0x05000065


	//   ....[12]....
        /*005c*/ 	.word	0x05000065


	//   ....[13]....
        /*0060*/ 	.word	0x05000065


	//   ....[14]....
        /*0064*/ 	.word	0x05000065


	//   ....[15]....
        /*0068*/ 	.word	0x05000065


	//   ....[16]....
        /*006c*/ 	.word	0x05000065


	//   ....[17]....
        /*0070*/ 	.word	0x05000065


	//   ....[18]....
        /*0074*/ 	.word	0x05000065


	//   ....[19]....
        /*0078*/ 	.word	0x05000065


	//----- nvinfo : EIATTR_COOP_GROUP_INSTR_OFFSETS
	.align		4
.L_3527:
        /*007c*/ 	.byte	0x04, 0x28
        /*007e*/ 	.short	(.L_3529 - .L_3528)


	//   ....[0]....
.L_3528:
        /*0080*/ 	.word	0x00001780


	//   ....[1]....
        /*0084*/ 	.word	0x00001790


	//   ....[2]....
        /*0088*/ 	.word	0x000017c0


	//   ....[3]....
        /*008c*/ 	.word	0x000017d0


	//   ....[4]....
        /*0090*/ 	.word	0x00001800


	//   ....[5]....
        /*0094*/ 	.word	0x00001810


	//   ....[6]....
        /*0098*/ 	.word	0x00001840


	//   ....[7]....
        /*009c*/ 	.word	0x00001850


	//   ....[8]....
        /*00a0*/ 	.word	0x00001880


	//   ....[9]....
        /*00a4*/ 	.word	0x00001890


	//   ....[10]....
        /*00a8*/ 	.word	0x00002e00


	//   ....[11]....
        /*00ac*/ 	.word	0x00002e50


	//   ....[12]....
        /*00b0*/ 	.word	0x00002ec0


	//   ....[13]....
        /*00b4*/ 	.word	0x00002f20


	//   ....[14]....
        /*00b8*/ 	.word	0x00002f90


	//   ....[15]....
        /*00bc*/ 	.word	0x00002ff0


	//   ....[16]....
        /*00c0*/ 	.word	0x00003060


	//   ....[17]....
        /*00c4*/ 	.word	0x000030c0


	//   ....[18]....
        /*00c8*/ 	.word	0x00003130


	//   ....[19]....
        /*00cc*/ 	.word	0x00003190


	//----- nvinfo : EIATTR_EXIT_INSTR_OFFSETS
	.align		4
.L_3529:
        /*00d0*/ 	.byte	0x04, 0x1c
        /*00d2*/ 	.short	(.L_3531 - .L_3530)


	//   ....[0]....
.L_3530:
        /*00d4*/ 	.word	0x00002da0


	//----- nvinfo : EIATTR_MAX_THREADS
	.align		4
.L_3531:
        /*00d8*/ 	.byte	0x04, 0x05
        /*00da*/ 	.short	(.L_3533 - .L_3532)
.L_3532:
        /*00dc*/ 	.word	0x00000080
        /*00e0*/ 	.word	0x00000001
        /*00e4*/ 	.word	0x00000001


	//----- nvinfo : EIATTR_CRS_STACK_SIZE
	.align		4
.L_3533:
        /*00e8*/ 	.byte	0x04, 0x1e
        /*00ea*/ 	.short	(.L_3535 - .L_3534)
.L_3534:
        /*00ec*/ 	.word	0x00000000


	//----- nvinfo : EIATTR_CBANK_PARAM_SIZE
	.align		4
.L_3535:
        /*00f0*/ 	.byte	0x03, 0x19
        /*00f2*/ 	.short	0x0128


	//----- nvinfo : EIATTR_PARAM_CBANK
	.align		4
        /*00f4*/ 	.byte	0x04, 0x0a
        /*00f6*/ 	.short	(.L_3537 - .L_3536)
	.align		4
.L_3536:
        /*00f8*/ 	.word	index@(.nv.constant0._ZN10layer_norm13ln_bwd_kernelINS_13Kernel_traitsI6__halfS2_fS2_fjLj2560ELj1ELj1ELj4ELj8ENS_18Kernel_traits_baseILj2560ES2_S2_fS2_fjLj128EEEEELb1ELb0ELb0ELb1EEEvNS_9BwdParamsE)
        /*00fc*/ 	.short	0x0210
        /*00fe*/ 	.short	0x0128


	//----- nvinfo : EIATTR_SW_WAR
	.align		4
.L_3537:
        /*0100*/ 	.byte	0x04, 0x36
        /*0102*/ 	.short	(.L_3539 - .L_3538)
.L_3538:
        /*0104*/ 	.word	0x00000008
.L_3539:


//--------------------- .nv.info._ZN10layer_norm22ln_bwd_finalize_kernelINS_22Kernel_traits_finalizeILj2560E6__halfS2_fS2_fjLb0ELj1024ELj4ENS_18Kernel_traits_baseILj2560ES2_S2_fS2_fjLj1024EEEEELb0ELb0EEEvNS_9BwdParamsE --------------------------
	.section	.nv.info._ZN10layer_norm22ln_bwd_finalize_kernelINS_22Kernel_traits_finalizeILj2560E6__halfS2_fS2_fjLb0ELj1024ELj4ENS_18Kernel_traits_baseILj2560ES2_S2_fS2_fjLj1024EEEEELb0ELb0EEEvNS_9BwdParamsE,"",@"SHT_CUDA_INFO"
	.sectionflags	@""
	.align	4


	//----- nvinfo : EIATTR_CUDA_API_VERSION
	.align		4
        /*0000*/ 	.byte	0x04, 0x37
        /*0002*/ 	.short	(.L_3541 - .L_3540)
.L_3540:
        /*0004*/ 	.word	0x00000082


	//----- nvinfo : EIATTR_KPARAM_INFO
	.align		4
.L_3541:
        /*0008*/ 	.byte	0x04, 0x17
        /*000a*/ 	.short	(.L_3543 - .L_3542)
.L_3542:
        /*000c*/ 	.word	0x00000000
        /*0010*/ 	.short	0x0000
        /*0012*/ 	.short	0x0000
        /*0014*/ 	.byte	0x00, 0xf0, 0xa1, 0x04


	//----- nvinfo : EIATTR_SPARSE_MMA_MASK
	.align		4
.L_3543:
        /*0018*/ 	.byte	0x03, 0x50
        /*001a*/ 	.short	0x0000


	//----- nvinfo : EIATTR_MAXREG_COUNT
	.align		4
        /*001c*/ 	.byte	0x03, 0x1b
        /*001e*/ 	.short	0x0040


	//----- nvinfo : EIATTR_NUM_BARRIERS
	.align		4
        /*0020*/ 	.byte	0x02, 0x4c
        /*0022*/ 	.byte	0x01
	.zero		1


	//----- nvinfo : EIATTR_MERCURY_ISA_VERSION
	.align		4
        /*0024*/ 	.byte	0x03, 0x5f
        /*0026*/ 	.short	0x0101


	//----- nvinfo : EIATTR_COOP_GROUP_MASK_REGIDS
	.align		4
        /*0028*/ 	.byte	0x04, 0x29
        /*002a*/ 	.short	(.L_3545 - .L_3544)


	//   ....[0]....
.L_3544:
        /*002c*/ 	.word	0xffffffff


	//   ....[1]....
        /*0030*/ 	.word	0xffffffff


	//   ....[2]....
        /*0034*/ 	.word	0xffffffff


	//   ....[3]....
        /*0038*/ 	.word	0xffffffff


	//   ....[4]....
        /*003c*/ 	.word	0xffffffff


	//   ....[5]....
        /*0040*/ 	.word	0xffffffff


	//   ....[6]....
        /*0044*/ 	.word	0xffffffff


	//   ....[7]....
        /*0048*/ 	.word	0xffffffff


	//   ....[8]....
        /*004c*/ 	.word	0xffffffff


	//   ....[9]....
        /*0050*/ 	.word	0xffffffff


	//   ....[10]....
        /*0054*/ 	.word	0x05000013


	//   ....[11]....
        /*0058*/ 	.word	0x05000013


	//   ....[12]....
        /*005c*/ 	.word	0x05000013


	//   ....[13]....
        /*0060*/ 	.word	0x05000013


	//   ....[14]....
        /*0064*/ 	.word	0x05000013


	//   ....[15]....
        /*0068*/ 	.word	0x05000013


	//   ....[16]....
        /*006c*/ 	.word	0x05000013


	//   ....[17]....
        /*0070*/ 	.word	0x05000013


	//   ....[18]....
        /*0074*/ 	.word	0x05000013


	//   ....[19]....
        /*0078*/ 	.word	0x05000013


	//----- nvinfo : EIATTR_COOP_GROUP_INSTR_OFFSETS
	.align		4
.L_3545:
        /*007c*/ 	.byte	0x04, 0x28
        /*007e*/ 	.short	(.L_3547 - .L_3546)


	//   ....[0]....
.L_3546:
        /*0080*/ 	.word	0x000008e0


	//   ....[1]....
        /*0084*/ 	.word	0x000008f0


	//   ....[2]....
        /*0088*/ 	.word	0x00000920


	//   ....[3]....
        /*008c*/ 	.word	0x00000930


	//   ....[4]....
        /*0090*/ 	.word	0x00000960


	//   ....[5]....
        /*0094*/ 	.word	0x00000970


	//   ....[6]....
        /*0098*/ 	.word	0x000009a0


	//   ....[7]....
        /*009c*/ 	.word	0x000009b0


	//   ....[8]....
        /*00a0*/ 	.word	0x000009e0


	//   ....[9]....
        /*00a4*/ 	.word	0x000009f0


	//   ....[10]....
        /*00a8*/ 	.word	0x00000c10


	//   ....[11]....
        /*00ac*/ 	.word	0x00000c80


	//   ....[12]....
        /*00b0*/ 	.word	0x00000cf0


	//   ....[13]....
        /*00b4*/ 	.word	0x00000d60


	//   ....[14]....
        /*00b8*/ 	.word	0x00000dd0


	//   ....[15]....
        /*00bc*/ 	.word	0x00000e30


	//   ....[16]....
        /*00c0*/ 	.word	0x00000ea0


	//   ....[17]....
        /*00c4*/ 	.word	0x00000f10


	//   ....[18]....
        /*00c8*/ 	.word	0x00000f80


	//   ....[19]....
        /*00cc*/ 	.word	0x00000ff0


	//----- nvinfo : EIATTR_EXIT_INSTR_OFFSETS
	.align		4
.L_3547:
        /*00d0*/ 	.byte	0x04, 0x1c
        /*00d2*/ 	.short	(.L_3549 - .L_3548)


	//   ....[0]....
.L_3548:
        /*00d4*/ 	.word	0x00000070


	//   ....[1]....
        /*00d8*/ 	.word	0x00000bb0


	//----- nvinfo : EIATTR_MAX_THREADS
	.align		4
.L_3549:
        /*00dc*/ 	.byte	0x04, 0x05
        /*00de*/ 	.short	(.L_3551 - .L_3550)
.L_3550:
        /*00e0*/ 	.word	0x00000400
        /*00e4*/ 	.word	0x00000001
        /*00e8*/ 	.word	0x00000001


	//----- nvinfo : EIATTR_CRS_STACK_SIZE
	.align		4
.L_3551:
        /*00ec*/ 	.byte	0x04, 0x1e
        /*00ee*/ 	.short	(.L_3553 - .L_3552)
.L_3552:
        /*00f0*/ 	.word	0x00000000


	//----- nvinfo : EIATTR_CBANK_PARAM_SIZE
	.align		4
.L_3553:
        /*00f4*/ 	.byte	0x03, 0x19
        /*00f6*/ 	.short	0x0128


	//----- nvinfo : EIATTR_PARAM_CBANK
	.align		4
        /*00f8*/ 	.byte	0x04, 0x0a
        /*00fa*/ 	.short	(.L_3555 - .L_3554)
	.align		4
.L_3554:
        /*00fc*/ 	.word	index@(.nv.constant0._ZN10layer_norm22ln_bwd_finalize_kernelINS_22Kernel_traits_finalizeILj2560E6__halfS2_fS2_fjLb0ELj1024ELj4ENS_18Kernel_traits_baseILj2560ES2_S2_fS2_fjLj1024EEEEELb0ELb0EEEvNS_9BwdParamsE)
        /*0100*/ 	.short	0x0210
        /*0102*/ 	.short	0x0128


	//----- nvinfo : EIATTR_SW_WAR
	.align		4
.L_3555:
        /*0104*/ 	.byte	0x04, 0x36
        /*0106*/ 	.short	(.L_3557 - .L_3556)
.L_3556:
        /*0108*/ 	.word	0x00000008
.L_3557:


//--------------------- .nv.info._ZN10layer_norm13ln_bwd_kernelINS_13Kernel_traitsI6__halfS2_fS2_fjLj2560ELj1ELj1ELj4ELj8ENS_18Kernel_traits_baseILj2560ES2_S2_fS2_fjLj128EEEEELb1ELb0ELb1ELb0EEEvNS_9BwdParamsE --------------------------
	.section	.nv.info._ZN10layer_norm13ln_bwd_kernelINS_13Kernel_traitsI6__halfS2_fS2_fjLj2560ELj1ELj1ELj4ELj8ENS_18Kernel_traits_baseILj2560ES2_S2_fS2_fjLj128EEEEELb1ELb0ELb1ELb0EEEvNS_9BwdParamsE,"",@"SHT_CUDA_INFO"
	.sectionflags	@""
	.align	4


	//----- nvinfo : EIATTR_CUDA_API_VERSION
	.align		4
        /*0000*/ 	.byte	0x04, 0x37
        /*0002*/ 	.short	(.L_3559 - .L_3558)
.L_3558:
        /*0004*/ 	.word	0x00000082


	//----- nvinfo : EIATTR_KPARAM_INFO
	.align		4
.L_3559:
        /*0008*/ 	.byte	0x04, 0x17
        /*000a*/ 	.short	(.L_3561 - .L_3560)
.L_3560:
        /*000c*/ 	.word	0x00000000
        /*0010*/ 	.short	0x0000
        /*0012*/ 	.short	0x0000
        /*0014*/ 	.byte	0x00, 0xf0, 0xa1, 0x04


	//----- nvinfo : EIATTR_SPARSE_MMA_MASK
	.align		4
.L_3561:
        /*0018*/ 	.byte	0x03, 0x50
        /*001a*/ 	.short	0x0000


	//----- nvinfo : EIATTR_MAXREG_COUNT
	.align		4
        /*001c*/ 	.byte	0x03, 0x1b
        /*001e*/ 	.short	0x00ff


	//----- nvinfo : EIATTR_NUM_BARRIERS
	.align		4
        /*0020*/ 	.byte	0x02, 0x4c
        /*0022*/ 	.byte	0x01
	.zero		1


	//----- nvinfo : EIATTR_MERCURY_ISA_VERSION
	.align		4
        /*0024*/ 	.byte	0x03, 0x5f
        /*0026*/ 	.short	0x0101


	//----- nvinfo : EIATTR_COOP_GROUP_MASK_REGIDS
	.align		4
        /*0028*/ 	.byte	0x04, 0x29
        /*002a*/ 	.short	(.L_3563 - .L_3562)


	//   ....[0]....
.L_3562:
        /*002c*/ 	.word	0xffffffff


	//   ....[1]....
        /*0030*/ 	.word	0xffffffff


	//   ....[2]....
        /*0034*/ 	.word	0xffffffff


	//   ....[3]....
        /*0038*/ 	.word	0xffffffff


	//   ....[4]....
        /*003c*/ 	.word	0xffffffff


	//   ....[5]....
        /*0040*/ 	.word	0xffffffff


	//   ....[6]....
        /*0044*/ 	.word	0xffffffff


	//   ....[7]....
        /*0048*/ 	.word	0xffffffff


	//   ....[8]....
        /*004c*/ 	.word	0xffffffff


	//   ....[9]....
        /*0050*/ 	.word	0xffffffff


	//   ....[10]....
        /*0054*/ 	.word	0x0500009a


	//   ....[11]....
        /*0058*/ 	.word	0x0500009a


	//   ....[12]....
        /*005c*/ 	.word	0x0500009a


	//   ....[13]....
        /*0060*/ 	.word	0x0500009a


	//   ....[14]....
        /*0064*/ 	.word	0x0500009a


	//   ....[15]....
        /*0068*/ 	.word	0x0500009a


	//   ....[16]....
        /*006c*/ 	.word	0x0500009a


	//   ....[17]....
        /*0070*/ 	.word	0x0500009a


	//   ....[18]....
        /*0074*/ 	.word	0x0500009a


	//   ....[19]....
        /*0078*/ 	.word	0x0500009a


	//----- nvinfo : EIATTR_COOP_GROUP_INSTR_OFFSETS
	.align		4
.L_3563:
        /*007c*/ 	.byte	0x04, 0x28
        /*007e*/ 	.short	(.L_3565 - .L_3564)


	//   ....[0]....
.L_3564:
        /*0080*/ 	.word	0x00001f70


	//   ....[1]....
        /*0084*/ 	.word	0x00001f80


	//   ....[2]....
        /*0088*/ 	.word	0x00001fb0


	//   ....[3]....
        /*008c*/ 	.word	0x00001fc0


	//   ....[4]....
        /*0090*/ 	.word	0x00001ff0


	//   ....[5]....
        /*0094*/ 	.word	0x00002000


	//   ....[6]....
        /*0098*/ 	.word	0x00002030


	//   ....[7]....
        /*009c*/ 	.word	0x00002040


	//   ....[8]....
        /*00a0*/ 	.word	0x00002070


	//   ....[9]....
        /*00a4*/ 	.word	0x00002080


	//   ....[10]....
        /*00a8*/ 	.word	0x00004740


	//   ....[11]....
        /*00ac*/ 	.word	0x00004790


	//   ....[12]....
        /*00b0*/ 	.word	0x00004800


	//   ....[13]....
        /*00b4*/ 	.word	0x00004860


	//   ....[14]....
        /*00b8*/ 	.word	0x000048d0


	//   ....[15]....
        /*00bc*/ 	.word	0x00004930


	//   ....[16]....
        /*00c0*/ 	.word	0x000049a0


	//   ....[17]....
        /*00c4*/ 	.word	0x00004a00


	//   ....[18]....
        /*00c8*/ 	.word	0x00004a70


	//   ....[19]....
        /*00cc*/ 	.word	0x00004ad0


	//----- nvinfo : EIATTR_EXIT_INSTR_OFFSETS
	.align		4
.L_3565:
        /*00d0*/ 	.byte	0x04, 0x1c
        /*00d2*/ 	.short	(.L_3567 - .L_3566)


	//   ....[0]....
.L_3566:
        /*00d4*/ 	.word	0x00004660


	//   ....[1]....
        /*00d8*/ 	.word	0x000046e0


	//----- nvinfo : EIATTR_MAX_THREADS
	.align		4
.L_3567:
        /*00dc*/ 	.byte	0x04, 0x05
        /*00de*/ 	.short	(.L_3569 - .L_3568)
.L_3568:
        /*00e0*/ 	.word	0x00000080
        /*00e4*/ 	.word	0x00000001
        /*00e8*/ 	.word	0x00000001


	//----- nvinfo : EIATTR_CRS_STACK_SIZE
	.align		4
.L_3569:
        /*00ec*/ 	.byte	0x04, 0x1e
        /*00ee*/ 	.short	(.L_3571 - .L_3570)
.L_3570:
        /*00f0*/ 	.word	0x00000000


	//----- nvinfo : EIATTR_CBANK_PARAM_SIZE
	.align		4
.L_3571:
        /*00f4*/ 	.byte	0x03, 0x19
        /*00f6*/ 	.short	0x0128


	//----- nvinfo : EIATTR_PARAM_CBANK
	.align		4
        /*00f8*/ 	.byte	0x04, 0x0a
        /*00fa*/ 	.short	(.L_3573 - .L_3572)
	.align		4
.L_3572:
        /*00fc*/ 	.word	index@(.nv.constant0._ZN10layer_norm13ln_bwd_kernelINS_13Kernel_traitsI6__halfS2_fS2_fjLj2560ELj1ELj1ELj4ELj8ENS_18Kernel_traits_baseILj2560ES2_S2_fS2_fjLj128EEEEELb1ELb0ELb1ELb0EEEvNS_9BwdParamsE)
        /*0100*/ 	.short	0x0210
        /*0102*/ 	.short	0x0128


	//----- nvinfo : EIATTR_SW_WAR
	.align		4
.L_3573:
        /*0104*/ 	.byte	0x04, 0x36
        /*0106*/ 	.short	(.L_3575 - .L_3574)
.L_3574:
        /*0108*/ 	.word	0x00000008
.L_3575:


//--------------------- .nv.info._ZN10layer_norm22ln_bwd_finalize_kernelINS_22Kernel_traits_finalizeILj2560E6__halfS2_fS2_fjLb0ELj1024ELj4ENS_18Kernel_traits_baseILj2560ES2_S2_fS2_fjLj1024EEEEELb0ELb1EEEvNS_9BwdParamsE --------------------------
	.section	.nv.info._ZN10layer_norm22ln_bwd_finalize_kernelINS_22Kernel_traits_finalizeILj2560E6__halfS2_fS2_fjLb0ELj1024ELj4ENS_18Kernel_traits_baseILj2560ES2_S2_fS2_fjLj1024EEEEELb0ELb1EEEvNS_9BwdParamsE,"",@"SHT_CUDA_INFO"
	.sectionflags	@""
	.align	4


	//----- nvinfo : EIATTR_CUDA_API_VERSION
	.align		4
        /*0000*/ 	.byte	0x04, 0x37
        /*0002*/ 	.short	(.L_3577 - .L_3576)
.L_3576:
        /*0004*/ 	.word	0x00000082


	//----- nvinfo : EIATTR_KPARAM_INFO
	.align		4
.L_3577:
        /*0008*/ 	.byte	0x04, 0x17
        /*000a*/ 	.short	(.L_3579 - .L_3578)
.L_3578:
        /*000c*/ 	.word	0x00000000
        /*0010*/ 	.short	0x0000
        /*0012*/ 	.short	0x0000
        /*0014*/ 	.byte	0x00, 0xf0, 0xa1, 0x04


	//----- nvinfo : EIATTR_SPARSE_MMA_MASK
	.align		4
.L_3579:
        /*0018*/ 	.byte	0x03, 0x50
        /*001a*/ 	.short	0x0000


	//----- nvinfo : EIATTR_MAXREG_COUNT
	.align		4
        /*001c*/ 	.byte	0x03, 0x1b
        /*001e*/ 	.short	0x0040


	//----- nvinfo : EIATTR_NUM_BARRIERS
	.align		4
        /*0020*/ 	.byte	0x02, 0x4c
        /*0022*/ 	.byte	0x01
	.zero		1


	//----- nvinfo : EIATTR_MERCURY_ISA_VERSION
	.align		4
        /*0024*/ 	.byte	0x03, 0x5f
        /*0026*/ 	.short	0x0101


	//----- nvinfo : EIATTR_COOP_GROUP_MASK_REGIDS
	.align		4
        /*0028*/ 	.byte	0x04, 0x29
        /*002a*/ 	.short	(.L_3581 - .L_3580)


	//   ....[0]....
.L_3580:
        /*002c*/ 	.word	0xffffffff


	//   ....[1]....
        /*0030*/ 	.word	0xffffffff


	//   ....[2]....
        /*0034*/ 	.word	0xffffffff


	//   ....[3]....
        /*0038*/ 	.word	0xffffffff


	//   ....[4]....
        /*003c*/ 	.word	0xffffffff


	//   ....[5]....
        /*0040*/ 	.word	0xffffffff


	//   ....[6]....
        /*0044*/ 	.word	0xffffffff


	//   ....[7]....
        /*0048*/ 	.word	0xffffffff


	//   ....[8]....
        /*004c*/ 	.word	0xffffffff


	//   ....[9]....
        /*0050*/ 	.word	0xffffffff


	//   ....[10]....
        /*0054*/ 	.word	0x05000011


	//   ....[11]....
        /*0058*/ 	.word	0x05000011


	//   ....[12]....
        /*005c*/ 	.word	0x05000011


	//   ....[13]....
        /*0060*/ 	.word	0x05000011


	//   ....[14]....
        /*0064*/ 	.word	0x05000011


	//   ....[15]....
        /*0068*/ 	.word	0x05000011


	//   ....[16]....
        /*006c*/ 	.word	0x05000011


	//   ....[17]....
        /*0070*/ 	.word	0x05000011


	//   ....[18]....
        /*0074*/ 	.word	0x05000011


	//   ....[19]....
        /*0078*/ 	.word	0x05000011


	//----- nvinfo : EIATTR_COOP_GROUP_INSTR_OFFSETS
	.align		4
.L_3581:
        /*007c*/ 	.byte	0x04, 0x28
        /*007e*/ 	.short	(.L_3583 - .L_3582)


	//   ....[0]....
.L_3582:
        /*0080*/ 	.word	0x000008e0


	//   ....[1]....
        /*0084*/ 	.word	0x000008f0


	//   ....[2]....
        /*0088*/ 	.word	0x00000920


	//   ....[3]....
        /*008c*/ 	.word	0x00000930


	//   ....[4]....
        /*0090*/ 	.word	0x00000960


	//   ....[5]....
        /*0094*/ 	.word	0x00000970


	//   ....[6]....
        /*0098*/ 	.word	0x000009a0


	//   ....[7]....
        /*009c*/ 	.word	0x000009b0


	//   ....[8]....
        /*00a0*/ 	.word	0x000009e0


	//   ....[9]....
        /*00a4*/ 	.word	0x000009f0


	//   ....[10]....
        /*00a8*/ 	.word	0x00000bf0


	//   ....[11]....
        /*00ac*/ 	.word	0x00000c60


	//   ....[12]....
        /*00b0*/ 	.word	0x00000cd0


	//   ....[13]....
        /*00b4*/ 	.word	0x00000d40


	//   ....[14]....
        /*00b8*/ 	.word	0x00000db0


	//   ....[15]....
        /*00bc*/ 	.word	0x00000e10


	//   ....[16]....
        /*00c0*/ 	.word	0x00000e80


	//   ....[17]....
        /*00c4*/ 	.word	0x00000ef0


	//   ....[18]....
        /*00c8*/ 	.word	0x00000f60


	//   ....[19]....
        /*00cc*/ 	.word	0x00000fd0


	//----- nvinfo : EIATTR_EXIT_INSTR_OFFSETS
	.align		4
.L_3583:
        /*00d0*/ 	.byte	0x04, 0x1c
        /*00d2*/ 	.short	(.L_3585 - .L_3584)


	//   ....[0]....
.L_3584:
        /*00d4*/ 	.word	0x00000070


	//   ....[1]....
        /*00d8*/ 	.word	0x00000b90


	//----- nvinfo : EIATTR_MAX_THREADS
	.align		4
.L_3585:
        /*00dc*/ 	.byte	0x04, 0x05
        /*00de*/ 	.short	(.L_3587 - .L_3586)
.L_3586:
        /*00e0*/ 	.word	0x00000400
        /*00e4*/ 	.word	0x00000001
        /*00e8*/ 	.word	0x00000001


	//----- nvinfo : EIATTR_CRS_STACK_SIZE
	.align		4
.L_3587:
        /*00ec*/ 	.byte	0x04, 0x1e
        /*00ee*/ 	.short	(.L_3589 - .L_3588)
.L_3588:
        /*00f0*/ 	.word	0x00000000


	//----- nvinfo : EIATTR_CBANK_PARAM_SIZE
	.align		4
.L_3589:
        /*00f4*/ 	.byte	0x03, 0x19
        /*00f6*/ 	.short	0x0128


	//----- nvinfo : EIATTR_PARAM_CBANK
	.align		4
        /*00f8*/ 	.byte	0x04, 0x0a
        /*00fa*/ 	.short	(.L_3591 - .L_3590)
	.align		4
.L_3590:
        /*00fc*/ 	.word	index@(.nv.constant0._ZN10layer_norm22ln_bwd_finalize_kernelINS_22Kernel_traits_finalizeILj2560E6__halfS2_fS2_fjLb0ELj1024ELj4ENS_18Kernel_traits_baseILj2560ES2_S2_fS2_fjLj1024EEEEELb0ELb1EEEvNS_9BwdParamsE)
        /*0100*/ 	.short	0x0210
        /*0102*/ 	.short	0x0128


	//----- nvinfo : EIATTR_SW_WAR
	.align		4
.L_3591:
        /*0104*/ 	.byte	0x04, 0x36
        /*0106*/ 	.short	(.L_3593 - .L_3592)
.L_3592:
        /*0108*/ 	.word	0x00000008
.L_3593:


//--------------------- .nv.info._ZN10layer_norm13ln_bwd_kernelINS_13Kernel_traitsI6__halfS2_fS2_fjLj2560ELj1ELj1ELj4ELj8ENS_18Kernel_traits_baseILj2560ES2_S2_fS2_fjLj128EEEEELb1ELb0ELb1ELb1EEEvNS_9BwdParamsE --------------------------
	.section	.nv.info._ZN10layer_norm13ln_bwd_kernelINS_13Kernel_traitsI6__halfS2_fS2_fjLj2560ELj1ELj1ELj4ELj8ENS_18Kernel_traits_baseILj2560ES2_S2_fS2_fjLj128EEEEELb1ELb0ELb1ELb1EEEvNS_9BwdParamsE,"",@"SHT_CUDA_INFO"
	.sectionflags	@""
	.align	4


	//----- nvinfo : EIATTR_CUDA_API_VERSION
	.align		4
        /*0000*/ 	.byte	0x04, 0x37
        /*0002*/ 	.short	(.L_3595 - .L_3594)
.L_3594:
        /*0004*/ 	.word	0x00000082


	//----- nvinfo : EIATTR_KPARAM_INFO
	.align		4
.L_3595:
        /*0008*/ 	.byte	0x04, 0x17
        /*000a*/ 	.short	(.L_3597 - .L_3596)
.L_3596:
        /*000c*/ 	.word	0x00000000
        /*0010*/ 	.short	0x0000
        /*0012*/ 	.short	0x0000
        /*0014*/ 	.byte	0x00, 0xf0, 0xa1, 0x04


	//----- nvinfo : EIATTR_SPARSE_MMA_MASK
	.align		4
.L_3597:
        /*0018*/ 	.byte	0x03, 0x50
        /*001a*/ 	.short	0x0000


	//----- nvinfo : EIATTR_MAXREG_COUNT
	.align		4
        /*001c*/ 	.byte	0x03, 0x1b
        /*001e*/ 	.short	0x00ff


	//----- nvinfo : EIATTR_NUM_BARRIERS
	.align		4
        /*0020*/ 	.byte	0x02, 0x4c
        /*0022*/ 	.byte	0x01
	.zero		1


	//----- nvinfo : EIATTR_MERCURY_ISA_VERSION
	.align		4
        /*0024*/ 	.byte	0x03, 0x5f
        /*0026*/ 	.short	0x0101


	//----- nvinfo : EIATTR_COOP_GROUP_MASK_REGIDS
	.align		4
        /*0028*/ 	.byte	0x04, 0x29
        /*002a*/ 	.short	(.L_3599 - .L_3598)


	//   ....[0]....
.L_3598:
        /*002c*/ 	.word	0xffffffff


	//   ....[1]....
        /*0030*/ 	.word	0xffffffff


	//   ....[2]....
        /*0034*/ 	.word	0xffffffff


	//   ....[3]....
        /*0038*/ 	.word	0xffffffff


	//   ....[4]....
        /*003c*/ 	.word	0xffffffff


	//   ....[5]....
        /*0040*/ 	.word	0xffffffff


	//   ....[6]....
        /*0044*/ 	.word	0xffffffff


	//   ....[7]....
        /*0048*/ 	.word	0xffffffff


	//   ....[8]....
        /*004c*/ 	.word	0xffffffff


	//   ....[9]....
        /*0050*/ 	.word	0xffffffff


	//   ....[10]....
        /*0054*/ 	.word	0x050000a0


	//   ....[11]....
        /*0058*/ 	.word	0x050000a0


	//   ....[12]....
        /*005c*/ 	.word	0x050000a0


	//   ....[13]....
        /*0060*/ 	.word	0x050000a0


	//   ....[14]....
        /*0064*/ 	.word	0x050000a0


	//   ....[15]....
        /*0068*/ 	.word	0x050000a0


	//   ....[16]....
        /*006c*/ 	.word	0x050000a0


	//   ....[17]....
        /*0070*/ 	.word	0x050000a0


	//   ....[18]....
        /*0074*/ 	.word	0x050000a0


	//   ....[19]....
        /*0078*/ 	.word	0x050000a0


	//----- nvinfo : EIATTR_COOP_GROUP_INSTR_OFFSETS
	.align		4
.L_3599:
        /*007c*/ 	.byte	0x04, 0x28
        /*007e*/ 	.short	(.L_3601 - .L_3600)


	//   ....[0]....
.L_3600:
        /*0080*/ 	.word	0x000019d0


	//   ....[1]....
        /*0084*/ 	.word	0x000019e0


	//   ....[2]....
        /*0088*/ 	.word	0x00001a10


	//   ....[3]....
        /*008c*/ 	.word	0x00001a20


	//   ....[4]....
        /*0090*/ 	.word	0x00001a50


	//   ....[5]....
        /*0094*/ 	.word	0x00001a60


	//   ....[6]....
        /*0098*/ 	.word	0x00001a90


	//   ....[7]....
        /*009c*/ 	.word	0x00001aa0


	//   ....[8]....
        /*00a0*/ 	.word	0x00001ad0


	//   ....[9]....
        /*00a4*/ 	.word	0x00001ae0


	//   ....[10]....
        /*00a8*/ 	.word	0x00003cc0


	//   ....[11]....
        /*00ac*/ 	.word	0x00003d10


	//   ....[12]....
        /*00b0*/ 	.word	0x00003d80


	//   ....[13]....
        /*00b4*/ 	.word	0x00003de0


	//   ....[14]....
        /*00b8*/ 	.word	0x00003e50


	//   ....[15]....
        /*00bc*/ 	.word	0x00003eb0


	//   ....[16]....
        /*00c0*/ 	.word	0x00003f20


	//   ....[17]....
        /*00c4*/ 	.word	0x00003f80


	//   ....[18]....
        /*00c8*/ 	.word	0x00003ff0


	//   ....[19]....
        /*00cc*/ 	.word	0x00004050


	//----- nvinfo : EIATTR_EXIT_INSTR_OFFSETS
	.align		4
.L_3601:
        /*00d0*/ 	.byte	0x04, 0x1c
        /*00d2*/ 	.short	(.L_3603 - .L_3602)


	//   ....[0]....
.L_3602:
        /*00d4*/ 	.word	0x00003c60


	//----- nvinfo : EIATTR_MAX_THREADS
	.align		4
.L_3603:
        /*00d8*/ 	.byte	0x04, 0x05
        /*00da*/ 	.short	(.L_3605 - .L_3604)
.L_3604:
        /*00dc*/ 	.word	0x00000080
        /*00e0*/ 	.word	0x00000001
        /*00e4*/ 	.word	0x00000001


	//----- nvinfo : EIATTR_CRS_STACK_SIZE
	.align		4
.L_3605:
        /*00e8*/ 	.byte	0x04, 0x1e
        /*00ea*/ 	.short	(.L_3607 - .L_3606)
.L_3606:
        /*00ec*/ 	.word	0x00000000


	//----- nvinfo : EIATTR_CBANK_PARAM_SIZE
	.align		4
.L_3607:
        /*00f0*/ 	.byte	0x03, 0x19
        /*00f2*/ 	.short	0x0128


	//----- nvinfo : EIATTR_PARAM_CBANK
	.align		4
        /*00f4*/ 	.byte	0x04, 0x0a
        /*00f6*/ 	.short	(.L_3609 - .L_3608)
	.align		4
.L_3608:
        /*00f8*/ 	.word	index@(.nv.constant0._ZN10layer_norm13ln_bwd_kernelINS_13Kernel_traitsI6__halfS2_fS2_fjLj2560ELj1ELj1ELj4ELj8ENS_18Kernel_traits_baseILj2560ES2_S2_fS2_fjLj128EEEEELb1ELb0ELb1ELb1EEEvNS_9BwdParamsE)
        /*00fc*/ 	.short	0x0210
        /*00fe*/ 	.short	0x0128


	//----- nvinfo : EIATTR_SW_WAR
	.align		4
.L_3609:
        /*0100*/ 	.byte	0x04, 0x36
        /*0102*/ 	.short	(.L_3611 - .L_3610)
.L_3610:
        /*0104*/ 	.word	0x00000008
.L_3611:


//--------------------- .nv.info._ZN10layer_norm13ln_bwd_kernelINS_13Kernel_traitsI6__halfS2_fS2_fjLj2560ELj1ELj1ELj4ELj8ENS_18Kernel_traits_baseILj2560ES2_S2_fS2_fjLj128EEEEELb1ELb1ELb0ELb0EEEvNS_9BwdParamsE --------------------------
	.section	.nv.info._ZN10layer_norm13ln_bwd_kernelINS_13Kernel_traitsI6__halfS2_fS2_fjLj2560ELj1ELj1ELj4ELj8ENS_18Kernel_traits_baseILj2560ES2_S2_fS2_fjLj128EEEEELb1ELb1ELb0ELb0EEEvNS_9BwdParamsE,"",@"SHT_CUDA_INFO"
	.sectionflags	@""
	.align	4


	//----- nvinfo : EIATTR_CUDA_API_VERSION
	.align		4
        /*0000*/ 	.byte	0x04, 0x37
        /*0002*/ 	.short	(.L_3613 - .L_3612)
.L_3612:
        /*0004*/ 	.word	0x00000082


	//----- nvinfo : EIATTR_KPARAM_INFO
	.align		4
.L_3613:
        /*0008*/ 	.byte	0x04, 0x17
        /*000a*/ 	.short	(.L_3615 - .L_3614)
.L_3614:
        /*000c*/ 	.word	0x00000000
        /*0010*/ 	.short	0x0000
        /*0012*/ 	.short	0x0000
        /*0014*/ 	.byte	0x00, 0xf0, 0xa1, 0x04


	//----- nvinfo : EIATTR_SPARSE_MMA_MASK
	.align		4
.L_3615:
        /*0018*/ 	.byte	0x03, 0x50
        /*001a*/ 	.short	0x0000


	//----- nvinfo : EIATTR_MAXREG_COUNT
	.align		4
        /*001c*/ 	.byte	0x03, 0x1b
        /*001e*/ 	.short	0x00ff


	//----- nvinfo : EIATTR_NUM_BARRIERS
	.align		4
        /*0020*/ 	.byte	0x02, 0x4c
        /*0022*/ 	.byte	0x01
	.zero		1


	//----- nvinfo : EIATTR_MERCURY_ISA_VERSION
	.align		4
        /*0024*/ 	.byte	0x03, 0x5f
        /*0026*/ 	.short	0x0101


	//----- nvinfo : EIATTR_COOP_GROUP_MASK_REGIDS
	.align		4
        /*0028*/ 	.byte	0x04, 0x29
        /*002a*/ 	.short	(.L_3617 - .L_3616)


	//   ....[0]....
.L_3616:
        /*002c*/ 	.word	0xffffffff


	//   ....[1]....
        /*0030*/ 	.word	0xffffffff


	//   ....[2]....
        /*0034*/ 	.word	0xffffffff


	//   ....[3]....
        /*0038*/ 	.word	0xffffffff


	//   ....[4]....
        /*003c*/ 	.word	0xffffffff


	//   ....[5]....
        /*0040*/ 	.word	0xffffffff


	//   ....[6]....
        /*0044*/ 	.word	0xffffffff


	//   ....[7]....
        /*0048*/ 	.word	0xffffffff


	//   ....[8]....
        /*004c*/ 	.word	0xffffffff


	//   ....[9]....
        /*0050*/ 	.word	0xffffffff


	//   ....[10]....
        /*0054*/ 	.word	0x050000be


	//   ....[11]....
        /*0058*/ 	.word	0x050000be


	//   ....[12]....
        /*005c*/ 	.word	0x050000be


	//   ....[13]....
        /*0060*/ 	.word	0x050000be


	//   ....[14]....
        /*0064*/ 	.word	0x050000be


	//   ....[15]....
        /*0068*/ 	.word	0x050000be


	//   ....[16]....
        /*006c*/ 	.word	0x050000be


	//   ....[17]....
        /*0070*/ 	.word	0x050000be


	//   ....[18]....
        /*0074*/ 	.word	0x050000be


	//   ....[19]....
        /*0078*/ 	.word	0x050000be


	//----- nvinfo : EIATTR_COOP_GROUP_INSTR_OFFSETS
	.align		4
.L_3617:
        /*007c*/ 	.byte	0x04, 0x28
        /*007e*/ 	.short	(.L_3619 - .L_3618)


	//   ....[0]....
.L_3618:
        /*0080*/ 	.word	0x00001ec0


	//   ....[1]....
        /*0084*/ 	.word	0x00001ed0


	//   ....[2]....
        /*0088*/ 	.word	0x00001f00


	//   ....[3]....
        /*008c*/ 	.word	0x00001f10


	//   ....[4]....
        /*0090*/ 	.word	0x00001f40


	//   ....[5]....
        /*0094*/ 	.word	0x00001f50


	//   ....[6]....
        /*0098*/ 	.word	0x00001f80


	//   ....[7]....
        /*009c*/ 	.word	0x00001f90


	//   ....[8]....
        /*00a0*/ 	.word	0x00001fc0


	//   ....[9]....
        /*00a4*/ 	.word	0x00001fd0


	//   ....[10]....
        /*00a8*/ 	.word	0x00004200


	//   ....[11]....
        /*00ac*/ 	.word	0x00004250


	//   ....[12]....
        /*00b0*/ 	.word	0x000042c0


	//   ....[13]....
        /*00b4*/ 	.word	0x00004320


	//   ....[14]....
        /*00b8*/ 	.word	0x00004390


	//   ....[15]....
        /*00bc*/ 	.word	0x000043f0


	//   ....[16]....
        /*00c0*/ 	.word	0x00004460


	//   ....[17]....
        /*00c4*/ 	.word	0x000044c0


	//   ....[18]....
        /*00c8*/ 	.word	0x00004530


	//   ....[19]....
        /*00cc*/ 	.word	0x00004590


	//----- nvinfo : EIATTR_EXIT_INSTR_OFFSETS
	.align		4
.L_3619:
        /*00d0*/ 	.byte	0x04, 0x1c
        /*00d2*/ 	.short	(.L_3621 - .L_3620)


	//   ....[0]....
.L_3620:
        /*00d4*/ 	.word	0x00004100


	//   ....[1]....
        /*00d8*/ 	.word	0x000041a0


	//----- nvinfo : EIATTR_MAX_THREADS
	.align		4
.L_3621:
        /*00dc*/ 	.byte	0x04, 0x05
        /*00de*/ 	.short	(.L_3623 - .L_3622)
.L_3622:
        /*00e0*/ 	.word	0x00000080
        /*00e4*/ 	.word	0x00000001
        /*00e8*/ 	.word	0x00000001


	//----- nvinfo : EIATTR_CRS_STACK_SIZE
	.align		4
.L_3623:
        /*00ec*/ 	.byte	0x04, 0x1e
        /*00ee*/ 	.short	(.L_3625 - .L_3624)
.L_3624:
        /*00f0*/ 	.word	0x00000000


	//----- nvinfo : EIATTR_CBANK_PARAM_SIZE
	.align		4
.L_3625:
        /*00f4*/ 	.byte	0x03, 0x19
        /*00f6*/ 	.short	0x0128


	//----- nvinfo : EIATTR_PARAM_CBANK
	.align		4
        /*00f8*/ 	.byte	0x04, 0x0a
        /*00fa*/ 	.short	(.L_3627 - .L_3626)
	.align		4
.L_3626:
        /*00fc*/ 	.word	index@(.nv.constant0._ZN10layer_norm13ln_bwd_kernelINS_13Kernel_traitsI6__halfS2_fS2_fjLj2560ELj1ELj1ELj4ELj8ENS_18Kernel_traits_baseILj2560ES2_S2_fS2_fjLj128EEEEELb1ELb1ELb0ELb0EEEvNS_9BwdParamsE)
        /*0100*/ 	.short	0x0210
        /*0102*/ 	.short	0x0128


	//----- nvinfo : EIATTR_SW_WAR
	.align		4
.L_3627:
        /*0104*/ 	.byte	0x04, 0x36
        /*0106*/ 	.short	(.L_3629 - .L_3628)
.L_3628:
        /*0108*/ 	.word	0x00000008
.L_3629:


//--------------------- .nv.info._ZN10layer_norm13ln_bwd_kernelINS_13Kernel_traitsI6__halfS2_fS2_fjLj2560ELj1ELj1ELj4ELj8ENS_18Kernel_traits_baseILj2560ES2_S2_fS2_fjLj128EEEEELb1ELb1ELb0ELb1EEEvNS_9BwdParamsE --------------------------
	.section	.nv.info._ZN10layer_norm13ln_bwd_kernelINS_13Kernel_traitsI6__halfS2_fS2_fjLj2560ELj1ELj1ELj4ELj8ENS_18Kernel_traits_baseILj2560ES2_S2_fS2_fjLj128EEEEELb1ELb1ELb0ELb1EEEvNS_9BwdParamsE,"",@"SHT_CUDA_INFO"
	.sectionflags	@""
	.align	4


	//----- nvinfo : EIATTR_CUDA_API_VERSION
	.align		4
        /*0000*/ 	.byte	0x04, 0x37
        /*0002*/ 	.short	(.L_3631 - .L_3630)
.L_3630:
        /*0004*/ 	.word	0x00000082


	//----- nvinfo : EIATTR_KPARAM_INFO
	.align		4
.L_3631:
        /*0008*/ 	.byte	0x04, 0x17
        /*000a*/ 	.short	(.L_3633 - .L_3632)
.L_3632:
        /*000c*/ 	.word	0x00000000
        /*0010*/ 	.short	0x0000
        /*0012*/ 	.short	0x0000
        /*0014*/ 	.byte	0x00, 0xf0, 0xa1, 0x04


	//----- nvinfo : EIATTR_SPARSE_MMA_MASK
	.align		4
.L_3633:
        /*0018*/ 	.byte	0x03, 0x50
        /*001a*/ 	.short	0x0000


	//----- nvinfo : EIATTR_MAXREG_COUNT
	.align		4
        /*001c*/ 	.byte	0x03, 0x1b
        /*001e*/ 	.short	0x00ff


	//----- nvinfo : EIATTR_NUM_BARRIERS
	.align		4
        /*0020*/ 	.byte	0x02, 0x4c
        /*0022*/ 	.byte	0x01
	.zero		1


	//----- nvinfo : EIATTR_MERCURY_ISA_VERSION
	.align		4
        /*0024*/ 	.byte	0x03, 0x5f
        /*0026*/ 	.short	0x0101


	//----- nvinfo : EIATTR_COOP_GROUP_MASK_REGIDS
	.align		4
        /*0028*/ 	.byte	0x04, 0x29
        /*002a*/ 	.short	(.L_3635 - .L_3634)


	//   ....[0]....
.L_3634:
        /*002c*/ 	.word	0xffffffff


	//   ....[1]....
        /*0030*/ 	.word	0xffffffff


	//   ....[2]....
        /*0034*/ 	.word	0xffffffff


	//   ....[3]....
        /*0038*/ 	.word	0xffffffff


	//   ....[4]....
        /*003c*/ 	.word	0xffffffff


	//   ....[5]....
        /*0040*/ 	.word	0xffffffff


	//   ....[6]....
        /*0044*/ 	.word	0xffffffff


	//   ....[7]....
        /*0048*/ 	.word	0xffffffff


	//   ....[8]....
        /*004c*/ 	.word	0xffffffff


	//   ....[9]....
        /*0050*/ 	.word	0xffffffff


	//   ....[10]....
        /*0054*/ 	.word	0x05000024


	//   ....[11]....
        /*0058*/ 	.word	0x05000024


	//   ....[12]....
        /*005c*/ 	.word	0x05000024


	//   ....[13]....
        /*0060*/ 	.word	0x05000024


	//   ....[14]....
        /*0064*/ 	.word	0x05000024


	//   ....[15]....
        /*0068*/ 	.word	0x05000024


	//   ....[16]....
        /*006c*/ 	.word	0x05000024


	//   ....[17]....
        /*0070*/ 	.word	0x05000024


	//   ....[18]....
        /*0074*/ 	.word	0x05000024


	//   ....[19]....
        /*0078*/ 	.word	0x05000024


	//----- nvinfo : EIATTR_COOP_GROUP_INSTR_OFFSETS
	.align		4
.L_3635:
        /*007c*/ 	.byte	0x04, 0x28
        /*007e*/ 	.short	(.L_3637 - .L_3636)


	//   ....[0]....
.L_3636:
        /*0080*/ 	.word	0x00001a50


	//   ....[1]....
        /*0084*/ 	.word	0x00001a60


	//   ....[2]....
        /*0088*/ 	.word	0x00001a90


	//   ....[3]....
        /*008c*/ 	.word	0x00001aa0


	//   ....[4]....
        /*0090*/ 	.word	0x00001ad0


	//   ....[5]....
        /*0094*/ 	.word	0x00001ae0


	//   ....[6]....
        /*0098*/ 	.word	0x00001b10


	//   ....[7]....
        /*009c*/ 	.word	0x00001b20


	//   ....[8]....
        /*00a0*/ 	.word	0x00001b50


	//   ....[9]....
        /*00a4*/ 	.word	0x00001b60


	//   ....[10]....
        /*00a8*/ 	.word	0x00003b00


	//   ....[11]....
        /*00ac*/ 	.word	0x00003b50


	//   ....[12]....
        /*00b0*/ 	.word	0x00003bc0


	//   ....[13]....
        /*00b4*/ 	.word	0x00003c20


	//   ....[14]....
        /*00b8*/ 	.word	0x00003c90


	//   ....[15]....
        /*00bc*/ 	.word	0x00003cf0


	//   ....[16]....
        /*00c0*/ 	.word	0x00003d60


	//   ....[17]....
        /*00c4*/ 	.word	0x00003dc0


	//   ....[18]....
        /*00c8*/ 	.word	0x00003e30


	//   ....[19]....
        /*00cc*/ 	.word	0x00003e90


	//----- nvinfo : EIATTR_EXIT_INSTR_OFFSETS
	.align		4
.L_3637:
        /*00d0*/ 	.byte	0x04, 0x1c
        /*00d2*/ 	.short	(.L_3639 - .L_3638)


	//   ....[0]....
.L_3638:
        /*00d4*/ 	.word	0x00003aa0


	//----- nvinfo : EIATTR_MAX_THREADS
	.align		4
.L_3639:
        /*00d8*/ 	.byte	0x04, 0x05
        /*00da*/ 	.short	(.L_3641 - .L_3640)
.L_3640:
        /*00dc*/ 	.word	0x00000080
        /*00e0*/ 	.word	0x00000001
        /*00e4*/ 	.word	0x00000001


	//----- nvinfo : EIATTR_CRS_STACK_SIZE
	.align		4
.L_3641:
        /*00e8*/ 	.byte	0x04, 0x1e
        /*00ea*/ 	.short	(.L_3643 - .L_3642)
.L_3642:
        /*00ec*/ 	.word	0x00000000


	//----- nvinfo : EIATTR_CBANK_PARAM_SIZE
	.align		4
.L_3643:
        /*00f0*/ 	.byte	0x03, 0x19
        /*00f2*/ 	.short	0x0128


	//----- nvinfo : EIATTR_PARAM_CBANK
	.align		4
        /*00f4*/ 	.byte	0x04, 0x0a
        /*00f6*/ 	.short	(.L_3645 - .L_3644)
	.align		4
.L_3644:
        /*00f8*/ 	.word	index@(.nv.constant0._ZN10layer_norm13ln_bwd_kernelINS_13Kernel_traitsI6__halfS2_fS2_fjLj2560ELj1ELj1ELj4ELj8ENS_18Kernel_traits_baseILj2560ES2_S2_fS2_fjLj128EEEEELb1ELb1ELb0ELb1EEEvNS_9BwdParamsE)
        /*00fc*/ 	.short	0x0210
        /*00fe*/ 	.short	0x0128


	//----- nvinfo : EIATTR_SW_WAR
	.align		4
.L_3645:
        /*0100*/ 	.byte	0x04, 0x36
        /*0102*/ 	.short	(.L_3647 - .L_3646)
.L_3646:
        /*0104*/ 	.word	0x00000008
.L_3647:


//--------------------- .nv.info._ZN10layer_norm22ln_bwd_finalize_kernelINS_22Kernel_traits_finalizeILj2560E6__halfS2_fS2_fjLb1ELj1024ELj4ENS_18Kernel_traits_baseILj2560ES2_S2_fS2_fjLj1024EEEEELb1ELb0EEEvNS_9BwdParamsE --------------------------
	.section	.nv.info._ZN10layer_norm22ln_bwd_finalize_kernelINS_22Kernel_traits_finalizeILj2560E6__halfS2_fS2_fjLb1ELj1024ELj4ENS_18Kernel_traits_baseILj2560ES2_S2_fS2_fjLj1024EEEEELb1ELb0EEEvNS_9BwdParamsE,"",@"SHT_CUDA_INFO"
	.sectionflags	@""
	.align	4


	//----- nvinfo : EIATTR_CUDA_API_VERSION
	.align		4
        /*0000*/ 	.byte	0x04, 0x37
        /*0002*/ 	.short	(.L_3649 - .L_3648)
.L_3648:
        /*0004*/ 	.word	0x00000082


	//----- nvinfo : EIATTR_KPARAM_INFO
	.align		4
.L_3649:
        /*0008*/ 	.byte	0x04, 0x17
        /*000a*/ 	.short	(.L_3651 - .L_3650)
.L_3650:
        /*000c*/ 	.word	0x00000000
        /*0010*/ 	.short	0x0000
        /*0012*/ 	.short	0x0000
        /*0014*/ 	.byte	0x00, 0xf0, 0xa1, 0x04


	//----- nvinfo : EIATTR_SPARSE_MMA_MASK
	.align		4
.L_3651:
        /*0018*/ 	.byte	0x03, 0x50
        /*001a*/ 	.short	0x0000


	//----- nvinfo : EIATTR_MAXREG_COUNT
	.align		4
        /*001c*/ 	.byte	0x03, 0x1b
        /*001e*/ 	.short	0x0040


	//----- nvinfo : EIATTR_NUM_BARRIERS
	.align		4
        /*0020*/ 	.byte	0x02, 0x4c
        /*0022*/ 	.byte	0x01
	.zero		1


	//----- nvinfo : EIATTR_MERCURY_ISA_VERSION
	.align		4
        /*0024*/ 	.byte	0x03, 0x5f
        /*0026*/ 	.short	0x0101


	//----- nvinfo : EIATTR_COOP_GROUP_MASK_REGIDS
	.align		4
        /*0028*/ 	.byte	0x04, 0x29
        /*002a*/ 	.short	(.L_3653 - .L_3652)


	//   ....[0]....
.L_3652:
        /*002c*/ 	.word	0xffffffff


	//   ....[1]....
        /*0030*/ 	.word	0xffffffff


	//   ....[2]....
        /*0034*/ 	.word	0xffffffff


	//   ....[3]....
        /*0038*/ 	.word	0xffffffff


	//   ....[4]....
        /*003c*/ 	.word	0xffffffff


	//   ....[5]....
        /*0040*/ 	.word	0xffffffff


	//   ....[6]....
        /*0044*/ 	.word	0xffffffff


	//   ....[7]....
        /*0048*/ 	.word	0xffffffff


	//   ....[8]....
        /*004c*/ 	.word	0xffffffff


	//   ....[9]....
        /*0050*/ 	.word	0xffffffff


	//   ....[10]....
        /*0054*/ 	.word	0xffffffff


	//   ....[11]....
        /*0058*/ 	.word	0xffffffff


	//   ....[12]....
        /*005c*/ 	.word	0xffffffff


	//   ....[13]....
        /*0060*/ 	.word	0xffffffff


	//   ....[14]....
        /*0064*/ 	.word	0xffffffff


	//   ....[15]....
        /*0068*/ 	.word	0x05000014


	//   ....[16]....
        /*006c*/ 	.word	0x05000014


	//   ....[17]....
        /*0070*/ 	.word	0x05000014


	//   ....[18]....
        /*0074*/ 	.word	0x05000014


	//   ....[19]....
        /*0078*/ 	.word	0x05000014


	//   ....[20]....
        /*007c*/ 	.word	0x05000014


	//   ....[21]....
        /*0080*/ 	.word	0x05000014


	//   ....[22]....
        /*0084*/ 	.word	0x05000014


	//   ....[23]....
        /*0088*/ 	.word	0x05000014


	//   ....[24]....
        /*008c*/ 	.word	0x05000014


	//   ....[25]....
        /*0090*/ 	.word	0x05000014


	//   ....[26]....
        /*0094*/ 	.word	0x05000014


	//   ....[27]....
        /*0098*/ 	.word	0x05000014


	//   ....[28]....
        /*009c*/ 	.word	0x05000014


	//   ....[29]....
        /*00a0*/ 	.word	0x05000014


	//----- nvinfo : EIATTR_COOP_GROUP_INSTR_OFFSETS
	.align		4
.L_3653:
        /*00a4*/ 	.byte	0x04, 0x28
        /*00a6*/ 	.short	(.L_3655 - .L_3654)


	//   ....[0]....
.L_3654:
        /*00a8*/ 	.word	0x00000ad0


	//   ....[1]....
        /*00ac*/ 	.word	0x00000ae0


	//   ....[2]....
        /*00b0*/ 	.word	0x00000af0


	//   ....[3]....
        /*00b4*/ 	.word	0x00000b20


	//   ....[4]....
        /*00b8*/ 	.word	0x00000b40


	//   ....[5]....
        /*00bc*/ 	.word	0x00000b50


	//   ....[6]....
        /*00c0*/ 	.word	0x00000b90


	//   ....[7]....
        /*00c4*/ 	.word	0x00000ba0


	//   ....[8]....
        /*00c8*/ 	.word	0x00000bb0


	//   ....[9]....
        /*00cc*/ 	.word	0x00000be0


	//   ....[10]....
        /*00d0*/ 	.word	0x00000c00


	//   ....[11]....
        /*00d4*/ 	.word	0x00000c10


	//   ....[12]....
        /*00d8*/ 	.word	0x00000c40


	//   ....[13]....
        /*00dc*/ 	.word	0x00000c60


	//   ....[14]....
        /*00e0*/ 	.word	0x00000c70


	//   ....[15]....
        /*00e4*/ 	.word	0x00000f20


	//   ....[16]....
        /*00e8*/ 	.word	0x00000f90


	//   ....[17]....
        /*00ec*/ 	.word	0x00001000


	//   ....[18]....
        /*00f0*/ 	.word	0x00001070


	//   ....[19]....
        /*00f4*/ 	.word	0x000010e0


	//   ....[20]....
        /*00f8*/ 	.word	0x00001140


	//   ....[21]....
        /*00fc*/ 	.word	0x000011b0


	//   ....[22]....
        /*0100*/ 	.word	0x00001220


	//   ....[23]....
        /*0104*/ 	.word	0x00001290


	//   ....[24]....
        /*0108*/ 	.word	0x00001300


	//   ....[25]....
        /*010c*/ 	.word	0x00001360


	//   ....[26]....
        /*0110*/ 	.word	0x000013d0


	//   ....[27]....
        /*0114*/ 	.word	0x00001440


	//   ....[28]....
        /*0118*/ 	.word	0x000014b0


	//   ....[29]....
        /*011c*/ 	.word	0x00001520


	//----- nvinfo : EIATTR_EXIT_INSTR_OFFSETS
	.align		4
.L_3655:
        /*0120*/ 	.byte	0x04, 0x1c
        /*0122*/ 	.short	(.L_3657 - .L_3656)


	//   ....[0]....
.L_3656:
        /*0124*/ 	.word	0x00000070


	//   ....[1]....
        /*0128*/ 	.word	0x00000ec0


	//----- nvinfo : EIATTR_MAX_THREADS
	.align		4
.L_3657:
        /*012c*/ 	.byte	0x04, 0x05
        /*012e*/ 	.short	(.L_3659 - .L_3658)
.L_3658:
        /*0130*/ 	.word	0x00000400
        /*0134*/ 	.word	0x00000001
        /*0138*/ 	.word	0x00000001


	//----- nvinfo : EIATTR_CRS_STACK_SIZE
	.align		4
.L_3659:
        /*013c*/ 	.byte	0x04, 0x1e
        /*013e*/ 	.short	(.L_3661 - .L_3660)
.L_3660:
        /*0140*/ 	.word	0x00000000


	//----- nvinfo : EIATTR_CBANK_PARAM_SIZE
	.align		4
.L_3661:
        /*0144*/ 	.byte	0x03, 0x19
        /*0146*/ 	.short	0x0128


	//----- nvinfo : EIATTR_PARAM_CBANK
	.align		4
        /*0148*/ 	.byte	0x04, 0x0a
        /*014a*/ 	.short	(.L_3663 - .L_3662)
	.align		4
.L_3662:
        /*014c*/ 	.word	index@(.nv.constant0._ZN10layer_norm22ln_bwd_finalize_kernelINS_22Kernel_traits_finalizeILj2560E6__halfS2_fS2_fjLb1ELj1024ELj4ENS_18Kernel_traits_baseILj2560ES2_S2_fS2_fjLj1024EEEEELb1ELb0EEEvNS_9BwdParamsE)
        /*0150*/ 	.short	0x0210
        /*0152*/ 	.short	0x0128


	//----- nvinfo : EIATTR_SW_WAR
	.align		4
.L_3663:
        /*0154*/ 	.byte	0x04, 0x36
        /*0156*/ 	.short	(.L_3665 - .L_3664)
.L_3664:
        /*0158*/ 	.word	0x00000008
.L_3665:


//--------------------- .nv.info._ZN10layer_norm13ln_bwd_kernelINS_13Kernel_traitsI6__halfS2_fS2_fjLj2560ELj1ELj1ELj4ELj8ENS_18Kernel_traits_baseILj2560ES2_S2_fS2_fjLj128EEEEELb1ELb1ELb1ELb0EEEvNS_9BwdParamsE --------------------------
	.section	.nv.info._ZN10layer_norm13ln_bwd_kernelINS_13Kernel_traitsI6__halfS2_fS2_fjLj2560ELj1ELj1ELj4ELj8ENS_18Kernel_traits_baseILj2560ES2_S2_fS2_fjLj128EEEEELb1ELb1ELb1ELb0EEEvNS_9BwdParamsE,"",@"SHT_CUDA_INFO"
	.sectionflags	@""
	.align	4


	//----- nvinfo : EIATTR_CUDA_API_VERSION
	.align		4
        /*0000*/ 	.byte	0x04, 0x37
        /*0002*/ 	.short	(.L_3667 - .L_3666)
.L_3666:
        /*0004*/ 	.word	0x00000082


	//----- nvinfo : EIATTR_KPARAM_INFO
	.align		4
.L_3667:
        /*0008*/ 	.byte	0x04, 0x17
        /*000a*/ 	.short	(.L_3669 - .L_3668)
.L_3668:
        /*000c*/ 	.word	0x00000000
        /*0010*/ 	.short	0x0000
        /*0012*/ 	.short	0x0000
        /*0014*/ 	.byte	0x00, 0xf0, 0xa1, 0x04


	//----- nvinfo : EIATTR_SPARSE_MMA_MASK
	.align		4
.L_3669:
        /*0018*/ 	.byte	0x03, 0x50
        /*001a*/ 	.short	0x0000


	//----- nvinfo : EIATTR_MAXREG_COUNT
	.align		4
        /*001c*/ 	.byte	0x03, 0x1b
        /*001e*/ 	.short	0x00ff


	//----- nvinfo : EIATTR_NUM_BARRIERS
	.align		4
        /*0020*/ 	.byte	0x02, 0x4c
        /*0022*/ 	.byte	0x01
	.zero		1


	//----- nvinfo : EIATTR_MERCURY_ISA_VERSION
	.align		4
        /*0024*/ 	.byte	0x03, 0x5f
        /*0026*/ 	.short	0x0101


	//----- nvinfo : EIATTR_COOP_GROUP_MASK_REGIDS
	.align		4
        /*0028*/ 	.byte	0x04, 0x29
        /*002a*/ 	.short	(.L_3671 - .L_3670)


	//   ....[0]....
.L_3670:
        /*002c*/ 	.word	0xffffffff


	//   ....[1]....
        /*0030*/ 	.word	0xffffffff


	//   ....[2]....
        /*0034*/ 	.word	0xffffffff


	//   ....[3]....
        /*0038*/ 	.word	0xffffffff


	//   ....[4]....
        /*003c*/ 	.word	0xffffffff


	//   ....[5]....
        /*0040*/ 	.word	0xffffffff


	//   ....[6]....
        /*0044*/ 	.word	0xffffffff


	//   ....[7]....
        /*0048*/ 	.word	0xffffffff


	//   ....[8]....
        /*004c*/ 	.word	0xffffffff


	//   ....[9]....
        /*0050*/ 	.word	0xffffffff


	//   ....[10]....
        /*0054*/ 	.word	0x050000c5


	//   ....[11]....
        /*0058*/ 	.word	0x050000c5


	//   ....[12]....
        /*005c*/ 	.word	0x050000c5


	//   ....[13]....
        /*0060*/ 	.word	0x050000c5


	//   ....[14]....
        /*0064*/ 	.word	0x050000c5


	//   ....[15]....
        /*0068*/ 	.word	0x050000c5


	//   ....[16]....
        /*006c*/ 	.word	0x050000c5


	//   ....[17]....
        /*0070*/ 	.word	0x050000c5


	//   ....[18]....
        /*0074*/ 	.word	0x050000c5


	//   ....[19]....
        /*0078*/ 	.word	0x050000c5


	//----- nvinfo : EIATTR_COOP_GROUP_INSTR_OFFSETS
	.align		4
.L_3671:
        /*007c*/ 	.byte	0x04, 0x28
        /*007e*/ 	.short	(.L_3673 - .L_3672)


	//   ....[0]....
.L_3672:
        /*0080*/ 	.word	0x000023c0


	//   ....[1]....
        /*0084*/ 	.word	0x000023d0


	//   ....[2]....
        /*0088*/ 	.word	0x00002400


	//   ....[3]....
        /*008c*/ 	.word	0x00002410


	//   ....[4]....
        /*0090*/ 	.word	0x00002440


	//   ....[5]....
        /*0094*/ 	.word	0x00002450


	//   ....[6]....
        /*0098*/ 	.word	0x00002480


	//   ....[7]....
        /*009c*/ 	.word	0x00002490


	//   ....[8]....
        /*00a0*/ 	.word	0x000024c0


	//   ....[9]....
        /*00a4*/ 	.word	0x000024d0


	//   ....[10]....
        /*00a8*/ 	.word	0x00005970


	//   ....[11]....
        /*00ac*/ 	.word	0x000059c0


	//   ....[12]....
        /*00b0*/ 	.word	0x00005a30


	//   ....[13]....
        /*00b4*/ 	.word	0x00005a90


	//   ....[14]....
        /*00b8*/ 	.word	0x00005b00


	//   ....[15]....
        /*00bc*/ 	.word	0x00005b60


	//   ....[16]....
        /*00c0*/ 	.word	0x00005bd0


	//   ....[17]....
        /*00c4*/ 	.word	0x00005c30


	//   ....[18]....
        /*00c8*/ 	.word	0x00005ca0


	//   ....[19]....
        /*00cc*/ 	.word	0x00005d00


	//----- nvinfo : EIATTR_EXIT_INSTR_OFFSETS
	.align		4
.L_3673:
        /*00d0*/ 	.byte	0x04, 0x1c
        /*00d2*/ 	.short	(.L_3675 - .L_3674)


	//   ....[0]....
.L_3674:
        /*00d4*/ 	.word	0x00005870


	//   ....[1]....
        /*00d8*/ 	.word	0x00005910


	//----- nvinfo : EIATTR_MAX_THREADS
	.align		4
.L_3675:
        /*00dc*/ 	.byte	0x04, 0x05
        /*00de*/ 	.short	(.L_3677 - .L_3676)
.L_3676:
        /*00e0*/ 	.word	0x00000080
        /*00e4*/ 	.word	0x00000001
        /*00e8*/ 	.word	0x00000001


	//----- nvinfo : EIATTR_CRS_STACK_SIZE
	.align		4
.L_3677:
        /*00ec*/ 	.byte	0x04, 0x1e
        /*00ee*/ 	.short	(.L_3679 - .L_3678)
.L_3678:
        /*00f0*/ 	.word	0x00000000


	//----- nvinfo : EIATTR_CBANK_PARAM_SIZE
	.align		4
.L_3679:
        /*00f4*/ 	.byte	0x03, 0x19
        /*00f6*/ 	.short	0x0128


	//----- nvinfo : EIATTR_PARAM_CBANK
	.align		4
        /*00f8*/ 	.byte	0x04, 0x0a
        /*00fa*/ 	.short	(.L_3681 - .L_3680)
	.align		4
.L_3680:
        /*00fc*/ 	.word	index@(.nv.constant0._ZN10layer_norm13ln_bwd_kernelINS_13Kernel_traitsI6__halfS2_fS2_fjLj2560ELj1ELj1ELj4ELj8ENS_18Kernel_traits_baseILj2560ES2_S2_fS2_fjLj128EEEEELb1ELb1ELb1ELb0EEEvNS_9BwdParamsE)
        /*0100*/ 	.short	0x0210
        /*0102*/ 	.short	0x0128


	//----- nvinfo : EIATTR_SW_WAR
	.align		4
.L_3681:
        /*0104*/ 	.byte	0x04, 0x36
        /*0106*/ 	.short	(.L_3683 - .L_3682)
.L_3682:
        /*0108*/ 	.word	0x00000008
.L_3683:


//--------------------- .nv.info._ZN10layer_norm22ln_bwd_finalize_kernelINS_22Kernel_traits_finalizeILj2560E6__halfS2_fS2_fjLb1ELj1024ELj4ENS_18Kernel_traits_baseILj2560ES2_S2_fS2_fjLj1024EEEEELb1ELb1EEEvNS_9BwdParamsE --------------------------
	.section	.nv.info._ZN10layer_norm22ln_bwd_finalize_kernelINS_22Kernel_traits_finalizeILj2560E6__halfS2_fS2_fjLb1ELj1024ELj4ENS_18Kernel_traits_baseILj2560ES2_S2_fS2_fjLj1024EEEEELb1ELb1EEEvNS_9BwdParamsE,"",@"SHT_CUDA_INFO"
	.sectionflags	@""
	.align	4


	//----- nvinfo : EIATTR_CUDA_API_VERSION
	.align		4
        /*0000*/ 	.byte	0x04, 0x37
        /*0002*/ 	.short	(.L_3685 - .L_3684)
.L_3684:
        /*0004*/ 	.word	0x00000082


	//----- nvinfo : EIATTR_KPARAM_INFO
	.align		4
.L_3685:
        /*0008*/ 	.byte	0x04, 0x17
        /*000a*/ 	.short	(.L_3687 - .L_3686)
.L_3686:
        /*000c*/ 	.word	0x00000000
        /*0010*/ 	.short	0x0000
        /*0012*/ 	.short	0x0000
        /*0014*/ 	.byte	0x00, 0xf0, 0xa1, 0x04


	//----- nvinfo : EIATTR_SPARSE_MMA_MASK
	.align		4
.L_3687:
        /*0018*/ 	.byte	0x03, 0x50
        /*001a*/ 	.short	0x0000


	//----- nvinfo : EIATTR_MAXREG_COUNT
	.align		4
        /*001c*/ 	.byte	0x03, 0x1b
        /*001e*/ 	.short	0x0040


	//----- nvinfo : EIATTR_NUM_BARRIERS
	.align		4
        /*0020*/ 	.byte	0x02, 0x4c
        /*0022*/ 	.byte	0x01
	.zero		1


	//----- nvinfo : EIATTR_MERCURY_ISA_VERSION
	.align		4
        /*0024*/ 	.byte	0x03, 0x5f
        /*0026*/ 	.short	0x0101


	//----- nvinfo : EIATTR_COOP_GROUP_MASK_REGIDS
	.align		4
        /*0028*/ 	.byte	0x04, 0x29
        /*002a*/ 	.short	(.L_3689 - .L_3688)


	//   ....[0]....
.L_3688:
        /*002c*/ 	.word	0xffffffff


	//   ....[1]....
        /*0030*/ 	.word	0xffffffff


	//   ....[2]....
        /*0034*/ 	.word	0xffffffff


	//   ....[3]....
        /*0038*/ 	.word	0xffffffff


	//   ....[4]....
        /*003c*/ 	.word	0xffffffff


	//   ....[5]....
        /*0040*/ 	.word	0xffffffff


	//   ....[6]....
        /*0044*/ 	.word	0xffffffff


	//   ....[7]....
        /*0048*/ 	.word	0xffffffff


	//   ....[8]....
        /*004c*/ 	.word	0xffffffff


	//   ....[9]....
        /*0050*/ 	.word	0xffffffff


	//   ....[10]....
        /*0054*/ 	.word	0xffffffff


	//   ....[11]....
        /*0058*/ 	.word	0xffffffff


	//   ....[12]....
        /*005c*/ 	.word	0xffffffff


	//   ....[13]....
        /*0060*/ 	.word	0xffffffff


	//   ....[14]....
        /*0064*/ 	.word	0xffffffff


	//   ....[15]....
        /*0068*/ 	.word	0x05000014


	//   ....[16]....
        /*006c*/ 	.word	0x05000014


	//   ....[17]....
        /*0070*/ 	.word	0x05000014


	//   ....[18]....
        /*0074*/ 	.word	0x05000014


	//   ....[19]....
        /*0078*/ 	.word	0x05000014


	//   ....[20]....
        /*007c*/ 	.word	0x05000014


	//   ....[21]....
        /*0080*/ 	.word	0x05000014


	//   ....[22]....
        /*0084*/ 	.word	0x05000014


	//   ....[23]....
        /*0088*/ 	.word	0x05000014


	//   ....[24]....
        /*008c*/ 	.word	0x05000014


	//   ....[25]....
        /*0090*/ 	.word	0x05000014


	//   ....[26]....
        /*0094*/ 	.word	0x05000014


	//   ....[27]....
        /*0098*/ 	.word	0x05000014


	//   ....[28]....
        /*009c*/ 	.word	0x05000014


	//   ....[29]....
        /*00a0*/ 	.word	0x05000014


	//----- nvinfo : EIATTR_COOP_GROUP_INSTR_OFFSETS
	.align		4
.L_3689:
        /*00a4*/ 	.byte	0x04, 0x28
        /*00a6*/ 	.short	(.L_3691 - .L_3690)


	//   ....[0]....
.L_3690:
        /*00a8*/ 	.word	0x00000ab0


	//   ....[1]....
        /*00ac*/ 	.word	0x00000ac0


	//   ....[2]....
        /*00b0*/ 	.word	0x00000ad0


	//   ....[3]....
        /*00b4*/ 	.word	0x00000b00


	//   ....[4]....
        /*00b8*/ 	.word	0x00000b20


	//   ....[5]....
        /*00bc*/ 	.word	0x00000b30


	//   ....[6]....
        /*00c0*/ 	.word	0x00000b60


	//   ....[7]....
        /*00c4*/ 	.word	0x00000b80


	//   ....[8]....
        /*00c8*/ 	.word	0x00000b90


	//   ....[9]....
        /*00cc*/ 	.word	0x00000bc0


	//   ....[10]....
        /*00d0*/ 	.word	0x00000be0


	//   ....[11]....
        /*00d4*/ 	.word	0x00000bf0


	//   ....[12]....
        /*00d8*/ 	.word	0x00000c20


	//   ....[13]....
        /*00dc*/ 	.word	0x00000c40


	//   ....[14]....
        /*00e0*/ 	.word	0x00000c50


	//   ....[15]....
        /*00e4*/ 	.word	0x00000ee0


	//   ....[16]....
        /*00e8*/ 	.word	0x00000f50


	//   ....[17]....
        /*00ec*/ 	.word	0x00000fc0


	//   ....[18]....
        /*00f0*/ 	.word	0x00001030


	//   ....[19]....
        /*00f4*/ 	.word	0x000010a0


	//   ....[20]....
        /*00f8*/ 	.word	0x00001100


	//   ....[21]....
        /*00fc*/ 	.word	0x00001170


	//   ....[22]....
        /*0100*/ 	.word	0x000011e0


	//   ....[23]....
        /*0104*/ 	.word	0x00001250


	//   ....[24]....
        /*0108*/ 	.word	0x000012c0


	//   ....[25]....
        /*010c*/ 	.word	0x00001320


	//   ....[26]....
        /*0110*/ 	.word	0x00001390


	//   ....[27]....
        /*0114*/ 	.word	0x00001400


	//   ....[28]....
        /*0118*/ 	.word	0x00001470


	//   ....[29]....
        /*011c*/ 	.word	0x000014e0


	//----- nvinfo : EIATTR_EXIT_INSTR_OFFSETS
	.align		4
.L_3691:
        /*0120*/ 	.byte	0x04, 0x1c
        /*0122*/ 	.short	(.L_3693 - .L_3692)


	//   ....[0]....
.L_3692:
        /*0124*/ 	.word	0x00000070


	//   ....[1]....
        /*0128*/ 	.word	0x00000e80


	//----- nvinfo : EIATTR_MAX_THREADS
	.align		4
.L_3693:
        /*012c*/ 	.byte	0x04, 0x05
        /*012e*/ 	.short	(.L_3695 - .L_3694)
.L_3694:
        /*0130*/ 	.word	0x00000400
        /*0134*/ 	.word	0x00000001
        /*0138*/ 	.word	0x00000001


	//----- nvinfo : EIATTR_CRS_STACK_SIZE
	.align		4
.L_3695:
        /*013c*/ 	.byte	0x04, 0x1e
        /*013e*/ 	.short	(.L_3697 - .L_3696)
.L_3696:
        /*0140*/ 	.word	0x00000000


	//----- nvinfo : EIATTR_CBANK_PARAM_SIZE
	.align		4
.L_3697:
        /*0144*/ 	.byte	0x03, 0x19
        /*0146*/ 	.short	0x0128


	//----- nvinfo : EIATTR_PARAM_CBANK
	.align		4
        /*0148*/ 	.byte	0x04, 0x0a
        /*014a*/ 	.short	(.L_3699 - .L_3698)
	.align		4
.L_3698:
        /*014c*/ 	.word	index@(.nv.constant0._ZN10layer_norm22ln_bwd_finalize_kernelINS_22Kernel_traits_finalizeILj2560E6__halfS2_fS2_fjLb1ELj1024ELj4ENS_18Kernel_traits_baseILj2560ES2_S2_fS2_fjLj1024EEEEELb1ELb1EEEvNS_9BwdParamsE)
        /*0150*/ 	.short	0x0210
        /*0152*/ 	.short	0x0128


	//----- nvinfo : EIATTR_SW_WAR
	.align		4
.L_3699:
        /*0154*/ 	.byte	0x04, 0x36
        /*0156*/ 	.short	(.L_3701 - .L_3700)
.L_3700:
        /*0158*/ 	.word	0x00000008
.L_3701:


//--------------------- .nv.info._ZN10layer_norm13ln_bwd_kernelINS_13Kernel_traitsI6__halfS2_fS2_fjLj2560ELj1ELj1ELj4ELj8ENS_18Kernel_traits_baseILj2560ES2_S2_fS2_fjLj128EEEEELb1ELb1ELb1ELb1EEEvNS_9BwdParamsE --------------------------
	.section	.nv.info._ZN10layer_norm13ln_bwd_kernelINS_13Kernel_traitsI6__halfS2_fS2_fjLj2560ELj1ELj1ELj4ELj8ENS_18Kernel_traits_baseILj2560ES2_S2_fS2_fjLj128EEEEELb1ELb1ELb1ELb1EEEvNS_9BwdParamsE,"",@"SHT_CUDA_INFO"
	.sectionflags	@""
	.align	4


	//----- nvinfo : EIATTR_CUDA_API_VERSION
	.align		4
        /*0000*/ 	.byte	0x04, 0x37
        /*0002*/ 	.short	(.L_3703 - .L_3702)
.L_3702:
        /*0004*/ 	.word	0x00000082


	//----- nvinfo : EIATTR_KPARAM_INFO
	.align		4
.L_3703:
        /*0008*/ 	.byte	0x04, 0x17
        /*000a*/ 	.short	(.L_3705 - .L_3704)
.L_3704:
        /*000c*/ 	.word	0x00000000
        /*0010*/ 	.short	0x0000
        /*0012*/ 	.short	0x0000
        /*0014*/ 	.byte	0x00, 0xf0, 0xa1, 0x04


	//----- nvinfo : EIATTR_SPARSE_MMA_MASK
	.align		4
.L_3705:
        /*0018*/ 	.byte	0x03, 0x50
        /*001a*/ 	.short	0x0000


	//----- nvinfo : EIATTR_MAXREG_COUNT
	.align		4
        /*001c*/ 	.byte	0x03, 0x1b
        /*001e*/ 	.short	0x00ff


	//----- nvinfo : EIATTR_NUM_BARRIERS
	.align		4
        /*0020*/ 	.byte	0x02, 0x4c
        /*0022*/ 	.byte	0x01
	.zero		1


	//----- nvinfo : EIATTR_MERCURY_ISA_VERSION
	.align		4
        /*0024*/ 	.byte	0x03, 0x5f
        /*0026*/ 	.short	0x0101


	//----- nvinfo : EIATTR_COOP_GROUP_MASK_REGIDS
	.align		4
        /*0028*/ 	.byte	0x04, 0x29
        /*002a*/ 	.short	(.L_3707 - .L_3706)


	//   ....[0]....
.L_3706:
        /*002c*/ 	.word	0xffffffff


	//   ....[1]....
        /*0030*/ 	.word	0xffffffff


	//   ....[2]....
        /*0034*/ 	.word	0xffffffff


	//   ....[3]....
        /*0038*/ 	.word	0xffffffff


	//   ....[4]....
        /*003c*/ 	.word	0xffffffff


	//   ....[5]....
        /*0040*/ 	.word	0xffffffff


	//   ....[6]....
        /*0044*/ 	.word	0xffffffff


	//   ....[7]....
        /*0048*/ 	.word	0xffffffff


	//   ....[8]....
        /*004c*/ 	.word	0xffffffff


	//   ....[9]....
        /*0050*/ 	.word	0xffffffff


	//   ....[10]....
        /*0054*/ 	.word	0x050000a6


	//   ....[11]....
        /*0058*/ 	.word	0x050000a6


	//   ....[12]....
        /*005c*/ 	.word	0x050000a6


	//   ....[13]....
        /*0060*/ 	.word	0x050000a6


	//   ....[14]....
        /*0064*/ 	.word	0x050000a6


	//   ....[15]....
        /*0068*/ 	.word	0x050000a6


	//   ....[16]....
        /*006c*/ 	.word	0x050000a6


	//   ....[17]....
        /*0070*/ 	.word	0x050000a6


	//   ....[18]....
        /*0074*/ 	.word	0x050000a6


	//   ....[19]....
        /*0078*/ 	.word	0x050000a6


	//----- nvinfo : EIATTR_COOP_GROUP_INSTR_OFFSETS
	.align		4
.L_3707:
        /*007c*/ 	.byte	0x04, 0x28
        /*007e*/ 	.short	(.L_3709 - .L_3708)


	//   ....[0]....
.L_3708:
        /*0080*/ 	.word	0x00001d90


	//   ....[1]....
        /*0084*/ 	.word	0x00001da0


	//   ....[2]....
        /*0088*/ 	.word	0x00001dd0


	//   ....[3]....
        /*008c*/ 	.word	0x00001de0


	//   ....[4]....
        /*0090*/ 	.word	0x00001e10


	//   ....[5]....
        /*0094*/ 	.word	0x00001e20


	//   ....[6]....
        /*0098*/ 	.word	0x00001e50


	//   ....[7]....
        /*009c*/ 	.word	0x00001e60


	//   ....[8]....
        /*00a0*/ 	.word	0x00001e90


	//   ....[9]....
        /*00a4*/ 	.word	0x00001ea0


	//   ....[10]....
        /*00a8*/ 	.word	0x00004cc0


	//   ....[11]....
        /*00ac*/ 	.word	0x00004d10


	//   ....[12]....
        /*00b0*/ 	.word	0x00004d80


	//   ....[13]....
        /*00b4*/ 	.word	0x00004de0


	//   ....[14]....
        /*00b8*/ 	.word	0x00004e50


	//   ....[15]....
        /*00bc*/ 	.word	0x00004eb0


	//   ....[16]....
        /*00c0*/ 	.word	0x00004f20


	//   ....[17]....
        /*00c4*/ 	.word	0x00004f80


	//   ....[18]....
        /*00c8*/ 	.word	0x00004ff0


	//   ....[19]....
        /*00cc*/ 	.word	0x00005050


	//----- nvinfo : EIATTR_EXIT_INSTR_OFFSETS
	.align		4
.L_3709:
        /*00d0*/ 	.byte	0x04, 0x1c
        /*00d2*/ 	.short	(.L_3711 - .L_3710)


	//   ....[0]....
.L_3710:
        /*00d4*/ 	.word	0x00004c60


	//----- nvinfo : EIATTR_MAX_THREADS
	.align		4
.L_3711:
        /*00d8*/ 	.byte	0x04, 0x05
        /*00da*/ 	.short	(.L_3713 - .L_3712)
.L_3712:
        /*00dc*/ 	.word	0x00000080
        /*00e0*/ 	.word	0x00000001
        /*00e4*/ 	.word	0x00000001


	//----- nvinfo : EIATTR_CRS_STACK_SIZE
	.align		4
.L_3713:
        /*00e8*/ 	.byte	0x04, 0x1e
        /*00ea*/ 	.short	(.L_3715 - .L_3714)
.L_3714:
        /*00ec*/ 	.word	0x00000000


	//----- nvinfo : EIATTR_CBANK_PARAM_SIZE
	.align		4
.L_3715:
        /*00f0*/ 	.byte	0x03, 0x19
        /*00f2*/ 	.short	0x0128


	//----- nvinfo : EIATTR_PARAM_CBANK
	.align		4
        /*00f4*/ 	.byte	0x04, 0x0a
        /*00f6*/ 	.short	(.L_3717 - .L_3716)
	.align		4
.L_3716:
        /*00f8*/ 	.word	index@(.nv.constant0._ZN10layer_norm13ln_bwd_kernelINS_13Kernel_traitsI6__halfS2_fS2_fjLj2560ELj1ELj1ELj4ELj8ENS_18Kernel_traits_baseILj2560ES2_S2_fS2_fjLj128EEEEELb1ELb1ELb1ELb1EEEvNS_9BwdParamsE)
        /*00fc*/ 	.short	0x0210
        /*00fe*/ 	.short	0x0128


	//----- nvinfo : EIATTR_SW_WAR
	.align		4
.L_3717:
        /*0100*/ 	.byte	0x04, 0x36
        /*0102*/ 	.short	(.L_3719 - .L_3718)
.L_3718:
        /*0104*/ 	.word	0x00000008
.L_3719:


//--------------------- .nv.info._ZN10layer_norm13ln_bwd_kernelINS_13Kernel_traitsIf6__halffS2_fjLj2560ELj1ELj1ELj4ELj8ENS_18Kernel_traits_baseILj2560EfS2_fS2_fjLj128EEEEELb0ELb0ELb0ELb0EEEvNS_9BwdParamsE --------------------------
	.section	.nv.info._ZN10layer_norm13ln_bwd_kernelINS_13Kernel_traitsIf6__halffS2_fjLj2560ELj1ELj1ELj4ELj8ENS_18Kernel_traits_baseILj2560EfS2_fS2_fjLj128EEEEELb0ELb0ELb0ELb0EEEvNS_9BwdParamsE,"",@"SHT_CUDA_INFO"
	.sectionflags	@""
	.align	4


	//----- nvinfo : EIATTR_CUDA_API_VERSION
	.align		4
        /*0000*/ 	.byte	0x04, 0x37
        /*0002*/ 	.short	(.L_3721 - .L_3720)
.L_3720:
        /*0004*/ 	.word	0x00000082


	//----- nvinfo : EIATTR_KPARAM_INFO
	.align		4
.L_3721:
        /*0008*/ 	.byte	0x04, 0x17
        /*000a*/ 	.short	(.L_3723 - .L_3722)
.L_3722:
        /*000c*/ 	.word	0x00000000
        /*0010*/ 	.short	0x0000
        /*0012*/ 	.short	0x0000
        /*0014*/ 	.byte	0x00, 0xf0, 0xa1, 0x04


	//----- nvinfo : EIATTR_SPARSE_MMA_MASK
	.align		4
.L_3723:
        /*0018*/ 	.byte	0x03, 0x50
        /*001a*/ 	.short	0x0000


	//----- nvinfo : EIATTR_MAXREG_COUNT
	.align		4
        /*001c*/ 	.byte	0x03, 0x1b
        /*001e*/ 	.short	0x00ff


	//----- nvinfo : EIATTR_NUM_BARRIERS
	.align		4
        /*0020*/ 	.byte	0x02, 0x4c
        /*0022*/ 	.byte	0x01
	.zero		1


	//----- nvinfo : EIATTR_MERCURY_ISA_VERSION
	.align		4
        /*0024*/ 	.byte	0x03, 0x5f
        /*0026*/ 	.short	0x0101


	//----- nvinfo : EIATTR_COOP_GROUP_MASK_REGIDS
	.align		4
        /*0028*/ 	.byte	0x04, 0x29
        /*002a*/ 	.short	(.L_3725 - .L_3724)


	//   ....[0]....
.L_3724:
        /*002c*/ 	.word	0xffffffff


	//   ....[1]....
        /*0030*/ 	.word	0xffffffff


	//   ....[2]....
        /*0034*/ 	.word	0xffffffff


	//   ....[3]....
        /*0038*/ 	.word	0xffffffff


	//   ....[4]....
        /*003c*/ 	.word	0xffffffff


	//   ....[5]....
        /*0040*/ 	.word	0xffffffff


	//   ....[6]....
        /*0044*/ 	.word	0xffffffff


	//   ....[7]....
        /*0048*/ 	.word	0xffffffff


	//   ....[8]....
        /*004c*/ 	.word	0xffffffff


	//   ....[9]....
        /*0050*/ 	.word	0xffffffff


	//   ....[10]....
        /*0054*/ 	.word	0x05000092


	//   ....[11]....
        /*0058*/ 	.word	0x05000092


	//   ....[12]....
        /*005c*/ 	.word	0x05000092


	//   ....[13]....
        /*0060*/ 	.word	0x05000092


	//   ....[14]....
        /*0064*/ 	.word	0x05000092


	//   ....[15]....
        /*0068*/ 	.word	0x05000092


	//   ....[16]....
        /*006c*/ 	.word	0x05000092


	//   ....[17]....
        /*0070*/ 	.word	0x05000092


	//   ....[18]....
        /*0074*/ 	.word	0x05000092


	//   ....[19]....
        /*0078*/ 	.word	0x05000092


	//----- nvinfo : EIATTR_COOP_GROUP_INSTR_OFFSETS
	.align		4
.L_3725:
        /*007c*/ 	.byte	0x04, 0x28
        /*007e*/ 	.short	(.L_3727 - .L_3726)


	//   ....[0]....
.L_3726:
        /*0080*/ 	.word	0x00001680


	//   ....[1]....
        /*0084*/ 	.word	0x00001690


	//   ....[2]....
        /*0088*/ 	.word	0x000016c0


	//   ....[3]....
        /*008c*/ 	.word	0x000016d0


	//   ....[4]....
        /*0090*/ 	.word	0x00001700


	//   ....[5]....
        /*0094*/ 	.word	0x00001710


	//   ....[6]....
        /*0098*/ 	.word	0x00001740


	//   ....[7]....
        /*009c*/ 	.word	0x00001750


	//   ....[8]....
        /*00a0*/ 	.word	0x00001780


	//   ....[9]....
        /*00a4*/ 	.word	0x00001790


	//   ....[10]....
        /*00a8*/ 	.word	0x00002ad0


	//   ....[11]....
        /*00ac*/ 	.word	0x00002b30


	//   ....[12]....
        /*00b0*/ 	.word	0x00002b90


	//   ....[13]....
        /*00b4*/ 	.word	0x00002bf0


	//   ....[14]....
        /*00b8*/ 	.word	0x00002c60


	//   ....[15]....
        /*00bc*/ 	.word	0x00002cc0


	//   ....[16]....
        /*00c0*/ 	.word	0x00002d30


	//   ....[17]....
        /*00c4*/ 	.word	0x00002d90


	//   ....[18]....
        /*00c8*/ 	.word	0x00002e00


	//   ....[19]....
        /*00cc*/ 	.word	0x00002e60


	//----- nvinfo : EIATTR_EXIT_INSTR_OFFSETS
	.align		4
.L_3727:
        /*00d0*/ 	.byte	0x04, 0x1c
        /*00d2*/ 	.short	(.L_3729 - .L_3728)


	//   ....[0]....
.L_3728:
        /*00d4*/ 	.word	0x00002a00


	//   ....[1]....
        /*00d8*/ 	.word	0x00002a80


	//----- nvinfo : EIATTR_MAX_THREADS
	.align		4
.L_3729:
        /*00dc*/ 	.byte	0x04, 0x05
        /*00de*/ 	.short	(.L_3731 - .L_3730)
.L_3730:
        /*00e0*/ 	.word	0x00000080
        /*00e4*/ 	.word	0x00000001
        /*00e8*/ 	.word	0x00000001


	//----- nvinfo : EIATTR_CRS_STACK_SIZE
	.align		4
.L_3731:
        /*00ec*/ 	.byte	0x04, 0x1e
        /*00ee*/ 	.short	(.L_3733 - .L_3732)
.L_3732:
        /*00f0*/ 	.word	0x00000000


	//----- nvinfo : EIATTR_CBANK_PARAM_SIZE
	.align		4
.L_3733:
        /*00f4*/ 	.byte	0x03, 0x19
        /*00f6*/ 	.short	0x0128


	//----- nvinfo : EIATTR_PARAM_CBANK
	.align		4
        /*00f8*/ 	.byte	0x04, 0x0a
        /*00fa*/ 	.short	(.L_3735 - .L_3734)
	.align		4
.L_3734:
        /*00fc*/ 	.word	index@(.nv.constant0._ZN10layer_norm13ln_bwd_kernelINS_13Kernel_traitsIf6__halffS2_fjLj2560ELj1ELj1ELj4ELj8ENS_18Kernel_traits_baseILj2560EfS2_fS2_fjLj128EEEEELb0ELb0ELb0ELb0EEEvNS_9BwdParamsE)
        /*0100*/ 	.short	0x0210
        /*0102*/ 	.short	0x0128


	//----- nvinfo : EIATTR_SW_WAR
	.align		4
.L_3735:
        /*0104*/ 	.byte	0x04, 0x36
        /*0106*/ 	.short	(.L_3737 - .L_3736)
.L_3736:
        /*0108*/ 	.word	0x00000008
.L_3737:


//--------------------- .nv.info._ZN10layer_norm13ln_bwd_kernelINS_13Kernel_traitsIf6__halffS2_fjLj2560ELj1ELj1ELj4ELj8ENS_18Kernel_traits_baseILj2560EfS2_fS2_fjLj128EEEEELb0ELb0ELb0ELb1EEEvNS_9BwdParamsE --------------------------
	.section	.nv.info._ZN10layer_norm13ln_bwd_kernelINS_13Kernel_traitsIf6__halffS2_fjLj2560ELj1ELj1ELj4ELj8ENS_18Kernel_traits_baseILj2560EfS2_fS2_fjLj128EEEEELb0ELb0ELb0ELb1EEEvNS_9BwdParamsE,"",@"SHT_CUDA_INFO"
	.sectionflags	@""
	.align	4


	//----- nvinfo : EIATTR_CUDA_API_VERSION
	.align		4
        /*0000*/ 	.byte	0x04, 0x37
        /*0002*/ 	.short	(.L_3739 - .L_3738)
.L_3738:
        /*0004*/ 	.word	0x00000082


	//----- nvinfo : EIATTR_KPARAM_INFO
	.align		4
.L_3739:
        /*0008*/ 	.byte	0x04, 0x17
        /*000a*/ 	.short	(.L_3741 - .L_3740)
.L_3740:
        /*000c*/ 	.word	0x00000000
        /*0010*/ 	.short	0x0000
        /*0012*/ 	.short	0x0000
        /*0014*/ 	.byte	0x00, 0xf0, 0xa1, 0x04


	//----- nvinfo : EIATTR_SPARSE_MMA_MASK
	.align		4
.L_3741:
        /*0018*/ 	.byte	0x03, 0x50
        /*001a*/ 	.short	0x0000


	//----- nvinfo : EIATTR_MAXREG_COUNT
	.align		4
        /*001c*/ 	.byte	0x03, 0x1b
        /*001e*/ 	.short	0x00ff


	//----- nvinfo : EIATTR_NUM_BARRIERS
	.align		4
        /*0020*/ 	.byte	0x02, 0x4c
        /*0022*/ 	.byte	0x01
	.zero		1


	//----- nvinfo : EIATTR_MERCURY_ISA_VERSION
	.align		4
        /*0024*/ 	.byte	0x03, 0x5f
        /*0026*/ 	.short	0x0101


	//----- nvinfo : EIATTR_COOP_GROUP_MASK_REGIDS
	.align		4
        /*0028*/ 	.byte	0x04, 0x29
        /*002a*/ 	.short	(.L_3743 - .L_3742)


	//   ....[0]....
.L_3742:
        /*002c*/ 	.word	0xffffffff


	//   ....[1]....
        /*0030*/ 	.word	0xffffffff


	//   ....[2]....
        /*0034*/ 	.word	0xffffffff


	//   ....[3]....
        /*0038*/ 	.word	0xffffffff


	//   ....[4]....
        /*003c*/ 	.word	0xffffffff


	//   ....[5]....
        /*0040*/ 	.word	0xffffffff


	//   ....[6]....
        /*0044*/ 	.word	0xffffffff


	//   ....[7]....
        /*0048*/ 	.word	0xffffffff


	//   ....[8]....
        /*004c*/ 	.word	0xffffffff


	//   ....[9]....
        /*0050*/ 	.word	0xffffffff


	//   ....[10]....
        /*0054*/ 	.word	0x05000044


	//   ....[11]....
        /*0058*/ 	.word	0x05000044


	//   ....[12]....
        /*005c*/ 	.word	0x05000044


	//   ....[13]....
        /*0060*/ 	.word	0x05000044


	//   ....[14]....
        /*0064*/ 	.word	0x05000044


	//   ....[15]....
        /*0068*/ 	.word	0x05000044


	//   ....[16]....
        /*006c*/ 	.word	0x05000044


	//   ....[17]....
        /*0070*/ 	.word	0x05000044


	//   ....[18]....
        /*0074*/ 	.word	0x05000044


	//   ....[19]....
        /*0078*/ 	.word	0x05000044


	//----- nvinfo : EIATTR_COOP_GROUP_INSTR_OFFSETS
	.align		4
.L_3743:
        /*007c*/ 	.byte	0x04, 0x28
        /*007e*/ 	.short	(.L_3745 - .L_3744)


	//   ....[0]....
.L_3744:
        /*0080*/ 	.word	0x000013f0


	//   ....[1]....
        /*0084*/ 	.word	0x00001400


	//   ....[2]....
        /*0088*/ 	.word	0x00001430


	//   ....[3]....
        /*008c*/ 	.word	0x00001440


	//   ....[4]....
        /*0090*/ 	.word	0x00001470


	//   ....[5]....
        /*0094*/ 	.word	0x00001480


	//   ....[6]....
        /*0098*/ 	.word	0x000014b0


	//   ....[7]....
        /*009c*/ 	.word	0x000014c0


	//   ....[8]....
        /*00a0*/ 	.word	0x000014f0


	//   ....[9]....
        /*00a4*/ 	.word	0x00001500


	//   ....[10]....
        /*00a8*/ 	.word	0x000026f0


	//   ....[11]....
        /*00ac*/ 	.word	0x00002740


	//   ....[12]....
        /*00b0*/ 	.word	0x000027b0


	//   ....[13]....
        /*00b4*/ 	.word	0x00002810


	//   ....[14]....
        /*00b8*/ 	.word	0x00002880


	//   ....[15]....
        /*00bc*/ 	.word	0x000028e0


	//   ....[16]....
        /*00c0*/ 	.word	0x00002950


	//   ....[17]....
        /*00c4*/ 	.word	0x000029b0


	//   ....[18]....
        /*00c8*/ 	.word	0x00002a20


	//   ....[19]....
        /*00cc*/ 	.word	0x00002a80


	//----- nvinfo : EIATTR_EXIT_INSTR_OFFSETS
	.align		4
.L_3745:
        /*00d0*/ 	.byte	0x04, 0x1c
        /*00d2*/ 	.short	(.L_3747 - .L_3746)


	//   ....[0]....
.L_3746:
        /*00d4*/ 	.word	0x00002690


	//----- nvinfo : EIATTR_MAX_THREADS
	.align		4
.L_3747:
        /*00d8*/ 	.byte	0x04, 0x05
        /*00da*/ 	.short	(.L_3749 - .L_3748)
.L_3748:
        /*00dc*/ 	.word	0x00000080
        /*00e0*/ 	.word	0x00000001
        /*00e4*/ 	.word	0x00000001


	//----- nvinfo : EIATTR_CRS_STACK_SIZE
	.align		4
.L_3749:
        /*00e8*/ 	.byte	0x04, 0x1e
        /*00ea*/ 	.short	(.L_3751 - .L_3750)
.L_3750:
        /*00ec*/ 	.word	0x00000000


	//----- nvinfo : EIATTR_CBANK_PARAM_SIZE
	.align		4
.L_3751:
        /*00f0*/ 	.byte	0x03, 0x19
        /*00f2*/ 	.short	0x0128


	//----- nvinfo : EIATTR_PARAM_CBANK
	.align		4
        /*00f4*/ 	.byte	0x04, 0x0a
        /*00f6*/ 	.short	(.L_3753 - .L_3752)
	.align		4
.L_3752:
        /*00f8*/ 	.word	index@(.nv.constant0._ZN10layer_norm13ln_bwd_kernelINS_13Kernel_traitsIf6__halffS2_fjLj2560ELj1ELj1ELj4ELj8ENS_18Kernel_traits_baseILj2560EfS2_fS2_fjLj128EEEEELb0ELb0ELb0ELb1EEEvNS_9BwdParamsE)
        /*00fc*/ 	.short	0x0210
        /*00fe*/ 	.short	0x0128


	//----- nvinfo : EIATTR_SW_WAR
	.align		4
.L_3753:
        /*0100*/ 	.byte	0x04, 0x36
        /*0102*/ 	.short	(.L_3755 - .L_3754)
.L_3754:
        /*0104*/ 	.word	0x00000008
.L_3755:


//--------------------- .nv.info._ZN10layer_norm13ln_bwd_kernelINS_13Kernel_traitsIf6__halffS2_fjLj2560ELj1ELj1ELj4ELj8ENS_18Kernel_traits_baseILj2560EfS2_fS2_fjLj128EEEEELb0ELb0ELb1ELb0EEEvNS_9BwdParamsE --------------------------
	.section	.nv.info._ZN10layer_norm13ln_bwd_kernelINS_13Kernel_traitsIf6__halffS2_fjLj2560ELj1ELj1ELj4ELj8ENS_18Kernel_traits_baseILj2560EfS2_fS2_fjLj128EEEEELb0ELb0ELb1ELb0EEEvNS_9BwdParamsE,"",@"SHT_CUDA_INFO"
	.sectionflags	@""
	.align	4


	//----- nvinfo : EIATTR_CUDA_API_VERSION
	.align		4
        /*0000*/ 	.byte	0x04, 0x37
        /*0002*/ 	.short	(.L_3757 - .L_3756)
.L_3756:
        /*0004*/ 	.word	0x00000082


	//----- nvinfo : EIATTR_KPARAM_INFO
	.align		4
.L_3757:
        /*0008*/ 	.byte	0x04, 0x17
        /*000a*/ 	.short	(.L_3759 - .L_3758)
.L_3758:
        /*000c*/ 	.word	0x00000000
        /*0010*/ 	.short	0x0000
        /*0012*/ 	.short	0x0000
        /*0014*/ 	.byte	0x00, 0xf0, 0xa1, 0x04


	//----- nvinfo : EIATTR_SPARSE_MMA_MASK
	.align		4
.L_3759:
        /*0018*/ 	.byte	0x03, 0x50
        /*001a*/ 	.short	0x0000


	//----- nvinfo : EIATTR_MAXREG_COUNT
	.align		4
        /*001c*/ 	.byte	0x03, 0x1b
        /*001e*/ 	.short	0x00ff


	//----- nvinfo : EIATTR_NUM_BARRIERS
	.align		4
        /*0020*/ 	.byte	0x02, 0x4c
        /*0022*/ 	.byte	0x01
	.zero		1


	//----- nvinfo : EIATTR_MERCURY_ISA_VERSION
	.align		4
        /*0024*/ 	.byte	0x03, 0x5f
        /*0026*/ 	.short	0x0101


	//----- nvinfo : EIATTR_COOP_GROUP_MASK_REGIDS
	.align		4
        /*0028*/ 	.byte	0x04, 0x29
        /*002a*/ 	.short	(.L_3761 - .L_3760)


	//   ....[0]....
.L_3760:
        /*002c*/ 	.word	0xffffffff


	//   ....[1]....
        /*0030*/ 	.word	0xffffffff


	//   ....[2]....
        /*0034*/ 	.word	0xffffffff


	//   ....[3]....
        /*0038*/ 	.word	0xffffffff


	//   ....[4]....
        /*003c*/ 	.word	0xffffffff


	//   ....[5]....
        /*0040*/ 	.word	0xffffffff


	//   ....[6]....
        /*0044*/ 	.word	0xffffffff


	//   ....[7]....
        /*0048*/ 	.word	0xffffffff


	//   ....[8]....
        /*004c*/ 	.word	0xffffffff


	//   ....[9]....
        /*0050*/ 	.word	0xffffffff


	//   ....[10]....
        /*0054*/ 	.word	0x05000099


	//   ....[11]....
        /*0058*/ 	.word	0x05000099


	//   ....[12]....
        /*005c*/ 	.word	0x05000099


	//   ....[13]....
        /*0060*/ 	.word	0x05000099


	//   ....[14]....
        /*0064*/ 	.word	0x05000099


	//   ....[15]....
        /*0068*/ 	.word	0x05000099


	//   ....[16]....
        /*006c*/ 	.word	0x05000099


	//   ....[17]....
        /*0070*/ 	.word	0x05000099


	//   ....[18]....
        /*0074*/ 	.word	0x05000099


	//   ....[19]....
        /*0078*/ 	.word	0x05000099


	//----- nvinfo : EIATTR_COOP_GROUP_INSTR_OFFSETS
	.align		4
.L_3761:
        /*007c*/ 	.byte	0x04, 0x28
        /*007e*/ 	.short	(.L_3763 - .L_3762)


	//   ....[0]....
.L_3762:
        /*0080*/ 	.word	0x000019c0


	//   ....[1]....
        /*0084*/ 	.word	0x000019d0


	//   ....[2]....
        /*0088*/ 	.word	0x00001a00


	//   ....[3]....
        /*008c*/ 	.word	0x00001a10


	//   ....[4]....
        /*0090*/ 	.word	0x00001a40


	//   ....[5]....
        /*0094*/ 	.word	0x00001a50


	//   ....[6]....
        /*0098*/ 	.word	0x00001a80


	//   ....[7]....
        /*009c*/ 	.word	0x00001a90


	//   ....[8]....
        /*00a0*/ 	.word	0x00001ac0


	//   ....[9]....
        /*00a4*/ 	.word	0x00001ad0


	//   ....[10]....
        /*00a8*/ 	.word	0x00003df0


	//   ....[11]....
        /*00ac*/ 	.word	0x00003e40


	//   ....[12]....
        /*00b0*/ 	.word	0x00003eb0


	//   ....[13]....
        /*00b4*/ 	.word	0x00003f10


	//   ....[14]....
        /*00b8*/ 	.word	0x00003f80


	//   ....[15]....
        /*00bc*/ 	.word	0x00003fe0


	//   ....[16]....
        /*00c0*/ 	.word	0x00004050


	//   ....[17]....
        /*00c4*/ 	.word	0x000040b0


	//   ....[18]....
        /*00c8*/ 	.word	0x00004120


	//   ....[19]....
        /*00cc*/ 	.word	0x00004180


	//----- nvinfo : EIATTR_EXIT_INSTR_OFFSETS
	.align		4
.L_3763:
        /*00d0*/ 	.byte	0x04, 0x1c
        /*00d2*/ 	.short	(.L_3765 - .L_3764)


	//   ....[0]....
.L_3764:
        /*00d4*/ 	.word	0x00003d10


	//   ....[1]....
        /*00d8*/ 	.word	0x00003d90


	//----- nvinfo : EIATTR_MAX_THREADS
	.align		4
.L_3765:
        /*00dc*/ 	.byte	0x04, 0x05
        /*00de*/ 	.short	(.L_3767 - .L_3766)
.L_3766:
        /*00e0*/ 	.word	0x00000080
        /*00e4*/ 	.word	0x00000001
        /*00e8*/ 	.word	0x00000001


	//----- nvinfo : EIATTR_CRS_STACK_SIZE
	.align		4
.L_3767:
        /*00ec*/ 	.byte	0x04, 0x1e
        /*00ee*/ 	.short	(.L_3769 - .L_3768)
.L_3768:
        /*00f0*/ 	.word	0x00000000


	//----- nvinfo : EIATTR_CBANK_PARAM_SIZE
	.align		4
.L_3769:
        /*00f4*/ 	.byte	0x03, 0x19
        /*00f6*/ 	.short	0x0128


	//----- nvinfo : EIATTR_PARAM_CBANK
	.align		4
        /*00f8*/ 	.byte	0x04, 0x0a
        /*00fa*/ 	.short	(.L_3771 - .L_3770)
	.align		4
.L_3770:
        /*00fc*/ 	.word	index@(.nv.constant0._ZN10layer_norm13ln_bwd_kernelINS_13Kernel_traitsIf6__halffS2_fjLj2560ELj1ELj1ELj4ELj8ENS_18Kernel_traits_baseILj2560EfS2_fS2_fjLj128EEEEELb0ELb0ELb1ELb0EEEvNS_9BwdParamsE)
        /*0100*/ 	.short	0x0210
        /*0102*/ 	.short	0x0128


	//----- nvinfo : EIATTR_SW_WAR
	.align		4
.L_3771:
        /*0104*/ 	.byte	0x04, 0x36
        /*0106*/ 	.short	(.L_3773 - .L_3772)
.L_3772:
        /*0108*/ 	.word	0x00000008
.L_3773:


//--------------------- .nv.info._ZN10layer_norm13ln_bwd_kernelINS_13Kernel_traitsIf6__halffS2_fjLj2560ELj1ELj1ELj4ELj8ENS_18Kernel_traits_baseILj2560EfS2_fS2_fjLj128EEEEELb0ELb0ELb1ELb1EEEvNS_9BwdParamsE --------------------------
	.section	.nv.info._ZN10layer_norm13ln_bwd_kernelINS_13Kernel_traitsIf6__halffS2_fjLj2560ELj1ELj1ELj4ELj8ENS_18Kernel_traits_baseILj2560EfS2_fS2_fjLj128EEEEELb0ELb0ELb1ELb1EEEvNS_9BwdParamsE,"",@"SHT_CUDA_INFO"
	.sectionflags	@""
	.align	4


	//----- nvinfo : EIATTR_CUDA_API_VERSION
	.align		4
        /*0000*/ 	.byte	0x04, 0x37
        /*0002*/ 	.short	(.L_3775 - .L_3774)
.L_3774:
        /*0004*/ 	.word	0x00000082


	//----- nvinfo : EIATTR_KPARAM_INFO
	.align		4
.L_3775:
        /*0008*/ 	.byte	0x04, 0x17
        /*000a*/ 	.short	(.L_3777 - .L_3776)
.L_3776:
        /*000c*/ 	.word	0x00000000
        /*0010*/ 	.short	0x0000
        /*0012*/ 	.short	0x0000
        /*0014*/ 	.byte	0x00, 0xf0, 0xa1, 0x04


	//----- nvinfo : EIATTR_SPARSE_MMA_MASK
	.align		4
.L_3777:
        /*0018*/ 	.byte	0x03, 0x50
        /*001a*/ 	.short	0x0000


	//----- nvinfo : EIATTR_MAXREG_COUNT
	.align		4
        /*001c*/ 	.byte	0x03, 0x1b
        /*001e*/ 	.short	0x00ff


	//----- nvinfo : EIATTR_NUM_BARRIERS
	.align		4
        /*0020*/ 	.byte	0x02, 0x4c
        /*0022*/ 	.byte	0x01
	.zero		1


	//----- nvinfo : EIATTR_MERCURY_ISA_VERSION
	.align		4
        /*0024*/ 	.byte	0x03, 0x5f
        /*0026*/ 	.short	0x0101


	//----- nvinfo : EIATTR_COOP_GROUP_MASK_REGIDS
	.align		4
        /*0028*/ 	.byte	0x04, 0x29
        /*002a*/ 	.short	(.L_3779 - .L_3778)


	//   ....[0]....
.L_3778:
        /*002c*/ 	.word	0xffffffff


	//   ....[1]....
        /*0030*/ 	.word	0xffffffff


	//   ....[2]....
        /*0034*/ 	.word	0xffffffff


	//   ....[3]....
        /*0038*/ 	.word	0xffffffff


	//   ....[4]....
        /*003c*/ 	.word	0xffffffff


	//   ....[5]....
        /*0040*/ 	.word	0xffffffff


	//   ....[6]....
        /*0044*/ 	.word	0xffffffff


	//   ....[7]....
        /*0048*/ 	.word	0xffffffff


	//   ....[8]....
        /*004c*/ 	.word	0xffffffff


	//   ....[9]....
        /*0050*/ 	.word	0xffffffff


	//   ....[10]....
        /*0054*/ 	.word	0x05000096


	//   ....[11]....
        /*0058*/ 	.word	0x05000096


	//   ....[12]....
        /*005c*/ 	.word	0x05000096


	//   ....[13]....
        /*0060*/ 	.word	0x05000096


	//   ....[14]....
        /*0064*/ 	.word	0x05000096


	//   ....[15]....
        /*0068*/ 	.word	0x05000096


	//   ....[16]....
        /*006c*/ 	.word	0x05000096


	//   ....[17]....
        /*0070*/ 	.word	0x05000096


	//   ....[18]....
        /*0074*/ 	.word	0x05000096


	//   ....[19]....
        /*0078*/ 	.word	0x05000096


	//----- nvinfo : EIATTR_COOP_GROUP_INSTR_OFFSETS
	.align		4
.L_3779:
        /*007c*/ 	.byte	0x04, 0x28
        /*007e*/ 	.short	(.L_3781 - .L_3780)


	//   ....[0]....
.L_3780:
        /*0080*/ 	.word	0x00001580


	//   ....[1]....
        /*0084*/ 	.word	0x00001590


	//   ....[2]....
        /*0088*/ 	.word	0x000015c0


	//   ....[3]....
        /*008c*/ 	.word	0x000015d0


	//   ....[4]....
        /*0090*/ 	.word	0x00001600


	//   ....[5]....
        /*0094*/ 	.word	0x00001610


	//   ....[6]....
        /*0098*/ 	.word	0x00001640


	//   ....[7]....
        /*009c*/ 	.word	0x00001650


	//   ....[8]....
        /*00a0*/ 	.word	0x00001680


	//   ....[9]....
        /*00a4*/ 	.word	0x00001690


	//   ....[10]....
        /*00a8*/ 	.word	0x000034e0


	//   ....[11]....
        /*00ac*/ 	.word	0x00003530


	//   ....[12]....
        /*00b0*/ 	.word	0x000035a0


	//   ....[13]....
        /*00b4*/ 	.word	0x00003600


	//   ....[14]....
        /*00b8*/ 	.word	0x00003670


	//   ....[15]....
        /*00bc*/ 	.word	0x000036d0


	//   ....[16]....
        /*00c0*/ 	.word	0x00003740


	//   ....[17]....
        /*00c4*/ 	.word	0x000037a0


	//   ....[18]....
        /*00c8*/ 	.word	0x00003810


	//   ....[19]....
        /*00cc*/ 	.word	0x00003870


	//----- nvinfo : EIATTR_EXIT_INSTR_OFFSETS
	.align		4
.L_3781:
        /*00d0*/ 	.byte	0x04, 0x1c
        /*00d2*/ 	.short	(.L_3783 - .L_3782)


	//   ....[0]....
.L_3782:
        /*00d4*/ 	.word	0x00003480


	//----- nvinfo : EIATTR_MAX_THREADS
	.align		4
.L_3783:
        /*00d8*/ 	.byte	0x04, 0x05
        /*00da*/ 	.short	(.L_3785 - .L_3784)
.L_3784:
        /*00dc*/ 	.word	0x00000080
        /*00e0*/ 	.word	0x00000001
        /*00e4*/ 	.word	0x00000001


	//----- nvinfo : EIATTR_CRS_STACK_SIZE
	.align		4
.L_3785:
        /*00e8*/ 	.byte	0x04, 0x1e
        /*00ea*/ 	.short	(.L_3787 - .L_3786)
.L_3786:
        /*00ec*/ 	.word	0x00000000


	//----- nvinfo : EIATTR_CBANK_PARAM_SIZE
	.align		4
.L_3787:
        /*00f0*/ 	.byte	0x03, 0x19
        /*00f2*/ 	.short	0x0128


	//----- nvinfo : EIATTR_PARAM_CBANK
	.align		4
        /*00f4*/ 	.byte	0x04, 0x0a
        /*00f6*/ 	.short	(.L_3789 - .L_3788)
	.align		4
.L_3788:
        /*00f8*/ 	.word	index@(.nv.constant0._ZN10layer_norm13ln_bwd_kernelINS_13Kernel_traitsIf6__halffS2_fjLj2560ELj1ELj1ELj4ELj8ENS_18Kernel_traits_baseILj2560EfS2_fS2_fjLj128EEEEELb0ELb0ELb1ELb1EEEvNS_9BwdParamsE)
        /*00fc*/ 	.short	0x0210
        /*00fe*/ 	.short	0x0128


	//----- nvinfo : EIATTR_SW_WAR
	.align		4
.L_3789:
        /*0100*/ 	.byte	0x04, 0x36
        /*0102*/ 	.short	(.L_3791 - .L_3790)
.L_3790:
        /*0104*/ 	.word	0x00000008
.L_3791:


//--------------------- .nv.info._ZN10layer_norm13ln_bwd_kernelINS_13Kernel_traitsIf6__halffS2_fjLj2560ELj1ELj1ELj4ELj8ENS_18Kernel_traits_baseILj2560EfS2_fS2_fjLj128EEEEELb0ELb1ELb0ELb0EEEvNS_9BwdParamsE --------------------------
	.section	.nv.info._ZN10layer_norm13ln_bwd_kernelINS_13Kernel_traitsIf6__halffS2_fjLj2560ELj1ELj1ELj4ELj8ENS_18Kernel_traits_baseILj2560EfS2_fS2_fjLj128EEEEELb0ELb1ELb0ELb0EEEvNS_9BwdParamsE,"",@"SHT_CUDA_INFO"
	.sectionflags	@""
	.align	4


	//----- nvinfo : EIATTR_CUDA_API_VERSION
	.align		4
        /*0000*/ 	.byte	0x04, 0x37
        /*0002*/ 	.short	(.L_3793 - .L_3792)
.L_3792:
        /*0004*/ 	.word	0x00000082


	//----- nvinfo : EIATTR_KPARAM_INFO
	.align		4
.L_3793:
        /*0008*/ 	.byte	0x04, 0x17
        /*000a*/ 	.short	(.L_3795 - .L_3794)
.L_3794:
        /*000c*/ 	.word	0x00000000
        /*0010*/ 	.short	0x0000
        /*0012*/ 	.short	0x0000
        /*0014*/ 	.byte	0x00, 0xf0, 0xa1, 0x04


	//----- nvinfo : EIATTR_SPARSE_MMA_MASK
	.align		4
.L_3795:
        /*0018*/ 	.byte	0x03, 0x50
        /*001a*/ 	.short	0x0000


	//----- nvinfo : EIATTR_MAXREG_COUNT
	.align		4
        /*001c*/ 	.byte	0x03, 0x1b
        /*001e*/ 	.short	0x00ff


	//----- nvinfo : EIATTR_NUM_BARRIERS
	.align		4
        /*0020*/ 	.byte	0x02, 0x4c
        /*0022*/ 	.byte	0x01
	.zero		1


	//----- nvinfo : EIATTR_MERCURY_ISA_VERSION
	.align		4
        /*0024*/ 	.byte	0x03, 0x5f
        /*0026*/ 	.short	0x0101


	//----- nvinfo : EIATTR_COOP_GROUP_MASK_REGIDS
	.align		4
        /*0028*/ 	.byte	0x04, 0x29
        /*002a*/ 	.short	(.L_3797 - .L_3796)


	//   ....[0]....
.L_3796:
        /*002c*/ 	.word	0xffffffff


	//   ....[1]....
        /*0030*/ 	.word	0xffffffff


	//   ....[2]....
        /*0034*/ 	.word	0xffffffff


	//   ....[3]....
        /*0038*/ 	.word	0xffffffff


	//   ....[4]....
        /*003c*/ 	.word	0xffffffff


	//   ....[5]....
        /*0040*/ 	.word	0xffffffff


	//   ....[6]....
        /*0044*/ 	.word	0xffffffff


	//   ....[7]....
        /*0048*/ 	.word	0xffffffff


	//   ....[8]....
        /*004c*/ 	.word	0xffffffff


	//   ....[9]....
        /*0050*/ 	.word	0xffffffff


	//   ....[10]....
        /*0054*/ 	.word	0x050000b9


	//   ....[11]....
        /*0058*/ 	.word	0x050000b9


	//   ....[12]....
        /*005c*/ 	.word	0x050000b9


	//   ....[13]....
        /*0060*/ 	.word	0x050000b9


	//   ....[14]....
        /*0064*/ 	.word	0x050000b9


	//   ....[15]....
        /*0068*/ 	.word	0x050000b9


	//   ....[16]....
        /*006c*/ 	.word	0x050000b9


	//   ....[17]....
        /*0070*/ 	.word	0x050000b9


	//   ....[18]....
        /*0074*/ 	.word	0x050000b9


	//   ....[19]....
        /*0078*/ 	.word	0x050000b9


	//----- nvinfo : EIATTR_COOP_GROUP_INSTR_OFFSETS
	.align		4
.L_3797:
        /*007c*/ 	.byte	0x04, 0x28
        /*007e*/ 	.short	(.L_3799 - .L_3798)


	//   ....[0]....
.L_3798:
        /*0080*/ 	.word	0x00001840


	//   ....[1]....
        /*0084*/ 	.word	0x00001850


	//   ....[2]....
        /*0088*/ 	.word	0x00001880


	//   ....[3]....
        /*008c*/ 	.word	0x00001890


	//   ....[4]....
        /*0090*/ 	.word	0x000018c0


	//   ....[5]....
        /*0094*/ 	.word	0x000018d0


	//   ....[6]....
        /*0098*/ 	.word	0x00001900


	//   ....[7]....
        /*009c*/ 	.word	0x00001910


	//   ....[8]....
        /*00a0*/ 	.word	0x00001940


	//   ....[9]....
        /*00a4*/ 	.word	0x00001950


	//   ....[10]....
        /*00a8*/ 	.word	0x00003450


	//   ....[11]....
        /*00ac*/ 	.word	0x000034a0


	//   ....[12]....
        /*00b0*/ 	.word	0x00003510


	//   ....[13]....
        /*00b4*/ 	.word	0x00003570


	//   ....[14]....
        /*00b8*/ 	.word	0x000035e0


	//   ....[15]....
        /*00bc*/ 	.word	0x00003640


	//   ....[16]....
        /*00c0*/ 	.word	0x000036b0


	//   ....[17]....
        /*00c4*/ 	.word	0x00003710


	//   ....[18]....
        /*00c8*/ 	.word	0x00003780


	//   ....[19]....
        /*00cc*/ 	.word	0x000037e0


	//----- nvinfo : EIATTR_EXIT_INSTR_OFFSETS
	.align		4
.L_3799:
        /*00d0*/ 	.byte	0x04, 0x1c
        /*00d2*/ 	.short	(.L_3801 - .L_3800)


	//   ....[0]....
.L_3800:
        /*00d4*/ 	.word	0x00003350


	//   ....[1]....
        /*00d8*/ 	.word	0x000033f0


	//----- nvinfo : EIATTR_MAX_THREADS
	.align		4
.L_3801:
        /*00dc*/ 	.byte	0x04, 0x05
        /*00de*/ 	.short	(.L_3803 - .L_3802)
.L_3802:
        /*00e0*/ 	.word	0x00000080
        /*00e4*/ 	.word	0x00000001
        /*00e8*/ 	.word	0x00000001


	//----- nvinfo : EIATTR_CRS_STACK_SIZE
	.align		4
.L_3803:
        /*00ec*/ 	.byte	0x04, 0x1e
        /*00ee*/ 	.short	(.L_3805 - .L_3804)
.L_3804:
        /*00f0*/ 	.word	0x00000000


	//----- nvinfo : EIATTR_CBANK_PARAM_SIZE
	.align		4
.L_3805:
        /*00f4*/ 	.byte	0x03, 0x19
        /*00f6*/ 	.short	0x0128


	//----- nvinfo : EIATTR_PARAM_CBANK
	.align		4
        /*00f8*/ 	.byte	0x04, 0x0a
        /*00fa*/ 	.short	(.L_3807 - .L_3806)
	.align		4
.L_3806:
        /*00fc*/ 	.word	index@(.nv.constant0._ZN10layer_norm13ln_bwd_kernelINS_13Kernel_traitsIf6__halffS2_fjLj2560ELj1ELj1ELj4ELj8ENS_18Kernel_traits_baseILj2560EfS2_fS2_fjLj128EEEEELb0ELb1ELb0ELb0EEEvNS_9BwdParamsE)
        /*0100*/ 	.short	0x0210
        /*0102*/ 	.short	0x0128


	//----- nvinfo : EIATTR_SW_WAR
	.align		4
.L_3807:
        /*0104*/ 	.byte	0x04, 0x36
        /*0106*/ 	.short	(.L_3809 - .L_3808)
.L_3808:
        /*0108*/ 	.word	0x00000008
.L_3809:


//--------------------- .nv.info._ZN10layer_norm13ln_bwd_kernelINS_13Kernel_traitsIf6__halffS2_fjLj2560ELj1ELj1ELj4ELj8ENS_18Kernel_traits_baseILj2560EfS2_fS2_fjLj128EEEEELb0ELb1ELb0ELb1EEEvNS_9BwdParamsE --------------------------
	.section	.nv.info._ZN10layer_norm13ln_bwd_kernelINS_13Kernel_traitsIf6__halffS2_fjLj2560ELj1ELj1ELj4ELj8ENS_18Kernel_traits_baseILj2560EfS2_fS2_fjLj128EEEEELb0ELb1ELb0ELb1EEEvNS_9BwdParamsE,"",@"SHT_CUDA_INFO"
	.sectionflags	@""
	.align	4


	//----- nvinfo : EIATTR_CUDA_API_VERSION
	.align		4
        /*0000*/ 	.byte	0x04, 0x37
        /*0002*/ 	.short	(.L_3811 - .L_3810)
.L_3810:
        /*0004*/ 	.word	0x00000082


	//----- nvinfo : EIATTR_KPARAM_INFO
	.align		4
.L_3811:
        /*0008*/ 	.byte	0x04, 0x17
        /*000a*/ 	.short	(.L_3813 - .L_3812)
.L_3812:
        /*000c*/ 	.word	0x00000000
        /*0010*/ 	.short	0x0000
        /*0012*/ 	.short	0x0000
        /*0014*/ 	.byte	0x00, 0xf0, 0xa1, 0x04


	//----- nvinfo : EIATTR_SPARSE_MMA_MASK
	.align		4
.L_3813:
        /*0018*/ 	.byte	0x03, 0x50
        /*001a*/ 	.short	0x0000


	//----- nvinfo : EIATTR_MAXREG_COUNT
	.align		4
        /*001c*/ 	.byte	0x03, 0x1b
        /*001e*/ 	.short	0x00ff


	//----- nvinfo : EIATTR_NUM_BARRIERS
	.align		4
        /*0020*/ 	.byte	0x02, 0x4c
        /*0022*/ 	.byte	0x01
	.zero		1


	//----- nvinfo : EIATTR_MERCURY_ISA_VERSION
	.align		4
        /*0024*/ 	.byte	0x03, 0x5f
        /*0026*/ 	.short	0x0101


	//----- nvinfo : EIATTR_COOP_GROUP_MASK_REGIDS
	.align		4
        /*0028*/ 	.byte	0x04, 0x29
        /*002a*/ 	.short	(.L_3815 - .L_3814)


	//   ....[0]....
.L_3814:
        /*002c*/ 	.word	0xffffffff


	//   ....[1]....
        /*0030*/ 	.word	0xffffffff


	//   ....[2]....
        /*0034*/ 	.word	0xffffffff


	//   ....[3]....
        /*0038*/ 	.word	0xffffffff


	//   ....[4]....
        /*003c*/ 	.word	0xffffffff


	//   ....[5]....
        /*0040*/ 	.word	0xffffffff


	//   ....[6]....
        /*0044*/ 	.word	0xffffffff


	//   ....[7]....
        /*0048*/ 	.word	0xffffffff


	//   ....[8]....
        /*004c*/ 	.word	0xffffffff


	//   ....[9]....
        /*0050*/ 	.word	0xffffffff


	//   ....[10]....
        /*0054*/ 	.word	0x050000a7


	//   ....[11]....
        /*0058*/ 	.word	0x050000a7


	//   ....[12]....
        /*005c*/ 	.word	0x050000a7


	//   ....[13]....
        /*0060*/ 	.word	0x050000a7


	//   ....[14]....
        /*0064*/ 	.word	0x050000a7


	//   ....[15]....
        /*0068*/ 	.word	0x050000a7


	//   ....[16]....
        /*006c*/ 	.word	0x050000a7


	//   ....[17]....
        /*0070*/ 	.word	0x050000a7


	//   ....[18]....
        /*0074*/ 	.word	0x050000a7


	//   ....[19]....
        /*0078*/ 	.word	0x050000a7


	//----- nvinfo : EIATTR_COOP_GROUP_INSTR_OFFSETS
	.align		4
.L_3815:
        /*007c*/ 	.byte	0x04, 0x28
        /*007e*/ 	.short	(.L_3817 - .L_3816)


	//   ....[0]....
.L_3816:
        /*0080*/ 	.word	0x00001630


	//   ....[1]....
        /*0084*/ 	.word	0x00001640


	//   ....[2]....
        /*0088*/ 	.word	0x00001670


	//   ....[3]....
        /*008c*/ 	.word	0x00001680


	//   ....[4]....
        /*0090*/ 	.word	0x000016b0


	//   ....[5]....
        /*0094*/ 	.word	0x000016c0


	//   ....[6]....
        /*0098*/ 	.word	0x000016f0


	//   ....[7]....
        /*009c*/ 	.word	0x00001700


	//   ....[8]....
        /*00a0*/ 	.word	0x00001730


	//   ....[9]....
        /*00a4*/ 	.word	0x00001740


	//   ....[10]....
        /*00a8*/ 	.word	0x00003120


	//   ....[11]....
        /*00ac*/ 	.word	0x00003170


	//   ....[12]....
        /*00b0*/ 	.word	0x000031e0


	//   ....[13]....
        /*00b4*/ 	.word	0x00003240


	//   ....[14]....
        /*00b8*/ 	.word	0x000032b0


	//   ....[15]....
        /*00bc*/ 	.word	0x00003310


	//   ....[16]....
        /*00c0*/ 	.word	0x00003380


	//   ....[17]....
        /*00c4*/ 	.word	0x000033e0


	//   ....[18]....
        /*00c8*/ 	.word	0x00003450


	//   ....[19]....
        /*00cc*/ 	.word	0x000034b0


	//----- nvinfo : EIATTR_EXIT_INSTR_OFFSETS
	.align		4
.L_3817:
        /*00d0*/ 	.byte	0x04, 0x1c
        /*00d2*/ 	.short	(.L_3819 - .L_3818)


	//   ....[0]....
.L_3818:
        /*00d4*/ 	.word	0x000030c0


	//----- nvinfo : EIATTR_MAX_THREADS
	.align		4
.L_3819:
        /*00d8*/ 	.byte	0x04, 0x05
        /*00da*/ 	.short	(.L_3821 - .L_3820)
.L_3820:
        /*00dc*/ 	.word	0x00000080
        /*00e0*/ 	.word	0x00000001
        /*00e4*/ 	.word	0x00000001


	//----- nvinfo : EIATTR_CRS_STACK_SIZE
	.align		4
.L_3821:
        /*00e8*/ 	.byte	0x04, 0x1e
        /*00ea*/ 	.short	(.L_3823 - .L_3822)
.L_3822:
        /*00ec*/ 	.word	0x00000000


	//----- nvinfo : EIATTR_CBANK_PARAM_SIZE
	.align		4
.L_3823:
        /*00f0*/ 	.byte	0x03, 0x19
        /*00f2*/ 	.short	0x0128


	//----- nvinfo : EIATTR_PARAM_CBANK
	.align		4
        /*00f4*/ 	.byte	0x04, 0x0a
        /*00f6*/ 	.short	(.L_3825 - .L_3824)
	.align		4
.L_3824:
        /*00f8*/ 	.word	index@(.nv.constant0._ZN10layer_norm13ln_bwd_kernelINS_13Kernel_traitsIf6__halffS2_fjLj2560ELj1ELj1ELj4ELj8ENS_18Kernel_traits_baseILj2560EfS2_fS2_fjLj128EEEEELb0ELb1ELb0ELb1EEEvNS_9BwdParamsE)
        /*00fc*/ 	.short	0x0210
        /*00fe*/ 	.short	0x0128


	//----- nvinfo : EIATTR_SW_WAR
	.align		4
.L_3825:
        /*0100*/ 	.byte	0x04, 0x36
        /*0102*/ 	.short	(.L_3827 - .L_3826)
.L_3826:
        /*0104*/ 	.word	0x00000008
.L_3827:


//--------------------- .nv.info._ZN10layer_norm13ln_bwd_kernelINS_13Kernel_traitsIf6__halffS2_fjLj2560ELj1ELj1ELj4ELj8ENS_18Kernel_traits_baseILj2560EfS2_fS2_fjLj128EEEEELb0ELb1ELb1ELb0EEEvNS_9BwdParamsE --------------------------
	.section	.nv.info._ZN10layer_norm13ln_bwd_kernelINS_13Kernel_traitsIf6__halffS2_fjLj2560ELj1ELj1ELj4ELj8ENS_18Kernel_traits_baseILj2560EfS2_fS2_fjLj128EEEEELb0ELb1ELb1ELb0EEEvNS_9BwdParamsE,"",@"SHT_CUDA_INFO"
	.sectionflags	@""
	.align	4


	//----- nvinfo : EIATTR_CUDA_API_VERSION
	.align		4
        /*0000*/ 	.byte	0x04, 0x37
        /*0002*/ 	.short	(.L_3829 - .L_3828)
.L_3828:
        /*0004*/ 	.word	0x00000082


	//----- nvinfo : EIATTR_KPARAM_INFO
	.align		4
.L_3829:
        /*0008*/ 	.byte	0x04, 0x17
        /*000a*/ 	.short	(.L_3831 - .L_3830)
.L_3830:
        /*000c*/ 	.word	0x00000000
        /*0010*/ 	.short	0x0000
        /*0012*/ 	.short	0x0000
        /*0014*/ 	.byte	0x00, 0xf0, 0xa1, 0x04


	//----- nvinfo : EIATTR_SPARSE_MMA_MASK
	.align		4
.L_3831:
        /*0018*/ 	.byte	0x03, 0x50
        /*001a*/ 	.short	0x0000


	//----- nvinfo : EIATTR_MAXREG_COUNT
	.align		4
        /*001c*/ 	.byte	0x03, 0x1b
        /*001e*/ 	.short	0x00ff


	//----- nvinfo : EIATTR_NUM_BARRIERS
	.align		4
        /*0020*/ 	.byte	0x02, 0x4c
        /*0022*/ 	.byte	0x01
	.zero		1


	//----- nvinfo : EIATTR_MERCURY_ISA_VERSION
	.align		4
        /*0024*/ 	.byte	0x03, 0x5f
        /*0026*/ 	.short	0x0101


	//----- nvinfo : EIATTR_COOP_GROUP_MASK_REGIDS
	.align		4
        /*0028*/ 	.byte	0x04, 0x29
        /*002a*/ 	.short	(.L_3833 - .L_3832)


	//   ....[0]....
.L_3832:
        /*002c*/ 	.word	0xffffffff


	//   ....[1]....
        /*0030*/ 	.word	0xffffffff


	//   ....[2]....
        /*0034*/ 	.word	0xffffffff


	//   ....[3]....
        /*0038*/ 	.word	0xffffffff


	//   ....[4]....
        /*003c*/ 	.word	0xffffffff


	//   ....[5]....
        /*0040*/ 	.word	0xffffffff


	//   ....[6]....
        /*0044*/ 	.word	0xffffffff


	//   ....[7]....
        /*0048*/ 	.word	0xffffffff


	//   ....[8]....
        /*004c*/ 	.word	0xffffffff


	//   ....[9]....
        /*0050*/ 	.word	0xffffffff


	//   ....[10]....
        /*0054*/ 	.word	0x050000c2


	//   ....[11]....
        /*0058*/ 	.word	0x050000c2


	//   ....[12]....
        /*005c*/ 	.word	0x050000c2


	//   ....[13]....
        /*0060*/ 	.word	0x050000c2


	//   ....[14]....
        /*0064*/ 	.word	0x050000c2


	//   ....[15]....
        /*0068*/ 	.word	0x050000c2


	//   ....[16]....
        /*006c*/ 	.word	0x050000c2


	//   ....[17]....
        /*0070*/ 	.word	0x050000c2


	//   ....[18]....
        /*0074*/ 	.word	0x050000c2


	//   ....[19]....
        /*0078*/ 	.word	0x050000c2


	//----- nvinfo : EIATTR_COOP_GROUP_INSTR_OFFSETS
	.align		4
.L_3833:
        /*007c*/ 	.byte	0x04, 0x28
        /*007e*/ 	.short	(.L_3835 - .L_3834)


	//   ....[0]....
.L_3834:
        /*0080*/ 	.word	0x00001b30


	//   ....[1]....
        /*0084*/ 	.word	0x00001b40


	//   ....[2]....
        /*0088*/ 	.word	0x00001b70


	//   ....[3]....
        /*008c*/ 	.word	0x00001b80


	//   ....[4]....
        /*0090*/ 	.word	0x00001bb0


	//   ....[5]....
        /*0094*/ 	.word	0x00001bc0


	//   ....[6]....
        /*0098*/ 	.word	0x00001bf0


	//   ....[7]....
        /*009c*/ 	.word	0x00001c00


	//   ....[8]....
        /*00a0*/ 	.word	0x00001c30


	//   ....[9]....
        /*00a4*/ 	.word	0x00001c40


	//   ....[10]....
        /*00a8*/ 	.word	0x00004880


	//   ....[11]....
        /*00ac*/ 	.word	0x000048d0


	//   ....[12]....
        /*00b0*/ 	.word	0x00004940


	//   ....[13]....
        /*00b4*/ 	.word	0x000049a0


	//   ....[14]....
        /*00b8*/ 	.word	0x00004a10


	//   ....[15]....
        /*00bc*/ 	.word	0x00004a70


	//   ....[16]....
        /*00c0*/ 	.word	0x00004ae0


	//   ....[17]....
        /*00c4*/ 	.word	0x00004b40


	//   ....[18]....
        /*00c8*/ 	.word	0x00004bb0


	//   ....[19]....
        /*00cc*/ 	.word	0x00004c10


	//----- nvinfo : EIATTR_EXIT_INSTR_OFFSETS
	.align		4
.L_3835:
        /*00d0*/ 	.byte	0x04, 0x1c
        /*00d2*/ 	.short	(.L_3837 - .L_3836)


	//   ....[0]....
.L_3836:
        /*00d4*/ 	.word	0x00004780


	//   ....[1]....
        /*00d8*/ 	.word	0x00004820


	//----- nvinfo : EIATTR_MAX_THREADS
	.align		4
.L_3837:
        /*00dc*/ 	.byte	0x04, 0x05
        /*00de*/ 	.short	(.L_3839 - .L_3838)
.L_3838:
        /*00e0*/ 	.word	0x00000080
        /*00e4*/ 	.word	0x00000001
        /*00e8*/ 	.word	0x00000001


	//----- nvinfo : EIATTR_CRS_STACK_SIZE
	.align		4
.L_3839:
        /*00ec*/ 	.byte	0x04, 0x1e
        /*00ee*/ 	.short	(.L_3841 - .L_3840)
.L_3840:
        /*00f0*/ 	.word	0x00000000


	//----- nvinfo : EIATTR_CBANK_PARAM_SIZE
	.align		4
.L_3841:
        /*00f4*/ 	.byte	0x03, 0x19
        /*00f6*/ 	.short	0x0128


	//----- nvinfo : EIATTR_PARAM_CBANK
	.align		4
        /*00f8*/ 	.byte	0x04, 0x0a
        /*00fa*/ 	.short	(.L_3843 - .L_3842)
	.align		4
.L_3842:
        /*00fc*/ 	.word	index@(.nv.constant0._ZN10layer_norm13ln_bwd_kernelINS_13Kernel_traitsIf6__halffS2_fjLj2560ELj1ELj1ELj4ELj8ENS_18Kernel_traits_baseILj2560EfS2_fS2_fjLj128EEEEELb0ELb1ELb1ELb0EEEvNS_9BwdParamsE)
        /*0100*/ 	.short	0x0210
        /*0102*/ 	.short	0x0128


	//----- nvinfo : EIATTR_SW_WAR
	.align		4
.L_3843:
        /*0104*/ 	.byte	0x04, 0x36
        /*0106*/ 	.short	(.L_3845 - .L_3844)
.L_3844:
        /*0108*/ 	.word	0x00000008
.L_3845:


//--------------------- .nv.info._ZN10layer_norm13ln_bwd_kernelINS_13Kernel_traitsIf6__halffS2_fjLj2560ELj1ELj1ELj4ELj8ENS_18Kernel_traits_baseILj2560EfS2_fS2_fjLj128EEEEELb0ELb1ELb1ELb1EEEvNS_9BwdParamsE --------------------------
	.section	.nv.info._ZN10layer_norm13ln_bwd_kernelINS_13Kernel_traitsIf6__halffS2_fjLj2560ELj1ELj1ELj4ELj8ENS_18Kernel_traits_baseILj2560EfS2_fS2_fjLj128EEEEELb0ELb1ELb1ELb1EEEvNS_9BwdParamsE,"",@"SHT_CUDA_INFO"
	.sectionflags	@""
	.align	4


	//----- nvinfo : EIATTR_CUDA_API_VERSION
	.align		4
        /*0000*/ 	.byte	0x04, 0x37
        /*0002*/ 	.short	(.L_3847 - .L_3846)
.L_3846:
        /*0004*/ 	.word	0x00000082


	//----- nvinfo : EIATTR_KPARAM_INFO
	.align		4
.L_3847:
        /*0008*/ 	.byte	0x04, 0x17
        /*000a*/ 	.short	(.L_3849 - .L_3848)
.L_3848:
        /*000c*/ 	.word	0x00000000
        /*0010*/ 	.short	0x0000
        /*0012*/ 	.short	0x0000
        /*0014*/ 	.byte	0x00, 0xf0, 0xa1, 0x04


	//----- nvinfo : EIATTR_SPARSE_MMA_MASK
	.align		4
.L_3849:
        /*0018*/ 	.byte	0x03, 0x50
        /*001a*/ 	.short	0x0000


	//----- nvinfo : EIATTR_MAXREG_COUNT
	.align		4
        /*001c*/ 	.byte	0x03, 0x1b
        /*001e*/ 	.short	0x00ff


	//----- nvinfo : EIATTR_NUM_BARRIERS
	.align		4
        /*0020*/ 	.byte	0x02, 0x4c
        /*0022*/ 	.byte	0x01
	.zero		1


	//----- nvinfo : EIATTR_MERCURY_ISA_VERSION
	.align		4
        /*0024*/ 	.byte	0x03, 0x5f
        /*0026*/ 	.short	0x0101


	//----- nvinfo : EIATTR_COOP_GROUP_MASK_REGIDS
	.align		4
        /*0028*/ 	.byte	0x04, 0x29
        /*002a*/ 	.short	(.L_3851 - .L_3850)


	//   ....[0]....
.L_3850:
        /*002c*/ 	.word	0xffffffff


	//   ....[1]....
        /*0030*/ 	.word	0xffffffff


	//   ....[2]....
        /*0034*/ 	.word	0xffffffff


	//   ....[3]....
        /*0038*/ 	.word	0xffffffff


	//   ....[4]....
        /*003c*/ 	.word	0xffffffff


	//   ....[5]....
        /*0040*/ 	.word	0xffffffff


	//   ....[6]....
        /*0044*/ 	.word	0xffffffff


	//   ....[7]....
        /*0048*/ 	.word	0xffffffff


	//   ....[8]....
        /*004c*/ 	.word	0xffffffff


	//   ....[9]....
        /*0050*/ 	.word	0xffffffff


	//   ....[10]....
        /*0054*/ 	.word	0x050000c0


	//   ....[11]....
        /*0058*/ 	.word	0x050000c0


	//   ....[12]....
        /*005c*/ 	.word	0x050000c0


	//   ....[13]....
        /*0060*/ 	.word	0x050000c0


	//   ....[14]....
        /*0064*/ 	.word	0x050000c0


	//   ....[15]....
        /*0068*/ 	.word	0x050000c0


	//   ....[16]....
        /*006c*/ 	.word	0x050000c0


	//   ....[17]....
        /*0070*/ 	.word	0x050000c0


	//   ....[18]....
        /*0074*/ 	.word	0x050000c0


	//   ....[19]....
        /*0078*/ 	.word	0x050000c0


	//----- nvinfo : EIATTR_COOP_GROUP_INSTR_OFFSETS
	.align		4
.L_3851:
        /*007c*/ 	.byte	0x04, 0x28
        /*007e*/ 	.short	(.L_3853 - .L_3852)


	//   ....[0]....
.L_3852:
        /*0080*/ 	.word	0x00001740


	//   ....[1]....
        /*0084*/ 	.word	0x00001750


	//   ....[2]....
        /*0088*/ 	.word	0x00001780


	//   ....[3]....
        /*008c*/ 	.word	0x00001790


	//   ....[4]....
        /*0090*/ 	.word	0x000017c0


	//   ....[5]....
        /*0094*/ 	.word	0x000017d0


	//   ....[6]....
        /*0098*/ 	.word	0x00001800


	//   ....[7]....
        /*009c*/ 	.word	0x00001810


	//   ....[8]....
        /*00a0*/ 	.word	0x00001840


	//   ....[9]....
        /*00a4*/ 	.word	0x00001850


	//   ....[10]....
        /*00a8*/ 	.word	0x00003de0


	//   ....[11]....
        /*00ac*/ 	.word	0x00003e30


	//   ....[12]....
        /*00b0*/ 	.word	0x00003ea0


	//   ....[13]....
        /*00b4*/ 	.word	0x00003f00


	//   ....[14]....
        /*00b8*/ 	.word	0x00003f70


	//   ....[15]....
        /*00bc*/ 	.word	0x00003fd0


	//   ....[16]....
        /*00c0*/ 	.word	0x00004040


	//   ....[17]....
        /*00c4*/ 	.word	0x000040a0


	//   ....[18]....
        /*00c8*/ 	.word	0x00004110


	//   ....[19]....
        /*00cc*/ 	.word	0x00004160


	//----- nvinfo : EIATTR_EXIT_INSTR_OFFSETS
	.align		4
.L_3853:
        /*00d0*/ 	.byte	0x04, 0x1c
        /*00d2*/ 	.short	(.L_3855 - .L_3854)


	//   ....[0]....
.L_3854:
        /*00d4*/ 	.word	0x00003d80


	//----- nvinfo : EIATTR_MAX_THREADS
	.align		4
.L_3855:
        /*00d8*/ 	.byte	0x04, 0x05
        /*00da*/ 	.short	(.L_3857 - .L_3856)
.L_3856:
        /*00dc*/ 	.word	0x00000080
        /*00e0*/ 	.word	0x00000001
        /*00e4*/ 	.word	0x00000001


	//----- nvinfo : EIATTR_CRS_STACK_SIZE
	.align		4
.L_3857:
        /*00e8*/ 	.byte	0x04, 0x1e
        /*00ea*/ 	.short	(.L_3859 - .L_3858)
.L_3858:
        /*00ec*/ 	.word	0x00000000


	//----- nvinfo : EIATTR_CBANK_PARAM_SIZE
	.align		4
.L_3859:
        /*00f0*/ 	.byte	0x03, 0x19
        /*00f2*/ 	.short	0x0128


	//----- nvinfo : EIATTR_PARAM_CBANK
	.align		4
        /*00f4*/ 	.byte	0x04, 0x0a
        /*00f6*/ 	.short	(.L_3861 - .L_3860)
	.align		4
.L_3860:
        /*00f8*/ 	.word	index@(.nv.constant0._ZN10layer_norm13ln_bwd_kernelINS_13Kernel_traitsIf6__halffS2_fjLj2560ELj1ELj1ELj4ELj8ENS_18Kernel_traits_baseILj2560EfS2_fS2_fjLj128EEEEELb0ELb1ELb1ELb1EEEvNS_9BwdParamsE)
        /*00fc*/ 	.short	0x0210
        /*00fe*/ 	.short	0x0128


	//----- nvinfo : EIATTR_SW_WAR
	.align		4
.L_3861:
        /*0100*/ 	.byte	0x04, 0x36
        /*0102*/ 	.short	(.L_3863 - .L_3862)
.L_3862:
        /*0104*/ 	.word	0x00000008
.L_3863:


//--------------------- .nv.info._ZN10layer_norm13ln_bwd_kernelINS_13Kernel_traitsIf6__halffS2_fjLj2560ELj1ELj1ELj4ELj8ENS_18Kernel_traits_baseILj2560EfS2_fS2_fjLj128EEEEELb1ELb0ELb0ELb0EEEvNS_9BwdParamsE --------------------------
	.section	.nv.info._ZN10layer_norm13ln_bwd_kernelINS_13Kernel_traitsIf6__halffS2_fjLj2560ELj1ELj1ELj4ELj8ENS_18Kernel_traits_baseILj2560EfS2_fS2_fjLj128EEEEELb1ELb0ELb0ELb0EEEvNS_9BwdParamsE,"",@"SHT_CUDA_INFO"
	.sectionflags	@""
	.align	4


	//----- nvinfo : EIATTR_CUDA_API_VERSION
	.align		4
        /*0000*/ 	.byte	0x04, 0x37
        /*0002*/ 	.short	(.L_3865 - .L_3864)
.L_3864:
        /*0004*/ 	.word	0x00000082


	//----- nvinfo : EIATTR_KPARAM_INFO
	.align		4
.L_3865:
        /*0008*/ 	.byte	0x04, 0x17
        /*000a*/ 	.short	(.L_3867 - .L_3866)
.L_3866:
        /*000c*/ 	.word	0x00000000
        /*0010*/ 	.short	0x0000
        /*0012*/ 	.short	0x0000
        /*0014*/ 	.byte	0x00, 0xf0, 0xa1, 0x04


	//----- nvinfo : EIATTR_SPARSE_MMA_MASK
	.align		4
.L_3867:
        /*0018*/ 	.byte	0x03, 0x50
        /*001a*/ 	.short	0x0000


	//----- nvinfo : EIATTR_MAXREG_COUNT
	.align		4
        /*001c*/ 	.byte	0x03, 0x1b
        /*001e*/ 	.short	0x00ff


	//----- nvinfo : EIATTR_NUM_BARRIERS
	.align		4
        /*0020*/ 	.byte	0x02, 0x4c
        /*0022*/ 	.byte	0x01
	.zero		1


	//----- nvinfo : EIATTR_MERCURY_ISA_VERSION
	.align		4
        /*0024*/ 	.byte	0x03, 0x5f
        /*0026*/ 	.short	0x0101


	//----- nvinfo : EIATTR_COOP_GROUP_MASK_REGIDS
	.align		4
        /*0028*/ 	.byte	0x04, 0x29
        /*002a*/ 	.short	(.L_3869 - .L_3868)


	//   ....[0]....
.L_3868:
        /*002c*/ 	.word	0xffffffff


	//   ....[1]....
        /*0030*/ 	.word	0xffffffff


	//   ....[2]....
        /*0034*/ 	.word	0xffffffff


	//   ....[3]....
        /*0038*/ 	.word	0xffffffff


	//   ....[4]....
        /*003c*/ 	.word	0xffffffff


	//   ....[5]....
        /*0040*/ 	.word	0xffffffff


	//   ....[6]....
        /*0044*/ 	.word	0xffffffff


	//   ....[7]....
        /*0048*/ 	.word	0xffffffff


	//   ....[8]....
        /*004c*/ 	.word	0xffffffff


	//   ....[9]....
        /*0050*/ 	.word	0xffffffff


	//   ....[10]....
        /*0054*/ 	.word	0x05000097


	//   ....[11]....
        /*0058*/ 	.word	0x05000097


	//   ....[12]....
        /*005c*/ 	.word	0x05000097


	//   ....[13]....
        /*0060*/ 	.word	0x05000097


	//   ....[14]....
        /*0064*/ 	.word	0x05000097


	//   ....[15]....
        /*0068*/ 	.word	0x05000097


	//   ....[16]....
        /*006c*/ 	.word	0x05000097


	//   ....[17]....
        /*0070*/ 	.word	0x05000097


	//   ....[18]....
        /*0074*/ 	.word	0x05000097


	//   ....[19]....
        /*0078*/ 	.word	0x05000097


	//----- nvinfo : EIATTR_COOP_GROUP_INSTR_OFFSETS
	.align		4
.L_3869:
        /*007c*/ 	.byte	0x04, 0x28
        /*007e*/ 	.short	(.L_3871 - .L_3870)


	//   ....[0]....
.L_3870:
        /*0080*/ 	.word	0x00001810


	//   ....[1]....
        /*0084*/ 	.word	0x00001820


	//   ....[2]....
        /*0088*/ 	.word	0x00001850


	//   ....[3]....
        /*008c*/ 	.word	0x00001860


	//   ....[4]....
        /*0090*/ 	.word	0x00001890


	//   ....[5]....
        /*0094*/ 	.word	0x000018a0


	//   ....[6]....
        /*0098*/ 	.word	0x000018d0


	//   ....[7]....
        /*009c*/ 	.word	0x000018e0


	//   ....[8]....
        /*00a0*/ 	.word	0x00001910


	//   ....[9]....
        /*00a4*/ 	.word	0x00001920


	//   ....[10]....
        /*00a8*/ 	.word	0x00003030


	//   ....[11]....
        /*00ac*/ 	.word	0x00003080


	//   ....[12]....
        /*00b0*/ 	.word	0x000030f0


	//   ....[13]....
        /*00b4*/ 	.word	0x00003150


	//   ....[14]....
        /*00b8*/ 	.word	0x000031c0


	//   ....[15]....
        /*00bc*/ 	.word	0x00003220


	//   ....[16]....
        /*00c0*/ 	.word	0x00003290


	//   ....[17]....
        /*00c4*/ 	.word	0x000032f0


	//   ....[18]....
        /*00c8*/ 	.word	0x00003360


	//   ....[19]....
        /*00cc*/ 	.word	0x000033c0


	//----- nvinfo : EIATTR_EXIT_INSTR_OFFSETS
	.align		4
.L_3871:
        /*00d0*/ 	.byte	0x04, 0x1c
        /*00d2*/ 	.short	(.L_3873 - .L_3872)


	//   ....[0]....
.L_3872:
        /*00d4*/ 	.word	0x00002f50


	//   ....[1]....
        /*00d8*/ 	.word	0x00002fd0


	//----- nvinfo : EIATTR_MAX_THREADS
	.align		4
.L_3873:
        /*00dc*/ 	.byte	0x04, 0x05
        /*00de*/ 	.short	(.L_3875 - .L_3874)
.L_3874:
        /*00e0*/ 	.word	0x00000080
        /*00e4*/ 	.word	0x00000001
        /*00e8*/ 	.word	0x00000001


	//----- nvinfo : EIATTR_CRS_STACK_SIZE
	.align		4
.L_3875:
        /*00ec*/ 	.byte	0x04, 0x1e
        /*00ee*/ 	.short	(.L_3877 - .L_3876)
.L_3876:
        /*00f0*/ 	.word	0x00000000


	//----- nvinfo : EIATTR_CBANK_PARAM_SIZE
	.align		4
.L_3877:
        /*00f4*/ 	.byte	0x03, 0x19
        /*00f6*/ 	.short	0x0128


	//----- nvinfo : EIATTR_PARAM_CBANK
	.align		4
        /*00f8*/ 	.byte	0x04, 0x0a
        /*00fa*/ 	.short	(.L_3879 - .L_3878)
	.align		4
.L_3878:
        /*00fc*/ 	.word	index@(.nv.constant0._ZN10layer_norm13ln_bwd_kernelINS_13Kernel_traitsIf6__halffS2_fjLj2560ELj1ELj1ELj4ELj8ENS_18Kernel_traits_baseILj2560EfS2_fS2_fjLj128EEEEELb1ELb0ELb0ELb0EEEvNS_9BwdParamsE)
        /*0100*/ 	.short	0x0210
        /*0102*/ 	.short	0x0128


	//----- nvinfo : EIATTR_SW_WAR
	.align		4
.L_3879:
        /*0104*/ 	.byte	0x04, 0x36
        /*0106*/ 	.short	(.L_3881 - .L_3880)
.L_3880:
        /*0108*/ 	.word	0x00000008
.L_3881:


//--------------------- .nv.info._ZN10layer_norm13ln_bwd_kernelINS_13Kernel_traitsIf6__halffS2_fjLj2560ELj1ELj1ELj4ELj8ENS_18Kernel_traits_baseILj2560EfS2_fS2_fjLj128EEEEELb1ELb0ELb0ELb1EEEvNS_9BwdParamsE --------------------------
	.section	.nv.info._ZN10layer_norm13ln_bwd_kernelINS_13Kernel_traitsIf6__halffS2_fjLj2560ELj1ELj1ELj4ELj8ENS_18Kernel_traits_baseILj2560EfS2_fS2_fjLj128EEEEELb1ELb0ELb0ELb1EEEvNS_9BwdParamsE,"",@"SHT_CUDA_INFO"
	.sectionflags	@""
	.align	4


	//----- nvinfo : EIATTR_CUDA_API_VERSION
	.align		4
        /*0000*/ 	.byte	0x04, 0x37
        /*0002*/ 	.short	(.L_3883 - .L_3882)
.L_3882:
        /*0004*/ 	.word	0x00000082


	//----- nvinfo : EIATTR_KPARAM_INFO
	.align		4
.L_3883:
        /*0008*/ 	.byte	0x04, 0x17
        /*000a*/ 	.short	(.L_3885 - .L_3884)
.L_3884:
        /*000c*/ 	.word	0x00000000
        /*0010*/ 	.short	0x0000
        /*0012*/ 	.short	0x0000
        /*0014*/ 	.byte	0x00, 0xf0, 0xa1, 0x04


	//----- nvinfo : EIATTR_SPARSE_MMA_MASK
	.align		4
.L_3885:
        /*0018*/ 	.byte	0x03, 0x50
        /*001a*/ 	.short	0x0000


	//----- nvinfo : EIATTR_MAXREG_COUNT
	.align		4
        /*001c*/ 	.byte	0x03, 0x1b
        /*001e*/ 	.short	0x00ff


	//----- nvinfo : EIATTR_NUM_BARRIERS
	.align		4
        /*0020*/ 	.byte	0x02, 0x4c
        /*0022*/ 	.byte	0x01
	.zero		1


	//----- nvinfo : EIATTR_MERCURY_ISA_VERSION
	.align		4
        /*0024*/ 	.byte	0x03, 0x5f
        /*0026*/ 	.short	0x0101


	//----- nvinfo : EIATTR_COOP_GROUP_MASK_REGIDS
	.align		4
        /*0028*/ 	.byte	0x04, 0x29
        /*002a*/ 	.short	(.L_3887 - .L_3886)


	//   ....[0]....
.L_3886:
        /*002c*/ 	.word	0xffffffff


	//   ....[1]....
        /*0030*/ 	.word	0xffffffff


	//   ....[2]....
        /*0034*/ 	.word	0xffffffff


	//   ....[3]....
        /*0038*/ 	.word	0xffffffff


	//   ....[4]....
        /*003c*/ 	.word	0xffffffff


	//   ....[5]....
        /*0040*/ 	.word	0xffffffff


	//   ....[6]....
        /*0044*/ 	.word	0xffffffff


	//   ....[7]....
        /*0048*/ 	.word	0xffffffff


	//   ....[8]....
        /*004c*/ 	.word	0xffffffff


	//   ....[9]....
        /*0050*/ 	.word	0xffffffff


	//   ....[10]....
        /*0054*/ 	.word	0x0500006e


	//   ....[11]....
        /*0058*/ 	.word	0x0500006e


	//   ....[12]....
        /*005c*/ 	.word	0x0500006e


	//   ....[13]....
        /*0060*/ 	.word	0x0500006e


	//   ....[14]....
        /*0064*/ 	.word	0x0500006e


	//   ....[15]....
        /*0068*/ 	.word	0x0500006e


	//   ....[16]....
        /*006c*/ 	.word	0x0500006e


	//   ....[17]....
        /*0070*/ 	.word	0x0500006e


	//   ....[18]....
        /*0074*/ 	.word	0x0500006e


	//   ....[19]....
        /*0078*/ 	.word	0x0500006e


	//----- nvinfo : EIATTR_COOP_GROUP_INSTR_OFFSETS
	.align		4
.L_3887:
        /*007c*/ 	.byte	0x04, 0x28
        /*007e*/ 	.short	(.L_3889 - .L_3888)


	//   ....[0]....
.L_3888:
        /*0080*/ 	.word	0x00001560


	//   ....[1]....
        /*0084*/ 	.word	0x00001570


	//   ....[2]....
        /*0088*/ 	.word	0x000015a0


	//   ....[3]....
        /*008c*/ 	.word	0x000015b0


	//   ....[4]....
        /*0090*/ 	.word	0x000015e0


	//   ....[5]....
        /*0094*/ 	.word	0x000015f0


	//   ....[6]....
        /*0098*/ 	.word	0x00001620


	//   ....[7]....
        /*009c*/ 	.word	0x00001630


	//   ....[8]....
        /*00a0*/ 	.word	0x00001660


	//   ....[9]....
        /*00a4*/ 	.word	0x00001670


	//   ....[10]....
        /*00a8*/ 	.word	0x00002bb0


	//   ....[11]....
        /*00ac*/ 	.word	0x00002c00


	//   ....[12]....
        /*00b0*/ 	.word	0x00002c70


	//   ....[13]....
        /*00b4*/ 	.word	0x00002cd0


	//   ....[14]....
        /*00b8*/ 	.word	0x00002d40


	//   ....[15]....
        /*00bc*/ 	.word	0x00002da0


	//   ....[16]....
        /*00c0*/ 	.word	0x00002e10


	//   ....[17]....
        /*00c4*/ 	.word	0x00002e70


	//   ....[18]....
        /*00c8*/ 	.word	0x00002ee0


	//   ....[19]....
        /*00cc*/ 	.word	0x00002f40


	//----- nvinfo : EIATTR_EXIT_INSTR_OFFSETS
	.align		4
.L_3889:
        /*00d0*/ 	.byte	0x04, 0x1c
        /*00d2*/ 	.short	(.L_3891 - .L_3890)


	//   ....[0]....
.L_3890:
        /*00d4*/ 	.word	0x00002b50


	//----- nvinfo : EIATTR_MAX_THREADS
	.align		4
.L_3891:
        /*00d8*/ 	.byte	0x04, 0x05
        /*00da*/ 	.short	(.L_3893 - .L_3892)
.L_3892:
        /*00dc*/ 	.word	0x00000080
        /*00e0*/ 	.word	0x00000001
        /*00e4*/ 	.word	0x00000001


	//----- nvinfo : EIATTR_CRS_STACK_SIZE
	.align		4
.L_3893:
        /*00e8*/ 	.byte	0x04, 0x1e
        /*00ea*/ 	.short	(.L_3895 - .L_3894)
.L_3894:
        /*00ec*/ 	.word	0x00000000


	//----- nvinfo : EIATTR_CBANK_PARAM_SIZE
	.align		4
.L_3895:
        /*00f0*/ 	.byte	0x03, 0x19
        /*00f2*/ 	.short	0x0128


	//----- nvinfo : EIATTR_PARAM_CBANK
	.align		4
        /*00f4*/ 	.byte	0x04, 0x0a
        /*00f6*/ 	.short	(.L_3897 - .L_3896)
	.align		4
.L_3896:
        /*00f8*/ 	.word	index@(.nv.constant0._ZN10layer_norm13ln_bwd_kernelINS_13Kernel_traitsIf6__halffS2_fjLj2560ELj1ELj1ELj4ELj8ENS_18Kernel_traits_baseILj2560EfS2_fS2_fjLj128EEEEELb1ELb0ELb0ELb1EEEvNS_9BwdParamsE)
        /*00fc*/ 	.short	0x0210
        /*00fe*/ 	.short	0x0128


	//----- nvinfo : EIATTR_SW_WAR
	.align		4
.L_3897:
        /*0100*/ 	.byte	0x04, 0x36
        /*0102*/ 	.short	(.L_3899 - .L_3898)
.L_3898:
        /*0104*/ 	.word	0x00000008
.L_3899:


//--------------------- .nv.info._ZN10layer_norm22ln_bwd_finalize_kernelINS_22Kernel_traits_finalizeILj2560Ef6__halffS2_fjLb0ELj1024ELj4ENS_18Kernel_traits_baseILj2560EfS2_fS2_fjLj1024EEEEELb0ELb0EEEvNS_9BwdParamsE --------------------------
	.section	.nv.info._ZN10layer_norm22ln_bwd_finalize_kernelINS_22Kernel_traits_finalizeILj2560Ef6__halffS2_fjLb0ELj1024ELj4ENS_18Kernel_traits_baseILj2560EfS2_fS2_fjLj1024EEEEELb0ELb0EEEvNS_9BwdParamsE,"",@"SHT_CUDA_INFO"
	.sectionflags	@""
	.align	4


	//----- nvinfo : EIATTR_CUDA_API_VERSION
	.align		4
        /*0000*/ 	.byte	0x04, 0x37
        /*0002*/ 	.short	(.L_3901 - .L_3900)
.L_3900:
        /*0004*/ 	.word	0x00000082


	//----- nvinfo : EIATTR_KPARAM_INFO
	.align		4
.L_3901:
        /*0008*/ 	.byte	0x04, 0x17
        /*000a*/ 	.short	(.L_3903 - .L_3902)
.L_3902:
        /*000c*/ 	.word	0x00000000
        /*0010*/ 	.short	0x0000
        /*0012*/ 	.short	0x0000
        /*0014*/ 	.byte	0x00, 0xf0, 0xa1, 0x04


	//----- nvinfo : EIATTR_SPARSE_MMA_MASK
	.align		4
.L_3903:
        /*0018*/ 	.byte	0x03, 0x50
        /*001a*/ 	.short	0x0000


	//----- nvinfo : EIATTR_MAXREG_COUNT
	.align		4
        /*001c*/ 	.byte	0x03, 0x1b
        /*001e*/ 	.short	0x0040


	//----- nvinfo : EIATTR_NUM_BARRIERS
	.align		4
        /*0020*/ 	.byte	0x02, 0x4c
        /*0022*/ 	.byte	0x01
	.zero		1


	//----- nvinfo : EIATTR_MERCURY_ISA_VERSION
	.align		4
        /*0024*/ 	.byte	0x03, 0x5f
        /*0026*/ 	.short	0x0101


	//----- nvinfo : EIATTR_COOP_GROUP_MASK_REGIDS
	.align		4
        /*0028*/ 	.byte	0x04, 0x29
        /*002a*/ 	.short	(.L_3905 - .L_3904)


	//   ....[0]....
.L_3904:
        /*002c*/ 	.word	0xffffffff


	//   ....[1]....
        /*0030*/ 	.word	0xffffffff


	//   ....[2]....
        /*0034*/ 	.word	0xffffffff


	//   ....[3]....
        /*0038*/ 	.word	0xffffffff


	//   ....[4]....
        /*003c*/ 	.word	0xffffffff


	//   ....[5]....
        /*0040*/ 	.word	0xffffffff


	//   ....[6]....
        /*0044*/ 	.word	0xffffffff


	//   ....[7]....
        /*0048*/ 	.word	0xffffffff


	//   ....[8]....
        /*004c*/ 	.word	0xffffffff


	//   ....[9]....
        /*0050*/ 	.word	0xffffffff


	//   ....[10]....
        /*0054*/ 	.word	0x05000013


	//   ....[11]....
        /*0058*/ 	.word	0x05000013


	//   ....[12]....
        /*005c*/ 	.word	0x05000013


	//   ....[13]....
        /*0060*/ 	.word	0x05000013


	//   ....[14]....
        /*0064*/ 	.word	0x05000013


	//   ....[15]....
        /*0068*/ 	.word	0x05000013


	//   ....[16]....
        /*006c*/ 	.word	0x05000013


	//   ....[17]....
        /*0070*/ 	.word	0x05000013


	//   ....[18]....
        /*0074*/ 	.word	0x05000013


	//   ....[19]....
        /*0078*/ 	.word	0x05000013


	//----- nvinfo : EIATTR_COOP_GROUP_INSTR_OFFSETS
	.align		4
.L_3905:
        /*007c*/ 	.byte	0x04, 0x28
        /*007e*/ 	.short	(.L_3907 - .L_3906)


	//   ....[0]....
.L_3906:
        /*0080*/ 	.word	0x000008e0


	//   ....[1]....
        /*0084*/ 	.word	0x000008f0


	//   ....[2]....
        /*0088*/ 	.word	0x00000920


	//   ....[3]....
        /*008c*/ 	.word	0x00000930


	//   ....[4]....
        /*0090*/ 	.word	0x00000960


	//   ....[5]....
        /*0094*/ 	.word	0x00000970


	//   ....[6]....
        /*0098*/ 	.word	0x000009a0


	//   ....[7]....
        /*009c*/ 	.word	0x000009b0


	//   ....[8]....
        /*00a0*/ 	.word	0x000009e0


	//   ....[9]....
        /*00a4*/ 	.word	0x000009f0


	//   ....[10]....
        /*00a8*/ 	.word	0x00000bf0


	//   ....[11]....
        /*00ac*/ 	.word	0x00000c60


	//   ....[12]....
        /*00b0*/ 	.word	0x00000cd0


	//   ....[13]....
        /*00b4*/ 	.word	0x00000d40


	//   ....[14]....
        /*00b8*/ 	.word	0x00000db0


	//   ....[15]....
        /*00bc*/ 	.word	0x00000e10


	//   ....[16]....
        /*00c0*/ 	.word	0x00000e80


	//   ....[17]....
        /*00c4*/ 	.word	0x00000ef0


	//   ....[18]....
        /*00c8*/ 	.word	0x00000f60


	//   ....[19]....
        /*00cc*/ 	.word	0x00000fd0


	//----- nvinfo : EIATTR_EXIT_INSTR_OFFSETS
	.align		4
.L_3907:
        /*00d0*/ 	.byte	0x04, 0x1c
        /*00d2*/ 	.short	(.L_3909 - .L_3908)


	//   ....[0]....
.L_3908:
        /*00d4*/ 	.word	0x00000070


	//   ....[1]....
        /*00d8*/ 	.word	0x00000b90


	//----- nvinfo : EIATTR_MAX_THREADS
	.align		4
.L_3909:
        /*00dc*/ 	.byte	0x04, 0x05
        /*00de*/ 	.short	(.L_3911 - .L_3910)
.L_3910:
        /*00e0*/ 	.word	0x00000400
        /*00e4*/ 	.word	0x00000001
        /*00e8*/ 	.word	0x00000001


	//----- nvinfo : EIATTR_CRS_STACK_SIZE
	.align		4
.L_3911:
        /*00ec*/ 	.byte	0x04, 0x1e
        /*00ee*/ 	.short	(.L_3913 - .L_3912)
.L_3912:
        /*00f0*/ 	.word	0x00000000


	//----- nvinfo : EIATTR_CBANK_PARAM_SIZE
	.align		4
.L_3913:
        /*00f4*/ 	.byte	0x03, 0x19
        /*00f6*/ 	.short	0x0128


	//----- nvinfo : EIATTR_PARAM_CBANK
	.align		4
        /*00f8*/ 	.byte	0x04, 0x0a
        /*00fa*/ 	.short	(.L_3915 - .L_3914)
	.align		4
.L_3914:
        /*00fc*/ 	.word	index@(.nv.constant0._ZN10layer_norm22ln_bwd_finalize_kernelINS_22Kernel_traits_finalizeILj2560Ef6__halffS2_fjLb0ELj1024ELj4ENS_18Kernel_traits_baseILj2560EfS2_fS2_fjLj1024EEEEELb0ELb0EEEvNS_9BwdParamsE)
        /*0100*/ 	.short	0x0210
        /*0102*/ 	.short	0x0128


	//----- nvinfo : EIATTR_SW_WAR
	.align		4
.L_3915:
        /*0104*/ 	.byte	0x04, 0x36
        /*0106*/ 	.short	(.L_3917 - .L_3916)
.L_3916:
        /*0108*/ 	.word	0x00000008
.L_3917:


//--------------------- .nv.info._ZN10layer_norm13ln_bwd_kernelINS_13Kernel_traitsIf6__halffS2_fjLj2560ELj1ELj1ELj4ELj8ENS_18Kernel_traits_baseILj2560EfS2_fS2_fjLj128EEEEELb1ELb0ELb1ELb0EEEvNS_9BwdParamsE --------------------------
	.section	.nv.info._ZN10layer_norm13ln_bwd_kernelINS_13Kernel_traitsIf6__halffS2_fjLj2560ELj1ELj1ELj4ELj8ENS_18Kernel_traits_baseILj2560EfS2_fS2_fjLj128EEEEELb1ELb0ELb1ELb0EEEvNS_9BwdParamsE,"",@"SHT_CUDA_INFO"
	.sectionflags	@""
	.align	4


	//----- nvinfo : EIATTR_CUDA_API_VERSION
	.align		4
        /*0000*/ 	.byte	0x04, 0x37
        /*0002*/ 	.short	(.L_3919 - .L_3918)
.L_3918:
        /*0004*/ 	.word	0x00000082


	//----- nvinfo : EIATTR_KPARAM_INFO
	.align		4
.L_3919:
        /*0008*/ 	.byte	0x04, 0x17
        /*000a*/ 	.short	(.L_3921 - .L_3920)
.L_3920:
        /*000c*/ 	.word	0x00000000
        /*0010*/ 	.short	0x0000
        /*0012*/ 	.short	0x0000
        /*0014*/ 	.byte	0x00, 0xf0, 0xa1, 0x04


	//----- nvinfo : EIATTR_SPARSE_MMA_MASK
	.align		4
.L_3921:
        /*0018*/ 	.byte	0x03, 0x50
        /*001a*/ 	.short	0x0000


	//----- nvinfo : EIATTR_MAXREG_COUNT
	.align		4
        /*001c*/ 	.byte	0x03, 0x1b
        /*001e*/ 	.short	0x00ff


	//----- nvinfo : EIATTR_NUM_BARRIERS
	.align		4
        /*0020*/ 	.byte	0x02, 0x4c
        /*0022*/ 	.byte	0x01
	.zero		1


	//----- nvinfo : EIATTR_MERCURY_ISA_VERSION
	.align		4
        /*0024*/ 	.byte	0x03, 0x5f
        /*0026*/ 	.short	0x0101


	//----- nvinfo : EIATTR_COOP_GROUP_MASK_REGIDS
	.align		4
        /*0028*/ 	.byte	0x04, 0x29
        /*002a*/ 	.short	(.L_3923 - .L_3922)


	//   ....[0]....
.L_3922:
        /*002c*/ 	.word	0xffffffff


	//   ....[1]....
        /*0030*/ 	.word	0xffffffff


	//   ....[2]....
        /*0034*/ 	.word	0xffffffff


	//   ....[3]....
        /*0038*/ 	.word	0xffffffff


	//   ....[4]....
        /*003c*/ 	.word	0xffffffff


	//   ....[5]....
        /*0040*/ 	.word	0xffffffff


	//   ....[6]....
        /*0044*/ 	.word	0xffffffff


	//   ....[7]....
        /*0048*/ 	.word	0xffffffff


	//   ....[8]....
        /*004c*/ 	.word	0xffffffff


	//   ....[9]....
        /*0050*/ 	.word	0xffffffff


	//   ....[10]....
        /*0054*/ 	.word	0x0500009a


	//   ....[11]....
        /*0058*/ 	.word	0x0500009a


	//   ....[12]....
        /*005c*/ 	.word	0x0500009a


	//   ....[13]....
        /*0060*/ 	.word	0x0500009a


	//   ....[14]....
        /*0064*/ 	.word	0x0500009a


	//   ....[15]....
        /*0068*/ 	.word	0x0500009a


	//   ....[16]....
        /*006c*/ 	.word	0x0500009a


	//   ....[17]....
        /*0070*/ 	.word	0x0500009a


	//   ....[18]....
        /*0074*/ 	.word	0x0500009a


	//   ....[19]....
        /*0078*/ 	.word	0x0500009a


	//----- nvinfo : EIATTR_COOP_GROUP_INSTR_OFFSETS
	.align		4
.L_3923:
        /*007c*/ 	.byte	0x04, 0x28
        /*007e*/ 	.short	(.L_3925 - .L_3924)


	//   ....[0]....
.L_3924:
        /*0080*/ 	.word	0x00001cf0


	//   ....[1]....
        /*0084*/ 	.word	0x00001d00


	//   ....[2]....
        /*0088*/ 	.word	0x00001d30


	//   ....[3]....
        /*008c*/ 	.word	0x00001d40


	//   ....[4]....
        /*0090*/ 	.word	0x00001d70


	//   ....[5]....
        /*0094*/ 	.word	0x00001d80


	//   ....[6]....
        /*0098*/ 	.word	0x00001db0


	//   ....[7]....
        /*009c*/ 	.word	0x00001dc0


	//   ....[8]....
        /*00a0*/ 	.word	0x00001df0


	//   ....[9]....
        /*00a4*/ 	.word	0x00001e00


	//   ....[10]....
        /*00a8*/ 	.word	0x000044c0


	//   ....[11]....
        /*00ac*/ 	.word	0x00004510


	//   ....[12]....
        /*00b0*/ 	.word	0x00004580


	//   ....[13]....
        /*00b4*/ 	.word	0x000045e0


	//   ....[14]....
        /*00b8*/ 	.word	0x00004650


	//   ....[15]....
        /*00bc*/ 	.word	0x000046b0


	//   ....[16]....
        /*00c0*/ 	.word	0x00004720


	//   ....[17]....
        /*00c4*/ 	.word	0x00004780


	//   ....[18]....
        /*00c8*/ 	.word	0x000047f0


	//   ....[19]....
        /*00cc*/ 	.word	0x00004850


	//----- nvinfo : EIATTR_EXIT_INSTR_OFFSETS
	.align		4
.L_3925:
        /*00d0*/ 	.byte	0x04, 0x1c
        /*00d2*/ 	.short	(.L_3927 - .L_3926)


	//   ....[0]....
.L_3926:
        /*00d4*/ 	.word	0x000043e0


	//   ....[1]....
        /*00d8*/ 	.word	0x00004460


	//----- nvinfo : EIATTR_MAX_THREADS
	.align		4
.L_3927:
        /*00dc*/ 	.byte	0x04, 0x05
        /*00de*/ 	.short	(.L_3929 - .L_3928)
.L_3928:
        /*00e0*/ 	.word	0x00000080
        /*00e4*/ 	.word	0x00000001
        /*00e8*/ 	.word	0x00000001


	//----- nvinfo : EIATTR_CRS_STACK_SIZE
	.align		4
.L_3929:
        /*00ec*/ 	.byte	0x04, 0x1e
        /*00ee*/ 	.short	(.L_3931 - .L_3930)
.L_3930:
        /*00f0*/ 	.word	0x00000000


	//----- nvinfo : EIATTR_CBANK_PARAM_SIZE
	.align		4
.L_3931:
        /*00f4*/ 	.byte	0x03, 0x19
        /*00f6*/ 	.short	0x0128


	//----- nvinfo : EIATTR_PARAM_CBANK
	.align		4
        /*00f8*/ 	.byte	0x04, 0x0a
        /*00fa*/ 	.short	(.L_3933 - .L_3932)
	.align		4
.L_3932:
        /*00fc*/ 	.word	index@(.nv.constant0._ZN10layer_norm13ln_bwd_kernelINS_13Kernel_traitsIf6__halffS2_fjLj2560ELj1ELj1ELj4ELj8ENS_18Kernel_traits_baseILj2560EfS2_fS2_fjLj128EEEEELb1ELb0ELb1ELb0EEEvNS_9BwdParamsE)
        /*0100*/ 	.short	0x0210
        /*0102*/ 	.short	0x0128


	//----- nvinfo : EIATTR_SW_WAR
	.align		4
.L_3933:
        /*0104*/ 	.byte	0x04, 0x36
        /*0106*/ 	.short	(.L_3935 - .L_3934)
.L_3934:
        /*0108*/ 	.word	0x00000008
.L_3935:


//--------------------- .nv.info._ZN10layer_norm22ln_bwd_finalize_kernelINS_22Kernel_traits_finalizeILj2560Ef6__halffS2_fjLb0ELj1024ELj4ENS_18Kernel_traits_baseILj2560EfS2_fS2_fjLj1024EEEEELb0ELb1EEEvNS_9BwdParamsE --------------------------
	.section	.nv.info._ZN10layer_norm22ln_bwd_finalize_kernelINS_22Kernel_traits_finalizeILj2560Ef6__halffS2_fjLb0ELj1024ELj4ENS_18Kernel_traits_baseILj2560EfS2_fS2_fjLj1024EEEEELb0ELb1EEEvNS_9BwdParamsE,"",@"SHT_CUDA_INFO"
	.sectionflags	@""
	.align	4


	//----- nvinfo : EIATTR_CUDA_API_VERSION
	.align		4
        /*0000*/ 	.byte	0x04, 0x37
        /*0002*/ 	.short	(.L_3937 - .L_3936)
.L_3936:
        /*0004*/ 	.word	0x00000082


	//----- nvinfo : EIATTR_KPARAM_INFO
	.align		4
.L_3937:
        /*0008*/ 	.byte	0x04, 0x17
        /*000a*/ 	.short	(.L_3939 - .L_3938)
.L_3938:
        /*000c*/ 	.word	0x00000000
        /*0010*/ 	.short	0x0000
        /*0012*/ 	.short	0x0000
        /*0014*/ 	.byte	0x00, 0xf0, 0xa1, 0x04


	//----- nvinfo : EIATTR_SPARSE_MMA_MASK
	.align		4
.L_3939:
        /*0018*/ 	.byte	0x03, 0x50
        /*001a*/ 	.short	0x0000


	//----- nvinfo : EIATTR_MAXREG_COUNT
	.align		4
        /*001c*/ 	.byte	0x03, 0x1b
        /*001e*/ 	.short	0x0040


	//----- nvinfo : EIATTR_NUM_BARRIERS
	.align		4
        /*0020*/ 	.byte	0x02, 0x4c
        /*0022*/ 	.byte	0x01
	.zero		1


	//----- nvinfo : EIATTR_MERCURY_ISA_VERSION
	.align		4
        /*0024*/ 	.byte	0x03, 0x5f
        /*0026*/ 	.short	0x0101


	//----- nvinfo : EIATTR_COOP_GROUP_MASK_REGIDS
	.align		4
        /*0028*/ 	.byte	0x04, 0x29
        /*002a*/ 	.short	(.L_3941 - .L_3940)


	//   ....[0]....
.L_3940:
        /*002c*/ 	.word	0xffffffff


	//   ....[1]....
        /*0030*/ 	.word	0xffffffff


	//   ....[2]....
        /*0034*/ 	.word	0xffffffff


	//   ....[3]....
        /*0038*/ 	.word	0xffffffff


	//   ....[4]....
        /*003c*/ 	.word	0xffffffff


	//   ....[5]....
        /*0040*/ 	.word	0xffffffff


	//   ....[6]....
        /*0044*/ 	.word	0xffffffff


	//   ....[7]....
        /*0048*/ 	.word	0xffffffff


	//   ....[8]....
        /*004c*/ 	.word	0xffffffff


	//   ....[9]....
        /*0050*/ 	.word	0xffffffff


	//   ....[10]....
        /*0054*/ 	.word	0x05000011


	//   ....[11]....
        /*0058*/ 	.word	0x05000011


	//   ....[12]....
        /*005c*/ 	.word	0x05000011


	//   ....[13]....
        /*0060*/ 	.word	0x05000011


	//   ....[14]....
        /*0064*/ 	.word	0x05000011


	//   ....[15]....
        /*0068*/ 	.word	0x05000011


	//   ....[16]....
        /*006c*/ 	.word	0x05000011


	//   ....[17]....
        /*0070*/ 	.word	0x05000011


	//   ....[18]....
        /*0074*/ 	.word	0x05000011


	//   ....[19]....
        /*0078*/ 	.word	0x05000011


	//----- nvinfo : EIATTR_COOP_GROUP_INSTR_OFFSETS
	.align		4
.L_3941:
        /*007c*/ 	.byte	0x04, 0x28
        /*007e*/ 	.short	(.L_3943 - .L_3942)


	//   ....[0]....
.L_3942:
        /*0080*/ 	.word	0x000008e0


	//   ....[1]....
        /*0084*/ 	.word	0x000008f0


	//   ....[2]....
        /*0088*/ 	.word	0x00000920


	//   ....[3]....
        /*008c*/ 	.word	0x00000930


	//   ....[4]....
        /*0090*/ 	.word	0x00000960


	//   ....[5]....
        /*0094*/ 	.word	0x00000970


	//   ....[6]....
        /*0098*/ 	.word	0x000009a0


	//   ....[7]....
        /*009c*/ 	.word	0x000009b0


	//   ....[8]....
        /*00a0*/ 	.word	0x000009e0


	//   ....[9]....
        /*00a4*/ 	.word	0x000009f0


	//   ....[10]....
        /*00a8*/ 	.word	0x00000ba0


	//   ....[11]....
        /*00ac*/ 	.word	0x00000c10


	//   ....[12]....
        /*00b0*/ 	.word	0x00000c80


	//   ....[13]....
        /*00b4*/ 	.word	0x00000cf0


	//   ....[14]....
        /*00b8*/ 	.word	0x00000d60


	//   ....[15]....
        /*00bc*/ 	.word	0x00000dc0


	//   ....[16]....
        /*00c0*/ 	.word	0x00000e30


	//   ....[17]....
        /*00c4*/ 	.word	0x00000ea0


	//   ....[18]....
        /*00c8*/ 	.word	0x00000f10


	//   ....[19]....
        /*00cc*/ 	.word	0x00000f80


	//----- nvinfo : EIATTR_EXIT_INSTR_OFFSETS
	.align		4
.L_3943:
        /*00d0*/ 	.byte	0x04, 0x1c
        /*00d2*/ 	.short	(.L_3945 - .L_3944)


	//   ....[0]....
.L_3944:
        /*00d4*/ 	.word	0x00000070


	//   ....[1]....
        /*00d8*/ 	.word	0x00000b40


	//----- nvinfo : EIATTR_MAX_THREADS
	.align		4
.L_3945:
        /*00dc*/ 	.byte	0x04, 0x05
        /*00de*/ 	.short	(.L_3947 - .L_3946)
.L_3946:
        /*00e0*/ 	.word	0x00000400
        /*00e4*/ 	.word	0x00000001
        /*00e8*/ 	.word	0x00000001


	//----- nvinfo : EIATTR_CRS_STACK_SIZE
	.align		4
.L_3947:
        /*00ec*/ 	.byte	0x04, 0x1e
        /*00ee*/ 	.short	(.L_3949 - .L_3948)
.L_3948:
        /*00f0*/ 	.word	0x00000000


	//----- nvinfo : EIATTR_CBANK_PARAM_SIZE
	.align		4
.L_3949:
        /*00f4*/ 	.byte	0x03, 0x19
        /*00f6*/ 	.short	0x0128


	//----- nvinfo : EIATTR_PARAM_CBANK
	.align		4
        /*00f8*/ 	.byte	0x04, 0x0a
        /*00fa*/ 	.short	(.L_3951 - .L_3950)
	.align		4
.L_3950:
        /*00fc*/ 	.word	index@(.nv.constant0._ZN10layer_norm22ln_bwd_finalize_kernelINS_22Kernel_traits_finalizeILj2560Ef6__halffS2_fjLb0ELj1024ELj4ENS_18Kernel_traits_baseILj2560EfS2_fS2_fjLj1024EEEEELb0ELb1EEEvNS_9BwdParamsE)
        /*0100*/ 	.short	0x0210
        /*0102*/ 	.short	0x0128


	//----- nvinfo : EIATTR_SW_WAR
	.align		4
.L_3951:
        /*0104*/ 	.byte	0x04, 0x36
        /*0106*/ 	.short	(.L_3953 - .L_3952)
.L_3952:
        /*0108*/ 	.word	0x00000008
.L_3953:


//--------------------- .nv.info._ZN10layer_norm13ln_bwd_kernelINS_13Kernel_traitsIf6__halffS2_fjLj2560ELj1ELj1ELj4ELj8ENS_18Kernel_traits_baseILj2560EfS2_fS2_fjLj128EEEEELb1ELb0ELb1ELb1EEEvNS_9BwdParamsE --------------------------
	.section	.nv.info._ZN10layer_norm13ln_bwd_kernelINS_13Kernel_traitsIf6__halffS2_fjLj2560ELj1ELj1ELj4ELj8ENS_18Kernel_traits_baseILj2560EfS2_fS2_fjLj128EEEEELb1ELb0ELb1ELb1EEEvNS_9BwdParamsE,"",@"SHT_CUDA_INFO"
	.sectionflags	@""
	.align	4


	//----- nvinfo : EIATTR_CUDA_API_VERSION
	.align		4
        /*0000*/ 	.byte	0x04, 0x37
        /*0002*/ 	.short	(.L_3955 - .L_3954)
.L_3954:
        /*0004*/ 	.word	0x00000082


	//----- nvinfo : EIATTR_KPARAM_INFO
	.align		4
.L_3955:
        /*0008*/ 	.byte	0x04, 0x17
        /*000a*/ 	.short	(.L_3957 - .L_3956)
.L_3956:
        /*000c*/ 	.word	0x00000000
        /*0010*/ 	.short	0x0000
        /*0012*/ 	.short	0x0000
        /*0014*/ 	.byte	0x00, 0xf0, 0xa1, 0x04


	//----- nvinfo : EIATTR_SPARSE_MMA_MASK
	.align		4
.L_3957:
        /*0018*/ 	.byte	0x03, 0x50
        /*001a*/ 	.short	0x0000


	//----- nvinfo : EIATTR_MAXREG_COUNT
	.align		4
        /*001c*/ 	.byte	0x03, 0x1b
        /*001e*/ 	.short	0x00ff


	//----- nvinfo : EIATTR_NUM_BARRIERS
	.align		4
        /*0020*/ 	.byte	0x02, 0x4c
        /*0022*/ 	.byte	0x01
	.zero		1


	//----- nvinfo : EIATTR_MERCURY_ISA_VERSION
	.align		4
        /*0024*/ 	.byte	0x03, 0x5f
        /*0026*/ 	.short	0x0101


	//----- nvinfo : EIATTR_COOP_GROUP_MASK_REGIDS
	.align		4
        /*0028*/ 	.byte	0x04, 0x29
        /*002a*/ 	.short	(.L_3959 - .L_3958)


	//   ....[0]....
.L_3958:
        /*002c*/ 	.word	0xffffffff


	//   ....[1]....
        /*0030*/ 	.word	0xffffffff


	//   ....[2]....
        /*0034*/ 	.word	0xffffffff


	//   ....[3]....
        /*0038*/ 	.word	0xffffffff


	//   ....[4]....
        /*003c*/ 	.word	0xffffffff


	//   ....[5]....
        /*0040*/ 	.word	0xffffffff


	//   ....[6]....
        /*0044*/ 	.word	0xffffffff


	//   ....[7]....
        /*0048*/ 	.word	0xffffffff


	//   ....[8]....
        /*004c*/ 	.word	0xffffffff


	//   ....[9]....
        /*0050*/ 	.word	0xffffffff


	//   ....[10]....
        /*0054*/ 	.word	0x0500009d


	//   ....[11]....
        /*0058*/ 	.word	0x0500009d


	//   ....[12]....
        /*005c*/ 	.word	0x0500009d


	//   ....[13]....
        /*0060*/ 	.word	0x0500009d


	//   ....[14]....
        /*0064*/ 	.word	0x0500009d


	//   ....[15]....
        /*0068*/ 	.word	0x0500009d


	//   ....[16]....
        /*006c*/ 	.word	0x0500009d


	//   ....[17]....
        /*0070*/ 	.word	0x0500009d


	//   ....[18]....
        /*0074*/ 	.word	0x0500009d


	//   ....[19]....
        /*0078*/ 	.word	0x0500009d


	//----- nvinfo : EIATTR_COOP_GROUP_INSTR_OFFSETS
	.align		4
.L_3959:
        /*007c*/ 	.byte	0x04, 0x28
        /*007e*/ 	.short	(.L_3961 - .L_3960)


	//   ....[0]....
.L_3960:
        /*0080*/ 	.word	0x00001800


	//   ....[1]....
        /*0084*/ 	.word	0x00001810


	//   ....[2]....
        /*0088*/ 	.word	0x00001840


	//   ....[3]....
        /*008c*/ 	.word	0x00001850


	//   ....[4]....
        /*0090*/ 	.word	0x00001880


	//   ....[5]....
        /*0094*/ 	.word	0x00001890


	//   ....[6]....
        /*0098*/ 	.word	0x000018c0


	//   ....[7]....
        /*009c*/ 	.word	0x000018d0


	//   ....[8]....
        /*00a0*/ 	.word	0x00001900


	//   ....[9]....
        /*00a4*/ 	.word	0x00001910


	//   ....[10]....
        /*00a8*/ 	.word	0x00003af0


	//   ....[11]....
        /*00ac*/ 	.word	0x00003b40


	//   ....[12]....
        /*00b0*/ 	.word	0x00003bb0


	//   ....[13]....
        /*00b4*/ 	.word	0x00003c10


	//   ....[14]....
        /*00b8*/ 	.word	0x00003c80


	//   ....[15]....
        /*00bc*/ 	.word	0x00003ce0


	//   ....[16]....
        /*00c0*/ 	.word	0x00003d50


	//   ....[17]....
        /*00c4*/ 	.word	0x00003db0


	//   ....[18]....
        /*00c8*/ 	.word	0x00003e20


	//   ....[19]....
        /*00cc*/ 	.word	0x00003e80


	//----- nvinfo : EIATTR_EXIT_INSTR_OFFSETS
	.align		4
.L_3961:
        /*00d0*/ 	.byte	0x04, 0x1c
        /*00d2*/ 	.short	(.L_3963 - .L_3962)


	//   ....[0]....
.L_3962:
        /*00d4*/ 	.word	0x00003a90


	//----- nvinfo : EIATTR_MAX_THREADS
	.align		4
.L_3963:
        /*00d8*/ 	.byte	0x04, 0x05
        /*00da*/ 	.short	(.L_3965 - .L_3964)
.L_3964:
        /*00dc*/ 	.word	0x00000080
        /*00e0*/ 	.word	0x00000001
        /*00e4*/ 	.word	0x00000001


	//----- nvinfo : EIATTR_CRS_STACK_SIZE
	.align		4
.L_3965:
        /*00e8*/ 	.byte	0x04, 0x1e
        /*00ea*/ 	.short	(.L_3967 - .L_3966)
.L_3966:
        /*00ec*/ 	.word	0x00000000


	//----- nvinfo : EIATTR_CBANK_PARAM_SIZE
	.align		4
.L_3967:
        /*00f0*/ 	.byte	0x03, 0x19
        /*00f2*/ 	.short	0x0128


	//----- nvinfo : EIATTR_PARAM_CBANK
	.align		4
        /*00f4*/ 	.byte	0x04, 0x0a
        /*00f6*/ 	.short	(.L_3969 - .L_3968)
	.align		4
.L_3968:
        /*00f8*/ 	.word	index@(.nv.constant0._ZN10layer_norm13ln_bwd_kernelINS_13Kernel_traitsIf6__halffS2_fjLj2560ELj1ELj1ELj4ELj8ENS_18Kernel_traits_baseILj2560EfS2_fS2_fjLj128EEEEELb1ELb0ELb1ELb1EEEvNS_9BwdParamsE)
        /*00fc*/ 	.short	0x0210
        /*00fe*/ 	.short	0x0128


	//----- nvinfo : EIATTR_SW_WAR
	.align		4
.L_3969:
        /*0100*/ 	.byte	0x04, 0x36
        /*0102*/ 	.short	(.L_3971 - .L_3970)
.L_3970:
        /*0104*/ 	.word	0x00000008
.L_3971:


//--------------------- .nv.info._ZN10layer_norm13ln_bwd_kernelINS_13Kernel_traitsIf6__halffS2_fjLj2560ELj1ELj1ELj4ELj8ENS_18Kernel_traits_baseILj2560EfS2_fS2_fjLj128EEEEELb1ELb1ELb0ELb0EEEvNS_9BwdParamsE --------------------------
	.section	.nv.info._ZN10layer_norm13ln_bwd_kernelINS_13Kernel_traitsIf6__halffS2_fjLj2560ELj1ELj1ELj4ELj8ENS_18Kernel_traits_baseILj2560EfS2_fS2_fjLj128EEEEELb1ELb1ELb0ELb0EEEvNS_9BwdParamsE,"",@"SHT_CUDA_INFO"
	.sectionflags	@""
	.align	4


	//----- nvinfo : EIATTR_CUDA_API_VERSION
	.align		4
        /*0000*/ 	.byte	0x04, 0x37
        /*0002*/ 	.short	(.L_3973 - .L_3972)
.L_3972:
        /*0004*/ 	.word	0x00000082


	//----- nvinfo : EIATTR_KPARAM_INFO
	.align		4
.L_3973:
        /*0008*/ 	.byte	0x04, 0x17
        /*000a*/ 	.short	(.L_3975 - .L_3974)
.L_3974:
        /*000c*/ 	.word	0x00000000
        /*0010*/ 	.short	0x0000
        /*0012*/ 	.short	0x0000
        /*0014*/ 	.byte	0x00, 0xf0, 0xa1, 0x04


	//----- nvinfo : EIATTR_SPARSE_MMA_MASK
	.align		4
.L_3975:
        /*0018*/ 	.byte	0x03, 0x50
        /*001a*/ 	.short	0x0000


	//----- nvinfo : EIATTR_MAXREG_COUNT
	.align		4
        /*001c*/ 	.byte	0x03, 0x1b
        /*001e*/ 	.short	0x00ff


	//----- nvinfo : EIATTR_NUM_BARRIERS
	.align		4
        /*0020*/ 	.byte	0x02, 0x4c
        /*0022*/ 	.byte	0x01
	.zero		1


	//----- nvinfo : EIATTR_MERCURY_ISA_VERSION
	.align		4
        /*0024*/ 	.byte	0x03, 0x5f
        /*0026*/ 	.short	0x0101


	//----- nvinfo : EIATTR_COOP_GROUP_MASK_REGIDS
	.align		4
        /*0028*/ 	.byte	0x04, 0x29
        /*002a*/ 	.short	(.L_3977 - .L_3976)


	//   ....[0]....
.L_3976:
        /*002c*/ 	.word	0xffffffff


	//   ....[1]....
        /*0030*/ 	.word	0xffffffff


	//   ....[2]....
        /*0034*/ 	.word	0xffffffff


	//   ....[3]....
        /*0038*/ 	.word	0xffffffff


	//   ....[4]....
        /*003c*/ 	.word	0xffffffff


	//   ....[5]....
        /*0040*/ 	.word	0xffffffff


	//   ....[6]....
        /*0044*/ 	.word	0xffffffff


	//   ....[7]....
        /*0048*/ 	.word	0xffffffff


	//   ....[8]....
        /*004c*/ 	.word	0xffffffff


	//   ....[9]....
        /*0050*/ 	.word	0xffffffff


	//   ....[10]....
        /*0054*/ 	.word	0x050000be


	//   ....[11]....
        /*0058*/ 	.word	0x050000be


	//   ....[12]....
        /*005c*/ 	.word	0x050000be


	//   ....[13]....
        /*0060*/ 	.word	0x050000be


	//   ....[14]....
        /*0064*/ 	.word	0x050000be


	//   ....[15]....
        /*0068*/ 	.word	0x050000be


	//   ....[16]....
        /*006c*/ 	.word	0x050000be


	//   ....[17]....
        /*0070*/ 	.word	0x050000be


	//   ....[18]....
        /*0074*/ 	.word	0x050000be


	//   ....[19]....
        /*0078*/ 	.word	0x050000be


	//----- nvinfo : EIATTR_COOP_GROUP_INSTR_OFFSETS
	.align		4
.L_3977:
        /*007c*/ 	.byte	0x04, 0x28
        /*007e*/ 	.short	(.L_3979 - .L_3978)


	//   ....[0]....
.L_3978:
        /*0080*/ 	.word	0x000019c0


	//   ....[1]....
        /*0084*/ 	.word	0x000019d0


	//   ....[2]....
        /*0088*/ 	.word	0x00001a00


	//   ....[3]....
        /*008c*/ 	.word	0x00001a10


	//   ....[4]....
        /*0090*/ 	.word	0x00001a40


	//   ....[5]....
        /*0094*/ 	.word	0x00001a50


	//   ....[6]....
        /*0098*/ 	.word	0x00001a80


	//   ....[7]....
        /*009c*/ 	.word	0x00001a90


	//   ....[8]....
        /*00a0*/ 	.word	0x00001ac0


	//   ....[9]....
        /*00a4*/ 	.word	0x00001ad0


	//   ....[10]....
        /*00a8*/ 	.word	0x00003ce0


	//   ....[11]....
        /*00ac*/ 	.word	0x00003d30


	//   ....[12]....
        /*00b0*/ 	.word	0x00003da0


	//   ....[13]....
        /*00b4*/ 	.word	0x00003e00


	//   ....[14]....
        /*00b8*/ 	.word	0x00003e70


	//   ....[15]....
        /*00bc*/ 	.word	0x00003ed0


	//   ....[16]....
        /*00c0*/ 	.word	0x00003f40


	//   ....[17]....
        /*00c4*/ 	.word	0x00003fa0


	//   ....[18]....
        /*00c8*/ 	.word	0x00004010


	//   ....[19]....
        /*00cc*/ 	.word	0x00004070


	//----- nvinfo : EIATTR_EXIT_INSTR_OFFSETS
	.align		4
.L_3979:
        /*00d0*/ 	.byte	0x04, 0x1c
        /*00d2*/ 	.short	(.L_3981 - .L_3980)


	//   ....[0]....
.L_3980:
        /*00d4*/ 	.word	0x00003be0


	//   ....[1]....
        /*00d8*/ 	.word	0x00003c80


	//----- nvinfo : EIATTR_MAX_THREADS
	.align		4
.L_3981:
        /*00dc*/ 	.byte	0x04, 0x05
        /*00de*/ 	.short	(.L_3983 - .L_3982)
.L_3982:
        /*00e0*/ 	.word	0x00000080
        /*00e4*/ 	.word	0x00000001
        /*00e8*/ 	.word	0x00000001


	//----- nvinfo : EIATTR_CRS_STACK_SIZE
	.align		4
.L_3983:
        /*00ec*/ 	.byte	0x04, 0x1e
        /*00ee*/ 	.short	(.L_3985 - .L_3984)
.L_3984:
        /*00f0*/ 	.word	0x00000000


	//----- nvinfo : EIATTR_CBANK_PARAM_SIZE
	.align		4
.L_3985:
        /*00f4*/ 	.byte	0x03, 0x19
        /*00f6*/ 	.short	0x0128


	//----- nvinfo : EIATTR_PARAM_CBANK
	.align		4
        /*00f8*/ 	.byte	0x04, 0x0a
        /*00fa*/ 	.short	(.L_3987 - .L_3986)
	.align		4
.L_3986:
        /*00fc*/ 	.word	index@(.nv.constant0._ZN10layer_norm13ln_bwd_kernelINS_13Kernel_traitsIf6__halffS2_fjLj2560ELj1ELj1ELj4ELj8ENS_18Kernel_traits_baseILj2560EfS2_fS2_fjLj128EEEEELb1ELb1ELb0ELb0EEEvNS_9BwdParamsE)
        /*0100*/ 	.short	0x0210
        /*0102*/ 	.short	0x0128


	//----- nvinfo : EIATTR_SW_WAR
	.align		4
.L_3987:
        /*0104*/ 	.byte	0x04, 0x36
        /*0106*/ 	.short	(.L_3989 - .L_3988)
.L_3988:
        /*0108*/ 	.word	0x00000008
.L_3989:


//--------------------- .nv.info._ZN10layer_norm13ln_bwd_kernelINS_13Kernel_traitsIf6__halffS2_fjLj2560ELj1ELj1ELj4ELj8ENS_18Kernel_traits_baseILj2560EfS2_fS2_fjLj128EEEEELb1ELb1ELb0ELb1EEEvNS_9BwdParamsE --------------------------
	.section	.nv.info._ZN10layer_norm13ln_bwd_kernelINS_13Kernel_traitsIf6__halffS2_fjLj2560ELj1ELj1ELj4ELj8ENS_18Kernel_traits_baseILj2560EfS2_fS2_fjLj128EEEEELb1ELb1ELb0ELb1EEEvNS_9BwdParamsE,"",@"SHT_CUDA_INFO"
	.sectionflags	@""
	.align	4


	//----- nvinfo : EIATTR_CUDA_API_VERSION
	.align		4
        /*0000*/ 	.byte	0x04, 0x37
        /*0002*/ 	.short	(.L_3991 - .L_3990)
.L_3990:
        /*0004*/ 	.word	0x00000082


	//----- nvinfo : EIATTR_KPARAM_INFO
	.align		4
.L_3991:
        /*0008*/ 	.byte	0x04, 0x17
        /*000a*/ 	.short	(.L_3993 - .L_3992)
.L_3992:
        /*000c*/ 	.word	0x00000000
        /*0010*/ 	.short	0x0000
        /*0012*/ 	.short	0x0000
        /*0014*/ 	.byte	0x00, 0xf0, 0xa1, 0x04


	//----- nvinfo : EIATTR_SPARSE_MMA_MASK
	.align		4
.L_3993:
        /*0018*/ 	.byte	0x03, 0x50
        /*001a*/ 	.short	0x0000


	//----- nvinfo : EIATTR_MAXREG_COUNT
	.align		4
        /*001c*/ 	.byte	0x03, 0x1b
        /*001e*/ 	.short	0x00ff


	//----- nvinfo : EIATTR_NUM_BARRIERS
	.align		4
        /*0020*/ 	.byte	0x02, 0x4c
        /*0022*/ 	.byte	0x01
	.zero		1


	//----- nvinfo : EIATTR_MERCURY_ISA_VERSION
	.align		4
        /*0024*/ 	.byte	0x03, 0x5f
        /*0026*/ 	.short	0x0101


	//----- nvinfo : EIATTR_COOP_GROUP_MASK_REGIDS
	.align		4
        /*0028*/ 	.byte	0x04, 0x29
        /*002a*/ 	.short	(.L_3995 - .L_3994)


	//   ....[0]....
.L_3994:
        /*002c*/ 	.word	0xffffffff


	//   ....[1]....
        /*0030*/ 	.word	0xffffffff


	//   ....[2]....
        /*0034*/ 	.word	0xffffffff


	//   ....[3]....
        /*0038*/ 	.word	0xffffffff


	//   ....[4]....
        /*003c*/ 	.word	0xffffffff


	//   ....[5]....
        /*0040*/ 	.word	0xffffffff


	//   ....[6]....
        /*0044*/ 	.word	0xffffffff


	//   ....[7]....
        /*0048*/ 	.word	0xffffffff


	//   ....[8]....
        /*004c*/ 	.word	0xffffffff


	//   ....[9]....
        /*0050*/ 	.word	0xffffffff


	//   ....[10]....
        /*0054*/ 	.word	0x0500004e


	//   ....[11]....
        /*0058*/ 	.word	0x0500004e


	//   ....[12]....
        /*005c*/ 	.word	0x0500004e


	//   ....[13]....
        /*0060*/ 	.word	0x0500004e


	//   ....[14]....
        /*0064*/ 	.word	0x0500004e


	//   ....[15]....
        /*0068*/ 	.word	0x0500004e


	//   ....[16]....
        /*006c*/ 	.word	0x0500004e


	//   ....[17]....
        /*0070*/ 	.word	0x0500004e


	//   ....[18]....
        /*0074*/ 	.word	0x0500004e


	//   ....[19]....
        /*0078*/ 	.word	0x0500004e


	//----- nvinfo : EIATTR_COOP_GROUP_INSTR_OFFSETS
	.align		4
.L_3995:
        /*007c*/ 	.byte	0x04, 0x28
        /*007e*/ 	.short	(.L_3997 - .L_3996)


	//   ....[0]....
.L_3996:
        /*0080*/ 	.word	0x000016b0


	//   ....[1]....
        /*0084*/ 	.word	0x000016c0


	//   ....[2]....
        /*0088*/ 	.word	0x000016f0


	//   ....[3]....
        /*008c*/ 	.word	0x00001700


	//   ....[4]....
        /*0090*/ 	.word	0x00001730


	//   ....[5]....
        /*0094*/ 	.word	0x00001740


	//   ....[6]....
        /*0098*/ 	.word	0x00001770


	//   ....[7]....
        /*009c*/ 	.word	0x00001780


	//   ....[8]....
        /*00a0*/ 	.word	0x000017b0


	//   ....[9]....
        /*00a4*/ 	.word	0x000017c0


	//   ....[10]....
        /*00a8*/ 	.word	0x00003690


	//   ....[11]....
        /*00ac*/ 	.word	0x000036e0


	//   ....[12]....
        /*00b0*/ 	.word	0x00003750


	//   ....[13]....
        /*00b4*/ 	.word	0x000037b0


	//   ....[14]....
        /*00b8*/ 	.word	0x00003820


	//   ....[15]....
        /*00bc*/ 	.word	0x00003880


	//   ....[16]....
        /*00c0*/ 	.word	0x000038f0


	//   ....[17]....
        /*00c4*/ 	.word	0x00003950


	//   ....[18]....
        /*00c8*/ 	.word	0x000039c0


	//   ....[19]....
        /*00cc*/ 	.word	0x00003a20


	//----- nvinfo : EIATTR_EXIT_INSTR_OFFSETS
	.align		4
.L_3997:
        /*00d0*/ 	.byte	0x04, 0x1c
        /*00d2*/ 	.short	(.L_3999 - .L_3998)


	//   ....[0]....
.L_3998:
        /*00d4*/ 	.word	0x00003630


	//----- nvinfo : EIATTR_MAX_THREADS
	.align		4
.L_3999:
        /*00d8*/ 	.byte	0x04, 0x05
        /*00da*/ 	.short	(.L_4001 - .L_4000)
.L_4000:
        /*00dc*/ 	.word	0x00000080
        /*00e0*/ 	.word	0x00000001
        /*00e4*/ 	.word	0x00000001


	//----- nvinfo : EIATTR_CRS_STACK_SIZE
	.align		4
.L_4001:
        /*00e8*/ 	.byte	0x04, 0x1e
        /*00ea*/ 	.short	(.L_4003 - .L_4002)
.L_4002:
        /*00ec*/ 	.word	0x00000000


	//----- nvinfo : EIATTR_CBANK_PARAM_SIZE
	.align		4
.L_4003:
        /*00f0*/ 	.byte	0x03, 0x19
        /*00f2*/ 	.short	0x0128


	//----- nvinfo : EIATTR_PARAM_CBANK
	.align		4
        /*00f4*/ 	.byte	0x04, 0x0a
        /*00f6*/ 	.short	(.L_4005 - .L_4004)
	.align		4
.L_4004:
        /*00f8*/ 	.word	index@(.nv.constant0._ZN10layer_norm13ln_bwd_kernelINS_13Kernel_traitsIf6__halffS2_fjLj2560ELj1ELj1ELj4ELj8ENS_18Kernel_traits_baseILj2560EfS2_fS2_fjLj128EEEEELb1ELb1ELb0ELb1EEEvNS_9BwdParamsE)
        /*00fc*/ 	.short	0x0210
        /*00fe*/ 	.short	0x0128


	//----- nvinfo : EIATTR_SW_WAR
	.align		4
.L_4005:
        /*0100*/ 	.byte	0x04, 0x36
        /*0102*/ 	.short	(.L_4007 - .L_4006)
.L_4006:
        /*0104*/ 	.word	0x00000008
.L_4007:


//--------------------- .nv.info._ZN10layer_norm22ln_bwd_finalize_kernelINS_22Kernel_traits_finalizeILj2560Ef6__halffS2_fjLb1ELj1024ELj4ENS_18Kernel_traits_baseILj2560EfS2_fS2_fjLj1024EEEEELb1ELb0EEEvNS_9BwdParamsE --------------------------
	.section	.nv.info._ZN10layer_norm22ln_bwd_finalize_kernelINS_22Kernel_traits_finalizeILj2560Ef6__halffS2_fjLb1ELj1024ELj4ENS_18Kernel_traits_baseILj2560EfS2_fS2_fjLj1024EEEEELb1ELb0EEEvNS_9BwdParamsE,"",@"SHT_CUDA_INFO"
	.sectionflags	@""
	.align	4


	//----- nvinfo : EIATTR_CUDA_API_VERSION
	.align		4
        /*0000*/ 	.byte	0x04, 0x37
        /*0002*/ 	.short	(.L_4009 - .L_4008)
.L_4008:
        /*0004*/ 	.word	0x00000082


	//----- nvinfo : EIATTR_KPARAM_INFO
	.align		4
.L_4009:
        /*0008*/ 	.byte	0x04, 0x17
        /*000a*/ 	.short	(.L_4011 - .L_4010)
.L_4010:
        /*000c*/ 	.word	0x00000000
        /*0010*/ 	.short	0x0000
        /*0012*/ 	.short	0x0000
        /*0014*/ 	.byte	0x00, 0xf0, 0xa1, 0x04


	//----- nvinfo : EIATTR_SPARSE_MMA_MASK
	.align		4
.L_4011:
        /*0018*/ 	.byte	0x03, 0x50
        /*001a*/ 	.short	0x0000


	//----- nvinfo : EIATTR_MAXREG_COUNT
	.align		4
        /*001c*/ 	.byte	0x03, 0x1b
        /*001e*/ 	.short	0x0040


	//----- nvinfo : EIATTR_NUM_BARRIERS
	.align		4
        /*0020*/ 	.byte	0x02, 0x4c
        /*0022*/ 	.byte	0x01
	.zero		1


	//----- nvinfo : EIATTR_MERCURY_ISA_VERSION
	.align		4
        /*0024*/ 	.byte	0x03, 0x5f
        /*0026*/ 	.short	0x0101


	//----- nvinfo : EIATTR_COOP_GROUP_MASK_REGIDS
	.align		4
        /*0028*/ 	.byte	0x04, 0x29
        /*002a*/ 	.short	(.L_4013 - .L_4012)


	//   ....[0]....
.L_4012:
        /*002c*/ 	.word	0xffffffff


	//   ....[1]....
        /*0030*/ 	.word	0xffffffff


	//   ....[2]....
        /*0034*/ 	.word	0xffffffff


	//   ....[3]....
        /*0038*/ 	.word	0xffffffff


	//   ....[4]....
        /*003c*/ 	.word	0xffffffff


	//   ....[5]....
        /*0040*/ 	.word	0xffffffff


	//   ....[6]....
        /*0044*/ 	.word	0xffffffff


	//   ....[7]....
        /*0048*/ 	.word	0xffffffff


	//   ....[8]....
        /*004c*/ 	.word	0xffffffff


	//   ....[9]....
        /*0050*/ 	.word	0xffffffff


	//   ....[10]....
        /*0054*/ 	.word	0xffffffff


	//   ....[11]....
        /*0058*/ 	.word	0xffffffff


	//   ....[12]....
        /*005c*/ 	.word	0xffffffff


	//   ....[13]....
        /*0060*/ 	.word	0xffffffff


	//   ....[14]....
        /*0064*/ 	.word	0xffffffff


	//   ....[15]....
        /*0068*/ 	.word	0x05000014


	//   ....[16]....
        /*006c*/ 	.word	0x05000014


	//   ....[17]....
        /*0070*/ 	.word	0x05000014


	//   ....[18]....
        /*0074*/ 	.word	0x05000014


	//   ....[19]....
        /*0078*/ 	.word	0x05000014


	//   ....[20]....
        /*007c*/ 	.word	0x05000014


	//   ....[21]....
        /*0080*/ 	.word	0x05000014


	//   ....[22]....
        /*0084*/ 	.word	0x05000014


	//   ....[23]....
        /*0088*/ 	.word	0x05000014


	//   ....[24]....
        /*008c*/ 	.word	0x05000014


	//   ....[25]....
        /*0090*/ 	.word	0x05000014


	//   ....[26]....
        /*0094*/ 	.word	0x05000014


	//   ....[27]....
        /*0098*/ 	.word	0x05000014


	//   ....[28]....
        /*009c*/ 	.word	0x05000014


	//   ....[29]....
        /*00a0*/ 	.word	0x05000014


	//----- nvinfo : EIATTR_COOP_GROUP_INSTR_OFFSETS
	.align		4
.L_4013:
        /*00a4*/ 	.byte	0x04, 0x28
        /*00a6*/ 	.short	(.L_4015 - .L_4014)


	//   ....[0]....
.L_4014:
        /*00a8*/ 	.word	0x00000ad0


	//   ....[1]....
        /*00ac*/ 	.word	0x00000ae0


	//   ....[2]....
        /*00b0*/ 	.word	0x00000af0


	//   ....[3]....
        /*00b4*/ 	.word	0x00000b20


	//   ....[4]....
        /*00b8*/ 	.word	0x00000b40


	//   ....[5]....
        /*00bc*/ 	.word	0x00000b50


	//   ....[6]....
        /*00c0*/ 	.word	0x00000b90


	//   ....[7]....
        /*00c4*/ 	.word	0x00000ba0


	//   ....[8]....
        /*00c8*/ 	.word	0x00000bb0


	//   ....[9]....
        /*00cc*/ 	.word	0x00000be0


	//   ....[10]....
        /*00d0*/ 	.word	0x00000c00


	//   ....[11]....
        /*00d4*/ 	.word	0x00000c10


	//   ....[12]....
        /*00d8*/ 	.word	0x00000c40


	//   ....[13]....
        /*00dc*/ 	.word	0x00000c60


	//   ....[14]....
        /*00e0*/ 	.word	0x00000c70


	//   ....[15]....
        /*00e4*/ 	.word	0x00000ef0


	//   ....[16]....
        /*00e8*/ 	.word	0x00000f60


	//   ....[17]....
        /*00ec*/ 	.word	0x00000fd0


	//   ....[18]....
        /*00f0*/ 	.word	0x00001040


	//   ....[19]....
        /*00f4*/ 	.word	0x000010b0


	//   ....[20]....
        /*00f8*/ 	.word	0x00001110


	//   ....[21]....
        /*00fc*/ 	.word	0x00001180


	//   ....[22]....
        /*0100*/ 	.word	0x000011f0


	//   ....[23]....
        /*0104*/ 	.word	0x00001260


	//   ....[24]....
        /*0108*/ 	.word	0x000012d0


	//   ....[25]....
        /*010c*/ 	.word	0x00001330


	//   ....[26]....
        /*0110*/ 	.word	0x000013a0


	//   ....[27]....
        /*0114*/ 	.word	0x00001410


	//   ....[28]....
        /*0118*/ 	.word	0x00001480


	//   ....[29]....
        /*011c*/ 	.word	0x000014f0


	//----- nvinfo : EIATTR_EXIT_INSTR_OFFSETS
	.align		4
.L_4015:
        /*0120*/ 	.byte	0x04, 0x1c
        /*0122*/ 	.short	(.L_4017 - .L_4016)


	//   ....[0]....
.L_4016:
        /*0124*/ 	.word	0x00000070


	//   ....[1]....
        /*0128*/ 	.word	0x00000e90


	//----- nvinfo : EIATTR_MAX_THREADS
	.align		4
.L_4017:
        /*012c*/ 	.byte	0x04, 0x05
        /*012e*/ 	.short	(.L_4019 - .L_4018)
.L_4018:
        /*0130*/ 	.word	0x00000400
        /*0134*/ 	.word	0x00000001
        /*0138*/ 	.word	0x00000001


	//----- nvinfo : EIATTR_CRS_STACK_SIZE
	.align		4
.L_4019:
        /*013c*/ 	.byte	0x04, 0x1e
        /*013e*/ 	.short	(.L_4021 - .L_4020)
.L_4020:
        /*0140*/ 	.word	0x00000000


	//----- nvinfo : EIATTR_CBANK_PARAM_SIZE
	.align		4
.L_4021:
        /*0144*/ 	.byte	0x03, 0x19
        /*0146*/ 	.short	0x0128


	//----- nvinfo : EIATTR_PARAM_CBANK
	.align		4
        /*0148*/ 	.byte	0x04, 0x0a
        /*014a*/ 	.short	(.L_4023 - .L_4022)
	.align		4
.L_4022:
        /*014c*/ 	.word	index@(.nv.constant0._ZN10layer_norm22ln_bwd_finalize_kernelINS_22Kernel_traits_finalizeILj2560Ef6__halffS2_fjLb1ELj1024ELj4ENS_18Kernel_traits_baseILj2560EfS2_fS2_fjLj1024EEEEELb1ELb0EEEvNS_9BwdParamsE)
        /*0150*/ 	.short	0x0210
        /*0152*/ 	.short	0x0128


	//----- nvinfo : EIATTR_SW_WAR
	.align		4
.L_4023:
        /*0154*/ 	.byte	0x04, 0x36
        /*0156*/ 	.short	(.L_4025 - .L_4024)
.L_4024:
        /*0158*/ 	.word	0x00000008
.L_4025:


//--------------------- .nv.info._ZN10layer_norm13ln_bwd_kernelINS_13Kernel_traitsIf6__halffS2_fjLj2560ELj1ELj1ELj4ELj8ENS_18Kernel_traits_baseILj2560EfS2_fS2_fjLj128EEEEELb1ELb1ELb1ELb0EEEvNS_9BwdParamsE --------------------------
	.section	.nv.info._ZN10layer_norm13ln_bwd_kernelINS_13Kernel_traitsIf6__halffS2_fjLj2560ELj1ELj1ELj4ELj8ENS_18Kernel_traits_baseILj2560EfS2_fS2_fjLj128EEEEELb1ELb1ELb1ELb0EEEvNS_9BwdParamsE,"",@"SHT_CUDA_INFO"
	.sectionflags	@""
	.align	4


	//----- nvinfo : EIATTR_CUDA_API_VERSION
	.align		4
        /*0000*/ 	.byte	0x04, 0x37
        /*0002*/ 	.short	(.L_4027 - .L_4026)
.L_4026:
        /*0004*/ 	.word	0x00000082


	//----- nvinfo : EIATTR_KPARAM_INFO
	.align		4
.L_4027:
        /*0008*/ 	.byte	0x04, 0x17
        /*000a*/ 	.short	(.L_4029 - .L_4028)
.L_4028:
        /*000c*/ 	.word	0x00000000
        /*0010*/ 	.short	0x0000
        /*0012*/ 	.short	0x0000
        /*0014*/ 	.byte	0x00, 0xf0, 0xa1, 0x04


	//----- nvinfo : EIATTR_SPARSE_MMA_MASK
	.align		4
.L_4029:
        /*0018*/ 	.byte	0x03, 0x50
        /*001a*/ 	.short	0x0000


	//----- nvinfo : EIATTR_MAXREG_COUNT
	.align		4
        /*001c*/ 	.byte	0x03, 0x1b
        /*001e*/ 	.short	0x00ff


	//----- nvinfo : EIATTR_NUM_BARRIERS
	.align		4
        /*0020*/ 	.byte	0x02, 0x4c
        /*0022*/ 	.byte	0x01
	.zero		1


	//----- nvinfo : EIATTR_MERCURY_ISA_VERSION
	.align		4
        /*0024*/ 	.byte	0x03, 0x5f
        /*0026*/ 	.short	0x0101


	//----- nvinfo : EIATTR_COOP_GROUP_MASK_REGIDS
	.align		4
        /*0028*/ 	.byte	0x04, 0x29
        /*002a*/ 	.short	(.L_4031 - .L_4030)


	//   ....[0]....
.L_4030:
        /*002c*/ 	.word	0xffffffff


	//   ....[1]....
        /*0030*/ 	.word	0xffffffff


	//   ....[2]....
        /*0034*/ 	.word	0xffffffff


	//   ....[3]....
        /*0038*/ 	.word	0xffffffff


	//   ....[4]....
        /*003c*/ 	.word	0xffffffff


	//   ....[5]....
        /*0040*/ 	.word	0xffffffff


	//   ....[6]....
        /*0044*/ 	.word	0xffffffff


	//   ....[7]....
        /*0048*/ 	.word	0xffffffff


	//   ....[8]....
        /*004c*/ 	.word	0xffffffff


	//   ....[9]....
        /*0050*/ 	.word	0xffffffff


	//   ....[10]....
        /*0054*/ 	.word	0x050000c6


	//   ....[11]....
        /*0058*/ 	.word	0x050000c6


	//   ....[12]....
        /*005c*/ 	.word	0x050000c6


	//   ....[13]....
        /*0060*/ 	.word	0x050000c6


	//   ....[14]....
        /*0064*/ 	.word	0x050000c6


	//   ....[15]....
        /*0068*/ 	.word	0x050000c6


	//   ....[16]....
        /*006c*/ 	.word	0x050000c6


	//   ....[17]....
        /*0070*/ 	.word	0x050000c6


	//   ....[18]....
        /*0074*/ 	.word	0x050000c6


	//   ....[19]....
        /*0078*/ 	.word	0x050000c6


	//----- nvinfo : EIATTR_COOP_GROUP_INSTR_OFFSETS
	.align		4
.L_4031:
        /*007c*/ 	.byte	0x04, 0x28
        /*007e*/ 	.short	(.L_4033 - .L_4032)


	//   ....[0]....
.L_4032:
        /*0080*/ 	.word	0x00001ed0


	//   ....[1]....
        /*0084*/ 	.word	0x00001ee0


	//   ....[2]....
        /*0088*/ 	.word	0x00001f10


	//   ....[3]....
        /*008c*/ 	.word	0x00001f20


	//   ....[4]....
        /*0090*/ 	.word	0x00001f50


	//   ....[5]....
        /*0094*/ 	.word	0x00001f60


	//   ....[6]....
        /*0098*/ 	.word	0x00001f90


	//   ....[7]....
        /*009c*/ 	.word	0x00001fa0


	//   ....[8]....
        /*00a0*/ 	.word	0x00001fd0


	//   ....[9]....
        /*00a4*/ 	.word	0x00001fe0


	//   ....[10]....
        /*00a8*/ 	.word	0x000053e0


	//   ....[11]....
        /*00ac*/ 	.word	0x00005430


	//   ....[12]....
        /*00b0*/ 	.word	0x000054a0


	//   ....[13]....
        /*00b4*/ 	.word	0x00005500


	//   ....[14]....
        /*00b8*/ 	.word	0x00005570


	//   ....[15]....
        /*00bc*/ 	.word	0x000055d0


	//   ....[16]....
        /*00c0*/ 	.word	0x00005640


	//   ....[17]....
        /*00c4*/ 	.word	0x000056a0


	//   ....[18]....
        /*00c8*/ 	.word	0x00005710


	//   ....[19]....
        /*00cc*/ 	.word	0x00005770


	//----- nvinfo : EIATTR_EXIT_INSTR_OFFSETS
	.align		4
.L_4033:
        /*00d0*/ 	.byte	0x04, 0x1c
        /*00d2*/ 	.short	(.L_4035 - .L_4034)


	//   ....[0]....
.L_4034:
        /*00d4*/ 	.word	0x000052e0


	//   ....[1]....
        /*00d8*/ 	.word	0x00005380


	//----- nvinfo : EIATTR_MAX_THREADS
	.align		4
.L_4035:
        /*00dc*/ 	.byte	0x04, 0x05
        /*00de*/ 	.short	(.L_4037 - .L_4036)
.L_4036:
        /*00e0*/ 	.word	0x00000080
        /*00e4*/ 	.word	0x00000001
        /*00e8*/ 	.word	0x00000001


	//----- nvinfo : EIATTR_CRS_STACK_SIZE
	.align		4
.L_4037:
        /*00ec*/ 	.byte	0x04, 0x1e
        /*00ee*/ 	.short	(.L_4039 - .L_4038)
.L_4038:
        /*00f0*/ 	.word	0x00000000


	//----- nvinfo : EIATTR_CBANK_PARAM_SIZE
	.align		4
.L_4039:
        /*00f4*/ 	.byte	0x03, 0x19
        /*00f6*/ 	.short	0x0128


	//----- nvinfo : EIATTR_PARAM_CBANK
	.align		4
        /*00f8*/ 	.byte	0x04, 0x0a
        /*00fa*/ 	.short	(.L_4041 - .L_4040)
	.align		4
.L_4040:
        /*00fc*/ 	.word	index@(.nv.constant0._ZN10layer_norm13ln_bwd_kernelINS_13Kernel_traitsIf6__halffS2_fjLj2560ELj1ELj1ELj4ELj8ENS_18Kernel_traits_baseILj2560EfS2_fS2_fjLj128EEEEELb1ELb1ELb1ELb0EEEvNS_9BwdParamsE)
        /*0100*/ 	.short	0x0210
        /*0102*/ 	.short	0x0128


	//----- nvinfo : EIATTR_SW_WAR
	.align		4
.L_4041:
        /*0104*/ 	.byte	0x04, 0x36
        /*0106*/ 	.short	(.L_4043 - .L_4042)
.L_4042:
        /*0108*/ 	.word	0x00000008
.L_4043:


//--------------------- .nv.info._ZN10layer_norm22ln_bwd_finalize_kernelINS_22Kernel_traits_finalizeILj2560Ef6__halffS2_fjLb1ELj1024ELj4ENS_18Kernel_traits_baseILj2560EfS2_fS2_fjLj1024EEEEELb1ELb1EEEvNS_9BwdParamsE --------------------------
	.section	.nv.info._ZN10layer_norm22ln_bwd_finalize_kernelINS_22Kernel_traits_finalizeILj2560Ef6__halffS2_fjLb1ELj1024ELj4ENS_18Kernel_traits_baseILj2560EfS2_fS2_fjLj1024EEEEELb1ELb1EEEvNS_9BwdParamsE,"",@"SHT_CUDA_INFO"
	.sectionflags	@""
	.align	4


	//----- nvinfo : EIATTR_CUDA_API_VERSION
	.align		4
        /*0000*/ 	.byte	0x04, 0x37
        /*0002*/ 	.short	(.L_4045 - .L_4044)
.L_4044:
        /*0004*/ 	.word	0x00000082


	//----- nvinfo : EIATTR_KPARAM_INFO
	.align		4
.L_4045:
        /*0008*/ 	.byte	0x04, 0x17
        /*000a*/ 	.short	(.L_4047 - .L_4046)
.L_4046:
        /*000c*/ 	.word	0x00000000
        /*0010*/ 	.short	0x0000
        /*0012*/ 	.short	0x0000
        /*0014*/ 	.byte	0x00, 0xf0, 0xa1, 0x04


	//----- nvinfo : EIATTR_SPARSE_MMA_MASK
	.align		4
.L_4047:
        /*0018*/ 	.byte	0x03, 0x50
        /*001a*/ 	.short	0x0000


	//----- nvinfo : EIATTR_MAXREG_COUNT
	.align		4
        /*001c*/ 	.byte	0x03, 0x1b
        /*001e*/ 	.short	0x0040


	//----- nvinfo : EIATTR_NUM_BARRIERS
	.align		4
        /*0020*/ 	.byte	0x02, 0x4c
        /*0022*/ 	.byte	0x01
	.zero		1


	//----- nvinfo : EIATTR_MERCURY_ISA_VERSION
	.align		4
        /*0024*/ 	.byte	0x03, 0x5f
        /*0026*/ 	.short	0x0101


	//----- nvinfo : EIATTR_COOP_GROUP_MASK_REGIDS
	.align		4
        /*0028*/ 	.byte	0x04, 0x29
        /*002a*/ 	.short	(.L_4049 - .L_4048)


	//   ....[0]....
.L_4048:
        /*002c*/ 	.word	0xffffffff


	//   ....[1]....
        /*0030*/ 	.word	0xffffffff


	//   ....[2]....
        /*0034*/ 	.word	0xffffffff


	//   ....[3]....
        /*0038*/ 	.word	0xffffffff


	//   ....[4]....
        /*003c*/ 	.word	0xffffffff


	//   ....[5]....
        /*0040*/ 	.word	0xffffffff


	//   ....[6]....
        /*0044*/ 	.word	0xffffffff


	//   ....[7]....
        /*0048*/ 	.word	0xffffffff


	//   ....[8]....
        /*004c*/ 	.word	0xffffffff


	//   ....[9]....
        /*0050*/ 	.word	0xffffffff


	//   ....[10]....
        /*0054*/ 	.word	0xffffffff


	//   ....[11]....
        /*0058*/ 	.word	0xffffffff


	//   ....[12]....
        /*005c*/ 	.word	0xffffffff


	//   ....[13]....
        /*0060*/ 	.word	0xffffffff


	//   ....[14]....
        /*0064*/ 	.word	0xffffffff


	//   ....[15]....
        /*0068*/ 	.word	0x05000014


	//   ....[16]....
        /*006c*/ 	.word	0x05000014


	//   ....[17]....
        /*0070*/ 	.word	0x05000014


	//   ....[18]....
        /*0074*/ 	.word	0x05000014


	//   ....[19]....
        /*0078*/ 	.word	0x05000014


	//   ....[20]....
        /*007c*/ 	.word	0x05000014


	//   ....[21]....
        /*0080*/ 	.word	0x05000014


	//   ....[22]....
        /*0084*/ 	.word	0x05000014


	//   ....[23]....
        /*0088*/ 	.word	0x05000014


	//   ....[24]....
        /*008c*/ 	.word	0x05000014


	//   ....[25]....
        /*0090*/ 	.word	0x05000014


	//   ....[26]....
        /*0094*/ 	.word	0x05000014


	//   ....[27]....
        /*0098*/ 	.word	0x05000014


	//   ....[28]....
        /*009c*/ 	.word	0x05000014


	//   ....[29]....
        /*00a0*/ 	.word	0x05000014


	//----- nvinfo : EIATTR_COOP_GROUP_INSTR_OFFSETS
	.align		4
.L_4049:
        /*00a4*/ 	.byte	0x04, 0x28
        /*00a6*/ 	.short	(.L_4051 - .L_4050)


	//   ....[0]....
.L_4050:
        /*00a8*/ 	.word	0x00000ab0


	//   ....[1]....
        /*00ac*/ 	.word	0x00000ac0


	//   ....[2]....
        /*00b0*/ 	.word	0x00000ad0


	//   ....[3]....
        /*00b4*/ 	.word	0x00000b00


	//   ....[4]....
        /*00b8*/ 	.word	0x00000b20


	//   ....[5]....
        /*00bc*/ 	.word	0x00000b30


	//   ....[6]....
        /*00c0*/ 	.word	0x00000b60


	//   ....[7]....
        /*00c4*/ 	.word	0x00000b80


	//   ....[8]....
        /*00c8*/ 	.word	0x00000b90


	//   ....[9]....
        /*00cc*/ 	.word	0x00000bc0


	//   ....[10]....
        /*00d0*/ 	.word	0x00000be0


	//   ....[11]....
        /*00d4*/ 	.word	0x00000bf0


	//   ....[12]....
        /*00d8*/ 	.word	0x00000c20


	//   ....[13]....
        /*00dc*/ 	.word	0x00000c40


	//   ....[14]....
        /*00e0*/ 	.word	0x00000c50


	//   ....[15]....
        /*00e4*/ 	.word	0x00000eb0


	//   ....[16]....
        /*00e8*/ 	.word	0x00000f20


	//   ....[17]....
        /*00ec*/ 	.word	0x00000f90


	//   ....[18]....
        /*00f0*/ 	.word	0x00001000


	//   ....[19]....
        /*00f4*/ 	.word	0x00001070


	//   ....[20]....
        /*00f8*/ 	.word	0x000010d0


	//   ....[21]....
        /*00fc*/ 	.word	0x00001140


	//   ....[22]....
        /*0100*/ 	.word	0x000011b0


	//   ....[23]....
        /*0104*/ 	.word	0x00001220


	//   ....[24]....
        /*0108*/ 	.word	0x00001290


	//   ....[25]....
        /*010c*/ 	.word	0x000012f0


	//   ....[26]....
        /*0110*/ 	.word	0x00001360


	//   ....[27]....
        /*0114*/ 	.word	0x000013d0


	//   ....[28]....
        /*0118*/ 	.word	0x00001440


	//   ....[29]....
        /*011c*/ 	.word	0x000014b0


	//----- nvinfo : EIATTR_EXIT_INSTR_OFFSETS
	.align		4
.L_4051:
        /*0120*/ 	.byte	0x04, 0x1c
        /*0122*/ 	.short	(.L_4053 - .L_4052)


	//   ....[0]....
.L_4052:
        /*0124*/ 	.word	0x00000070


	//   ....[1]....
        /*0128*/ 	.word	0x00000e50


	//----- nvinfo : EIATTR_MAX_THREADS
	.align		4
.L_4053:
        /*012c*/ 	.byte	0x04, 0x05
        /*012e*/ 	.short	(.L_4055 - .L_4054)
.L_4054:
        /*0130*/ 	.word	0x00000400
        /*0134*/ 	.word	0x00000001
        /*0138*/ 	.word	0x00000001


	//----- nvinfo : EIATTR_CRS_STACK_SIZE
	.align		4
.L_4055:
        /*013c*/ 	.byte	0x04, 0x1e
        /*013e*/ 	.short	(.L_4057 - .L_4056)
.L_4056:
        /*0140*/ 	.word	0x00000000


	//----- nvinfo : EIATTR_CBANK_PARAM_SIZE
	.align		4
.L_4057:
        /*0144*/ 	.byte	0x03, 0x19
        /*0146*/ 	.short	0x0128


	//----- nvinfo : EIATTR_PARAM_CBANK
	.align		4
        /*0148*/ 	.byte	0x04, 0x0a
        /*014a*/ 	.short	(.L_4059 - .L_4058)
	.align		4
.L_4058:
        /*014c*/ 	.word	index@(.nv.constant0._ZN10layer_norm22ln_bwd_finalize_kernelINS_22Kernel_traits_finalizeILj2560Ef6__halffS2_fjLb1ELj1024ELj4ENS_18Kernel_traits_baseILj2560EfS2_fS2_fjLj1024EEEEELb1ELb1EEEvNS_9BwdParamsE)
        /*0150*/ 	.short	0x0210
        /*0152*/ 	.short	0x0128


	//----- nvinfo : EIATTR_SW_WAR
	.align		4
.L_4059:
        /*0154*/ 	.byte	0x04, 0x36
        /*0156*/ 	.short	(.L_4061 - .L_4060)
.L_4060:
        /*0158*/ 	.word	0x00000008
.L_4061:


//--------------------- .nv.info._ZN10layer_norm13ln_bwd_kernelINS_13Kernel_traitsIf6__halffS2_fjLj2560ELj1ELj1ELj4ELj8ENS_18Kernel_traits_baseILj2560EfS2_fS2_fjLj128EEEEELb1ELb1ELb1ELb1EEEvNS_9BwdParamsE --------------------------
	.section	.nv.info._ZN10layer_norm13ln_bwd_kernelINS_13Kernel_traitsIf6__halffS2_fjLj2560ELj1ELj1ELj4ELj8ENS_18Kernel_traits_baseILj2560EfS2_fS2_fjLj128EEEEELb1ELb1ELb1ELb1EEEvNS_9BwdParamsE,"",@"SHT_CUDA_INFO"
	.sectionflags	@""
	.align	4


	//----- nvinfo : EIATTR_CUDA_API_VERSION
	.align		4
        /*0000*/ 	.byte	0x04, 0x37
        /*0002*/ 	.short	(.L_4063 - .L_4062)
.L_4062:
        /*0004*/ 	.word	0x00000082


	//----- nvinfo : EIATTR_KPARAM_INFO
	.align		4
.L_4063:
        /*0008*/ 	.byte	0x04, 0x17
        /*000a*/ 	.short	(.L_4065 - .L_4064)
.L_4064:
        /*000c*/ 	.word	0x00000000
        /*0010*/ 	.short	0x0000
        /*0012*/ 	.short	0x0000
        /*0014*/ 	.byte	0x00, 0xf0, 0xa1, 0x04


	//----- nvinfo : EIATTR_SPARSE_MMA_MASK
	.align		4
.L_4065:
        /*0018*/ 	.byte	0x03, 0x50
        /*001a*/ 	.short	0x0000


	//----- nvinfo : EIATTR_MAXREG_COUNT
	.align		4
        /*001c*/ 	.byte	0x03, 0x1b
        /*001e*/ 	.short	0x00ff


	//----- nvinfo : EIATTR_NUM_BARRIERS
	.align		4
        /*0020*/ 	.byte	0x02, 0x4c
        /*0022*/ 	.byte	0x01
	.zero		1


	//----- nvinfo : EIATTR_MERCURY_ISA_VERSION
	.align		4
        /*0024*/ 	.byte	0x03, 0x5f
        /*0026*/ 	.short	0x0101


	//----- nvinfo : EIATTR_COOP_GROUP_MASK_REGIDS
	.align		4
        /*0028*/ 	.byte	0x04, 0x29
        /*002a*/ 	.short	(.L_4067 - .L_4066)


	//   ....[0]....
.L_4066:
        /*002c*/ 	.word	0xffffffff


	//   ....[1]....
        /*0030*/ 	.word	0xffffffff


	//   ....[2]....
        /*0034*/ 	.word	0xffffffff


	//   ....[3]....
        /*0038*/ 	.word	0xffffffff


	//   ....[4]....
        /*003c*/ 	.word	0xffffffff


	//   ....[5]....
        /*0040*/ 	.word	0xffffffff


	//   ....[6]....
        /*0044*/ 	.word	0xffffffff


	//   ....[7]....
        /*0048*/ 	.word	0xffffffff


	//   ....[8]....
        /*004c*/ 	.word	0xffffffff


	//   ....[9]....
        /*0050*/ 	.word	0xffffffff


	//   ....[10]....
        /*0054*/ 	.word	0x0500008d


	//   ....[11]....
        /*0058*/ 	.word	0x0500008d


	//   ....[12]....
        /*005c*/ 	.word	0x0500008d


	//   ....[13]....
        /*0060*/ 	.word	0x0500008d


	//   ....[14]....
        /*0064*/ 	.word	0x0500008d


	//   ....[15]....
        /*0068*/ 	.word	0x0500008d


	//   ....[16]....
        /*006c*/ 	.word	0x0500008d


	//   ....[17]....
        /*0070*/ 	.word	0x0500008d


	//   ....[18]....
        /*0074*/ 	.word	0x0500008d


	//   ....[19]....
        /*0078*/ 	.word	0x0500008d


	//----- nvinfo : EIATTR_COOP_GROUP_INSTR_OFFSETS
	.align		4
.L_4067:
        /*007c*/ 	.byte	0x04, 0x28
        /*007e*/ 	.short	(.L_4069 - .L_4068)


	//   ....[0]....
.L_4068:
        /*0080*/ 	.word	0x000019d0


	//   ....[1]....
        /*0084*/ 	.word	0x000019e0


	//   ....[2]....
        /*0088*/ 	.word	0x00001a10


	//   ....[3]....
        /*008c*/ 	.word	0x00001a20


	//   ....[4]....
        /*0090*/ 	.word	0x00001a50


	//   ....[5]....
        /*0094*/ 	.word	0x00001a60


	//   ....[6]....
        /*0098*/ 	.word	0x00001a90


	//   ....[7]....
        /*009c*/ 	.word	0x00001aa0


	//   ....[8]....
        /*00a0*/ 	.word	0x00001ad0


	//   ....[9]....
        /*00a4*/ 	.word	0x00001ae0


	//   ....[10]....
        /*00a8*/ 	.word	0x00004910


	//   ....[11]....
        /*00ac*/ 	.word	0x00004960


	//   ....[12]....
        /*00b0*/ 	.word	0x000049d0


	//   ....[13]....
        /*00b4*/ 	.word	0x00004a30


	//   ....[14]....
        /*00b8*/ 	.word	0x00004aa0


	//   ....[15]....
        /*00bc*/ 	.word	0x00004b00


	//   ....[16]....
        /*00c0*/ 	.word	0x00004b70


	//   ....[17]....
        /*00c4*/ 	.word	0x00004bd0


	//   ....[18]....
        /*00c8*/ 	.word	0x00004c40


	//   ....[19]....
        /*00cc*/ 	.word	0x00004ca0


	//----- nvinfo : EIATTR_EXIT_INSTR_OFFSETS
	.align		4
.L_4069:
        /*00d0*/ 	.byte	0x04, 0x1c
        /*00d2*/ 	.short	(.L_4071 - .L_4070)


	//   ....[0]....
.L_4070:
        /*00d4*/ 	.word	0x000048b0


	//----- nvinfo : EIATTR_MAX_THREADS
	.align		4
.L_4071:
        /*00d8*/ 	.byte	0x04, 0x05
        /*00da*/ 	.short	(.L_4073 - .L_4072)
.L_4072:
        /*00dc*/ 	.word	0x00000080
        /*00e0*/ 	.word	0x00000001
        /*00e4*/ 	.word	0x00000001


	//----- nvinfo : EIATTR_CRS_STACK_SIZE
	.align		4
.L_4073:
        /*00e8*/ 	.byte	0x04, 0x1e
        /*00ea*/ 	.short	(.L_4075 - .L_4074)
.L_4074:
        /*00ec*/ 	.word	0x00000000


	//----- nvinfo : EIATTR_CBANK_PARAM_SIZE
	.align		4
.L_4075:
        /*00f0*/ 	.byte	0x03, 0x19
        /*00f2*/ 	.short	0x0128


	//----- nvinfo : EIATTR_PARAM_CBANK
	.align		4
        /*00f4*/ 	.byte	0x04, 0x0a
        /*00f6*/ 	.short	(.L_4077 - .L_4076)
	.align		4
.L_4076:
        /*00f8*/ 	.word	index@(.nv.constant0._ZN10layer_norm13ln_bwd_kernelINS_13Kernel_traitsIf6__halffS2_fjLj2560ELj1ELj1ELj4ELj8ENS_18Kernel_traits_baseILj2560EfS2_fS2_fjLj128EEEEELb1ELb1ELb1ELb1EEEvNS_9BwdParamsE)
        /*00fc*/ 	.short	0x0210
        /*00fe*/ 	.short	0x0128


	//----- nvinfo : EIATTR_SW_WAR
	.align		4
.L_4077:
        /*0100*/ 	.byte	0x04, 0x36
        /*0102*/ 	.short	(.L_4079 - .L_4078)
.L_4078:
        /*0104*/ 	.word	0x00000008
.L_4079:


//--------------------- .nv.info._ZN10layer_norm13ln_bwd_kernelINS_13Kernel_traitsI6__halfffffjLj2560ELj1ELj1ELj4ELj16ENS_18Kernel_traits_baseILj2560ES2_ffffjLj128EEEEELb0ELb0ELb0ELb0EEEvNS_9BwdParamsE --------------------------
	.section	.nv.info._ZN10layer_norm13ln_bwd_kernelINS_13Kernel_traitsI6__halfffffjLj2560ELj1ELj1ELj4ELj16ENS_18Kernel_traits_baseILj2560ES2_ffffjLj128EEEEELb0ELb0ELb0ELb0EEEvNS_9BwdParamsE,"",@"SHT_CUDA_INFO"
	.sectionflags	@""
	.align	4


	//----- nvinfo : EIATTR_CUDA_API_VERSION
	.align		4
        /*0000*/ 	.byte	0x04, 0x37
        /*0002*/ 	.short	(.L_4081 - .L_4080)
.L_4080:
        /*0004*/ 	.word	0x00000082


	//----- nvinfo : EIATTR_KPARAM_INFO
	.align		4
.L_4081:
        /*0008*/ 	.byte	0x04, 0x17
        /*000a*/ 	.short	(.L_4083 - .L_4082)
.L_4082:
        /*000c*/ 	.word	0x00000000
        /*0010*/ 	.short	0x0000
        /*0012*/ 	.short	0x0000
        /*0014*/ 	.byte	0x00, 0xf0, 0xa1, 0x04


	//----- nvinfo : EIATTR_SPARSE_MMA_MASK
	.align		4
.L_4083:
        /*0018*/ 	.byte	0x03, 0x50
        /*001a*/ 	.short	0x0000


	//----- nvinfo : EIATTR_MAXREG_COUNT
	.align		4
        /*001c*/ 	.byte	0x03, 0x1b
        /*001e*/ 	.short	0x00ff


	//----- nvinfo : EIATTR_NUM_BARRIERS
	.align		4
        /*0020*/ 	.byte	0x02, 0x4c
        /*0022*/ 	.byte	0x01
	.zero		1


	//----- nvinfo : EIATTR_MERCURY_ISA_VERSION
	.align		4
        /*0024*/ 	.byte	0x03, 0x5f
        /*0026*/ 	.short	0x0101


	//----- nvinfo : EIATTR_COOP_GROUP_MASK_REGIDS
	.align		4
        /*0028*/ 	.byte	0x04, 0x29
        /*002a*/ 	.short	(.L_4085 - .L_4084)


	//   ....[0]....
.L_4084:
        /*002c*/ 	.word	0xffffffff


	//   ....[1]....
        /*0030*/ 	.word	0xffffffff


	//   ....[2]....
        /*0034*/ 	.word	0xffffffff


	//   ....[3]....
        /*0038*/ 	.word	0xffffffff


	//   ....[4]....
        /*003c*/ 	.word	0xffffffff


	//   ....[5]....
        /*0040*/ 	.word	0xffffffff


	//   ....[6]....
        /*0044*/ 	.word	0xffffffff


	//   ....[7]....
        /*0048*/ 	.word	0xffffffff


	//   ....[8]....
        /*004c*/ 	.word	0xffffffff


	//   ....[9]....
        /*0050*/ 	.word	0xffffffff


	//   ....[10]....
        /*0054*/ 	.word	0x05000093


	//   ....[11]....
        /*0058*/ 	.word	0x05000093


	//   ....[12]....
        /*005c*/ 	.word	0x05000093


	//   ....[13]....
        /*0060*/ 	.word	0x05000093


	//   ....[14]....
        /*0064*/ 	.word	0x05000093


	//   ....[15]....
        /*0068*/ 	.word	0x05000093


	//   ....[16]....
        /*006c*/ 	.word	0x05000093


	//   ....[17]....
        /*0070*/ 	.word	0x05000093


	//   ....[18]....
        /*0074*/ 	.word	0x05000093


	//   ....[19]....
        /*0078*/ 	.word	0x05000093


	//----- nvinfo : EIATTR_COOP_GROUP_INSTR_OFFSETS
	.align		4
.L_4085:
        /*007c*/ 	.byte	0x04, 0x28
        /*007e*/ 	.short	(.L_4087 - .L_4086)


	//   ....[0]....
.L_4086:
        /*0080*/ 	.word	0x00001680


	//   ....[1]....
        /*0084*/ 	.word	0x00001690


	//   ....[2]....
        /*0088*/ 	.word	0x000016c0


	//   ....[3]....
        /*008c*/ 	.word	0x000016d0


	//   ....[4]....
        /*0090*/ 	.word	0x00001700


	//   ....[5]....
        /*0094*/ 	.word	0x00001710


	//   ....[6]....
        /*0098*/ 	.word	0x00001740


	//   ....[7]....
        /*009c*/ 	.word	0x00001750


	//   ....[8]....
        /*00a0*/ 	.word	0x00001780


	//   ....[9]....
        /*00a4*/ 	.word	0x00001790


	//   ....[10]....
        /*00a8*/ 	.word	0x00002860


	//   ....[11]....
        /*00ac*/ 	.word	0x000028b0


	//   ....[12]....
        /*00b0*/ 	.word	0x00002920


	//   ....[13]....
        /*00b4*/ 	.word	0x00002980


	//   ....[14]....
        /*00b8*/ 	.word	0x000029f0


	//   ....[15]....
        /*00bc*/ 	.word	0x00002a50


	//   ....[16]....
        /*00c0*/ 	.word	0x00002ac0


	//   ....[17]....
        /*00c4*/ 	.word	0x00002b20


	//   ....[18]....
        /*00c8*/ 	.word	0x00002b90


	//   ....[19]....
        /*00cc*/ 	.word	0x00002bf0


	//----- nvinfo : EIATTR_EXIT_INSTR_OFFSETS
	.align		4
.L_4087:
        /*00d0*/ 	.byte	0x04, 0x1c
        /*00d2*/ 	.short	(.L_4089 - .L_4088)


	//   ....[0]....
.L_4088:
        /*00d4*/ 	.word	0x00002780


	//   ....[1]....
        /*00d8*/ 	.word	0x00002800


	//----- nvinfo : EIATTR_MAX_THREADS
	.align		4
.L_4089:
        /*00dc*/ 	.byte	0x04, 0x05
        /*00de*/ 	.short	(.L_4091 - .L_4090)
.L_4090:
        /*00e0*/ 	.word	0x00000080
        /*00e4*/ 	.word	0x00000001
        /*00e8*/ 	.word	0x00000001


	//----- nvinfo : EIATTR_CRS_STACK_SIZE
	.align		4
.L_4091:
        /*00ec*/ 	.byte	0x04, 0x1e
        /*00ee*/ 	.short	(.L_4093 - .L_4092)
.L_4092:
        /*00f0*/ 	.word	0x00000000


	//----- nvinfo : EIATTR_CBANK_PARAM_SIZE
	.align		4
.L_4093:
        /*00f4*/ 	.byte	0x03, 0x19
        /*00f6*/ 	.short	0x0128


	//----- nvinfo : EIATTR_PARAM_CBANK
	.align		4
        /*00f8*/ 	.byte	0x04, 0x0a
        /*00fa*/ 	.short	(.L_4095 - .L_4094)
	.align		4
.L_4094:
        /*00fc*/ 	.word	index@(.nv.constant0._ZN10layer_norm13ln_bwd_kernelINS_13Kernel_traitsI6__halfffffjLj2560ELj1ELj1ELj4ELj16ENS_18Kernel_traits_baseILj2560ES2_ffffjLj128EEEEELb0ELb0ELb0ELb0EEEvNS_9BwdParamsE)
        /*0100*/ 	.short	0x0210
        /*0102*/ 	.short	0x0128


	//----- nvinfo : EIATTR_SW_WAR
	.align		4
.L_4095:
        /*0104*/ 	.byte	0x04, 0x36
        /*0106*/ 	.short	(.L_4097 - .L_4096)
.L_4096:
        /*0108*/ 	.word	0x00000008
.L_4097:


//--------------------- .nv.info._ZN10layer_norm13ln_bwd_kernelINS_13Kernel_traitsI6__halfffffjLj2560ELj1ELj1ELj4ELj16ENS_18Kernel_traits_baseILj2560ES2_ffffjLj128EEEEELb0ELb0ELb0ELb1EEEvNS_9BwdParamsE --------------------------
	.section	.nv.info._ZN10layer_norm13ln_bwd_kernelINS_13Kernel_traitsI6__halfffffjLj2560ELj1ELj1ELj4ELj16ENS_18Kernel_traits_baseILj2560ES2_ffffjLj128EEEEELb0ELb0ELb0ELb1EEEvNS_9BwdParamsE,"",@"SHT_CUDA_INFO"
	.sectionflags	@""
	.align	4


	//----- nvinfo : EIATTR_CUDA_API_VERSION
	.align		4
        /*0000*/ 	.byte	0x04, 0x37
        /*0002*/ 	.short	(.L_4099 - .L_4098)
.L_4098:
        /*0004*/ 	.word	0x00000082


	//----- nvinfo : EIATTR_KPARAM_INFO
	.align		4
.L_4099:
        /*0008*/ 	.byte	0x04, 0x17
        /*000a*/ 	.short	(.L_4101 - .L_4100)
.L_4100:
        /*000c*/ 	.word	0x00000000
        /*0010*/ 	.short	0x0000
        /*0012*/ 	.short	0x0000
        /*0014*/ 	.byte	0x00, 0xf0, 0xa1, 0x04


	//----- nvinfo : EIATTR_SPARSE_MMA_MASK
	.align		4
.L_4101:
        /*0018*/ 	.byte	0x03, 0x50
        /*001a*/ 	.short	0x0000


	//----- nvinfo : EIATTR_MAXREG_COUNT
	.align		4
        /*001c*/ 	.byte	0x03, 0x1b
        /*001e*/ 	.short	0x00ff


	//----- nvinfo : EIATTR_NUM_BARRIERS
	.align		4
        /*0020*/ 	.byte	0x02, 0x4c
        /*0022*/ 	.byte	0x01
	.zero		1


	//----- nvinfo : EIATTR_MERCURY_ISA_VERSION
	.align		4
        /*0024*/ 	.byte	0x03, 0x5f
        /*0026*/ 	.short	0x0101


	//----- nvinfo : EIATTR_COOP_GROUP_MASK_REGIDS
	.align		4
        /*0028*/ 	.byte	0x04, 0x29
        /*002a*/ 	.short	(.L_4103 - .L_4102)


	//   ....[0]....
.L_4102:
        /*002c*/ 	.word	0xffffffff


	//   ....[1]....
        /*0030*/ 	.word	0xffffffff


	//   ....[2]....
        /*0034*/ 	.word	0xffffffff


	//   ....[3]....
        /*0038*/ 	.word	0xffffffff


	//   ....[4]....
        /*003c*/ 	.word	0xffffffff


	//   ....[5]....
        /*0040*/ 	.word	0xffffffff


	//   ....[6]....
        /*0044*/ 	.word	0xffffffff


	//   ....[7]....
        /*0048*/ 	.word	0xffffffff


	//   ....[8]....
        /*004c*/ 	.word	0xffffffff


	//   ....[9]....
        /*0050*/ 	.word	0xffffffff


	//   ....[10]....
        /*0054*/ 	.word	0x0500004a


	//   ....[11]....
        /*0058*/ 	.word	0x0500004a


	//   ....[12]....
        /*005c*/ 	.word	0x0500004a


	//   ....[13]....
        /*0060*/ 	.word	0x0500004a


	//   ....[14]....
        /*0064*/ 	.word	0x0500004a


	//   ....[15]....
        /*0068*/ 	.word	0x0500004a


	//   ....[16]....
        /*006c*/ 	.word	0x0500004a


	//   ....[17]....
        /*0070*/ 	.word	0x0500004a


	//   ....[18]....
        /*0074*/ 	.word	0x0500004a


	//   ....[19]....
        /*0078*/ 	.word	0x0500004a


	//----- nvinfo : EIATTR_COOP_GROUP_INSTR_OFFSETS
	.align		4
.L_4103:
        /*007c*/ 	.byte	0x04, 0x28
        /*007e*/ 	.short	(.L_4105 - .L_4104)


	//   ....[0]....
.L_4104:
        /*0080*/ 	.word	0x00001310


	//   ....[1]....
        /*0084*/ 	.word	0x00001320


	//   ....[2]....
        /*0088*/ 	.word	0x00001350


	//   ....[3]....
        /*008c*/ 	.word	0x00001360


	//   ....[4]....
        /*0090*/ 	.word	0x00001390


	//   ....[5]....
        /*0094*/ 	.word	0x000013a0


	//   ....[6]....
        /*0098*/ 	.word	0x000013d0


	//   ....[7]....
        /*009c*/ 	.word	0x000013e0


	//   ....[8]....
        /*00a0*/ 	.word	0x00001410


	//   ....[9]....
        /*00a4*/ 	.word	0x00001420


	//   ....[10]....
        /*00a8*/ 	.word	0x00002480


	//   ....[11]....
        /*00ac*/ 	.word	0x000024d0


	//   ....[12]....
        /*00b0*/ 	.word	0x00002540


	//   ....[13]....
        /*00b4*/ 	.word	0x000025a0


	//   ....[14]....
        /*00b8*/ 	.word	0x00002610


	//   ....[15]....
        /*00bc*/ 	.word	0x00002670


	//   ....[16]....
        /*00c0*/ 	.word	0x000026e0


	//   ....[17]....
        /*00c4*/ 	.word	0x00002740


	//   ....[18]....
        /*00c8*/ 	.word	0x000027b0


	//   ....[19]....
        /*00cc*/ 	.word	0x00002810


	//----- nvinfo : EIATTR_EXIT_INSTR_OFFSETS
	.align		4
.L_4105:
        /*00d0*/ 	.byte	0x04, 0x1c
        /*00d2*/ 	.short	(.L_4107 - .L_4106)


	//   ....[0]....
.L_4106:
        /*00d4*/ 	.word	0x00002420


	//----- nvinfo : EIATTR_MAX_THREADS
	.align		4
.L_4107:
        /*00d8*/ 	.byte	0x04, 0x05
        /*00da*/ 	.short	(.L_4109 - .L_4108)
.L_4108:
        /*00dc*/ 	.word	0x00000080
        /*00e0*/ 	.word	0x00000001
        /*00e4*/ 	.word	0x00000001


	//----- nvinfo : EIATTR_CRS_STACK_SIZE
	.align		4
.L_4109:
        /*00e8*/ 	.byte	0x04, 0x1e
        /*00ea*/ 	.short	(.L_4111 - .L_4110)
.L_4110:
        /*00ec*/ 	.word	0x00000000


	//----- nvinfo : EIATTR_CBANK_PARAM_SIZE
	.align		4
.L_4111:
        /*00f0*/ 	.byte	0x03, 0x19
        /*00f2*/ 	.short	0x0128


	//----- nvinfo : EIATTR_PARAM_CBANK
	.align		4
        /*00f4*/ 	.byte	0x04, 0x0a
        /*00f6*/ 	.short	(.L_4113 - .L_4112)
	.align		4
.L_4112:
        /*00f8*/ 	.word	index@(.nv.constant0._ZN10layer_norm13ln_bwd_kernelINS_13Kernel_traitsI6__halfffffjLj2560ELj1ELj1ELj4ELj16ENS_18Kernel_traits_baseILj2560ES2_ffffjLj128EEEEELb0ELb0ELb0ELb1EEEvNS_9BwdParamsE)
        /*00fc*/ 	.short	0x0210
        /*00fe*/ 	.short	0x0128


	//----- nvinfo : EIATTR_SW_WAR
	.align		4
.L_4113:
        /*0100*/ 	.byte	0x04, 0x36
        /*0102*/ 	.short	(.L_4115 - .L_4114)
.L_4114:
        /*0104*/ 	.word	0x00000008
.L_4115:


//--------------------- .nv.info._ZN10layer_norm13ln_bwd_kernelINS_13Kernel_traitsI6__halfffffjLj2560ELj1ELj1ELj4ELj16ENS_18Kernel_traits_baseILj2560ES2_ffffjLj128EEEEELb0ELb0ELb1ELb0EEEvNS_9BwdParamsE --------------------------
	.section	.nv.info._ZN10layer_norm13ln_bwd_kernelINS_13Kernel_traitsI6__halfffffjLj2560ELj1ELj1ELj4ELj16ENS_18Kernel_traits_baseILj2560ES2_ffffjLj128EEEEELb0ELb0ELb1ELb0EEEvNS_9BwdParamsE,"",@"SHT_CUDA_INFO"
	.sectionflags	@""
	.align	4


	//----- nvinfo : EIATTR_CUDA_API_VERSION
	.align		4
        /*0000*/ 	.byte	0x04, 0x37
        /*0002*/ 	.short	(.L_4117 - .L_4116)
.L_4116:
        /*0004*/ 	.word	0x00000082


	//----- nvinfo : EIATTR_KPARAM_INFO
	.align		4
.L_4117:
        /*0008*/ 	.byte	0x04, 0x17
        /*000a*/ 	.short	(.L_4119 - .L_4118)
.L_4118:
        /*000c*/ 	.word	0x00000000
        /*0010*/ 	.short	0x0000
        /*0012*/ 	.short	0x0000
        /*0014*/ 	.byte	0x00, 0xf0, 0xa1, 0x04


	//----- nvinfo : EIATTR_SPARSE_MMA_MASK
	.align		4
.L_4119:
        /*0018*/ 	.byte	0x03, 0x50
        /*001a*/ 	.short	0x0000


	//----- nvinfo : EIATTR_MAXREG_COUNT
	.align		4
        /*001c*/ 	.byte	0x03, 0x1b
        /*001e*/ 	.short	0x00ff


	//----- nvinfo : EIATTR_NUM_BARRIERS
	.align		4
        /*0020*/ 	.byte	0x02, 0x4c
        /*0022*/ 	.byte	0x01
	.zero		1


	//----- nvinfo : EIATTR_MERCURY_ISA_VERSION
	.align		4
        /*0024*/ 	.byte	0x03, 0x5f
        /*0026*/ 	.short	0x0101


	//----- nvinfo : EIATTR_COOP_GROUP_MASK_REGIDS
	.align		4
        /*0028*/ 	.byte	0x04, 0x29
        /*002a*/ 	.short	(.L_4121 - .L_4120)


	//   ....[0]....
.L_4120:
        /*002c*/ 	.word	0xffffffff


	//   ....[1]....
        /*0030*/ 	.word	0xffffffff


	//   ....[2]....
        /*0034*/ 	.word	0xffffffff


	//   ....[3]....
        /*0038*/ 	.word	0xffffffff


	//   ....[4]....
        /*003c*/ 	.word	0xffffffff


	//   ....[5]....
        /*0040*/ 	.word	0xffffffff


	//   ....[6]....
        /*0044*/ 	.word	0xffffffff


	//   ....[7]....
        /*0048*/ 	.word	0xffffffff


	//   ....[8]....
        /*004c*/ 	.word	0xffffffff


	//   ....[9]....
        /*0050*/ 	.word	0xffffffff


	//   ....[10]....
        /*0054*/ 	.word	0x05000097


	//   ....[11]....
        /*0058*/ 	.word	0x05000097


	//   ....[12]....
        /*005c*/ 	.word	0x05000097


	//   ....[13]....
        /*0060*/ 	.word	0x05000097


	//   ....[14]....
        /*0064*/ 	.word	0x05000097


	//   ....[15]....
        /*0068*/ 	.word	0x05000097


	//   ....[16]....
        /*006c*/ 	.word	0x05000097


	//   ....[17]....
        /*0070*/ 	.word	0x05000097


	//   ....[18]....
        /*0074*/ 	.word	0x05000097


	//   ....[19]....
        /*0078*/ 	.word	0x05000097


	//----- nvinfo : EIATTR_COOP_GROUP_INSTR_OFFSETS
	.align		4
.L_4121:
        /*007c*/ 	.byte	0x04, 0x28
        /*007e*/ 	.short	(.L_4123 - .L_4122)


	//   ....[0]....
.L_4122:
        /*0080*/ 	.word	0x000019c0


	//   ....[1]....
        /*0084*/ 	.word	0x000019d0


	//   ....[2]....
        /*0088*/ 	.word	0x00001a00


	//   ....[3]....
        /*008c*/ 	.word	0x00001a10


	//   ....[4]....
        /*0090*/ 	.word	0x00001a40


	//   ....[5]....
        /*0094*/ 	.word	0x00001a50


	//   ....[6]....
        /*0098*/ 	.word	0x00001a80


	//   ....[7]....
        /*009c*/ 	.word	0x00001a90


	//   ....[8]....
        /*00a0*/ 	.word	0x00001ac0


	//   ....[9]....
        /*00a4*/ 	.word	0x00001ad0


	//   ....[10]....
        /*00a8*/ 	.word	0x000039b0


	//   ....[11]....
        /*00ac*/ 	.word	0x00003a00


	//   ....[12]....
        /*00b0*/ 	.word	0x00003a70


	//   ....[13]....
        /*00b4*/ 	.word	0x00003ad0


	//   ....[14]....
        /*00b8*/ 	.word	0x00003b40


	//   ....[15]....
        /*00bc*/ 	.word	0x00003ba0


	//   ....[16]....
        /*00c0*/ 	.word	0x00003c10


	//   ....[17]....
        /*00c4*/ 	.word	0x00003c70


	//   ....[18]....
        /*00c8*/ 	.word	0x00003ce0


	//   ....[19]....
        /*00cc*/ 	.word	0x00003d40


	//----- nvinfo : EIATTR_EXIT_INSTR_OFFSETS
	.align		4
.L_4123:
        /*00d0*/ 	.byte	0x04, 0x1c
        /*00d2*/ 	.short	(.L_4125 - .L_4124)


	//   ....[0]....
.L_4124:
        /*00d4*/ 	.word	0x000038d0


	//   ....[1]....
        /*00d8*/ 	.word	0x00003950


	//----- nvinfo : EIATTR_MAX_THREADS
	.align		4
.L_4125:
        /*00dc*/ 	.byte	0x04, 0x05
        /*00de*/ 	.short	(.L_4127 - .L_4126)
.L_4126:
        /*00e0*/ 	.word	0x00000080
        /*00e4*/ 	.word	0x00000001
        /*00e8*/ 	.word	0x00000001


	//----- nvinfo : EIATTR_CRS_STACK_SIZE
	.align		4
.L_4127:
        /*00ec*/ 	.byte	0x04, 0x1e
        /*00ee*/ 	.short	(.L_4129 - .L_4128)
.L_4128:
        /*00f0*/ 	.word	0x00000000


	//----- nvinfo : EIATTR_CBANK_PARAM_SIZE
	.align		4
.L_4129:
        /*00f4*/ 	.byte	0x03, 0x19
        /*00f6*/ 	.short	0x0128


	//----- nvinfo : EIATTR_PARAM_CBANK
	.align		4
        /*00f8*/ 	.byte	0x04, 0x0a
        /*00fa*/ 	.short	(.L_4131 - .L_4130)
	.align		4
.L_4130:
        /*00fc*/ 	.word	index@(.nv.constant0._ZN10layer_norm13ln_bwd_kernelINS_13Kernel_traitsI6__halfffffjLj2560ELj1ELj1ELj4ELj16ENS_18Kernel_traits_baseILj2560ES2_ffffjLj128EEEEELb0ELb0ELb1ELb0EEEvNS_9BwdParamsE)
        /*0100*/ 	.short	0x0210
        /*0102*/ 	.short	0x0128


	//----- nvinfo : EIATTR_SW_WAR
	.align		4
.L_4131:
        /*0104*/ 	.byte	0x04, 0x36
        /*0106*/ 	.short	(.L_4133 - .L_4132)
.L_4132:
        /*0108*/ 	.word	0x00000008
.L_4133:


//--------------------- .nv.info._ZN10layer_norm13ln_bwd_kernelINS_13Kernel_traitsI6__halfffffjLj2560ELj1ELj1ELj4ELj16ENS_18Kernel_traits_baseILj2560ES2_ffffjLj128EEEEELb0ELb0ELb1ELb1EEEvNS_9BwdParamsE --------------------------
	.section	.nv.info._ZN10layer_norm13ln_bwd_kernelINS_13Kernel_traitsI6__halfffffjLj2560ELj1ELj1ELj4ELj16ENS_18Kernel_traits_baseILj2560ES2_ffffjLj128EEEEELb0ELb0ELb1ELb1EEEvNS_9BwdParamsE,"",@"SHT_CUDA_INFO"
	.sectionflags	@""
	.align	4


	//----- nvinfo : EIATTR_CUDA_API_VERSION
	.align		4
        /*0000*/ 	.byte	0x04, 0x37
        /*0002*/ 	.short	(.L_4135 - .L_4134)
.L_4134:
        /*0004*/ 	.word	0x00000082


	//----- nvinfo : EIATTR_KPARAM_INFO
	.align		4
.L_4135:
        /*0008*/ 	.byte	0x04, 0x17
        /*000a*/ 	.short	(.L_4137 - .L_4136)
.L_4136:
        /*000c*/ 	.word	0x00000000
        /*0010*/ 	.short	0x0000
        /*0012*/ 	.short	0x0000
        /*0014*/ 	.byte	0x00, 0xf0, 0xa1, 0x04


	//----- nvinfo : EIATTR_SPARSE_MMA_MASK
	.align		4
.L_4137:
        /*0018*/ 	.byte	0x03, 0x50
        /*001a*/ 	.short	0x0000


	//----- nvinfo : EIATTR_MAXREG_COUNT
	.align		4
        /*001c*/ 	.byte	0x03, 0x1b
        /*001e*/ 	.short	0x00ff


	//----- nvinfo : EIATTR_NUM_BARRIERS
	.align		4
        /*0020*/ 	.byte	0x02, 0x4c
        /*0022*/ 	.byte	0x01
	.zero		1


	//----- nvinfo : EIATTR_MERCURY_ISA_VERSION
	.align		4
        /*0024*/ 	.byte	0x03, 0x5f
        /*0026*/ 	.short	0x0101


	//----- nvinfo : EIATTR_COOP_GROUP_MASK_REGIDS
	.align		4
        /*0028*/ 	.byte	0x04, 0x29
        /*002a*/ 	.short	(.L_4139 - .L_4138)


	//   ....[0]....
.L_4138:
        /*002c*/ 	.word	0xffffffff


	//   ....[1]....
        /*0030*/ 	.word	0xffffffff


	//   ....[2]....
        /*0034*/ 	.word	0xffffffff


	//   ....[3]....
        /*0038*/ 	.word	0xffffffff


	//   ....[4]....
        /*003c*/ 	.word	0xffffffff


	//   ....[5]....
        /*0040*/ 	.word	0xffffffff


	//   ....[6]....
        /*0044*/ 	.word	0xffffffff


	//   ....[7]....
        /*0048*/ 	.word	0xffffffff


	//   ....[8]....
        /*004c*/ 	.word	0xffffffff


	//   ....[9]....
        /*0050*/ 	.word	0xffffffff


	//   ....[10]....
        /*0054*/ 	.word	0x0500007b


	//   ....[11]....
        /*0058*/ 	.word	0x0500007b


	//   ....[12]....
        /*005c*/ 	.word	0x0500007b


	//   ....[13]....
        /*0060*/ 	.word	0x0500007b


	//   ....[14]....
        /*0064*/ 	.word	0x0500007b


	//   ....[15]....
        /*0068*/ 	.word	0x0500007b


	//   ....[16]....
        /*006c*/ 	.word	0x0500007b


	//   ....[17]....
        /*0070*/ 	.word	0x0500007b


	//   ....[18]....
        /*0074*/ 	.word	0x0500007b


	//   ....[19]....
        /*0078*/ 	.word	0x0500007b


	//----- nvinfo : EIATTR_COOP_GROUP_INSTR_OFFSETS
	.align		4
.L_4139:
        /*007c*/ 	.byte	0x04, 0x28
        /*007e*/ 	.short	(.L_4141 - .L_4140)


	//   ....[0]....
.L_4140:
        /*0080*/ 	.word	0x000014f0


	//   ....[1]....
        /*0084*/ 	.word	0x00001500


	//   ....[2]....
        /*0088*/ 	.word	0x00001530


	//   ....[3]....
        /*008c*/ 	.word	0x00001540


	//   ....[4]....
        /*0090*/ 	.word	0x00001570


	//   ....[5]....
        /*0094*/ 	.word	0x00001580


	//   ....[6]....
        /*0098*/ 	.word	0x000015b0


	//   ....[7]....
        /*009c*/ 	.word	0x000015c0


	//   ....[8]....
        /*00a0*/ 	.word	0x000015f0


	//   ....[9]....
        /*00a4*/ 	.word	0x00001600


	//   ....[10]....
        /*00a8*/ 	.word	0x00003070


	//   ....[11]....
        /*00ac*/ 	.word	0x000030c0


	//   ....[12]....
        /*00b0*/ 	.word	0x00003130


	//   ....[13]....
        /*00b4*/ 	.word	0x00003190


	//   ....[14]....
        /*00b8*/ 	.word	0x00003200


	//   ....[15]....
        /*00bc*/ 	.word	0x00003260


	//   ....[16]....
        /*00c0*/ 	.word	0x000032d0


	//   ....[17]....
        /*00c4*/ 	.word	0x00003330


	//   ....[18]....
        /*00c8*/ 	.word	0x000033a0


	//   ....[19]....
        /*00cc*/ 	.word	0x00003400


	//----- nvinfo : EIATTR_EXIT_INSTR_OFFSETS
	.align		4
.L_4141:
        /*00d0*/ 	.byte	0x04, 0x1c
        /*00d2*/ 	.short	(.L_4143 - .L_4142)


	//   ....[0]....
.L_4142:
        /*00d4*/ 	.word	0x00003010


	//----- nvinfo : EIATTR_MAX_THREADS
	.align		4
.L_4143:
        /*00d8*/ 	.byte	0x04, 0x05
        /*00da*/ 	.short	(.L_4145 - .L_4144)
.L_4144:
        /*00dc*/ 	.word	0x00000080
        /*00e0*/ 	.word	0x00000001
        /*00e4*/ 	.word	0x00000001


	//----- nvinfo : EIATTR_CRS_STACK_SIZE
	.align		4
.L_4145:
        /*00e8*/ 	.byte	0x04, 0x1e
        /*00ea*/ 	.short	(.L_4147 - .L_4146)
.L_4146:
        /*00ec*/ 	.word	0x00000000


	//----- nvinfo : EIATTR_CBANK_PARAM_SIZE
	.align		4
.L_4147:
        /*00f0*/ 	.byte	0x03, 0x19
        /*00f2*/ 	.short	0x0128


	//----- nvinfo : EIATTR_PARAM_CBANK
	.align		4
        /*00f4*/ 	.byte	0x04, 0x0a
        /*00f6*/ 	.short	(.L_4149 - .L_4148)
	.align		4
.L_4148:
        /*00f8*/ 	.word	index@(.nv.constant0._ZN10layer_norm13ln_bwd_kernelINS_13Kernel_traitsI6__halfffffjLj2560ELj1ELj1ELj4ELj16ENS_18Kernel_traits_baseILj2560ES2_ffffjLj128EEEEELb0ELb0ELb1ELb1EEEvNS_9BwdParamsE)
        /*00fc*/ 	.short	0x0210
        /*00fe*/ 	.short	0x0128


	//----- nvinfo : EIATTR_SW_WAR
	.align		4
.L_4149:
        /*0100*/ 	.byte	0x04, 0x36
        /*0102*/ 	.short	(.L_4151 - .L_4150)
.L_4150:
        /*0104*/ 	.word	0x00000008
.L_4151:


//--------------------- .nv.info._ZN10layer_norm13ln_bwd_kernelINS_13Kernel_traitsI6__halfffffjLj2560ELj1ELj1ELj4ELj16ENS_18Kernel_traits_baseILj2560ES2_ffffjLj128EEEEELb0ELb1ELb0ELb0EEEvNS_9BwdParamsE --------------------------
	.section	.nv.info._ZN10layer_norm13ln_bwd_kernelINS_13Kernel_traitsI6__halfffffjLj2560ELj1ELj1ELj4ELj16ENS_18Kernel_traits_baseILj2560ES2_ffffjLj128EEEEELb0ELb1ELb0ELb0EEEvNS_9BwdParamsE,"",@"SHT_CUDA_INFO"
	.sectionflags	@""
	.align	4


	//----- nvinfo : EIATTR_CUDA_API_VERSION
	.align		4
        /*0000*/ 	.byte	0x04, 0x37
        /*0002*/ 	.short	(.L_4153 - .L_4152)
.L_4152:
        /*0004*/ 	.word	0x00000082


	//----- nvinfo : EIATTR_KPARAM_INFO
	.align		4
.L_4153:
        /*0008*/ 	.byte	0x04, 0x17
        /*000a*/ 	.short	(.L_4155 - .L_4154)
.L_4154:
        /*000c*/ 	.word	0x00000000
        /*0010*/ 	.short	0x0000
        /*0012*/ 	.short	0x0000
        /*0014*/ 	.byte	0x00, 0xf0, 0xa1, 0x04


	//----- nvinfo : EIATTR_SPARSE_MMA_MASK
	.align		4
.L_4155:
        /*0018*/ 	.byte	0x03, 0x50
        /*001a*/ 	.short	0x0000


	//----- nvinfo : EIATTR_MAXREG_COUNT
	.align		4
        /*001c*/ 	.byte	0x03, 0x1b
        /*001e*/ 	.short	0x00ff


	//----- nvinfo : EIATTR_NUM_BARRIERS
	.align		4
        /*0020*/ 	.byte	0x02, 0x4c
        /*0022*/ 	.byte	0x01
	.zero		1


	//----- nvinfo : EIATTR_MERCURY_ISA_VERSION
	.align		4
        /*0024*/ 	.byte	0x03, 0x5f
        /*0026*/ 	.short	0x0101


	//----- nvinfo : EIATTR_COOP_GROUP_MASK_REGIDS
	.align		4
        /*0028*/ 	.byte	0x04, 0x29
        /*002a*/ 	.short	(.L_4157 - .L_4156)


	//   ....[0]....
.L_4156:
        /*002c*/ 	.word	0xffffffff


	//   ....[1]....
        /*0030*/ 	.word	0xffffffff


	//   ....[2]....
        /*0034*/ 	.word	0xffffffff


	//   ....[3]....
        /*0038*/ 	.word	0xffffffff


	//   ....[4]....
        /*003c*/ 	.word	0xffffffff


	//   ....[5]....
        /*0040*/ 	.word	0xffffffff


	//   ....[6]....
        /*0044*/ 	.word	0xffffffff


	//   ....[7]....
        /*0048*/ 	.word	0xffffffff


	//   ....[8]....
        /*004c*/ 	.word	0xffffffff


	//   ....[9]....
        /*0050*/ 	.word	0xffffffff


	//   ....[10]....
        /*0054*/ 	.word	0x050000b9


	//   ....[11]....
        /*0058*/ 	.word	0x050000b9


	//   ....[12]....
        /*005c*/ 	.word	0x050000b9


	//   ....[13]....
        /*0060*/ 	.word	0x050000b9


	//   ....[14]....
        /*0064*/ 	.word	0x050000b9


	//   ....[15]....
        /*0068*/ 	.word	0x050000b9


	//   ....[16]....
        /*006c*/ 	.word	0x050000b9


	//   ....[17]....
        /*0070*/ 	.word	0x050000b9


	//   ....[18]....
        /*0074*/ 	.word	0x050000b9


	//   ....[19]....
        /*0078*/ 	.word	0x050000b9


	//----- nvinfo : EIATTR_COOP_GROUP_INSTR_OFFSETS
	.align		4
.L_4157:
        /*007c*/ 	.byte	0x04, 0x28
        /*007e*/ 	.short	(.L_4159 - .L_4158)


	//   ....[0]....
.L_4158:
        /*0080*/ 	.word	0x00001ab0


	//   ....[1]....
        /*0084*/ 	.word	0x00001ac0


	//   ....[2]....
        /*0088*/ 	.word	0x00001af0


	//   ....[3]....
        /*008c*/ 	.word	0x00001b00


	//   ....[4]....
        /*0090*/ 	.word	0x00001b30


	//   ....[5]....
        /*0094*/ 	.word	0x00001b40


	//   ....[6]....
        /*0098*/ 	.word	0x00001b70


	//   ....[7]....
        /*009c*/ 	.word	0x00001b80


	//   ....[8]....
        /*00a0*/ 	.word	0x00001bb0


	//   ....[9]....
        /*00a4*/ 	.word	0x00001bc0


	//   ....[10]....
        /*00a8*/ 	.word	0x00003260


	//   ....[11]....
        /*00ac*/ 	.word	0x000032b0


	//   ....[12]....
        /*00b0*/ 	.word	0x00003320


	//   ....[13]....
        /*00b4*/ 	.word	0x00003380


	//   ....[14]....
        /*00b8*/ 	.word	0x000033f0


	//   ....[15]....
        /*00bc*/ 	.word	0x00003450


	//   ....[16]....
        /*00c0*/ 	.word	0x000034c0


	//   ....[17]....
        /*00c4*/ 	.word	0x00003520


	//   ....[18]....
        /*00c8*/ 	.word	0x00003590


	//   ....[19]....
        /*00cc*/ 	.word	0x000035f0


	//----- nvinfo : EIATTR_EXIT_INSTR_OFFSETS
	.align		4
.L_4159:
        /*00d0*/ 	.byte	0x04, 0x1c
        /*00d2*/ 	.short	(.L_4161 - .L_4160)


	//   ....[0]....
.L_4160:
        /*00d4*/ 	.word	0x00003160


	//   ....[1]....
        /*00d8*/ 	.word	0x00003200


	//----- nvinfo : EIATTR_MAX_THREADS
	.align		4
.L_4161:
        /*00dc*/ 	.byte	0x04, 0x05
        /*00de*/ 	.short	(.L_4163 - .L_4162)
.L_4162:
        /*00e0*/ 	.word	0x00000080
        /*00e4*/ 	.word	0x00000001
        /*00e8*/ 	.word	0x00000001


	//----- nvinfo : EIATTR_CRS_STACK_SIZE
	.align		4
.L_4163:
        /*00ec*/ 	.byte	0x04, 0x1e
        /*00ee*/ 	.short	(.L_4165 - .L_4164)
.L_4164:
        /*00f0*/ 	.word	0x00000000


	//----- nvinfo : EIATTR_CBANK_PARAM_SIZE
	.align		4
.L_4165:
        /*00f4*/ 	.byte	0x03, 0x19
        /*00f6*/ 	.short	0x0128


	//----- nvinfo : EIATTR_PARAM_CBANK
	.align		4
        /*00f8*/ 	.byte	0x04, 0x0a
        /*00fa*/ 	.short	(.L_4167 - .L_4166)
	.align		4
.L_4166:
        /*00fc*/ 	.word	index@(.nv.constant0._ZN10layer_norm13ln_bwd_kernelINS_13Kernel_traitsI6__halfffffjLj2560ELj1ELj1ELj4ELj16ENS_18Kernel_traits_baseILj2560ES2_ffffjLj128EEEEELb0ELb1ELb0ELb0EEEvNS_9BwdParamsE)
        /*0100*/ 	.short	0x0210
        /*0102*/ 	.short	0x0128


	//----- nvinfo : EIATTR_SW_WAR
	.align		4
.L_4167:
        /*0104*/ 	.byte	0x04, 0x36
        /*0106*/ 	.short	(.L_4169 - .L_4168)
.L_4168:
        /*0108*/ 	.word	0x00000008
.L_4169:


//--------------------- .nv.info._ZN10layer_norm13ln_bwd_kernelINS_13Kernel_traitsI6__halfffffjLj2560ELj1ELj1ELj4ELj16ENS_18Kernel_traits_baseILj2560ES2_ffffjLj128EEEEELb0ELb1ELb0ELb1EEEvNS_9BwdParamsE --------------------------
	.section	.nv.info._ZN10layer_norm13ln_bwd_kernelINS_13Kernel_traitsI6__halfffffjLj2560ELj1ELj1ELj4ELj16ENS_18Kernel_traits_baseILj2560ES2_ffffjLj128EEEEELb0ELb1ELb0ELb1EEEvNS_9BwdParamsE,"",@"SHT_CUDA_INFO"
	.sectionflags	@""
	.align	4


	//----- nvinfo : EIATTR_CUDA_API_VERSION
	.align		4
        /*0000*/ 	.byte	0x04, 0x37
        /*0002*/ 	.short	(.L_4171 - .L_4170)
.L_4170:
        /*0004*/ 	.word	0x00000082


	//----- nvinfo : EIATTR_KPARAM_INFO
	.align		4
.L_4171:
        /*0008*/ 	.byte	0x04, 0x17
        /*000a*/ 	.short	(.L_4173 - .L_4172)
.L_4172:
        /*000c*/ 	.word	0x00000000
        /*0010*/ 	.short	0x0000
        /*0012*/ 	.short	0x0000
        /*0014*/ 	.byte	0x00, 0xf0, 0xa1, 0x04


	//----- nvinfo : EIATTR_SPARSE_MMA_MASK
	.align		4
.L_4173:
        /*0018*/ 	.byte	0x03, 0x50
        /*001a*/ 	.short	0x0000


	//----- nvinfo : EIATTR_MAXREG_COUNT
	.align		4
        /*001c*/ 	.byte	0x03, 0x1b
        /*001e*/ 	.short	0x00ff


	//----- nvinfo : EIATTR_NUM_BARRIERS
	.align		4
        /*0020*/ 	.byte	0x02, 0x4c
        /*0022*/ 	.byte	0x01
	.zero		1


	//----- nvinfo : EIATTR_MERCURY_ISA_VERSION
	.align		4
        /*0024*/ 	.byte	0x03, 0x5f
        /*0026*/ 	.short	0x0101


	//----- nvinfo : EIATTR_COOP_GROUP_MASK_REGIDS
	.align		4
        /*0028*/ 	.byte	0x04, 0x29
        /*002a*/ 	.short	(.L_4175 - .L_4174)


	//   ....[0]....
.L_4174:
        /*002c*/ 	.word	0xffffffff


	//   ....[1]....
        /*0030*/ 	.word	0xffffffff


	//   ....[2]....
        /*0034*/ 	.word	0xffffffff


	//   ....[3]....
        /*0038*/ 	.word	0xffffffff


	//   ....[4]....
        /*003c*/ 	.word	0xffffffff


	//   ....[5]....
        /*0040*/ 	.word	0xffffffff


	//   ....[6]....
        /*0044*/ 	.word	0xffffffff


	//   ....[7]....
        /*0048*/ 	.word	0xffffffff


	//   ....[8]....
        /*004c*/ 	.word	0xffffffff


	//   ....[9]....
        /*0050*/ 	.word	0xffffffff


	//   ....[10]....
        /*0054*/ 	.word	0x05000054


	//   ....[11]....
        /*0058*/ 	.word	0x05000054


	//   ....[12]....
        /*005c*/ 	.word	0x05000054


	//   ....[13]....
        /*0060*/ 	.word	0x05000054


	//   ....[14]....
        /*0064*/ 	.word	0x05000054


	//   ....[15]....
        /*0068*/ 	.word	0x05000054


	//   ....[16]....
        /*006c*/ 	.word	0x05000054


	//   ....[17]....
        /*0070*/ 	.word	0x05000054


	//   ....[18]....
        /*0074*/ 	.word	0x05000054


	//   ....[19]....
        /*0078*/ 	.word	0x05000054


	//----- nvinfo : EIATTR_COOP_GROUP_INSTR_OFFSETS
	.align		4
.L_4175:
        /*007c*/ 	.byte	0x04, 0x28
        /*007e*/ 	.short	(.L_4177 - .L_4176)


	//   ....[0]....
.L_4176:
        /*0080*/ 	.word	0x000016e0


	//   ....[1]....
        /*0084*/ 	.word	0x000016f0


	//   ....[2]....
        /*0088*/ 	.word	0x00001720


	//   ....[3]....
        /*008c*/ 	.word	0x00001730


	//   ....[4]....
        /*0090*/ 	.word	0x00001760


	//   ....[5]....
        /*0094*/ 	.word	0x00001770


	//   ....[6]....
        /*0098*/ 	.word	0x000017a0


	//   ....[7]....
        /*009c*/ 	.word	0x000017b0


	//   ....[8]....
        /*00a0*/ 	.word	0x000017e0


	//   ....[9]....
        /*00a4*/ 	.word	0x000017f0


	//   ....[10]....
        /*00a8*/ 	.word	0x00002d30


	//   ....[11]....
        /*00ac*/ 	.word	0x00002d80


	//   ....[12]....
        /*00b0*/ 	.word	0x00002df0


	//   ....[13]....
        /*00b4*/ 	.word	0x00002e50


	//   ....[14]....
        /*00b8*/ 	.word	0x00002ec0


	//   ....[15]....
        /*00bc*/ 	.word	0x00002f20


	//   ....[16]....
        /*00c0*/ 	.word	0x00002f90


	//   ....[17]....
        /*00c4*/ 	.word	0x00002ff0


	//   ....[18]....
        /*00c8*/ 	.word	0x00003060


	//   ....[19]....
        /*00cc*/ 	.word	0x000030c0


	//----- nvinfo : EIATTR_EXIT_INSTR_OFFSETS
	.align		4
.L_4177:
        /*00d0*/ 	.byte	0x04, 0x1c
        /*00d2*/ 	.short	(.L_4179 - .L_4178)


	//   ....[0]....
.L_4178:
        /*00d4*/ 	.word	0x00002cd0


	//----- nvinfo : EIATTR_MAX_THREADS
	.align		4
.L_4179:
        /*00d8*/ 	.byte	0x04, 0x05
        /*00da*/ 	.short	(.L_4181 - .L_4180)
.L_4180:
        /*00dc*/ 	.word	0x00000080
        /*00e0*/ 	.word	0x00000001
        /*00e4*/ 	.word	0x00000001


	//----- nvinfo : EIATTR_CRS_STACK_SIZE
	.align		4
.L_4181:
        /*00e8*/ 	.byte	0x04, 0x1e
        /*00ea*/ 	.short	(.L_4183 - .L_4182)
.L_4182:
        /*00ec*/ 	.word	0x00000000


	//----- nvinfo : EIATTR_CBANK_PARAM_SIZE
	.align		4
.L_4183:
        /*00f0*/ 	.byte	0x03, 0x19
        /*00f2*/ 	.short	0x0128


	//----- nvinfo : EIATTR_PARAM_CBANK
	.align		4
        /*00f4*/ 	.byte	0x04, 0x0a
        /*00f6*/ 	.short	(.L_4185 - .L_4184)
	.align		4
.L_4184:
        /*00f8*/ 	.word	index@(.nv.constant0._ZN10layer_norm13ln_bwd_kernelINS_13Kernel_traitsI6__halfffffjLj2560ELj1ELj1ELj4ELj16ENS_18Kernel_traits_baseILj2560ES2_ffffjLj128EEEEELb0ELb1ELb0ELb1EEEvNS_9BwdParamsE)
        /*00fc*/ 	.short	0x0210
        /*00fe*/ 	.short	0x0128


	//----- nvinfo : EIATTR_SW_WAR
	.align		4
.L_4185:
        /*0100*/ 	.byte	0x04, 0x36
        /*0102*/ 	.short	(.L_4187 - .L_4186)
.L_4186:
        /*0104*/ 	.word	0x00000008
.L_4187:


//--------------------- .nv.info._ZN10layer_norm13ln_bwd_kernelINS_13Kernel_traitsI6__halfffffjLj2560ELj1ELj1ELj4ELj16ENS_18Kernel_traits_baseILj2560ES2_ffffjLj128EEEEELb0ELb1ELb1ELb0EEEvNS_9BwdParamsE --------------------------
	.section	.nv.info._ZN10layer_norm13ln_bwd_kernelINS_13Kernel_traitsI6__halfffffjLj2560ELj1ELj1ELj4ELj16ENS_18Kernel_traits_baseILj2560ES2_ffffjLj128EEEEELb0ELb1ELb1ELb0EEEvNS_9BwdParamsE,"",@"SHT_CUDA_INFO"
	.sectionflags	@""
	.align	4


	//----- nvinfo : EIATTR_CUDA_API_VERSION
	.align		4
        /*0000*/ 	.byte	0x04, 0x37
        /*0002*/ 	.short	(.L_4189 - .L_4188)
.L_4188:
        /*0004*/ 	.word	0x00000082


	//----- nvinfo : EIATTR_KPARAM_INFO
	.align		4
.L_4189:
        /*0008*/ 	.byte	0x04, 0x17
        /*000a*/ 	.short	(.L_4191 - .L_4190)
.L_4190:
        /*000c*/ 	.word	0x00000000
        /*0010*/ 	.short	0x0000
        /*0012*/ 	.short	0x0000
        /*0014*/ 	.byte	0x00, 0xf0, 0xa1, 0x04


	//----- nvinfo : EIATTR_SPARSE_MMA_MASK
	.align		4
.L_4191:
        /*0018*/ 	.byte	0x03, 0x50
        /*001a*/ 	.short	0x0000


	//----- nvinfo : EIATTR_MAXREG_COUNT
	.align		4
        /*001c*/ 	.byte	0x03, 0x1b
        /*001e*/ 	.short	0x00ff


	//----- nvinfo : EIATTR_NUM_BARRIERS
	.align		4
        /*0020*/ 	.byte	0x02, 0x4c
        /*0022*/ 	.byte	0x01
	.zero		1


	//----- nvinfo : EIATTR_MERCURY_ISA_VERSION
	.align		4
        /*0024*/ 	.byte	0x03, 0x5f
        /*0026*/ 	.short	0x0101


	//----- nvinfo : EIATTR_COOP_GROUP_MASK_REGIDS
	.align		4
        /*0028*/ 	.byte	0x04, 0x29
        /*002a*/ 	.short	(.L_4193 - .L_4192)


	//   ....[0]....
.L_4192:
        /*002c*/ 	.word	0xffffffff


	//   ....[1]....
        /*0030*/ 	.word	0xffffffff


	//   ....[2]....
        /*0034*/ 	.word	0xffffffff


	//   ....[3]....
        /*0038*/ 	.word	0xffffffff


	//   ....[4]....
        /*003c*/ 	.word	0xffffffff


	//   ....[5]....
        /*0040*/ 	.word	0xffffffff


	//   ....[6]....
        /*0044*/ 	.word	0xffffffff


	//   ....[7]....
        /*0048*/ 	.word	0xffffffff


	//   ....[8]....
        /*004c*/ 	.word	0xffffffff


	//   ....[9]....
        /*0050*/ 	.word	0xffffffff


	//   ....[10]....
        /*0054*/ 	.word	0x050000c2


	//   ....[11]....
        /*0058*/ 	.word	0x050000c2


	//   ....[12]....
        /*005c*/ 	.word	0x050000c2


	//   ....[13]....
        /*0060*/ 	.word	0x050000c2


	//   ....[14]....
        /*0064*/ 	.word	0x050000c2


	//   ....[15]....
        /*0068*/ 	.word	0x050000c2


	//   ....[16]....
        /*006c*/ 	.word	0x050000c2


	//   ....[17]....
        /*0070*/ 	.word	0x050000c2


	//   ....[18]....
        /*0074*/ 	.word	0x050000c2


	//   ....[19]....
        /*0078*/ 	.word	0x050000c2


	//----- nvinfo : EIATTR_COOP_GROUP_INSTR_OFFSETS
	.align		4
.L_4193:
        /*007c*/ 	.byte	0x04, 0x28
        /*007e*/ 	.short	(.L_4195 - .L_4194)


	//   ....[0]....
.L_4194:
        /*0080*/ 	.word	0x00001dd0


	//   ....[1]....
        /*0084*/ 	.word	0x00001de0


	//   ....[2]....
        /*0088*/ 	.word	0x00001e10


	//   ....[3]....
        /*008c*/ 	.word	0x00001e20


	//   ....[4]....
        /*0090*/ 	.word	0x00001e50


	//   ....[5]....
        /*0094*/ 	.word	0x00001e60


	//   ....[6]....
        /*0098*/ 	.word	0x00001e90


	//   ....[7]....
        /*009c*/ 	.word	0x00001ea0


	//   ....[8]....
        /*00a0*/ 	.word	0x00001ed0


	//   ....[9]....
        /*00a4*/ 	.word	0x00001ee0


	//   ....[10]....
        /*00a8*/ 	.word	0x00004350


	//   ....[11]....
        /*00ac*/ 	.word	0x000043a0


	//   ....[12]....
        /*00b0*/ 	.word	0x00004410


	//   ....[13]....
        /*00b4*/ 	.word	0x00004470


	//   ....[14]....
        /*00b8*/ 	.word	0x000044e0


	//   ....[15]....
        /*00bc*/ 	.word	0x00004540


	//   ....[16]....
        /*00c0*/ 	.word	0x000045b0


	//   ....[17]....
        /*00c4*/ 	.word	0x00004610


	//   ....[18]....
        /*00c8*/ 	.word	0x00004680


	//   ....[19]....
        /*00cc*/ 	.word	0x000046e0


	//----- nvinfo : EIATTR_EXIT_INSTR_OFFSETS
	.align		4
.L_4195:
        /*00d0*/ 	.byte	0x04, 0x1c
        /*00d2*/ 	.short	(.L_4197 - .L_4196)


	//   ....[0]....
.L_4196:
        /*00d4*/ 	.word	0x00004250


	//   ....[1]....
        /*00d8*/ 	.word	0x000042f0


	//----- nvinfo : EIATTR_MAX_THREADS
	.align		4
.L_4197:
        /*00dc*/ 	.byte	0x04, 0x05
        /*00de*/ 	.short	(.L_4199 - .L_4198)
.L_4198:
        /*00e0*/ 	.word	0x00000080
        /*00e4*/ 	.word	0x00000001
        /*00e8*/ 	.word	0x00000001


	//----- nvinfo : EIATTR_CRS_STACK_SIZE
	.align		4
.L_4199:
        /*00ec*/ 	.byte	0x04, 0x1e
        /*00ee*/ 	.short	(.L_4201 - .L_4200)
.L_4200:
        /*00f0*/ 	.word	0x00000000


	//----- nvinfo : EIATTR_CBANK_PARAM_SIZE
	.align		4
.L_4201:
        /*00f4*/ 	.byte	0x03, 0x19
        /*00f6*/ 	.short	0x0128


	//----- nvinfo : EIATTR_PARAM_CBANK
	.align		4
        /*00f8*/ 	.byte	0x04, 0x0a
        /*00fa*/ 	.short	(.L_4203 - .L_4202)
	.align		4
.L_4202:
        /*00fc*/ 	.word	index@(.nv.constant0._ZN10layer_norm13ln_bwd_kernelINS_13Kernel_traitsI6__halfffffjLj2560ELj1ELj1ELj4ELj16ENS_18Kernel_traits_baseILj2560ES2_ffffjLj128EEEEELb0ELb1ELb1ELb0EEEvNS_9BwdParamsE)
        /*0100*/ 	.short	0x0210
        /*0102*/ 	.short	0x0128


	//----- nvinfo : EIATTR_SW_WAR
	.align		4
.L_4203:
        /*0104*/ 	.byte	0x04, 0x36
        /*0106*/ 	.short	(.L_4205 - .L_4204)
.L_4204:
        /*0108*/ 	.word	0x00000008
.L_4205:


//--------------------- .nv.info._ZN10layer_norm13ln_bwd_kernelINS_13Kernel_traitsI6__halfffffjLj2560ELj1ELj1ELj4ELj16ENS_18Kernel_traits_baseILj2560ES2_ffffjLj128EEEEELb0ELb1ELb1ELb1EEEvNS_9BwdParamsE --------------------------
	.section	.nv.info._ZN10layer_norm13ln_bwd_kernelINS_13Kernel_traitsI6__halfffffjLj2560ELj1ELj1ELj4ELj16ENS_18Kernel_traits_baseILj2560ES2_ffffjLj128EEEEELb0ELb1ELb1ELb1EEEvNS_9BwdParamsE,"",@"SHT_CUDA_INFO"
	.sectionflags	@""
	.align	4


	//----- nvinfo : EIATTR_CUDA_API_VERSION
	.align		4
        /*0000*/ 	.byte	0x04, 0x37
        /*0002*/ 	.short	(.L_4207 - .L_4206)
.L_4206:
        /*0004*/ 	.word	0x00000082


	//----- nvinfo : EIATTR_KPARAM_INFO
	.align		4
.L_4207:
        /*0008*/ 	.byte	0x04, 0x17
        /*000a*/ 	.short	(.L_4209 - .L_4208)
.L_4208:
        /*000c*/ 	.word	0x00000000
        /*0010*/ 	.short	0x0000
        /*0012*/ 	.short	0x0000
        /*0014*/ 	.byte	0x00, 0xf0, 0xa1, 0x04


	//----- nvinfo : EIATTR_SPARSE_MMA_MASK
	.align		4
.L_4209:
        /*0018*/ 	.byte	0x03, 0x50
        /*001a*/ 	.short	0x0000


	//----- nvinfo : EIATTR_MAXREG_COUNT
	.align		4
        /*001c*/ 	.byte	0x03, 0x1b
        /*001e*/ 	.short	0x00ff


	//----- nvinfo : EIATTR_NUM_BARRIERS
	.align		4
        /*0020*/ 	.byte	0x02, 0x4c
        /*0022*/ 	.byte	0x01
	.zero		1


	//----- nvinfo : EIATTR_MERCURY_ISA_VERSION
	.align		4
        /*0024*/ 	.byte	0x03, 0x5f
        /*0026*/ 	.short	0x0101


	//----- nvinfo : EIATTR_COOP_GROUP_MASK_REGIDS
	.align		4
        /*0028*/ 	.byte	0x04, 0x29
        /*002a*/ 	.short	(.L_4211 - .L_4210)


	//   ....[0]....
.L_4210:
        /*002c*/ 	.word	0xffffffff


	//   ....[1]....
        /*0030*/ 	.word	0xffffffff


	//   ....[2]....
        /*0034*/ 	.word	0xffffffff


	//   ....[3]....
        /*0038*/ 	.word	0xffffffff


	//   ....[4]....
        /*003c*/ 	.word	0xffffffff


	//   ....[5]....
        /*0040*/ 	.word	0xffffffff


	//   ....[6]....
        /*0044*/ 	.word	0xffffffff


	//   ....[7]....
        /*0048*/ 	.word	0xffffffff


	//   ....[8]....
        /*004c*/ 	.word	0xffffffff


	//   ....[9]....
        /*0050*/ 	.word	0xffffffff


	//   ....[10]....
        /*0054*/ 	.word	0x050000a3


	//   ....[11]....
        /*0058*/ 	.word	0x050000a3


	//   ....[12]....
        /*005c*/ 	.word	0x050000a3


	//   ....[13]....
        /*0060*/ 	.word	0x050000a3


	//   ....[14]....
        /*0064*/ 	.word	0x050000a3


	//   ....[15]....
        /*0068*/ 	.word	0x050000a3


	//   ....[16]....
        /*006c*/ 	.word	0x050000a3


	//   ....[17]....
        /*0070*/ 	.word	0x050000a3


	//   ....[18]....
        /*0074*/ 	.word	0x050000a3


	//   ....[19]....
        /*0078*/ 	.word	0x050000a3


	//----- nvinfo : EIATTR_COOP_GROUP_INSTR_OFFSETS
	.align		4
.L_4211:
        /*007c*/ 	.byte	0x04, 0x28
        /*007e*/ 	.short	(.L_4213 - .L_4212)


	//   ....[0]....
.L_4212:
        /*0080*/ 	.word	0x000018a0


	//   ....[1]....
        /*0084*/ 	.word	0x000018b0


	//   ....[2]....
        /*0088*/ 	.word	0x000018e0


	//   ....[3]....
        /*008c*/ 	.word	0x000018f0


	//   ....[4]....
        /*0090*/ 	.word	0x00001920


	//   ....[5]....
        /*0094*/ 	.word	0x00001930


	//   ....[6]....
        /*0098*/ 	.word	0x00001960


	//   ....[7]....
        /*009c*/ 	.word	0x00001970


	//   ....[8]....
        /*00a0*/ 	.word	0x000019a0


	//   ....[9]....
        /*00a4*/ 	.word	0x000019b0


	//   ....[10]....
        /*00a8*/ 	.word	0x000036e0


	//   ....[11]....
        /*00ac*/ 	.word	0x00003730


	//   ....[12]....
        /*00b0*/ 	.word	0x000037a0


	//   ....[13]....
        /*00b4*/ 	.word	0x00003800


	//   ....[14]....
        /*00b8*/ 	.word	0x00003870


	//   ....[15]....
        /*00bc*/ 	.word	0x000038d0


	//   ....[16]....
        /*00c0*/ 	.word	0x00003940


	//   ....[17]....
        /*00c4*/ 	.word	0x000039a0


	//   ....[18]....
        /*00c8*/ 	.word	0x00003a10


	//   ....[19]....
        /*00cc*/ 	.word	0x00003a70


	//----- nvinfo : EIATTR_EXIT_INSTR_OFFSETS
	.align		4
.L_4213:
        /*00d0*/ 	.byte	0x04, 0x1c
        /*00d2*/ 	.short	(.L_4215 - .L_4214)


	//   ....[0]....
.L_4214:
        /*00d4*/ 	.word	0x00003680


	//----- nvinfo : EIATTR_MAX_THREADS
	.align		4
.L_4215:
        /*00d8*/ 	.byte	0x04, 0x05
        /*00da*/ 	.short	(.L_4217 - .L_4216)
.L_4216:
        /*00dc*/ 	.word	0x00000080
        /*00e0*/ 	.word	0x00000001
        /*00e4*/ 	.word	0x00000001


	//----- nvinfo : EIATTR_CRS_STACK_SIZE
	.align		4
.L_4217:
        /*00e8*/ 	.byte	0x04, 0x1e
        /*00ea*/ 	.short	(.L_4219 - .L_4218)
.L_4218:
        /*00ec*/ 	.word	0x00000000


	//----- nvinfo : EIATTR_CBANK_PARAM_SIZE
	.align		4
.L_4219:
        /*00f0*/ 	.byte	0x03, 0x19
        /*00f2*/ 	.short	0x0128


	//----- nvinfo : EIATTR_PARAM_CBANK
	.align		4
        /*00f4*/ 	.byte	0x04, 0x0a
        /*00f6*/ 	.short	(.L_4221 - .L_4220)
	.align		4
.L_4220:
        /*00f8*/ 	.word	index@(.nv.constant0._ZN10layer_norm13ln_bwd_kernelINS_13Kernel_traitsI6__halfffffjLj2560ELj1ELj1ELj4ELj16ENS_18Kernel_traits_baseILj2560ES2_ffffjLj128EEEEELb0ELb1ELb1ELb1EEEvNS_9BwdParamsE)
        /*00fc*/ 	.short	0x0210
        /*00fe*/ 	.short	0x0128


	//----- nvinfo : EIATTR_SW_WAR
	.align		4
.L_4221:
        /*0100*/ 	.byte	0x04, 0x36
        /*0102*/ 	.short	(.L_4223 - .L_4222)
.L_4222:
        /*0104*/ 	.word	0x00000008
.L_4223:


//--------------------- .nv.info._ZN10layer_norm13ln_bwd_kernelINS_13Kernel_traitsI6__halfffffjLj2560ELj1ELj1ELj4ELj16ENS_18Kernel_traits_baseILj2560ES2_ffffjLj128EEEEELb1ELb0ELb0ELb0EEEvNS_9BwdParamsE --------------------------
	.section	.nv.info._ZN10layer_norm13ln_bwd_kernelINS_13Kernel_traitsI6__halfffffjLj2560ELj1ELj1ELj4ELj16ENS_18Kernel_traits_baseILj2560ES2_ffffjLj128EEEEELb1ELb0ELb0ELb0EEEvNS_9BwdParamsE,"",@"SHT_CUDA_INFO"
	.sectionflags	@""
	.align	4


	//----- nvinfo : EIATTR_CUDA_API_VERSION
	.align		4
        /*0000*/ 	.byte	0x04, 0x37
        /*0002*/ 	.short	(.L_4225 - .L_4224)
.L_4224:
        /*0004*/ 	.word	0x00000082


	//----- nvinfo : EIATTR_KPARAM_INFO
	.align		4
.L_4225:
        /*0008*/ 	.byte	0x04, 0x17
        /*000a*/ 	.short	(.L_4227 - .L_4226)
.L_4226:
        /*000c*/ 	.word	0x00000000
        /*0010*/ 	.short	0x0000
        /*0012*/ 	.short	0x0000
        /*0014*/ 	.byte	0x00, 0xf0, 0xa1, 0x04


	//----- nvinfo : EIATTR_SPARSE_MMA_MASK
	.align		4
.L_4227:
        /*0018*/ 	.byte	0x03, 0x50
        /*001a*/ 	.short	0x0000


	//----- nvinfo : EIATTR_MAXREG_COUNT
	.align		4
        /*001c*/ 	.byte	0x03, 0x1b
        /*001e*/ 	.short	0x00ff


	//----- nvinfo : EIATTR_NUM_BARRIERS
	.align		4
        /*0020*/ 	.byte	0x02, 0x4c
        /*0022*/ 	.byte	0x01
	.zero		1


	//----- nvinfo : EIATTR_MERCURY_ISA_VERSION
	.align		4
        /*0024*/ 	.byte	0x03, 0x5f
        /*0026*/ 	.short	0x0101


	//----- nvinfo : EIATTR_COOP_GROUP_MASK_REGIDS
	.align		4
        /*0028*/ 	.byte	0x04, 0x29
        /*002a*/ 	.short	(.L_4229 - .L_4228)


	//   ....[0]....
.L_4228:
        /*002c*/ 	.word	0xffffffff


	//   ....[1]....
        /*0030*/ 	.word	0xffffffff


	//   ....[2]....
        /*0034*/ 	.word	0xffffffff


	//   ....[3]....
        /*0038*/ 	.word	0xffffffff


	//   ....[4]....
        /*003c*/ 	.word	0xffffffff


	//   ....[5]....
        /*0040*/ 	.word	0xffffffff


	//   ....[6]....
        /*0044*/ 	.word	0xffffffff


	//   ....[7]....
        /*0048*/ 	.word	0xffffffff


	//   ....[8]....
        /*004c*/ 	.word	0xffffffff


	//   ....[9]....
        /*0050*/ 	.word	0xffffffff


	//   ....[10]....
        /*0054*/ 	.word	0x05000093


	//   ....[11]....
        /*0058*/ 	.word	0x05000093


	//   ....[12]....
        /*005c*/ 	.word	0x05000093


	//   ....[13]....
        /*0060*/ 	.word	0x05000093


	//   ....[14]....
        /*0064*/ 	.word	0x05000093


	//   ....[15]....
        /*0068*/ 	.word	0x05000093


	//   ....[16]....
        /*006c*/ 	.word	0x05000093


	//   ....[17]....
        /*0070*/ 	.word	0x05000093


	//   ....[18]....
        /*0074*/ 	.word	0x05000093


	//   ....[19]....
        /*0078*/ 	.word	0x05000093


	//----- nvinfo : EIATTR_COOP_GROUP_INSTR_OFFSETS
	.align		4
.L_4229:
        /*007c*/ 	.byte	0x04, 0x28
        /*007e*/ 	.short	(.L_4231 - .L_4230)


	//   ....[0]....
.L_4230:
        /*0080*/ 	.word	0x00001800


	//   ....[1]....
        /*0084*/ 	.word	0x00001810


	//   ....[2]....
        /*0088*/ 	.word	0x00001840


	//   ....[3]....
        /*008c*/ 	.word	0x00001850


	//   ....[4]....
        /*0090*/ 	.word	0x00001880


	//   ....[5]....
        /*0094*/ 	.word	0x00001890


	//   ....[6]....
        /*0098*/ 	.word	0x000018c0


	//   ....[7]....
        /*009c*/ 	.word	0x000018d0


	//   ....[8]....
        /*00a0*/ 	.word	0x00001900


	//   ....[9]....
        /*00a4*/ 	.word	0x00001910


	//   ....[10]....
        /*00a8*/ 	.word	0x00002da0


	//   ....[11]....
        /*00ac*/ 	.word	0x00002df0


	//   ....[12]....
        /*00b0*/ 	.word	0x00002e60


	//   ....[13]....
        /*00b4*/ 	.word	0x00002ec0


	//   ....[14]....
        /*00b8*/ 	.word	0x00002f30


	//   ....[15]....
        /*00bc*/ 	.word	0x00002f90


	//   ....[16]....
        /*00c0*/ 	.word	0x00003000


	//   ....[17]....
        /*00c4*/ 	.word	0x00003060


	//   ....[18]....
        /*00c8*/ 	.word	0x000030d0


	//   ....[19]....
        /*00cc*/ 	.word	0x00003130


	//----- nvinfo : EIATTR_EXIT_INSTR_OFFSETS
	.align		4
.L_4231:
        /*00d0*/ 	.byte	0x04, 0x1c
        /*00d2*/ 	.short	(.L_4233 - .L_4232)


	//   ....[0]....
.L_4232:
        /*00d4*/ 	.word	0x00002cc0


	//   ....[1]....
        /*00d8*/ 	.word	0x00002d40


	//----- nvinfo : EIATTR_MAX_THREADS
	.align		4
.L_4233:
        /*00dc*/ 	.byte	0x04, 0x05
        /*00de*/ 	.short	(.L_4235 - .L_4234)
.L_4234:
        /*00e0*/ 	.word	0x00000080
        /*00e4*/ 	.word	0x00000001
        /*00e8*/ 	.word	0x00000001


	//----- nvinfo : EIATTR_CRS_STACK_SIZE
	.align		4
.L_4235:
        /*00ec*/ 	.byte	0x04, 0x1e
        /*00ee*/ 	.short	(.L_4237 - .L_4236)
.L_4236:
        /*00f0*/ 	.word	0x00000000


	//----- nvinfo : EIATTR_CBANK_PARAM_SIZE
	.align		4
.L_4237:
        /*00f4*/ 	.byte	0x03, 0x19
        /*00f6*/ 	.short	0x0128


	//----- nvinfo : EIATTR_PARAM_CBANK
	.align		4
        /*00f8*/ 	.byte	0x04, 0x0a
        /*00fa*/ 	.short	(.L_4239 - .L_4238)
	.align		4
.L_4238:
        /*00fc*/ 	.word	index@(.nv.constant0._ZN10layer_norm13ln_bwd_kernelINS_13Kernel_traitsI6__halfffffjLj2560ELj1ELj1ELj4ELj16ENS_18Kernel_traits_baseILj2560ES2_ffffjLj128EEEEELb1ELb0ELb0ELb0EEEvNS_9BwdParamsE)
        /*0100*/ 	.short	0x0210
        /*0102*/ 	.short	0x0128


	//----- nvinfo : EIATTR_SW_WAR
	.align		4
.L_4239:
        /*0104*/ 	.byte	0x04, 0x36
        /*0106*/ 	.short	(.L_4241 - .L_4240)
.L_4240:
        /*0108*/ 	.word	0x00000008
.L_4241:


//--------------------- .nv.info._ZN10layer_norm13ln_bwd_kernelINS_13Kernel_traitsI6__halfffffjLj2560ELj1ELj1ELj4ELj16ENS_18Kernel_traits_baseILj2560ES2_ffffjLj128EEEEELb1ELb0ELb0ELb1EEEvNS_9BwdParamsE --------------------------
	.section	.nv.info._ZN10layer_norm13ln_bwd_kernelINS_13Kernel_traitsI6__halfffffjLj2560ELj1ELj1ELj4ELj16ENS_18Kernel_traits_baseILj2560ES2_ffffjLj128EEEEELb1ELb0ELb0ELb1EEEvNS_9BwdParamsE,"",@"SHT_CUDA_INFO"
	.sectionflags	@""
	.align	4


	//----- nvinfo : EIATTR_CUDA_API_VERSION
	.align		4
        /*0000*/ 	.byte	0x04, 0x37
        /*0002*/ 	.short	(.L_4243 - .L_4242)
.L_4242:
        /*0004*/ 	.word	0x00000082


	//----- nvinfo : EIATTR_KPARAM_INFO
	.align		4
.L_4243:
        /*0008*/ 	.byte	0x04, 0x17
        /*000a*/ 	.short	(.L_4245 - .L_4244)
.L_4244:
        /*000c*/ 	.word	0x00000000
        /*0010*/ 	.short	0x0000
        /*0012*/ 	.short	0x0000
        /*0014*/ 	.byte	0x00, 0xf0, 0xa1, 0x04


	//----- nvinfo : EIATTR_SPARSE_MMA_MASK
	.align		4
.L_4245:
        /*0018*/ 	.byte	0x03, 0x50
        /*001a*/ 	.short	0x0000


	//----- nvinfo : EIATTR_MAXREG_COUNT
	.align		4
        /*001c*/ 	.byte	0x03, 0x1b
        /*001e*/ 	.short	0x00ff


	//----- nvinfo : EIATTR_NUM_BARRIERS
	.align		4
        /*0020*/ 	.byte	0x02, 0x4c
        /*0022*/ 	.byte	0x01
	.zero		1


	//----- nvinfo : EIATTR_MERCURY_ISA_VERSION
	.align		4
        /*0024*/ 	.byte	0x03, 0x5f
        /*0026*/ 	.short	0x0101


	//----- nvinfo : EIATTR_COOP_GROUP_MASK_REGIDS
	.align		4
        /*0028*/ 	.byte	0x04, 0x29
        /*002a*/ 	.short	(.L_4247 - .L_4246)


	//   ....[0]....
.L_4246:
        /*002c*/ 	.word	0xffffffff


	//   ....[1]....
        /*0030*/ 	.word	0xffffffff


	//   ....[2]....
        /*0034*/ 	.word	0xffffffff


	//   ....[3]....
        /*0038*/ 	.word	0xffffffff


	//   ....[4]....
        /*003c*/ 	.word	0xffffffff


	//   ....[5]....
        /*0040*/ 	.word	0xffffffff


	//   ....[6]....
        /*0044*/ 	.word	0xffffffff


	//   ....[7]....
        /*0048*/ 	.word	0xffffffff


	//   ....[8]....
        /*004c*/ 	.word	0xffffffff


	//   ....[9]....
        /*0050*/ 	.word	0xffffffff


	//   ....[10]....
        /*0054*/ 	.word	0x0500004e


	//   ....[11]....
        /*0058*/ 	.word	0x0500004e


	//   ....[12]....
        /*005c*/ 	.word	0x0500004e


	//   ....[13]....
        /*0060*/ 	.word	0x0500004e


	//   ....[14]....
        /*0064*/ 	.word	0x0500004e


	//   ....[15]....
        /*0068*/ 	.word	0x0500004e


	//   ....[16]....
        /*006c*/ 	.word	0x0500004e


	//   ....[17]....
        /*0070*/ 	.word	0x0500004e


	//   ....[18]....
        /*0074*/ 	.word	0x0500004e


	//   ....[19]....
        /*0078*/ 	.word	0x0500004e


	//----- nvinfo : EIATTR_COOP_GROUP_INSTR_OFFSETS
	.align		4
.L_4247:
        /*007c*/ 	.byte	0x04, 0x28
        /*007e*/ 	.short	(.L_4249 - .L_4248)


	//   ....[0]....
.L_4248:
        /*0080*/ 	.word	0x00001560


	//   ....[1]....
        /*0084*/ 	.word	0x00001570


	//   ....[2]....
        /*0088*/ 	.word	0x000015a0


	//   ....[3]....
        /*008c*/ 	.word	0x000015b0


	//   ....[4]....
        /*0090*/ 	.word	0x000015e0


	//   ....[5]....
        /*0094*/ 	.word	0x000015f0


	//   ....[6]....
        /*0098*/ 	.word	0x00001620


	//   ....[7]....
        /*009c*/ 	.word	0x00001630


	//   ....[8]....
        /*00a0*/ 	.word	0x00001660


	//   ....[9]....
        /*00a4*/ 	.word	0x00001670


	//   ....[10]....
        /*00a8*/ 	.word	0x00002990


	//   ....[11]....
        /*00ac*/ 	.word	0x000029e0


	//   ....[12]....
        /*00b0*/ 	.word	0x00002a50


	//   ....[13]....
        /*00b4*/ 	.word	0x00002ab0


	//   ....[14]....
        /*00b8*/ 	.word	0x00002b20


	//   ....[15]....
        /*00bc*/ 	.word	0x00002b80


	//   ....[16]....
        /*00c0*/ 	.word	0x00002bf0


	//   ....[17]....
        /*00c4*/ 	.word	0x00002c50


	//   ....[18]....
        /*00c8*/ 	.word	0x00002cc0


	//   ....[19]....
        /*00cc*/ 	.word	0x00002d20


	//----- nvinfo : EIATTR_EXIT_INSTR_OFFSETS
	.align		4
.L_4249:
        /*00d0*/ 	.byte	0x04, 0x1c
        /*00d2*/ 	.short	(.L_4251 - .L_4250)


	//   ....[0]....
.L_4250:
        /*00d4*/ 	.word	0x00002930


	//----- nvinfo : EIATTR_MAX_THREADS
	.align		4
.L_4251:
        /*00d8*/ 	.byte	0x04, 0x05
        /*00da*/ 	.short	(.L_4253 - .L_4252)
.L_4252:
        /*00dc*/ 	.word	0x00000080
        /*00e0*/ 	.word	0x00000001
        /*00e4*/ 	.word	0x00000001


	//----- nvinfo : EIATTR_CRS_STACK_SIZE
	.align		4
.L_4253:
        /*00e8*/ 	.byte	0x04, 0x1e
        /*00ea*/ 	.short	(.L_4255 - .L_4254)
.L_4254:
        /*00ec*/ 	.word	0x00000000


	//----- nvinfo : EIATTR_CBANK_PARAM_SIZE
	.align		4
.L_4255:
        /*00f0*/ 	.byte	0x03, 0x19
        /*00f2*/ 	.short	0x0128


	//----- nvinfo : EIATTR_PARAM_CBANK
	.align		4
        /*00f4*/ 	.byte	0x04, 0x0a
        /*00f6*/ 	.short	(.L_4257 - .L_4256)
	.align		4
.L_4256:
        /*00f8*/ 	.word	index@(.nv.constant0._ZN10layer_norm13ln_bwd_kernelINS_13Kernel_traitsI6__halfffffjLj2560ELj1ELj1ELj4ELj16ENS_18Kernel_traits_baseILj2560ES2_ffffjLj128EEEEELb1ELb0ELb0ELb1EEEvNS_9BwdParamsE)
        /*00fc*/ 	.short	0x0210
        /*00fe*/ 	.short	0x0128


	//----- nvinfo : EIATTR_SW_WAR
	.align		4
.L_4257:
        /*0100*/ 	.byte	0x04, 0x36
        /*0102*/ 	.short	(.L_4259 - .L_4258)
.L_4258:
        /*0104*/ 	.word	0x00000008
.L_4259:


//--------------------- .nv.info._ZN10layer_norm22ln_bwd_finalize_kernelINS_22Kernel_traits_finalizeILj2560E6__halfffffjLb0ELj1024ELj4ENS_18Kernel_traits_baseILj2560ES2_ffffjLj1024EEEEELb0ELb0EEEvNS_9BwdParamsE --------------------------
	.section	.nv.info._ZN10layer_norm22ln_bwd_finalize_kernelINS_22Kernel_traits_finalizeILj2560E6__halfffffjLb0ELj1024ELj4ENS_18Kernel_traits_baseILj2560ES2_ffffjLj1024EEEEELb0ELb0EEEvNS_9BwdParamsE,"",@"SHT_CUDA_INFO"
	.sectionflags	@""
	.align	4


	//----- nvinfo : EIATTR_CUDA_API_VERSION
	.align		4
        /*0000*/ 	.byte	0x04, 0x37
        /*0002*/ 	.short	(.L_4261 - .L_4260)
.L_4260:
        /*0004*/ 	.word	0x00000082


	//----- nvinfo : EIATTR_KPARAM_INFO
	.align		4
.L_4261:
        /*0008*/ 	.byte	0x04, 0x17
        /*000a*/ 	.short	(.L_4263 - .L_4262)
.L_4262:
        /*000c*/ 	.word	0x00000000
        /*0010*/ 	.short	0x0000
        /*0012*/ 	.short	0x0000
        /*0014*/ 	.byte	0x00, 0xf0, 0xa1, 0x04


	//----- nvinfo : EIATTR_SPARSE_MMA_MASK
	.align		4
.L_4263:
        /*0018*/ 	.byte	0x03, 0x50
        /*001a*/ 	.short	0x0000


	//----- nvinfo : EIATTR_MAXREG_COUNT
	.align		4
        /*001c*/ 	.byte	0x03, 0x1b
        /*001e*/ 	.short	0x0040


	//----- nvinfo : EIATTR_NUM_BARRIERS
	.align		4
        /*0020*/ 	.byte	0x02, 0x4c
        /*0022*/ 	.byte	0x01
	.zero		1


	//----- nvinfo : EIATTR_MERCURY_ISA_VERSION
	.align		4
        /*0024*/ 	.byte	0x03, 0x5f
        /*0026*/ 	.short	0x0101


	//----- nvinfo : EIATTR_COOP_GROUP_MASK_REGIDS
	.align		4
        /*0028*/ 	.byte	0x04, 0x29
        /*002a*/ 	.short	(.L_4265 - .L_4264)


	//   ....[0]....
.L_4264:
        /*002c*/ 	.word	0xffffffff


	//   ....[1]....
        /*0030*/ 	.word	0xffffffff


	//   ....[2]....
        /*0034*/ 	.word	0xffffffff


	//   ....[3]....
        /*0038*/ 	.word	0xffffffff


	//   ....[4]....
        /*003c*/ 	.word	0xffffffff


	//   ....[5]....
        /*0040*/ 	.word	0xffffffff


	//   ....[6]....
        /*0044*/ 	.word	0xffffffff


	//   ....[7]....
        /*0048*/ 	.word	0xffffffff


	//   ....[8]....
        /*004c*/ 	.word	0xffffffff


	//   ....[9]....
        /*0050*/ 	.word	0xffffffff


	//   ....[10]....
        /*0054*/ 	.word	0x05000013


	//   ....[11]....
        /*0058*/ 	.word	0x05000013


	//   ....[12]....
        /*005c*/ 	.word	0x05000013


	//   ....[13]....
        /*0060*/ 	.word	0x05000013


	//   ....[14]....
        /*0064*/ 	.word	0x05000013


	//   ....[15]....
        /*0068*/ 	.word	0x05000013


	//   ....[16]....
        /*006c*/ 	.word	0x05000013


	//   ....[17]....
        /*0070*/ 	.word	0x05000013


	//   ....[18]....
        /*0074*/ 	.word	0x05000013


	//   ....[19]....
        /*0078*/ 	.word	0x05000013


	//----- nvinfo : EIATTR_COOP_GROUP_INSTR_OFFSETS
	.align		4
.L_4265:
        /*007c*/ 	.byte	0x04, 0x28
        /*007e*/ 	.short	(.L_4267 - .L_4266)


	//   ....[0]....
.L_4266:
        /*0080*/ 	.word	0x000008e0


	//   ....[1]....
        /*0084*/ 	.word	0x000008f0


	//   ....[2]....
        /*0088*/ 	.word	0x00000920


	//   ....[3]....
        /*008c*/ 	.word	0x00000930


	//   ....[4]....
        /*0090*/ 	.word	0x00000960


	//   ....[5]....
        /*0094*/ 	.word	0x00000970


	//   ....[6]....
        /*0098*/ 	.word	0x000009a0


	//   ....[7]....
        /*009c*/ 	.word	0x000009b0


	//   ....[8]....
        /*00a0*/ 	.word	0x000009e0


	//   ....[9]....
        /*00a4*/ 	.word	0x000009f0


	//   ....[10]....
        /*00a8*/ 	.word	0x00000c10


	//   ....[11]....
        /*00ac*/ 	.word	0x00000c80


	//   ....[12]....
        /*00b0*/ 	.word	0x00000cf0


	//   ....[13]....
        /*00b4*/ 	.word	0x00000d60


	//   ....[14]....
        /*00b8*/ 	.word	0x00000dd0


	//   ....[15]....
        /*00bc*/ 	.word	0x00000e30


	//   ....[16]....
        /*00c0*/ 	.word	0x00000ea0


	//   ....[17]....
        /*00c4*/ 	.word	0x00000f10


	//   ....[18]....
        /*00c8*/ 	.word	0x00000f80


	//   ....[19]....
        /*00cc*/ 	.word	0x00000ff0


	//----- nvinfo : EIATTR_EXIT_INSTR_OFFSETS
	.align		4
.L_4267:
        /*00d0*/ 	.byte	0x04, 0x1c
        /*00d2*/ 	.short	(.L_4269 - .L_4268)


	//   ....[0]....
.L_4268:
        /*00d4*/ 	.word	0x00000070


	//   ....[1]....
        /*00d8*/ 	.word	0x00000bb0


	//----- nvinfo : EIATTR_MAX_THREADS
	.align		4
.L_4269:
        /*00dc*/ 	.byte	0x04, 0x05
        /*00de*/ 	.short	(.L_4271 - .L_4270)
.L_4270:
        /*00e0*/ 	.word	0x00000400
        /*00e4*/ 	.word	0x00000001
        /*00e8*/ 	.word	0x00000001


	//----- nvinfo : EIATTR_CRS_STACK_SIZE
	.align		4
.L_4271:
        /*00ec*/ 	.byte	0x04, 0x1e
        /*00ee*/ 	.short	(.L_4273 - .L_4272)
.L_4272:
        /*00f0*/ 	.word	0x00000000


	//----- nvinfo : EIATTR_CBANK_PARAM_SIZE
	.align		4
.L_4273:
        /*00f4*/ 	.byte	0x03, 0x19
        /*00f6*/ 	.short	0x0128


	//----- nvinfo : EIATTR_PARAM_CBANK
	.align		4
        /*00f8*/ 	.byte	0x04, 0x0a
        /*00fa*/ 	.short	(.L_4275 - .L_4274)
	.align		4
.L_4274:
        /*00fc*/ 	.word	index@(.nv.constant0._ZN10layer_norm22ln_bwd_finalize_kernelINS_22Kernel_traits_finalizeILj2560E6__halfffffjLb0ELj1024ELj4ENS_18Kernel_traits_baseILj2560ES2_ffffjLj1024EEEEELb0ELb0EEEvNS_9BwdParamsE)
        /*0100*/ 	.short	0x0210
        /*0102*/ 	.short	0x0128


	//----- nvinfo : EIATTR_SW_WAR
	.align		4
.L_4275:
        /*0104*/ 	.byte	0x04, 0x36
        /*0106*/ 	.short	(.L_4277 - .L_4276)
.L_4276:
        /*0108*/ 	.word	0x00000008
.L_4277:


//--------------------- .nv.info._ZN10layer_norm13ln_bwd_kernelINS_13Kernel_traitsI6__halfffffjLj2560ELj1ELj1ELj4ELj16ENS_18Kernel_traits_baseILj2560ES2_ffffjLj128EEEEELb1ELb0ELb1ELb0EEEvNS_9BwdParamsE --------------------------
	.section	.nv.info._ZN10layer_norm13ln_bwd_kernelINS_13Kernel_traitsI6__halfffffjLj2560ELj1ELj1ELj4ELj16ENS_18Kernel_traits_baseILj2560ES2_ffffjLj128EEEEELb1ELb0ELb1ELb0EEEvNS_9BwdParamsE,"",@"SHT_CUDA_INFO"
	.sectionflags	@""
	.align	4


	//----- nvinfo : EIATTR_CUDA_API_VERSION
	.align		4
        /*0000*/ 	.byte	0x04, 0x37
        /*0002*/ 	.short	(.L_4279 - .L_4278)
.L_4278:
        /*0004*/ 	.word	0x00000082


	//----- nvinfo : EIATTR_KPARAM_INFO
	.align		4
.L_4279:
        /*0008*/ 	.byte	0x04, 0x17
        /*000a*/ 	.short	(.L_4281 - .L_4280)
.L_4280:
        /*000c*/ 	.word	0x00000000
        /*0010*/ 	.short	0x0000
        /*0012*/ 	.short	0x0000
        /*0014*/ 	.byte	0x00, 0xf0, 0xa1, 0x04


	//----- nvinfo : EIATTR_SPARSE_MMA_MASK
	.align		4
.L_4281:
        /*0018*/ 	.byte	0x03, 0x50
        /*001a*/ 	.short	0x0000


	//----- nvinfo : EIATTR_MAXREG_COUNT
	.align		4
        /*001c*/ 	.byte	0x03, 0x1b
        /*001e*/ 	.short	0x00ff


	//----- nvinfo : EIATTR_NUM_BARRIERS
	.align		4
        /*0020*/ 	.byte	0x02, 0x4c
        /*0022*/ 	.byte	0x01
	.zero		1


	//----- nvinfo : EIATTR_MERCURY_ISA_VERSION
	.align		4
        /*0024*/ 	.byte	0x03, 0x5f
        /*0026*/ 	.short	0x0101


	//----- nvinfo : EIATTR_COOP_GROUP_MASK_REGIDS
	.align		4
        /*0028*/ 	.byte	0x04, 0x29
        /*002a*/ 	.short	(.L_4283 - .L_4282)


	//   ....[0]....
.L_4282:
        /*002c*/ 	.word	0xffffffff


	//   ....[1]....
        /*0030*/ 	.word	0xffffffff


	//   ....[2]....
        /*0034*/ 	.word	0xffffffff


	//   ....[3]....
        /*0038*/ 	.word	0xffffffff


	//   ....[4]....
        /*003c*/ 	.word	0xffffffff


	//   ....[5]....
        /*0040*/ 	.word	0xffffffff


	//   ....[6]....
        /*0044*/ 	.word	0xffffffff


	//   ....[7]....
        /*0048*/ 	.word	0xffffffff


	//   ....[8]....
        /*004c*/ 	.word	0xffffffff


	//   ....[9]....
        /*0050*/ 	.word	0xffffffff


	//   ....[10]....
        /*0054*/ 	.word	0x0500009b


	//   ....[11]....
        /*0058*/ 	.word	0x0500009b


	//   ....[12]....
        /*005c*/ 	.word	0x0500009b


	//   ....[13]....
        /*0060*/ 	.word	0x0500009b


	//   ....[14]....
        /*0064*/ 	.word	0x0500009b


	//   ....[15]....
        /*0068*/ 	.word	0x0500009b


	//   ....[16]....
        /*006c*/ 	.word	0x0500009b


	//   ....[17]....
        /*0070*/ 	.word	0x0500009b


	//   ....[18]....
        /*0074*/ 	.word	0x0500009b


	//   ....[19]....
        /*0078*/ 	.word	0x0500009b


	//----- nvinfo : EIATTR_COOP_GROUP_INSTR_OFFSETS
	.align		4
.L_4283:
        /*007c*/ 	.byte	0x04, 0x28
        /*007e*/ 	.short	(.L_4285 - .L_4284)


	//   ....[0]....
.L_4284:
        /*0080*/ 	.word	0x00001d10


	//   ....[1]....
        /*0084*/ 	.word	0x00001d20


	//   ....[2]....
        /*0088*/ 	.word	0x00001d50


	//   ....[3]....
        /*008c*/ 	.word	0x00001d60


	//   ....[4]....
        /*0090*/ 	.word	0x00001d90


	//   ....[5]....
        /*0094*/ 	.word	0x00001da0


	//   ....[6]....
        /*0098*/ 	.word	0x00001dd0


	//   ....[7]....
        /*009c*/ 	.word	0x00001de0


	//   ....[8]....
        /*00a0*/ 	.word	0x00001e10


	//   ....[9]....
        /*00a4*/ 	.word	0x00001e20


	//   ....[10]....
        /*00a8*/ 	.word	0x00004000


	//   ....[11]....
        /*00ac*/ 	.word	0x00004050


	//   ....[12]....
        /*00b0*/ 	.word	0x000040c0


	//   ....[13]....
        /*00b4*/ 	.word	0x00004120


	//   ....[14]....
        /*00b8*/ 	.word	0x00004190


	//   ....[15]....
        /*00bc*/ 	.word	0x000041f0


	//   ....[16]....
        /*00c0*/ 	.word	0x00004260


	//   ....[17]....
        /*00c4*/ 	.word	0x000042c0


	//   ....[18]....
        /*00c8*/ 	.word	0x00004330


	//   ....[19]....
        /*00cc*/ 	.word	0x00004390


	//----- nvinfo : EIATTR_EXIT_INSTR_OFFSETS
	.align		4
.L_4285:
        /*00d0*/ 	.byte	0x04, 0x1c
        /*00d2*/ 	.short	(.L_4287 - .L_4286)


	//   ....[0]....
.L_4286:
        /*00d4*/ 	.word	0x00003f20


	//   ....[1]....
        /*00d8*/ 	.word	0x00003fa0


	//----- nvinfo : EIATTR_MAX_THREADS
	.align		4
.L_4287:
        /*00dc*/ 	.byte	0x04, 0x05
        /*00de*/ 	.short	(.L_4289 - .L_4288)
.L_4288:
        /*00e0*/ 	.word	0x00000080
        /*00e4*/ 	.word	0x00000001
        /*00e8*/ 	.word	0x00000001


	//----- nvinfo : EIATTR_CRS_STACK_SIZE
	.align		4
.L_4289:
        /*00ec*/ 	.byte	0x04, 0x1e
        /*00ee*/ 	.short	(.L_4291 - .L_4290)
.L_4290:
        /*00f0*/ 	.word	0x00000000


	//----- nvinfo : EIATTR_CBANK_PARAM_SIZE
	.align		4
.L_4291:
        /*00f4*/ 	.byte	0x03, 0x19
        /*00f6*/ 	.short	0x0128


	//----- nvinfo : EIATTR_PARAM_CBANK
	.align		4
        /*00f8*/ 	.byte	0x04, 0x0a
        /*00fa*/ 	.short	(.L_4293 - .L_4292)
	.align		4
.L_4292:
        /*00fc*/ 	.word	index@(.nv.constant0._ZN10layer_norm13ln_bwd_kernelINS_13Kernel_traitsI6__halfffffjLj2560ELj1ELj1ELj4ELj16ENS_18Kernel_traits_baseILj2560ES2_ffffjLj128EEEEELb1ELb0ELb1ELb0EEEvNS_9BwdParamsE)
        /*0100*/ 	.short	0x0210
        /*0102*/ 	.short	0x0128


	//----- nvinfo : EIATTR_SW_WAR
	.align		4
.L_4293:
        /*0104*/ 	.byte	0x04, 0x36
        /*0106*/ 	.short	(.L_4295 - .L_4294)
.L_4294:
        /*0108*/ 	.word	0x00000008
.L_4295:


//--------------------- .nv.info._ZN10layer_norm22ln_bwd_finalize_kernelINS_22Kernel_traits_finalizeILj2560E6__halfffffjLb0ELj1024ELj4ENS_18Kernel_traits_baseILj2560ES2_ffffjLj1024EEEEELb0ELb1EEEvNS_9BwdParamsE --------------------------
	.section	.nv.info._ZN10layer_norm22ln_bwd_finalize_kernelINS_22Kernel_traits_finalizeILj2560E6__halfffffjLb0ELj1024ELj4ENS_18Kernel_traits_baseILj2560ES2_ffffjLj1024EEEEELb0ELb1EEEvNS_9BwdParamsE,"",@"SHT_CUDA_INFO"
	.sectionflags	@""
	.align	4


	//----- nvinfo : EIATTR_CUDA_API_VERSION
	.align		4
        /*0000*/ 	.byte	0x04, 0x37
        /*0002*/ 	.short	(.L_4297 - .L_4296)
.L_4296:
        /*0004*/ 	.word	0x00000082


	//----- nvinfo : EIATTR_KPARAM_INFO
	.align		4
.L_4297:
        /*0008*/ 	.byte	0x04, 0x17
        /*000a*/ 	.short	(.L_4299 - .L_4298)
.L_4298:
        /*000c*/ 	.word	0x00000000
        /*0010*/ 	.short	0x0000
        /*0012*/ 	.short	0x0000
        /*0014*/ 	.byte	0x00, 0xf0, 0xa1, 0x04


	//----- nvinfo : EIATTR_SPARSE_MMA_MASK
	.align		4
.L_4299:
        /*0018*/ 	.byte	0x03, 0x50
        /*001a*/ 	.short	0x0000


	//----- nvinfo : EIATTR_MAXREG_COUNT
	.align		4
        /*001c*/ 	.byte	0x03, 0x1b
        /*001e*/ 	.short	0x0040


	//----- nvinfo : EIATTR_NUM_BARRIERS
	.align		4
        /*0020*/ 	.byte	0x02, 0x4c
        /*0022*/ 	.byte	0x01
	.zero		1


	//----- nvinfo : EIATTR_MERCURY_ISA_VERSION
	.align		4
        /*0024*/ 	.byte	0x03, 0x5f
        /*0026*/ 	.short	0x0101


	//----- nvinfo : EIATTR_COOP_GROUP_MASK_REGIDS
	.align		4
        /*0028*/ 	.byte	0x04, 0x29
        /*002a*/ 	.short	(.L_4301 - .L_4300)


	//   ....[0]....
.L_4300:
        /*002c*/ 	.word	0xffffffff


	//   ....[1]....
        /*0030*/ 	.word	0xffffffff


	//   ....[2]....
        /*0034*/ 	.word	0xffffffff


	//   ....[3]....
        /*0038*/ 	.word	0xffffffff


	//   ....[4]....
        /*003c*/ 	.word	0xffffffff


	//   ....[5]....
        /*0040*/ 	.word	0xffffffff


	//   ....[6]....
        /*0044*/ 	.word	0xffffffff


	//   ....[7]....
        /*0048*/ 	.word	0xffffffff


	//   ....[8]....
        /*004c*/ 	.word	0xffffffff


	//   ....[9]....
        /*0050*/ 	.word	0xffffffff


	//   ....[10]....
        /*0054*/ 	.word	0x05000011


	//   ....[11]....
        /*0058*/ 	.word	0x05000011


	//   ....[12]....
        /*005c*/ 	.word	0x05000011


	//   ....[13]....
        /*0060*/ 	.word	0x05000011


	//   ....[14]....
        /*0064*/ 	.word	0x05000011


	//   ....[15]....
        /*0068*/ 	.word	0x05000011


	//   ....[16]....
        /*006c*/ 	.word	0x05000011


	//   ....[17]....
        /*0070*/ 	.word	0x05000011


	//   ....[18]....
        /*0074*/ 	.word	0x05000011


	//   ....[19]....
        /*0078*/ 	.word	0x05000011


	//----- nvinfo : EIATTR_COOP_GROUP_INSTR_OFFSETS
	.align		4
.L_4301:
        /*007c*/ 	.byte	0x04, 0x28
        /*007e*/ 	.short	(.L_4303 - .L_4302)


	//   ....[0]....
.L_4302:
        /*0080*/ 	.word	0x000008e0


	//   ....[1]....
        /*0084*/ 	.word	0x000008f0


	//   ....[2]....
        /*0088*/ 	.word	0x00000920


	//   ....[3]....
        /*008c*/ 	.word	0x00000930


	//   ....[4]....
        /*0090*/ 	.word	0x00000960


	//   ....[5]....
        /*0094*/ 	.word	0x00000970


	//   ....[6]....
        /*0098*/ 	.word	0x000009a0


	//   ....[7]....
        /*009c*/ 	.word	0x000009b0


	//   ....[8]....
        /*00a0*/ 	.word	0x000009e0


	//   ....[9]....
        /*00a4*/ 	.word	0x000009f0


	//   ....[10]....
        /*00a8*/ 	.word	0x00000bf0


	//   ....[11]....
        /*00ac*/ 	.word	0x00000c60


	//   ....[12]....
        /*00b0*/ 	.word	0x00000cd0


	//   ....[13]....
        /*00b4*/ 	.word	0x00000d40


	//   ....[14]....
        /*00b8*/ 	.word	0x00000db0


	//   ....[15]....
        /*00bc*/ 	.word	0x00000e10


	//   ....[16]....
        /*00c0*/ 	.word	0x00000e80


	//   ....[17]....
        /*00c4*/ 	.word	0x00000ef0


	//   ....[18]....
        /*00c8*/ 	.word	0x00000f60


	//   ....[19]....
        /*00cc*/ 	.word	0x00000fd0


	//----- nvinfo : EIATTR_EXIT_INSTR_OFFSETS
	.align		4
.L_4303:
        /*00d0*/ 	.byte	0x04, 0x1c
        /*00d2*/ 	.short	(.L_4305 - .L_4304)


	//   ....[0]....
.L_4304:
        /*00d4*/ 	.word	0x00000070


	//   ....[1]....
        /*00d8*/ 	.word	0x00000b90


	//----- nvinfo : EIATTR_MAX_THREADS
	.align		4
.L_4305:
        /*00dc*/ 	.byte	0x04, 0x05
        /*00de*/ 	.short	(.L_4307 - .L_4306)
.L_4306:
        /*00e0*/ 	.word	0x00000400
        /*00e4*/ 	.word	0x00000001
        /*00e8*/ 	.word	0x00000001


	//----- nvinfo : EIATTR_CRS_STACK_SIZE
	.align		4
.L_4307:
        /*00ec*/ 	.byte	0x04, 0x1e
        /*00ee*/ 	.short	(.L_4309 - .L_4308)
.L_4308:
        /*00f0*/ 	.word	0x00000000


	//----- nvinfo : EIATTR_CBANK_PARAM_SIZE
	.align		4
.L_4309:
        /*00f4*/ 	.byte	0x03, 0x19
        /*00f6*/ 	.short	0x0128


	//----- nvinfo : EIATTR_PARAM_CBANK
	.align		4
        /*00f8*/ 	.byte	0x04, 0x0a
        /*00fa*/ 	.short	(.L_4311 - .L_4310)
	.align		4
.L_4310:
        /*00fc*/ 	.word	index@(.nv.constant0._ZN10layer_norm22ln_bwd_finalize_kernelINS_22Kernel_traits_finalizeILj2560E6__halfffffjLb0ELj1024ELj4ENS_18Kernel_traits_baseILj2560ES2_ffffjLj1024EEEEELb0ELb1EEEvNS_9BwdParamsE)
        /*0100*/ 	.short	0x0210
        /*0102*/ 	.short	0x0128


	//----- nvinfo : EIATTR_SW_WAR
	.align		4
.L_4311:
        /*0104*/ 	.byte	0x04, 0x36
        /*0106*/ 	.short	(.L_4313 - .L_4312)
.L_4312:
        /*0108*/ 	.word	0x00000008
.L_4313:


//--------------------- .nv.info._ZN10layer_norm13ln_bwd_kernelINS_13Kernel_traitsI6__halfffffjLj2560ELj1ELj1ELj4ELj16ENS_18Kernel_traits_baseILj2560ES2_ffffjLj128EEEEELb1ELb0ELb1ELb1EEEvNS_9BwdParamsE --------------------------
	.section	.nv.info._ZN10layer_norm13ln_bwd_kernelINS_13Kernel_traitsI6__halfffffjLj2560ELj1ELj1ELj4ELj16ENS_18Kernel_traits_baseILj2560ES2_ffffjLj128EEEEELb1ELb0ELb1ELb1EEEvNS_9BwdParamsE,"",@"SHT_CUDA_INFO"
	.sectionflags	@""
	.align	4


	//----- nvinfo : EIATTR_CUDA_API_VERSION
	.align		4
        /*0000*/ 	.byte	0x04, 0x37
        /*0002*/ 	.short	(.L_4315 - .L_4314)
.L_4314:
        /*0004*/ 	.word	0x00000082


	//----- nvinfo : EIATTR_KPARAM_INFO
	.align		4
.L_4315:
        /*0008*/ 	.byte	0x04, 0x17
        /*000a*/ 	.short	(.L_4317 - .L_4316)
.L_4316:
        /*000c*/ 	.word	0x00000000
        /*0010*/ 	.short	0x0000
        /*0012*/ 	.short	0x0000
        /*0014*/ 	.byte	0x00, 0xf0, 0xa1, 0x04


	//----- nvinfo : EIATTR_SPARSE_MMA_MASK
	.align		4
.L_4317:
        /*0018*/ 	.byte	0x03, 0x50
        /*001a*/ 	.short	0x0000


	//----- nvinfo : EIATTR_MAXREG_COUNT
	.align		4
        /*001c*/ 	.byte	0x03, 0x1b
        /*001e*/ 	.short	0x00ff


	//----- nvinfo : EIATTR_NUM_BARRIERS
	.align		4
        /*0020*/ 	.byte	0x02, 0x4c
        /*0022*/ 	.byte	0x01
	.zero		1


	//----- nvinfo : EIATTR_MERCURY_ISA_VERSION
	.align		4
        /*0024*/ 	.byte	0x03, 0x5f
        /*0026*/ 	.short	0x0101


	//----- nvinfo : EIATTR_COOP_GROUP_MASK_REGIDS
	.align		4
        /*0028*/ 	.byte	0x04, 0x29
        /*002a*/ 	.short	(.L_4319 - .L_4318)


	//   ....[0]....
.L_4318:
        /*002c*/ 	.word	0xffffffff


	//   ....[1]....
        /*0030*/ 	.word	0xffffffff


	//   ....[2]....
        /*0034*/ 	.word	0xffffffff


	//   ....[3]....
        /*0038*/ 	.word	0xffffffff


	//   ....[4]....
        /*003c*/ 	.word	0xffffffff


	//   ....[5]....
        /*0040*/ 	.word	0xffffffff


	//   ....[6]....
        /*0044*/ 	.word	0xffffffff


	//   ....[7]....
        /*0048*/ 	.word	0xffffffff


	//   ....[8]....
        /*004c*/ 	.word	0xffffffff


	//   ....[9]....
        /*0050*/ 	.word	0xffffffff


	//   ....[10]....
        /*0054*/ 	.word	0x05000073


	//   ....[11]....
        /*0058*/ 	.word	0x05000073


	//   ....[12]....
        /*005c*/ 	.word	0x05000073


	//   ....[13]....
        /*0060*/ 	.word	0x05000073


	//   ....[14]....
        /*0064*/ 	.word	0x05000073


	//   ....[15]....
        /*0068*/ 	.word	0x05000073


	//   ....[16]....
        /*006c*/ 	.word	0x05000073


	//   ....[17]....
        /*0070*/ 	.word	0x05000073


	//   ....[18]....
        /*0074*/ 	.word	0x05000073


	//   ....[19]....
        /*0078*/ 	.word	0x05000073


	//----- nvinfo : EIATTR_COOP_GROUP_INSTR_OFFSETS
	.align		4
.L_4319:
        /*007c*/ 	.byte	0x04, 0x28
        /*007e*/ 	.short	(.L_4321 - .L_4320)


	//   ....[0]....
.L_4320:
        /*0080*/ 	.word	0x00001750


	//   ....[1]....
        /*0084*/ 	.word	0x00001760


	//   ....[2]....
        /*0088*/ 	.word	0x00001790


	//   ....[3]....
        /*008c*/ 	.word	0x000017a0


	//   ....[4]....
        /*0090*/ 	.word	0x000017d0


	//   ....[5]....
        /*0094*/ 	.word	0x000017e0


	//   ....[6]....
        /*0098*/ 	.word	0x00001810


	//   ....[7]....
        /*009c*/ 	.word	0x00001820


	//   ....[8]....
        /*00a0*/ 	.word	0x00001850


	//   ....[9]....
        /*00a4*/ 	.word	0x00001860


	//   ....[10]....
        /*00a8*/ 	.word	0x00003540


	//   ....[11]....
        /*00ac*/ 	.word	0x00003590


	//   ....[12]....
        /*00b0*/ 	.word	0x00003600


	//   ....[13]....
        /*00b4*/ 	.word	0x00003660


	//   ....[14]....
        /*00b8*/ 	.word	0x000036d0


	//   ....[15]....
        /*00bc*/ 	.word	0x00003730


	//   ....[16]....
        /*00c0*/ 	.word	0x000037a0


	//   ....[17]....
        /*00c4*/ 	.word	0x00003800


	//   ....[18]....
        /*00c8*/ 	.word	0x00003870


	//   ....[19]....
        /*00cc*/ 	.word	0x000038d0


	//----- nvinfo : EIATTR_EXIT_INSTR_OFFSETS
	.align		4
.L_4321:
        /*00d0*/ 	.byte	0x04, 0x1c
        /*00d2*/ 	.short	(.L_4323 - .L_4322)


	//   ....[0]....
.L_4322:
        /*00d4*/ 	.word	0x000034e0


	//----- nvinfo : EIATTR_MAX_THREADS
	.align		4
.L_4323:
        /*00d8*/ 	.byte	0x04, 0x05
        /*00da*/ 	.short	(.L_4325 - .L_4324)
.L_4324:
        /*00dc*/ 	.word	0x00000080
        /*00e0*/ 	.word	0x00000001
        /*00e4*/ 	.word	0x00000001


	//----- nvinfo : EIATTR_CRS_STACK_SIZE
	.align		4
.L_4325:
        /*00e8*/ 	.byte	0x04, 0x1e
        /*00ea*/ 	.short	(.L_4327 - .L_4326)
.L_4326:
        /*00ec*/ 	.word	0x00000000


	//----- nvinfo : EIATTR_CBANK_PARAM_SIZE
	.align		4
.L_4327:
        /*00f0*/ 	.byte	0x03, 0x19
        /*00f2*/ 	.short	0x0128


	//----- nvinfo : EIATTR_PARAM_CBANK
	.align		4
        /*00f4*/ 	.byte	0x04, 0x0a
        /*00f6*/ 	.short	(.L_4329 - .L_4328)
	.align		4
.L_4328:
        /*00f8*/ 	.word	index@(.nv.constant0._ZN10layer_norm13ln_bwd_kernelINS_13Kernel_traitsI6__halfffffjLj2560ELj1ELj1ELj4ELj16ENS_18Kernel_traits_baseILj2560ES2_ffffjLj128EEEEELb1ELb0ELb1ELb1EEEvNS_9BwdParamsE)
        /*00fc*/ 	.short	0x0210
        /*00fe*/ 	.short	0x0128


	//----- nvinfo : EIATTR_SW_WAR
	.align		4
.L_4329:
        /*0100*/ 	.byte	0x04, 0x36
        /*0102*/ 	.short	(.L_4331 - .L_4330)
.L_4330:
        /*0104*/ 	.word	0x00000008
.L_4331:


//--------------------- .nv.info._ZN10layer_norm13ln_bwd_kernelINS_13Kernel_traitsI6__halfffffjLj2560ELj1ELj1ELj4ELj16ENS_18Kernel_traits_baseILj2560ES2_ffffjLj128EEEEELb1ELb1ELb0ELb0EEEvNS_9BwdParamsE --------------------------
	.section	.nv.info._ZN10layer_norm13ln_bwd_kernelINS_13Kernel_traitsI6__halfffffjLj2560ELj1ELj1ELj4ELj16ENS_18Kernel_traits_baseILj2560ES2_ffffjLj128EEEEELb1ELb1ELb0ELb0EEEvNS_9BwdParamsE,"",@"SHT_CUDA_INFO"
	.sectionflags	@""
	.align	4


	//----- nvinfo : EIATTR_CUDA_API_VERSION
	.align		4
        /*0000*/ 	.byte	0x04, 0x37
        /*0002*/ 	.short	(.L_4333 - .L_4332)
.L_4332:
        /*0004*/ 	.word	0x00000082


	//----- nvinfo : EIATTR_KPARAM_INFO
	.align		4
.L_4333:
        /*0008*/ 	.byte	0x04, 0x17
        /*000a*/ 	.short	(.L_4335 - .L_4334)
.L_4334:
        /*000c*/ 	.word	0x00000000
        /*0010*/ 	.short	0x0000
        /*0012*/ 	.short	0x0000
        /*0014*/ 	.byte	0x00, 0xf0, 0xa1, 0x04


	//----- nvinfo : EIATTR_SPARSE_MMA_MASK
	.align		4
.L_4335:
        /*0018*/ 	.byte	0x03, 0x50
        /*001a*/ 	.short	0x0000


	//----- nvinfo : EIATTR_MAXREG_COUNT
	.align		4
        /*001c*/ 	.byte	0x03, 0x1b
        /*001e*/ 	.short	0x00ff


	//----- nvinfo : EIATTR_NUM_BARRIERS
	.align		4
        /*0020*/ 	.byte	0x02, 0x4c
        /*0022*/ 	.byte	0x01
	.zero		1


	//----- nvinfo : EIATTR_MERCURY_ISA_VERSION
	.align		4
        /*0024*/ 	.byte	0x03, 0x5f
        /*0026*/ 	.short	0x0101


	//----- nvinfo : EIATTR_COOP_GROUP_MASK_REGIDS
	.align		4
        /*0028*/ 	.byte	0x04, 0x29
        /*002a*/ 	.short	(.L_4337 - .L_4336)


	//   ....[0]....
.L_4336:
        /*002c*/ 	.word	0xffffffff


	//   ....[1]....
        /*0030*/ 	.word	0xffffffff


	//   ....[2]....
        /*0034*/ 	.word	0xffffffff


	//   ....[3]....
        /*0038*/ 	.word	0xffffffff


	//   ....[4]....
        /*003c*/ 	.word	0xffffffff


	//   ....[5]....
        /*0040*/ 	.word	0xffffffff


	//   ....[6]....
        /*0044*/ 	.word	0xffffffff


	//   ....[7]....
        /*0048*/ 	.word	0xffffffff


	//   ....[8]....
        /*004c*/ 	.word	0xffffffff


	//   ....[9]....
        /*0050*/ 	.word	0xffffffff


	//   ....[10]....
        /*0054*/ 	.word	0x050000bb


	//   ....[11]....
        /*0058*/ 	.word	0x050000bb


	//   ....[12]....
        /*005c*/ 	.word	0x050000bb


	//   ....[13]....
        /*0060*/ 	.word	0x050000bb


	//   ....[14]....
        /*0064*/ 	.word	0x050000bb


	//   ....[15]....
        /*0068*/ 	.word	0x050000bb


	//   ....[16]....
        /*006c*/ 	.word	0x050000bb


	//   ....[17]....
        /*0070*/ 	.word	0x050000bb


	//   ....[18]....
        /*0074*/ 	.word	0x050000bb


	//   ....[19]....
        /*0078*/ 	.word	0x050000bb


	//----- nvinfo : EIATTR_COOP_GROUP_INSTR_OFFSETS
	.align		4
.L_4337:
        /*007c*/ 	.byte	0x04, 0x28
        /*007e*/ 	.short	(.L_4339 - .L_4338)


	//   ....[0]....
.L_4338:
        /*0080*/ 	.word	0x00001c30


	//   ....[1]....
        /*0084*/ 	.word	0x00001c40


	//   ....[2]....
        /*0088*/ 	.word	0x00001c70


	//   ....[3]....
        /*008c*/ 	.word	0x00001c80


	//   ....[4]....
        /*0090*/ 	.word	0x00001cb0


	//   ....[5]....
        /*0094*/ 	.word	0x00001cc0


	//   ....[6]....
        /*0098*/ 	.word	0x00001cf0


	//   ....[7]....
        /*009c*/ 	.word	0x00001d00


	//   ....[8]....
        /*00a0*/ 	.word	0x00001d30


	//   ....[9]....
        /*00a4*/ 	.word	0x00001d40


	//   ....[10]....
        /*00a8*/ 	.word	0x00003a50


	//   ....[11]....
        /*00ac*/ 	.word	0x00003aa0


	//   ....[12]....
        /*00b0*/ 	.word	0x00003b10


	//   ....[13]....
        /*00b4*/ 	.word	0x00003b70


	//   ....[14]....
        /*00b8*/ 	.word	0x00003be0


	//   ....[15]....
        /*00bc*/ 	.word	0x00003c40


	//   ....[16]....
        /*00c0*/ 	.word	0x00003cb0


	//   ....[17]....
        /*00c4*/ 	.word	0x00003d10


	//   ....[18]....
        /*00c8*/ 	.word	0x00003d80


	//   ....[19]....
        /*00cc*/ 	.word	0x00003de0


	//----- nvinfo : EIATTR_EXIT_INSTR_OFFSETS
	.align		4
.L_4339:
        /*00d0*/ 	.byte	0x04, 0x1c
        /*00d2*/ 	.short	(.L_4341 - .L_4340)


	//   ....[0]....
.L_4340:
        /*00d4*/ 	.word	0x00003950


	//   ....[1]....
        /*00d8*/ 	.word	0x000039f0


	//----- nvinfo : EIATTR_MAX_THREADS
	.align		4
.L_4341:
        /*00dc*/ 	.byte	0x04, 0x05
        /*00de*/ 	.short	(.L_4343 - .L_4342)
.L_4342:
        /*00e0*/ 	.word	0x00000080
        /*00e4*/ 	.word	0x00000001
        /*00e8*/ 	.word	0x00000001


	//----- nvinfo : EIATTR_CRS_STACK_SIZE
	.align		4
.L_4343:
        /*00ec*/ 	.byte	0x04, 0x1e
        /*00ee*/ 	.short	(.L_4345 - .L_4344)
.L_4344:
        /*00f0*/ 	.word	0x00000000


	//----- nvinfo : EIATTR_CBANK_PARAM_SIZE
	.align		4
.L_4345:
        /*00f4*/ 	.byte	0x03, 0x19
        /*00f6*/ 	.short	0x0128


	//----- nvinfo : EIATTR_PARAM_CBANK
	.align		4
        /*00f8*/ 	.byte	0x04, 0x0a
        /*00fa*/ 	.short	(.L_4347 - .L_4346)
	.align		4
.L_4346:
        /*00fc*/ 	.word	index@(.nv.constant0._ZN10layer_norm13ln_bwd_kernelINS_13Kernel_traitsI6__halfffffjLj2560ELj1ELj1ELj4ELj16ENS_18Kernel_traits_baseILj2560ES2_ffffjLj128EEEEELb1ELb1ELb0ELb0EEEvNS_9BwdParamsE)
        /*0100*/ 	.short	0x0210
        /*0102*/ 	.short	0x0128


	//----- nvinfo : EIATTR_SW_WAR
	.align		4
.L_4347:
        /*0104*/ 	.byte	0x04, 0x36
        /*0106*/ 	.short	(.L_4349 - .L_4348)
.L_4348:
        /*0108*/ 	.word	0x00000008
.L_4349:


//--------------------- .nv.info._ZN10layer_norm13ln_bwd_kernelINS_13Kernel_traitsI6__halfffffjLj2560ELj1ELj1ELj4ELj16ENS_18Kernel_traits_baseILj2560ES2_ffffjLj128EEEEELb1ELb1ELb0ELb1EEEvNS_9BwdParamsE --------------------------
	.section	.nv.info._ZN10layer_norm13ln_bwd_kernelINS_13Kernel_traitsI6__halfffffjLj2560ELj1ELj1ELj4ELj16ENS_18Kernel_traits_baseILj2560ES2_ffffjLj128EEEEELb1ELb1ELb0ELb1EEEvNS_9BwdParamsE,"",@"SHT_CUDA_INFO"
	.sectionflags	@""
	.align	4


	//----- nvinfo : EIATTR_CUDA_API_VERSION
	.align		4
        /*0000*/ 	.byte	0x04, 0x37
        /*0002*/ 	.short	(.L_4351 - .L_4350)
.L_4350:
        /*0004*/ 	.word	0x00000082


	//----- nvinfo : EIATTR_KPARAM_INFO
	.align		4
.L_4351:
        /*0008*/ 	.byte	0x04, 0x17
        /*000a*/ 	.short	(.L_4353 - .L_4352)
.L_4352:
        /*000c*/ 	.word	0x00000000
        /*0010*/ 	.short	0x0000
        /*0012*/ 	.short	0x0000
        /*0014*/ 	.byte	0x00, 0xf0, 0xa1, 0x04


	//----- nvinfo : EIATTR_SPARSE_MMA_MASK
	.align		4
.L_4353:
        /*0018*/ 	.byte	0x03, 0x50
        /*001a*/ 	.short	0x0000


	//----- nvinfo : EIATTR_MAXREG_COUNT
	.align		4
        /*001c*/ 	.byte	0x03, 0x1b
        /*001e*/ 	.short	0x00ff


	//----- nvinfo : EIATTR_NUM_BARRIERS
	.align		4
        /*0020*/ 	.byte	0x02, 0x4c
        /*0022*/ 	.byte	0x01
	.zero		1


	//----- nvinfo : EIATTR_MERCURY_ISA_VERSION
	.align		4
        /*0024*/ 	.byte	0x03, 0x5f
        /*0026*/ 	.short	0x0101


	//----- nvinfo : EIATTR_COOP_GROUP_MASK_REGIDS
	.align		4
        /*0028*/ 	.byte	0x04, 0x29
        /*002a*/ 	.short	(.L_4355 - .L_4354)


	//   ....[0]....
.L_4354:
        /*002c*/ 	.word	0xffffffff


	//   ....[1]....
        /*0030*/ 	.word	0xffffffff


	//   ....[2]....
        /*0034*/ 	.word	0xffffffff


	//   ....[3]....
        /*0038*/ 	.word	0xffffffff


	//   ....[4]....
        /*003c*/ 	.word	0xffffffff


	//   ....[5]....
        /*0040*/ 	.word	0xffffffff


	//   ....[6]....
        /*0044*/ 	.word	0xffffffff


	//   ....[7]....
        /*0048*/ 	.word	0xffffffff


	//   ....[8]....
        /*004c*/ 	.word	0xffffffff


	//   ....[9]....
        /*0050*/ 	.word	0xffffffff


	//   ....[10]....
        /*0054*/ 	.word	0x05000052


	//   ....[11]....
        /*0058*/ 	.word	0x05000052


	//   ....[12]....
        /*005c*/ 	.word	0x05000052


	//   ....[13]....
        /*0060*/ 	.word	0x05000052


	//   ....[14]....
        /*0064*/ 	.word	0x05000052


	//   ....[15]....
        /*0068*/ 	.word	0x05000052


	//   ....[16]....
        /*006c*/ 	.word	0x05000052


	//   ....[17]....
        /*0070*/ 	.word	0x05000052


	//   ....[18]....
        /*0074*/ 	.word	0x05000052


	//   ....[19]....
        /*0078*/ 	.word	0x05000052


	//----- nvinfo : EIATTR_COOP_GROUP_INSTR_OFFSETS
	.align		4
.L_4355:
        /*007c*/ 	.byte	0x04, 0x28
        /*007e*/ 	.short	(.L_4357 - .L_4356)


	//   ....[0]....
.L_4356:
        /*0080*/ 	.word	0x000017c0


	//   ....[1]....
        /*0084*/ 	.word	0x000017d0


	//   ....[2]....
        /*0088*/ 	.word	0x00001800


	//   ....[3]....
        /*008c*/ 	.word	0x00001810


	//   ....[4]....
        /*0090*/ 	.word	0x00001840


	//   ....[5]....
        /*0094*/ 	.word	0x00001850


	//   ....[6]....
        /*0098*/ 	.word	0x00001880


	//   ....[7]....
        /*009c*/ 	.word	0x00001890


	//   ....[8]....
        /*00a0*/ 	.word	0x000018c0


	//   ....[9]....
        /*00a4*/ 	.word	0x000018d0


	//   ....[10]....
        /*00a8*/ 	.word	0x00003320


	//   ....[11]....
        /*00ac*/ 	.word	0x00003370


	//   ....[12]....
        /*00b0*/ 	.word	0x000033e0


	//   ....[13]....
        /*00b4*/ 	.word	0x00003440


	//   ....[14]....
        /*00b8*/ 	.word	0x000034b0


	//   ....[15]....
        /*00bc*/ 	.word	0x00003510


	//   ....[16]....
        /*00c0*/ 	.word	0x00003580


	//   ....[17]....
        /*00c4*/ 	.word	0x000035e0


	//   ....[18]....
        /*00c8*/ 	.word	0x00003650


	//   ....[19]....
        /*00cc*/ 	.word	0x000036b0


	//----- nvinfo : EIATTR_EXIT_INSTR_OFFSETS
	.align		4
.L_4357:
        /*00d0*/ 	.byte	0x04, 0x1c
        /*00d2*/ 	.short	(.L_4359 - .L_4358)


	//   ....[0]....
.L_4358:
        /*00d4*/ 	.word	0x000032c0


	//----- nvinfo : EIATTR_MAX_THREADS
	.align		4
.L_4359:
        /*00d8*/ 	.byte	0x04, 0x05
        /*00da*/ 	.short	(.L_4361 - .L_4360)
.L_4360:
        /*00dc*/ 	.word	0x00000080
        /*00e0*/ 	.word	0x00000001
        /*00e4*/ 	.word	0x00000001


	//----- nvinfo : EIATTR_CRS_STACK_SIZE
	.align		4
.L_4361:
        /*00e8*/ 	.byte	0x04, 0x1e
        /*00ea*/ 	.short	(.L_4363 - .L_4362)
.L_4362:
        /*00ec*/ 	.word	0x00000000


	//----- nvinfo : EIATTR_CBANK_PARAM_SIZE
	.align		4
.L_4363:
        /*00f0*/ 	.byte	0x03, 0x19
        /*00f2*/ 	.short	0x0128


	//----- nvinfo : EIATTR_PARAM_CBANK
	.align		4
        /*00f4*/ 	.byte	0x04, 0x0a
        /*00f6*/ 	.short	(.L_4365 - .L_4364)
	.align		4
.L_4364:
        /*00f8*/ 	.word	index@(.nv.constant0._ZN10layer_norm13ln_bwd_kernelINS_13Kernel_traitsI6__halfffffjLj2560ELj1ELj1ELj4ELj16ENS_18Kernel_traits_baseILj2560ES2_ffffjLj128EEEEELb1ELb1ELb0ELb1EEEvNS_9BwdParamsE)
        /*00fc*/ 	.short	0x0210
        /*00fe*/ 	.short	0x0128


	//----- nvinfo : EIATTR_SW_WAR
	.align		4
.L_4365:
        /*0100*/ 	.byte	0x04, 0x36
        /*0102*/ 	.short	(.L_4367 - .L_4366)
.L_4366:
        /*0104*/ 	.word	0x00000008
.L_4367:


//--------------------- .nv.info._ZN10layer_norm22ln_bwd_finalize_kernelINS_22Kernel_traits_finalizeILj2560E6__halfffffjLb1ELj1024ELj4ENS_18Kernel_traits_baseILj2560ES2_ffffjLj1024EEEEELb1ELb0EEEvNS_9BwdParamsE --------------------------
	.section	.nv.info._ZN10layer_norm22ln_bwd_finalize_kernelINS_22Kernel_traits_finalizeILj2560E6__halfffffjLb1ELj1024ELj4ENS_18Kernel_traits_baseILj2560ES2_ffffjLj1024EEEEELb1ELb0EEEvNS_9BwdParamsE,"",@"SHT_CUDA_INFO"
	.sectionflags	@""
	.align	4


	//----- nvinfo : EIATTR_CUDA_API_VERSION
	.align		4
        /*0000*/ 	.byte	0x04, 0x37
        /*0002*/ 	.short	(.L_4369 - .L_4368)
.L_4368:
        /*0004*/ 	.word	0x00000082


	//----- nvinfo : EIATTR_KPARAM_INFO
	.align		4
.L_4369:
        /*0008*/ 	.byte	0x04, 0x17
        /*000a*/ 	.short	(.L_4371 - .L_4370)
.L_4370:
        /*000c*/ 	.word	0x00000000
        /*0010*/ 	.short	0x0000
        /*0012*/ 	.short	0x0000
        /*0014*/ 	.byte	0x00, 0xf0, 0xa1, 0x04


	//----- nvinfo : EIATTR_SPARSE_MMA_MASK
	.align		4
.L_4371:
        /*0018*/ 	.byte	0x03, 0x50
        /*001a*/ 	.short	0x0000


	//----- nvinfo : EIATTR_MAXREG_COUNT
	.align		4
        /*001c*/ 	.byte	0x03, 0x1b
        /*001e*/ 	.short	0x0040


	//----- nvinfo : EIATTR_NUM_BARRIERS
	.align		4
        /*0020*/ 	.byte	0x02, 0x4c
        /*0022*/ 	.byte	0x01
	.zero		1


	//----- nvinfo : EIATTR_MERCURY_ISA_VERSION
	.align		4
        /*0024*/ 	.byte	0x03, 0x5f
        /*0026*/ 	.short	0x0101


	//----- nvinfo : EIATTR_COOP_GROUP_MASK_REGIDS
	.align		4
        /*0028*/ 	.byte	0x04, 0x29
        /*002a*/ 	.short	(.L_4373 - .L_4372)


	//   ....[0]....
.L_4372:
        /*002c*/ 	.word	0xffffffff


	//   ....[1]....
        /*0030*/ 	.word	0xffffffff


	//   ....[2]....
        /*0034*/ 	.word	0xffffffff


	//   ....[3]....
        /*0038*/ 	.word	0xffffffff


	//   ....[4]....
        /*003c*/ 	.word	0xffffffff


	//   ....[5]....
        /*0040*/ 	.word	0xffffffff


	//   ....[6]....
        /*0044*/ 	.word	0xffffffff


	//   ....[7]....
        /*0048*/ 	.word	0xffffffff


	//   ....[8]....
        /*004c*/ 	.word	0xffffffff


	//   ....[9]....
        /*0050*/ 	.word	0xffffffff


	//   ....[10]....
        /*0054*/ 	.word	0xffffffff


	//   ....[11]....
        /*0058*/ 	.word	0xffffffff


	//   ....[12]....
        /*005c*/ 	.word	0xffffffff


	//   ....[13]....
        /*0060*/ 	.word	0xffffffff


	//   ....[14]....
        /*0064*/ 	.word	0xffffffff


	//   ....[15]....
        /*0068*/ 	.word	0x05000014


	//   ....[16]....
        /*006c*/ 	.word	0x05000014


	//   ....[17]....
        /*0070*/ 	.word	0x05000014


	//   ....[18]....
        /*0074*/ 	.word	0x05000014


	//   ....[19]....
        /*0078*/ 	.word	0x05000014


	//   ....[20]....
        /*007c*/ 	.word	0x05000014


	//   ....[21]....
        /*0080*/ 	.word	0x05000014


	//   ....[22]....
        /*0084*/ 	.word	0x05000014


	//   ....[23]....
        /*0088*/ 	.word	0x05000014


	//   ....[24]....
        /*008c*/ 	.word	0x05000014


	//   ....[25]....
        /*0090*/ 	.word	0x05000014


	//   ....[26]....
        /*0094*/ 	.word	0x05000014


	//   ....[27]....
        /*0098*/ 	.word	0x05000014


	//   ....[28]....
        /*009c*/ 	.word	0x05000014


	//   ....[29]....
        /*00a0*/ 	.word	0x05000014


	//----- nvinfo : EIATTR_COOP_GROUP_INSTR_OFFSETS
	.align		4
.L_4373:
        /*00a4*/ 	.byte	0x04, 0x28
        /*00a6*/ 	.short	(.L_4375 - .L_4374)


	//   ....[0]....
.L_4374:
        /*00a8*/ 	.word	0x00000ad0


	//   ....[1]....
        /*00ac*/ 	.word	0x00000ae0


	//   ....[2]....
        /*00b0*/ 	.word	0x00000af0


	//   ....[3]....
        /*00b4*/ 	.word	0x00000b20


	//   ....[4]....
        /*00b8*/ 	.word	0x00000b40


	//   ....[5]....
        /*00bc*/ 	.word	0x00000b50


	//   ....[6]....
        /*00c0*/ 	.word	0x00000b90


	//   ....[7]....
        /*00c4*/ 	.word	0x00000ba0


	//   ....[8]....
        /*00c8*/ 	.word	0x00000bb0


	//   ....[9]....
        /*00cc*/ 	.word	0x00000be0


	//   ....[10]....
        /*00d0*/ 	.word	0x00000c00


	//   ....[11]....
        /*00d4*/ 	.word	0x00000c10


	//   ....[12]....
        /*00d8*/ 	.word	0x00000c40


	//   ....[13]....
        /*00dc*/ 	.word	0x00000c60


	//   ....[14]....
        /*00e0*/ 	.word	0x00000c70


	//   ....[15]....
        /*00e4*/ 	.word	0x00000f20


	//   ....[16]....
        /*00e8*/ 	.word	0x00000f90


	//   ....[17]....
        /*00ec*/ 	.word	0x00001000


	//   ....[18]....
        /*00f0*/ 	.word	0x00001070


	//   ....[19]....
        /*00f4*/ 	.word	0x000010e0


	//   ....[20]....
        /*00f8*/ 	.word	0x00001140


	//   ....[21]....
        /*00fc*/ 	.word	0x000011b0


	//   ....[22]....
        /*0100*/ 	.word	0x00001220


	//   ....[23]....
        /*0104*/ 	.word	0x00001290


	//   ....[24]....
        /*0108*/ 	.word	0x00001300


	//   ....[25]....
        /*010c*/ 	.word	0x00001360


	//   ....[26]....
        /*0110*/ 	.word	0x000013d0


	//   ....[27]....
        /*0114*/ 	.word	0x00001440


	//   ....[28]....
        /*0118*/ 	.word	0x000014b0


	//   ....[29]....
        /*011c*/ 	.word	0x00001520


	//----- nvinfo : EIATTR_EXIT_INSTR_OFFSETS
	.align		4
.L_4375:
        /*0120*/ 	.byte	0x04, 0x1c
        /*0122*/ 	.short	(.L_4377 - .L_4376)


	//   ....[0]....
.L_4376:
        /*0124*/ 	.word	0x00000070


	//   ....[1]....
        /*0128*/ 	.word	0x00000ec0


	//----- nvinfo : EIATTR_MAX_THREADS
	.align		4
.L_4377:
        /*012c*/ 	.byte	0x04, 0x05
        /*012e*/ 	.short	(.L_4379 - .L_4378)
.L_4378:
        /*0130*/ 	.word	0x00000400
        /*0134*/ 	.word	0x00000001
        /*0138*/ 	.word	0x00000001


	//----- nvinfo : EIATTR_CRS_STACK_SIZE
	.align		4
.L_4379:
        /*013c*/ 	.byte	0x04, 0x1e
        /*013e*/ 	.short	(.L_4381 - .L_4380)
.L_4380:
        /*0140*/ 	.word	0x00000000


	//----- nvinfo : EIATTR_CBANK_PARAM_SIZE
	.align		4
.L_4381:
        /*0144*/ 	.byte	0x03, 0x19
        /*0146*/ 	.short	0x0128


	//----- nvinfo : EIATTR_PARAM_CBANK
	.align		4
        /*0148*/ 	.byte	0x04, 0x0a
        /*014a*/ 	.short	(.L_4383 - .L_4382)
	.align		4
.L_4382:
        /*014c*/ 	.word	index@(.nv.constant0._ZN10layer_norm22ln_bwd_finalize_kernelINS_22Kernel_traits_finalizeILj2560E6__halfffffjLb1ELj1024ELj4ENS_18Kernel_traits_baseILj2560ES2_ffffjLj1024EEEEELb1ELb0EEEvNS_9BwdParamsE)
        /*0150*/ 	.short	0x0210
        /*0152*/ 	.short	0x0128


	//----- nvinfo : EIATTR_SW_WAR
	.align		4
.L_4383:
        /*0154*/ 	.byte	0x04, 0x36
        /*0156*/ 	.short	(.L_4385 - .L_4384)
.L_4384:
        /*0158*/ 	.word	0x00000008
.L_4385:


//--------------------- .nv.info._ZN10layer_norm13ln_bwd_kernelINS_13Kernel_traitsI6__halfffffjLj2560ELj1ELj1ELj4ELj16ENS_18Kernel_traits_baseILj2560ES2_ffffjLj128EEEEELb1ELb1ELb1ELb0EEEvNS_9BwdParamsE --------------------------
	.section	.nv.info._ZN10layer_norm13ln_bwd_kernelINS_13Kernel_traitsI6__halfffffjLj2560ELj1ELj1ELj4ELj16ENS_18Kernel_traits_baseILj2560ES2_ffffjLj128EEEEELb1ELb1ELb1ELb0EEEvNS_9BwdParamsE,"",@"SHT_CUDA_INFO"
	.sectionflags	@""
	.align	4


	//----- nvinfo : EIATTR_CUDA_API_VERSION
	.align		4
        /*0000*/ 	.byte	0x04, 0x37
        /*0002*/ 	.short	(.L_4387 - .L_4386)
.L_4386:
        /*0004*/ 	.word	0x00000082


	//----- nvinfo : EIATTR_KPARAM_INFO
	.align		4
.L_4387:
        /*0008*/ 	.byte	0x04, 0x17
        /*000a*/ 	.short	(.L_4389 - .L_4388)
.L_4388:
        /*000c*/ 	.word	0x00000000
        /*0010*/ 	.short	0x0000
        /*0012*/ 	.short	0x0000
        /*0014*/ 	.byte	0x00, 0xf0, 0xa1, 0x04


	//----- nvinfo : EIATTR_SPARSE_MMA_MASK
	.align		4
.L_4389:
        /*0018*/ 	.byte	0x03, 0x50
        /*001a*/ 	.short	0x0000


	//----- nvinfo : EIATTR_MAXREG_COUNT
	.align		4
        /*001c*/ 	.byte	0x03, 0x1b
        /*001e*/ 	.short	0x00ff


	//----- nvinfo : EIATTR_NUM_BARRIERS
	.align		4
        /*0020*/ 	.byte	0x02, 0x4c
        /*0022*/ 	.byte	0x01
	.zero		1


	//----- nvinfo : EIATTR_MERCURY_ISA_VERSION
	.align		4
        /*0024*/ 	.byte	0x03, 0x5f
        /*0026*/ 	.short	0x0101


	//----- nvinfo : EIATTR_COOP_GROUP_MASK_REGIDS
	.align		4
        /*0028*/ 	.byte	0x04, 0x29
        /*002a*/ 	.short	(.L_4391 - .L_4390)


	//   ....[0]....
.L_4390:
        /*002c*/ 	.word	0xffffffff


	//   ....[1]....
        /*0030*/ 	.word	0xffffffff


	//   ....[2]....
        /*0034*/ 	.word	0xffffffff


	//   ....[3]....
        /*0038*/ 	.word	0xffffffff


	//   ....[4]....
        /*003c*/ 	.word	0xffffffff


	//   ....[5]....
        /*0040*/ 	.word	0xffffffff


	//   ....[6]....
        /*0044*/ 	.word	0xffffffff


	//   ....[7]....
        /*0048*/ 	.word	0xffffffff


	//   ....[8]....
        /*004c*/ 	.word	0xffffffff


	//   ....[9]....
        /*0050*/ 	.word	0xffffffff


	//   ....[10]....
        /*0054*/ 	.word	0x050000c6


	//   ....[11]....
        /*0058*/ 	.word	0x050000c6


	//   ....[12]....
        /*005c*/ 	.word	0x050000c6


	//   ....[13]....
        /*0060*/ 	.word	0x050000c6


	//   ....[14]....
        /*0064*/ 	.word	0x050000c6


	//   ....[15]....
        /*0068*/ 	.word	0x050000c6


	//   ....[16]....
        /*006c*/ 	.word	0x050000c6


	//   ....[17]....
        /*0070*/ 	.word	0x050000c6


	//   ....[18]....
        /*0074*/ 	.word	0x050000c6


	//   ....[19]....
        /*0078*/ 	.word	0x050000c6


	//----- nvinfo : EIATTR_COOP_GROUP_INSTR_OFFSETS
	.align		4
.L_4391:
        /*007c*/ 	.byte	0x04, 0x28
        /*007e*/ 	.short	(.L_4393 - .L_4392)


	//   ....[0]....
.L_4392:
        /*0080*/ 	.word	0x00002130


	//   ....[1]....
        /*0084*/ 	.word	0x00002140


	//   ....[2]....
        /*0088*/ 	.word	0x00002170


	//   ....[3]....
        /*008c*/ 	.word	0x00002180


	//   ....[4]....
        /*0090*/ 	.word	0x000021b0


	//   ....[5]....
        /*0094*/ 	.word	0x000021c0


	//   ....[6]....
        /*0098*/ 	.word	0x000021f0


	//   ....[7]....
        /*009c*/ 	.word	0x00002200


	//   ....[8]....
        /*00a0*/ 	.word	0x00002230


	//   ....[9]....
        /*00a4*/ 	.word	0x00002240


	//   ....[10]....
        /*00a8*/ 	.word	0x00004f60


	//   ....[11]....
        /*00ac*/ 	.word	0x00004fb0


	//   ....[12]....
        /*00b0*/ 	.word	0x00005020


	//   ....[13]....
        /*00b4*/ 	.word	0x00005080


	//   ....[14]....
        /*00b8*/ 	.word	0x000050f0


	//   ....[15]....
        /*00bc*/ 	.word	0x00005150


	//   ....[16]....
        /*00c0*/ 	.word	0x000051c0


	//   ....[17]....
        /*00c4*/ 	.word	0x00005220


	//   ....[18]....
        /*00c8*/ 	.word	0x00005290


	//   ....[19]....
        /*00cc*/ 	.word	0x000052f0


	//----- nvinfo : EIATTR_EXIT_INSTR_OFFSETS
	.align		4
.L_4393:
        /*00d0*/ 	.byte	0x04, 0x1c
        /*00d2*/ 	.short	(.L_4395 - .L_4394)


	//   ....[0]....
.L_4394:
        /*00d4*/ 	.word	0x00004e60


	//   ....[1]....
        /*00d8*/ 	.word	0x00004f00


	//----- nvinfo : EIATTR_MAX_THREADS
	.align		4
.L_4395:
        /*00dc*/ 	.byte	0x04, 0x05
        /*00de*/ 	.short	(.L_4397 - .L_4396)
.L_4396:
        /*00e0*/ 	.word	0x00000080
        /*00e4*/ 	.word	0x00000001
        /*00e8*/ 	.word	0x00000001


	//----- nvinfo : EIATTR_CRS_STACK_SIZE
	.align		4
.L_4397:
        /*00ec*/ 	.byte	0x04, 0x1e
        /*00ee*/ 	.short	(.L_4399 - .L_4398)
.L_4398:
        /*00f0*/ 	.word	0x00000000


	//----- nvinfo : EIATTR_CBANK_PARAM_SIZE
	.align		4
.L_4399:
        /*00f4*/ 	.byte	0x03, 0x19
        /*00f6*/ 	.short	0x0128


	//----- nvinfo : EIATTR_PARAM_CBANK
	.align		4
        /*00f8*/ 	.byte	0x04, 0x0a
        /*00fa*/ 	.short	(.L_4401 - .L_4400)
	.align		4
.L_4400:
        /*00fc*/ 	.word	index@(.nv.constant0._ZN10layer_norm13ln_bwd_kernelINS_13Kernel_traitsI6__halfffffjLj2560ELj1ELj1ELj4ELj16ENS_18Kernel_traits_baseILj2560ES2_ffffjLj128EEEEELb1ELb1ELb1ELb0EEEvNS_9BwdParamsE)
        /*0100*/ 	.short	0x0210
        /*0102*/ 	.short	0x0128


	//----- nvinfo : EIATTR_SW_WAR
	.align		4
.L_4401:
        /*0104*/ 	.byte	0x04, 0x36
        /*0106*/ 	.short	(.L_4403 - .L_4402)
.L_4402:
        /*0108*/ 	.word	0x00000008
.L_4403:


//--------------------- .nv.info._ZN10layer_norm22ln_bwd_finalize_kernelINS_22Kernel_traits_finalizeILj2560E6__halfffffjLb1ELj1024ELj4ENS_18Kernel_traits_baseILj2560ES2_ffffjLj1024EEEEELb1ELb1EEEvNS_9BwdParamsE --------------------------
	.section	.nv.info._ZN10layer_norm22ln_bwd_finalize_kernelINS_22Kernel_traits_finalizeILj2560E6__halfffffjLb1ELj1024ELj4ENS_18Kernel_traits_baseILj2560ES2_ffffjLj1024EEEEELb1ELb1EEEvNS_9BwdParamsE,"",@"SHT_CUDA_INFO"
	.sectionflags	@""
	.align	4


	//----- nvinfo : EIATTR_CUDA_API_VERSION
	.align		4
        /*0000*/ 	.byte	0x04, 0x37
        /*0002*/ 	.short	(.L_4405 - .L_4404)
.L_4404:
        /*0004*/ 	.word	0x00000082


	//----- nvinfo : EIATTR_KPARAM_INFO
	.align		4
.L_4405:
        /*0008*/ 	.byte	0x04, 0x17
        /*000a*/ 	.short	(.L_4407 - .L_4406)
.L_4406:
        /*000c*/ 	.word	0x00000000
        /*0010*/ 	.short	0x0000
        /*0012*/ 	.short	0x0000
        /*0014*/ 	.byte	0x00, 0xf0, 0xa1, 0x04


	//----- nvinfo : EIATTR_SPARSE_MMA_MASK
	.align		4
.L_4407:
        /*0018*/ 	.byte	0x03, 0x50
        /*001a*/ 	.short	0x0000


	//----- nvinfo : EIATTR_MAXREG_COUNT
	.align		4
        /*001c*/ 	.byte	0x03, 0x1b
        /*001e*/ 	.short	0x0040


	//----- nvinfo : EIATTR_NUM_BARRIERS
	.align		4
        /*0020*/ 	.byte	0x02, 0x4c
        /*0022*/ 	.byte	0x01
	.zero		1


	//----- nvinfo : EIATTR_MERCURY_ISA_VERSION
	.align		4
        /*0024*/ 	.byte	0x03, 0x5f
        /*0026*/ 	.short	0x0101


	//----- nvinfo : EIATTR_COOP_GROUP_MASK_REGIDS
	.align		4
        /*0028*/ 	.byte	0x04, 0x29
        /*002a*/ 	.short	(.L_4409 - .L_4408)


	//   ....[0]....
.L_4408:
        /*002c*/ 	.word	0xffffffff


	//   ....[1]....
        /*0030*/ 	.word	0xffffffff


	//   ....[2]....
        /*0034*/ 	.word	0xffffffff


	//   ....[3]....
        /*0038*/ 	.word	0xffffffff


	//   ....[4]....
        /*003c*/ 	.word	0xffffffff


	//   ....[5]....
        /*0040*/ 	.word	0xffffffff


	//   ....[6]....
        /*0044*/ 	.word	0xffffffff


	//   ....[7]....
        /*0048*/ 	.word	0xffffffff


	//   ....[8]....
        /*004c*/ 	.word	0xffffffff


	//   ....[9]....
        /*0050*/ 	.word	0xffffffff


	//   ....[10]....
        /*0054*/ 	.word	0xffffffff


	//   ....[11]....
        /*0058*/ 	.word	0xffffffff


	//   ....[12]....
        /*005c*/ 	.word	0xffffffff


	//   ....[13]....
        /*0060*/ 	.word	0xffffffff


	//   ....[14]....
        /*0064*/ 	.word	0xffffffff


	//   ....[15]....
        /*0068*/ 	.word	0x05000014


	//   ....[16]....
        /*006c*/ 	.word	0x05000014


	//   ....[17]....
        /*0070*/ 	.word	0x05000014


	//   ....[18]....
        /*0074*/ 	.word	0x05000014


	//   ....[19]....
        /*0078*/ 	.word	0x05000014


	//   ....[20]....
        /*007c*/ 	.word	0x05000014


	//   ....[21]....
        /*0080*/ 	.word	0x05000014


	//   ....[22]....
        /*0084*/ 	.word	0x05000014


	//   ....[23]....
        /*0088*/ 	.word	0x05000014


	//   ....[24]....
        /*008c*/ 	.word	0x05000014


	//   ....[25]....
        /*0090*/ 	.word	0x05000014


	//   ....[26]....
        /*0094*/ 	.word	0x05000014


	//   ....[27]....
        /*0098*/ 	.word	0x05000014


	//   ....[28]....
        /*009c*/ 	.word	0x05000014


	//   ....[29]....
        /*00a0*/ 	.word	0x05000014


	//----- nvinfo : EIATTR_COOP_GROUP_INSTR_OFFSETS
	.align		4
.L_4409:
        /*00a4*/ 	.byte	0x04, 0x28
        /*00a6*/ 	.short	(.L_4411 - .L_4410)


	//   ....[0]....
.L_4410:
        /*00a8*/ 	.word	0x00000ab0


	//   ....[1]....
        /*00ac*/ 	.word	0x00000ac0


	//   ....[2]....
        /*00b0*/ 	.word	0x00000ad0


	//   ....[3]....
        /*00b4*/ 	.word	0x00000b00


	//   ....[4]....
        /*00b8*/ 	.word	0x00000b20


	//   ....[5]....
        /*00bc*/ 	.word	0x00000b30


	//   ....[6]....
        /*00c0*/ 	.word	0x00000b60


	//   ....[7]....
        /*00c4*/ 	.word	0x00000b80


	//   ....[8]....
        /*00c8*/ 	.word	0x00000b90


	//   ....[9]....
        /*00cc*/ 	.word	0x00000bc0


	//   ....[10]....
        /*00d0*/ 	.word	0x00000be0


	//   ....[11]....
        /*00d4*/ 	.word	0x00000bf0


	//   ....[12]....
        /*00d8*/ 	.word	0x00000c20


	//   ....[13]....
        /*00dc*/ 	.word	0x00000c40


	//   ....[14]....
        /*00e0*/ 	.word	0x00000c50


	//   ....[15]....
        /*00e4*/ 	.word	0x00000ee0


	//   ....[16]....
        /*00e8*/ 	.word	0x00000f50


	//   ....[17]....
        /*00ec*/ 	.word	0x00000fc0


	//   ....[18]....
        /*00f0*/ 	.word	0x00001030


	//   ....[19]....
        /*00f4*/ 	.word	0x000010a0


	//   ....[20]....
        /*00f8*/ 	.word	0x00001100


	//   ....[21]....
        /*00fc*/ 	.word	0x00001170


	//   ....[22]....
        /*0100*/ 	.word	0x000011e0


	//   ....[23]....
        /*0104*/ 	.word	0x00001250


	//   ....[24]....
        /*0108*/ 	.word	0x000012c0


	//   ....[25]....
        /*010c*/ 	.word	0x00001320


	//   ....[26]....
        /*0110*/ 	.word	0x00001390


	//   ....[27]....
        /*0114*/ 	.word	0x00001400


	//   ....[28]....
        /*0118*/ 	.word	0x00001470


	//   ....[29]....
        /*011c*/ 	.word	0x000014e0


	//----- nvinfo : EIATTR_EXIT_INSTR_OFFSETS
	.align		4
.L_4411:
        /*0120*/ 	.byte	0x04, 0x1c
        /*0122*/ 	.short	(.L_4413 - .L_4412)


	//   ....[0]....
.L_4412:
        /*0124*/ 	.word	0x00000070


	//   ....[1]....
        /*0128*/ 	.word	0x00000e80


	//----- nvinfo : EIATTR_MAX_THREADS
	.align		4
.L_4413:
        /*012c*/ 	.byte	0x04, 0x05
        /*012e*/ 	.short	(.L_4415 - .L_4414)
.L_4414:
        /*0130*/ 	.word	0x00000400
        /*0134*/ 	.word	0x00000001
        /*0138*/ 	.word	0x00000001


	//----- nvinfo : EIATTR_CRS_STACK_SIZE
	.align		4
.L_4415:
        /*013c*/ 	.byte	0x04, 0x1e
        /*013e*/ 	.short	(.L_4417 - .L_4416)
.L_4416:
        /*0140*/ 	.word	0x00000000


	//----- nvinfo : EIATTR_CBANK_PARAM_SIZE
	.align		4
.L_4417:
        /*0144*/ 	.byte	0x03, 0x19
        /*0146*/ 	.short	0x0128


	//----- nvinfo : EIATTR_PARAM_CBANK
	.align		4
        /*0148*/ 	.byte	0x04, 0x0a
        /*014a*/ 	.short	(.L_4419 - .L_4418)
	.align		4
.L_4418:
        /*014c*/ 	.word	index@(.nv.constant0._ZN10layer_norm22ln_bwd_finalize_kernelINS_22Kernel_traits_finalizeILj2560E6__halfffffjLb1ELj1024ELj4ENS_18Kernel_traits_baseILj2560ES2_ffffjLj1024EEEEELb1ELb1EEEvNS_9BwdParamsE)
        /*0150*/ 	.short	0x0210
        /*0152*/ 	.short	0x0128


	//----- nvinfo : EIATTR_SW_WAR
	.align		4
.L_4419:
        /*0154*/ 	.byte	0x04, 0x36
        /*0156*/ 	.short	(.L_4421 - .L_4420)
.L_4420:
        /*0158*/ 	.word	0x00000008
.L_4421:


//--------------------- .nv.info._ZN10layer_norm13ln_bwd_kernelINS_13Kernel_traitsI6__halfffffjLj2560ELj1ELj1ELj4ELj16ENS_18Kernel_traits_baseILj2560ES2_ffffjLj128EEEEELb1ELb1ELb1ELb1EEEvNS_9BwdParamsE --------------------------
	.section	.nv.info._ZN10layer_norm13ln_bwd_kernelINS_13Kernel_traitsI6__halfffffjLj2560ELj1ELj1ELj4ELj16ENS_18Kernel_traits_baseILj2560ES2_ffffjLj128EEEEELb1ELb1ELb1ELb1EEEvNS_9BwdParamsE,"",@"SHT_CUDA_INFO"
	.sectionflags	@""
	.align	4


	//----- nvinfo : EIATTR_CUDA_API_VERSION
	.align		4
        /*0000*/ 	.byte	0x04, 0x37
        /*0002*/ 	.short	(.L_4423 - .L_4422)
.L_4422:
        /*0004*/ 	.word	0x00000082


	//----- nvinfo : EIATTR_KPARAM_INFO
	.align		4
.L_4423:
        /*0008*/ 	.byte	0x04, 0x17
        /*000a*/ 	.short	(.L_4425 - .L_4424)
.L_4424:
        /*000c*/ 	.word	0x00000000
        /*0010*/ 	.short	0x0000
        /*0012*/ 	.short	0x0000
        /*0014*/ 	.byte	0x00, 0xf0, 0xa1, 0x04


	//----- nvinfo : EIATTR_SPARSE_MMA_MASK
	.align		4
.L_4425:
        /*0018*/ 	.byte	0x03, 0x50
        /*001a*/ 	.short	0x0000


	//----- nvinfo : EIATTR_MAXREG_COUNT
	.align		4
        /*001c*/ 	.byte	0x03, 0x1b
        /*001e*/ 	.short	0x00ff


	//----- nvinfo : EIATTR_NUM_BARRIERS
	.align		4
        /*0020*/ 	.byte	0x02, 0x4c
        /*0022*/ 	.byte	0x01
	.zero		1


	//----- nvinfo : EIATTR_MERCURY_ISA_VERSION
	.align		4
        /*0024*/ 	.byte	0x03, 0x5f
        /*0026*/ 	.short	0x0101


	//----- nvinfo : EIATTR_COOP_GROUP_MASK_REGIDS
	.align		4
        /*0028*/ 	.byte	0x04, 0x29
        /*002a*/ 	.short	(.L_4427 - .L_4426)


	//   ....[0]....
.L_4426:
        /*002c*/ 	.word	0xffffffff


	//   ....[1]....
        /*0030*/ 	.word	0xffffffff


	//   ....[2]....
        /*0034*/ 	.word	0xffffffff


	//   ....[3]....
        /*0038*/ 	.word	0xffffffff


	//   ....[4]....
        /*003c*/ 	.word	0xffffffff


	//   ....[5]....
        /*0040*/ 	.word	0xffffffff


	//   ....[6]....
        /*0044*/ 	.word	0xffffffff


	//   ....[7]....
        /*0048*/ 	.word	0xffffffff


	//   ....[8]....
        /*004c*/ 	.word	0xffffffff


	//   ....[9]....
        /*0050*/ 	.word	0xffffffff


	//   ....[10]....
        /*0054*/ 	.word	0x050000a3


	//   ....[11]....
        /*0058*/ 	.word	0x050000a3


	//   ....[12]....
        /*005c*/ 	.word	0x050000a3


	//   ....[13]....
        /*0060*/ 	.word	0x050000a3


	//   ....[14]....
        /*0064*/ 	.word	0x050000a3


	//   ....[15]....
        /*0068*/ 	.word	0x050000a3


	//   ....[16]....
        /*006c*/ 	.word	0x050000a3


	//   ....[17]....
        /*0070*/ 	.word	0x050000a3


	//   ....[18]....
        /*0074*/ 	.word	0x050000a3


	//   ....[19]....
        /*0078*/ 	.word	0x050000a3


	//----- nvinfo : EIATTR_COOP_GROUP_INSTR_OFFSETS
	.align		4
.L_4427:
        /*007c*/ 	.byte	0x04, 0x28
        /*007e*/ 	.short	(.L_4429 - .L_4428)


	//   ....[0]....
.L_4428:
        /*0080*/ 	.word	0x00001b10


	//   ....[1]....
        /*0084*/ 	.word	0x00001b20


	//   ....[2]....
        /*0088*/ 	.word	0x00001b50


	//   ....[3]....
        /*008c*/ 	.word	0x00001b60


	//   ....[4]....
        /*0090*/ 	.word	0x00001b90


	//   ....[5]....
        /*0094*/ 	.word	0x00001ba0


	//   ....[6]....
        /*0098*/ 	.word	0x00001bd0


	//   ....[7]....
        /*009c*/ 	.word	0x00001be0


	//   ....[8]....
        /*00a0*/ 	.word	0x00001c10


	//   ....[9]....
        /*00a4*/ 	.word	0x00001c20


	//   ....[10]....
        /*00a8*/ 	.word	0x000042b0


	//   ....[11]....
        /*00ac*/ 	.word	0x00004300


	//   ....[12]....
        /*00b0*/ 	.word	0x00004370


	//   ....[13]....
        /*00b4*/ 	.word	0x000043d0


	//   ....[14]....
        /*00b8*/ 	.word	0x00004440


	//   ....[15]....
        /*00bc*/ 	.word	0x000044a0


	//   ....[16]....
        /*00c0*/ 	.word	0x00004510


	//   ....[17]....
        /*00c4*/ 	.word	0x00004570


	//   ....[18]....
        /*00c8*/ 	.word	0x000045e0


	//   ....[19]....
        /*00cc*/ 	.word	0x00004640


	//----- nvinfo : EIATTR_EXIT_INSTR_OFFSETS
	.align		4
.L_4429:
        /*00d0*/ 	.byte	0x04, 0x1c
        /*00d2*/ 	.short	(.L_4431 - .L_4430)


	//   ....[0]....
.L_4430:
        /*00d4*/ 	.word	0x00004250


	//----- nvinfo : EIATTR_MAX_THREADS
	.align		4
.L_4431:
        /*00d8*/ 	.byte	0x04, 0x05
        /*00da*/ 	.short	(.L_4433 - .L_4432)
.L_4432:
        /*00dc*/ 	.word	0x00000080
        /*00e0*/ 	.word	0x00000001
        /*00e4*/ 	.word	0x00000001


	//----- nvinfo : EIATTR_CRS_STACK_SIZE
	.align		4
.L_4433:
        /*00e8*/ 	.byte	0x04, 0x1e
        /*00ea*/ 	.short	(.L_4435 - .L_4434)
.L_4434:
        /*00ec*/ 	.word	0x00000000


	//----- nvinfo : EIATTR_CBANK_PARAM_SIZE
	.align		4
.L_4435:
        /*00f0*/ 	.byte	0x03, 0x19
        /*00f2*/ 	.short	0x0128


	//----- nvinfo : EIATTR_PARAM_CBANK
	.align		4
        /*00f4*/ 	.byte	0x04, 0x0a
        /*00f6*/ 	.short	(.L_4437 - .L_4436)
	.align		4
.L_4436:
        /*00f8*/ 	.word	index@(.nv.constant0._ZN10layer_norm13ln_bwd_kernelINS_13Kernel_traitsI6__halfffffjLj2560ELj1ELj1ELj4ELj16ENS_18Kernel_traits_baseILj2560ES2_ffffjLj128EEEEELb1ELb1ELb1ELb1EEEvNS_9BwdParamsE)
        /*00fc*/ 	.short	0x0210
        /*00fe*/ 	.short	0x0128


	//----- nvinfo : EIATTR_SW_WAR
	.align		4
.L_4437:
        /*0100*/ 	.byte	0x04, 0x36
        /*0102*/ 	.short	(.L_4439 - .L_4438)
.L_4438:
        /*0104*/ 	.word	0x00000008
.L_4439:


//--------------------- .nv.info._ZN10layer_norm13ln_bwd_kernelINS_13Kernel_traitsIfffffjLj2560ELj1ELj1ELj4ELj16ENS_18Kernel_traits_baseILj2560EfffffjLj128EEEEELb0ELb0ELb0ELb0EEEvNS_9BwdParamsE --------------------------
	.section	.nv.info._ZN10layer_norm13ln_bwd_kernelINS_13Kernel_traitsIfffffjLj2560ELj1ELj1ELj4ELj16ENS_18Kernel_traits_baseILj2560EfffffjLj128EEEEELb0ELb0ELb0ELb0EEEvNS_9BwdParamsE,"",@"SHT_CUDA_INFO"
	.sectionflags	@""
	.align	4


	//----- nvinfo : EIATTR_CUDA_API_VERSION
	.align		4
        /*0000*/ 	.byte	0x04, 0x37
        /*0002*/ 	.short	(.L_4441 - .L_4440)
.L_4440:
        /*0004*/ 	.word	0x00000082


	//----- nvinfo : EIATTR_KPARAM_INFO
	.align		4
.L_4441:
        /*0008*/ 	.byte	0x04, 0x17
        /*000a*/ 	.short	(.L_4443 - .L_4442)
.L_4442:
        /*000c*/ 	.word	0x00000000
        /*0010*/ 	.short	0x0000
        /*0012*/ 	.short	0x0000
        /*0014*/ 	.byte	0x00, 0xf0, 0xa1, 0x04


	//----- nvinfo : EIATTR_SPARSE_MMA_MASK
	.align		4
.L_4443:
        /*0018*/ 	.byte	0x03, 0x50
        /*001a*/ 	.short	0x0000


	//----- nvinfo : EIATTR_MAXREG_COUNT
	.align		4
        /*001c*/ 	.byte	0x03, 0x1b
        /*001e*/ 	.short	0x00ff


	//----- nvinfo : EIATTR_NUM_BARRIERS
	.align		4
        /*0020*/ 	.byte	0x02, 0x4c
        /*0022*/ 	.byte	0x01
	.zero		1


	//----- nvinfo : EIATTR_MERCURY_ISA_VERSION
	.align		4
        /*0024*/ 	.byte	0x03, 0x5f
        /*0026*/ 	.short	0x0101


	//----- nvinfo : EIATTR_COOP_GROUP_MASK_REGIDS
	.align		4
        /*0028*/ 	.byte	0x04, 0x29
        /*002a*/ 	.short	(.L_4445 - .L_4444)


	//   ....[0]....
.L_4444:
        /*002c*/ 	.word	0xffffffff


	//   ....[1]....
        /*0030*/ 	.word	0xffffffff


	//   ....[2]....
        /*0034*/ 	.word	0xffffffff


	//   ....[3]....
        /*0038*/ 	.word	0xffffffff


	//   ....[4]....
        /*003c*/ 	.word	0xffffffff


	//   ....[5]....
        /*0040*/ 	.word	0xffffffff


	//   ....[6]....
        /*0044*/ 	.word	0xffffffff


	//   ....[7]....
        /*0048*/ 	.word	0xffffffff


	//   ....[8]....
        /*004c*/ 	.word	0xffffffff


	//   ....[9]....
        /*0050*/ 	.word	0xffffffff


	//   ....[10]....
        /*0054*/ 	.word	0x05000091


	//   ....[11]....
        /*0058*/ 	.word	0x05000091


	//   ....[12]....
        /*005c*/ 	.word	0x05000091


	//   ....[13]....
        /*0060*/ 	.word	0x05000091


	//   ....[14]....
        /*0064*/ 	.word	0x05000091


	//   ....[15]....
        /*0068*/ 	.word	0x05000091


	//   ....[16]....
        /*006c*/ 	.word	0x05000091


	//   ....[17]....
        /*0070*/ 	.word	0x05000091


	//   ....[18]....
        /*0074*/ 	.word	0x05000091


	//   ....[19]....
        /*0078*/ 	.word	0x05000091


	//----- nvinfo : EIATTR_COOP_GROUP_INSTR_OFFSETS
	.align		4
.L_4445:
        /*007c*/ 	.byte	0x04, 0x28
        /*007e*/ 	.short	(.L_4447 - .L_4446)


	//   ....[0]....
.L_4446:
        /*0080*/ 	.word	0x00001400


	//   ....[1]....
        /*0084*/ 	.word	0x00001410


	//   ....[2]....
        /*0088*/ 	.word	0x00001440


	//   ....[3]....
        /*008c*/ 	.word	0x00001450


	//   ....[4]....
        /*0090*/ 	.word	0x00001480


	//   ....[5]....
        /*0094*/ 	.word	0x00001490


	//   ....[6]....
        /*0098*/ 	.word	0x000014c0


	//   ....[7]....
        /*009c*/ 	.word	0x000014d0


	//   ....[8]....
        /*00a0*/ 	.word	0x00001500


	//   ....[9]....
        /*00a4*/ 	.word	0x00001510


	//   ....[10]....
        /*00a8*/ 	.word	0x000025e0


	//   ....[11]....
        /*00ac*/ 	.word	0x00002630


	//   ....[12]....
        /*00b0*/ 	.word	0x000026a0


	//   ....[13]....
        /*00b4*/ 	.word	0x00002700


	//   ....[14]....
        /*00b8*/ 	.word	0x00002770


	//   ....[15]....
        /*00bc*/ 	.word	0x000027d0


	//   ....[16]....
        /*00c0*/ 	.word	0x00002840


	//   ....[17]....
        /*00c4*/ 	.word	0x000028a0


	//   ....[18]....
        /*00c8*/ 	.word	0x00002910


	//   ....[19]....
        /*00cc*/ 	.word	0x00002970


	//----- nvinfo : EIATTR_EXIT_INSTR_OFFSETS
	.align		4
.L_4447:
        /*00d0*/ 	.byte	0x04, 0x1c
        /*00d2*/ 	.short	(.L_4449 - .L_4448)


	//   ....[0]....
.L_4448:
        /*00d4*/ 	.word	0x00002500


	//   ....[1]....
        /*00d8*/ 	.word	0x00002580


	//----- nvinfo : EIATTR_MAX_THREADS
	.align		4
.L_4449:
        /*00dc*/ 	.byte	0x04, 0x05
        /*00de*/ 	.short	(.L_4451 - .L_4450)
.L_4450:
        /*00e0*/ 	.word	0x00000080
        /*00e4*/ 	.word	0x00000001
        /*00e8*/ 	.word	0x00000001


	//----- nvinfo : EIATTR_CRS_STACK_SIZE
	.align		4
.L_4451:
        /*00ec*/ 	.byte	0x04, 0x1e
        /*00ee*/ 	.short	(.L_4453 - .L_4452)
.L_4452:
        /*00f0*/ 	.word	0x00000000


	//----- nvinfo : EIATTR_CBANK_PARAM_SIZE
	.align		4
.L_4453:
        /*00f4*/ 	.byte	0x03, 0x19
        /*00f6*/ 	.short	0x0128


	//----- nvinfo : EIATTR_PARAM_CBANK
	.align		4
        /*00f8*/ 	.byte	0x04, 0x0a
        /*00fa*/ 	.short	(.L_4455 - .L_4454)
	.align		4
.L_4454:
        /*00fc*/ 	.word	index@(.nv.constant0._ZN10layer_norm13ln_bwd_kernelINS_13Kernel_traitsIfffffjLj2560ELj1ELj1ELj4ELj16ENS_18Kernel_traits_baseILj2560EfffffjLj128EEEEELb0ELb0ELb0ELb0EEEvNS_9BwdParamsE)
        /*0100*/ 	.short	0x0210
        /*0102*/ 	.short	0x0128


	//----- nvinfo : EIATTR_SW_WAR
	.align		4
.L_4455:
        /*0104*/ 	.byte	0x04, 0x36
        /*0106*/ 	.short	(.L_4457 - .L_4456)
.L_4456:
        /*0108*/ 	.word	0x00000008
.L_4457:


//--------------------- .nv.info._ZN10layer_norm13ln_bwd_kernelINS_13Kernel_traitsIfffffjLj2560ELj1ELj1ELj4ELj16ENS_18Kernel_traits_baseILj2560EfffffjLj128EEEEELb0ELb0ELb0ELb1EEEvNS_9BwdParamsE --------------------------
	.section	.nv.info._ZN10layer_norm13ln_bwd_kernelINS_13Kernel_traitsIfffffjLj2560ELj1ELj1ELj4ELj16ENS_18Kernel_traits_baseILj2560EfffffjLj128EEEEELb0ELb0ELb0ELb1EEEvNS_9BwdParamsE,"",@"SHT_CUDA_INFO"
	.sectionflags	@""
	.align	4


	//----- nvinfo : EIATTR_CUDA_API_VERSION
	.align		4
        /*0000*/ 	.byte	0x04, 0x37
        /*0002*/ 	.short	(.L_4459 - .L_4458)
.L_4458:
        /*0004*/ 	.word	0x00000082


	//----- nvinfo : EIATTR_KPARAM_INFO
	.align		4
.L_4459:
        /*0008*/ 	.byte	0x04, 0x17
        /*000a*/ 	.short	(.L_4461 - .L_4460)
.L_4460:
        /*000c*/ 	.word	0x00000000
        /*0010*/ 	.short	0x0000
        /*0012*/ 	.short	0x0000
        /*0014*/ 	.byte	0x00, 0xf0, 0xa1, 0x04


	//----- nvinfo : EIATTR_SPARSE_MMA_MASK
	.align		4
.L_4461:
        /*0018*/ 	.byte	0x03, 0x50
        /*001a*/ 	.short	0x0000


	//----- nvinfo : EIATTR_MAXREG_COUNT
	.align		4
        /*001c*/ 	.byte	0x03, 0x1b
        /*001e*/ 	.short	0x00ff


	//----- nvinfo : EIATTR_NUM_BARRIERS
	.align		4
        /*0020*/ 	.byte	0x02, 0x4c
        /*0022*/ 	.byte	0x01
	.zero		1


	//----- nvinfo : EIATTR_MERCURY_ISA_VERSION
	.align		4
        /*0024*/ 	.byte	0x03, 0x5f
        /*0026*/ 	.short	0x0101


	//----- nvinfo : EIATTR_COOP_GROUP_MASK_REGIDS
	.align		4
        /*0028*/ 	.byte	0x04, 0x29
        /*002a*/ 	.short	(.L_4463 - .L_4462)


	//   ....[0]....
.L_4462:
        /*002c*/ 	.word	0xffffffff


	//   ....[1]....
        /*0030*/ 	.word	0xffffffff


	//   ....[2]....
        /*0034*/ 	.word	0xffffffff


	//   ....[3]....
        /*0038*/ 	.word	0xffffffff


	//   ....[4]....
        /*003c*/ 	.word	0xffffffff


	//   ....[5]....
        /*0040*/ 	.word	0xffffffff


	//   ....[6]....
        /*0044*/ 	.word	0xffffffff


	//   ....[7]....
        /*0048*/ 	.word	0xffffffff


	//   ....[8]....
        /*004c*/ 	.word	0xffffffff


	//   ....[9]....
        /*0050*/ 	.word	0xffffffff


	//   ....[10]....
        /*0054*/ 	.word	0x0500005a


	//   ....[11]....
        /*0058*/ 	.word	0x0500005a


	//   ....[12]....
        /*005c*/ 	.word	0x0500005a


	//   ....[13]....
        /*0060*/ 	.word	0x0500005a


	//   ....[14]....
        /*0064*/ 	.word	0x0500005a


	//   ....[15]....
        /*0068*/ 	.word	0x0500005a


	//   ....[16]....
        /*006c*/ 	.word	0x0500005a


	//   ....[17]....
        /*0070*/ 	.word	0x0500005a


	//   ....[18]....
        /*0074*/ 	.word	0x0500005a


	//   ....[19]....
        /*0078*/ 	.word	0x0500005a


	//----- nvinfo : EIATTR_COOP_GROUP_INSTR_OFFSETS
	.align		4
.L_4463:
        /*007c*/ 	.byte	0x04, 0x28
        /*007e*/ 	.short	(.L_4465 - .L_4464)


	//   ....[0]....
.L_4464:
        /*0080*/ 	.word	0x00001120


	//   ....[1]....
        /*0084*/ 	.word	0x00001130


	//   ....[2]....
        /*0088*/ 	.word	0x00001160


	//   ....[3]....
        /*008c*/ 	.word	0x00001170


	//   ....[4]....
        /*0090*/ 	.word	0x000011a0


	//   ....[5]....
        /*0094*/ 	.word	0x000011b0


	//   ....[6]....
        /*0098*/ 	.word	0x000011e0


	//   ....[7]....
        /*009c*/ 	.word	0x000011f0


	//   ....[8]....
        /*00a0*/ 	.word	0x00001220


	//   ....[9]....
        /*00a4*/ 	.word	0x00001230


	//   ....[10]....
        /*00a8*/ 	.word	0x00002290


	//   ....[11]....
        /*00ac*/ 	.word	0x000022e0


	//   ....[12]....
        /*00b0*/ 	.word	0x00002350


	//   ....[13]....
        /*00b4*/ 	.word	0x000023b0


	//   ....[14]....
        /*00b8*/ 	.word	0x00002420


	//   ....[15]....
        /*00bc*/ 	.word	0x00002480


	//   ....[16]....
        /*00c0*/ 	.word	0x000024f0


	//   ....[17]....
        /*00c4*/ 	.word	0x00002550


	//   ....[18]....
        /*00c8*/ 	.word	0x000025c0


	//   ....[19]....
        /*00cc*/ 	.word	0x00002620


	//----- nvinfo : EIATTR_EXIT_INSTR_OFFSETS
	.align		4
.L_4465:
        /*00d0*/ 	.byte	0x04, 0x1c
        /*00d2*/ 	.short	(.L_4467 - .L_4466)


	//   ....[0]....
.L_4466:
        /*00d4*/ 	.word	0x00002230


	//----- nvinfo : EIATTR_MAX_THREADS
	.align		4
.L_4467:
        /*00d8*/ 	.byte	0x04, 0x05
        /*00da*/ 	.short	(.L_4469 - .L_4468)
.L_4468:
        /*00dc*/ 	.word	0x00000080
        /*00e0*/ 	.word	0x00000001
        /*00e4*/ 	.word	0x00000001


	//----- nvinfo : EIATTR_CRS_STACK_SIZE
	.align		4
.L_4469:
        /*00e8*/ 	.byte	0x04, 0x1e
        /*00ea*/ 	.short	(.L_4471 - .L_4470)
.L_4470:
        /*00ec*/ 	.word	0x00000000


	//----- nvinfo : EIATTR_CBANK_PARAM_SIZE
	.align		4
.L_4471:
        /*00f0*/ 	.byte	0x03, 0x19
        /*00f2*/ 	.short	0x0128


	//----- nvinfo : EIATTR_PARAM_CBANK
	.align		4
        /*00f4*/ 	.byte	0x04, 0x0a
        /*00f6*/ 	.short	(.L_4473 - .L_4472)
	.align		4
.L_4472:
        /*00f8*/ 	.word	index@(.nv.constant0._ZN10layer_norm13ln_bwd_kernelINS_13Kernel_traitsIfffffjLj2560ELj1ELj1ELj4ELj16ENS_18Kernel_traits_baseILj2560EfffffjLj128EEEEELb0ELb0ELb0ELb1EEEvNS_9BwdParamsE)
        /*00fc*/ 	.short	0x0210
        /*00fe*/ 	.short	0x0128


	//----- nvinfo : EIATTR_SW_WAR
	.align		4
.L_4473:
        /*0100*/ 	.byte	0x04, 0x36
        /*0102*/ 	.short	(.L_4475 - .L_4474)
.L_4474:
        /*0104*/ 	.word	0x00000008
.L_4475:


//--------------------- .nv.info._ZN10layer_norm13ln_bwd_kernelINS_13Kernel_traitsIfffffjLj2560ELj1ELj1ELj4ELj16ENS_18Kernel_traits_baseILj2560EfffffjLj128EEEEELb0ELb0ELb1ELb0EEEvNS_9BwdParamsE --------------------------
	.section	.nv.info._ZN10layer_norm13ln_bwd_kernelINS_13Kernel_traitsIfffffjLj2560ELj1ELj1ELj4ELj16ENS_18Kernel_traits_baseILj2560EfffffjLj128EEEEELb0ELb0ELb1ELb0EEEvNS_9BwdParamsE,"",@"SHT_CUDA_INFO"
	.sectionflags	@""
	.align	4


	//----- nvinfo : EIATTR_CUDA_API_VERSION
	.align		4
        /*0000*/ 	.byte	0x04, 0x37
        /*0002*/ 	.short	(.L_4477 - .L_4476)
.L_4476:
        /*0004*/ 	.word	0x00000082


	//----- nvinfo : EIATTR_KPARAM_INFO
	.align		4
.L_4477:
        /*0008*/ 	.byte	0x04, 0x17
        /*000a*/ 	.short	(.L_4479 - .L_4478)
.L_4478:
        /*000c*/ 	.word	0x00000000
        /*0010*/ 	.short	0x0000
        /*0012*/ 	.short	0x0000
        /*0014*/ 	.byte	0x00, 0xf0, 0xa1, 0x04


	//----- nvinfo : EIATTR_SPARSE_MMA_MASK
	.align		4
.L_4479:
        /*0018*/ 	.byte	0x03, 0x50
        /*001a*/ 	.short	0x0000


	//----- nvinfo : EIATTR_MAXREG_COUNT
	.align		4
        /*001c*/ 	.byte	0x03, 0x1b
        /*001e*/ 	.short	0x00ff


	//----- nvinfo : EIATTR_NUM_BARRIERS
	.align		4
        /*0020*/ 	.byte	0x02, 0x4c
        /*0022*/ 	.byte	0x01
	.zero		1


	//----- nvinfo : EIATTR_MERCURY_ISA_VERSION
	.align		4
        /*0024*/ 	.byte	0x03, 0x5f
        /*0026*/ 	.short	0x0101


	//----- nvinfo : EIATTR_COOP_GROUP_MASK_REGIDS
	.align		4
        /*0028*/ 	.byte	0x04, 0x29
        /*002a*/ 	.short	(.L_4481 - .L_4480)


	//   ....[0]....
.L_4480:
        /*002c*/ 	.word	0xffffffff


	//   ....[1]....
        /*0030*/ 	.word	0xffffffff


	//   ....[2]....
        /*0034*/ 	.word	0xffffffff


	//   ....[3]....
        /*0038*/ 	.word	0xffffffff


	//   ....[4]....
        /*003c*/ 	.word	0xffffffff


	//   ....[5]....
        /*0040*/ 	.word	0xffffffff


	//   ....[6]....
        /*0044*/ 	.word	0xffffffff


	//   ....[7]....
        /*0048*/ 	.word	0xffffffff


	//   ....[8]....
        /*004c*/ 	.word	0xffffffff


	//   ....[9]....
        /*0050*/ 	.word	0xffffffff


	//   ....[10]....
        /*0054*/ 	.word	0x05000097


	//   ....[11]....
        /*0058*/ 	.word	0x05000097


	//   ....[12]....
        /*005c*/ 	.word	0x05000097


	//   ....[13]....
        /*0060*/ 	.word	0x05000097


	//   ....[14]....
        /*0064*/ 	.word	0x05000097


	//   ....[15]....
        /*0068*/ 	.word	0x05000097


	//   ....[16]....
        /*006c*/ 	.word	0x05000097


	//   ....[17]....
        /*0070*/ 	.word	0x05000097


	//   ....[18]....
        /*0074*/ 	.word	0x05000097


	//   ....[19]....
        /*0078*/ 	.word	0x05000097


	//----- nvinfo : EIATTR_COOP_GROUP_INSTR_OFFSETS
	.align		4
.L_4481:
        /*007c*/ 	.byte	0x04, 0x28
        /*007e*/ 	.short	(.L_4483 - .L_4482)


	//   ....[0]....
.L_4482:
        /*0080*/ 	.word	0x00001740


	//   ....[1]....
        /*0084*/ 	.word	0x00001750


	//   ....[2]....
        /*0088*/ 	.word	0x00001780


	//   ....[3]....
        /*008c*/ 	.word	0x00001790


	//   ....[4]....
        /*0090*/ 	.word	0x000017c0


	//   ....[5]....
        /*0094*/ 	.word	0x000017d0


	//   ....[6]....
        /*0098*/ 	.word	0x00001800


	//   ....[7]....
        /*009c*/ 	.word	0x00001810


	//   ....[8]....
        /*00a0*/ 	.word	0x00001840


	//   ....[9]....
        /*00a4*/ 	.word	0x00001850


	//   ....[10]....
        /*00a8*/ 	.word	0x00003730


	//   ....[11]....
        /*00ac*/ 	.word	0x00003780


	//   ....[12]....
        /*00b0*/ 	.word	0x000037f0


	//   ....[13]....
        /*00b4*/ 	.word	0x00003850


	//   ....[14]....
        /*00b8*/ 	.word	0x000038c0


	//   ....[15]....
        /*00bc*/ 	.word	0x00003920


	//   ....[16]....
        /*00c0*/ 	.word	0x00003990


	//   ....[17]....
        /*00c4*/ 	.word	0x000039f0


	//   ....[18]....
        /*00c8*/ 	.word	0x00003a60


	//   ....[19]....
        /*00cc*/ 	.word	0x00003ac0


	//----- nvinfo : EIATTR_EXIT_INSTR_OFFSETS
	.align		4
.L_4483:
        /*00d0*/ 	.byte	0x04, 0x1c
        /*00d2*/ 	.short	(.L_4485 - .L_4484)


	//   ....[0]....
.L_4484:
        /*00d4*/ 	.word	0x00003650


	//   ....[1]....
        /*00d8*/ 	.word	0x000036d0


	//----- nvinfo : EIATTR_MAX_THREADS
	.align		4
.L_4485:
        /*00dc*/ 	.byte	0x04, 0x05
        /*00de*/ 	.short	(.L_4487 - .L_4486)
.L_4486:
        /*00e0*/ 	.word	0x00000080
        /*00e4*/ 	.word	0x00000001
        /*00e8*/ 	.word	0x00000001


	//----- nvinfo : EIATTR_CRS_STACK_SIZE
	.align		4
.L_4487:
        /*00ec*/ 	.byte	0x04, 0x1e
        /*00ee*/ 	.short	(.L_4489 - .L_4488)
.L_4488:
        /*00f0*/ 	.word	0x00000000


	//----- nvinfo : EIATTR_CBANK_PARAM_SIZE
	.align		4
.L_4489:
        /*00f4*/ 	.byte	0x03, 0x19
        /*00f6*/ 	.short	0x0128


	//----- nvinfo : EIATTR_PARAM_CBANK
	.align		4
        /*00f8*/ 	.byte	0x04, 0x0a
        /*00fa*/ 	.short	(.L_4491 - .L_4490)
	.align		4
.L_4490:
        /*00fc*/ 	.word	index@(.nv.constant0._ZN10layer_norm13ln_bwd_kernelINS_13Kernel_traitsIfffffjLj2560ELj1ELj1ELj4ELj16ENS_18Kernel_traits_baseILj2560EfffffjLj128EEEEELb0ELb0ELb1ELb0EEEvNS_9BwdParamsE)
        /*0100*/ 	.short	0x0210
        /*0102*/ 	.short	0x0128


	//----- nvinfo : EIATTR_SW_WAR
	.align		4
.L_4491:
        /*0104*/ 	.byte	0x04, 0x36
        /*0106*/ 	.short	(.L_4493 - .L_4492)
.L_4492:
        /*0108*/ 	.word	0x00000008
.L_4493:


//--------------------- .nv.info._ZN10layer_norm13ln_bwd_kernelINS_13Kernel_traitsIfffffjLj2560ELj1ELj1ELj4ELj16ENS_18Kernel_traits_baseILj2560EfffffjLj128EEEEELb0ELb0ELb1ELb1EEEvNS_9BwdParamsE --------------------------
	.section	.nv.info._ZN10layer_norm13ln_bwd_kernelINS_13Kernel_traitsIfffffjLj2560ELj1ELj1ELj4ELj16ENS_18Kernel_traits_baseILj2560EfffffjLj128EEEEELb0ELb0ELb1ELb1EEEvNS_9BwdParamsE,"",@"SHT_CUDA_INFO"
	.sectionflags	@""
	.align	4


	//----- nvinfo : EIATTR_CUDA_API_VERSION
	.align		4
        /*0000*/ 	.byte	0x04, 0x37
        /*0002*/ 	.short	(.L_4495 - .L_4494)
.L_4494:
        /*0004*/ 	.word	0x00000082


	//----- nvinfo : EIATTR_KPARAM_INFO
	.align		4
.L_4495:
        /*0008*/ 	.byte	0x04, 0x17
        /*000a*/ 	.short	(.L_4497 - .L_4496)
.L_4496:
        /*000c*/ 	.word	0x00000000
        /*0010*/ 	.short	0x0000
        /*0012*/ 	.short	0x0000
        /*0014*/ 	.byte	0x00, 0xf0, 0xa1, 0x04


	//----- nvinfo : EIATTR_SPARSE_MMA_MASK
	.align		4
.L_4497:
        /*0018*/ 	.byte	0x03, 0x50
        /*001a*/ 	.short	0x0000


	//----- nvinfo : EIATTR_MAXREG_COUNT
	.align		4
        /*001c*/ 	.byte	0x03, 0x1b
        /*001e*/ 	.short	0x00ff


	//----- nvinfo : EIATTR_NUM_BARRIERS
	.align		4
        /*0020*/ 	.byte	0x02, 0x4c
        /*0022*/ 	.byte	0x01
	.zero		1


	//----- nvinfo : EIATTR_MERCURY_ISA_VERSION
	.align		4
        /*0024*/ 	.byte	0x03, 0x5f
        /*0026*/ 	.short	0x0101


	//----- nvinfo : EIATTR_COOP_GROUP_MASK_REGIDS
	.align		4
        /*0028*/ 	.byte	0x04, 0x29
        /*002a*/ 	.short	(.L_4499 - .L_4498)


	//   ....[0]....
.L_4498:
        /*002c*/ 	.word	0xffffffff


	//   ....[1]....
        /*0030*/ 	.word	0xffffffff


	//   ....[2]....
        /*0034*/ 	.word	0xffffffff


	//   ....[3]....
        /*0038*/ 	.word	0xffffffff


	//   ....[4]....
        /*003c*/ 	.word	0xffffffff


	//   ....[5]....
        /*0040*/ 	.word	0xffffffff


	//   ....[6]....
        /*0044*/ 	.word	0xffffffff


	//   ....[7]....
        /*0048*/ 	.word	0xffffffff


	//   ....[8]....
        /*004c*/ 	.word	0xffffffff


	//   ....[9]....
        /*0050*/ 	.word	0xffffffff


	//   ....[10]....
        /*0054*/ 	.word	0x05000079


	//   ....[11]....
        /*0058*/ 	.word	0x05000079


	//   ....[12]....
        /*005c*/ 	.word	0x05000079


	//   ....[13]....
        /*0060*/ 	.word	0x05000079


	//   ....[14]....
        /*0064*/ 	.word	0x05000079


	//   ....[15]....
        /*0068*/ 	.word	0x05000079


	//   ....[16]....
        /*006c*/ 	.word	0x05000079


	//   ....[17]....
        /*0070*/ 	.word	0x05000079


	//   ....[18]....
        /*0074*/ 	.word	0x05000079


	//   ....[19]....
        /*0078*/ 	.word	0x05000079


	//----- nvinfo : EIATTR_COOP_GROUP_INSTR_OFFSETS
	.align		4
.L_4499:
        /*007c*/ 	.byte	0x04, 0x28
        /*007e*/ 	.short	(.L_4501 - .L_4500)


	//   ....[0]....
.L_4500:
        /*0080*/ 	.word	0x00001330


	//   ....[1]....
        /*0084*/ 	.word	0x00001340


	//   ....[2]....
        /*0088*/ 	.word	0x00001370


	//   ....[3]....
        /*008c*/ 	.word	0x00001380


	//   ....[4]....
        /*0090*/ 	.word	0x000013b0


	//   ....[5]....
        /*0094*/ 	.word	0x000013c0


	//   ....[6]....
        /*0098*/ 	.word	0x000013f0


	//   ....[7]....
        /*009c*/ 	.word	0x00001400


	//   ....[8]....
        /*00a0*/ 	.word	0x00001430


	//   ....[9]....
        /*00a4*/ 	.word	0x00001440


	//   ....[10]....
        /*00a8*/ 	.word	0x00002eb0


	//   ....[11]....
        /*00ac*/ 	.word	0x00002f00


	//   ....[12]....
        /*00b0*/ 	.word	0x00002f70


	//   ....[13]....
        /*00b4*/ 	.word	0x00002fd0


	//   ....[14]....
        /*00b8*/ 	.word	0x00003040


	//   ....[15]....
        /*00bc*/ 	.word	0x000030a0


	//   ....[16]....
        /*00c0*/ 	.word	0x00003110


	//   ....[17]....
        /*00c4*/ 	.word	0x00003170


	//   ....[18]....
        /*00c8*/ 	.word	0x000031e0


	//   ....[19]....
        /*00cc*/ 	.word	0x00003240


	//----- nvinfo : EIATTR_EXIT_INSTR_OFFSETS
	.align		4
.L_4501:
        /*00d0*/ 	.byte	0x04, 0x1c
        /*00d2*/ 	.short	(.L_4503 - .L_4502)


	//   ....[0]....
.L_4502:
        /*00d4*/ 	.word	0x00002e50


	//----- nvinfo : EIATTR_MAX_THREADS
	.align		4
.L_4503:
        /*00d8*/ 	.byte	0x04, 0x05
        /*00da*/ 	.short	(.L_4505 - .L_4504)
.L_4504:
        /*00dc*/ 	.word	0x00000080
        /*00e0*/ 	.word	0x00000001
        /*00e4*/ 	.word	0x00000001


	//----- nvinfo : EIATTR_CRS_STACK_SIZE
	.align		4
.L_4505:
        /*00e8*/ 	.byte	0x04, 0x1e
        /*00ea*/ 	.short	(.L_4507 - .L_4506)
.L_4506:
        /*00ec*/ 	.word	0x00000000


	//----- nvinfo : EIATTR_CBANK_PARAM_SIZE
	.align		4
.L_4507:
        /*00f0*/ 	.byte	0x03, 0x19
        /*00f2*/ 	.short	0x0128


	//----- nvinfo : EIATTR_PARAM_CBANK
	.align		4
        /*00f4*/ 	.byte	0x04, 0x0a
        /*00f6*/ 	.short	(.L_4509 - .L_4508)
	.align		4
.L_4508:
        /*00f8*/ 	.word	index@(.nv.constant0._ZN10layer_norm13ln_bwd_kernelINS_13Kernel_traitsIfffffjLj2560ELj1ELj1ELj4ELj16ENS_18Kernel_traits_baseILj2560EfffffjLj128EEEEELb0ELb0ELb1ELb1EEEvNS_9BwdParamsE)
        /*00fc*/ 	.short	0x0210
        /*00fe*/ 	.short	0x0128


	//----- nvinfo : EIATTR_SW_WAR
	.align		4
.L_4509:
        /*0100*/ 	.byte	0x04, 0x36
        /*0102*/ 	.short	(.L_4511 - .L_4510)
.L_4510:
        /*0104*/ 	.word	0x00000008
.L_4511:


//--------------------- .nv.info._ZN10layer_norm13ln_bwd_kernelINS_13Kernel_traitsIfffffjLj2560ELj1ELj1ELj4ELj16ENS_18Kernel_traits_baseILj2560EfffffjLj128EEEEELb0ELb1ELb0ELb0EEEvNS_9BwdParamsE --------------------------
	.section	.nv.info._ZN10layer_norm13ln_bwd_kernelINS_13Kernel_traitsIfffffjLj2560ELj1ELj1ELj4ELj16ENS_18Kernel_traits_baseILj2560EfffffjLj128EEEEELb0ELb1ELb0ELb0EEEvNS_9BwdParamsE,"",@"SHT_CUDA_INFO"
	.sectionflags	@""
	.align	4


	//----- nvinfo : EIATTR_CUDA_API_VERSION
	.align		4
        /*0000*/ 	.byte	0x04, 0x37
        /*0002*/ 	.short	(.L_4513 - .L_4512)
.L_4512:
        /*0004*/ 	.word	0x00000082


	//----- nvinfo : EIATTR_KPARAM_INFO
	.align		4
.L_4513:
        /*0008*/ 	.byte	0x04, 0x17
        /*000a*/ 	.short	(.L_4515 - .L_4514)
.L_4514:
        /*000c*/ 	.word	0x00000000
        /*0010*/ 	.short	0x0000
        /*0012*/ 	.short	0x0000
        /*0014*/ 	.byte	0x00, 0xf0, 0xa1, 0x04


	//----- nvinfo : EIATTR_SPARSE_MMA_MASK
	.align		4
.L_4515:
        /*0018*/ 	.byte	0x03, 0x50
        /*001a*/ 	.short	0x0000


	//----- nvinfo : EIATTR_MAXREG_COUNT
	.align		4
        /*001c*/ 	.byte	0x03, 0x1b
        /*001e*/ 	.short	0x00ff


	//----- nvinfo : EIATTR_NUM_BARRIERS
	.align		4
        /*0020*/ 	.byte	0x02, 0x4c
        /*0022*/ 	.byte	0x01
	.zero		1


	//----- nvinfo : EIATTR_MERCURY_ISA_VERSION
	.align		4
        /*0024*/ 	.byte	0x03, 0x5f
        /*0026*/ 	.short	0x0101


	//----- nvinfo : EIATTR_COOP_GROUP_MASK_REGIDS
	.align		4
        /*0028*/ 	.byte	0x04, 0x29
        /*002a*/ 	.short	(.L_4517 - .L_4516)


	//   ....[0]....
.L_4516:
        /*002c*/ 	.word	0xffffffff


	//   ....[1]....
        /*0030*/ 	.word	0xffffffff


	//   ....[2]....
        /*0034*/ 	.word	0xffffffff


	//   ....[3]....
        /*0038*/ 	.word	0xffffffff


	//   ....[4]....
        /*003c*/ 	.word	0xffffffff


	//   ....[5]....
        /*0040*/ 	.word	0xffffffff


	//   ....[6]....
        /*0044*/ 	.word	0xffffffff


	//   ....[7]....
        /*0048*/ 	.word	0xffffffff


	//   ....[8]....
        /*004c*/ 	.word	0xffffffff


	//   ....[9]....
        /*0050*/ 	.word	0xffffffff


	//   ....[10]....
        /*0054*/ 	.word	0x050000b5


	//   ....[11]....
        /*0058*/ 	.word	0x050000b5


	//   ....[12]....
        /*005c*/ 	.word	0x050000b5


	//   ....[13]....
        /*0060*/ 	.word	0x050000b5


	//   ....[14]....
        /*0064*/ 	.word	0x050000b5


	//   ....[15]....
        /*0068*/ 	.word	0x050000b5


	//   ....[16]....
        /*006c*/ 	.word	0x050000b5


	//   ....[17]....
        /*0070*/ 	.word	0x050000b5


	//   ....[18]....
        /*0074*/ 	.word	0x050000b5


	//   ....[19]....
        /*0078*/ 	.word	0x050000b5


	//----- nvinfo : EIATTR_COOP_GROUP_INSTR_OFFSETS
	.align		4
.L_4517:
        /*007c*/ 	.byte	0x04, 0x28
        /*007e*/ 	.short	(.L_4519 - .L_4518)


	//   ....[0]....
.L_4518:
        /*0080*/ 	.word	0x000015b0


	//   ....[1]....
        /*0084*/ 	.word	0x000015c0


	//   ....[2]....
        /*0088*/ 	.word	0x000015f0


	//   ....[3]....
        /*008c*/ 	.word	0x00001600


	//   ....[4]....
        /*0090*/ 	.word	0x00001630


	//   ....[5]....
        /*0094*/ 	.word	0x00001640


	//   ....[6]....
        /*0098*/ 	.word	0x00001670


	//   ....[7]....
        /*009c*/ 	.word	0x00001680


	//   ....[8]....
        /*00a0*/ 	.word	0x000016b0


	//   ....[9]....
        /*00a4*/ 	.word	0x000016c0


	//   ....[10]....
        /*00a8*/ 	.word	0x00002d60


	//   ....[11]....
        /*00ac*/ 	.word	0x00002db0


	//   ....[12]....
        /*00b0*/ 	.word	0x00002e20


	//   ....[13]....
        /*00b4*/ 	.word	0x00002e80


	//   ....[14]....
        /*00b8*/ 	.word	0x00002ef0


	//   ....[15]....
        /*00bc*/ 	.word	0x00002f50


	//   ....[16]....
        /*00c0*/ 	.word	0x00002fc0


	//   ....[17]....
        /*00c4*/ 	.word	0x00003020


	//   ....[18]....
        /*00c8*/ 	.word	0x00003090


	//   ....[19]....
        /*00cc*/ 	.word	0x000030f0


	//----- nvinfo : EIATTR_EXIT_INSTR_OFFSETS
	.align		4
.L_4519:
        /*00d0*/ 	.byte	0x04, 0x1c
        /*00d2*/ 	.short	(.L_4521 - .L_4520)


	//   ....[0]....
.L_4520:
        /*00d4*/ 	.word	0x00002c60


	//   ....[1]....
        /*00d8*/ 	.word	0x00002d00


	//----- nvinfo : EIATTR_MAX_THREADS
	.align		4
.L_4521:
        /*00dc*/ 	.byte	0x04, 0x05
        /*00de*/ 	.short	(.L_4523 - .L_4522)
.L_4522:
        /*00e0*/ 	.word	0x00000080
        /*00e4*/ 	.word	0x00000001
        /*00e8*/ 	.word	0x00000001


	//----- nvinfo : EIATTR_CRS_STACK_SIZE
	.align		4
.L_4523:
        /*00ec*/ 	.byte	0x04, 0x1e
        /*00ee*/ 	.short	(.L_4525 - .L_4524)
.L_4524:
        /*00f0*/ 	.word	0x00000000


	//----- nvinfo : EIATTR_CBANK_PARAM_SIZE
	.align		4
.L_4525:
        /*00f4*/ 	.byte	0x03, 0x19
        /*00f6*/ 	.short	0x0128


	//----- nvinfo : EIATTR_PARAM_CBANK
	.align		4
        /*00f8*/ 	.byte	0x04, 0x0a
        /*00fa*/ 	.short	(.L_4527 - .L_4526)
	.align		4
.L_4526:
        /*00fc*/ 	.word	index@(.nv.constant0._ZN10layer_norm13ln_bwd_kernelINS_13Kernel_traitsIfffffjLj2560ELj1ELj1ELj4ELj16ENS_18Kernel_traits_baseILj2560EfffffjLj128EEEEELb0ELb1ELb0ELb0EEEvNS_9BwdParamsE)
        /*0100*/ 	.short	0x0210
        /*0102*/ 	.short	0x0128


	//----- nvinfo : EIATTR_SW_WAR
	.align		4
.L_4527:
        /*0104*/ 	.byte	0x04, 0x36
        /*0106*/ 	.short	(.L_4529 - .L_4528)
.L_4528:
        /*0108*/ 	.word	0x00000008
.L_4529:


//--------------------- .nv.info._ZN10layer_norm13ln_bwd_kernelINS_13Kernel_traitsIfffffjLj2560ELj1ELj1ELj4ELj16ENS_18Kernel_traits_baseILj2560EfffffjLj128EEEEELb0ELb1ELb0ELb1EEEvNS_9BwdParamsE --------------------------
	.section	.nv.info._ZN10layer_norm13ln_bwd_kernelINS_13Kernel_traitsIfffffjLj2560ELj1ELj1ELj4ELj16ENS_18Kernel_traits_baseILj2560EfffffjLj128EEEEELb0ELb1ELb0ELb1EEEvNS_9BwdParamsE,"",@"SHT_CUDA_INFO"
	.sectionflags	@""
	.align	4


	//----- nvinfo : EIATTR_CUDA_API_VERSION
	.align		4
        /*0000*/ 	.byte	0x04, 0x37
        /*0002*/ 	.short	(.L_4531 - .L_4530)
.L_4530:
        /*0004*/ 	.word	0x00000082


	//----- nvinfo : EIATTR_KPARAM_INFO
	.align		4
.L_4531:
        /*0008*/ 	.byte	0x04, 0x17
        /*000a*/ 	.short	(.L_4533 - .L_4532)
.L_4532:
        /*000c*/ 	.word	0x00000000
        /*0010*/ 	.short	0x0000
        /*0012*/ 	.short	0x0000
        /*0014*/ 	.byte	0x00, 0xf0, 0xa1, 0x04


	//----- nvinfo : EIATTR_SPARSE_MMA_MASK
	.align		4
.L_4533:
        /*0018*/ 	.byte	0x03, 0x50
        /*001a*/ 	.short	0x0000


	//----- nvinfo : EIATTR_MAXREG_COUNT
	.align		4
        /*001c*/ 	.byte	0x03, 0x1b
        /*001e*/ 	.short	0x00ff


	//----- nvinfo : EIATTR_NUM_BARRIERS
	.align		4
        /*0020*/ 	.byte	0x02, 0x4c
        /*0022*/ 	.byte	0x01
	.zero		1


	//----- nvinfo : EIATTR_MERCURY_ISA_VERSION
	.align		4
        /*0024*/ 	.byte	0x03, 0x5f
        /*0026*/ 	.short	0x0101


	//----- nvinfo : EIATTR_COOP_GROUP_MASK_REGIDS
	.align		4
        /*0028*/ 	.byte	0x04, 0x29
        /*002a*/ 	.short	(.L_4535 - .L_4534)


	//   ....[0]....
.L_4534:
        /*002c*/ 	.word	0xffffffff


	//   ....[1]....
        /*0030*/ 	.word	0xffffffff


	//   ....[2]....
        /*0034*/ 	.word	0xffffffff


	//   ....[3]....
        /*0038*/ 	.word	0xffffffff


	//   ....[4]....
        /*003c*/ 	.word	0xffffffff


	//   ....[5]....
        /*0040*/ 	.word	0xffffffff


	//   ....[6]....
        /*0044*/ 	.word	0xffffffff


	//   ....[7]....
        /*0048*/ 	.word	0xffffffff


	//   ....[8]....
        /*004c*/ 	.word	0xffffffff


	//   ....[9]....
        /*0050*/ 	.word	0xffffffff


	//   ....[10]....
        /*0054*/ 	.word	0x05000068


	//   ....[11]....
        /*0058*/ 	.word	0x05000068


	//   ....[12]....
        /*005c*/ 	.word	0x05000068


	//   ....[13]....
        /*0060*/ 	.word	0x05000068


	//   ....[14]....
        /*0064*/ 	.word	0x05000068


	//   ....[15]....
        /*0068*/ 	.word	0x05000068


	//   ....[16]....
        /*006c*/ 	.word	0x05000068


	//   ....[17]....
        /*0070*/ 	.word	0x05000068


	//   ....[18]....
        /*0074*/ 	.word	0x05000068


	//   ....[19]....
        /*0078*/ 	.word	0x05000068


	//----- nvinfo : EIATTR_COOP_GROUP_INSTR_OFFSETS
	.align		4
.L_4535:
        /*007c*/ 	.byte	0x04, 0x28
        /*007e*/ 	.short	(.L_4537 - .L_4536)


	//   ....[0]....
.L_4536:
        /*0080*/ 	.word	0x000013e0


	//   ....[1]....
        /*0084*/ 	.word	0x000013f0


	//   ....[2]....
        /*0088*/ 	.word	0x00001420


	//   ....[3]....
        /*008c*/ 	.word	0x00001430


	//   ....[4]....
        /*0090*/ 	.word	0x00001460


	//   ....[5]....
        /*0094*/ 	.word	0x00001470


	//   ....[6]....
        /*0098*/ 	.word	0x000014a0


	//   ....[7]....
        /*009c*/ 	.word	0x000014b0


	//   ....[8]....
        /*00a0*/ 	.word	0x000014e0


	//   ....[9]....
        /*00a4*/ 	.word	0x000014f0


	//   ....[10]....
        /*00a8*/ 	.word	0x00002a70


	//   ....[11]....
        /*00ac*/ 	.word	0x00002ac0


	//   ....[12]....
        /*00b0*/ 	.word	0x00002b30


	//   ....[13]....
        /*00b4*/ 	.word	0x00002b90


	//   ....[14]....
        /*00b8*/ 	.word	0x00002c00


	//   ....[15]....
        /*00bc*/ 	.word	0x00002c60


	//   ....[16]....
        /*00c0*/ 	.word	0x00002cd0


	//   ....[17]....
        /*00c4*/ 	.word	0x00002d30


	//   ....[18]....
        /*00c8*/ 	.word	0x00002da0


	//   ....[19]....
        /*00cc*/ 	.word	0x00002e00


	//----- nvinfo : EIATTR_EXIT_INSTR_OFFSETS
	.align		4
.L_4537:
        /*00d0*/ 	.byte	0x04, 0x1c
        /*00d2*/ 	.short	(.L_4539 - .L_4538)


	//   ....[0]....
.L_4538:
        /*00d4*/ 	.word	0x00002a10


	//----- nvinfo : EIATTR_MAX_THREADS
	.align		4
.L_4539:
        /*00d8*/ 	.byte	0x04, 0x05
        /*00da*/ 	.short	(.L_4541 - .L_4540)
.L_4540:
        /*00dc*/ 	.word	0x00000080
        /*00e0*/ 	.word	0x00000001
        /*00e4*/ 	.word	0x00000001


	//----- nvinfo : EIATTR_CRS_STACK_SIZE
	.align		4
.L_4541:
        /*00e8*/ 	.byte	0x04, 0x1e
        /*00ea*/ 	.short	(.L_4543 - .L_4542)
.L_4542:
        /*00ec*/ 	.word	0x00000000


	//----- nvinfo : EIATTR_CBANK_PARAM_SIZE
	.align		4
.L_4543:
        /*00f0*/ 	.byte	0x03, 0x19
        /*00f2*/ 	.short	0x0128


	//----- nvinfo : EIATTR_PARAM_CBANK
	.align		4
        /*00f4*/ 	.byte	0x04, 0x0a
        /*00f6*/ 	.short	(.L_4545 - .L_4544)
	.align		4
.L_4544:
        /*00f8*/ 	.word	index@(.nv.constant0._ZN10layer_norm13ln_bwd_kernelINS_13Kernel_traitsIfffffjLj2560ELj1ELj1ELj4ELj16ENS_18Kernel_traits_baseILj2560EfffffjLj128EEEEELb0ELb1ELb0ELb1EEEvNS_9BwdParamsE)
        /*00fc*/ 	.short	0x0210
        /*00fe*/ 	.short	0x0128


	//----- nvinfo : EIATTR_SW_WAR
	.align		4
.L_4545:
        /*0100*/ 	.byte	0x04, 0x36
        /*0102*/ 	.short	(.L_4547 - .L_4546)
.L_4546:
        /*0104*/ 	.word	0x00000008
.L_4547:


//--------------------- .nv.info._ZN10layer_norm13ln_bwd_kernelINS_13Kernel_traitsIfffffjLj2560ELj1ELj1ELj4ELj16ENS_18Kernel_traits_baseILj2560EfffffjLj128EEEEELb0ELb1ELb1ELb0EEEvNS_9BwdParamsE --------------------------
	.section	.nv.info._ZN10layer_norm13ln_bwd_kernelINS_13Kernel_traitsIfffffjLj2560ELj1ELj1ELj4ELj16ENS_18Kernel_traits_baseILj2560EfffffjLj128EEEEELb0ELb1ELb1ELb0EEEvNS_9BwdParamsE,"",@"SHT_CUDA_INFO"
	.sectionflags	@""
	.align	4


	//----- nvinfo : EIATTR_CUDA_API_VERSION
	.align		4
        /*0000*/ 	.byte	0x04, 0x37
        /*0002*/ 	.short	(.L_4549 - .L_4548)
.L_4548:
        /*0004*/ 	.word	0x00000082


	//----- nvinfo : EIATTR_KPARAM_INFO
	.align		4
.L_4549:
        /*0008*/ 	.byte	0x04, 0x17
        /*000a*/ 	.short	(.L_4551 - .L_4550)
.L_4550:
        /*000c*/ 	.word	0x00000000
        /*0010*/ 	.short	0x0000
        /*0012*/ 	.short	0x0000
        /*0014*/ 	.byte	0x00, 0xf0, 0xa1, 0x04


	//----- nvinfo : EIATTR_SPARSE_MMA_MASK
	.align		4
.L_4551:
        /*0018*/ 	.byte	0x03, 0x50
        /*001a*/ 	.short	0x0000


	//----- nvinfo : EIATTR_MAXREG_COUNT
	.align		4
        /*001c*/ 	.byte	0x03, 0x1b
        /*001e*/ 	.short	0x00ff


	//----- nvinfo : EIATTR_NUM_BARRIERS
	.align		4
        /*0020*/ 	.byte	0x02, 0x4c
        /*0022*/ 	.byte	0x01
	.zero		1


	//----- nvinfo : EIATTR_MERCURY_ISA_VERSION
	.align		4
        /*0024*/ 	.byte	0x03, 0x5f
        /*0026*/ 	.short	0x0101


	//----- nvinfo : EIATTR_COOP_GROUP_MASK_REGIDS
	.align		4
        /*0028*/ 	.byte	0x04, 0x29
        /*002a*/ 	.short	(.L_4553 - .L_4552)


	//   ....[0]....
.L_4552:
        /*002c*/ 	.word	0xffffffff


	//   ....[1]....
        /*0030*/ 	.word	0xffffffff


	//   ....[2]....
        /*0034*/ 	.word	0xffffffff


	//   ....[3]....
        /*0038*/ 	.word	0xffffffff


	//   ....[4]....
        /*003c*/ 	.word	0xffffffff


	//   ....[5]....
        /*0040*/ 	.word	0xffffffff


	//   ....[6]....
        /*0044*/ 	.word	0xffffffff


	//   ....[7]....
        /*0048*/ 	.word	0xffffffff


	//   ....[8]....
        /*004c*/ 	.word	0xffffffff


	//   ....[9]....
        /*0050*/ 	.word	0xffffffff


	//   ....[10]....
        /*0054*/ 	.word	0x05000093


	//   ....[11]....
        /*0058*/ 	.word	0x05000093


	//   ....[12]....
        /*005c*/ 	.word	0x05000093


	//   ....[13]....
        /*0060*/ 	.word	0x05000093


	//   ....[14]....
        /*0064*/ 	.word	0x05000093


	//   ....[15]....
        /*0068*/ 	.word	0x05000093


	//   ....[16]....
        /*006c*/ 	.word	0x05000093


	//   ....[17]....
        /*0070*/ 	.word	0x05000093


	//   ....[18]....
        /*0074*/ 	.word	0x05000093


	//   ....[19]....
        /*0078*/ 	.word	0x05000093


	//----- nvinfo : EIATTR_COOP_GROUP_INSTR_OFFSETS
	.align		4
.L_4553:
        /*007c*/ 	.byte	0x04, 0x28
        /*007e*/ 	.short	(.L_4555 - .L_4554)


	//   ....[0]....
.L_4554:
        /*0080*/ 	.word	0x000018b0


	//   ....[1]....
        /*0084*/ 	.word	0x000018c0


	//   ....[2]....
        /*0088*/ 	.word	0x000018f0


	//   ....[3]....
        /*008c*/ 	.word	0x00001900


	//   ....[4]....
        /*0090*/ 	.word	0x00001930


	//   ....[5]....
        /*0094*/ 	.word	0x00001940


	//   ....[6]....
        /*0098*/ 	.word	0x00001970


	//   ....[7]....
        /*009c*/ 	.word	0x00001980


	//   ....[8]....
        /*00a0*/ 	.word	0x000019b0


	//   ....[9]....
        /*00a4*/ 	.word	0x000019c0


	//   ....[10]....
        /*00a8*/ 	.word	0x00003e30


	//   ....[11]....
        /*00ac*/ 	.word	0x00003e80


	//   ....[12]....
        /*00b0*/ 	.word	0x00003ef0


	//   ....[13]....
        /*00b4*/ 	.word	0x00003f50


	//   ....[14]....
        /*00b8*/ 	.word	0x00003fc0


	//   ....[15]....
        /*00bc*/ 	.word	0x00004020


	//   ....[16]....
        /*00c0*/ 	.word	0x00004090


	//   ....[17]....
        /*00c4*/ 	.word	0x000040f0


	//   ....[18]....
        /*00c8*/ 	.word	0x00004160


	//   ....[19]....
        /*00cc*/ 	.word	0x000041c0


	//----- nvinfo : EIATTR_EXIT_INSTR_OFFSETS
	.align		4
.L_4555:
        /*00d0*/ 	.byte	0x04, 0x1c
        /*00d2*/ 	.short	(.L_4557 - .L_4556)


	//   ....[0]....
.L_4556:
        /*00d4*/ 	.word	0x00003d30


	//   ....[1]....
        /*00d8*/ 	.word	0x00003dd0


	//----- nvinfo : EIATTR_MAX_THREADS
	.align		4
.L_4557:
        /*00dc*/ 	.byte	0x04, 0x05
        /*00de*/ 	.short	(.L_4559 - .L_4558)
.L_4558:
        /*00e0*/ 	.word	0x00000080
        /*00e4*/ 	.word	0x00000001
        /*00e8*/ 	.word	0x00000001


	//----- nvinfo : EIATTR_CRS_STACK_SIZE
	.align		4
.L_4559:
        /*00ec*/ 	.byte	0x04, 0x1e
        /*00ee*/ 	.short	(.L_4561 - .L_4560)
.L_4560:
        /*00f0*/ 	.word	0x00000000


	//----- nvinfo : EIATTR_CBANK_PARAM_SIZE
	.align		4
.L_4561:
        /*00f4*/ 	.byte	0x03, 0x19
        /*00f6*/ 	.short	0x0128


	//----- nvinfo : EIATTR_PARAM_CBANK
	.align		4
        /*00f8*/ 	.byte	0x04, 0x0a
        /*00fa*/ 	.short	(.L_4563 - .L_4562)
	.align		4
.L_4562:
        /*00fc*/ 	.word	index@(.nv.constant0._ZN10layer_norm13ln_bwd_kernelINS_13Kernel_traitsIfffffjLj2560ELj1ELj1ELj4ELj16ENS_18Kernel_traits_baseILj2560EfffffjLj128EEEEELb0ELb1ELb1ELb0EEEvNS_9BwdParamsE)
        /*0100*/ 	.short	0x0210
        /*0102*/ 	.short	0x0128


	//----- nvinfo : EIATTR_SW_WAR
	.align		4
.L_4563:
        /*0104*/ 	.byte	0x04, 0x36
        /*0106*/ 	.short	(.L_4565 - .L_4564)
.L_4564:
        /*0108*/ 	.word	0x00000008
.L_4565:


//--------------------- .nv.info._ZN10layer_norm13ln_bwd_kernelINS_13Kernel_traitsIfffffjLj2560ELj1ELj1ELj4ELj16ENS_18Kernel_traits_baseILj2560EfffffjLj128EEEEELb0ELb1ELb1ELb1EEEvNS_9BwdParamsE --------------------------
	.section	.nv.info._ZN10layer_norm13ln_bwd_kernelINS_13Kernel_traitsIfffffjLj2560ELj1ELj1ELj4ELj16ENS_18Kernel_traits_baseILj2560EfffffjLj128EEEEELb0ELb1ELb1ELb1EEEvNS_9BwdParamsE,"",@"SHT_CUDA_INFO"
	.sectionflags	@""
	.align	4


	//----- nvinfo : EIATTR_CUDA_API_VERSION
	.align		4
        /*0000*/ 	.byte	0x04, 0x37
        /*0002*/ 	.short	(.L_4567 - .L_4566)
.L_4566:
        /*0004*/ 	.word	0x00000082


	//----- nvinfo : EIATTR_KPARAM_INFO
	.align		4
.L_4567:
        /*0008*/ 	.byte	0x04, 0x17
        /*000a*/ 	.short	(.L_4569 - .L_4568)
.L_4568:
        /*000c*/ 	.word	0x00000000
        /*0010*/ 	.short	0x0000
        /*0012*/ 	.short	0x0000
        /*0014*/ 	.byte	0x00, 0xf0, 0xa1, 0x04


	//----- nvinfo : EIATTR_SPARSE_MMA_MASK
	.align		4
.L_4569:
        /*0018*/ 	.byte	0x03, 0x50
        /*001a*/ 	.short	0x0000


	//----- nvinfo : EIATTR_MAXREG_COUNT
	.align		4
        /*001c*/ 	.byte	0x03, 0x1b
        /*001e*/ 	.short	0x00ff


	//----- nvinfo : EIATTR_NUM_BARRIERS
	.align		4
        /*0020*/ 	.byte	0x02, 0x4c
        /*0022*/ 	.byte	0x01
	.zero		1


	//----- nvinfo : EIATTR_MERCURY_ISA_VERSION
	.align		4
        /*0024*/ 	.byte	0x03, 0x5f
        /*0026*/ 	.short	0x0101


	//----- nvinfo : EIATTR_COOP_GROUP_MASK_REGIDS
	.align		4
        /*0028*/ 	.byte	0x04, 0x29
        /*002a*/ 	.short	(.L_4571 - .L_4570)


	//   ....[0]....
.L_4570:
        /*002c*/ 	.word	0xffffffff


	//   ....[1]....
        /*0030*/ 	.word	0xffffffff


	//   ....[2]....
        /*0034*/ 	.word	0xffffffff


	//   ....[3]....
        /*0038*/ 	.word	0xffffffff


	//   ....[4]....
        /*003c*/ 	.word	0xffffffff


	//   ....[5]....
        /*0040*/ 	.word	0xffffffff


	//   ....[6]....
        /*0044*/ 	.word	0xffffffff


	//   ....[7]....
        /*0048*/ 	.word	0xffffffff


	//   ....[8]....
        /*004c*/ 	.word	0xffffffff


	//   ....[9]....
        /*0050*/ 	.word	0xffffffff


	//   ....[10]....
        /*0054*/ 	.word	0x050000a7


	//   ....[11]....
        /*0058*/ 	.word	0x050000a7


	//   ....[12]....
        /*005c*/ 	.word	0x050000a7


	//   ....[13]....
        /*0060*/ 	.word	0x050000a7


	//   ....[14]....
        /*0064*/ 	.word	0x050000a7


	//   ....[15]....
        /*0068*/ 	.word	0x050000a7


	//   ....[16]....
        /*006c*/ 	.word	0x050000a7


	//   ....[17]....
        /*0070*/ 	.word	0x050000a7


	//   ....[18]....
        /*0074*/ 	.word	0x050000a7


	//   ....[19]....
        /*0078*/ 	.word	0x050000a7


	//----- nvinfo : EIATTR_COOP_GROUP_INSTR_OFFSETS
	.align		4
.L_4571:
        /*007c*/ 	.byte	0x04, 0x28
        /*007e*/ 	.short	(.L_4573 - .L_4572)


	//   ....[0]....
.L_4572:
        /*0080*/ 	.word	0x000014e0


	//   ....[1]....
        /*0084*/ 	.word	0x000014f0


	//   ....[2]....
        /*0088*/ 	.word	0x00001520


	//   ....[3]....
        /*008c*/ 	.word	0x00001530


	//   ....[4]....
        /*0090*/ 	.word	0x00001560


	//   ....[5]....
        /*0094*/ 	.word	0x00001570


	//   ....[6]....
        /*0098*/ 	.word	0x000015a0


	//   ....[7]....
        /*009c*/ 	.word	0x000015b0


	//   ....[8]....
        /*00a0*/ 	.word	0x000015e0


	//   ....[9]....
        /*00a4*/ 	.word	0x000015f0


	//   ....[10]....
        /*00a8*/ 	.word	0x00003320


	//   ....[11]....
        /*00ac*/ 	.word	0x00003370


	//   ....[12]....
        /*00b0*/ 	.word	0x000033e0


	//   ....[13]....
        /*00b4*/ 	.word	0x00003440


	//   ....[14]....
        /*00b8*/ 	.word	0x000034b0


	//   ....[15]....
        /*00bc*/ 	.word	0x00003510


	//   ....[16]....
        /*00c0*/ 	.word	0x00003580


	//   ....[17]....
        /*00c4*/ 	.word	0x000035e0


	//   ....[18]....
        /*00c8*/ 	.word	0x00003650


	//   ....[19]....
        /*00cc*/ 	.word	0x000036b0


	//----- nvinfo : EIATTR_EXIT_INSTR_OFFSETS
	.align		4
.L_4573:
        /*00d0*/ 	.byte	0x04, 0x1c
        /*00d2*/ 	.short	(.L_4575 - .L_4574)


	//   ....[0]....
.L_4574:
        /*00d4*/ 	.word	0x000032c0


	//----- nvinfo : EIATTR_MAX_THREADS
	.align		4
.L_4575:
        /*00d8*/ 	.byte	0x04, 0x05
        /*00da*/ 	.short	(.L_4577 - .L_4576)
.L_4576:
        /*00dc*/ 	.word	0x00000080
        /*00e0*/ 	.word	0x00000001
        /*00e4*/ 	.word	0x00000001


	//----- nvinfo : EIATTR_CRS_STACK_SIZE
	.align		4
.L_4577:
        /*00e8*/ 	.byte	0x04, 0x1e
        /*00ea*/ 	.short	(.L_4579 - .L_4578)
.L_4578:
        /*00ec*/ 	.word	0x00000000


	//----- nvinfo : EIATTR_CBANK_PARAM_SIZE
	.align		4
.L_4579:
        /*00f0*/ 	.byte	0x03, 0x19
        /*00f2*/ 	.short	0x0128


	//----- nvinfo : EIATTR_PARAM_CBANK
	.align		4
        /*00f4*/ 	.byte	0x04, 0x0a
        /*00f6*/ 	.short	(.L_4581 - .L_4580)
	.align		4
.L_4580:
        /*00f8*/ 	.word	index@(.nv.constant0._ZN10layer_norm13ln_bwd_kernelINS_13Kernel_traitsIfffffjLj2560ELj1ELj1ELj4ELj16ENS_18Kernel_traits_baseILj2560EfffffjLj128EEEEELb0ELb1ELb1ELb1EEEvNS_9BwdParamsE)
        /*00fc*/ 	.short	0x0210
        /*00fe*/ 	.short	0x0128


	//----- nvinfo : EIATTR_SW_WAR
	.align		4
.L_4581:
        /*0100*/ 	.byte	0x04, 0x36
        /*0102*/ 	.short	(.L_4583 - .L_4582)
.L_4582:
        /*0104*/ 	.word	0x00000008
.L_4583:


//--------------------- .nv.info._ZN10layer_norm13ln_bwd_kernelINS_13Kernel_traitsIfffffjLj2560ELj1ELj1ELj4ELj16ENS_18Kernel_traits_baseILj2560EfffffjLj128EEEEELb1ELb0ELb0ELb0EEEvNS_9BwdParamsE --------------------------
	.section	.nv.info._ZN10layer_norm13ln_bwd_kernelINS_13Kernel_traitsIfffffjLj2560ELj1ELj1ELj4ELj16ENS_18Kernel_traits_baseILj2560EfffffjLj128EEEEELb1ELb0ELb0ELb0EEEvNS_9BwdParamsE,"",@"SHT_CUDA_INFO"
	.sectionflags	@""
	.align	4


	//----- nvinfo : EIATTR_CUDA_API_VERSION
	.align		4
        /*0000*/ 	.byte	0x04, 0x37
        /*0002*/ 	.short	(.L_4585 - .L_4584)
.L_4584:
        /*0004*/ 	.word	0x00000082


	//----- nvinfo : EIATTR_KPARAM_INFO
	.align		4
.L_4585:
        /*0008*/ 	.byte	0x04, 0x17
        /*000a*/ 	.short	(.L_4587 - .L_4586)
.L_4586:
        /*000c*/ 	.word	0x00000000
        /*0010*/ 	.short	0x0000
        /*0012*/ 	.short	0x0000
        /*0014*/ 	.byte	0x00, 0xf0, 0xa1, 0x04


	//----- nvinfo : EIATTR_SPARSE_MMA_MASK
	.align		4
.L_4587:
        /*0018*/ 	.byte	0x03, 0x50
        /*001a*/ 	.short	0x0000


	//----- nvinfo : EIATTR_MAXREG_COUNT
	.align		4
        /*001c*/ 	.byte	0x03, 0x1b
        /*001e*/ 	.short	0x00ff


	//----- nvinfo : EIATTR_NUM_BARRIERS
	.align		4
        /*0020*/ 	.byte	0x02, 0x4c
        /*0022*/ 	.byte	0x01
	.zero		1


	//----- nvinfo : EIATTR_MERCURY_ISA_VERSION
	.align		4
        /*0024*/ 	.byte	0x03, 0x5f
        /*0026*/ 	.short	0x0101


	//----- nvinfo : EIATTR_COOP_GROUP_MASK_REGIDS
	.align		4
        /*0028*/ 	.byte	0x04, 0x29
        /*002a*/ 	.short	(.L_4589 - .L_4588)


	//   ....[0]....
.L_4588:
        /*002c*/ 	.word	0xffffffff


	//   ....[1]....
        /*0030*/ 	.word	0xffffffff


	//   ....[2]....
        /*0034*/ 	.word	0xffffffff


	//   ....[3]....
        /*0038*/ 	.word	0xffffffff


	//   ....[4]....
        /*003c*/ 	.word	0xffffffff


	//   ....[5]....
        /*0040*/ 	.word	0xffffffff


	//   ....[6]....
        /*0044*/ 	.word	0xffffffff


	//   ....[7]....
        /*0048*/ 	.word	0xffffffff


	//   ....[8]....
        /*004c*/ 	.word	0xffffffff


	//   ....[9]....
        /*0050*/ 	.word	0xffffffff


	//   ....[10]....
        /*0054*/ 	.word	0x05000093


	//   ....[11]....
        /*0058*/ 	.word	0x05000093


	//   ....[12]....
        /*005c*/ 	.word	0x05000093


	//   ....[13]....
        /*0060*/ 	.word	0x05000093


	//   ....[14]....
        /*0064*/ 	.word	0x05000093


	//   ....[15]....
        /*0068*/ 	.word	0x05000093


	//   ....[16]....
        /*006c*/ 	.word	0x05000093


	//   ....[17]....
        /*0070*/ 	.word	0x05000093


	//   ....[18]....
        /*0074*/ 	.word	0x05000093


	//   ....[19]....
        /*0078*/ 	.word	0x05000093


	//----- nvinfo : EIATTR_COOP_GROUP_INSTR_OFFSETS
	.align		4
.L_4589:
        /*007c*/ 	.byte	0x04, 0x28
        /*007e*/ 	.short	(.L_4591 - .L_4590)


	//   ....[0]....
.L_4590:
        /*0080*/ 	.word	0x00001580


	//   ....[1]....
        /*0084*/ 	.word	0x00001590


	//   ....[2]....
        /*0088*/ 	.word	0x000015c0


	//   ....[3]....
        /*008c*/ 	.word	0x000015d0


	//   ....[4]....
        /*0090*/ 	.word	0x00001600


	//   ....[5]....
        /*0094*/ 	.word	0x00001610


	//   ....[6]....
        /*0098*/ 	.word	0x00001640


	//   ....[7]....
        /*009c*/ 	.word	0x00001650


	//   ....[8]....
        /*00a0*/ 	.word	0x00001680


	//   ....[9]....
        /*00a4*/ 	.word	0x00001690


	//   ....[10]....
        /*00a8*/ 	.word	0x00002b20


	//   ....[11]....
        /*00ac*/ 	.word	0x00002b70


	//   ....[12]....
        /*00b0*/ 	.word	0x00002be0


	//   ....[13]....
        /*00b4*/ 	.word	0x00002c40


	//   ....[14]....
        /*00b8*/ 	.word	0x00002cb0


	//   ....[15]....
        /*00bc*/ 	.word	0x00002d10


	//   ....[16]....
        /*00c0*/ 	.word	0x00002d80


	//   ....[17]....
        /*00c4*/ 	.word	0x00002de0


	//   ....[18]....
        /*00c8*/ 	.word	0x00002e50


	//   ....[19]....
        /*00cc*/ 	.word	0x00002eb0


	//----- nvinfo : EIATTR_EXIT_INSTR_OFFSETS
	.align		4
.L_4591:
        /*00d0*/ 	.byte	0x04, 0x1c
        /*00d2*/ 	.short	(.L_4593 - .L_4592)


	//   ....[0]....
.L_4592:
        /*00d4*/ 	.word	0x00002a40


	//   ....[1]....
        /*00d8*/ 	.word	0x00002ac0


	//----- nvinfo : EIATTR_MAX_THREADS
	.align		4
.L_4593:
        /*00dc*/ 	.byte	0x04, 0x05
        /*00de*/ 	.short	(.L_4595 - .L_4594)
.L_4594:
        /*00e0*/ 	.word	0x00000080
        /*00e4*/ 	.word	0x00000001
        /*00e8*/ 	.word	0x00000001


	//----- nvinfo : EIATTR_CRS_STACK_SIZE
	.align		4
.L_4595:
        /*00ec*/ 	.byte	0x04, 0x1e
        /*00ee*/ 	.short	(.L_4597 - .L_4596)
.L_4596:
        /*00f0*/ 	.word	0x00000000


	//----- nvinfo : EIATTR_CBANK_PARAM_SIZE
	.align		4
.L_4597:
        /*00f4*/ 	.byte	0x03, 0x19
        /*00f6*/ 	.short	0x0128


	//----- nvinfo : EIATTR_PARAM_CBANK
	.align		4
        /*00f8*/ 	.byte	0x04, 0x0a
        /*00fa*/ 	.short	(.L_4599 - .L_4598)
	.align		4
.L_4598:
        /*00fc*/ 	.word	index@(.nv.constant0._ZN10layer_norm13ln_bwd_kernelINS_13Kernel_traitsIfffffjLj2560ELj1ELj1ELj4ELj16ENS_18Kernel_traits_baseILj2560EfffffjLj128EEEEELb1ELb0ELb0ELb0EEEvNS_9BwdParamsE)
        /*0100*/ 	.short	0x0210
        /*0102*/ 	.short	0x0128


	//----- nvinfo : EIATTR_SW_WAR
	.align		4
.L_4599:
        /*0104*/ 	.byte	0x04, 0x36
        /*0106*/ 	.short	(.L_4601 - .L_4600)
.L_4600:
        /*0108*/ 	.word	0x00000008
.L_4601:


//--------------------- .nv.info._ZN10layer_norm13ln_bwd_kernelINS_13Kernel_traitsIfffffjLj2560ELj1ELj1ELj4ELj16ENS_18Kernel_traits_baseILj2560EfffffjLj128EEEEELb1ELb0ELb0ELb1EEEvNS_9BwdParamsE --------------------------
	.section	.nv.info._ZN10layer_norm13ln_bwd_kernelINS_13Kernel_traitsIfffffjLj2560ELj1ELj1ELj4ELj16ENS_18Kernel_traits_baseILj2560EfffffjLj128EEEEELb1ELb0ELb0ELb1EEEvNS_9BwdParamsE,"",@"SHT_CUDA_INFO"
	.sectionflags	@""
	.align	4


	//----- nvinfo : EIATTR_CUDA_API_VERSION
	.align		4
        /*0000*/ 	.byte	0x04, 0x37
        /*0002*/ 	.short	(.L_4603 - .L_4602)
.L_4602:
        /*0004*/ 	.word	0x00000082


	//----- nvinfo : EIATTR_KPARAM_INFO
	.align		4
.L_4603:
        /*0008*/ 	.byte	0x04, 0x17
        /*000a*/ 	.short	(.L_4605 - .L_4604)
.L_4604:
        /*000c*/ 	.word	0x00000000
        /*0010*/ 	.short	0x0000
        /*0012*/ 	.short	0x0000
        /*0014*/ 	.byte	0x00, 0xf0, 0xa1, 0x04


	//----- nvinfo : EIATTR_SPARSE_MMA_MASK
	.align		4
.L_4605:
        /*0018*/ 	.byte	0x03, 0x50
        /*001a*/ 	.short	0x0000


	//----- nvinfo : EIATTR_MAXREG_COUNT
	.align		4
        /*001c*/ 	.byte	0x03, 0x1b
        /*001e*/ 	.short	0x00ff


	//----- nvinfo : EIATTR_NUM_BARRIERS
	.align		4
        /*0020*/ 	.byte	0x02, 0x4c
        /*0022*/ 	.byte	0x01
	.zero		1


	//----- nvinfo : EIATTR_MERCURY_ISA_VERSION
	.align		4
        /*0024*/ 	.byte	0x03, 0x5f
        /*0026*/ 	.short	0x0101


	//----- nvinfo : EIATTR_COOP_GROUP_MASK_REGIDS
	.align		4
        /*0028*/ 	.byte	0x04, 0x29
        /*002a*/ 	.short	(.L_4607 - .L_4606)


	//   ....[0]....
.L_4606:
        /*002c*/ 	.word	0xffffffff


	//   ....[1]....
        /*0030*/ 	.word	0xffffffff


	//   ....[2]....
        /*0034*/ 	.word	0xffffffff


	//   ....[3]....
        /*0038*/ 	.word	0xffffffff


	//   ....[4]....
        /*003c*/ 	.word	0xffffffff


	//   ....[5]....
        /*0040*/ 	.word	0xffffffff


	//   ....[6]....
        /*0044*/ 	.word	0xffffffff


	//   ....[7]....
        /*0048*/ 	.word	0xffffffff


	//   ....[8]....
        /*004c*/ 	.word	0xffffffff


	//   ....[9]....
        /*0050*/ 	.word	0xffffffff


	//   ....[10]....
        /*0054*/ 	.word	0x0500005a


	//   ....[11]....
        /*0058*/ 	.word	0x0500005a


	//   ....[12]....
        /*005c*/ 	.word	0x0500005a


	//   ....[13]....
        /*0060*/ 	.word	0x0500005a


	//   ....[14]....
        /*0064*/ 	.word	0x0500005a


	//   ....[15]....
        /*0068*/ 	.word	0x0500005a


	//   ....[16]....
        /*006c*/ 	.word	0x0500005a


	//   ....[17]....
        /*0070*/ 	.word	0x0500005a


	//   ....[18]....
        /*0074*/ 	.word	0x0500005a


	//   ....[19]....
        /*0078*/ 	.word	0x0500005a


	//----- nvinfo : EIATTR_COOP_GROUP_INSTR_OFFSETS
	.align		4
.L_4607:
        /*007c*/ 	.byte	0x04, 0x28
        /*007e*/ 	.short	(.L_4609 - .L_4608)


	//   ....[0]....
.L_4608:
        /*0080*/ 	.word	0x00001380


	//   ....[1]....
        /*0084*/ 	.word	0x00001390


	//   ....[2]....
        /*0088*/ 	.word	0x000013c0


	//   ....[3]....
        /*008c*/ 	.word	0x000013d0


	//   ....[4]....
        /*0090*/ 	.word	0x00001400


	//   ....[5]....
        /*0094*/ 	.word	0x00001410


	//   ....[6]....
        /*0098*/ 	.word	0x00001440


	//   ....[7]....
        /*009c*/ 	.word	0x00001450


	//   ....[8]....
        /*00a0*/ 	.word	0x00001480


	//   ....[9]....
        /*00a4*/ 	.word	0x00001490


	//   ....[10]....
        /*00a8*/ 	.word	0x00002850


	//   ....[11]....
        /*00ac*/ 	.word	0x000028a0


	//   ....[12]....
        /*00b0*/ 	.word	0x00002910


	//   ....[13]....
        /*00b4*/ 	.word	0x00002970


	//   ....[14]....
        /*00b8*/ 	.word	0x000029e0


	//   ....[15]....
        /*00bc*/ 	.word	0x00002a40


	//   ....[16]....
        /*00c0*/ 	.word	0x00002ab0


	//   ....[17]....
        /*00c4*/ 	.word	0x00002b10


	//   ....[18]....
        /*00c8*/ 	.word	0x00002b80


	//   ....[19]....
        /*00cc*/ 	.word	0x00002be0


	//----- nvinfo : EIATTR_EXIT_INSTR_OFFSETS
	.align		4
.L_4609:
        /*00d0*/ 	.byte	0x04, 0x1c
        /*00d2*/ 	.short	(.L_4611 - .L_4610)


	//   ....[0]....
.L_4610:
        /*00d4*/ 	.word	0x000027f0


	//----- nvinfo : EIATTR_MAX_THREADS
	.align		4
.L_4611:
        /*00d8*/ 	.byte	0x04, 0x05
        /*00da*/ 	.short	(.L_4613 - .L_4612)
.L_4612:
        /*00dc*/ 	.word	0x00000080
        /*00e0*/ 	.word	0x00000001
        /*00e4*/ 	.word	0x00000001


	//----- nvinfo : EIATTR_CRS_STACK_SIZE
	.align		4
.L_4613:
        /*00e8*/ 	.byte	0x04, 0x1e
        /*00ea*/ 	.short	(.L_4615 - .L_4614)
.L_4614:
        /*00ec*/ 	.word	0x00000000


	//----- nvinfo : EIATTR_CBANK_PARAM_SIZE
	.align		4
.L_4615:
        /*00f0*/ 	.byte	0x03, 0x19
        /*00f2*/ 	.short	0x0128


	//----- nvinfo : EIATTR_PARAM_CBANK
	.align		4
        /*00f4*/ 	.byte	0x04, 0x0a
        /*00f6*/ 	.short	(.L_4617 - .L_4616)
	.align		4
.L_4616:
        /*00f8*/ 	.word	index@(.nv.constant0._ZN10layer_norm13ln_bwd_kernelINS_13Kernel_traitsIfffffjLj2560ELj1ELj1ELj4ELj16ENS_18Kernel_traits_baseILj2560EfffffjLj128EEEEELb1ELb0ELb0ELb1EEEvNS_9BwdParamsE)
        /*00fc*/ 	.short	0x0210
        /*00fe*/ 	.short	0x0128


	//----- nvinfo : EIATTR_SW_WAR
	.align		4
.L_4617:
        /*0100*/ 	.byte	0x04, 0x36
        /*0102*/ 	.short	(.L_4619 - .L_4618)
.L_4618:
        /*0104*/ 	.word	0x00000008
.L_4619:


//--------------------- .nv.info._ZN10layer_norm22ln_bwd_finalize_kernelINS_22Kernel_traits_finalizeILj2560EfffffjLb0ELj1024ELj4ENS_18Kernel_traits_baseILj2560EfffffjLj1024EEEEELb0ELb0EEEvNS_9BwdParamsE --------------------------
	.section	.nv.info._ZN10layer_norm22ln_bwd_finalize_kernelINS_22Kernel_traits_finalizeILj2560EfffffjLb0ELj1024ELj4ENS_18Kernel_traits_baseILj2560EfffffjLj1024EEEEELb0ELb0EEEvNS_9BwdParamsE,"",@"SHT_CUDA_INFO"
	.sectionflags	@""
	.align	4


	//----- nvinfo : EIATTR_CUDA_API_VERSION
	.align		4
        /*0000*/ 	.byte	0x04, 0x37
        /*0002*/ 	.short	(.L_4621 - .L_4620)
.L_4620:
        /*0004*/ 	.word	0x00000082


	//----- nvinfo : EIATTR_KPARAM_INFO
	.align		4
.L_4621:
        /*0008*/ 	.byte	0x04, 0x17
        /*000a*/ 	.short	(.L_4623 - .L_4622)
.L_4622:
        /*000c*/ 	.word	0x00000000
        /*0010*/ 	.short	0x0000
        /*0012*/ 	.short	0x0000
        /*0014*/ 	.byte	0x00, 0xf0, 0xa1, 0x04


	//----- nvinfo : EIATTR_SPARSE_MMA_MASK
	.align		4
.L_4623:
        /*0018*/ 	.byte	0x03, 0x50
        /*001a*/ 	.short	0x0000


	//----- nvinfo : EIATTR_MAXREG_COUNT
	.align		4
        /*001c*/ 	.byte	0x03, 0x1b
        /*001e*/ 	.short	0x0040


	//----- nvinfo : EIATTR_NUM_BARRIERS
	.align		4
        /*0020*/ 	.byte	0x02, 0x4c
        /*0022*/ 	.byte	0x01
	.zero		1


	//----- nvinfo : EIATTR_MERCURY_ISA_VERSION
	.align		4
        /*0024*/ 	.byte	0x03, 0x5f
        /*0026*/ 	.short	0x0101


	//----- nvinfo : EIATTR_COOP_GROUP_MASK_REGIDS
	.align		4
        /*0028*/ 	.byte	0x04, 0x29
        /*002a*/ 	.short	(.L_4625 - .L_4624)


	//   ....[0]....
.L_4624:
        /*002c*/ 	.word	0xffffffff


	//   ....[1]....
        /*0030*/ 	.word	0xffffffff


	//   ....[2]....
        /*0034*/ 	.word	0xffffffff


	//   ....[3]....
        /*0038*/ 	.word	0xffffffff


	//   ....[4]....
        /*003c*/ 	.word	0xffffffff


	//   ....[5]....
        /*0040*/ 	.word	0xffffffff


	//   ....[6]....
        /*0044*/ 	.word	0xffffffff


	//   ....[7]....
        /*0048*/ 	.word	0xffffffff


	//   ....[8]....
        /*004c*/ 	.word	0xffffffff


	//   ....[9]....
        /*0050*/ 	.word	0xffffffff


	//   ....[10]....
        /*0054*/ 	.word	0x05000013


	//   ....[11]....
        /*0058*/ 	.word	0x05000013


	//   ....[12]....
        /*005c*/ 	.word	0x05000013


	//   ....[13]....
        /*0060*/ 	.word	0x05000013


	//   ....[14]....
        /*0064*/ 	.word	0x05000013


	//   ....[15]....
        /*0068*/ 	.word	0x05000013


	//   ....[16]....
        /*006c*/ 	.word	0x05000013


	//   ....[17]....
        /*0070*/ 	.word	0x05000013


	//   ....[18]....
        /*0074*/ 	.word	0x05000013


	//   ....[19]....
        /*0078*/ 	.word	0x05000013


	//----- nvinfo : EIATTR_COOP_GROUP_INSTR_OFFSETS
	.align		4
.L_4625:
        /*007c*/ 	.byte	0x04, 0x28
        /*007e*/ 	.short	(.L_4627 - .L_4626)


	//   ....[0]....
.L_4626:
        /*0080*/ 	.word	0x000008e0


	//   ....[1]....
        /*0084*/ 	.word	0x000008f0


	//   ....[2]....
        /*0088*/ 	.word	0x00000920


	//   ....[3]....
        /*008c*/ 	.word	0x00000930


	//   ....[4]....
        /*0090*/ 	.word	0x00000960


	//   ....[5]....
        /*0094*/ 	.word	0x00000970


	//   ....[6]....
        /*0098*/ 	.word	0x000009a0


	//   ....[7]....
        /*009c*/ 	.word	0x000009b0


	//   ....[8]....
        /*00a0*/ 	.word	0x000009e0


	//   ....[9]....
        /*00a4*/ 	.word	0x000009f0


	//   ....[10]....
        /*00a8*/ 	.word	0x00000bf0


	//   ....[11]....
        /*00ac*/ 	.word	0x00000c60


	//   ....[12]....
        /*00b0*/ 	.word	0x00000cd0


	//   ....[13]....
        /*00b4*/ 	.word	0x00000d40


	//   ....[14]....
        /*00b8*/ 	.word	0x00000db0


	//   ....[15]....
        /*00bc*/ 	.word	0x00000e10


	//   ....[16]....
        /*00c0*/ 	.word	0x00000e80


	//   ....[17]....
        /*00c4*/ 	.word	0x00000ef0


	//   ....[18]....
        /*00c8*/ 	.word	0x00000f60


	//   ....[19]....
        /*00cc*/ 	.word	0x00000fd0


	//----- nvinfo : EIATTR_EXIT_INSTR_OFFSETS
	.align		4
.L_4627:
        /*00d0*/ 	.byte	0x04, 0x1c
        /*00d2*/ 	.short	(.L_4629 - .L_4628)


	//   ....[0]....
.L_4628:
        /*00d4*/ 	.word	0x00000070


	//   ....[1]....
        /*00d8*/ 	.word	0x00000b90


	//----- nvinfo : EIATTR_MAX_THREADS
	.align		4
.L_4629:
        /*00dc*/ 	.byte	0x04, 0x05
        /*00de*/ 	.short	(.L_4631 - .L_4630)
.L_4630:
        /*00e0*/ 	.word	0x00000400
        /*00e4*/ 	.word	0x00000001
        /*00e8*/ 	.word	0x00000001


	//----- nvinfo : EIATTR_CRS_STACK_SIZE
	.align		4
.L_4631:
        /*00ec*/ 	.byte	0x04, 0x1e
        /*00ee*/ 	.short	(.L_4633 - .L_4632)
.L_4632:
        /*00f0*/ 	.word	0x00000000


	//----- nvinfo : EIATTR_CBANK_PARAM_SIZE
	.align		4
.L_4633:
        /*00f4*/ 	.byte	0x03, 0x19
        /*00f6*/ 	.short	0x0128


	//----- nvinfo : EIATTR_PARAM_CBANK
	.align		4
        /*00f8*/ 	.byte	0x04, 0x0a
        /*00fa*/ 	.short	(.L_4635 - .L_4634)
	.align		4
.L_4634:
        /*00fc*/ 	.word	index@(.nv.constant0._ZN10layer_norm22ln_bwd_finalize_kernelINS_22Kernel_traits_finalizeILj2560EfffffjLb0ELj1024ELj4ENS_18Kernel_traits_baseILj2560EfffffjLj1024EEEEELb0ELb0EEEvNS_9BwdParamsE)
        /*0100*/ 	.short	0x0210
        /*0102*/ 	.short	0x0128


	//----- nvinfo : EIATTR_SW_WAR
	.align		4
.L_4635:
        /*0104*/ 	.byte	0x04, 0x36
        /*0106*/ 	.short	(.L_4637 - .L_4636)
.L_4636:
        /*0108*/ 	.word	0x00000008
.L_4637:


//--------------------- .nv.info._ZN10layer_norm13ln_bwd_kernelINS_13Kernel_traitsIfffffjLj2560ELj1ELj1ELj4ELj16ENS_18Kernel_traits_baseILj2560EfffffjLj128EEEEELb1ELb0ELb1ELb0EEEvNS_9BwdParamsE --------------------------
	.section	.nv.info._ZN10layer_norm13ln_bwd_kernelINS_13Kernel_traitsIfffffjLj2560ELj1ELj1ELj4ELj16ENS_18Kernel_traits_baseILj2560EfffffjLj128EEEEELb1ELb0ELb1ELb0EEEvNS_9BwdParamsE,"",@"SHT_CUDA_INFO"
	.sectionflags	@""
	.align	4


	//----- nvinfo : EIATTR_CUDA_API_VERSION
	.align		4
        /*0000*/ 	.byte	0x04, 0x37
        /*0002*/ 	.short	(.L_4639 - .L_4638)
.L_4638:
        /*0004*/ 	.word	0x00000082


	//----- nvinfo : EIATTR_KPARAM_INFO
	.align		4
.L_4639:
        /*0008*/ 	.byte	0x04, 0x17
        /*000a*/ 	.short	(.L_4641 - .L_4640)
.L_4640:
        /*000c*/ 	.word	0x00000000
        /*0010*/ 	.short	0x0000
        /*0012*/ 	.short	0x0000
        /*0014*/ 	.byte	0x00, 0xf0, 0xa1, 0x04


	//----- nvinfo : EIATTR_SPARSE_MMA_MASK
	.align		4
.L_4641:
        /*0018*/ 	.byte	0x03, 0x50
        /*001a*/ 	.short	0x0000


	//----- nvinfo : EIATTR_MAXREG_COUNT
	.align		4
        /*001c*/ 	.byte	0x03, 0x1b
        /*001e*/ 	.short	0x00ff


	//----- nvinfo : EIATTR_NUM_BARRIERS
	.align		4
        /*0020*/ 	.byte	0x02, 0x4c
        /*0022*/ 	.byte	0x01
	.zero		1


	//----- nvinfo : EIATTR_MERCURY_ISA_VERSION
	.align		4
        /*0024*/ 	.byte	0x03, 0x5f
        /*0026*/ 	.short	0x0101


	//----- nvinfo : EIATTR_COOP_GROUP_MASK_REGIDS
	.align		4
        /*0028*/ 	.byte	0x04, 0x29
        /*002a*/ 	.short	(.L_4643 - .L_4642)


	//   ....[0]....
.L_4642:
        /*002c*/ 	.word	0xffffffff


	//   ....[1]....
        /*0030*/ 	.word	0xffffffff


	//   ....[2]....
        /*0034*/ 	.word	0xffffffff


	//   ....[3]....
        /*0038*/ 	.word	0xffffffff


	//   ....[4]....
        /*003c*/ 	.word	0xffffffff


	//   ....[5]....
        /*0040*/ 	.word	0xffffffff


	//   ....[6]....
        /*0044*/ 	.word	0xffffffff


	//   ....[7]....
        /*0048*/ 	.word	0xffffffff


	//   ....[8]....
        /*004c*/ 	.word	0xffffffff


	//   ....[9]....
        /*0050*/ 	.word	0xffffffff


	//   ....[10]....
        /*0054*/ 	.word	0x0500009b


	//   ....[11]....
        /*0058*/ 	.word	0x0500009b


	//   ....[12]....
        /*005c*/ 	.word	0x0500009b


	//   ....[13]....
        /*0060*/ 	.word	0x0500009b


	//   ....[14]....
        /*0064*/ 	.word	0x0500009b


	//   ....[15]....
        /*0068*/ 	.word	0x0500009b


	//   ....[16]....
        /*006c*/ 	.word	0x0500009b


	//   ....[17]....
        /*0070*/ 	.word	0x0500009b


	//   ....[18]....
        /*0074*/ 	.word	0x0500009b


	//   ....[19]....
        /*0078*/ 	.word	0x0500009b


	//----- nvinfo : EIATTR_COOP_GROUP_INSTR_OFFSETS
	.align		4
.L_4643:
        /*007c*/ 	.byte	0x04, 0x28
        /*007e*/ 	.short	(.L_4645 - .L_4644)


	//   ....[0]....
.L_4644:
        /*0080*/ 	.word	0x00001a90


	//   ....[1]....
        /*0084*/ 	.word	0x00001aa0


	//   ....[2]....
        /*0088*/ 	.word	0x00001ad0


	//   ....[3]....
        /*008c*/ 	.word	0x00001ae0


	//   ....[4]....
        /*0090*/ 	.word	0x00001b10


	//   ....[5]....
        /*0094*/ 	.word	0x00001b20


	//   ....[6]....
        /*0098*/ 	.word	0x00001b50


	//   ....[7]....
        /*009c*/ 	.word	0x00001b60


	//   ....[8]....
        /*00a0*/ 	.word	0x00001b90


	//   ....[9]....
        /*00a4*/ 	.word	0x00001ba0


	//   ....[10]....
        /*00a8*/ 	.word	0x00003d80


	//   ....[11]....
        /*00ac*/ 	.word	0x00003dd0


	//   ....[12]....
        /*00b0*/ 	.word	0x00003e40


	//   ....[13]....
        /*00b4*/ 	.word	0x00003ea0


	//   ....[14]....
        /*00b8*/ 	.word	0x00003f10


	//   ....[15]....
        /*00bc*/ 	.word	0x00003f70


	//   ....[16]....
        /*00c0*/ 	.word	0x00003fe0


	//   ....[17]....
        /*00c4*/ 	.word	0x00004040


	//   ....[18]....
        /*00c8*/ 	.word	0x000040b0


	//   ....[19]....
        /*00cc*/ 	.word	0x00004110


	//----- nvinfo : EIATTR_EXIT_INSTR_OFFSETS
	.align		4
.L_4645:
        /*00d0*/ 	.byte	0x04, 0x1c
        /*00d2*/ 	.short	(.L_4647 - .L_4646)


	//   ....[0]....
.L_4646:
        /*00d4*/ 	.word	0x00003ca0


	//   ....[1]....
        /*00d8*/ 	.word	0x00003d20


	//----- nvinfo : EIATTR_MAX_THREADS
	.align		4
.L_4647:
        /*00dc*/ 	.byte	0x04, 0x05
        /*00de*/ 	.short	(.L_4649 - .L_4648)
.L_4648:
        /*00e0*/ 	.word	0x00000080
        /*00e4*/ 	.word	0x00000001
        /*00e8*/ 	.word	0x00000001


	//----- nvinfo : EIATTR_CRS_STACK_SIZE
	.align		4
.L_4649:
        /*00ec*/ 	.byte	0x04, 0x1e
        /*00ee*/ 	.short	(.L_4651 - .L_4650)
.L_4650:
        /*00f0*/ 	.word	0x00000000


	//----- nvinfo : EIATTR_CBANK_PARAM_SIZE
	.align		4
.L_4651:
        /*00f4*/ 	.byte	0x03, 0x19
        /*00f6*/ 	.short	0x0128


	//----- nvinfo : EIATTR_PARAM_CBANK
	.align		4
        /*00f8*/ 	.byte	0x04, 0x0a
        /*00fa*/ 	.short	(.L_4653 - .L_4652)
	.align		4
.L_4652:
        /*00fc*/ 	.word	index@(.nv.constant0._ZN10layer_norm13ln_bwd_kernelINS_13Kernel_traitsIfffffjLj2560ELj1ELj1ELj4ELj16ENS_18Kernel_traits_baseILj2560EfffffjLj128EEEEELb1ELb0ELb1ELb0EEEvNS_9BwdParamsE)
        /*0100*/ 	.short	0x0210
        /*0102*/ 	.short	0x0128


	//----- nvinfo : EIATTR_SW_WAR
	.align		4
.L_4653:
        /*0104*/ 	.byte	0x04, 0x36
        /*0106*/ 	.short	(.L_4655 - .L_4654)
.L_4654:
        /*0108*/ 	.word	0x00000008
.L_4655:


//--------------------- .nv.info._ZN10layer_norm22ln_bwd_finalize_kernelINS_22Kernel_traits_finalizeILj2560EfffffjLb0ELj1024ELj4ENS_18Kernel_traits_baseILj2560EfffffjLj1024EEEEELb0ELb1EEEvNS_9BwdParamsE --------------------------
	.section	.nv.info._ZN10layer_norm22ln_bwd_finalize_kernelINS_22Kernel_traits_finalizeILj2560EfffffjLb0ELj1024ELj4ENS_18Kernel_traits_baseILj2560EfffffjLj1024EEEEELb0ELb1EEEvNS_9BwdParamsE,"",@"SHT_CUDA_INFO"
	.sectionflags	@""
	.align	4


	//----- nvinfo : EIATTR_CUDA_API_VERSION
	.align		4
        /*0000*/ 	.byte	0x04, 0x37
        /*0002*/ 	.short	(.L_4657 - .L_4656)
.L_4656:
        /*0004*/ 	.word	0x00000082


	//----- nvinfo : EIATTR_KPARAM_INFO
	.align		4
.L_4657:
        /*0008*/ 	.byte	0x04, 0x17
        /*000a*/ 	.short	(.L_4659 - .L_4658)
.L_4658:
        /*000c*/ 	.word	0x00000000
        /*0010*/ 	.short	0x0000
        /*0012*/ 	.short	0x0000
        /*0014*/ 	.byte	0x00, 0xf0, 0xa1, 0x04


	//----- nvinfo : EIATTR_SPARSE_MMA_MASK
	.align		4
.L_4659:
        /*0018*/ 	.byte	0x03, 0x50
        /*001a*/ 	.short	0x0000


	//----- nvinfo : EIATTR_MAXREG_COUNT
	.align		4
        /*001c*/ 	.byte	0x03, 0x1b
        /*001e*/ 	.short	0x0040


	//----- nvinfo : EIATTR_NUM_BARRIERS
	.align		4
        /*0020*/ 	.byte	0x02, 0x4c
        /*0022*/ 	.byte	0x01
	.zero		1


	//----- nvinfo : EIATTR_MERCURY_ISA_VERSION
	.align		4
        /*0024*/ 	.byte	0x03, 0x5f
        /*0026*/ 	.short	0x0101


	//----- nvinfo : EIATTR_COOP_GROUP_MASK_REGIDS
	.align		4
        /*0028*/ 	.byte	0x04, 0x29
        /*002a*/ 	.short	(.L_4661 - .L_4660)


	//   ....[0]....
.L_4660:
        /*002c*/ 	.word	0xffffffff


	//   ....[1]....
        /*0030*/ 	.word	0xffffffff


	//   ....[2]....
        /*0034*/ 	.word	0xffffffff


	//   ....[3]....
        /*0038*/ 	.word	0xffffffff


	//   ....[4]....
        /*003c*/ 	.word	0xffffffff


	//   ....[5]....
        /*0040*/ 	.word	0xffffffff


	//   ....[6]....
        /*0044*/ 	.word	0xffffffff


	//   ....[7]....
        /*0048*/ 	.word	0xffffffff


	//   ....[8]....
        /*004c*/ 	.word	0xffffffff


	//   ....[9]....
        /*0050*/ 	.word	0xffffffff


	//   ....[10]....
        /*0054*/ 	.word	0x05000011


	//   ....[11]....
        /*0058*/ 	.word	0x05000011


	//   ....[12]....
        /*005c*/ 	.word	0x05000011


	//   ....[13]....
        /*0060*/ 	.word	0x05000011


	//   ....[14]....
        /*0064*/ 	.word	0x05000011


	//   ....[15]....
        /*0068*/ 	.word	0x05000011


	//   ....[16]....
        /*006c*/ 	.word	0x05000011


	//   ....[17]....
        /*0070*/ 	.word	0x05000011


	//   ....[18]....
        /*0074*/ 	.word	0x05000011


	//   ....[19]....
        /*0078*/ 	.word	0x05000011


	//----- nvinfo : EIATTR_COOP_GROUP_INSTR_OFFSETS
	.align		4
.L_4661:
        /*007c*/ 	.byte	0x04, 0x28
        /*007e*/ 	.short	(.L_4663 - .L_4662)


	//   ....[0]....
.L_4662:
        /*0080*/ 	.word	0x000008e0


	//   ....[1]....
        /*0084*/ 	.word	0x000008f0


	//   ....[2]....
        /*0088*/ 	.word	0x00000920


	//   ....[3]....
        /*008c*/ 	.word	0x00000930


	//   ....[4]....
        /*0090*/ 	.word	0x00000960


	//   ....[5]....
        /*0094*/ 	.word	0x00000970


	//   ....[6]....
        /*0098*/ 	.word	0x000009a0


	//   ....[7]....
        /*009c*/ 	.word	0x000009b0


	//   ....[8]....
        /*00a0*/ 	.word	0x000009e0


	//   ....[9]....
        /*00a4*/ 	.word	0x000009f0


	//   ....[10]....
        /*00a8*/ 	.word	0x00000ba0


	//   ....[11]....
        /*00ac*/ 	.word	0x00000c10


	//   ....[12]....
        /*00b0*/ 	.word	0x00000c80


	//   ....[13]....
        /*00b4*/ 	.word	0x00000cf0


	//   ....[14]....
        /*00b8*/ 	.word	0x00000d60


	//   ....[15]....
        /*00bc*/ 	.word	0x00000dc0


	//   ....[16]....
        /*00c0*/ 	.word	0x00000e30


	//   ....[17]....
        /*00c4*/ 	.word	0x00000ea0


	//   ....[18]....
        /*00c8*/ 	.word	0x00000f10


	//   ....[19]....
        /*00cc*/ 	.word	0x00000f80


	//----- nvinfo : EIATTR_EXIT_INSTR_OFFSETS
	.align		4
.L_4663:
        /*00d0*/ 	.byte	0x04, 0x1c
        /*00d2*/ 	.short	(.L_4665 - .L_4664)


	//   ....[0]....
.L_4664:
        /*00d4*/ 	.word	0x00000070


	//   ....[1]....
        /*00d8*/ 	.word	0x00000b40


	//----- nvinfo : EIATTR_MAX_THREADS
	.align		4
.L_4665:
        /*00dc*/ 	.byte	0x04, 0x05
        /*00de*/ 	.short	(.L_4667 - .L_4666)
.L_4666:
        /*00e0*/ 	.word	0x00000400
        /*00e4*/ 	.word	0x00000001
        /*00e8*/ 	.word	0x00000001


	//----- nvinfo : EIATTR_CRS_STACK_SIZE
	.align		4
.L_4667:
        /*00ec*/ 	.byte	0x04, 0x1e
        /*00ee*/ 	.short	(.L_4669 - .L_4668)
.L_4668:
        /*00f0*/ 	.word	0x00000000


	//----- nvinfo : EIATTR_CBANK_PARAM_SIZE
	.align		4
.L_4669:
        /*00f4*/ 	.byte	0x03, 0x19
        /*00f6*/ 	.short	0x0128


	//----- nvinfo : EIATTR_PARAM_CBANK
	.align		4
        /*00f8*/ 	.byte	0x04, 0x0a
        /*00fa*/ 	.short	(.L_4671 - .L_4670)
	.align		4
.L_4670:
        /*00fc*/ 	.word	index@(.nv.constant0._ZN10layer_norm22ln_bwd_finalize_kernelINS_22Kernel_traits_finalizeILj2560EfffffjLb0ELj1024ELj4ENS_18Kernel_traits_baseILj2560EfffffjLj1024EEEEELb0ELb1EEEvNS_9BwdParamsE)
        /*0100*/ 	.short	0x0210
        /*0102*/ 	.short	0x0128


	//----- nvinfo : EIATTR_SW_WAR
	.align		4
.L_4671:
        /*0104*/ 	.byte	0x04, 0x36
        /*0106*/ 	.short	(.L_4673 - .L_4672)
.L_4672:
        /*0108*/ 	.word	0x00000008
.L_4673:


//--------------------- .nv.info._ZN10layer_norm13ln_bwd_kernelINS_13Kernel_traitsIfffffjLj2560ELj1ELj1ELj4ELj16ENS_18Kernel_traits_baseILj2560EfffffjLj128EEEEELb1ELb0ELb1ELb1EEEvNS_9BwdParamsE --------------------------
	.section	.nv.info._ZN10layer_norm13ln_bwd_kernelINS_13Kernel_traitsIfffffjLj2560ELj1ELj1ELj4ELj16ENS_18Kernel_traits_baseILj2560EfffffjLj128EEEEELb1ELb0ELb1ELb1EEEvNS_9BwdParamsE,"",@"SHT_CUDA_INFO"
	.sectionflags	@""
	.align	4


	//----- nvinfo : EIATTR_CUDA_API_VERSION
	.align		4
        /*0000*/ 	.byte	0x04, 0x37
        /*0002*/ 	.short	(.L_4675 - .L_4674)
.L_4674:
        /*0004*/ 	.word	0x00000082


	//----- nvinfo : EIATTR_KPARAM_INFO
	.align		4
.L_4675:
        /*0008*/ 	.byte	0x04, 0x17
        /*000a*/ 	.short	(.L_4677 - .L_4676)
.L_4676:
        /*000c*/ 	.word	0x00000000
        /*0010*/ 	.short	0x0000
        /*0012*/ 	.short	0x0000
        /*0014*/ 	.byte	0x00, 0xf0, 0xa1, 0x04


	//----- nvinfo : EIATTR_SPARSE_MMA_MASK
	.align		4
.L_4677:
        /*0018*/ 	.byte	0x03, 0x50
        /*001a*/ 	.short	0x0000


	//----- nvinfo : EIATTR_MAXREG_COUNT
	.align		4
        /*001c*/ 	.byte	0x03, 0x1b
        /*001e*/ 	.short	0x00ff


	//----- nvinfo : EIATTR_NUM_BARRIERS
	.align		4
        /*0020*/ 	.byte	0x02, 0x4c
        /*0022*/ 	.byte	0x01
	.zero		1


	//----- nvinfo : EIATTR_MERCURY_ISA_VERSION
	.align		4
        /*0024*/ 	.byte	0x03, 0x5f
        /*0026*/ 	.short	0x0101


	//----- nvinfo : EIATTR_COOP_GROUP_MASK_REGIDS
	.align		4
        /*0028*/ 	.byte	0x04, 0x29
        /*002a*/ 	.short	(.L_4679 - .L_4678)


	//   ....[0]....
.L_4678:
        /*002c*/ 	.word	0xffffffff


	//   ....[1]....
        /*0030*/ 	.word	0xffffffff


	//   ....[2]....
        /*0034*/ 	.word	0xffffffff


	//   ....[3]....
        /*0038*/ 	.word	0xffffffff


	//   ....[4]....
        /*003c*/ 	.word	0xffffffff


	//   ....[5]....
        /*0040*/ 	.word	0xffffffff


	//   ....[6]....
        /*0044*/ 	.word	0xffffffff


	//   ....[7]....
        /*0048*/ 	.word	0xffffffff


	//   ....[8]....
        /*004c*/ 	.word	0xffffffff


	//   ....[9]....
        /*0050*/ 	.word	0xffffffff


	//   ....[10]....
        /*0054*/ 	.word	0x05000076


	//   ....[11]....
        /*0058*/ 	.word	0x05000076


	//   ....[12]....
        /*005c*/ 	.word	0x05000076


	//   ....[13]....
        /*0060*/ 	.word	0x05000076


	//   ....[14]....
        /*0064*/ 	.word	0x05000076


	//   ....[15]....
        /*0068*/ 	.word	0x05000076


	//   ....[16]....
        /*006c*/ 	.word	0x05000076


	//   ....[17]....
        /*0070*/ 	.word	0x05000076


	//   ....[18]....
        /*0074*/ 	.word	0x05000076


	//   ....[19]....
        /*0078*/ 	.word	0x05000076


	//----- nvinfo : EIATTR_COOP_GROUP_INSTR_OFFSETS
	.align		4
.L_4679:
        /*007c*/ 	.byte	0x04, 0x28
        /*007e*/ 	.short	(.L_4681 - .L_4680)


	//   ....[0]....
.L_4680:
        /*0080*/ 	.word	0x00001560


	//   ....[1]....
        /*0084*/ 	.word	0x00001570


	//   ....[2]....
        /*0088*/ 	.word	0x000015a0


	//   ....[3]....
        /*008c*/ 	.word	0x000015b0


	//   ....[4]....
        /*0090*/ 	.word	0x000015e0


	//   ....[5]....
        /*0094*/ 	.word	0x000015f0


	//   ....[6]....
        /*0098*/ 	.word	0x00001620


	//   ....[7]....
        /*009c*/ 	.word	0x00001630


	//   ....[8]....
        /*00a0*/ 	.word	0x00001660


	//   ....[9]....
        /*00a4*/ 	.word	0x00001670


	//   ....[10]....
        /*00a8*/ 	.word	0x00003350


	//   ....[11]....
        /*00ac*/ 	.word	0x000033a0


	//   ....[12]....
        /*00b0*/ 	.word	0x00003410


	//   ....[13]....
        /*00b4*/ 	.word	0x00003470


	//   ....[14]....
        /*00b8*/ 	.word	0x000034e0


	//   ....[15]....
        /*00bc*/ 	.word	0x00003540


	//   ....[16]....
        /*00c0*/ 	.word	0x000035b0


	//   ....[17]....
        /*00c4*/ 	.word	0x00003610


	//   ....[18]....
        /*00c8*/ 	.word	0x00003680


	//   ....[19]....
        /*00cc*/ 	.word	0x000036e0


	//----- nvinfo : EIATTR_EXIT_INSTR_OFFSETS
	.align		4
.L_4681:
        /*00d0*/ 	.byte	0x04, 0x1c
        /*00d2*/ 	.short	(.L_4683 - .L_4682)


	//   ....[0]....
.L_4682:
        /*00d4*/ 	.word	0x000032f0


	//----- nvinfo : EIATTR_MAX_THREADS
	.align		4
.L_4683:
        /*00d8*/ 	.byte	0x04, 0x05
        /*00da*/ 	.short	(.L_4685 - .L_4684)
.L_4684:
        /*00dc*/ 	.word	0x00000080
        /*00e0*/ 	.word	0x00000001
        /*00e4*/ 	.word	0x00000001


	//----- nvinfo : EIATTR_CRS_STACK_SIZE
	.align		4
.L_4685:
        /*00e8*/ 	.byte	0x04, 0x1e
        /*00ea*/ 	.short	(.L_4687 - .L_4686)
.L_4686:
        /*00ec*/ 	.word	0x00000000


	//----- nvinfo : EIATTR_CBANK_PARAM_SIZE
	.align		4
.L_4687:
        /*00f0*/ 	.byte	0x03, 0x19
        /*00f2*/ 	.short	0x0128


	//----- nvinfo : EIATTR_PARAM_CBANK
	.align		4
        /*00f4*/ 	.byte	0x04, 0x0a
        /*00f6*/ 	.short	(.L_4689 - .L_4688)
	.align		4
.L_4688:
        /*00f8*/ 	.word	index@(.nv.constant0._ZN10layer_norm13ln_bwd_kernelINS_13Kernel_traitsIfffffjLj2560ELj1ELj1ELj4ELj16ENS_18Kernel_traits_baseILj2560EfffffjLj128EEEEELb1ELb0ELb1ELb1EEEvNS_9BwdParamsE)
        /*00fc*/ 	.short	0x0210
        /*00fe*/ 	.short	0x0128


	//----- nvinfo : EIATTR_SW_WAR
	.align		4
.L_4689:
        /*0100*/ 	.byte	0x04, 0x36
        /*0102*/ 	.short	(.L_4691 - .L_4690)
.L_4690:
        /*0104*/ 	.word	0x00000008
.L_4691:


//--------------------- .nv.info._ZN10layer_norm13ln_bwd_kernelINS_13Kernel_traitsIfffffjLj2560ELj1ELj1ELj4ELj16ENS_18Kernel_traits_baseILj2560EfffffjLj128EEEEELb1ELb1ELb0ELb0EEEvNS_9BwdParamsE --------------------------
	.section	.nv.info._ZN10layer_norm13ln_bwd_kernelINS_13Kernel_traitsIfffffjLj2560ELj1ELj1ELj4ELj16ENS_18Kernel_traits_baseILj2560EfffffjLj128EEEEELb1ELb1ELb0ELb0EEEvNS_9BwdParamsE,"",@"SHT_CUDA_INFO"
	.sectionflags	@""
	.align	4


	//----- nvinfo : EIATTR_CUDA_API_VERSION
	.align		4
        /*0000*/ 	.byte	0x04, 0x37
        /*0002*/ 	.short	(.L_4693 - .L_4692)
.L_4692:
        /*0004*/ 	.word	0x00000082


	//----- nvinfo : EIATTR_KPARAM_INFO
	.align		4
.L_4693:
        /*0008*/ 	.byte	0x04, 0x17
        /*000a*/ 	.short	(.L_4695 - .L_4694)
.L_4694:
        /*000c*/ 	.word	0x00000000
        /*0010*/ 	.short	0x0000
        /*0012*/ 	.short	0x0000
        /*0014*/ 	.byte	0x00, 0xf0, 0xa1, 0x04


	//----- nvinfo : EIATTR_SPARSE_MMA_MASK
	.align		4
.L_4695:
        /*0018*/ 	.byte	0x03, 0x50
        /*001a*/ 	.short	0x0000


	//----- nvinfo : EIATTR_MAXREG_COUNT
	.align		4
        /*001c*/ 	.byte	0x03, 0x1b
        /*001e*/ 	.short	0x00ff


	//----- nvinfo : EIATTR_NUM_BARRIERS
	.align		4
        /*0020*/ 	.byte	0x02, 0x4c
        /*0022*/ 	.byte	0x01
	.zero		1


	//----- nvinfo : EIATTR_MERCURY_ISA_VERSION
	.align		4
        /*0024*/ 	.byte	0x03, 0x5f
        /*0026*/ 	.short	0x0101


	//----- nvinfo : EIATTR_COOP_GROUP_MASK_REGIDS
	.align		4
        /*0028*/ 	.byte	0x04, 0x29
        /*002a*/ 	.short	(.L_4697 - .L_4696)


	//   ....[0]....
.L_4696:
        /*002c*/ 	.word	0xffffffff


	//   ....[1]....
        /*0030*/ 	.word	0xffffffff


	//   ....[2]....
        /*0034*/ 	.word	0xffffffff


	//   ....[3]....
        /*0038*/ 	.word	0xffffffff


	//   ....[4]....
        /*003c*/ 	.word	0xffffffff


	//   ....[5]....
        /*0040*/ 	.word	0xffffffff


	//   ....[6]....
        /*0044*/ 	.word	0xffffffff


	//   ....[7]....
        /*0048*/ 	.word	0xffffffff


	//   ....[8]....
        /*004c*/ 	.word	0xffffffff


	//   ....[9]....
        /*0050*/ 	.word	0xffffffff


	//   ....[10]....
        /*0054*/ 	.word	0x050000bd


	//   ....[11]....
        /*0058*/ 	.word	0x050000bd


	//   ....[12]....
        /*005c*/ 	.word	0x050000bd


	//   ....[13]....
        /*0060*/ 	.word	0x050000bd


	//   ....[14]....
        /*0064*/ 	.word	0x050000bd


	//   ....[15]....
        /*0068*/ 	.word	0x050000bd


	//   ....[16]....
        /*006c*/ 	.word	0x050000bd


	//   ....[17]....
        /*0070*/ 	.word	0x050000bd


	//   ....[18]....
        /*0074*/ 	.word	0x050000bd


	//   ....[19]....
        /*0078*/ 	.word	0x050000bd


	//----- nvinfo : EIATTR_COOP_GROUP_INSTR_OFFSETS
	.align		4
.L_4697:
        /*007c*/ 	.byte	0x04, 0x28
        /*007e*/ 	.short	(.L_4699 - .L_4698)


	//   ....[0]....
.L_4698:
        /*0080*/ 	.word	0x00001720


	//   ....[1]....
        /*0084*/ 	.word	0x00001730


	//   ....[2]....
        /*0088*/ 	.word	0x00001760


	//   ....[3]....
        /*008c*/ 	.word	0x00001770


	//   ....[4]....
        /*0090*/ 	.word	0x000017a0


	//   ....[5]....
        /*0094*/ 	.word	0x000017b0


	//   ....[6]....
        /*0098*/ 	.word	0x000017e0


	//   ....[7]....
        /*009c*/ 	.word	0x000017f0


	//   ....[8]....
        /*00a0*/ 	.word	0x00001820


	//   ....[9]....
        /*00a4*/ 	.word	0x00001830


	//   ....[10]....
        /*00a8*/ 	.word	0x00003590


	//   ....[11]....
        /*00ac*/ 	.word	0x000035e0


	//   ....[12]....
        /*00b0*/ 	.word	0x00003650


	//   ....[13]....
        /*00b4*/ 	.word	0x000036b0


	//   ....[14]....
        /*00b8*/ 	.word	0x00003720


	//   ....[15]....
        /*00bc*/ 	.word	0x00003780


	//   ....[16]....
        /*00c0*/ 	.word	0x000037f0


	//   ....[17]....
        /*00c4*/ 	.word	0x00003850


	//   ....[18]....
        /*00c8*/ 	.word	0x000038c0


	//   ....[19]....
        /*00cc*/ 	.word	0x00003920


	//----- nvinfo : EIATTR_EXIT_INSTR_OFFSETS
	.align		4
.L_4699:
        /*00d0*/ 	.byte	0x04, 0x1c
        /*00d2*/ 	.short	(.L_4701 - .L_4700)


	//   ....[0]....
.L_4700:
        /*00d4*/ 	.word	0x00003490


	//   ....[1]....
        /*00d8*/ 	.word	0x00003530


	//----- nvinfo : EIATTR_MAX_THREADS
	.align		4
.L_4701:
        /*00dc*/ 	.byte	0x04, 0x05
        /*00de*/ 	.short	(.L_4703 - .L_4702)
.L_4702:
        /*00e0*/ 	.word	0x00000080
        /*00e4*/ 	.word	0x00000001
        /*00e8*/ 	.word	0x00000001


	//----- nvinfo : EIATTR_CRS_STACK_SIZE
	.align		4
.L_4703:
        /*00ec*/ 	.byte	0x04, 0x1e
        /*00ee*/ 	.short	(.L_4705 - .L_4704)
.L_4704:
        /*00f0*/ 	.word	0x00000000


	//----- nvinfo : EIATTR_CBANK_PARAM_SIZE
	.align		4
.L_4705:
        /*00f4*/ 	.byte	0x03, 0x19
        /*00f6*/ 	.short	0x0128


	//----- nvinfo : EIATTR_PARAM_CBANK
	.align		4
        /*00f8*/ 	.byte	0x04, 0x0a
        /*00fa*/ 	.short	(.L_4707 - .L_4706)
	.align		4
.L_4706:
        /*00fc*/ 	.word	index@(.nv.constant0._ZN10layer_norm13ln_bwd_kernelINS_13Kernel_traitsIfffffjLj2560ELj1ELj1ELj4ELj16ENS_18Kernel_traits_baseILj2560EfffffjLj128EEEEELb1ELb1ELb0ELb0EEEvNS_9BwdParamsE)
        /*0100*/ 	.short	0x0210
        /*0102*/ 	.short	0x0128


	//----- nvinfo : EIATTR_SW_WAR
	.align		4
.L_4707:
        /*0104*/ 	.byte	0x04, 0x36
        /*0106*/ 	.short	(.L_4709 - .L_4708)
.L_4708:
        /*0108*/ 	.word	0x00000008
.L_4709:


//--------------------- .nv.info._ZN10layer_norm13ln_bwd_kernelINS_13Kernel_traitsIfffffjLj2560ELj1ELj1ELj4ELj16ENS_18Kernel_traits_baseILj2560EfffffjLj128EEEEELb1ELb1ELb0ELb1EEEvNS_9BwdParamsE --------------------------
	.section	.nv.info._ZN10layer_norm13ln_bwd_kernelINS_13Kernel_traitsIfffffjLj2560ELj1ELj1ELj4ELj16ENS_18Kernel_traits_baseILj2560EfffffjLj128EEEEELb1ELb1ELb0ELb1EEEvNS_9BwdParamsE,"",@"SHT_CUDA_INFO"
	.sectionflags	@""
	.align	4


	//----- nvinfo : EIATTR_CUDA_API_VERSION
	.align		4
        /*0000*/ 	.byte	0x04, 0x37
        /*0002*/ 	.short	(.L_4711 - .L_4710)
.L_4710:
        /*0004*/ 	.word	0x00000082


	//----- nvinfo : EIATTR_KPARAM_INFO
	.align		4
.L_4711:
        /*0008*/ 	.byte	0x04, 0x17
        /*000a*/ 	.short	(.L_4713 - .L_4712)
.L_4712:
        /*000c*/ 	.word	0x00000000
        /*0010*/ 	.short	0x0000
        /*0012*/ 	.short	0x0000
        /*0014*/ 	.byte	0x00, 0xf0, 0xa1, 0x04


	//----- nvinfo : EIATTR_SPARSE_MMA_MASK
	.align		4
.L_4713:
        /*0018*/ 	.byte	0x03, 0x50
        /*001a*/ 	.short	0x0000


	//----- nvinfo : EIATTR_MAXREG_COUNT
	.align		4
        /*001c*/ 	.byte	0x03, 0x1b
        /*001e*/ 	.short	0x00ff


	//----- nvinfo : EIATTR_NUM_BARRIERS
	.align		4
        /*0020*/ 	.byte	0x02, 0x4c
        /*0022*/ 	.byte	0x01
	.zero		1


	//----- nvinfo : EIATTR_MERCURY_ISA_VERSION
	.align		4
        /*0024*/ 	.byte	0x03, 0x5f
        /*0026*/ 	.short	0x0101


	//----- nvinfo : EIATTR_COOP_GROUP_MASK_REGIDS
	.align		4
        /*0028*/ 	.byte	0x04, 0x29
        /*002a*/ 	.short	(.L_4715 - .L_4714)


	//   ....[0]....
.L_4714:
        /*002c*/ 	.word	0xffffffff


	//   ....[1]....
        /*0030*/ 	.word	0xffffffff


	//   ....[2]....
        /*0034*/ 	.word	0xffffffff


	//   ....[3]....
        /*0038*/ 	.word	0xffffffff


	//   ....[4]....
        /*003c*/ 	.word	0xffffffff


	//   ....[5]....
        /*0040*/ 	.word	0xffffffff


	//   ....[6]....
        /*0044*/ 	.word	0xffffffff


	//   ....[7]....
        /*0048*/ 	.word	0xffffffff


	//   ....[8]....
        /*004c*/ 	.word	0xffffffff


	//   ....[9]....
        /*0050*/ 	.word	0xffffffff


	//   ....[10]....
        /*0054*/ 	.word	0x05000071


	//   ....[11]....
        /*0058*/ 	.word	0x05000071


	//   ....[12]....
        /*005c*/ 	.word	0x05000071


	//   ....[13]....
        /*0060*/ 	.word	0x05000071


	//   ....[14]....
        /*0064*/ 	.word	0x05000071


	//   ....[15]....
        /*0068*/ 	.word	0x05000071


	//   ....[16]....
        /*006c*/ 	.word	0x05000071


	//   ....[17]....
        /*0070*/ 	.word	0x05000071


	//   ....[18]....
        /*0074*/ 	.word	0x05000071


	//   ....[19]....
        /*0078*/ 	.word	0x05000071


	//----- nvinfo : EIATTR_COOP_GROUP_INSTR_OFFSETS
	.align		4
.L_4715:
        /*007c*/ 	.byte	0x04, 0x28
        /*007e*/ 	.short	(.L_4717 - .L_4716)


	//   ....[0]....
.L_4716:
        /*0080*/ 	.word	0x000013d0


	//   ....[1]....
        /*0084*/ 	.word	0x000013e0


	//   ....[2]....
        /*0088*/ 	.word	0x00001410


	//   ....[3]....
        /*008c*/ 	.word	0x00001420


	//   ....[4]....
        /*0090*/ 	.word	0x00001460


	//   ....[5]....
        /*0094*/ 	.word	0x00001480


	//   ....[6]....
        /*0098*/ 	.word	0x000014c0


	//   ....[7]....
        /*009c*/ 	.word	0x000014d0


	//   ....[8]....
        /*00a0*/ 	.word	0x00001510


	//   ....[9]....
        /*00a4*/ 	.word	0x00001530


	//   ....[10]....
        /*00a8*/ 	.word	0x00002ff0


	//   ....[11]....
        /*00ac*/ 	.word	0x00003040


	//   ....[12]....
        /*00b0*/ 	.word	0x000030b0


	//   ....[13]....
        /*00b4*/ 	.word	0x00003110


	//   ....[14]....
        /*00b8*/ 	.word	0x00003190


	//   ....[15]....
        /*00bc*/ 	.word	0x00003200


	//   ....[16]....
        /*00c0*/ 	.word	0x00003280


	//   ....[17]....
        /*00c4*/ 	.word	0x000032e0


	//   ....[18]....
        /*00c8*/ 	.word	0x00003360


	//   ....[19]....
        /*00cc*/ 	.word	0x000033d0


	//----- nvinfo : EIATTR_EXIT_INSTR_OFFSETS
	.align		4
.L_4717:
        /*00d0*/ 	.byte	0x04, 0x1c
        /*00d2*/ 	.short	(.L_4719 - .L_4718)


	//   ....[0]....
.L_4718:
        /*00d4*/ 	.word	0x00002f90


	//----- nvinfo : EIATTR_MAX_THREADS
	.align		4
.L_4719:
        /*00d8*/ 	.byte	0x04, 0x05
        /*00da*/ 	.short	(.L_4721 - .L_4720)
.L_4720:
        /*00dc*/ 	.word	0x00000080
        /*00e0*/ 	.word	0x00000001
        /*00e4*/ 	.word	0x00000001


	//----- nvinfo : EIATTR_CRS_STACK_SIZE
	.align		4
.L_4721:
        /*00e8*/ 	.byte	0x04, 0x1e
        /*00ea*/ 	.short	(.L_4723 - .L_4722)
.L_4722:
        /*00ec*/ 	.word	0x00000000


	//----- nvinfo : EIATTR_CBANK_PARAM_SIZE
	.align		4
.L_4723:
        /*00f0*/ 	.byte	0x03, 0x19
        /*00f2*/ 	.short	0x0128


	//----- nvinfo : EIATTR_PARAM_CBANK
	.align		4
        /*00f4*/ 	.byte	0x04, 0x0a
        /*00f6*/ 	.short	(.L_4725 - .L_4724)
	.align		4
.L_4724:
        /*00f8*/ 	.word	index@(.nv.constant0._ZN10layer_norm13ln_bwd_kernelINS_13Kernel_traitsIfffffjLj2560ELj1ELj1ELj4ELj16ENS_18Kernel_traits_baseILj2560EfffffjLj128EEEEELb1ELb1ELb0ELb1EEEvNS_9BwdParamsE)
        /*00fc*/ 	.short	0x0210
        /*00fe*/ 	.short	0x0128


	//----- nvinfo : EIATTR_SW_WAR
	.align		4
.L_4725:
        /*0100*/ 	.byte	0x04, 0x36
        /*0102*/ 	.short	(.L_4727 - .L_4726)
.L_4726:
        /*0104*/ 	.word	0x00000008
.L_4727:


//--------------------- .nv.info._ZN10layer_norm22ln_bwd_finalize_kernelINS_22Kernel_traits_finalizeILj2560EfffffjLb1ELj1024ELj4ENS_18Kernel_traits_baseILj2560EfffffjLj1024EEEEELb1ELb0EEEvNS_9BwdParamsE --------------------------
	.section	.nv.info._ZN10layer_norm22ln_bwd_finalize_kernelINS_22Kernel_traits_finalizeILj2560EfffffjLb1ELj1024ELj4ENS_18Kernel_traits_baseILj2560EfffffjLj1024EEEEELb1ELb0EEEvNS_9BwdParamsE,"",@"SHT_CUDA_INFO"
	.sectionflags	@""
	.align	4


	//----- nvinfo : EIATTR_CUDA_API_VERSION
	.align		4
        /*0000*/ 	.byte	0x04, 0x37
        /*0002*/ 	.short	(.L_4729 - .L_4728)
.L_4728:
        /*0004*/ 	.word	0x00000082


	//----- nvinfo : EIATTR_KPARAM_INFO
	.align		4
.L_4729:
        /*0008*/ 	.byte	0x04, 0x17
        /*000a*/ 	.short	(.L_4731 - .L_4730)
.L_4730:
        /*000c*/ 	.word	0x00000000
        /*0010*/ 	.short	0x0000
        /*0012*/ 	.short	0x0000
        /*0014*/ 	.byte	0x00, 0xf0, 0xa1, 0x04


	//----- nvinfo : EIATTR_SPARSE_MMA_MASK
	.align		4
.L_4731:
        /*0018*/ 	.byte	0x03, 0x50
        /*001a*/ 	.short	0x0000


	//----- nvinfo : EIATTR_MAXREG_COUNT
	.align		4
        /*001c*/ 	.byte	0x03, 0x1b
        /*001e*/ 	.short	0x0040


	//----- nvinfo : EIATTR_NUM_BARRIERS
	.align		4
        /*0020*/ 	.byte	0x02, 0x4c
        /*0022*/ 	.byte	0x01
	.zero		1


	//----- nvinfo : EIATTR_MERCURY_ISA_VERSION
	.align		4
        /*0024*/ 	.byte	0x03, 0x5f
        /*0026*/ 	.short	0x0101


	//----- nvinfo : EIATTR_COOP_GROUP_MASK_REGIDS
	.align		4
        /*0028*/ 	.byte	0x04, 0x29
        /*002a*/ 	.short	(.L_4733 - .L_4732)


	//   ....[0]....
.L_4732:
        /*002c*/ 	.word	0xffffffff


	//   ....[1]....
        /*0030*/ 	.word	0xffffffff


	//   ....[2]....
        /*0034*/ 	.word	0xffffffff


	//   ....[3]....
        /*0038*/ 	.word	0xffffffff


	//   ....[4]....
        /*003c*/ 	.word	0xffffffff


	//   ....[5]....
        /*0040*/ 	.word	0xffffffff


	//   ....[6]....
        /*0044*/ 	.word	0xffffffff


	//   ....[7]....
        /*0048*/ 	.word	0xffffffff


	//   ....[8]....
        /*004c*/ 	.word	0xffffffff


	//   ....[9]....
        /*0050*/ 	.word	0xffffffff


	//   ....[10]....
        /*0054*/ 	.word	0xffffffff


	//   ....[11]....
        /*0058*/ 	.word	0xffffffff


	//   ....[12]....
        /*005c*/ 	.word	0xffffffff


	//   ....[13]....
        /*0060*/ 	.word	0xffffffff


	//   ....[14]....
        /*0064*/ 	.word	0xffffffff


	//   ....[15]....
        /*0068*/ 	.word	0x05000014


	//   ....[16]....
        /*006c*/ 	.word	0x05000014


	//   ....[17]....
        /*0070*/ 	.word	0x05000014


	//   ....[18]....
        /*0074*/ 	.word	0x05000014


	//   ....[19]....
        /*0078*/ 	.word	0x05000014


	//   ....[20]....
        /*007c*/ 	.word	0x05000014


	//   ....[21]....
        /*0080*/ 	.word	0x05000014


	//   ....[22]....
        /*0084*/ 	.word	0x05000014


	//   ....[23]....
        /*0088*/ 	.word	0x05000014


	//   ....[24]....
        /*008c*/ 	.word	0x05000014


	//   ....[25]....
        /*0090*/ 	.word	0x05000014


	//   ....[26]....
        /*0094*/ 	.word	0x05000014


	//   ....[27]....
        /*0098*/ 	.word	0x05000014


	//   ....[28]....
        /*009c*/ 	.word	0x05000014


	//   ....[29]....
        /*00a0*/ 	.word	0x05000014


	//----- nvinfo : EIATTR_COOP_GROUP_INSTR_OFFSETS
	.align		4
.L_4733:
        /*00a4*/ 	.byte	0x04, 0x28
        /*00a6*/ 	.short	(.L_4735 - .L_4734)


	//   ....[0]....
.L_4734:
        /*00a8*/ 	.word	0x00000ad0


	//   ....[1]....
        /*00ac*/ 	.word	0x00000ae0


	//   ....[2]....
        /*00b0*/ 	.word	0x00000af0


	//   ....[3]....
        /*00b4*/ 	.word	0x00000b20


	//   ....[4]....
        /*00b8*/ 	.word	0x00000b40


	//   ....[5]....
        /*00bc*/ 	.word	0x00000b50


	//   ....[6]....
        /*00c0*/ 	.word	0x00000b90


	//   ....[7]....
        /*00c4*/ 	.word	0x00000ba0


	//   ....[8]....
        /*00c8*/ 	.word	0x00000bb0


	//   ....[9]....
        /*00cc*/ 	.word	0x00000be0


	//   ....[10]....
        /*00d0*/ 	.word	0x00000c00


	//   ....[11]....
        /*00d4*/ 	.word	0x00000c10


	//   ....[12]....
        /*00d8*/ 	.word	0x00000c40


	//   ....[13]....
        /*00dc*/ 	.word	0x00000c60


	//   ....[14]....
        /*00e0*/ 	.word	0x00000c70


	//   ....[15]....
        /*00e4*/ 	.word	0x00000ef0


	//   ....[16]....
        /*00e8*/ 	.word	0x00000f60


	//   ....[17]....
        /*00ec*/ 	.word	0x00000fd0


	//   ....[18]....
        /*00f0*/ 	.word	0x00001040


	//   ....[19]....
        /*00f4*/ 	.word	0x000010b0


	//   ....[20]....
        /*00f8*/ 	.word	0x00001110


	//   ....[21]....
        /*00fc*/ 	.word	0x00001180


	//   ....[22]....
        /*0100*/ 	.word	0x000011f0


	//   ....[23]....
        /*0104*/ 	.word	0x00001260


	//   ....[24]....
        /*0108*/ 	.word	0x000012d0


	//   ....[25]....
        /*010c*/ 	.word	0x00001330


	//   ....[26]....
        /*0110*/ 	.word	0x000013a0


	//   ....[27]....
        /*0114*/ 	.word	0x00001410


	//   ....[28]....
        /*0118*/ 	.word	0x00001480


	//   ....[29]....
        /*011c*/ 	.word	0x000014f0


	//----- nvinfo : EIATTR_EXIT_INSTR_OFFSETS
	.align		4
.L_4735:
        /*0120*/ 	.byte	0x04, 0x1c
        /*0122*/ 	.short	(.L_4737 - .L_4736)


	//   ....[0]....
.L_4736:
        /*0124*/ 	.word	0x00000070


	//   ....[1]....
        /*0128*/ 	.word	0x00000e90


	//----- nvinfo : EIATTR_MAX_THREADS
	.align		4
.L_4737:
        /*012c*/ 	.byte	0x04, 0x05
        /*012e*/ 	.short	(.L_4739 - .L_4738)
.L_4738:
        /*0130*/ 	.word	0x00000400
        /*0134*/ 	.word	0x00000001
        /*0138*/ 	.word	0x00000001


	//----- nvinfo : EIATTR_CRS_STACK_SIZE
	.align		4
.L_4739:
        /*013c*/ 	.byte	0x04, 0x1e
        /*013e*/ 	.short	(.L_4741 - .L_4740)
.L_4740:
        /*0140*/ 	.word	0x00000000


	//----- nvinfo : EIATTR_CBANK_PARAM_SIZE
	.align		4
.L_4741:
        /*0144*/ 	.byte	0x03, 0x19
        /*0146*/ 	.short	0x0128


	//----- nvinfo : EIATTR_PARAM_CBANK
	.align		4
        /*0148*/ 	.byte	0x04, 0x0a
        /*014a*/ 	.short	(.L_4743 - .L_4742)
	.align		4
.L_4742:
        /*014c*/ 	.word	index@(.nv.constant0._ZN10layer_norm22ln_bwd_finalize_kernelINS_22Kernel_traits_finalizeILj2560EfffffjLb1ELj1024ELj4ENS_18Kernel_traits_baseILj2560EfffffjLj1024EEEEELb1ELb0EEEvNS_9BwdParamsE)
        /*0150*/ 	.short	0x0210
        /*0152*/ 	.short	0x0128


	//----- nvinfo : EIATTR_SW_WAR
	.align		4
.L_4743:
        /*0154*/ 	.byte	0x04, 0x36
        /*0156*/ 	.short	(.L_4745 - .L_4744)
.L_4744:
        /*0158*/ 	.word	0x00000008
.L_4745:


//--------------------- .nv.info._ZN10layer_norm13ln_bwd_kernelINS_13Kernel_traitsIfffffjLj2560ELj1ELj1ELj4ELj16ENS_18Kernel_traits_baseILj2560EfffffjLj128EEEEELb1ELb1ELb1ELb0EEEvNS_9BwdParamsE --------------------------
	.section	.nv.info._ZN10layer_norm13ln_bwd_kernelINS_13Kernel_traitsIfffffjLj2560ELj1ELj1ELj4ELj16ENS_18Kernel_traits_baseILj2560EfffffjLj128EEEEELb1ELb1ELb1ELb0EEEvNS_9BwdParamsE,"",@"SHT_CUDA_INFO"
	.sectionflags	@""
	.align	4


	//----- nvinfo : EIATTR_CUDA_API_VERSION
	.align		4
        /*0000*/ 	.byte	0x04, 0x37
        /*0002*/ 	.short	(.L_4747 - .L_4746)
.L_4746:
        /*0004*/ 	.word	0x00000082


	//----- nvinfo : EIATTR_KPARAM_INFO
	.align		4
.L_4747:
        /*0008*/ 	.byte	0x04, 0x17
        /*000a*/ 	.short	(.L_4749 - .L_4748)
.L_4748:
        /*000c*/ 	.word	0x00000000
        /*0010*/ 	.short	0x0000
        /*0012*/ 	.short	0x0000
        /*0014*/ 	.byte	0x00, 0xf0, 0xa1, 0x04


	//----- nvinfo : EIATTR_SPARSE_MMA_MASK
	.align		4
.L_4749:
        /*0018*/ 	.byte	0x03, 0x50
        /*001a*/ 	.short	0x0000


	//----- nvinfo : EIATTR_MAXREG_COUNT
	.align		4
        /*001c*/ 	.byte	0x03, 0x1b
        /*001e*/ 	.short	0x00ff


	//----- nvinfo : EIATTR_NUM_BARRIERS
	.align		4
        /*0020*/ 	.byte	0x02, 0x4c
        /*0022*/ 	.byte	0x01
	.zero		1


	//----- nvinfo : EIATTR_MERCURY_ISA_VERSION
	.align		4
        /*0024*/ 	.byte	0x03, 0x5f
        /*0026*/ 	.short	0x0101


	//----- nvinfo : EIATTR_COOP_GROUP_MASK_REGIDS
	.align		4
        /*0028*/ 	.byte	0x04, 0x29
        /*002a*/ 	.short	(.L_4751 - .L_4750)


	//   ....[0]....
.L_4750:
        /*002c*/ 	.word	0xffffffff


	//   ....[1]....
        /*0030*/ 	.word	0xffffffff


	//   ....[2]....
        /*0034*/ 	.word	0xffffffff


	//   ....[3]....
        /*0038*/ 	.word	0xffffffff


	//   ....[4]....
        /*003c*/ 	.word	0xffffffff


	//   ....[5]....
        /*0040*/ 	.word	0xffffffff


	//   ....[6]....
        /*0044*/ 	.word	0xffffffff


	//   ....[7]....
        /*0048*/ 	.word	0xffffffff


	//   ....[8]....
        /*004c*/ 	.word	0xffffffff


	//   ....[9]....
        /*0050*/ 	.word	0xffffffff


	//   ....[10]....
        /*0054*/ 	.word	0x05000093


	//   ....[11]....
        /*0058*/ 	.word	0x05000093


	//   ....[12]....
        /*005c*/ 	.word	0x05000093


	//   ....[13]....
        /*0060*/ 	.word	0x05000093


	//   ....[14]....
        /*0064*/ 	.word	0x05000093


	//   ....[15]....
        /*0068*/ 	.word	0x05000093


	//   ....[16]....
        /*006c*/ 	.word	0x05000093


	//   ....[17]....
        /*0070*/ 	.word	0x05000093


	//   ....[18]....
        /*0074*/ 	.word	0x05000093


	//   ....[19]....
        /*0078*/ 	.word	0x05000093


	//----- nvinfo : EIATTR_COOP_GROUP_INSTR_OFFSETS
	.align		4
.L_4751:
        /*007c*/ 	.byte	0x04, 0x28
        /*007e*/ 	.short	(.L_4753 - .L_4752)


	//   ....[0]....
.L_4752:
        /*0080*/ 	.word	0x00001c30


	//   ....[1]....
        /*0084*/ 	.word	0x00001c40


	//   ....[2]....
        /*0088*/ 	.word	0x00001c70


	//   ....[3]....
        /*008c*/ 	.word	0x00001c80


	//   ....[4]....
        /*0090*/ 	.word	0x00001cb0


	//   ....[5]....
        /*0094*/ 	.word	0x00001cc0


	//   ....[6]....
        /*0098*/ 	.word	0x00001cf0


	//   ....[7]....
        /*009c*/ 	.word	0x00001d00


	//   ....[8]....
        /*00a0*/ 	.word	0x00001d30


	//   ....[9]....
        /*00a4*/ 	.word	0x00001d40


	//   ....[10]....
        /*00a8*/ 	.word	0x00004a60


	//   ....[11]....
        /*00ac*/ 	.word	0x00004ab0


	//   ....[12]....
        /*00b0*/ 	.word	0x00004b20


	//   ....[13]....
        /*00b4*/ 	.word	0x00004b80


	//   ....[14]....
        /*00b8*/ 	.word	0x00004bf0


	//   ....[15]....
        /*00bc*/ 	.word	0x00004c50


	//   ....[16]....
        /*00c0*/ 	.word	0x00004cc0


	//   ....[17]....
        /*00c4*/ 	.word	0x00004d20


	//   ....[18]....
        /*00c8*/ 	.word	0x00004d90


	//   ....[19]....
        /*00cc*/ 	.word	0x00004df0


	//----- nvinfo : EIATTR_EXIT_INSTR_OFFSETS
	.align		4
.L_4753:
        /*00d0*/ 	.byte	0x04, 0x1c
        /*00d2*/ 	.short	(.L_4755 - .L_4754)


	//   ....[0]....
.L_4754:
        /*00d4*/ 	.word	0x00004960


	//   ....[1]....
        /*00d8*/ 	.word	0x00004a00


	//----- nvinfo : EIATTR_MAX_THREADS
	.align		4
.L_4755:
        /*00dc*/ 	.byte	0x04, 0x05
        /*00de*/ 	.short	(.L_4757 - .L_4756)
.L_4756:
        /*00e0*/ 	.word	0x00000080
        /*00e4*/ 	.word	0x00000001
        /*00e8*/ 	.word	0x00000001


	//----- nvinfo : EIATTR_CRS_STACK_SIZE
	.align		4
.L_4757:
        /*00ec*/ 	.byte	0x04, 0x1e
        /*00ee*/ 	.short	(.L_4759 - .L_4758)
.L_4758:
        /*00f0*/ 	.word	0x00000000


	//----- nvinfo : EIATTR_CBANK_PARAM_SIZE
	.align		4
.L_4759:
        /*00f4*/ 	.byte	0x03, 0x19
        /*00f6*/ 	.short	0x0128


	//----- nvinfo : EIATTR_PARAM_CBANK
	.align		4
        /*00f8*/ 	.byte	0x04, 0x0a
        /*00fa*/ 	.short	(.L_4761 - .L_4760)
	.align		4
.L_4760:
        /*00fc*/ 	.word	index@(.nv.constant0._ZN10layer_norm13ln_bwd_kernelINS_13Kernel_traitsIfffffjLj2560ELj1ELj1ELj4ELj16ENS_18Kernel_traits_baseILj2560EfffffjLj128EEEEELb1ELb1ELb1ELb0EEEvNS_9BwdParamsE)
        /*0100*/ 	.short	0x0210
        /*0102*/ 	.short	0x0128


	//----- nvinfo : EIATTR_SW_WAR
	.align		4
.L_4761:
        /*0104*/ 	.byte	0x04, 0x36
        /*0106*/ 	.short	(.L_4763 - .L_4762)
.L_4762:
        /*0108*/ 	.word	0x00000008
.L_4763:


//--------------------- .nv.info._ZN10layer_norm22ln_bwd_finalize_kernelINS_22Kernel_traits_finalizeILj2560EfffffjLb1ELj1024ELj4ENS_18Kernel_traits_baseILj2560EfffffjLj1024EEEEELb1ELb1EEEvNS_9BwdParamsE --------------------------
	.section	.nv.info._ZN10layer_norm22ln_bwd_finalize_kernelINS_22Kernel_traits_finalizeILj2560EfffffjLb1ELj1024ELj4ENS_18Kernel_traits_baseILj2560EfffffjLj1024EEEEELb1ELb1EEEvNS_9BwdParamsE,"",@"SHT_CUDA_INFO"
	.sectionflags	@""
	.align	4


	//----- nvinfo : EIATTR_CUDA_API_VERSION
	.align		4
        /*0000*/ 	.byte	0x04, 0x37
        /*0002*/ 	.short	(.L_4765 - .L_4764)
.L_4764:
        /*0004*/ 	.word	0x00000082


	//----- nvinfo : EIATTR_KPARAM_INFO
	.align		4
.L_4765:
        /*0008*/ 	.byte	0x04, 0x17
        /*000a*/ 	.short	(.L_4767 - .L_4766)
.L_4766:
        /*000c*/ 	.word	0x00000000
        /*0010*/ 	.short	0x0000
        /*0012*/ 	.short	0x0000
        /*0014*/ 	.byte	0x00, 0xf0, 0xa1, 0x04


	//----- nvinfo : EIATTR_SPARSE_MMA_MASK
	.align		4
.L_4767:
        /*0018*/ 	.byte	0x03, 0x50
        /*001a*/ 	.short	0x0000


	//----- nvinfo : EIATTR_MAXREG_COUNT
	.align		4
        /*001c*/ 	.byte	0x03, 0x1b
        /*001e*/ 	.short	0x0040


	//----- nvinfo : EIATTR_NUM_BARRIERS
	.align		4
        /*0020*/ 	.byte	0x02, 0x4c
        /*0022*/ 	.byte	0x01
	.zero		1


	//----- nvinfo : EIATTR_MERCURY_ISA_VERSION
	.align		4
        /*0024*/ 	.byte	0x03, 0x5f
        /*0026*/ 	.short	0x0101


	//----- nvinfo : EIATTR_COOP_GROUP_MASK_REGIDS
	.align		4
        /*0028*/ 	.byte	0x04, 0x29
        /*002a*/ 	.short	(.L_4769 - .L_4768)


	//   ....[0]....
.L_4768:
        /*002c*/ 	.word	0xffffffff


	//   ....[1]....
        /*0030*/ 	.word	0xffffffff


	//   ....[2]....
        /*0034*/ 	.word	0xffffffff


	//   ....[3]....
        /*0038*/ 	.word	0xffffffff


	//   ....[4]....
        /*003c*/ 	.word	0xffffffff


	//   ....[5]....
        /*0040*/ 	.word	0xffffffff


	//   ....[6]....
        /*0044*/ 	.word	0xffffffff


	//   ....[7]....
        /*0048*/ 	.word	0xffffffff


	//   ....[8]....
        /*004c*/ 	.word	0xffffffff


	//   ....[9]....
        /*0050*/ 	.word	0xffffffff


	//   ....[10]....
        /*0054*/ 	.word	0xffffffff


	//   ....[11]....
        /*0058*/ 	.word	0xffffffff


	//   ....[12]....
        /*005c*/ 	.word	0xffffffff


	//   ....[13]....
        /*0060*/ 	.word	0xffffffff


	//   ....[14]....
        /*0064*/ 	.word	0xffffffff


	//   ....[15]....
        /*0068*/ 	.word	0x05000014


	//   ....[16]....
        /*006c*/ 	.word	0x05000014


	//   ....[17]....
        /*0070*/ 	.word	0x05000014


	//   ....[18]....
        /*0074*/ 	.word	0x05000014


	//   ....[19]....
        /*0078*/ 	.word	0x05000014


	//   ....[20]....
        /*007c*/ 	.word	0x05000014


	//   ....[21]....
        /*0080*/ 	.word	0x05000014


	//   ....[22]....
        /*0084*/ 	.word	0x05000014


	//   ....[23]....
        /*0088*/ 	.word	0x05000014


	//   ....[24]....
        /*008c*/ 	.word	0x05000014


	//   ....[25]....
        /*0090*/ 	.word	0x05000014


	//   ....[26]....
        /*0094*/ 	.word	0x05000014


	//   ....[27]....
        /*0098*/ 	.word	0x05000014


	//   ....[28]....
        /*009c*/ 	.word	0x05000014


	//   ....[29]....
        /*00a0*/ 	.word	0x05000014


	//----- nvinfo : EIATTR_COOP_GROUP_INSTR_OFFSETS
	.align		4
.L_4769:
        /*00a4*/ 	.byte	0x04, 0x28
        /*00a6*/ 	.short	(.L_4771 - .L_4770)


	//   ....[0]....
.L_4770:
        /*00a8*/ 	.word	0x00000ab0


	//   ....[1]....
        /*00ac*/ 	.word	0x00000ac0


	//   ....[2]....
        /*00b0*/ 	.word	0x00000ad0


	//   ....[3]....
        /*00b4*/ 	.word	0x00000b00


	//   ....[4]....
        /*00b8*/ 	.word	0x00000b20


	//   ....[5]....
        /*00bc*/ 	.word	0x00000b30


	//   ....[6]....
        /*00c0*/ 	.word	0x00000b60


	//   ....[7]....
        /*00c4*/ 	.word	0x00000b80


	//   ....[8]....
        /*00c8*/ 	.word	0x00000b90


	//   ....[9]....
        /*00cc*/ 	.word	0x00000bc0


	//   ....[10]....
        /*00d0*/ 	.word	0x00000be0


	//   ....[11]....
        /*00d4*/ 	.word	0x00000bf0


	//   ....[12]....
        /*00d8*/ 	.word	0x00000c20


	//   ....[13]....
        /*00dc*/ 	.word	0x00000c40


	//   ....[14]....
        /*00e0*/ 	.word	0x00000c50


	//   ....[15]....
        /*00e4*/ 	.word	0x00000eb0


	//   ....[16]....
        /*00e8*/ 	.word	0x00000f20


	//   ....[17]....
        /*00ec*/ 	.word	0x00000f90


	//   ....[18]....
        /*00f0*/ 	.word	0x00001000


	//   ....[19]....
        /*00f4*/ 	.word	0x00001070


	//   ....[20]....
        /*00f8*/ 	.word	0x000010d0


	//   ....[21]....
        /*00fc*/ 	.word	0x00001140


	//   ....[22]....
        /*0100*/ 	.word	0x000011b0


	//   ....[23]....
        /*0104*/ 	.word	0x00001220


	//   ....[24]....
        /*0108*/ 	.word	0x00001290


	//   ....[25]....
        /*010c*/ 	.word	0x000012f0


	//   ....[26]....
        /*0110*/ 	.word	0x00001360


	//   ....[27]....
        /*0114*/ 	.word	0x000013d0


	//   ....[28]....
        /*0118*/ 	.word	0x00001440


	//   ....[29]....
        /*011c*/ 	.word	0x000014b0


	//----- nvinfo : EIATTR_EXIT_INSTR_OFFSETS
	.align		4
.L_4771:
        /*0120*/ 	.byte	0x04, 0x1c
        /*0122*/ 	.short	(.L_4773 - .L_4772)


	//   ....[0]....
.L_4772:
        /*0124*/ 	.word	0x00000070


	//   ....[1]....
        /*0128*/ 	.word	0x00000e50


	//----- nvinfo : EIATTR_MAX_THREADS
	.align		4
.L_4773:
        /*012c*/ 	.byte	0x04, 0x05
        /*012e*/ 	.short	(.L_4775 - .L_4774)
.L_4774:
        /*0130*/ 	.word	0x00000400
        /*0134*/ 	.word	0x00000001
        /*0138*/ 	.word	0x00000001


	//----- nvinfo : EIATTR_CRS_STACK_SIZE
	.align		4
.L_4775:
        /*013c*/ 	.byte	0x04, 0x1e
        /*013e*/ 	.short	(.L_4777 - .L_4776)
.L_4776:
        /*0140*/ 	.word	0x00000000


	//----- nvinfo : EIATTR_CBANK_PARAM_SIZE
	.align		4
.L_4777:
        /*0144*/ 	.byte	0x03, 0x19
        /*0146*/ 	.short	0x0128


	//----- nvinfo : EIATTR_PARAM_CBANK
	.align		4
        /*0148*/ 	.byte	0x04, 0x0a
        /*014a*/ 	.short	(.L_4779 - .L_4778)
	.align		4
.L_4778:
        /*014c*/ 	.word	index@(.nv.constant0._ZN10layer_norm22ln_bwd_finalize_kernelINS_22Kernel_traits_finalizeILj2560EfffffjLb1ELj1024ELj4ENS_18Kernel_traits_baseILj2560EfffffjLj1024EEEEELb1ELb1EEEvNS_9BwdParamsE)
        /*0150*/ 	.short	0x0210
        /*0152*/ 	.short	0x0128


	//----- nvinfo : EIATTR_SW_WAR
	.align		4
.L_4779:
        /*0154*/ 	.byte	0x04, 0x36
        /*0156*/ 	.short	(.L_4781 - .L_4780)
.L_4780:
        /*0158*/ 	.word	0x00000008
.L_4781:


//--------------------- .nv.info._ZN10layer_norm13ln_bwd_kernelINS_13Kernel_traitsIfffffjLj2560ELj1ELj1ELj4ELj16ENS_18Kernel_traits_baseILj2560EfffffjLj128EEEEELb1ELb1ELb1ELb1EEEvNS_9BwdParamsE --------------------------
	.section	.nv.info._ZN10layer_norm13ln_bwd_kernelINS_13Kernel_traitsIfffffjLj2560ELj1ELj1ELj4ELj16ENS_18Kernel_traits_baseILj2560EfffffjLj128EEEEELb1ELb1ELb1ELb1EEEvNS_9BwdParamsE,"",@"SHT_CUDA_INFO"
	.sectionflags	@""
	.align	4


	//----- nvinfo : EIATTR_CUDA_API_VERSION
	.align		4
        /*0000*/ 	.byte	0x04, 0x37
        /*0002*/ 	.short	(.L_4783 - .L_4782)
.L_4782:
        /*0004*/ 	.word	0x00000082


	//----- nvinfo : EIATTR_KPARAM_INFO
	.align		4
.L_4783:
        /*0008*/ 	.byte	0x04, 0x17
        /*000a*/ 	.short	(.L_4785 - .L_4784)
.L_4784:
        /*000c*/ 	.word	0x00000000
        /*0010*/ 	.short	0x0000
        /*0012*/ 	.short	0x0000
        /*0014*/ 	.byte	0x00, 0xf0, 0xa1, 0x04


	//----- nvinfo : EIATTR_SPARSE_MMA_MASK
	.align		4
.L_4785:
        /*0018*/ 	.byte	0x03, 0x50
        /*001a*/ 	.short	0x0000


	//----- nvinfo : EIATTR_MAXREG_COUNT
	.align		4
        /*001c*/ 	.byte	0x03, 0x1b
        /*001e*/ 	.short	0x00ff


	//----- nvinfo : EIATTR_NUM_BARRIERS
	.align		4
        /*0020*/ 	.byte	0x02, 0x4c
        /*0022*/ 	.byte	0x01
	.zero		1


	//----- nvinfo : EIATTR_MERCURY_ISA_VERSION
	.align		4
        /*0024*/ 	.byte	0x03, 0x5f
        /*0026*/ 	.short	0x0101


	//----- nvinfo : EIATTR_COOP_GROUP_MASK_REGIDS
	.align		4
        /*0028*/ 	.byte	0x04, 0x29
        /*002a*/ 	.short	(.L_4787 - .L_4786)


	//   ....[0]....
.L_4786:
        /*002c*/ 	.word	0xffffffff


	//   ....[1]....
        /*0030*/ 	.word	0xffffffff


	//   ....[2]....
        /*0034*/ 	.word	0xffffffff


	//   ....[3]....
        /*0038*/ 	.word	0xffffffff


	//   ....[4]....
        /*003c*/ 	.word	0xffffffff


	//   ....[5]....
        /*0040*/ 	.word	0xffffffff


	//   ....[6]....
        /*0044*/ 	.word	0xffffffff


	//   ....[7]....
        /*0048*/ 	.word	0xffffffff


	//   ....[8]....
        /*004c*/ 	.word	0xffffffff


	//   ....[9]....
        /*0050*/ 	.word	0xffffffff


	//   ....[10]....
        /*0054*/ 	.word	0x0500009e


	//   ....[11]....
        /*0058*/ 	.word	0x0500009e


	//   ....[12]....
        /*005c*/ 	.word	0x0500009e


	//   ....[13]....
        /*0060*/ 	.word	0x0500009e


	//   ....[14]....
        /*0064*/ 	.word	0x0500009e


	//   ....[15]....
        /*0068*/ 	.word	0x0500009e


	//   ....[16]....
        /*006c*/ 	.word	0x0500009e


	//   ....[17]....
        /*0070*/ 	.word	0x0500009e


	//   ....[18]....
        /*0074*/ 	.word	0x0500009e


	//   ....[19]....
        /*0078*/ 	.word	0x0500009e


	//----- nvinfo : EIATTR_COOP_GROUP_INSTR_OFFSETS
	.align		4
.L_4787:
        /*007c*/ 	.byte	0x04, 0x28
        /*007e*/ 	.short	(.L_4789 - .L_4788)


	//   ....[0]....
.L_4788:
        /*0080*/ 	.word	0x00001730


	//   ....[1]....
        /*0084*/ 	.word	0x00001740


	//   ....[2]....
        /*0088*/ 	.word	0x00001770


	//   ....[3]....
        /*008c*/ 	.word	0x00001780


	//   ....[4]....
        /*0090*/ 	.word	0x000017b0


	//   ....[5]....
        /*0094*/ 	.word	0x000017c0


	//   ....[6]....
        /*0098*/ 	.word	0x000017f0


	//   ....[7]....
        /*009c*/ 	.word	0x00001800


	//   ....[8]....
        /*00a0*/ 	.word	0x00001830


	//   ....[9]....
        /*00a4*/ 	.word	0x00001840


	//   ....[10]....
        /*00a8*/ 	.word	0x00003ed0


	//   ....[11]....
        /*00ac*/ 	.word	0x00003f20


	//   ....[12]....
        /*00b0*/ 	.word	0x00003f90


	//   ....[13]....
        /*00b4*/ 	.word	0x00003ff0


	//   ....[14]....
        /*00b8*/ 	.word	0x00004060


	//   ....[15]....
        /*00bc*/ 	.word	0x000040c0


	//   ....[16]....
        /*00c0*/ 	.word	0x00004130


	//   ....[17]....
        /*00c4*/ 	.word	0x00004190


	//   ....[18]....
        /*00c8*/ 	.word	0x00004200


	//   ....[19]....
        /*00cc*/ 	.word	0x00004260


	//----- nvinfo : EIATTR_EXIT_INSTR_OFFSETS
	.align		4
.L_4789:
        /*00d0*/ 	.byte	0x04, 0x1c
        /*00d2*/ 	.short	(.L_4791 - .L_4790)


	//   ....[0]....
.L_4790:
        /*00d4*/ 	.word	0x00003e70


	//----- nvinfo : EIATTR_MAX_THREADS
	.align		4
.L_4791:
        /*00d8*/ 	.byte	0x04, 0x05
        /*00da*/ 	.short	(.L_4793 - .L_4792)
.L_4792:
        /*00dc*/ 	.word	0x00000080
        /*00e0*/ 	.word	0x00000001
        /*00e4*/ 	.word	0x00000001


	//----- nvinfo : EIATTR_CRS_STACK_SIZE
	.align		4
.L_4793:
        /*00e8*/ 	.byte	0x04, 0x1e
        /*00ea*/ 	.short	(.L_4795 - .L_4794)
.L_4794:
        /*00ec*/ 	.word	0x00000000


	//----- nvinfo : EIATTR_CBANK_PARAM_SIZE
	.align		4
.L_4795:
        /*00f0*/ 	.byte	0x03, 0x19
        /*00f2*/ 	.short	0x0128


	//----- nvinfo : EIATTR_PARAM_CBANK
	.align		4
        /*00f4*/ 	.byte	0x04, 0x0a
        /*00f6*/ 	.short	(.L_4797 - .L_4796)
	.align		4
.L_4796:
        /*00f8*/ 	.word	index@(.nv.constant0._ZN10layer_norm13ln_bwd_kernelINS_13Kernel_traitsIfffffjLj2560ELj1ELj1ELj4ELj16ENS_18Kernel_traits_baseILj2560EfffffjLj128EEEEELb1ELb1ELb1ELb1EEEvNS_9BwdParamsE)
        /*00fc*/ 	.short	0x0210
        /*00fe*/ 	.short	0x0128


	//----- nvinfo : EIATTR_SW_WAR
	.align		4
.L_4797:
        /*0100*/ 	.byte	0x04, 0x36
        /*0102*/ 	.short	(.L_4799 - .L_4798)
.L_4798:
        /*0104*/ 	.word	0x00000008
.L_4799:


//--------------------- .nv.callgraph             --------------------------
	.section	.nv.callgraph,"",@"SHT_CUDA_CALLGRAPH"
	.align	4
	.sectionentsize	8
	.align		4
        /*0000*/ 	.word	0x00000000
	.align		4
        /*0004*/ 	.word	0xffffffff
	.align		4
        /*0008*/ 	.word	0x00000000
	.align		4
        /*000c*/ 	.word	0xfffffffe
	.align		4
        /*0010*/ 	.word	0x00000000
	.align		4
        /*0014*/ 	.word	0xfffffffd
	.align		4
        /*0018*/ 	.word	0x00000000
	.align		4
        /*001c*/ 	.word	0xfffffffc


//--------------------- .text._ZN10layer_norm13ln_bwd_kernelINS_13Kernel_traitsI13__nv_bfloat16S2_S2_S2_fjLj2560ELj1ELj1ELj4ELj8ENS_18Kernel_traits_baseILj2560ES2_S2_S2_S2_fjLj128EEEEELb0ELb0ELb0ELb0EEEvNS_9BwdParamsE --------------------------
	.section	.text._ZN10layer_norm13ln_bwd_kernelINS_13Kernel_traitsI13__nv_bfloat16S2_S2_S2_fjLj2560ELj1ELj1ELj4ELj8ENS_18Kernel_traits_baseILj2560ES2_S2_S2_S2_fjLj128EEEEELb0ELb0ELb0ELb0EEEvNS_9BwdParamsE,"ax",@progbits
	.align	128
        .global         _ZN10layer_norm13ln_bwd_kernelINS_13Kernel_traitsI13__nv_bfloat16S2_S2_S2_fjLj2560ELj1ELj1ELj4ELj8ENS_18Kernel_traits_baseILj2560ES2_S2_S2_S2_fjLj128EEEEELb0ELb0ELb0ELb0EEEvNS_9BwdParamsE
        .type           _ZN10layer_norm13ln_bwd_kernelINS_13Kernel_traitsI13__nv_bfloat16S2_S2_S2_fjLj2560ELj1ELj1ELj4ELj8ENS_18Kernel_traits_baseILj2560ES2_S2_S2_S2_fjLj128EEEEELb0ELb0ELb0ELb0EEEvNS_9BwdParamsE,@function
        .size           _ZN10layer_norm13ln_bwd_kernelINS_13Kernel_traitsI13__nv_bfloat16S2_S2_S2_fjLj2560ELj1ELj1ELj4ELj8ENS_18Kernel_traits_baseILj2560ES2_S2_S2_S2_fjLj128EEEEELb0ELb0ELb0ELb0EEEvNS_9BwdParamsE,(.L_x_11818 - _ZN10layer_norm13ln_bwd_kernelINS_13Kernel_traitsI13__nv_bfloat16S2_S2_S2_fjLj2560ELj1ELj1ELj4ELj8ENS_18Kernel_traits_baseILj2560ES2_S2_S2_S2_fjLj128EEEEELb0ELb0ELb0ELb0EEEvNS_9BwdParamsE)
        .other          _ZN10layer_norm13ln_bwd_kernelINS_13Kernel_traitsI13__nv_bfloat16S2_S2_S2_fjLj2560ELj1ELj1ELj4ELj8ENS_18Kernel_traits_baseILj2560ES2_S2_S2_S2_fjLj128EEEEELb0ELb0ELb0ELb0EEEvNS_9BwdParamsE,@"STO_CUDA_ENTRY STV_DEFAULT"
_ZN10layer_norm13ln_bwd_kernelINS_13Kernel_traitsI13__nv_bfloat16S2_S2_S2_fjLj2560ELj1ELj1ELj4ELj8ENS_18Kernel_traits_baseILj2560ES2_S2_S2_S2_fjLj128EEEEELb0ELb0ELb0ELb0EEEvNS_9BwdParamsE:
.text._ZN10layer_norm13ln_bwd_kernelINS_13Kernel_traitsI13__nv_bfloat16S2_S2_S2_fjLj2560ELj1ELj1ELj4ELj8ENS_18Kernel_traits_baseILj2560ES2_S2_S2_S2_fjLj128EEEEELb0ELb0ELb0ELb0EEEvNS_9BwdParamsE:
[----:B------:R-:W-:Y:S01]  /*0000*/  LDC R1, c[0x0][0x28] ;  /* 0x00000a00ff017b82 */ /* 0x000fe20000000800 */
[----:B------:R-:W0:Y:S01]  /*0010*/  S2R R0, SR_TID.X ;  /* 0x0000000000007919 */ /* 0x000e220000002100 */
[----:B------:R-:W-:-:S06]  /*0020*/  ULDC UR4, c[0x0][0x218] ;  /* 0x0000860000047ab9 */ /* 0x000fcc0000000800 */
[----:B------:R-:W1:Y:S01]  /*0030*/  S2UR UR6, SR_CTAID.X ;  /* 0x00000000000679c3 */ /* 0x000e620000002500 */
[----:B------:R-:W-:Y:S01]  /*0040*/  MOV R131, UR4 ;  /* 0x0000000400837c02 */ /* 0x000fe20008000f00 */
[----:B------:R-:W-:Y:S01]  /*0050*/  ULDC.64 UR4, c[0x0][0x208] ;  /* 0x0000820000047ab9 */ /* 0x000fe20000000a00 */
[----:B------:R-:W-:Y:S01]  /*0060*/  ULDC UR7, c[0x0][0x214] ;  /* 0x0000850000077ab9 */ /* 0x000fe20000000800 */
[----:B------:R-:W-:Y:S01]  /*0070*/  ULDC UR18, c[0x0][0x218] ;  /* 0x0000860000127ab9 */ /* 0x000fe20000000800 */
[----:B------:R-:W-:Y:S01]  /*0080*/  SHF.R.S32.HI R2, RZ, 0x1f, R131 ;  /* 0x0000001fff027819 */ /* 0x000fe20000011483 */
[----:B------:R-:W-:Y:S01]  /*0090*/  ULDC.U8 UR8, c[0x0][0x2a0] ;  /* 0x0000a80000087ab9 */ /* 0x000fe20000000000 */
[----:B------:R-:W-:Y:S01]  /*00a0*/  ULDC UR9, c[0x0][0x290] ;  /* 0x0000a40000097ab9 */ /* 0x000fe20000000800 */
[----:B------:R-:W-:Y:S01]  /*00b0*/  ULDC.64 UR10, c[0x0][0x2c8] ;  /* 0x0000b200000a7ab9 */ /* 0x000fe20000000a00 */
[----:B------:R-:W-:Y:S01]  /*00c0*/  LEA.HI R2, R2, R131, RZ, 0x2 ;  /* 0x0000008302027211 */ /* 0x000fe200078f10ff */
[----:B------:R-:W-:Y:S01]  /*00d0*/  ULDC.64 UR12, c[0x0][0x238] ;  /* 0x00008e00000c7ab9 */ /* 0x000fe20000000a00 */
[----:B------:R-:W-:Y:S01]  /*00e0*/  ULDC.64 UR14, c[0x0][0x308] ;  /* 0x0000c200000e7ab9 */ /* 0x000fe20000000a00 */
[----:B------:R-:W-:Y:S01]  /*00f0*/  ULDC.64 UR16, c[0x0][0x210] ;  /* 0x0000840000107ab9 */ /* 0x000fe20000000a00 */
[----:B0-----:R-:W-:-:S04]  /*0100*/  LOP3.LUT R130, R0, 0x7f, RZ, 0xc0, !PT ;  /* 0x0000007f00827812 */ /* 0x001fc800078ec0ff */
[----:B------:R-:W-:Y:S02]  /*0110*/  LOP3.LUT R3, R130, 0x7f, RZ, 0x3c, !PT ;  /* 0x0000007f82037812 */ /* 0x000fe400078e3cff */
[----:B------:R-:W-:Y:S02]  /*0120*/  MOV R25, R130 ;  /* 0x0000008200197202 */ /* 0x000fe40000000f00 */
[----:B------:R-:W-:-:S04]  /*0130*/  LEA.HI.SX32 R16, R2, R3, 0x1e ;  /* 0x0000000302107211 */ /* 0x000fc800078ff2ff */
[C---:B------:R-:W-:Y:S02]  /*0140*/  LOP3.LUT P5, RZ, R16.reuse, 0xffffff80, RZ, 0xc0, !PT ;  /* 0xffffff8010ff7812 */ /* 0x040fe400078ac0ff */
[C---:B------:R-:W-:Y:S02]  /*0150*/  ISETP.GE.U32.AND P4, PT, R16.reuse, 0x100, PT ;  /* 0x000001001000780c */ /* 0x040fe40003f86070 */
[C---:B------:R-:W-:Y:S02]  /*0160*/  ISETP.GE.U32.AND P3, PT, R16.reuse, 0x180, PT ;  /* 0x000001801000780c */ /* 0x040fe40003f66070 */
[C---:B------:R-:W-:Y:S02]  /*0170*/  ISETP.GE.U32.AND P2, PT, R16.reuse, 0x200, PT ;  /* 0x000002001000780c */ /* 0x040fe40003f46070 */
[----:B------:R-:W-:-:S04]  /*0180*/  ISETP.GE.U32.AND P0, PT, R16, 0x280, PT ;  /* 0x000002801000780c */ /* 0x000fc80003f06070 */
[----:B------:R-:W-:Y:S01]  /*0190*/  P2R R24, PR, RZ, 0x1 ;  /* 0x00000001ff187803 */ /* 0x000fe20000000000 */
[----:B------:R-:W0:Y:S08]  /*01a0*/  @P5 LDC.64 R2, c[0x0][0x260] ;  /* 0x00009800ff025b82 */ /* 0x000e300000000a00 */
[----:B------:R-:W2:Y:S08]  /*01b0*/  @P4 LDC.64 R12, c[0x0][0x260] ;  /* 0x00009800ff0c4b82 */ /* 0x000eb00000000a00 */
[----:B------:R-:W3:Y:S08]  /*01c0*/  @P3 LDC.64 R18, c[0x0][0x260] ;  /* 0x00009800ff123b82 */ /* 0x000ef00000000a00 */
[----:B------:R-:W4:Y:S01]  /*01d0*/  @P2 LDC.64 R20, c[0x0][0x260] ;  /* 0x00009800ff142b82 */ /* 0x000f220000000a00 */
[C---:B0-----:R-:W-:Y:S01]  /*01e0*/  @P5 IMAD.WIDE.U32 R2, R25.reuse, 0x8, R2 ;  /* 0x0000000819025825 */ /* 0x041fe200078e0002 */
[----:B------:R-:W-:-:S04]  /*01f0*/  @P5 LOP3.LUT R25, R25, 0x80, RZ, 0xfc, !PT ;  /* 0x0000008019195812 */ /* 0x000fc800078efcff */
[----:B------:R1:W5:Y:S01]  /*0200*/  @P5 LDG.E.64 R4, desc[UR4][R2.64] ;  /* 0x0000000402045981 */ /* 0x000362000c1e1b00 */
[C---:B--2---:R-:W-:Y:S01]  /*0210*/  @P4 IMAD.WIDE.U32 R16, R25.reuse, 0x8, R12 ;  /* 0x0000000819104825 */ /* 0x044fe200078e000c */
[----:B------:R-:W0:Y:S03]  /*0220*/  @P0 LDC.64 R22, c[0x0][0x260] ;  /* 0x00009800ff160b82 */ /* 0x000e260000000a00 */
[----:B------:R-:W-:Y:S01]  /*0230*/  @P4 VIADD R25, R25, 0x80 ;  /* 0x0000008019194836 */ /* 0x000fe20000000000 */
[----:B------:R2:W5:Y:S03]  /*0240*/  @P4 LDG.E.64 R6, desc[UR4][R16.64] ;  /* 0x0000000410064981 */ /* 0x000566000c1e1b00 */
[C---:B---3--:R-:W-:Y:S01]  /*0250*/  @P3 IMAD.WIDE.U32 R18, R25.reuse, 0x8, R18 ;  /* 0x0000000819123825 */ /* 0x048fe200078e0012 */
[----:B------:R-:W-:-:S04]  /*0260*/  @P3 IADD3 R25, R25, 0x80, RZ ;  /* 0x0000008019193810 */ /* 0x000fc80007ffe0ff */
[----:B------:R2:W5:Y:S01]  /*0270*/  @P3 LDG.E.64 R8, desc[UR4][R18.64] ;  /* 0x0000000412083981 */ /* 0x000562000c1e1b00 */
[C---:B----4-:R-:W-:Y:S01]  /*0280*/  @P2 IMAD.WIDE.U32 R20, R25.reuse, 0x8, R20 ;  /* 0x0000000819142825 */ /* 0x050fe200078e0014 */
[----:B------:R-:W-:-:S04]  /*0290*/  @P2 IADD3 R25, R25, 0x80, RZ ;  /* 0x0000008019192810 */ /* 0x000fc80007ffe0ff */
[----:B------:R2:W5:Y:S01]  /*02a0*/  @P2 LDG.E.64 R10, desc[UR4][R20.64] ;  /* 0x00000004140a2981 */ /* 0x000562000c1e1b00 */
[----:B-1----:R-:W-:Y:S01]  /*02b0*/  LEA.HI R2, R0, UR6, RZ, 0x19 ;  /* 0x0000000600027c11 */ /* 0x002fe2000f8fc8ff */
[----:B0-----:R-:W-:-:S05]  /*02c0*/  @P0 IMAD.WIDE.U32 R12, R25, 0x8, R22 ;  /* 0x00000008190c0825 */ /* 0x001fca00078e0016 */
[----:B------:R2:W5:Y:S01]  /*02d0*/  @P0 LDG.E.64 R14, desc[UR4][R12.64] ;  /* 0x000000040c0e0981 */ /* 0x000562000c1e1b00 */
[----:B------:R-:W-:Y:S02]  /*02e0*/  ISETP.GE.AND P0, PT, R2, UR7, PT ;  /* 0x0000000702007c0c */ /* 0x000fe4000bf06270 */
[----:B------:R-:W-:Y:S02]  /*02f0*/  CS2R R68, SRZ ;  /* 0x0000000000447805 */ /* 0x000fe4000001ff00 */
[----:B------:R-:W-:Y:S02]  /*0300*/  CS2R R70, SRZ ;  /* 0x0000000000467805 */ /* 0x000fe4000001ff00 */
[----:B------:R-:W-:Y:S02]  /*0310*/  CS2R R64, SRZ ;  /* 0x0000000000407805 */ /* 0x000fe4000001ff00 */
[----:B------:R-:W-:Y:S02]  /*0320*/  CS2R R66, SRZ ;  /* 0x0000000000427805 */ /* 0x000fe4000001ff00 */
[----:B------:R-:W-:-:S02]  /*0330*/  CS2R R60, SRZ ;  /* 0x00000000003c7805 */ /* 0x000fc4000001ff00 */
[----:B------:R-:W-:Y:S02]  /*0340*/  CS2R R62, SRZ ;  /* 0x00000000003e7805 */ /* 0x000fe4000001ff00 */
        /* <DEDUP_REMOVED lines=13> */
[----:B------:R-:W-:Y:S01]  /*0420*/  CS2R R34, SRZ ;  /* 0x0000000000227805 */ /* 0x000fe2000001ff00 */
[----:B--2---:R-:W-:Y:S06]  /*0430*/  @P0 BRA `(.L_x_0) ;  /* 0x0000002c00900947 */ /* 0x004fec0003800000 */
[----:B-----5:R-:W-:Y:S01]  /*0440*/  MOV R18, R9 ;  /* 0x0000000900127202 */ /* 0x020fe20000000f00 */
[----:B------:R-:W-:Y:S01]  /*0450*/  IMAD.MOV.U32 R16, RZ, RZ, R7 ;  /* 0x000000ffff107224 */ /* 0x000fe200078e0007 */
[----:B------:R-:W-:Y:S01]  /*0460*/  MOV R12, R5 ;  /* 0x00000005000c7202 */ /* 0x000fe20000000f00 */
[----:B------:R-:W-:Y:S01]  /*0470*/  ULDC.64 UR6, c[0x0][0x270] ;  /* 0x00009c0000067ab9 */ /* 0x000fe20000000a00 */
[----:B------:R-:W-:Y:S01]  /*0480*/  MOV R20, R11 ;  /* 0x0000000b00147202 */ /* 0x000fe20000000f00 */
[----:B------:R-:W-:Y:S01]  /*0490*/  IMAD.MOV.U32 R19, RZ, RZ, R10 ;  /* 0x000000ffff137224 */ /* 0x000fe200078e000a */
[----:B------:R-:W-:Y:S01]  /*04a0*/  SHF.R.U32.HI R72, RZ, 0x10, R5 ;  /* 0x00000010ff487819 */ /* 0x000fe20000011605 */
[----:B------:R-:W-:Y:S01]  /*04b0*/  IMAD.MOV.U32 R3, RZ, RZ, R4 ;  /* 0x000000ffff037224 */ /* 0x000fe200078e0004 */
[----:B------:R-:W-:Y:S01]  /*04c0*/  MOV R13, R6 ;  /* 0x00000006000d7202 */ /* 0x000fe20000000f00 */
[----:B------:R-:W-:Y:S01]  /*04d0*/  IMAD.MOV.U32 R22, RZ, RZ, R15 ;  /* 0x000000ffff167224 */ /* 0x000fe200078e000f */
[----:B------:R-:W-:Y:S01]  /*04e0*/  MOV R17, R8 ;  /* 0x0000000800117202 */ /* 0x000fe20000000f00 */
[----:B------:R-:W-:Y:S01]  /*04f0*/  HFMA2.MMA R76, -RZ, RZ, 0, 5.9604644775390625e-08 ;  /* 0x00000001ff4c7435 */ /* 0x000fe200000001ff */
[----:B------:R-:W-:Y:S01]  /*0500*/  SHF.R.U64 R29, R8, 0x10, R9 ;  /* 0x00000010081d7819 */ /* 0x000fe20000001209 */
[----:B------:R-:W-:Y:S01]  /*0510*/  IMAD.U32 R22, R22, 0x10000, RZ ;  /* 0x0001000016167824 */ /* 0x000fe200078e00ff */
[----:B------:R-:W-:-:S02]  /*0520*/  SHF.R.U32.HI R26, RZ, 0x10, R11 ;  /* 0x00000010ff1a7819 */ /* 0x000fc4000001160b */
[----:B------:R-:W-:Y:S02]  /*0530*/  MOV R21, R14 ;  /* 0x0000000e00157202 */ /* 0x000fe40000000f00 */
[----:B------:R-:W-:Y:S01]  /*0540*/  SHF.R.U64 R73, R4, 0x10, R5 ;  /* 0x0000001004497819 */ /* 0x000fe20000001205 */
[----:B------:R-:W-:Y:S01]  /*0550*/  IMAD.U32 R4, R3, 0x10000, RZ ;  /* 0x0001000003047824 */ /* 0x000fe200078e00ff */
[--C-:B------:R-:W-:Y:S02]  /*0560*/  SHF.R.U64 R31, R6, 0x10, R7.reuse ;  /* 0x00000010061f7819 */ /* 0x100fe40000001207 */
[----:B------:R-:W-:Y:S01]  /*0570*/  SHF.R.U32.HI R30, RZ, 0x10, R7 ;  /* 0x00000010ff1e7819 */ /* 0x000fe20000011607 */
[----:B------:R-:W-:Y:S01]  /*0580*/  IMAD.U32 R7, R72, 0x10000, RZ ;  /* 0x0001000048077824 */ /* 0x000fe200078e00ff */
[----:B------:R-:W-:Y:S02]  /*0590*/  SHF.R.U32.HI R28, RZ, 0x10, R9 ;  /* 0x00000010ff1c7819 */ /* 0x000fe40000011609 */
[----:B------:R-:W-:Y:S01]  /*05a0*/  SHF.R.U64 R27, R10, 0x10, R11 ;  /* 0x000000100a1b7819 */ /* 0x000fe2000000120b */
[----:B------:R-:W-:Y:S01]  /*05b0*/  IMAD.U32 R10, R16, 0x10000, RZ ;  /* 0x00010000100a7824 */ /* 0x000fe200078e00ff */
[----:B------:R-:W-:Y:S01]  /*05c0*/  ISETP.NE.U32.AND P1, PT, RZ, UR6, PT ;  /* 0x00000006ff007c0c */ /* 0x000fe2000bf25070 */
[----:B------:R-:W-:Y:S01]  /*05d0*/  IMAD.U32 R16, R19, 0x10000, RZ ;  /* 0x0001000013107824 */ /* 0x000fe200078e00ff */
[--C-:B------:R-:W-:Y:S01]  /*05e0*/  SHF.R.U64 R25, R14, 0x10, R15.reuse ;  /* 0x000000100e197819 */ /* 0x100fe2000000120f */
[----:B------:R-:W-:Y:S01]  /*05f0*/  IMAD.U32 R19, R26, 0x10000, RZ ;  /* 0x000100001a137824 */ /* 0x000fe200078e00ff */
[----:B------:R-:W-:-:S02]  /*0600*/  SHF.R.U32.HI R23, RZ, 0x10, R15 ;  /* 0x00000010ff177819 */ /* 0x000fc4000001160f */
[----:B------:R-:W-:Y:S02]  /*0610*/  SHF.L.U32 R14, R18, 0x10, RZ ;  /* 0x00000010120e7819 */ /* 0x000fe400000006ff */
[----:B------:R-:W-:Y:S02]  /*0620*/  SHF.L.U32 R6, R12, 0x10, RZ ;  /* 0x000000100c067819 */ /* 0x000fe400000006ff */
[----:B------:R-:W-:Y:S02]  /*0630*/  SHF.L.U32 R18, R20, 0x10, RZ ;  /* 0x0000001014127819 */ /* 0x000fe400000006ff */
[----:B------:R-:W-:Y:S01]  /*0640*/  SHF.L.U32 R8, R13, 0x10, RZ ;  /* 0x000000100d087819 */ /* 0x000fe200000006ff */
[----:B------:R-:W-:Y:S01]  /*0650*/  IMAD.U32 R13, R29, 0x10000, RZ ;  /* 0x000100001d0d7824 */ /* 0x000fe200078e00ff */
[----:B------:R-:W-:Y:S02]  /*0660*/  SHF.L.U32 R12, R17, 0x10, RZ ;  /* 0x00000010110c7819 */ /* 0x000fe400000006ff */
[----:B------:R-:W-:-:S02]  /*0670*/  SHF.L.U32 R20, R21, 0x10, RZ ;  /* 0x0000001015147819 */ /* 0x000fc400000006ff */
[----:B------:R-:W-:Y:S02]  /*0680*/  ISETP.NE.AND.EX P1, PT, RZ, UR7, PT, P1 ;  /* 0x00000007ff007c0c */ /* 0x000fe4000bf25310 */
[----:B------:R-:W-:Y:S02]  /*0690*/  MOV R69, RZ ;  /* 0x000000ff00457202 */ /* 0x000fe40000000f00 */
[----:B------:R-:W-:Y:S02]  /*06a0*/  SHF.L.U32 R5, R73, 0x10, RZ ;  /* 0x0000001049057819 */ /* 0x000fe400000006ff */
[----:B------:R-:W-:Y:S02]  /*06b0*/  SHF.L.U32 R9, R31, 0x10, RZ ;  /* 0x000000101f097819 */ /* 0x000fe400000006ff */
[----:B------:R-:W-:Y:S02]  /*06c0*/  SHF.L.U32 R11, R30, 0x10, RZ ;  /* 0x000000101e0b7819 */ /* 0x000fe400000006ff */
[----:B------:R-:W-:-:S02]  /*06d0*/  SHF.L.U32 R15, R28, 0x10, RZ ;  /* 0x000000101c0f7819 */ /* 0x000fc400000006ff */
[----:B------:R-:W-:Y:S02]  /*06e0*/  SHF.L.U32 R17, R27, 0x10, RZ ;  /* 0x000000101b117819 */ /* 0x000fe400000006ff */
[----:B------:R-:W-:Y:S02]  /*06f0*/  SHF.L.U32 R21, R25, 0x10, RZ ;  /* 0x0000001019157819 */ /* 0x000fe400000006ff */
[----:B------:R-:W-:-:S07]  /*0700*/  SHF.L.U32 R23, R23, 0x10, RZ ;  /* 0x0000001017177819 */ /* 0x000fce00000006ff */
.L_x_27:
[----:B---34-:R-:W0:Y:S01]  /*0710*/  LDC.64 R74, c[0x0][0x250] ;  /* 0x00009400ff4a7b82 */ /* 0x018e220000000a00 */
[----:B------:R-:W-:-:S07]  /*0720*/  SHF.R.S32.HI R77, RZ, 0x1f, R2 ;  /* 0x0000001fff4d7819 */ /* 0x000fce0000011402 */
[----:B--2---:R-:W1:Y:S08]  /*0730*/  @P1 LDC.64 R72, c[0x0][0x270] ;  /* 0x00009c00ff481b82 */ /* 0x004e700000000a00 */
[----:B------:R-:W2:Y:S01]  /*0740*/  LDC.64 R78, c[0x0][0x258] ;  /* 0x00009600ff4e7b82 */ /* 0x000ea20000000a00 */
[----:B0-----:R-:W-:-:S06]  /*0750*/  IMAD.WIDE R74, R2, 0x4, R74 ;  /* 0x00000004024a7825 */ /* 0x001fcc00078e024a */
[----:B------:R-:W3:Y:S01]  /*0760*/  LDG.E R74, desc[UR4][R74.64] ;  /* 0x000000044a4a7981 */ /* 0x000ee2000c1e1900 */
[----:B-1----:R-:W-:-:S04]  /*0770*/  @P1 LEA R72, P0, R2, R72, 0x1 ;  /* 0x0000004802481211 */ /* 0x002fc800078008ff */
[----:B------:R-:W-:-:S05]  /*0780*/  @P1 LEA.HI.X R73, R2, R73, R77, 0x1, P0 ;  /* 0x0000004902491211 */ /* 0x000fca00000f0c4d */
[----:B------:R-:W5:Y:S01]  /*0790*/  @P1 LDG.E.U16 R77, desc[UR4][R72.64] ;  /* 0x00000004484d1981 */ /* 0x000f62000c1e1500 */
[----:B------:R-:W-:Y:S01]  /*07a0*/  MOV R131, UR18 ;  /* 0x0000001200837c02 */ /* 0x000fe20008000f00 */
[----:B--2---:R-:W-:-:S04]  /*07b0*/  IMAD.WIDE R132, R2, 0x4, R78 ;  /* 0x0000000402847825 */ /* 0x004fc800078e024e */
[----:B------:R-:W-:Y:S01]  /*07c0*/  IMAD R78, R2, R131, RZ ;  /* 0x00000083024e7224 */ /* 0x000fe200078e02ff */
[----:B------:R-:W-:Y:S01]  /*07d0*/  LOP3.LUT R130, R0, 0x7f, RZ, 0xc0, !PT ;  /* 0x0000007f00827812 */ /* 0x000fe200078ec0ff */
[----:B------:R-:W-:Y:S01]  /*07e0*/  BSSY B0, `(.L_x_1) ;  /* 0x0000041000007945 */ /* 0x000fe20003800000 */
[----:B------:R-:W-:Y:S01]  /*07f0*/  ISETP.NE.AND P6, PT, RZ, UR8, PT ;  /* 0x00000008ff007c0c */ /* 0x000fe2000bfc5270 */
[----:B------:R0:W5:Y:S01]  /*0800*/  LDG.E R129, desc[UR4][R132.64] ;  /* 0x0000000484817981 */ /* 0x000162000c1e1900 */
[----:B------:R-:W-:-:S04]  /*0810*/  SHF.R.S32.HI R79, RZ, 0x1f, R78 ;  /* 0x0000001fff4f7819 */ /* 0x000fc8000001144e */
[----:B------:R-:W-:-:S04]  /*0820*/  LEA.HI R79, R79, R78, RZ, 0x2 ;  /* 0x0000004e4f4f7211 */ /* 0x000fc800078f10ff */
[----:B------:R-:W-:Y:S02]  /*0830*/  LEA.HI.SX32 R127, R79, R130, 0x1e ;  /* 0x000000824f7f7211 */ /* 0x000fe400078ff2ff */
[----:B------:R-:W-:Y:S02]  /*0840*/  CS2R R116, SRZ ;  /* 0x0000000000747805 */ /* 0x000fe4000001ff00 */
[----:B------:R-:W-:Y:S01]  /*0850*/  SHF.R.U32.HI R78, RZ, 0x5, R0 ;  /* 0x00000005ff4e7819 */ /* 0x000fe20000011600 */
[----:B0-----:R-:W-:Y:S01]  /*0860*/  IMAD.MOV.U32 R133, RZ, RZ, R127 ;  /* 0x000000ffff857224 */ /* 0x001fe200078e007f */
[----:B---3--:R-:W-:Y:S01]  /*0870*/  FSEL R79, R74, RZ, !P6 ;  /* 0x000000ff4a4f7208 */ /* 0x008fe20007000000 */
[----:B------:R-:W-:Y:S06]  /*0880*/  @!P5 BRA `(.L_x_2) ;  /* 0x0000000000d8d947 */ /* 0x000fec0003800000 */
[----:B------:R-:W-:Y:S01]  /*0890*/  ISETP.NE.U32.AND P0, PT, RZ, UR10, PT ;  /* 0x0000000aff007c0c */ /* 0x000fe2000bf05070 */
[----:B------:R-:W0:Y:S03]  /*08a0*/  LDC.64 R74, c[0x0][0x2b8] ;  /* 0x0000ae00ff4a7b82 */ /* 0x000e260000000a00 */
[----:B------:R-:W-:-:S13]  /*08b0*/  ISETP.NE.AND.EX P0, PT, RZ, UR11, PT, P0 ;  /* 0x0000000bff007c0c */ /* 0x000fda000bf05300 */
[----:B------:R-:W-:-:S04]  /*08c0*/  @P0 LEA R116, P6, R127, UR10, 0x3 ;  /* 0x0000000a7f740c11 */ /* 0x000fc8000f8c18ff */
[C---:B------:R-:W-:Y:S02]  /*08d0*/  @P0 LEA.HI.X R117, R127.reuse, UR11, RZ, 0x3, P6 ;  /* 0x0000000b7f750c11 */ /* 0x040fe4000b0f1cff */
[C---:B------:R-:W-:Y:S01]  /*08e0*/  LEA R72, P6, R127.reuse, UR12, 0x3 ;  /* 0x0000000c7f487c11 */ /* 0x040fe2000f8c18ff */
[C---:B0-----:R-:W-:Y:S02]  /*08f0*/  IMAD.WIDE.U32 R74, R127.reuse, 0x8, R74 ;  /* 0x000000087f4a7825 */ /* 0x041fe400078e004a */
[----:B------:R0:W5:Y:S01]  /*0900*/  @P0 LDG.E.64 R112, desc[UR4][R116.64] ;  /* 0x0000000474700981 */ /* 0x000162000c1e1b00 */
[----:B------:R-:W-:-:S03]  /*0910*/  LEA.HI.X R73, R127, UR13, RZ, 0x3, P6 ;  /* 0x0000000d7f497c11 */ /* 0x000fc6000b0f1cff */
[----:B------:R-:W2:Y:S04]  /*0920*/  LDG.E.64 R74, desc[UR4][R74.64] ;  /* 0x000000044a4a7981 */ /* 0x000ea8000c1e1b00 */
[----:B------:R-:W3:Y:S01]  /*0930*/  LDG.E.64 R72, desc[UR4][R72.64] ;  /* 0x0000000448487981 */ /* 0x000ee2000c1e1b00 */
[----:B------:R-:W-:Y:S02]  /*0940*/  IADD3 R133, R127, 0x80, RZ ;  /* 0x000000807f857810 */ /* 0x000fe40007ffe0ff */
[----:B--2---:R-:W-:Y:S02]  /*0950*/  MOV R3, R74 ;  /* 0x0000004a00037202 */ /* 0x004fe40000000f00 */
[----:B---3--:R-:W-:Y:S02]  /*0960*/  SHF.R.U64 R124, R72, 0x10, R73 ;  /* 0x00000010487c7819 */ /* 0x008fe40000001249 */
[----:B------:R-:W-:Y:S01]  /*0970*/  SHF.R.U64 R125, R74, 0x10, R75 ;  /* 0x000000104a7d7819 */ /* 0x000fe2000000124b */
[----:B------:R-:W-:-:S02]  /*0980*/  IMAD.U32 R122, R72, 0x10000, RZ ;  /* 0x00010000487a7824 */ /* 0x000fc400078e00ff */
[----:B------:R-:W-:Y:S01]  /*0990*/  IMAD.U32 R74, R124, 0x10000, RZ ;  /* 0x000100007c4a7824 */ /* 0x000fe200078e00ff */
[----:B0-----:R-:W-:Y:S01]  /*09a0*/  SHF.L.U32 R117, R3, 0x10, RZ ;  /* 0x0000001003757819 */ /* 0x001fe200000006ff */
[C---:B------:R-:W-:Y:S02]  /*09b0*/  FADD.FTZ R122, -R79.reuse, R122 ;  /* 0x0000007a4f7a7221 */ /* 0x040fe40000010100 */
[----:B------:R-:W-:Y:S01]  /*09c0*/  FADD.FTZ R74, -R79, R74 ;  /* 0x0000004a4f4a7221 */ /* 0x000fe20000010100 */
[----:B------:R-:W-:Y:S02]  /*09d0*/  SHF.R.U32.HI R123, RZ, 0x10, R73 ;  /* 0x00000010ff7b7819 */ /* 0x000fe40000011649 */
[----:B------:R-:W-:Y:S01]  /*09e0*/  SHF.L.U32 R116, R73, 0x10, RZ ;  /* 0x0000001049747819 */ /* 0x000fe200000006ff */
[----:B-----5:R-:W-:Y:S01]  /*09f0*/  FMUL.FTZ R128, R129, R74 ;  /* 0x0000004a81807220 */ /* 0x020fe20000410000 */
[----:B------:R-:W-:Y:S01]  /*0a00*/  SHF.L.U32 R124, R125, 0x10, RZ ;  /* 0x000000107d7c7819 */ /* 0x000fe200000006ff */
[----:B------:R-:W-:Y:S01]  /*0a10*/  FMUL.FTZ R3, R129, R122 ;  /* 0x0000007a81037220 */ /* 0x000fe20000410000 */
[----:B------:R-:W-:Y:S01]  /*0a20*/  MOV R121, R75 ;  /* 0x0000004b00797202 */ /* 0x000fe20000000f00 */
[----:B------:R-:W-:Y:S01]  /*0a30*/  FMUL.FTZ R126, R4, R117 ;  /* 0x00000075047e7220 */ /* 0x000fe20000410000 */
[----:B------:R-:W-:Y:S01]  /*0a40*/  SHF.L.U32 R72, R123, 0x10, RZ ;  /* 0x000000107b487819 */ /* 0x000fe200000006ff */
[----:B------:R-:W-:Y:S01]  /*0a50*/  FADD.FTZ R116, -R79, R116 ;  /* 0x000000744f747221 */ /* 0x000fe20000010100 */
[----:B------:R-:W-:Y:S01]  /*0a60*/  SHF.R.U32.HI R132, RZ, 0x10, R75 ;  /* 0x00000010ff847819 */ /* 0x000fe2000001164b */
[----:B------:R-:W-:Y:S01]  /*0a70*/  FADD.FTZ R49, R49, R124 ;  /* 0x0000007c31317221 */ /* 0x000fe20000010000 */
[----:B------:R-:W-:Y:S01]  /*0a80*/  SHF.L.U32 R121, R121, 0x10, RZ ;  /* 0x0000001079797819 */ /* 0x000fe200000006ff */
[-C--:B------:R-:W-:Y:S01]  /*0a90*/  FFMA.FTZ R69, R128, R124.reuse, R69 ;  /* 0x0000007c80457223 */ /* 0x080fe20000010045 */
[----:B------:R-:W-:Y:S01]  /*0aa0*/  FMUL.FTZ R124, R5, R124 ;  /* 0x0000007c057c7220 */ /* 0x000fe20000410000 */
[----:B------:R-:W-:Y:S01]  /*0ab0*/  FADD.FTZ R73, RZ, R126 ;  /* 0x0000007eff497221 */ /* 0x000fe20000010000 */
[----:B------:R-:W-:Y:S01]  /*0ac0*/  FFMA.FTZ R75, R3, R126, RZ ;  /* 0x0000007e034b7223 */ /* 0x000fe200000100ff */
[----:B------:R-:W-:Y:S01]  /*0ad0*/  FMUL.FTZ R125, R129, R116 ;  /* 0x00000074817d7220 */ /* 0x000fe20000410000 */
[----:B------:R-:W-:Y:S01]  /*0ae0*/  FADD.FTZ R122, -R79, R72 ;  /* 0x000000484f7a7221 */ /* 0x000fe20000010100 */
[----:B------:R-:W-:-:S02]  /*0af0*/  IMAD.U32 R132, R132, 0x10000, RZ ;  /* 0x0001000084847824 */ /* 0x000fc400078e00ff */
[-C--:B------:R-:W-:Y:S01]  /*0b00*/  FMUL.FTZ R123, R6, R121.reuse ;  /* 0x00000079067b7220 */ /* 0x080fe20000410000 */
[----:B------:R-:W-:Y:S01]  /*0b10*/  FADD.FTZ R72, R73, R124 ;  /* 0x0000007c49487221 */ /* 0x000fe20000010000 */
[----:B------:R-:W-:Y:S01]  /*0b20*/  FFMA.FTZ R74, R128, R124, R75 ;  /* 0x0000007c804a7223 */ /* 0x000fe2000001004b */
[----:B------:R-:W-:Y:S01]  /*0b30*/  FADD.FTZ R50, R50, R121 ;  /* 0x0000007932327221 */ /* 0x000fe20000010000 */
[----:B------:R-:W-:Y:S01]  /*0b40*/  FFMA.FTZ R70, R125, R121, R70 ;  /* 0x000000797d467223 */ /* 0x000fe20000010046 */
[----:B------:R-:W-:Y:S01]  /*0b50*/  FMUL.FTZ R121, R7, R132 ;  /* 0x0000008407797220 */ /* 0x000fe20000410000 */
[----:B------:R-:W-:Y:S01]  /*0b60*/  FMUL.FTZ R122, R129, R122 ;  /* 0x0000007a817a7220 */ /* 0x000fe20000410000 */
[----:B------:R-:W-:Y:S01]  /*0b70*/  FADD.FTZ R72, R72, R123 ;  /* 0x0000007b48487221 */ /* 0x000fe20000010000 */
[----:B------:R-:W-:Y:S01]  /*0b80*/  FFMA.FTZ R74, R125, R123, R74 ;  /* 0x0000007b7d4a7223 */ /* 0x000fe2000001004a */
[----:B------:R-:W-:Y:S01]  /*0b90*/  FADD.FTZ R48, R48, R117 ;  /* 0x0000007530307221 */ /* 0x000fe20000010000 */
[----:B------:R-:W-:Y:S01]  /*0ba0*/  FFMA.FTZ R68, R3, R117, R68 ;  /* 0x0000007503447223 */ /* 0x000fe20000010044 */
[----:B------:R-:W-:Y:S01]  /*0bb0*/  FADD.FTZ R51, R51, R132 ;  /* 0x0000008433337221 */ /* 0x000fe20000010000 */
[----:B------:R-:W-:Y:S01]  /*0bc0*/  FFMA.FTZ R71, R122, R132, R71 ;  /* 0x000000847a477223 */ /* 0x000fe20000010047 */
[----:B------:R-:W-:Y:S01]  /*0bd0*/  FADD.FTZ R117, R72, R121 ;  /* 0x0000007948757221 */ /* 0x000fe20000010000 */
[----:B------:R-:W-:-:S07]  /*0be0*/  FFMA.FTZ R116, R122, R121, R74 ;  /* 0x000000797a747223 */ /* 0x000fce000001004a */
.L_x_2:
[----:B------:R-:W-:Y:S05]  /*0bf0*/  BSYNC B0 ;  /* 0x0000000000007941 */ /* 0x000fea0003800000 */
.L_x_1:
[----:B------:R-:W-:Y:S04]  /*0c00*/  BSSY B0, `(.L_x_3) ;  /* 0x0000038000007945 */ /* 0x000fe80003800000 */
[----:B------:R-:W-:Y:S05]  /*0c10*/  @!P4 BRA `(.L_x_4) ;  /* 0x0000000000d8c947 */ /* 0x000fea0003800000 */
        /* <DEDUP_REMOVED lines=11> */
[----:B------:R-:W-:Y:S01]  /*0cd0*/  IADD3 R133, R133, 0x80, RZ ;  /* 0x0000008085857810 */ /* 0x000fe20007ffe0ff */
[----:B--2---:R-:W-:Y:S01]  /*0ce0*/  IMAD.MOV.U32 R101, RZ, RZ, R74 ;  /* 0x000000ffff657224 */ /* 0x004fe200078e004a */
[----:B------:R-:W-:Y:S02]  /*0cf0*/  SHF.R.U64 R119, R74, 0x10, R75 ;  /* 0x000000104a777819 */ /* 0x000fe4000000124b */
[C---:B---3--:R-:W-:Y:S02]  /*0d00*/  SHF.R.U64 R115, R72.reuse, 0x10, R73 ;  /* 0x0000001048737819 */ /* 0x048fe40000001249 */
[----:B------:R-:W-:-:S02]  /*0d10*/  SHF.L.U32 R118, R72, 0x10, RZ ;  /* 0x0000001048767819 */ /* 0x000fc400000006ff */
[----:B------:R-:W-:Y:S02]  /*0d20*/  SHF.L.U32 R74, R115, 0x10, RZ ;  /* 0x00000010734a7819 */ /* 0x000fe400000006ff */
[----:B0-----:R-:W-:Y:S01]  /*0d30*/  SHF.L.U32 R102, R73, 0x10, RZ ;  /* 0x0000001049667819 */ /* 0x001fe200000006ff */
[C---:B------:R-:W-:Y:S02]  /*0d40*/  FADD.FTZ R118, -R79.reuse, R118 ;  /* 0x000000764f767221 */ /* 0x040fe40000010100 */
[----:B------:R-:W-:Y:S01]  /*0d50*/  FADD.FTZ R74, -R79, R74 ;  /* 0x0000004a4f4a7221 */ /* 0x000fe20000010100 */
[----:B------:R-:W-:Y:S01]  /*0d60*/  MOV R114, R75 ;  /* 0x0000004b00727202 */ /* 0x000fe20000000f00 */
[----:B------:R-:W-:Y:S01]  /*0d70*/  IMAD.U32 R101, R101, 0x10000, RZ ;  /* 0x0001000065657824 */ /* 0x000fe200078e00ff */
[----:B------:R-:W-:Y:S01]  /*0d80*/  SHF.L.U32 R72, R119, 0x10, RZ ;  /* 0x0000001077487819 */ /* 0x000fe200000006ff */
[C---:B-----5:R-:W-:Y:S01]  /*0d90*/  FMUL.FTZ R120, R129.reuse, R74 ;  /* 0x0000004a81787220 */ /* 0x060fe20000410000 */
[----:B------:R-:W-:Y:S01]  /*0da0*/  SHF.R.U32.HI R134, RZ, 0x10, R73 ;  /* 0x00000010ff867819 */ /* 0x000fe20000011649 */
[----:B------:R-:W-:Y:S01]  /*0db0*/  FMUL.FTZ R119, R129, R118 ;  /* 0x0000007681777220 */ /* 0x000fe20000410000 */
[----:B------:R-:W-:Y:S01]  /*0dc0*/  FADD.FTZ R102, -R79, R102 ;  /* 0x000000664f667221 */ /* 0x000fe20000010100 */
[----:B------:R-:W-:Y:S01]  /*0dd0*/  SHF.L.U32 R103, R114, 0x10, RZ ;  /* 0x0000001072677819 */ /* 0x000fe200000006ff */
[----:B------:R-:W-:Y:S01]  /*0de0*/  FMUL.FTZ R118, R8, R101 ;  /* 0x0000006508767220 */ /* 0x000fe20000410000 */
[----:B------:R-:W-:Y:S01]  /*0df0*/  FADD.FTZ R45, R45, R72 ;  /* 0x000000482d2d7221 */ /* 0x000fe20000010000 */
[-C--:B------:R-:W-:Y:S01]  /*0e00*/  FFMA.FTZ R65, R120, R72.reuse, R65 ;  /* 0x0000004878417223 */ /* 0x080fe20000010041 */
[----:B------:R-:W-:Y:S01]  /*0e10*/  FMUL.FTZ R114, R9, R72 ;  /* 0x0000004809727220 */ /* 0x000fe20000410000 */
[----:B------:R-:W-:Y:S01]  /*0e20*/  SHF.L.U32 R72, R134, 0x10, RZ ;  /* 0x0000001086487819 */ /* 0x000fe200000006ff */
[----:B------:R-:W-:Y:S01]  /*0e30*/  FMUL.FTZ R115, R129, R102 ;  /* 0x0000006681737220 */ /* 0x000fe20000410000 */
[----:B------:R-:W-:Y:S01]  /*0e40*/  SHF.R.U32.HI R132, RZ, 0x10, R75 ;  /* 0x00000010ff847819 */ /* 0x000fe2000001164b */
[----:B------:R-:W-:Y:S01]  /*0e50*/  FADD.FTZ R117, R117, R118 ;  /* 0x0000007675757221 */ /* 0x000fe20000010000 */
[----:B------:R-:W-:Y:S01]  /*0e60*/  FFMA.FTZ R73, R119, R118, R116 ;  /* 0x0000007677497223 */ /* 0x000fe20000010074 */
[----:B------:R-:W-:Y:S01]  /*0e70*/  FADD.FTZ R46, R46, R103 ;  /* 0x000000672e2e7221 */ /* 0x000fe20000010000 */
[----:B------:R-:W-:Y:S01]  /*0e80*/  FFMA.FTZ R66, R115, R103, R66 ;  /* 0x0000006773427223 */ /* 0x000fe20000010042 */
[----:B------:R-:W-:Y:S01]  /*0e90*/  FADD.FTZ R102, -R79, R72 ;  /* 0x000000484f667221 */ /* 0x000fe20000010100 */
[----:B------:R-:W-:-:S02]  /*0ea0*/  IMAD.U32 R132, R132, 0x10000, RZ ;  /* 0x0001000084847824 */ /* 0x000fc400078e00ff */
[----:B------:R-:W-:Y:S01]  /*0eb0*/  FMUL.FTZ R103, R10, R103 ;  /* 0x000000670a677220 */ /* 0x000fe20000410000 */
        /* <DEDUP_REMOVED lines=11> */
[----:B------:R-:W-:-:S07]  /*0f70*/  FFMA.FTZ R116, R102, R101, R74 ;  /* 0x0000006566747223 */ /* 0x000fce000001004a */
.L_x_4:
[----:B------:R-:W-:Y:S05]  /*0f80*/  BSYNC B0 ;  /* 0x0000000000007941 */ /* 0x000fea0003800000 */
.L_x_3:
        /* <DEDUP_REMOVED lines=16> */
[----:B------:R-:W-:-:S02]  /*1090*/  SHF.R.U64 R99, R74, 0x10, R75 ;  /* 0x000000104a637819 */ /* 0x000fc4000000124b */
[----:B------:R-:W-:Y:S01]  /*10a0*/  SHF.L.U32 R98, R72, 0x10, RZ ;  /* 0x0000001048627819 */ /* 0x000fe200000006ff */
[----:B------:R-:W-:Y:S01]  /*10b0*/  IMAD.U32 R74, R97, 0x10000, RZ ;  /* 0x00010000614a7824 */ /* 0x000fe200078e00ff */
[----:B0-----:R-:W-:Y:S01]  /*10c0*/  SHF.L.U32 R94, R73, 0x10, RZ ;  /* 0x00000010495e7819 */ /* 0x001fe200000006ff */
[----:B------:R-:W-:Y:S01]  /*10d0*/  IMAD.MOV.U32 R96, RZ, RZ, R75 ;  /* 0x000000ffff607224 */ /* 0x000fe200078e004b */
[----:B------:R-:W-:Y:S01]  /*10e0*/  SHF.L.U32 R93, R93, 0x10, RZ ;  /* 0x000000105d5d7819 */ /* 0x000fe200000006ff */
[C---:B------:R-:W-:Y:S01]  /*10f0*/  FADD.FTZ R74, -R79.reuse, R74 ;  /* 0x0000004a4f4a7221 */ /* 0x040fe20000010100 */
[----:B------:R-:W-:Y:S01]  /*1100*/  FADD.FTZ R98, -R79, R98 ;  /* 0x000000624f627221 */ /* 0x000fe20000010100 */
[----:B------:R-:W-:Y:S01]  /*1110*/  SHF.L.U32 R72, R99, 0x10, RZ ;  /* 0x0000001063487819 */ /* 0x000fe200000006ff */
[----:B------:R-:W-:Y:S01]  /*1120*/  FADD.FTZ R94, -R79, R94 ;  /* 0x0000005e4f5e7221 */ /* 0x000fe20000010100 */
[----:B------:R-:W-:Y:S01]  /*1130*/  SHF.R.U32.HI R134, RZ, 0x10, R73 ;  /* 0x00000010ff867819 */ /* 0x000fe20000011649 */
[C---:B-----5:R-:W-:Y:S01]  /*1140*/  FMUL.FTZ R100, R129.reuse, R74 ;  /* 0x0000004a81647220 */ /* 0x060fe20000410000 */
[----:B------:R-:W-:Y:S01]  /*1150*/  FMUL.FTZ R99, R129, R98 ;  /* 0x0000006281637220 */ /* 0x000fe20000410000 */
[----:B------:R-:W-:Y:S01]  /*1160*/  FMUL.FTZ R98, R12, R93 ;  /* 0x0000005d0c627220 */ /* 0x000fe20000410000 */
[----:B------:R-:W-:Y:S01]  /*1170*/  SHF.L.U32 R95, R96, 0x10, RZ ;  /* 0x00000010605f7819 */ /* 0x000fe200000006ff */
[----:B------:R-:W-:Y:S01]  /*1180*/  FADD.FTZ R41, R41, R72 ;  /* 0x0000004829297221 */ /* 0x000fe20000010000 */
[-C--:B------:R-:W-:Y:S01]  /*1190*/  FFMA.FTZ R61, R100, R72.reuse, R61 ;  /* 0x00000048643d7223 */ /* 0x080fe2000001003d */
[----:B------:R-:W-:Y:S01]  /*11a0*/  FMUL.FTZ R96, R13, R72 ;  /* 0x000000480d607220 */ /* 0x000fe20000410000 */
[----:B------:R-:W-:Y:S01]  /*11b0*/  SHF.R.U32.HI R132, RZ, 0x10, R75 ;  /* 0x00000010ff847819 */ /* 0x000fe2000001164b */
[----:B------:R-:W-:Y:S01]  /*11c0*/  FMUL.FTZ R97, R129, R94 ;  /* 0x0000005e81617220 */ /* 0x000fe20000410000 */
[----:B------:R-:W-:-:S02]  /*11d0*/  IMAD.U32 R72, R134, 0x10000, RZ ;  /* 0x0001000086487824 */ /* 0x000fc400078e00ff */
[----:B------:R-:W-:Y:S01]  /*11e0*/  FADD.FTZ R117, R117, R98 ;  /* 0x0000006275757221 */ /* 0x000fe20000010000 */
[----:B------:R-:W-:Y:S01]  /*11f0*/  FFMA.FTZ R73, R99, R98, R116 ;  /* 0x0000006263497223 */ /* 0x000fe20000010074 */
[----:B------:R-:W-:Y:S01]  /*1200*/  SHF.L.U32 R132, R132, 0x10, RZ ;  /* 0x0000001084847819 */ /* 0x000fe200000006ff */
[----:B------:R-:W-:Y:S01]  /*1210*/  FADD.FTZ R42, R42, R95 ;  /* 0x0000005f2a2a7221 */ /* 0x000fe20000010000 */
[-C--:B------:R-:W-:Y:S01]  /*1220*/  FFMA.FTZ R62, R97, R95.reuse, R62 ;  /* 0x0000005f613e7223 */ /* 0x080fe2000001003e */
[----:B------:R-:W-:Y:S01]  /*1230*/  FADD.FTZ R94, -R79, R72 ;  /* 0x000000484f5e7221 */ /* 0x000fe20000010100 */
        /* <DEDUP_REMOVED lines=13> */
.L_x_6:
[----:B------:R-:W-:Y:S05]  /*1310*/  BSYNC B0 ;  /* 0x0000000000007941 */ /* 0x000fea0003800000 */
.L_x_5:
        /* <DEDUP_REMOVED lines=13> */
[----:B------:R-:W-:Y:S01]  /*13f0*/  VIADD R133, R133, 0x80 ;  /* 0x0000008085857836 */ /* 0x000fe20000000000 */
[----:B--2---:R-:W-:Y:S02]  /*1400*/  MOV R85, R74 ;  /* 0x0000004a00557202 */ /* 0x004fe40000000f00 */
[----:B---3--:R-:W-:Y:S02]  /*1410*/  SHF.R.U64 R89, R72, 0x10, R73 ;  /* 0x0000001048597819 */ /* 0x008fe40000001249 */
[----:B------:R-:W-:-:S02]  /*1420*/  SHF.R.U64 R91, R74, 0x10, R75 ;  /* 0x000000104a5b7819 */ /* 0x000fc4000000124b */
[----:B------:R-:W-:Y:S01]  /*1430*/  SHF.L.U32 R74, R89, 0x10, RZ ;  /* 0x00000010594a7819 */ /* 0x000fe200000006ff */
[----:B------:R-:W-:Y:S01]  /*1440*/  IMAD.U32 R90, R72, 0x10000, RZ ;  /* 0x00010000485a7824 */ /* 0x000fe200078e00ff */
[----:B0-----:R-:W-:-:S03]  /*1450*/  SHF.L.U32 R86, R73, 0x10, RZ ;  /* 0x0000001049567819 */ /* 0x001fc600000006ff */
[----:B------:R-:W-:Y:S01]  /*1460*/  FADD.FTZ R74, -R79, R74 ;  /* 0x0000004a4f4a7221 */ /* 0x000fe20000010100 */
[----:B------:R-:W-:Y:S01]  /*1470*/  SHF.L.U32 R85, R85, 0x10, RZ ;  /* 0x0000001055557819 */ /* 0x000fe200000006ff */
[----:B------:R-:W-:Y:S01]  /*1480*/  FADD.FTZ R90, -R79, R90 ;  /* 0x0000005a4f5a7221 */ /* 0x000fe20000010100 */
[----:B------:R-:W-:Y:S01]  /*1490*/  MOV R88, R75 ;  /* 0x0000004b00587202 */ /* 0x000fe20000000f00 */
[----:B------:R-:W-:Y:S02]  /*14a0*/  IMAD.U32 R72, R91, 0x10000, RZ ;  /* 0x000100005b487824 */ /* 0x000fe400078e00ff */
        /* <DEDUP_REMOVED lines=15> */
[----:B------:R-:W-:Y:S01]  /*15a0*/  SHF.L.U32 R132, R132, 0x10, RZ ;  /* 0x0000001084847819 */ /* 0x000fe200000006ff */
        /* <DEDUP_REMOVED lines=15> */
.L_x_8:
[----:B------:R-:W-:Y:S05]  /*16a0*/  BSYNC B0 ;  /* 0x0000000000007941 */ /* 0x000fea0003800000 */
.L_x_7:
[----:B------:R-:W-:Y:S01]  /*16b0*/  ISETP.NE.AND P0, PT, R24, RZ, PT ;  /* 0x000000ff1800720c */ /* 0x000fe20003f05270 */
[----:B------:R-:W-:-:S12]  /*16c0*/  BSSY B0, `(.L_x_9) ;  /* 0x0000037000007945 */ /* 0x000fd80003800000 */
        /* <DEDUP_REMOVED lines=11> */
[----:B------:R-:W3:Y:S02]  /*1780*/  LDG.E.64 R30, desc[UR4][R72.64] ;  /* 0x00000004481e7981 */ /* 0x000ee4000c1e1b00 */
[C---:B---3--:R-:W-:Y:S02]  /*1790*/  SHF.R.U64 R83, R30.reuse, 0x10, R31 ;  /* 0x000000101e537819 */ /* 0x048fe4000000121f */
[----:B------:R-:W-:Y:S02]  /*17a0*/  SHF.L.U32 R82, R30, 0x10, RZ ;  /* 0x000000101e527819 */ /* 0x000fe400000006ff */
[----:B0-----:R-:W-:-:S02]  /*17b0*/  SHF.L.U32 R74, R83, 0x10, RZ ;  /* 0x00000010534a7819 */ /* 0x001fc400000006ff */
[----:B--2---:R-:W-:Y:S02]  /*17c0*/  MOV R29, R80 ;  /* 0x00000050001d7202 */ /* 0x004fe40000000f00 */
[----:B------:R-:W-:Y:S02]  /*17d0*/  SHF.R.U32.HI R132, RZ, 0x10, R31 ;  /* 0x00000010ff847819 */ /* 0x000fe4000001161f */
[----:B------:R-:W-:Y:S01]  /*17e0*/  SHF.L.U32 R84, R31, 0x10, RZ ;  /* 0x000000101f547819 */ /* 0x000fe200000006ff */
[C---:B------:R-:W-:Y:S01]  /*17f0*/  FADD.FTZ R82, -R79.reuse, R82 ;  /* 0x000000524f527221 */ /* 0x040fe20000010100 */
[--C-:B------:R-:W-:Y:S01]  /*1800*/  SHF.R.U64 R31, R80, 0x10, R81.reuse ;  /* 0x00000010501f7819 */ /* 0x100fe20000001251 */
[----:B------:R-:W-:Y:S01]  /*1810*/  FADD.FTZ R74, -R79, R74 ;  /* 0x0000004a4f4a7221 */ /* 0x000fe20000010100 */
[----:B------:R-:W-:Y:S01]  /*1820*/  SHF.L.U32 R29, R29, 0x10, RZ ;  /* 0x000000101d1d7819 */ /* 0x000fe200000006ff */
[----:B------:R-:W-:Y:S02]  /*1830*/  IMAD.MOV.U32 R30, RZ, RZ, R81 ;  /* 0x000000ffff1e7224 */ /* 0x000fe400078e0051 */
[----:B------:R-:W-:Y:S01]  /*1840*/  FADD.FTZ R72, -R79, R84 ;  /* 0x000000544f487221 */ /* 0x000fe20000010100 */
[----:B------:R-:W-:-:S02]  /*1850*/  IMAD.U32 R80, R31, 0x10000, RZ ;  /* 0x000100001f507824 */ /* 0x000fc400078e00ff */
[C---:B-----5:R-:W-:Y:S01]  /*1860*/  FMUL.FTZ R83, R129.reuse, R82 ;  /* 0x0000005281537220 */ /* 0x060fe20000410000 */
[----:B------:R-:W-:Y:S01]  /*1870*/  FMUL.FTZ R84, R129, R74 ;  /* 0x0000004a81547220 */ /* 0x000fe20000410000 */
[-C--:B------:R-:W-:Y:S01]  /*1880*/  FMUL.FTZ R82, R20, R29.reuse ;  /* 0x0000001d14527220 */ /* 0x080fe20000410000 */
[----:B------:R-:W-:Y:S01]  /*1890*/  SHF.R.U32.HI R134, RZ, 0x10, R81 ;  /* 0x00000010ff867819 */ /* 0x000fe20000011651 */
[----:B------:R-:W-:Y:S01]  /*18a0*/  FADD.FTZ R32, R32, R29 ;  /* 0x0000001d20207221 */ /* 0x000fe20000010000 */
[----:B------:R-:W-:Y:S01]  /*18b0*/  SHF.L.U32 R31, R30, 0x10, RZ ;  /* 0x000000101e1f7819 */ /* 0x000fe200000006ff */
[----:B------:R-:W-:Y:S01]  /*18c0*/  FFMA.FTZ R52, R83, R29, R52 ;  /* 0x0000001d53347223 */ /* 0x000fe20000010034 */
[----:B------:R-:W-:Y:S01]  /*18d0*/  SHF.L.U32 R132, R132, 0x10, RZ ;  /* 0x0000001084847819 */ /* 0x000fe200000006ff */
[----:B------:R-:W-:Y:S01]  /*18e0*/  FADD.FTZ R33, R33, R80 ;  /* 0x0000005021217221 */ /* 0x000fe20000010000 */
[----:B------:R-:W-:Y:S01]  /*18f0*/  FFMA.FTZ R53, R84, R80, R53 ;  /* 0x0000005054357223 */ /* 0x000fe20000010035 */
[----:B------:R-:W-:Y:S01]  /*1900*/  FMUL.FTZ R81, R129, R72 ;  /* 0x0000004881517220 */ /* 0x000fe20000410000 */
[----:B------:R-:W-:Y:S01]  /*1910*/  FMUL.FTZ R80, R21, R80 ;  /* 0x0000005015507220 */ /* 0x000fe20000410000 */
        /* <DEDUP_REMOVED lines=17> */
.L_x_10:
[----:B------:R-:W-:Y:S05]  /*1a30*/  BSYNC B0 ;  /* 0x0000000000007941 */ /* 0x000fea0003800000 */
.L_x_9:
[----:B------:R-:W-:Y:S01]  /*1a40*/  LOP3.LUT P0, RZ, R76, 0xff, RZ, 0xc0, !PT ;  /* 0x000000ff4cff7812 */ /* 0x000fe2000780c0ff */
[----:B------:R-:W-:Y:S01]  /*1a50*/  HFMA2.MMA R132, -RZ, RZ, 1.875, 0 ;  /* 0x3f800000ff847435 */ /* 0x000fe200000001ff */
[----:B------:R-:W-:Y:S01]  /*1a60*/  LOP3.LUT R72, R78, 0x7fffffc, RZ, 0xc0, !PT ;  /* 0x07fffffc4e487812 */ /* 0x000fe200078ec0ff */
[----:B------:R-:W-:Y:S01]  /*1a70*/  UMOV UR6, 0xffffffff ;  /* 0xffffffff00067882 */ /* 0x000fe20000000000 */
[----:B------:R-:W-:-:S03]  /*1a80*/  LOP3.LUT P6, RZ, R0, 0x1f, RZ, 0xc0, !PT ;  /* 0x0000001f00ff7812 */ /* 0x000fc600078cc0ff */
[----:B-----5:R-:W-:Y:S02]  /*1a90*/  @P1 SHF.L.U32 R132, R77, 0x10, RZ ;  /* 0x000000104d841819 */ /* 0x020fe400000006ff */
[----:B------:R-:W-:-:S04]  /*1aa0*/  P2R R73, PR, RZ, 0x40 ;  /* 0x00000040ff497803 */ /* 0x000fc80000000000 */
[----:B------:R-:W-:Y:S01]  /*1ab0*/  @!P0 VIADD R72, R72, 0x4 ;  /* 0x0000000448488836 */ /* 0x000fe20000000000 */
[----:B------:R-:W-:Y:S06]  /*1ac0*/  BRA.DIV UR6, `(.L_x_11) ;  /* 0x0000001a06947947 */ /* 0x000fec000b800000 */
[----:B------:R-:W0:Y:S04]  /*1ad0*/  SHFL.DOWN PT, R74, R117, 0x10, 0x1f ;  /* 0x0a001f00754a7f89 */ /* 0x000e2800000e0000 */
[----:B------:R-:W1:Y:S01]  /*1ae0*/  SHFL.DOWN PT, R73, R116, 0x10, 0x1f ;  /* 0x0a001f0074497f89 */ /* 0x000e6200000e0000 */
[----:B0-----:R-:W-:Y:S01]  /*1af0*/  FADD.FTZ R74, R74, R117 ;  /* 0x000000754a4a7221 */ /* 0x001fe20000010000 */
[----:B-1----:R-:W-:-:S04]  /*1b00*/  FADD.FTZ R73, R73, R116 ;  /* 0x0000007449497221 */ /* 0x002fc80000010000 */
        /* <DEDUP_REMOVED lines=12> */
[----:B------:R0:W1:Y:S04]  /*1bd0*/  SHFL.DOWN PT, R116, R79, 0x1, 0x1f ;  /* 0x08201f004f747f89 */ /* 0x00006800000e0000 */
[----:B------:R0:W2:Y:S02]  /*1be0*/  SHFL.DOWN PT, R74, R117, 0x1, 0x1f ;  /* 0x08201f00754a7f89 */ /* 0x0000a400000e0000 */
.L_x_38:
[----:B------:R-:W3:Y:S01]  /*1bf0*/  S2R R76, SR_CgaCtaId ;  /* 0x00000000004c7919 */ /* 0x000ee20000008800 */
[----:B------:R-:W-:Y:S01]  /*1c00*/  LOP3.LUT P6, RZ, R0, 0x1f, RZ, 0xc0, !PT ;  /* 0x0000001f00ff7812 */ /* 0x000fe200078cc0ff */
[----:B-1----:R-:W-:Y:S01]  /*1c10*/  FADD.FTZ R116, R79, R116 ;  /* 0x000000744f747221 */ /* 0x002fe20000010000 */
[----:B------:R-:W-:Y:S01]  /*1c20*/  MOV R75, 0x400 ;  /* 0x00000400004b7802 */ /* 0x000fe20000000f00 */
[----:B0-2---:R-:W-:Y:S01]  /*1c30*/  FADD.FTZ R117, R117, R74 ;  /* 0x0000004a75757221 */ /* 0x005fe20000010000 */
[----:B------:R-:W-:Y:S05]  /*1c40*/  WARPSYNC.ALL ;  /* 0x0000000000007948 */ /* 0x000fea0003800000 */
[----:B------:R-:W-:Y:S04]  /*1c50*/  BSSY B0, `(.L_x_12) ;  /* 0x0000056000007945 */ /* 0x000fe80003800000 */
[----:B------:R-:W-:-:S04]  /*1c60*/  @!P6 LOP3.LUT R73, R78, 0x3, RZ, 0xc0, !PT ;  /* 0x000000034e49e812 */ /* 0x000fc800078ec0ff */
[----:B------:R-:W-:Y:S02]  /*1c70*/  @!P6 IADD3 R73, R72, R73, RZ ;  /* 0x000000494849e210 */ /* 0x000fe40007ffe0ff */
[----:B---3--:R-:W-:-:S04]  /*1c80*/  LEA R75, R76, R75, 0x18 ;  /* 0x0000004b4c4b7211 */ /* 0x008fc800078ec0ff */
[----:B------:R-:W-:Y:S01]  /*1c90*/  @!P6 LEA R133, R73, R75, 0x3 ;  /* 0x0000004b4985e211 */ /* 0x000fe200078e18ff */
[----:B------:R-:W-:-:S04]  /*1ca0*/  IMAD R134, R72, 0x8, R75 ;  /* 0x0000000848867824 */ /* 0x000fc800078e024b */
[----:B------:R-:W-:Y:S01]  /*1cb0*/  @!P6 STS.64 [R133+0x2800], R116 ;  /* 0x002800748500e388 */ /* 0x000fe20000000a00 */
[----:B------:R-:W-:Y:S01]  /*1cc0*/  BAR.SYNC.DEFER_BLOCKING 0x0 ;  /* 0x0000000000007b1d */ /* 0x000fe20000010000 */
[----:B------:R-:W-:-:S05]  /*1cd0*/  ISETP.NE.AND P6, PT, RZ, UR8, PT ;  /* 0x00000008ff007c0c */ /* 0x000fca000bfc5270 */
[----:B------:R-:W0:Y:S04]  /*1ce0*/  LDS.128 R72, [R134+0x2800] ;  /* 0x0028000086487984 */ /* 0x000e280000000c00 */
[----:B------:R-:W1:Y:S01]  /*1cf0*/  LDS.128 R76, [R134+0x2810] ;  /* 0x00281000864c7984 */ /* 0x000e620000000c00 */
[----:B0-----:R-:W-:Y:S01]  /*1d00*/  FADD.FTZ R135, RZ, R72 ;  /* 0x00000048ff877221 */ /* 0x001fe20000010000 */
[----:B------:R-:W-:-:S03]  /*1d10*/  FADD.FTZ R72, RZ, R73 ;  /* 0x00000049ff487221 */ /* 0x000fc60000010000 */
[----:B------:R-:W-:Y:S01]  /*1d20*/  FADD.FTZ R135, R74, R135 ;  /* 0x000000874a877221 */ /* 0x000fe20000010000 */
[----:B------:R-:W-:-:S03]  /*1d30*/  FADD.FTZ R72, R75, R72 ;  /* 0x000000484b487221 */ /* 0x000fc60000010000 */
[----:B-1----:R-:W-:Y:S01]  /*1d40*/  FADD.FTZ R135, R135, R76 ;  /* 0x0000004c87877221 */ /* 0x002fe20000010000 */
[----:B------:R-:W-:-:S03]  /*1d50*/  FADD.FTZ R72, R72, R77 ;  /* 0x0000004d48487221 */ /* 0x000fc60000010000 */
[----:B------:R-:W-:Y:S01]  /*1d60*/  FADD.FTZ R78, R78, R135 ;  /* 0x000000874e4e7221 */ /* 0x000fe20000010000 */
[----:B------:R-:W-:-:S03]  /*1d70*/  FADD.FTZ R72, R79, R72 ;  /* 0x000000484f487221 */ /* 0x000fc60000010000 */
[----:B------:R-:W-:Y:S01]  /*1d80*/  FMUL.FTZ R78, R78, UR9 ;  /* 0x000000094e4e7c20 */ /* 0x000fe20008410000 */
[----:B------:R-:W-:-:S04]  /*1d90*/  FMUL.FTZ R117, R72, UR9 ;  /* 0x0000000948757c20 */ /* 0x000fc80008410000 */
[----:B------:R-:W-:Y:S01]  /*1da0*/  FSEL R116, R78, RZ, !P6 ;  /* 0x000000ff4e747208 */ /* 0x000fe20007000000 */
[----:B------:R-:W-:Y:S06]  /*1db0*/  @!P5 BRA `(.L_x_13) ;  /* 0x0000000000fcd947 */ /* 0x000fec0003800000 */
[----:B------:R-:W-:Y:S01]  /*1dc0*/  ISETP.NE.U32.AND P6, PT, RZ, UR10, PT ;  /* 0x0000000aff007c0c */ /* 0x000fe2000bfc5070 */
[-CC-:B------:R-:W-:Y:S01]  /*1dd0*/  FFMA.FTZ R73, R3, R117.reuse, R116.reuse ;  /* 0x0000007503497223 */ /* 0x180fe20000010074 */
[-CC-:B------:R-:W-:Y:S01]  /*1de0*/  FFMA.FTZ R75, R128, R117.reuse, R116.reuse ;  /* 0x00000075804b7223 */ /* 0x180fe20000010074 */
[-C--:B------:R-:W-:Y:S01]  /*1df0*/  FFMA.FTZ R76, R125, R117.reuse, R116 ;  /* 0x000000757d4c7223 */ /* 0x080fe20000010074 */
[----:B------:R-:W-:Y:S01]  /*1e00*/  ISETP.NE.AND.EX P6, PT, RZ, UR11, PT, P6 ;  /* 0x0000000bff007c0c */ /* 0x000fe2000bfc5360 */
[----:B------:R-:W-:Y:S01]  /*1e10*/  FADD.FTZ R72, R126, -R73 ;  /* 0x800000497e487221 */ /* 0x000fe20000010000 */
[----:B------:R-:W-:Y:S01]  /*1e20*/  FADD.FTZ R74, R124, -R75 ;  /* 0x8000004b7c4a7221 */ /* 0x000fe20000010000 */
[----:B------:R-:W-:Y:S01]  /*1e30*/  FADD.FTZ R76, R123, -R76 ;  /* 0x8000004c7b4c7221 */ /* 0x000fe20000010000 */
[----:B------:R-:W-:Y:S01]  /*1e40*/  FFMA.FTZ R78, R122, R117, R116 ;  /* 0x000000757a4e7223 */ /* 0x000fe20000010074 */
[C---:B------:R-:W-:Y:S01]  /*1e50*/  FMUL.FTZ R73, R129.reuse, R72 ;  /* 0x0000004881497220 */ /* 0x040fe20000410000 */
[C---:B------:R-:W-:Y:S01]  /*1e60*/  FMUL.FTZ R75, R129.reuse, R74 ;  /* 0x0000004a814b7220 */ /* 0x040fe20000410000 */
[----:B------:R-:W-:Y:S01]  /*1e70*/  FMUL.FTZ R77, R129, R76 ;  /* 0x0000004c814d7220 */ /* 0x000fe20000410000 */
[----:B------:R-:W-:-:S04]  /*1e80*/  FADD.FTZ R78, R121, -R78 ;  /* 0x8000004e794e7221 */ /* 0x000fc80000010000 */
[----:B------:R-:W-:Y:S01]  /*1e90*/  FMUL.FTZ R79, R129, R78 ;  /* 0x0000004e814f7220 */ /* 0x000fe20000410000 */
[----:B------:R-:W-:Y:S02]  /*1ea0*/  @P6 MOV R72, R112 ;  /* 0x0000007000486202 */ /* 0x000fe40000000f00 */
[--C-:B------:R-:W-:Y:S02]  /*1eb0*/  @P6 SHF.R.U64 R74, R112, 0x10, R113.reuse ;  /* 0x00000010704a6819 */ /* 0x100fe40000001271 */
[----:B------:R-:W-:Y:S02]  /*1ec0*/  @P6 MOV R76, R113 ;  /* 0x00000071004c6202 */ /* 0x000fe40000000f00 */
[----:B------:R-:W-:Y:S01]  /*1ed0*/  @P6 SHF.R.U32.HI R134, RZ, 0x10, R113 ;  /* 0x00000010ff866819 */ /* 0x000fe20000011671 */
[----:B------:R-:W-:Y:S01]  /*1ee0*/  @P6 IMAD.U32 R74, R74, 0x10000, RZ ;  /* 0x000100004a4a6824 */ /* 0x000fe200078e00ff */
[----:B------:R-:W-:Y:S02]  /*1ef0*/  @P6 SHF.L.U32 R72, R72, 0x10, RZ ;  /* 0x0000001048486819 */ /* 0x000fe400000006ff */
[----:B------:R-:W-:Y:S01]  /*1f00*/  @P6 SHF.L.U32 R76, R76, 0x10, RZ ;  /* 0x000000104c4c6819 */ /* 0x000fe200000006ff */
[----:B------:R-:W-:Y:S01]  /*1f10*/  @P6 FADD.FTZ R75, R75, R74 ;  /* 0x0000004a4b4b6221 */ /* 0x000fe20000010000 */
[----:B------:R-:W-:Y:S01]  /*1f20*/  @P6 SHF.L.U32 R134, R134, 0x10, RZ ;  /* 0x0000001086866819 */ /* 0x000fe200000006ff */
[----:B------:R-:W-:-:S02]  /*1f30*/  @P6 FADD.FTZ R73, R73, R72 ;  /* 0x0000004849496221 */ /* 0x000fc40000010000 */
[----:B------:R-:W-:Y:S02]  /*1f40*/  @P6 FADD.FTZ R77, R77, R76 ;  /* 0x0000004c4d4d6221 */ /* 0x000fe40000010000 */
[----:B------:R-:W-:Y:S01]  /*1f50*/  @P6 FADD.FTZ R79, R79, R134 ;  /* 0x000000864f4f6221 */ /* 0x000fe20000010000 */
[----:B------:R-:W-:-:S03]  /*1f60*/  ISETP.NE.U32.AND P6, PT, RZ, UR14, PT ;  /* 0x0000000eff007c0c */ /* 0x000fc6000bfc5070 */
[----:B------:R-:W-:Y:S01]  /*1f70*/  FMUL.FTZ R133, R79, R132 ;  /* 0x000000844f857220 */ /* 0x000fe20000410000 */
[----:B------:R-:W-:-:S05]  /*1f80*/  ISETP.NE.AND.EX P6, PT, RZ, UR15, PT, P6 ;  /* 0x0000000fff007c0c */ /* 0x000fca000bfc5360 */
[----:B------:R-:W0:Y:S08]  /*1f90*/  F2F.BF16.F32 R133, R133 ;  /* 0x0000008500857304 */ /* 0x000e300000202000 */
[----:B------:R-:W-:Y:S02]  /*1fa0*/  @P6 F2FP.BF16.F32.PACK_AB R78, RZ, R79 ;  /* 0x0000004fff4e623e */ /* 0x000fe400000010ff */
[----:B------:R-:W-:-:S02]  /*1fb0*/  @P6 F2FP.BF16.F32.PACK_AB R72, RZ, R73 ;  /* 0x00000049ff48623e */ /* 0x000fc400000010ff */
[----:B------:R-:W-:Y:S01]  /*1fc0*/  @P6 F2FP.BF16.F32.PACK_AB R74, RZ, R75 ;  /* 0x0000004bff4a623e */ /* 0x000fe200000010ff */
[-C--:B------:R-:W-:Y:S01]  /*1fd0*/  FMUL.FTZ R75, R75, R132.reuse ;  /* 0x000000844b4b7220 */ /* 0x080fe20000410000 */
[----:B------:R-:W-:Y:S02]  /*1fe0*/  @P6 PRMT R28, R78, 0x7610, R28 ;  /* 0x000076104e1c6816 */ /* 0x000fe4000000001c */
[----:B------:R-:W-:Y:S01]  /*1ff0*/  @P6 F2FP.BF16.F32.PACK_AB R76, RZ, R77 ;  /* 0x0000004dff4c623e */ /* 0x000fe200000010ff */
[----:B------:R-:W1:Y:S01]  /*2000*/  LDC.64 R78, c[0x0][0x2f8] ;  /* 0x0000be00ff4e7b82 */ /* 0x000e620000000a00 */
[----:B------:R-:W-:Y:S01]  /*2010*/  @P6 PRMT R25, R72, 0x7610, R25 ;  /* 0x0000761048196816 */ /* 0x000fe20000000019 */
[-C--:B------:R-:W-:Y:S01]  /*2020*/  FMUL.FTZ R77, R77, R132.reuse ;  /* 0x000000844d4d7220 */ /* 0x080fe20000410000 */
[----:B------:R-:W-:Y:S01]  /*2030*/  @P6 PRMT R26, R74, 0x7610, R26 ;  /* 0x000076104a1a6816 */ /* 0x000fe2000000001a */
[----:B------:R0:W2:Y:S01]  /*2040*/  F2F.BF16.F32 R72, R75 ;  /* 0x0000004b00487304 */ /* 0x0000a20000202000 */
[----:B------:R-:W-:Y:S01]  /*2050*/  @P6 PRMT R27, R76, 0x7610, R27 ;  /* 0x000076104c1b6816 */ /* 0x000fe2000000001b */
[----:B------:R-:W-:Y:S01]  /*2060*/  FMUL.FTZ R76, R73, R132 ;  /* 0x00000084494c7220 */ /* 0x000fe20000410000 */
[----:B------:R-:W-:-:S04]  /*2070*/  ISETP.NE.U32.AND P6, PT, RZ, UR14, PT ;  /* 0x0000000eff007c0c */ /* 0x000fc8000bfc5070 */
[----:B------:R-:W-:Y:S01]  /*2080*/  ISETP.NE.AND.EX P6, PT, RZ, UR15, PT, P6 ;  /* 0x0000000fff007c0c */ /* 0x000fe2000bfc5360 */
[----:B------:R-:W3:Y:S01]  /*2090*/  F2F.BF16.F32 R77, R77 ;  /* 0x0000004d004d7304 */ /* 0x000ee20000202000 */
[----:B0-----:R-:W-:Y:S01]  /*20a0*/  SHF.L.U32 R75, R133, 0x10, RZ ;  /* 0x00000010854b7819 */ /* 0x001fe200000006ff */
[----:B--2---:R-:W-:-:S06]  /*20b0*/  IMAD.WIDE.U32 R72, R72, 0x10000, RZ ;  /* 0x0001000048487825 */ /* 0x004fcc00078e00ff */
[----:B------:R-:W0:Y:S01]  /*20c0*/  F2F.BF16.F32 R135, R76 ;  /* 0x0000004c00877304 */ /* 0x000e220000202000 */
[----:B-1----:R-:W-:Y:S01]  /*20d0*/  IMAD.WIDE.U32 R78, R127, 0x8, R78 ;  /* 0x000000087f4e7825 */ /* 0x002fe200078e004e */
[----:B---3--:R-:W-:Y:S02]  /*20e0*/  LOP3.LUT R75, R73, R75, R77, 0xfe, !PT ;  /* 0x0000004b494b7212 */ /* 0x008fe400078efe4d */
[----:B0-----:R-:W-:Y:S01]  /*20f0*/  LOP3.LUT R74, R72, R135, RZ, 0xfc, !PT ;  /* 0x00000087484a7212 */ /* 0x001fe200078efcff */
[----:B------:R-:W-:Y:S06]  /*2100*/  @!P6 BRA `(.L_x_14) ;  /* 0x000000000020e947 */ /* 0x000fec0003800000 */
[----:B------:R-:W0:Y:S01]  /*2110*/  LDC.64 R72, c[0x0][0x308] ;  /* 0x0000c200ff487b82 */ /* 0x000e220000000a00 */
[----:B------:R-:W-:Y:S02]  /*2120*/  LOP3.LUT R76, R26, 0xffff, RZ, 0xc0, !PT ;  /* 0x0000ffff1a4c7812 */ /* 0x000fe400078ec0ff */
[----:B------:R-:W-:-:S03]  /*2130*/  PRMT R133, R27, 0x5410, R28 ;  /* 0x000054101b857816 */ /* 0x000fc6000000001c */
[----:B------:R-:W-:-:S05]  /*2140*/  IMAD.WIDE.U32 R76, R76, 0x10000, RZ ;  /* 0x000100004c4c7825 */ /* 0x000fca00078e00ff */
[----:B------:R-:W-:Y:S02]  /*2150*/  LOP3.LUT R77, R133, R77, RZ, 0xfc, !PT ;  /* 0x0000004d854d7212 */ /* 0x000fe400078efcff */
[----:B------:R-:W-:Y:S01]  /*2160*/  LOP3.LUT R76, R76, 0xffff, R25, 0xf8, !PT ;  /* 0x0000ffff4c4c7812 */ /* 0x000fe200078ef819 */
[----:B0-----:R-:W-:-:S05]  /*2170*/  IMAD.WIDE.U32 R72, R127, 0x8, R72 ;  /* 0x000000087f487825 */ /* 0x001fca00078e0048 */
[----:B------:R0:W-:Y:S02]  /*2180*/  STG.E.64 desc[UR4][R72.64], R76 ;  /* 0x0000004c48007986 */ /* 0x0001e4000c101b04 */
.L_x_14:
[----:B------:R1:W-:Y:S01]  /*2190*/  STG.E.64 desc[UR4][R78.64], R74 ;  /* 0x0000004a4e007986 */ /* 0x0003e2000c101b04 */
[----:B------:R-:W-:-:S07]  /*21a0*/  VIADD R127, R127, 0x80 ;  /* 0x000000807f7f7836 */ /* 0x000fce0000000000 */
.L_x_13:
[----:B------:R-:W-:Y:S05]  /*21b0*/  BSYNC B0 ;  /* 0x0000000000007941 */ /* 0x000fea0003800000 */
.L_x_12:
[----:B------:R-:W-:Y:S04]  /*21c0*/  BSSY B0, `(.L_x_15) ;  /* 0x0000041000007945 */ /* 0x000fe80003800000 */
[----:B------:R-:W-:Y:S05]  /*21d0*/  @!P4 BRA `(.L_x_16) ;  /* 0x0000000000fcc947 */ /* 0x000fea0003800000 */
[----:B------:R-:W-:Y:S01]  /*21e0*/  ISETP.NE.U32.AND P6, PT, RZ, UR10, PT ;  /* 0x0000000aff007c0c */ /* 0x000fe2000bfc5070 */
[-CC-:B0-----:R-:W-:Y:S01]  /*21f0*/  FFMA.FTZ R73, R119, R117.reuse, R116.reuse ;  /* 0x0000007577497223 */ /* 0x181fe20000010074 */
[-CC-:B-1----:R-:W-:Y:S01]  /*2200*/  FFMA.FTZ R75, R120, R117.reuse, R116.reuse ;  /* 0x00000075784b7223 */ /* 0x182fe20000010074 */
        /* <DEDUP_REMOVED lines=23> */
[----:B------:R-:W-:Y:S01]  /*2380*/  ISETP.NE.U32.AND P6, PT, RZ, UR14, PT ;  /* 0x0000000eff007c0c */ /* 0x000fe2000bfc5070 */
[----:B------:R-:W-:-:S03]  /*2390*/  FMUL.FTZ R133, R79, R132 ;  /* 0x000000844f857220 */ /* 0x000fc60000410000 */
[----:B------:R-:W-:-:S03]  /*23a0*/  ISETP.NE.AND.EX P6, PT, RZ, UR15, PT, P6 ;  /* 0x0000000fff007c0c */ /* 0x000fc6000bfc5360 */
[----:B------:R-:W-:Y:S10]  /*23b0*/  F2F.BF16.F32 R133, R133 ;  /* 0x0000008500857304 */ /* 0x000ff40000202000 */
[----:B------:R-:W-:-:S02]  /*23c0*/  @P6 F2FP.BF16.F32.PACK_AB R72, RZ, R75 ;  /* 0x0000004bff48623e */ /* 0x000fc400000010ff */
[----:B------:R-:W-:Y:S01]  /*23d0*/  @P6 F2FP.BF16.F32.PACK_AB R77, RZ, R135 ;  /* 0x00000087ff4d623e */ /* 0x000fe200000010ff */
[-C--:B------:R-:W-:Y:S01]  /*23e0*/  FMUL.FTZ R135, R135, R132.reuse ;  /* 0x0000008487877220 */ /* 0x080fe20000410000 */
[----:B------:R-:W-:Y:S02]  /*23f0*/  @P6 F2FP.BF16.F32.PACK_AB R74, RZ, R73 ;  /* 0x00000049ff4a623e */ /* 0x000fe400000010ff */
[----:B------:R-:W-:Y:S01]  /*2400*/  @P6 PRMT R28, R77, 0x7610, R28 ;  /* 0x000076104d1c6816 */ /* 0x000fe2000000001c */
[-C--:B------:R-:W-:Y:S01]  /*2410*/  FMUL.FTZ R77, R73, R132.reuse ;  /* 0x00000084494d7220 */ /* 0x080fe20000410000 */
[----:B------:R-:W-:Y:S02]  /*2420*/  @P6 PRMT R25, R72, 0x7610, R25 ;  /* 0x0000761048196816 */ /* 0x000fe40000000019 */
[----:B------:R-:W-:Y:S01]  /*2430*/  @P6 F2FP.BF16.F32.PACK_AB R76, RZ, R79 ;  /* 0x0000004fff4c623e */ /* 0x000fe200000010ff */
[----:B------:R-:W0:Y:S01]  /*2440*/  LDC.64 R72, c[0x0][0x2f8] ;  /* 0x0000be00ff487b82 */ /* 0x000e220000000a00 */
[----:B------:R-:W-:Y:S01]  /*2450*/  @P6 PRMT R26, R74, 0x7610, R26 ;  /* 0x000076104a1a6816 */ /* 0x000fe2000000001a */
[----:B------:R-:W1:Y:S01]  /*2460*/  F2F.BF16.F32 R79, R135 ;  /* 0x00000087004f7304 */ /* 0x000e620000202000 */
[----:B------:R-:W-:Y:S01]  /*2470*/  @P6 PRMT R27, R76, 0x7610, R27 ;  /* 0x000076104c1b6816 */ /* 0x000fe2000000001b */
[----:B------:R-:W-:Y:S01]  /*2480*/  FMUL.FTZ R76, R75, R132 ;  /* 0x000000844b4c7220 */ /* 0x000fe20000410000 */
[----:B------:R-:W-:-:S04]  /*2490*/  ISETP.NE.U32.AND P6, PT, RZ, UR14, PT ;  /* 0x0000000eff007c0c */ /* 0x000fc8000bfc5070 */
[----:B------:R-:W-:Y:S01]  /*24a0*/  ISETP.NE.AND.EX P6, PT, RZ, UR15, PT, P6 ;  /* 0x0000000fff007c0c */ /* 0x000fe2000bfc5360 */
[----:B------:R-:W2:Y:S01]  /*24b0*/  F2F.BF16.F32 R74, R77 ;  /* 0x0000004d004a7304 */ /* 0x000ea20000202000 */
[----:B-1----:R-:W-:-:S07]  /*24c0*/  SHF.L.U32 R79, R79, 0x10, RZ ;  /* 0x000000104f4f7819 */ /* 0x002fce00000006ff */
[----:B------:R-:W1:Y:S01]  /*24d0*/  F2F.BF16.F32 R137, R76 ;  /* 0x0000004c00897304 */ /* 0x000e620000202000 */
[----:B0-----:R-:W-:-:S04]  /*24e0*/  IMAD.WIDE.U32 R72, R127, 0x8, R72 ;  /* 0x000000087f487825 */ /* 0x001fc800078e0048 */
[----:B--2---:R-:W-:-:S05]  /*24f0*/  IMAD.WIDE.U32 R74, R74, 0x10000, RZ ;  /* 0x000100004a4a7825 */ /* 0x004fca00078e00ff */
[----:B------:R-:W-:Y:S02]  /*2500*/  LOP3.LUT R79, R75, R79, R133, 0xfe, !PT ;  /* 0x0000004f4b4f7212 */ /* 0x000fe400078efe85 */
[----:B-1----:R-:W-:Y:S01]  /*2510*/  LOP3.LUT R78, R74, R137, RZ, 0xfc, !PT ;  /* 0x000000894a4e7212 */ /* 0x002fe200078efcff */
        /* <DEDUP_REMOVED lines=9> */
.L_x_17:
[----:B------:R2:W-:Y:S01]  /*25b0*/  STG.E.64 desc[UR4][R72.64], R78 ;  /* 0x0000004e48007986 */ /* 0x0005e2000c101b04 */
[----:B------:R-:W-:-:S07]  /*25c0*/  VIADD R127, R127, 0x80 ;  /* 0x000000807f7f7836 */ /* 0x000fce0000000000 */
.L_x_16:
[----:B------:R-:W-:Y:S05]  /*25d0*/  BSYNC B0 ;  /* 0x0000000000007941 */ /* 0x000fea0003800000 */
.L_x_15:
[----:B------:R-:W-:Y:S04]  /*25e0*/  BSSY B0, `(.L_x_18) ;  /* 0x0000041000007945 */ /* 0x000fe80003800000 */
[----:B------:R-:W-:Y:S05]  /*25f0*/  @!P3 BRA `(.L_x_19) ;  /* 0x0000000000fcb947 */ /* 0x000fea0003800000 */
[----:B------:R-:W-:Y:S01]  /*2600*/  ISETP.NE.U32.AND P6, PT, RZ, UR10, PT ;  /* 0x0000000aff007c0c */ /* 0x000fe2000bfc5070 */
[-CC-:B0-2---:R-:W-:Y:S01]  /*2610*/  FFMA.FTZ R73, R99, R117.reuse, R116.reuse ;  /* 0x0000007563497223 */ /* 0x185fe20000010074 */
        /* <DEDUP_REMOVED lines=24> */
[----:B------:R-:W-:-:S04]  /*27a0*/  ISETP.NE.U32.AND P6, PT, RZ, UR14, PT ;  /* 0x0000000eff007c0c */ /* 0x000fc8000bfc5070 */
[----:B------:R-:W-:-:S13]  /*27b0*/  ISETP.NE.AND.EX P6, PT, RZ, UR15, PT, P6 ;  /* 0x0000000fff007c0c */ /* 0x000fda000bfc5360 */
[----:B------:R-:W-:Y:S02]  /*27c0*/  @P6 F2FP.BF16.F32.PACK_AB R74, RZ, R75 ;  /* 0x0000004bff4a623e */ /* 0x000fe400000010ff */
[----:B------:R-:W-:Y:S01]  /*27d0*/  @P6 F2FP.BF16.F32.PACK_AB R77, RZ, R133 ;  /* 0x00000085ff4d623e */ /* 0x000fe200000010ff */
[-C--:B------:R-:W-:Y:S01]  /*27e0*/  FMUL.FTZ R133, R133, R132.reuse ;  /* 0x0000008485857220 */ /* 0x080fe20000410000 */
[----:B------:R-:W-:Y:S02]  /*27f0*/  @P6 F2FP.BF16.F32.PACK_AB R72, RZ, R73 ;  /* 0x00000049ff48623e */ /* 0x000fe400000010ff */
[----:B------:R-:W-:Y:S01]  /*2800*/  @P6 PRMT R28, R77, 0x7610, R28 ;  /* 0x000076104d1c6816 */ /* 0x000fe2000000001c */
[-C--:B------:R-:W-:Y:S01]  /*2810*/  FMUL.FTZ R77, R75, R132.reuse ;  /* 0x000000844b4d7220 */ /* 0x080fe20000410000 */
[----:B------:R-:W-:Y:S01]  /*2820*/  @P6 PRMT R26, R74, 0x7610, R26 ;  /* 0x000076104a1a6816 */ /* 0x000fe2000000001a */
[----:B------:R-:W0:Y:S01]  /*2830*/  F2F.BF16.F32 R133, R133 ;  /* 0x0000008500857304 */ /* 0x000e220000202000 */
[----:B------:R-:W-:Y:S01]  /*2840*/  @P6 F2FP.BF16.F32.PACK_AB R76, RZ, R79 ;  /* 0x0000004fff4c623e */ /* 0x000fe200000010ff */
[----:B------:R-:W1:Y:S01]  /*2850*/  LDC.64 R74, c[0x0][0x2f8] ;  /* 0x0000be00ff4a7b82 */ /* 0x000e620000000a00 */
[----:B------:R-:W-:Y:S01]  /*2860*/  @P6 PRMT R25, R72, 0x7610, R25 ;  /* 0x0000761048196816 */ /* 0x000fe20000000019 */
[-C--:B------:R-:W-:Y:S01]  /*2870*/  FMUL.FTZ R79, R79, R132.reuse ;  /* 0x000000844f4f7220 */ /* 0x080fe20000410000 */
[----:B------:R-:W-:Y:S01]  /*2880*/  @P6 PRMT R27, R76, 0x7610, R27 ;  /* 0x000076104c1b6816 */ /* 0x000fe2000000001b */
[----:B------:R-:W-:Y:S01]  /*2890*/  FMUL.FTZ R76, R73, R132 ;  /* 0x00000084494c7220 */ /* 0x000fe20000410000 */
[----:B------:R-:W-:Y:S01]  /*28a0*/  ISETP.NE.U32.AND P6, PT, RZ, UR14, PT ;  /* 0x0000000eff007c0c */ /* 0x000fe2000bfc5070 */
[----:B------:R0:W2:Y:S03]  /*28b0*/  F2F.BF16.F32 R72, R77 ;  /* 0x0000004d00487304 */ /* 0x0000a60000202000 */
[----:B------:R-:W-:-:S05]  /*28c0*/  ISETP.NE.AND.EX P6, PT, RZ, UR15, PT, P6 ;  /* 0x0000000fff007c0c */ /* 0x000fca000bfc5360 */
        /* <DEDUP_REMOVED lines=16> */
.L_x_20:
[----:B------:R3:W-:Y:S01]  /*29d0*/  STG.E.64 desc[UR4][R74.64], R72 ;  /* 0x000000484a007986 */ /* 0x0007e2000c101b04 */
[----:B------:R-:W-:-:S07]  /*29e0*/  VIADD R127, R127, 0x80 ;  /* 0x000000807f7f7836 */ /* 0x000fce0000000000 */
.L_x_19:
[----:B------:R-:W-:Y:S05]  /*29f0*/  BSYNC B0 ;  /* 0x0000000000007941 */ /* 0x000fea0003800000 */
.L_x_18:
[----:B------:R-:W-:Y:S04]  /*2a00*/  BSSY B0, `(.L_x_21) ;  /* 0x0000041000007945 */ /* 0x000fe80003800000 */
[----:B------:R-:W-:Y:S05]  /*2a10*/  @!P2 BRA `(.L_x_22) ;  /* 0x0000000000fca947 */ /* 0x000fea0003800000 */
[----:B------:R-:W-:Y:S01]  /*2a20*/  ISETP.NE.U32.AND P6, PT, RZ, UR10, PT ;  /* 0x0000000aff007c0c */ /* 0x000fe2000bfc5070 */
[-CC-:B0-23--:R-:W-:Y:S01]  /*2a30*/  FFMA.FTZ R73, R91, R117.reuse, R116.reuse ;  /* 0x000000755b497223 */ /* 0x18dfe20000010074 */
        /* <DEDUP_REMOVED lines=59> */
.L_x_23:
[----:B------:R4:W-:Y:S01]  /*2df0*/  STG.E.64 desc[UR4][R74.64], R72 ;  /* 0x000000484a007986 */ /* 0x0009e2000c101b04 */
[----:B------:R-:W-:-:S07]  /*2e00*/  VIADD R127, R127, 0x80 ;  /* 0x000000807f7f7836 */ /* 0x000fce0000000000 */
.L_x_22:
[----:B------:R-:W-:Y:S05]  /*2e10*/  BSYNC B0 ;  /* 0x0000000000007941 */ /* 0x000fea0003800000 */
.L_x_21:
[----:B------:R-:W-:Y:S01]  /*2e20*/  ISETP.NE.AND P6, PT, R24, RZ, PT ;  /* 0x000000ff1800720c */ /* 0x000fe20003fc5270 */
[----:B------:R-:W-:-:S12]  /*2e30*/  BSSY B0, `(.L_x_24) ;  /* 0x0000040000007945 */ /* 0x000fd80003800000 */
[----:B------:R-:W-:Y:S05]  /*2e40*/  @!P6 BRA `(.L_x_25) ;  /* 0x0000000000f8e947 */ /* 0x000fea0003800000 */
[----:B------:R-:W-:Y:S01]  /*2e50*/  ISETP.NE.U32.AND P6, PT, RZ, UR10, PT ;  /* 0x0000000aff007c0c */ /* 0x000fe2000bfc5070 */
[-CC-:B0-234-:R-:W-:Y:S01]  /*2e60*/  FFMA.FTZ R73, R83, R117.reuse, R116.reuse ;  /* 0x0000007553497223 */ /* 0x19dfe20000010074 */
        /* <DEDUP_REMOVED lines=26> */
[----:B------:R-:W-:Y:S01]  /*3010*/  @P6 F2FP.BF16.F32.PACK_AB R78, RZ, R129 ;  /* 0x00000081ff4e623e */ /* 0x000fe200000010ff */
[-C--:B------:R-:W-:Y:S01]  /*3020*/  FMUL.FTZ R129, R129, R132.reuse ;  /* 0x0000008481817220 */ /* 0x080fe20000410000 */
[----:B------:R-:W-:Y:S02]  /*3030*/  @P6 F2FP.BF16.F32.PACK_AB R72, RZ, R73 ;  /* 0x00000049ff48623e */ /* 0x000fe400000010ff */
[----:B------:R-:W-:Y:S01]  /*3040*/  @P6 F2FP.BF16.F32.PACK_AB R74, RZ, R75 ;  /* 0x0000004bff4a623e */ /* 0x000fe200000010ff */
[-C--:B------:R-:W-:Y:S01]  /*3050*/  FMUL.FTZ R75, R75, R132.reuse ;  /* 0x000000844b4b7220 */ /* 0x080fe20000410000 */
[----:B------:R-:W-:Y:S02]  /*3060*/  @P6 PRMT R28, R78, 0x7610, R28 ;  /* 0x000076104e1c6816 */ /* 0x000fe4000000001c */
[----:B------:R-:W-:Y:S01]  /*3070*/  @P6 F2FP.BF16.F32.PACK_AB R76, RZ, R77 ;  /* 0x0000004dff4c623e */ /* 0x000fe200000010ff */
[----:B------:R-:W0:Y:S01]  /*3080*/  LDC.64 R78, c[0x0][0x2f8] ;  /* 0x0000be00ff4e7b82 */ /* 0x000e220000000a00 */
[----:B------:R-:W-:Y:S01]  /*3090*/  @P6 PRMT R26, R74, 0x7610, R26 ;  /* 0x000076104a1a6816 */ /* 0x000fe2000000001a */
[-C--:B------:R-:W-:Y:S01]  /*30a0*/  FMUL.FTZ R74, R77, R132.reuse ;  /* 0x000000844d4a7220 */ /* 0x080fe20000410000 */
        /* <DEDUP_REMOVED lines=9> */
[----:B0-----:R-:W-:-:S07]  /*3140*/  IMAD.WIDE.U32 R78, R127, 0x8, R78 ;  /* 0x000000087f4e7825 */ /* 0x001fce00078e004e */
[----:B------:R-:W0:Y:S01]  /*3150*/  F2F.BF16.F32 R117, R132 ;  /* 0x0000008400757304 */ /* 0x000e220000202000 */
[----:B--2---:R-:W-:-:S05]  /*3160*/  IMAD.WIDE.U32 R72, R72, 0x10000, RZ ;  /* 0x0001000048487825 */ /* 0x004fca00078e00ff */
[----:B-1----:R-:W-:Y:S02]  /*3170*/  LOP3.LUT R77, R73, R77, R74, 0xfe, !PT ;  /* 0x0000004d494d7212 */ /* 0x002fe400078efe4a */
        /* <DEDUP_REMOVED lines=10> */
.L_x_26:
[----:B------:R1:W-:Y:S02]  /*3220*/  STG.E.64 desc[UR4][R78.64], R76 ;  /* 0x0000004c4e007986 */ /* 0x0003e4000c101b04 */
.L_x_25:
[----:B------:R-:W-:Y:S05]  /*3230*/  BSYNC B0 ;  /* 0x0000000000007941 */ /* 0x000fea0003800000 */
.L_x_24:
[----:B------:R-:W-:Y:S01]  /*3240*/  VIADD R2, R2, UR16 ;  /* 0x0000001002027c36 */ /* 0x000fe20008000000 */
[----:B01----:R-:W-:-:S04]  /*3250*/  SEL R76, RZ, 0x1, P0 ;  /* 0x00000001ff4c7807 */ /* 0x003fc80000000000 */
[----:B------:R-:W-:-:S13]  /*3260*/  ISETP.GE.AND P0, PT, R2, UR17, PT ;  /* 0x0000001102007c0c */ /* 0x000fda000bf06270 */
[----:B------:R-:W-:Y:S05]  /*3270*/  @!P0 BRA `(.L_x_27) ;  /* 0xffffffd400248947 */ /* 0x000fea000383ffff */
.L_x_0:
[----:B------:R-:W0:Y:S01]  /*3280*/  S2R R0, SR_TID.X ;  /* 0x0000000000007919 */ /* 0x000e220000002100 */
[----:B------:R-:W0:Y:S01]  /*3290*/  S2UR UR6, SR_CTAID.X ;  /* 0x00000000000679c3 */ /* 0x000e220000002500 */
[----:B------:R-:W-:-:S07]  /*32a0*/  ISETP.NE.AND P0, PT, R24, RZ, PT ;  /* 0x000000ff1800720c */ /* 0x000fce0003f05270 */
[----:B------:R-:W1:Y:S08]  /*32b0*/  @P5 LDC.64 R2, c[0x0][0x2d0] ;  /* 0x0000b400ff025b82 */ /* 0x000e700000000a00 */
[----:B-----5:R-:W2:Y:S08]  /*32c0*/  @P5 LDC.64 R4, c[0x0][0x2d8] ;  /* 0x0000b600ff045b82 */ /* 0x020eb00000000a00 */
[----:B------:R-:W3:Y:S01]  /*32d0*/  @P4 LDC.64 R6, c[0x0][0x2d0] ;  /* 0x0000b400ff064b82 */ /* 0x000ee20000000a00 */
[----:B0-----:R-:W-:-:S07]  /*32e0*/  LEA.HI R0, R0, UR6, RZ, 0x19 ;  /* 0x0000000600007c11 */ /* 0x001fce000f8fc8ff */
[----:B------:R-:W0:Y:S01]  /*32f0*/  @P4 LDC.64 R8, c[0x0][0x2d8] ;  /* 0x0000b600ff084b82 */ /* 0x000e220000000a00 */
[----:B------:R-:W-:-:S07]  /*3300*/  IMAD R131, R0, R131, RZ ;  /* 0x0000008300837224 */ /* 0x000fce00078e02ff */
[----:B------:R-:W4:Y:S01]  /*3310*/  @P3 LDC.64 R10, c[0x0][0x2d0] ;  /* 0x0000b400ff0a3b82 */ /* 0x000f220000000a00 */
[----:B------:R-:W-:-:S05]  /*3320*/  LEA.HI R131, R131, R130, RZ, 0x1e ;  /* 0x0000008283837211 */ /* 0x000fca00078ff0ff */
[C---:B-1----:R-:W-:Y:S02]  /*3330*/  @P5 IMAD.WIDE.U32 R2, R131.reuse, 0x10, R2 ;  /* 0x0000001083025825 */ /* 0x042fe400078e0002 */
[----:B------:R-:W1:Y:S02]  /*3340*/  @P3 LDC.64 R12, c[0x0][0x2d8] ;  /* 0x0000b600ff0c3b82 */ /* 0x000e640000000a00 */
[C---:B--2---:R-:W-:Y:S01]  /*3350*/  @P5 IMAD.WIDE.U32 R4, R131.reuse, 0x10, R4 ;  /* 0x0000001083045825 */ /* 0x044fe200078e0004 */
[----:B------:R-:W-:Y:S01]  /*3360*/  @P5 IADD3 R131, R131, 0x80, RZ ;  /* 0x0000008083835810 */ /* 0x000fe20007ffe0ff */
[----:B------:R2:W-:Y:S04]  /*3370*/  @P5 STG.E.128 desc[UR4][R2.64], R48 ;  /* 0x0000003002005986 */ /* 0x0005e8000c101d04 */
[----:B------:R-:W2:Y:S01]  /*3380*/  @P2 LDC.64 R14, c[0x0][0x2d0] ;  /* 0x0000b400ff0e2b82 */ /* 0x000ea20000000a00 */
[C---:B---3--:R-:W-:Y:S01]  /*3390*/  @P4 IMAD.WIDE.U32 R6, R131.reuse, 0x10, R6 ;  /* 0x0000001083064825 */ /* 0x048fe200078e0006 */
[----:B------:R3:W-:Y:S03]  /*33a0*/  @P5 STG.E.128 desc[UR4][R4.64], R68 ;  /* 0x0000004404005986 */ /* 0x0007e6000c101d04 */
[C---:B0-----:R-:W-:Y:S01]  /*33b0*/  @P4 IMAD.WIDE.U32 R8, R131.reuse, 0x10, R8 ;  /* 0x0000001083084825 */ /* 0x041fe200078e0008 */
[----:B------:R-:W-:Y:S01]  /*33c0*/  @P4 IADD3 R131, R131, 0x80, RZ ;  /* 0x0000008083834810 */ /* 0x000fe20007ffe0ff */
[----:B------:R3:W-:Y:S01]  /*33d0*/  @P4 STG.E.128 desc[UR4][R6.64], R44 ;  /* 0x0000002c06004986 */ /* 0x0007e2000c101d04 */
[----:B------:R-:W0:Y:S03]  /*33e0*/  @P2 LDC.64 R16, c[0x0][0x2d8] ;  /* 0x0000b600ff102b82 */ /* 0x000e260000000a00 */
[C---:B----4-:R-:W-:Y:S01]  /*33f0*/  @P3 IMAD.WIDE.U32 R10, R131.reuse, 0x10, R10 ;  /* 0x00000010830a3825 */ /* 0x050fe200078e000a */
[----:B------:R3:W-:Y:S03]  /*3400*/  @P4 STG.E.128 desc[UR4][R8.64], R64 ;  /* 0x0000004008004986 */ /* 0x0007e6000c101d04 */
[C---:B-1----:R-:W-:Y:S01]  /*3410*/  @P3 IMAD.WIDE.U32 R12, R131.reuse, 0x10, R12 ;  /* 0x00000010830c3825 */ /* 0x042fe200078e000c */
[----:B------:R-:W-:Y:S01]  /*3420*/  @P3 IADD3 R131, R131, 0x80, RZ ;  /* 0x0000008083833810 */ /* 0x000fe20007ffe0ff */
[----:B------:R3:W-:Y:S04]  /*3430*/  @P3 STG.E.128 desc[UR4][R10.64], R40 ;  /* 0x000000280a003986 */ /* 0x0007e8000c101d04 */
[----:B------:R3:W-:Y:S01]  /*3440*/  @P3 STG.E.128 desc[UR4][R12.64], R60 ;  /* 0x0000003c0c003986 */ /* 0x0007e2000c101d04 */
[----:B--2---:R-:W-:-:S05]  /*3450*/  @P2 IMAD.WIDE.U32 R14, R131, 0x10, R14 ;  /* 0x00000010830e2825 */ /* 0x004fca00078e000e */
[----:B------:R3:W-:Y:S01]  /*3460*/  @P2 STG.E.128 desc[UR4][R14.64], R36 ;  /* 0x000000240e002986 */ /* 0x0007e2000c101d04 */
[----:B0-----:R-:W-:-:S05]  /*3470*/  @P2 IMAD.WIDE.U32 R16, R131, 0x10, R16 ;  /* 0x0000001083102825 */ /* 0x001fca00078e0010 */
[----:B------:R3:W-:Y:S01]  /*3480*/  @P2 STG.E.128 desc[UR4][R16.64], R56 ;  /* 0x0000003810002986 */ /* 0x0007e2000c101d04 */
[----:B------:R-:W-:Y:S05]  /*3490*/  @!P0 EXIT ;  /* 0x000000000000894d */ /* 0x000fea0003800000 */
[----:B------:R-:W0:Y:S01]  /*34a0*/  LDC.64 R2, c[0x0][0x2d0] ;  /* 0x0000b400ff027b82 */ /* 0x000e220000000a00 */
[----:B------:R-:W-:-:S07]  /*34b0*/  @P2 VIADD R131, R131, 0x80 ;  /* 0x0000008083832836 */ /* 0x000fce0000000000 */
[----:B---3--:R-:W1:Y:S01]  /*34c0*/  LDC.64 R4, c[0x0][0x2d8] ;  /* 0x0000b600ff047b82 */ /* 0x008e620000000a00 */
[----:B0-----:R-:W-:-:S05]  /*34d0*/  IMAD.WIDE.U32 R2, R131, 0x10, R2 ;  /* 0x0000001083027825 */ /* 0x001fca00078e0002 */
[----:B------:R-:W-:Y:S01]  /*34e0*/  STG.E.128 desc[UR4][R2.64], R32 ;  /* 0x0000002002007986 */ /* 0x000fe2000c101d04 */
[----:B-1----:R-:W-:-:S05]  /*34f0*/  IMAD.WIDE.U32 R4, R131, 0x10, R4 ;  /* 0x0000001083047825 */ /* 0x002fca00078e0004 */
[----:B------:R-:W-:Y:S01]  /*3500*/  STG.E.128 desc[UR4][R4.64], R52 ;  /* 0x0000003404007986 */ /* 0x000fe2000c101d04 */
[----:B------:R-:W-:Y:S05]  /*3510*/  EXIT ;  /* 0x000000000000794d */ /* 0x000fea0003800000 */
.L_x_11:
[----:B------:R-:W-:Y:S01]  /*3520*/  MOV R136, R117 ;  /* 0x0000007500887202 */ /* 0x000fe20000000f00 */
[----:B------:R-:W-:Y:S01]  /*3530*/  IMAD.MOV.U32 R133, RZ, RZ, -0x1 ;  /* 0xffffffffff857424 */ /* 0x000fe200078e00ff */
[----:B------:R-:W-:Y:S02]  /*3540*/  MOV R137, 0x10 ;  /* 0x0000001000897802 */ /* 0x000fe40000000f00 */
[----:B------:R-:W-:-:S07]  /*3550*/  MOV R138, 0x1f ;  /* 0x0000001f008a7802 */ /* 0x000fce0000000f00 */
[----:B------:R-:W-:Y:S05]  /*3560*/  WARPSYNC.COLLECTIVE R133, `(.L_x_28) ;  /* 0x0000000085087348 */ /* 0x000fea0003c00000 */
[----:B------:R0:W1:Y:S02]  /*3570*/  SHFL.DOWN P6, R135, R136, R137, R138 ;  /* 0x0800008988877389 */ /* 0x00006400000c008a */
[----:B01----:R-:W-:Y:S01]  /*3580*/  ENDCOLLECTIVE ;  /* 0x000000000000791b */ /* 0x003fe20003800000 */
.L_x_28:
[----:B------:R-:W-:Y:S02]  /*3590*/  MOV R136, R116 ;  /* 0x0000007400887202 */ /* 0x000fe40000000f00 */
[----:B------:R-:W-:-:S07]  /*35a0*/  MOV R74, R135 ;  /* 0x00000087004a7202 */ /* 0x000fce0000000f00 */
[----:B------:R-:W-:Y:S05]  /*35b0*/  WARPSYNC.COLLECTIVE R133, `(.L_x_29) ;  /* 0x0000000085087348 */ /* 0x000fea0003c00000 */
[----:B------:R0:W1:Y:S02]  /*35c0*/  SHFL.DOWN P6, R135, R136, R137, R138 ;  /* 0x0800008988877389 */ /* 0x00006400000c008a */
[----:B01----:R-:W-:Y:S01]  /*35d0*/  ENDCOLLECTIVE ;  /* 0x000000000000791b */ /* 0x003fe20003800000 */
.L_x_29:
[----:B------:R-:W-:-:S04]  /*35e0*/  FADD.FTZ R74, R74, R117 ;  /* 0x000000754a4a7221 */ /* 0x000fc80000010000 */
[----:B------:R-:W-:Y:S01]  /*35f0*/  IMAD.MOV.U32 R136, RZ, RZ, R74 ;  /* 0x000000ffff887224 */ /* 0x000fe200078e004a */
[----:B------:R-:W-:Y:S02]  /*3600*/  MOV R137, 0x8 ;  /* 0x0000000800897802 */ /* 0x000fe40000000f00 */
[----:B------:R-:W-:-:S07]  /*3610*/  MOV R73, R135 ;  /* 0x0000008700497202 */ /* 0x000fce0000000f00 */
[----:B------:R-:W-:Y:S05]  /*3620*/  WARPSYNC.COLLECTIVE R133, `(.L_x_30) ;  /* 0x0000000085087348 */ /* 0x000fea0003c00000 */
[----:B------:R0:W1:Y:S02]  /*3630*/  SHFL.DOWN P6, R135, R136, R137, R138 ;  /* 0x0800008988877389 */ /* 0x00006400000c008a */
[----:B01----:R-:W-:Y:S01]  /*3640*/  ENDCOLLECTIVE ;  /* 0x000000000000791b */ /* 0x003fe20003800000 */
.L_x_30:
[----:B------:R-:W-:-:S05]  /*3650*/  FADD.FTZ R73, R73, R116 ;  /* 0x0000007449497221 */ /* 0x000fca0000010000 */
[----:B------:R-:W-:Y:S02]  /*3660*/  MOV R136, R73 ;  /* 0x0000004900887202 */ /* 0x000fe40000000f00 */
[----:B------:R-:W-:-:S07]  /*3670*/  MOV R75, R135 ;  /* 0x00000087004b7202 */ /* 0x000fce0000000f00 */
[----:B------:R-:W-:Y:S05]  /*3680*/  WARPSYNC.COLLECTIVE R133, `(.L_x_31) ;  /* 0x0000000085087348 */ /* 0x000fea0003c00000 */
[----:B------:R0:W1:Y:S02]  /*3690*/  SHFL.DOWN P6, R135, R136, R137, R138 ;  /* 0x0800008988877389 */ /* 0x00006400000c008a */
[----:B01----:R-:W-:Y:S01]  /*36a0*/  ENDCOLLECTIVE ;  /* 0x000000000000791b */ /* 0x003fe20003800000 */
.L_x_31:
[----:B------:R-:W-:-:S05]  /*36b0*/  FADD.FTZ R75, R74, R75 ;  /* 0x0000004b4a4b7221 */ /* 0x000fca0000010000 */
[----:B------:R-:W-:Y:S02]  /*36c0*/  MOV R136, R75 ;  /* 0x0000004b00887202 */ /* 0x000fe40000000f00 */
[----:B------:R-:W-:Y:S01]  /*36d0*/  MOV R137, 0x4 ;  /* 0x0000000400897802 */ /* 0x000fe20000000f00 */
[----:B------:R-:W-:-:S07]  /*36e0*/  IMAD.MOV.U32 R76, RZ, RZ, R135 ;  /* 0x000000ffff4c7224 */ /* 0x000fce00078e0087 */
[----:B------:R-:W-:Y:S05]  /*36f0*/  WARPSYNC.COLLECTIVE R133, `(.L_x_32) ;  /* 0x0000000085087348 */ /* 0x000fea0003c00000 */
[----:B------:R0:W1:Y:S02]  /*3700*/  SHFL.DOWN P6, R135, R136, R137, R138 ;  /* 0x0800008988877389 */ /* 0x00006400000c008a */
[----:B01----:R-:W-:Y:S01]  /*3710*/  ENDCOLLECTIVE ;  /* 0x000000000000791b */ /* 0x003fe20003800000 */
.L_x_32:
[----:B------:R-:W-:-:S04]  /*3720*/  FADD.FTZ R76, R73, R76 ;  /* 0x0000004c494c7221 */ /* 0x000fc80000010000 */
[----:B------:R-:W-:Y:S01]  /*3730*/  IMAD.MOV.U32 R136, RZ, RZ, R76 ;  /* 0x000000ffff887224 */ /* 0x000fe200078e004c */
[----:B------:R-:W-:-:S07]  /*3740*/  MOV R134, R135 ;  /* 0x0000008700867202 */ /* 0x000fce0000000f00 */
[----:B------:R-:W-:Y:S05]  /*3750*/  WARPSYNC.COLLECTIVE R133, `(.L_x_33) ;  /* 0x0000000085087348 */ /* 0x000fea0003c00000 */
[----:B------:R0:W1:Y:S02]  /*3760*/  SHFL.DOWN P6, R135, R136, R137, R138 ;  /* 0x0800008988877389 */ /* 0x00006400000c008a */
[----:B01----:R-:W-:Y:S01]  /*3770*/  ENDCOLLECTIVE ;  /* 0x000000000000791b */ /* 0x003fe20003800000 */
.L_x_33:
[----:B------:R-:W-:-:S05]  /*3780*/  FADD.FTZ R134, R75, R134 ;  /* 0x000000864b867221 */ /* 0x000fca0000010000 */
[----:B------:R-:W-:Y:S02]  /*3790*/  MOV R136, R134 ;  /* 0x0000008600887202 */ /* 0x000fe40000000f00 */
[----:B------:R-:W-:Y:S02]  /*37a0*/  MOV R137, 0x2 ;  /* 0x0000000200897802 */ /* 0x000fe40000000f00 */
[----:B------:R-:W-:-:S07]  /*37b0*/  MOV R77, R135 ;  /* 0x00000087004d7202 */ /* 0x000fce0000000f00 */
[----:B------:R-:W-:Y:S05]  /*37c0*/  WARPSYNC.COLLECTIVE R133, `(.L_x_34) ;  /* 0x0000000085087348 */ /* 0x000fea0003c00000 */
[----:B------:R0:W1:Y:S02]  /*37d0*/  SHFL.DOWN P6, R135, R136, R137, R138 ;  /* 0x0800008988877389 */ /* 0x00006400000c008a */
[----:B01----:R-:W-:Y:S01]  /*37e0*/  ENDCOLLECTIVE ;  /* 0x000000000000791b */ /* 0x003fe20003800000 */
.L_x_34:
[----:B------:R-:W-:-:S05]  /*37f0*/  FADD.FTZ R77, R76, R77 ;  /* 0x0000004d4c4d7221 */ /* 0x000fca0000010000 */
[----:B------:R-:W-:Y:S01]  /*3800*/  MOV R136, R77 ;  /* 0x0000004d00887202 */ /* 0x000fe20000000f00 */
[----:B------:R-:W-:-:S07]  /*3810*/  IMAD.MOV.U32 R79, RZ, RZ, R135 ;  /* 0x000000ffff4f7224 */ /* 0x000fce00078e0087 */
[----:B------:R-:W-:Y:S05]  /*3820*/  WARPSYNC.COLLECTIVE R133, `(.L_x_35) ;  /* 0x0000000085087348 */ /* 0x000fea0003c00000 */
[----:B------:R0:W1:Y:S02]  /*3830*/  SHFL.DOWN P6, R135, R136, R137, R138 ;  /* 0x0800008988877389 */ /* 0x00006400000c008a */
[----:B01----:R-:W-:Y:S01]  /*3840*/  ENDCOLLECTIVE ;  /* 0x000000000000791b */ /* 0x003fe20003800000 */
.L_x_35:
[----:B------:R-:W-:-:S05]  /*3850*/  FADD.FTZ R79, R134, R79 ;  /* 0x0000004f864f7221 */ /* 0x000fca0000010000 */
[----:B------:R-:W-:Y:S01]  /*3860*/  MOV R136, R79 ;  /* 0x0000004f00887202 */ /* 0x000fe20000000f00 */
[----:B------:R-:W-:Y:S01]  /*3870*/  IMAD.MOV.U32 R137, RZ, RZ, 0x1 ;  /* 0x00000001ff897424 */ /* 0x000fe200078e00ff */
[----:B------:R-:W-:-:S07]  /*3880*/  MOV R116, R135 ;  /* 0x0000008700747202 */ /* 0x000fce0000000f00 */
[----:B------:R-:W-:Y:S05]  /*3890*/  WARPSYNC.COLLECTIVE R133, `(.L_x_36) ;  /* 0x0000000085087348 */ /* 0x000fea0003c00000 */
[----:B------:R0:W1:Y:S02]  /*38a0*/  SHFL.DOWN P6, R135, R136, R137, R138 ;  /* 0x0800008988877389 */ /* 0x00006400000c008a */
[----:B01----:R-:W-:Y:S01]  /*38b0*/  ENDCOLLECTIVE ;  /* 0x000000000000791b */ /* 0x003fe20003800000 */
.L_x_36:
[----:B------:R-:W-:-:S05]  /*38c0*/  FADD.FTZ R117, R77, R116 ;  /* 0x000000744d757221 */ /* 0x000fca0000010000 */
[----:B------:R-:W-:Y:S02]  /*38d0*/  MOV R136, R117 ;  /* 0x0000007500887202 */ /* 0x000fe40000000f00 */
[----:B------:R-:W-:-:S07]  /*38e0*/  MOV R116, R135 ;  /* 0x0000008700747202 */ /* 0x000fce0000000f00 */
[----:B------:R-:W-:Y:S05]  /*38f0*/  WARPSYNC.COLLECTIVE R133, `(.L_x_37) ;  /* 0x0000000085087348 */ /* 0x000fea0003c00000 */
[----:B------:R0:W1:Y:S02]  /*3900*/  SHFL.DOWN P6, R135, R136, R137, R138 ;  /* 0x0800008988877389 */ /* 0x00006400000c008a */
[----:B01----:R-:W-:Y:S01]  /*3910*/  ENDCOLLECTIVE ;  /* 0x000000000000791b */ /* 0x003fe20003800000 */
.L_x_37:
[----:B------:R-:W-:Y:S01]  /*3920*/  MOV R74, R135 ;  /* 0x00000087004a7202 */ /* 0x000fe20000000f00 */
[----:B------:R-:W-:Y:S06]  /*3930*/  BRA `(.L_x_38) ;  /* 0xffffffe000ac7947 */ /* 0x000fec000383ffff */
.L_x_39:
[----:B------:R-:W-:-:S00]  /*3940*/  BRA `(.L_x_39) ;  /* 0xfffffffc00fc7947 */ /* 0x000fc0000383ffff */
[----:B------:R-:W-:-:S00]  /*3950*/  NOP ;  /* 0x0000000000007918 */ /* 0x000fc00000000000 */
        /* <DEDUP_REMOVED lines=10> */
.L_x_11818:


//--------------------- .text._ZN10layer_norm13ln_bwd_kernelINS_13Kernel_traitsI13__nv_bfloat16S2_S2_S2_fjLj2560ELj1ELj1ELj4ELj8ENS_18Kernel_traits_baseILj2560ES2_S2_S2_S2_fjLj128EEEEELb0ELb0ELb0ELb1EEEvNS_9BwdParamsE --------------------------
	.section	.text._ZN10layer_norm13ln_bwd_kernelINS_13Kernel_traitsI13__nv_bfloat16S2_S2_S2_fjLj2560ELj1ELj1ELj4ELj8ENS_18Kernel_traits_baseILj2560ES2_S2_S2_S2_fjLj128EEEEELb0ELb0ELb0ELb1EEEvNS_9BwdParamsE,"ax",@progbits
	.align	128
        .global         _ZN10layer_norm13ln_bwd_kernelINS_13Kernel_traitsI13__nv_bfloat16S2_S2_S2_fjLj2560ELj1ELj1ELj4ELj8ENS_18Kernel_traits_baseILj2560ES2_S2_S2_S2_fjLj128EEEEELb0ELb0ELb0ELb1EEEvNS_9BwdParamsE
        .type           _ZN10layer_norm13ln_bwd_kernelINS_13Kernel_traitsI13__nv_bfloat16S2_S2_S2_fjLj2560ELj1ELj1ELj4ELj8ENS_18Kernel_traits_baseILj2560ES2_S2_S2_S2_fjLj128EEEEELb0ELb0ELb0ELb1EEEvNS_9BwdParamsE,@function
        .size           _ZN10layer_norm13ln_bwd_kernelINS_13Kernel_traitsI13__nv_bfloat16S2_S2_S2_fjLj2560ELj1ELj1ELj4ELj8ENS_18Kernel_traits_baseILj2560ES2_S2_S2_S2_fjLj128EEEEELb0ELb0ELb0ELb1EEEvNS_9BwdParamsE,(.L_x_11819 - _ZN10layer_norm13ln_bwd_kernelINS_13Kernel_traitsI13__nv_bfloat16S2_S2_S2_fjLj2560ELj1ELj1ELj4ELj8ENS_18Kernel_traits_baseILj2560ES2_S2_S2_S2_fjLj128EEEEELb0ELb0ELb0ELb1EEEvNS_9BwdParamsE)
        .other          _ZN10layer_norm13ln_bwd_kernelINS_13Kernel_traitsI13__nv_bfloat16S2_S2_S2_fjLj2560ELj1ELj1ELj4ELj8ENS_18Kernel_traits_baseILj2560ES2_S2_S2_S2_fjLj128EEEEELb0ELb0ELb0ELb1EEEvNS_9BwdParamsE,@"STO_CUDA_ENTRY STV_DEFAULT"
_ZN10layer_norm13ln_bwd_kernelINS_13Kernel_traitsI13__nv_bfloat16S2_S2_S2_fjLj2560ELj1ELj1ELj4ELj8ENS_18Kernel_traits_baseILj2560ES2_S2_S2_S2_fjLj128EEEEELb0ELb0ELb0ELb1EEEvNS_9BwdParamsE:
.text._ZN10layer_norm13ln_bwd_kernelINS_13Kernel_traitsI13__nv_bfloat16S2_S2_S2_fjLj2560ELj1ELj1ELj4ELj8ENS_18Kernel_traits_baseILj2560ES2_S2_S2_S2_fjLj128EEEEELb0ELb0ELb0ELb1EEEvNS_9BwdParamsE:
[----:B------:R-:W-:Y:S01]  /*0000*/  LDC R1, c[0x0][0x28] ;  /* 0x00000a00ff017b82 */ /* 0x000fe20000000800 */
[----:B------:R-:W0:Y:S07]  /*0010*/  S2R R34, SR_TID.X ;  /* 0x0000000000227919 */ /* 0x000e2e0000002100 */
[----:B------:R-:W0:Y:S01]  /*0020*/  S2UR UR4, SR_CTAID.X ;  /* 0x00000000000479c3 */ /* 0x000e220000002500 */
[----:B------:R-:W-:Y:S01]  /*0030*/  ULDC.64 UR6, c[0x0][0x208] ;  /* 0x0000820000067ab9 */ /* 0x000fe20000000a00 */
[----:B------:R-:W-:Y:S01]  /*0040*/  ULDC UR9, c[0x0][0x218] ;  /* 0x0000860000097ab9 */ /* 0x000fe20000000800 */
[----:B------:R-:W-:Y:S01]  /*0050*/  ULDC.U8 UR8, c[0x0][0x2a0] ;  /* 0x0000a80000087ab9 */ /* 0x000fe20000000000 */
[----:B------:R-:W-:Y:S01]  /*0060*/  ULDC UR12, c[0x0][0x290] ;  /* 0x0000a400000c7ab9 */ /* 0x000fe20000000800 */
[----:B------:R-:W-:Y:S01]  /*0070*/  ULDC.64 UR10, c[0x0][0x2c8] ;  /* 0x0000b200000a7ab9 */ /* 0x000fe20000000a00 */
[----:B------:R-:W-:Y:S01]  /*0080*/  ULDC.64 UR14, c[0x0][0x308] ;  /* 0x0000c200000e7ab9 */ /* 0x000fe20000000a00 */
[----:B------:R-:W-:Y:S01]  /*0090*/  ULDC.64 UR16, c[0x0][0x210] ;  /* 0x0000840000107ab9 */ /* 0x000fe20000000a00 */
[----:B0-----:R-:W-:Y:S01]  /*00a0*/  LEA.HI R49, R34, UR4, RZ, 0x19 ;  /* 0x0000000422317c11 */ /* 0x001fe2000f8fc8ff */
[----:B------:R-:W-:-:S03]  /*00b0*/  ULDC UR4, c[0x0][0x214] ;  /* 0x0000850000047ab9 */ /* 0x000fc60000000800 */
[----:B------:R-:W-:-:S13]  /*00c0*/  ISETP.GE.AND P0, PT, R49, UR4, PT ;  /* 0x0000000431007c0c */ /* 0x000fda000bf06270 */
[----:B------:R-:W-:Y:S05]  /*00d0*/  @!P0 BRA `(.L_x_40) ;  /* 0x0000000000548947 */ /* 0x000fea0003800000 */
        /* <DEDUP_REMOVED lines=19> */
[----:B------:R-:W-:Y:S01]  /*0210*/  CS2R R40, SRZ ;  /* 0x0000000000287805 */ /* 0x000fe2000001ff00 */
[----:B------:R-:W-:Y:S06]  /*0220*/  BRA `(.L_x_41) ;  /* 0x0000002c00287947 */ /* 0x000fec0003800000 */
.L_x_40:
[----:B------:R-:W-:Y:S01]  /*0230*/  SHF.L.U32 R0, R34, 0x3, RZ ;  /* 0x0000000322007819 */ /* 0x000fe200000006ff */
[----:B------:R-:W-:-:S03]  /*0240*/  ULDC.64 UR4, c[0x0][0x260] ;  /* 0x0000980000047ab9 */ /* 0x000fc60000000a00 */
[----:B------:R-:W-:-:S04]  /*0250*/  LOP3.LUT R0, R0, 0x3f8, RZ, 0xc0, !PT ;  /* 0x000003f800007812 */ /* 0x000fc800078ec0ff */
[----:B------:R-:W-:-:S04]  /*0260*/  IADD3 R2, P0, R0, UR4, RZ ;  /* 0x0000000400027c10 */ /* 0x000fc8000ff1e0ff */
[----:B------:R-:W-:Y:S01]  /*0270*/  IADD3.X R3, RZ, UR5, RZ, P0, !PT ;  /* 0x00000005ff037c10 */ /* 0x000fe200087fe4ff */
[----:B------:R-:W-:-:S04]  /*0280*/  ULDC.64 UR4, c[0x0][0x270] ;  /* 0x00009c0000047ab9 */ /* 0x000fc80000000a00 */
[----:B------:R-:W2:Y:S04]  /*0290*/  LDG.E.64 R50, desc[UR6][R2.64] ;  /* 0x0000000602327981 */ /* 0x000ea8000c1e1b00 */
[----:B------:R-:W3:Y:S04]  /*02a0*/  LDG.E.64 R56, desc[UR6][R2.64+0xc00] ;  /* 0x000c000602387981 */ /* 0x000ee8000c1e1b00 */
[----:B------:R-:W4:Y:S04]  /*02b0*/  LDG.E.64 R52, desc[UR6][R2.64+0x400] ;  /* 0x0004000602347981 */ /* 0x000f28000c1e1b00 */
[----:B------:R-:W5:Y:S04]  /*02c0*/  LDG.E.64 R54, desc[UR6][R2.64+0x800] ;  /* 0x0008000602367981 */ /* 0x000f68000c1e1b00 */
[----:B------:R0:W5:Y:S01]  /*02d0*/  LDG.E.64 R58, desc[UR6][R2.64+0x1000] ;  /* 0x00100006023a7981 */ /* 0x000162000c1e1b00 */
[----:B------:R-:W-:Y:S01]  /*02e0*/  ISETP.NE.U32.AND P0, PT, RZ, UR4, PT ;  /* 0x00000004ff007c0c */ /* 0x000fe2000bf05070 */
[----:B------:R-:W-:-:S02]  /*02f0*/  HFMA2.MMA R112, -RZ, RZ, 0, 5.9604644775390625e-08 ;  /* 0x00000001ff707435 */ /* 0x000fc400000001ff */
[----:B------:R-:W-:Y:S02]  /*0300*/  HFMA2.MMA R0, -RZ, RZ, 0, 0 ;  /* 0x00000000ff007435 */ /* 0x000fe400000001ff */
[----:B------:R-:W-:Y:S01]  /*0310*/  HFMA2.MMA R60, -RZ, RZ, 0, 0 ;  /* 0x00000000ff3c7435 */ /* 0x000fe200000001ff */
[----:B------:R-:W-:Y:S02]  /*0320*/  ISETP.NE.AND.EX P0, PT, RZ, UR5, PT, P0 ;  /* 0x00000005ff007c0c */ /* 0x000fe4000bf05300 */
        /* <DEDUP_REMOVED lines=10> */
[----:B------:R-:W-:Y:S02]  /*03d0*/  MOV R48, RZ ;  /* 0x000000ff00307202 */ /* 0x000fe40000000f00 */
[----:B------:R-:W-:Y:S02]  /*03e0*/  CS2R R38, SRZ ;  /* 0x0000000000267805 */ /* 0x000fe4000001ff00 */
[----:B------:R-:W-:Y:S02]  /*03f0*/  CS2R R14, SRZ ;  /* 0x00000000000e7805 */ /* 0x000fe4000001ff00 */
[----:B------:R-:W-:Y:S02]  /*0400*/  CS2R R12, SRZ ;  /* 0x00000000000c7805 */ /* 0x000fe4000001ff00 */
[----:B------:R-:W-:Y:S02]  /*0410*/  CS2R R10, SRZ ;  /* 0x00000000000a7805 */ /* 0x000fe4000001ff00 */
[----:B------:R-:W-:-:S02]  /*0420*/  CS2R R8, SRZ ;  /* 0x0000000000087805 */ /* 0x000fc4000001ff00 */
[----:B------:R-:W-:Y:S02]  /*0430*/  CS2R R6, SRZ ;  /* 0x0000000000067805 */ /* 0x000fe4000001ff00 */
[----:B------:R-:W-:Y:S02]  /*0440*/  CS2R R4, SRZ ;  /* 0x0000000000047805 */ /* 0x000fe4000001ff00 */
[----:B0-----:R-:W-:Y:S02]  /*0450*/  CS2R R2, SRZ ;  /* 0x0000000000027805 */ /* 0x001fe4000001ff00 */
[----:B------:R-:W-:Y:S02]  /*0460*/  MOV R35, RZ ;  /* 0x000000ff00237202 */ /* 0x000fe40000000f00 */
[--C-:B--2---:R-:W-:Y:S02]  /*0470*/  SHF.R.U64 R61, R50, 0x10, R51.reuse ;  /* 0x00000010323d7819 */ /* 0x104fe40000001233 */
[----:B------:R-:W-:-:S02]  /*0480*/  SHF.R.U32.HI R62, RZ, 0x10, R51 ;  /* 0x00000010ff3e7819 */ /* 0x000fc40000011633 */
[--C-:B---3--:R-:W-:Y:S02]  /*0490*/  SHF.R.U64 R67, R56, 0x10, R57.reuse ;  /* 0x0000001038437819 */ /* 0x108fe40000001239 */
[----:B------:R-:W-:Y:S02]  /*04a0*/  SHF.R.U32.HI R68, RZ, 0x10, R57 ;  /* 0x00000010ff447819 */ /* 0x000fe40000011639 */
[--C-:B----4-:R-:W-:Y:S02]  /*04b0*/  SHF.R.U64 R63, R52, 0x10, R53.reuse ;  /* 0x00000010343f7819 */ /* 0x110fe40000001235 */
[----:B------:R-:W-:Y:S02]  /*04c0*/  SHF.R.U32.HI R64, RZ, 0x10, R53 ;  /* 0x00000010ff407819 */ /* 0x000fe40000011635 */
[--C-:B-----5:R-:W-:Y:S02]  /*04d0*/  SHF.R.U64 R65, R54, 0x10, R55.reuse ;  /* 0x0000001036417819 */ /* 0x120fe40000001237 */
[----:B------:R-:W-:-:S02]  /*04e0*/  SHF.R.U32.HI R66, RZ, 0x10, R55 ;  /* 0x00000010ff427819 */ /* 0x000fc40000011637 */
[--C-:B------:R-:W-:Y:S02]  /*04f0*/  SHF.R.U64 R69, R58, 0x10, R59.reuse ;  /* 0x000000103a457819 */ /* 0x100fe4000000123b */
[----:B------:R-:W-:Y:S01]  /*0500*/  SHF.R.U32.HI R70, RZ, 0x10, R59 ;  /* 0x00000010ff467819 */ /* 0x000fe2000001163b */
[----:B------:R-:W-:Y:S01]  /*0510*/  IMAD.U32 R53, R53, 0x10000, RZ ;  /* 0x0001000035357824 */ /* 0x000fe200078e00ff */
[----:B------:R-:W-:Y:S01]  /*0520*/  SHF.L.U32 R50, R50, 0x10, RZ ;  /* 0x0000001032327819 */ /* 0x000fe200000006ff */
[----:B------:R-:W-:Y:S01]  /*0530*/  IMAD.U32 R59, R59, 0x10000, RZ ;  /* 0x000100003b3b7824 */ /* 0x000fe200078e00ff */
[----:B------:R-:W-:Y:S01]  /*0540*/  SHF.L.U32 R51, R51, 0x10, RZ ;  /* 0x0000001033337819 */ /* 0x000fe200000006ff */
[----:B------:R-:W-:Y:S01]  /*0550*/  IMAD.U32 R61, R61, 0x10000, RZ ;  /* 0x000100003d3d7824 */ /* 0x000fe200078e00ff */
[----:B------:R-:W-:Y:S01]  /*0560*/  SHF.L.U32 R52, R52, 0x10, RZ ;  /* 0x0000001034347819 */ /* 0x000fe200000006ff */
[----:B------:R-:W-:Y:S01]  /*0570*/  IMAD.U32 R67, R67, 0x10000, RZ ;  /* 0x0001000043437824 */ /* 0x000fe200078e00ff */
[----:B------:R-:W-:-:S02]  /*0580*/  SHF.L.U32 R54, R54, 0x10, RZ ;  /* 0x0000001036367819 */ /* 0x000fc400000006ff */
[----:B------:R-:W-:Y:S02]  /*0590*/  SHF.L.U32 R55, R55, 0x10, RZ ;  /* 0x0000001037377819 */ /* 0x000fe400000006ff */
[----:B------:R-:W-:Y:S02]  /*05a0*/  SHF.L.U32 R56, R56, 0x10, RZ ;  /* 0x0000001038387819 */ /* 0x000fe400000006ff */
[----:B------:R-:W-:Y:S02]  /*05b0*/  SHF.L.U32 R57, R57, 0x10, RZ ;  /* 0x0000001039397819 */ /* 0x000fe400000006ff */
[----:B------:R-:W-:Y:S02]  /*05c0*/  SHF.L.U32 R58, R58, 0x10, RZ ;  /* 0x000000103a3a7819 */ /* 0x000fe400000006ff */
[----:B------:R-:W-:Y:S02]  /*05d0*/  SHF.L.U32 R62, R62, 0x10, RZ ;  /* 0x000000103e3e7819 */ /* 0x000fe400000006ff */
[----:B------:R-:W-:-:S02]  /*05e0*/  SHF.L.U32 R63, R63, 0x10, RZ ;  /* 0x000000103f3f7819 */ /* 0x000fc400000006ff */
[----:B------:R-:W-:Y:S02]  /*05f0*/  SHF.L.U32 R64, R64, 0x10, RZ ;  /* 0x0000001040407819 */ /* 0x000fe400000006ff */
[----:B------:R-:W-:Y:S02]  /*0600*/  SHF.L.U32 R65, R65, 0x10, RZ ;  /* 0x0000001041417819 */ /* 0x000fe400000006ff */
[----:B------:R-:W-:Y:S02]  /*0610*/  SHF.L.U32 R66, R66, 0x10, RZ ;  /* 0x0000001042427819 */ /* 0x000fe400000006ff */
[----:B------:R-:W-:Y:S02]  /*0620*/  SHF.L.U32 R68, R68, 0x10, RZ ;  /* 0x0000001044447819 */ /* 0x000fe400000006ff */
[----:B------:R-:W-:Y:S02]  /*0630*/  SHF.L.U32 R69, R69, 0x10, RZ ;  /* 0x0000001045457819 */ /* 0x000fe400000006ff */
[----:B------:R-:W-:-:S07]  /*0640*/  SHF.L.U32 R70, R70, 0x10, RZ ;  /* 0x0000001046467819 */ /* 0x000fce00000006ff */
.L_x_49:
[----:B0-----:R-:W0:Y:S01]  /*0650*/  @P0 LDC.64 R44, c[0x0][0x270] ;  /* 0x00009c00ff2c0b82 */ /* 0x001e220000000a00 */
[----:B------:R-:W-:Y:S01]  /*0660*/  IMAD R40, R49, UR9, RZ ;  /* 0x0000000931287c24 */ /* 0x000fe2000f8e02ff */
[----:B------:R-:W-:-:S04]  /*0670*/  SHF.R.S32.HI R46, RZ, 0x1f, R49 ;  /* 0x0000001fff2e7819 */ /* 0x000fc80000011431 */
[----:B------:R-:W-:Y:S02]  /*0680*/  SHF.R.S32.HI R41, RZ, 0x1f, R40 ;  /* 0x0000001fff297819 */ /* 0x000fe40000011428 */
[----:B------:R-:W1:Y:S02]  /*0690*/  LDC.64 R42, c[0x0][0x2b8] ;  /* 0x0000ae00ff2a7b82 */ /* 0x000e640000000a00 */
[----:B------:R-:W-:-:S06]  /*06a0*/  LEA.HI R71, R41, R40, RZ, 0x2 ;  /* 0x0000002829477211 */ /* 0x000fcc00078f10ff */
[----:B------:R-:W2:Y:S08]  /*06b0*/  LDC.64 R88, c[0x0][0x238] ;  /* 0x00008e00ff587b82 */ /* 0x000eb00000000a00 */
[----:B------:R-:W3:Y:S01]  /*06c0*/  LDC.64 R96, c[0x0][0x250] ;  /* 0x00009400ff607b82 */ /* 0x000ee20000000a00 */
[----:B0-----:R-:W-:Y:S02]  /*06d0*/  @P0 LEA R40, P1, R49, R44, 0x1 ;  /* 0x0000002c31280211 */ /* 0x001fe400078208ff */
[----:B------:R-:W-:-:S02]  /*06e0*/  LOP3.LUT R44, R34, 0x7f, RZ, 0xc0, !PT ;  /* 0x0000007f222c7812 */ /* 0x000fc400078ec0ff */
[----:B------:R-:W-:Y:S02]  /*06f0*/  @P0 LEA.HI.X R41, R49, R45, R46, 0x1, P1 ;  /* 0x0000002d31290211 */ /* 0x000fe400008f0c2e */
[----:B------:R-:W-:Y:S01]  /*0700*/  LEA.HI.SX32 R71, R71, R44, 0x1e ;  /* 0x0000002c47477211 */ /* 0x000fe200078ff2ff */
[----:B------:R-:W0:Y:S02]  /*0710*/  LDC.64 R94, c[0x0][0x258] ;  /* 0x00009600ff5e7b82 */ /* 0x000e240000000a00 */
[----:B------:R4:W3:Y:S01]  /*0720*/  @P0 LDG.E.U16 R116, desc[UR6][R40.64] ;  /* 0x0000000628740981 */ /* 0x0008e2000c1e1500 */
[C---:B------:R-:W-:Y:S01]  /*0730*/  IADD3 R105, R71.reuse, 0x80, RZ ;  /* 0x0000008047697810 */ /* 0x040fe20007ffe0ff */
[C---:B------:R-:W-:Y:S01]  /*0740*/  VIADD R109, R71.reuse, 0x180 ;  /* 0x00000180476d7836 */ /* 0x040fe20000000000 */
[C---:B------:R-:W-:Y:S01]  /*0750*/  IADD3 R107, R71.reuse, 0x100, RZ ;  /* 0x00000100476b7810 */ /* 0x040fe20007ffe0ff */
[C---:B-1----:R-:W-:Y:S01]  /*0760*/  IMAD.WIDE.U32 R86, R71.reuse, 0x8, R42 ;  /* 0x0000000847567825 */ /* 0x042fe200078e002a */
[----:B------:R-:W-:-:S03]  /*0770*/  IADD3 R113, R71, 0x200, RZ ;  /* 0x0000020047717810 */ /* 0x000fc60007ffe0ff */
[--C-:B------:R-:W-:Y:S02]  /*0780*/  IMAD.WIDE.U32 R84, R105, 0x8, R42.reuse ;  /* 0x0000000869547825 */ /* 0x100fe400078e002a */
[----:B------:R-:W3:Y:S02]  /*0790*/  LDG.E.64 R86, desc[UR6][R86.64] ;  /* 0x0000000656567981 */ /* 0x000ee4000c1e1b00 */
[--C-:B------:R-:W-:Y:S02]  /*07a0*/  IMAD.WIDE.U32 R46, R107, 0x8, R42.reuse ;  /* 0x000000086b2e7825 */ /* 0x100fe400078e002a */
[----:B------:R-:W3:Y:S02]  /*07b0*/  LDG.E.64 R84, desc[UR6][R84.64] ;  /* 0x0000000654547981 */ /* 0x000ee4000c1e1b00 */
[--C-:B------:R-:W-:Y:S02]  /*07c0*/  IMAD.WIDE.U32 R44, R109, 0x8, R42.reuse ;  /* 0x000000086d2c7825 */ /* 0x100fe400078e002a */
[----:B------:R-:W3:Y:S02]  /*07d0*/  LDG.E.64 R46, desc[UR6][R46.64] ;  /* 0x000000062e2e7981 */ /* 0x000ee4000c1e1b00 */
[----:B------:R-:W-:-:S02]  /*07e0*/  IMAD.WIDE.U32 R42, R113, 0x8, R42 ;  /* 0x00000008712a7825 */ /* 0x000fc400078e002a */
[----:B------:R-:W3:Y:S02]  /*07f0*/  LDG.E.64 R44, desc[UR6][R44.64] ;  /* 0x000000062c2c7981 */ /* 0x000ee4000c1e1b00 */
[--C-:B--2---:R-:W-:Y:S02]  /*0800*/  IMAD.WIDE.U32 R92, R71, 0x8, R88.reuse ;  /* 0x00000008475c7825 */ /* 0x104fe400078e0058 */
[----:B------:R-:W2:Y:S02]  /*0810*/  LDG.E.64 R42, desc[UR6][R42.64] ;  /* 0x000000062a2a7981 */ /* 0x000ea4000c1e1b00 */
[----:B----4-:R-:W-:Y:S02]  /*0820*/  IMAD.WIDE.U32 R40, R107, 0x8, R88 ;  /* 0x000000086b287825 */ /* 0x010fe400078e0058 */
[----:B------:R-:W4:Y:S02]  /*0830*/  LDG.E.64 R92, desc[UR6][R92.64] ;  /* 0x000000065c5c7981 */ /* 0x000f24000c1e1b00 */
[----:B---3--:R-:W-:-:S02]  /*0840*/  IMAD.WIDE R96, R49, 0x4, R96 ;  /* 0x0000000431607825 */ /* 0x008fc400078e0260 */
[----:B------:R-:W3:Y:S02]  /*0850*/  LDG.E.64 R40, desc[UR6][R40.64] ;  /* 0x0000000628287981 */ /* 0x000ee4000c1e1b00 */
[--C-:B------:R-:W-:Y:S02]  /*0860*/  IMAD.WIDE.U32 R82, R105, 0x8, R88.reuse ;  /* 0x0000000869527825 */ /* 0x100fe400078e0058 */
[----:B------:R1:W3:Y:S02]  /*0870*/  LDG.E R114, desc[UR6][R96.64] ;  /* 0x0000000660727981 */ /* 0x0002e4000c1e1900 */
[--C-:B------:R-:W-:Y:S02]  /*0880*/  IMAD.WIDE.U32 R90, R109, 0x8, R88.reuse ;  /* 0x000000086d5a7825 */ /* 0x100fe400078e0058 */
[----:B------:R-:W3:Y:S02]  /*0890*/  LDG.E.64 R82, desc[UR6][R82.64] ;  /* 0x0000000652527981 */ /* 0x000ee4000c1e1b00 */
[----:B------:R-:W-:-:S02]  /*08a0*/  IMAD.WIDE.U32 R88, R113, 0x8, R88 ;  /* 0x0000000871587825 */ /* 0x000fc400078e0058 */
[----:B------:R-:W3:Y:S04]  /*08b0*/  LDG.E.64 R90, desc[UR6][R90.64] ;  /* 0x000000065a5a7981 */ /* 0x000ee8000c1e1b00 */
[----:B------:R-:W3:Y:S01]  /*08c0*/  LDG.E.64 R88, desc[UR6][R88.64] ;  /* 0x0000000658587981 */ /* 0x000ee2000c1e1b00 */
[----:B0-----:R-:W-:-:S06]  /*08d0*/  IMAD.WIDE R110, R49, 0x4, R94 ;  /* 0x00000004316e7825 */ /* 0x001fcc00078e025e */
[----:B------:R0:W3:Y:S01]  /*08e0*/  LDG.E R111, desc[UR6][R110.64] ;  /* 0x000000066e6f7981 */ /* 0x0000e2000c1e1900 */
[----:B------:R-:W-:-:S04]  /*08f0*/  ISETP.NE.U32.AND P1, PT, RZ, UR10, PT ;  /* 0x0000000aff007c0c */ /* 0x000fc8000bf25070 */
[----:B------:R-:W-:-:S13]  /*0900*/  ISETP.NE.AND.EX P1, PT, RZ, UR11, PT, P1 ;  /* 0x0000000bff007c0c */ /* 0x000fda000bf25310 */
[----:B------:R-:W0:Y:S08]  /*0910*/  @P1 LDC.64 R98, c[0x0][0x2c8] ;  /* 0x0000b200ff621b82 */ /* 0x000e300000000a00 */
[----:B------:R-:W0:Y:S08]  /*0920*/  @P1 LDC.64 R100, c[0x0][0x2c8] ;  /* 0x0000b200ff641b82 */ /* 0x000e300000000a00 */
[----:B-1----:R-:W1:Y:S08]  /*0930*/  @P1 LDC.64 R96, c[0x0][0x2c8] ;  /* 0x0000b200ff601b82 */ /* 0x002e700000000a00 */
[----:B------:R-:W1:Y:S08]  /*0940*/  @P1 LDC.64 R94, c[0x0][0x2c8] ;  /* 0x0000b200ff5e1b82 */ /* 0x000e700000000a00 */
[----:B------:R-:W1:Y:S01]  /*0950*/  @P1 LDC.64 R102, c[0x0][0x2c8] ;  /* 0x0000b200ff661b82 */ /* 0x000e620000000a00 */
[----:B0-----:R-:W-:-:S04]  /*0960*/  @P1 IMAD.WIDE.U32 R98, R105, 0x8, R98 ;  /* 0x0000000869621825 */ /* 0x001fc800078e0062 */
[----:B------:R-:W-:Y:S01]  /*0970*/  @P1 IMAD.WIDE.U32 R100, R109, 0x8, R100 ;  /* 0x000000086d641825 */ /* 0x000fe200078e0064 */
[----:B------:R-:W5:Y:S03]  /*0980*/  @P1 LDG.E.64 R74, desc[UR6][R98.64] ;  /* 0x00000006624a1981 */ /* 0x000f66000c1e1b00 */
[----:B-1----:R-:W-:Y:S01]  /*0990*/  @P1 IMAD.WIDE.U32 R96, R113, 0x8, R96 ;  /* 0x0000000871601825 */ /* 0x002fe200078e0060 */
[----:B------:R-:W5:Y:S01]  /*09a0*/  @P1 LDG.E.64 R78, desc[UR6][R100.64] ;  /* 0x00000006644e1981 */ /* 0x000f62000c1e1b00 */
[----:B------:R-:W-:-:S03]  /*09b0*/  ISETP.NE.AND P4, PT, RZ, UR8, PT ;  /* 0x00000008ff007c0c */ /* 0x000fc6000bf85270 */
[----:B------:R0:W5:Y:S01]  /*09c0*/  @P1 LDG.E.64 R80, desc[UR6][R96.64] ;  /* 0x0000000660501981 */ /* 0x000162000c1e1b00 */
[----:B------:R-:W-:-:S05]  /*09d0*/  @P1 IMAD.WIDE.U32 R94, R71, 0x8, R94 ;  /* 0x00000008475e1825 */ /* 0x000fca00078e005e */
[----:B------:R1:W5:Y:S01]  /*09e0*/  @P1 LDG.E.64 R72, desc[UR6][R94.64] ;  /* 0x000000065e481981 */ /* 0x000362000c1e1b00 */
[----:B------:R-:W-:-:S05]  /*09f0*/  @P1 IMAD.WIDE.U32 R102, R107, 0x8, R102 ;  /* 0x000000086b661825 */ /* 0x000fca00078e0066 */
[----:B------:R1:W5:Y:S01]  /*0a00*/  @P1 LDG.E.64 R76, desc[UR6][R102.64] ;  /* 0x00000006664c1981 */ /* 0x000362000c1e1b00 */
[----:B------:R-:W-:Y:S01]  /*0a10*/  MOV R110, 0x3f800000 ;  /* 0x3f800000006e7802 */ /* 0x000fe20000000f00 */
[----:B------:R-:W-:Y:S01]  /*0a20*/  UMOV UR4, 0xffffffff ;  /* 0xffffffff00047882 */ /* 0x000fe20000000000 */
[----:B------:R-:W-:Y:S02]  /*0a30*/  LOP3.LUT P2, RZ, R34, 0x1f, RZ, 0xc0, !PT ;  /* 0x0000001f22ff7812 */ /* 0x000fe4000784c0ff */
[----:B------:R-:W-:Y:S02]  /*0a40*/  MOV R124, R86 ;  /* 0x00000056007c7202 */ /* 0x000fe40000000f00 */
[--C-:B------:R-:W-:Y:S02]  /*0a50*/  SHF.R.U64 R123, R86, 0x10, R87.reuse ;  /* 0x00000010567b7819 */ /* 0x100fe40000001257 */
[----:B------:R-:W-:Y:S02]  /*0a60*/  MOV R121, R87 ;  /* 0x0000005700797202 */ /* 0x000fe40000000f00 */
[----:B------:R-:W-:-:S02]  /*0a70*/  SHF.R.U32.HI R86, RZ, 0x10, R87 ;  /* 0x00000010ff567819 */ /* 0x000fc40000011657 */
[--C-:B0-----:R-:W-:Y:S02]  /*0a80*/  SHF.R.U64 R96, R46, 0x10, R47.reuse ;  /* 0x000000102e607819 */ /* 0x101fe4000000122f */
[----:B------:R-:W-:Y:S02]  /*0a90*/  MOV R87, R47 ;  /* 0x0000002f00577202 */ /* 0x000fe40000000f00 */
[----:B------:R-:W-:Y:S02]  /*0aa0*/  SHF.R.U32.HI R100, RZ, 0x10, R47 ;  /* 0x00000010ff647819 */ /* 0x000fe4000001162f */
[----:B------:R-:W-:Y:S02]  /*0ab0*/  MOV R101, R44 ;  /* 0x0000002c00657202 */ /* 0x000fe40000000f00 */
[----:B------:R-:W-:Y:S01]  /*0ac0*/  SHF.R.U64 R98, R44, 0x10, R45 ;  /* 0x000000102c627819 */ /* 0x000fe2000000122d */
[----:B--2---:R-:W-:Y:S01]  /*0ad0*/  IMAD.MOV.U32 R97, RZ, RZ, R42 ;  /* 0x000000ffff617224 */ /* 0x004fe200078e002a */
[----:B------:R-:W-:-:S02]  /*0ae0*/  SHF.R.U64 R47, R42, 0x10, R43 ;  /* 0x000000102a2f7819 */ /* 0x000fc4000000122b */
[--C-:B----4-:R-:W-:Y:S02]  /*0af0*/  SHF.R.U64 R44, R92, 0x10, R93.reuse ;  /* 0x000000105c2c7819 */ /* 0x110fe4000000125d */
[----:B------:R-:W-:Y:S02]  /*0b00*/  SHF.R.U32.HI R42, RZ, 0x10, R93 ;  /* 0x00000010ff2a7819 */ /* 0x000fe4000001165d */
[C-C-:B---3--:R-:W-:Y:S01]  /*0b10*/  SHF.R.U64 R134, R40.reuse, 0x10, R41.reuse ;  /* 0x0000001028867819 */ /* 0x148fe20000001229 */
[----:B------:R-:W-:Y:S01]  /*0b20*/  IMAD.U32 R122, R40, 0x10000, RZ ;  /* 0x00010000287a7824 */ /* 0x000fe200078e00ff */
[----:B------:R-:W-:Y:S02]  /*0b30*/  SHF.R.U32.HI R128, RZ, 0x10, R41 ;  /* 0x00000010ff807819 */ /* 0x000fe40000011629 */
[----:B------:R-:W-:Y:S02]  /*0b40*/  SHF.L.U32 R130, R41, 0x10, RZ ;  /* 0x0000001029827819 */ /* 0x000fe400000006ff */
[----:B------:R-:W-:-:S02]  /*0b50*/  FSEL R125, R114, RZ, !P4 ;  /* 0x000000ff727d7208 */ /* 0x000fc40006000000 */
[----:B------:R-:W-:Y:S02]  /*0b60*/  SHF.L.U32 R40, R44, 0x10, RZ ;  /* 0x000000102c287819 */ /* 0x000fe400000006ff */
[--C-:B------:R-:W-:Y:S02]  /*0b70*/  SHF.R.U64 R117, R84, 0x10, R85.reuse ;  /* 0x0000001054757819 */ /* 0x100fe40000001255 */
[----:B-1----:R-:W-:Y:S02]  /*0b80*/  MOV R95, R85 ;  /* 0x00000055005f7202 */ /* 0x002fe40000000f00 */
[----:B------:R-:W-:Y:S02]  /*0b90*/  SHF.R.U32.HI R103, RZ, 0x10, R85 ;  /* 0x00000010ff677819 */ /* 0x000fe40000011655 */
[----:B------:R-:W-:Y:S02]  /*0ba0*/  SHF.L.U32 R41, R42, 0x10, RZ ;  /* 0x000000102a297819 */ /* 0x000fe400000006ff */
[----:B------:R-:W-:-:S02]  /*0bb0*/  SHF.R.U64 R85, R82, 0x10, R83 ;  /* 0x0000001052557819 */ /* 0x000fc40000001253 */
[----:B------:R-:W-:Y:S02]  /*0bc0*/  SHF.R.U32.HI R138, RZ, 0x10, R83 ;  /* 0x00000010ff8a7819 */ /* 0x000fe40000011653 */
[----:B------:R-:W-:Y:S02]  /*0bd0*/  SHF.L.U32 R132, R83, 0x10, RZ ;  /* 0x0000001053847819 */ /* 0x000fe400000006ff */
[----:B------:R-:W-:Y:S01]  /*0be0*/  SHF.R.U32.HI R83, RZ, 0x10, R89 ;  /* 0x00000010ff537819 */ /* 0x000fe20000011659 */
[----:B------:R-:W-:Y:S01]  /*0bf0*/  IMAD.MOV.U32 R120, RZ, RZ, R84 ;  /* 0x000000ffff787224 */ /* 0x000fe200078e0054 */
[----:B------:R-:W-:Y:S01]  /*0c00*/  SHF.L.U32 R136, R82, 0x10, RZ ;  /* 0x0000001052887819 */ /* 0x000fe200000006ff */
[C---:B------:R-:W-:Y:S01]  /*0c10*/  FADD.FTZ R82, -R125.reuse, R40 ;  /* 0x000000287d527221 */ /* 0x040fe20000010100 */
[----:B------:R-:W-:Y:S01]  /*0c20*/  FADD.FTZ R84, -R125, R41 ;  /* 0x000000297d547221 */ /* 0x000fe20000010100 */
[----:B------:R-:W-:Y:S02]  /*0c30*/  SHF.L.U32 R40, R85, 0x10, RZ ;  /* 0x0000001055287819 */ /* 0x000fe400000006ff */
[----:B------:R-:W-:-:S02]  /*0c40*/  SHF.L.U32 R41, R83, 0x10, RZ ;  /* 0x0000001053297819 */ /* 0x000fc400000006ff */
[----:B------:R-:W-:Y:S01]  /*0c50*/  SHF.L.U32 R92, R92, 0x10, RZ ;  /* 0x000000105c5c7819 */ /* 0x000fe200000006ff */
[C---:B------:R-:W-:Y:S01]  /*0c60*/  FADD.FTZ R142, -R125.reuse, R40 ;  /* 0x000000287d8e7221 */ /* 0x040fe20000010100 */
[----:B------:R-:W-:Y:S01]  /*0c70*/  SHF.R.U64 R44, R88, 0x10, R89 ;  /* 0x00000010582c7819 */ /* 0x000fe20000001259 */
[----:B------:R-:W-:Y:S01]  /*0c80*/  FADD.FTZ R40, -R125, R41 ;  /* 0x000000297d287221 */ /* 0x000fe20000010100 */
[----:B------:R-:W-:Y:S01]  /*0c90*/  SHF.L.U32 R42, R89, 0x10, RZ ;  /* 0x00000010592a7819 */ /* 0x000fe200000006ff */
[----:B------:R-:W-:Y:S01]  /*0ca0*/  FADD.FTZ R92, -R125, R92 ;  /* 0x0000005c7d5c7221 */ /* 0x000fe20000010100 */
[----:B------:R-:W-:Y:S02]  /*0cb0*/  SHF.L.U32 R41, R124, 0x10, RZ ;  /* 0x000000107c297819 */ /* 0x000fe400000006ff */
[----:B------:R-:W-:Y:S01]  /*0cc0*/  SHF.L.U32 R89, R86, 0x10, RZ ;  /* 0x0000001056597819 */ /* 0x000fe200000006ff */
[----:B------:R-:W-:Y:S01]  /*0cd0*/  FMUL.FTZ R86, R111, R84 ;  /* 0x000000546f567220 */ /* 0x000fe20000410000 */
[----:B------:R-:W-:Y:S01]  /*0ce0*/  @P0 SHF.L.U32 R110, R116, 0x10, RZ ;  /* 0x00000010746e0819 */ /* 0x000fe200000006ff */
[----:B------:R-:W-:Y:S01]  /*0cf0*/  FADD.FTZ R136, -R125, R136 ;  /* 0x000000887d887221 */ /* 0x000fe20000010100 */
[----:B------:R-:W-:Y:S01]  /*0d00*/  MOV R99, R45 ;  /* 0x0000002d00637202 */ /* 0x000fe20000000f00 */
[C---:B------:R-:W-:Y:S01]  /*0d10*/  FMUL.FTZ R83, R111.reuse, R92 ;  /* 0x0000005c6f537220 */ /* 0x040fe20000410000 */
[----:B------:R-:W-:Y:S01]  /*0d20*/  SHF.R.U32.HI R119, RZ, 0x10, R45 ;  /* 0x00000010ff777819 */ /* 0x000fe2000001162d */
[----:B------:R-:W-:Y:S01]  /*0d30*/  FMUL.FTZ R92, R111, R82 ;  /* 0x000000526f5c7220 */ /* 0x000fe20000410000 */
[----:B------:R-:W-:-:S02]  /*0d40*/  MOV R45, R43 ;  /* 0x0000002b002d7202 */ /* 0x000fc40000000f00 */
[C---:B------:R-:W-:Y:S02]  /*0d50*/  SHF.R.U64 R116, R90.reuse, 0x10, R91 ;  /* 0x000000105a747819 */ /* 0x040fe4000000125b */
[----:B------:R-:W-:Y:S01]  /*0d60*/  SHF.L.U32 R118, R90, 0x10, RZ ;  /* 0x000000105a767819 */ /* 0x000fe200000006ff */
[----:B------:R-:W-:Y:S01]  /*0d70*/  FMUL.FTZ R90, R50, R41 ;  /* 0x00000029325a7220 */ /* 0x000fe20000410000 */
[----:B------:R-:W-:Y:S01]  /*0d80*/  SHF.L.U32 R123, R123, 0x10, RZ ;  /* 0x000000107b7b7819 */ /* 0x000fe200000006ff */
[----:B------:R-:W-:Y:S01]  /*0d90*/  FADD.FTZ R17, R89, R17 ;  /* 0x0000001159117221 */ /* 0x000fe20000010000 */
[----:B------:R-:W-:Y:S01]  /*0da0*/  SHF.R.U32.HI R43, RZ, 0x10, R43 ;  /* 0x00000010ff2b7819 */ /* 0x000fe2000001162b */
[-C--:B------:R-:W-:Y:S01]  /*0db0*/  FFMA.FTZ R35, R86, R89.reuse, R35 ;  /* 0x0000005956237223 */ /* 0x080fe20000010023 */
[----:B------:R-:W-:Y:S01]  /*0dc0*/  SHF.L.U32 R93, R93, 0x10, RZ ;  /* 0x000000105d5d7819 */ /* 0x000fe200000006ff */
[----:B------:R-:W-:Y:S01]  /*0dd0*/  FMUL.FTZ R82, R62, R89 ;  /* 0x000000593e527220 */ /* 0x000fe20000410000 */
[----:B------:R-:W-:Y:S01]  /*0de0*/  SHF.L.U32 R89, R117, 0x10, RZ ;  /* 0x0000001075597819 */ /* 0x000fe200000006ff */
[----:B------:R-:W-:Y:S01]  /*0df0*/  FADD.FTZ R48, R41, R48 ;  /* 0x0000003029307221 */ /* 0x000fe20000010000 */
[----:B------:R-:W-:Y:S01]  /*0e00*/  MOV R94, R46 ;  /* 0x0000002e005e7202 */ /* 0x000fe20000000f00 */
[----:B------:R-:W-:Y:S01]  /*0e10*/  FFMA.FTZ R60, R83, R41, R60 ;  /* 0x00000029533c7223 */ /* 0x000fe2000001003c */
[----:B------:R-:W-:Y:S01]  /*0e20*/  FMUL.FTZ R117, R111, R136 ;  /* 0x000000886f757220 */ /* 0x000fe20000410000 */
[----:B------:R-:W-:-:S02]  /*0e30*/  IMAD.U32 R46, R88, 0x10000, RZ ;  /* 0x00010000582e7824 */ /* 0x000fc400078e00ff */
[----:B------:R-:W-:Y:S01]  /*0e40*/  FMUL.FTZ R85, R61, R123 ;  /* 0x0000007b3d557220 */ /* 0x000fe20000410000 */
[----:B------:R-:W-:Y:S01]  /*0e50*/  IMAD.U32 R121, R121, 0x10000, RZ ;  /* 0x0001000079797824 */ /* 0x000fe200078e00ff */
[----:B------:R-:W-:Y:S01]  /*0e60*/  SHF.L.U32 R41, R43, 0x10, RZ ;  /* 0x000000102b297819 */ /* 0x000fe200000006ff */
[----:B------:R-:W-:Y:S01]  /*0e70*/  FADD.FTZ R136, RZ, R90 ;  /* 0x0000005aff887221 */ /* 0x000fe20000010000 */
[----:B------:R-:W-:Y:S01]  /*0e80*/  FADD.FTZ R88, -R125, R93 ;  /* 0x0000005d7d587221 */ /* 0x000fe20000010100 */
[----:B------:R-:W-:Y:S01]  /*0e90*/  FFMA.FTZ R43, R83, R90, RZ ;  /* 0x0000005a532b7223 */ /* 0x000fe200000100ff */
[----:B------:R-:W-:Y:S01]  /*0ea0*/  SHF.L.U32 R124, R45, 0x10, RZ ;  /* 0x000000102d7c7819 */ /* 0x000fe200000006ff */
[----:B------:R-:W-:Y:S01]  /*0eb0*/  FMUL.FTZ R84, R51, R121 ;  /* 0x0000007933547220 */ /* 0x000fe20000410000 */
[----:B------:R-:W-:Y:S01]  /*0ec0*/  FADD.FTZ R45, R136, R85 ;  /* 0x00000055882d7221 */ /* 0x000fe20000010000 */
[----:B------:R-:W-:Y:S01]  /*0ed0*/  FMUL.FTZ R88, R111, R88 ;  /* 0x000000586f587220 */ /* 0x000fe20000410000 */
[----:B------:R-:W-:Y:S01]  /*0ee0*/  FFMA.FTZ R43, R92, R85, R43 ;  /* 0x000000555c2b7223 */ /* 0x000fe2000001002b */
[----:B------:R-:W-:Y:S01]  /*0ef0*/  SHF.L.U32 R120, R120, 0x10, RZ ;  /* 0x0000001078787819 */ /* 0x000fe200000006ff */
[----:B------:R-:W-:Y:S01]  /*0f00*/  FADD.FTZ R130, -R125, R130 ;  /* 0x000000827d827221 */ /* 0x000fe20000010100 */
[----:B------:R-:W-:Y:S01]  /*0f10*/  FADD.FTZ R45, R45, R84 ;  /* 0x000000542d2d7221 */ /* 0x000fe20000010000 */
[----:B------:R-:W-:Y:S01]  /*0f20*/  SHF.R.U32.HI R102, RZ, 0x10, R91 ;  /* 0x00000010ff667819 */ /* 0x000fe2000001165b */
[----:B------:R-:W-:Y:S01]  /*0f30*/  FFMA.FTZ R43, R88, R84, R43 ;  /* 0x00000054582b7223 */ /* 0x000fe2000001002b */
[----:B------:R-:W-:Y:S01]  /*0f40*/  SHF.L.U32 R91, R91, 0x10, RZ ;  /* 0x000000105b5b7819 */ /* 0x000fe200000006ff */
[----:B------:R-:W-:Y:S01]  /*0f50*/  FADD.FTZ R38, R123, R38 ;  /* 0x000000267b267221 */ /* 0x000fe20000010000 */
[----:B------:R-:W-:Y:S01]  /*0f60*/  SHF.L.U32 R146, R87, 0x10, RZ ;  /* 0x0000001057927819 */ /* 0x000fe200000006ff */
[----:B------:R-:W-:Y:S01]  /*0f70*/  FFMA.FTZ R39, R92, R123, R39 ;  /* 0x0000007b5c277223 */ /* 0x000fe20000010027 */
[----:B------:R-:W-:Y:S01]  /*0f80*/  SHF.L.U32 R87, R100, 0x10, RZ ;  /* 0x0000001064577819 */ /* 0x000fe200000006ff */
[----:B------:R-:W-:Y:S01]  /*0f90*/  FADD.FTZ R118, -R125, R118 ;  /* 0x000000767d767221 */ /* 0x000fe20000010100 */
[----:B------:R-:W-:Y:S01]  /*0fa0*/  FMUL.FTZ R100, R52, R120 ;  /* 0x0000007834647220 */ /* 0x000fe20000410000 */
[----:B------:R-:W-:Y:S01]  /*0fb0*/  FMUL.FTZ R123, R111, R130 ;  /* 0x000000826f7b7220 */ /* 0x000fe20000410000 */
[----:B------:R-:W-:Y:S01]  /*0fc0*/  FADD.FTZ R45, R45, R82 ;  /* 0x000000522d2d7221 */ /* 0x000fe20000010000 */
[----:B------:R-:W-:Y:S01]  /*0fd0*/  FFMA.FTZ R130, R86, R82, R43 ;  /* 0x0000005256827223 */ /* 0x000fe2000001002b */
[----:B------:R-:W-:Y:S01]  /*0fe0*/  SHF.L.U32 R144, R95, 0x10, RZ ;  /* 0x000000105f907819 */ /* 0x000fe200000006ff */
[----:B------:R-:W-:Y:S01]  /*0ff0*/  FADD.FTZ R114, -R125, R91 ;  /* 0x0000005b7d727221 */ /* 0x000fe20000010100 */
[----:B------:R-:W-:Y:S01]  /*1000*/  SHF.L.U32 R95, R96, 0x10, RZ ;  /* 0x00000010605f7819 */ /* 0x000fe200000006ff */
[----:B------:R-:W-:Y:S01]  /*1010*/  FMUL.FTZ R96, R63, R89 ;  /* 0x000000593f607220 */ /* 0x000fe20000410000 */
[----:B------:R-:W-:Y:S01]  /*1020*/  SHF.L.U32 R138, R138, 0x10, RZ ;  /* 0x000000108a8a7819 */ /* 0x000fe200000006ff */
[----:B------:R-:W-:Y:S01]  /*1030*/  FMUL.FTZ R127, R111, R118 ;  /* 0x000000766f7f7220 */ /* 0x000fe20000410000 */
[----:B------:R-:W-:Y:S01]  /*1040*/  SHF.L.U32 R91, R103, 0x10, RZ ;  /* 0x00000010675b7819 */ /* 0x000fe200000006ff */
[----:B------:R-:W-:Y:S01]  /*1050*/  FADD.FTZ R43, R45, R100 ;  /* 0x000000642d2b7221 */ /* 0x000fe20000010000 */
[----:B------:R-:W-:Y:S01]  /*1060*/  FADD.FTZ R132, -R125, R132 ;  /* 0x000000847d847221 */ /* 0x000fe20000010100 */
[----:B------:R-:W-:Y:S01]  /*1070*/  FMUL.FTZ R103, R111, R142 ;  /* 0x0000008e6f677220 */ /* 0x000fe20000410000 */
[----:B------:R-:W-:Y:S01]  /*1080*/  FFMA.FTZ R118, R117, R100, R130 ;  /* 0x0000006475767223 */ /* 0x000fe20000010082 */
[----:B------:R-:W-:Y:S01]  /*1090*/  SHF.L.U32 R134, R134, 0x10, RZ ;  /* 0x0000001086867819 */ /* 0x000fe200000006ff */
[----:B------:R-:W-:Y:S01]  /*10a0*/  IMAD.U32 R140, R99, 0x10000, RZ ;  /* 0x00010000638c7824 */ /* 0x000fe200078e00ff */
[----:B------:R-:W-:Y:S01]  /*10b0*/  SHF.L.U32 R129, R101, 0x10, RZ ;  /* 0x0000001065817819 */ /* 0x000fe200000006ff */
[----:B------:R-:W-:Y:S01]  /*10c0*/  FMUL.FTZ R99, R53, R144 ;  /* 0x0000009035637220 */ /* 0x000fe20000410000 */
[----:B------:R-:W-:Y:S01]  /*10d0*/  SHF.L.U32 R101, R119, 0x10, RZ ;  /* 0x0000001077657819 */ /* 0x000fe200000006ff */
[----:B------:R-:W-:Y:S01]  /*10e0*/  FADD.FTZ R130, R43, R96 ;  /* 0x000000602b827221 */ /* 0x000fe20000010000 */
[----:B------:R-:W-:Y:S01]  /*10f0*/  FADD.FTZ R138, -R125, R138 ;  /* 0x0000008a7d8a7221 */ /* 0x000fe20000010100 */
[----:B------:R-:W-:Y:S01]  /*1100*/  FMUL.FTZ R119, R111, R132 ;  /* 0x000000846f777220 */ /* 0x000fe20000410000 */
[----:B------:R-:W-:Y:S01]  /*1110*/  FFMA.FTZ R118, R103, R96, R118 ;  /* 0x0000006067767223 */ /* 0x000fe20000010076 */
[C---:B------:R-:W-:Y:S01]  /*1120*/  FADD.FTZ R122, -R125.reuse, R122 ;  /* 0x0000007a7d7a7221 */ /* 0x040fe20000010100 */
[----:B------:R-:W-:Y:S01]  /*1130*/  FADD.FTZ R134, -R125, R134 ;  /* 0x000000867d867221 */ /* 0x000fe20000010100 */
[----:B------:R-:W-:-:S02]  /*1140*/  IMAD.U32 R93, R94, 0x10000, RZ ;  /* 0x000100005e5d7824 */ /* 0x000fc400078e00ff */
[----:B------:R-:W-:Y:S01]  /*1150*/  FADD.FTZ R19, R120, R19 ;  /* 0x0000001378137221 */ /* 0x000fe20000010000 */
[----:B------:R-:W-:Y:S01]  /*1160*/  FFMA.FTZ R2, R117, R120, R2 ;  /* 0x0000007875027223 */ /* 0x000fe20000010002 */
[----:B------:R-:W-:Y:S01]  /*1170*/  FMUL.FTZ R94, R64, R91 ;  /* 0x0000005b405e7220 */ /* 0x000fe20000410000 */
[----:B------:R-:W-:Y:S01]  /*1180*/  FADD.FTZ R43, R130, R99 ;  /* 0x00000063822b7221 */ /* 0x000fe20000010000 */
[----:B------:R-:W-:Y:S01]  /*1190*/  FADD.FTZ R36, R121, R36 ;  /* 0x0000002479247221 */ /* 0x000fe20000010000 */
[----:B------:R-:W-:Y:S01]  /*11a0*/  FFMA.FTZ R37, R88, R121, R37 ;  /* 0x0000007958257223 */ /* 0x000fe20000010025 */
[----:B------:R-:W-:Y:S01]  /*11b0*/  FMUL.FTZ R120, R111, R138 ;  /* 0x0000008a6f787220 */ /* 0x000fe20000410000 */
[----:B------:R-:W-:Y:S01]  /*11c0*/  FFMA.FTZ R45, R119, R99, R118 ;  /* 0x00000063772d7223 */ /* 0x000fe20000010076 */
[C---:B------:R-:W-:Y:S01]  /*11d0*/  FMUL.FTZ R121, R111.reuse, R122 ;  /* 0x0000007a6f797220 */ /* 0x040fe20000410000 */
[----:B------:R-:W-:Y:S01]  /*11e0*/  SHF.L.U32 R131, R98, 0x10, RZ ;  /* 0x0000001062837819 */ /* 0x000fe200000006ff */
[----:B------:R-:W-:Y:S01]  /*11f0*/  FMUL.FTZ R122, R111, R134 ;  /* 0x000000866f7a7220 */ /* 0x000fe20000410000 */
[----:B------:R-:W-:Y:S01]  /*1200*/  FMUL.FTZ R98, R54, R93 ;  /* 0x0000005d36627220 */ /* 0x000fe20000410000 */
[----:B------:R-:W-:Y:S01]  /*1210*/  FADD.FTZ R43, R43, R94 ;  /* 0x0000005e2b2b7221 */ /* 0x000fe20000010000 */
[----:B------:R-:W-:Y:S01]  /*1220*/  FADD.FTZ R18, R89, R18 ;  /* 0x0000001259127221 */ /* 0x000fe20000010000 */
[----:B------:R-:W-:Y:S01]  /*1230*/  FFMA.FTZ R0, R103, R89, R0 ;  /* 0x0000005967007223 */ /* 0x000fe20000010000 */
[----:B------:R-:W-:Y:S01]  /*1240*/  FFMA.FTZ R118, R120, R94, R45 ;  /* 0x0000005e78767223 */ /* 0x000fe2000001002d */
[----:B------:R-:W-:Y:S01]  /*1250*/  FADD.FTZ R27, R129, R27 ;  /* 0x0000001b811b7221 */ /* 0x000fe20000010000 */
[-C--:B------:R-:W-:Y:S01]  /*1260*/  FFMA.FTZ R10, R127, R129.reuse, R10 ;  /* 0x000000817f0a7223 */ /* 0x080fe2000001000a */
[----:B------:R-:W-:Y:S01]  /*1270*/  FMUL.FTZ R89, R56, R129 ;  /* 0x0000008138597220 */ /* 0x000fe20000410000 */
[----:B------:R-:W-:Y:S01]  /*1280*/  FADD.FTZ R22, R95, R22 ;  /* 0x000000165f167221 */ /* 0x000fe20000010000 */
[-C--:B------:R-:W-:Y:S01]  /*1290*/  FFMA.FTZ R5, R122, R95.reuse, R5 ;  /* 0x0000005f7a057223 */ /* 0x080fe20000010005 */
[----:B------:R-:W-:Y:S01]  /*12a0*/  FMUL.FTZ R129, R111, R114 ;  /* 0x000000726f817220 */ /* 0x000fe20000410000 */
[----:B------:R-:W-:Y:S01]  /*12b0*/  SHF.L.U32 R128, R128, 0x10, RZ ;  /* 0x0000001080807819 */ /* 0x000fe200000006ff */
[----:B------:R-:W-:Y:S01]  /*12c0*/  FMUL.FTZ R95, R65, R95 ;  /* 0x0000005f415f7220 */ /* 0x000fe20000410000 */
[----:B------:R-:W-:Y:S01]  /*12d0*/  FADD.FTZ R114, R43, R98 ;  /* 0x000000622b727221 */ /* 0x000fe20000010000 */
[----:B------:R-:W-:Y:S01]  /*12e0*/  FFMA.FTZ R43, R121, R98, R118 ;  /* 0x00000062792b7223 */ /* 0x000fe20000010076 */
[----:B------:R-:W-:Y:S01]  /*12f0*/  IMAD.U32 R116, R116, 0x10000, RZ ;  /* 0x0001000074747824 */ /* 0x000fe200078e00ff */
[----:B------:R-:W-:Y:S01]  /*1300*/  SHF.L.U32 R102, R102, 0x10, RZ ;  /* 0x0000001066667819 */ /* 0x000fe200000006ff */
[----:B------:R-:W-:Y:S01]  /*1310*/  FADD.FTZ R23, R93, R23 ;  /* 0x000000175d177221 */ /* 0x000fe20000010000 */
[----:B------:R-:W-:Y:S01]  /*1320*/  FFMA.FTZ R6, R121, R93, R6 ;  /* 0x0000005d79067223 */ /* 0x000fe20000010006 */
[----:B------:R-:W-:Y:S01]  /*1330*/  FMUL.FTZ R93, R55, R146 ;  /* 0x00000092375d7220 */ /* 0x000fe20000410000 */
[----:B------:R-:W-:Y:S01]  /*1340*/  FADD.FTZ R114, R114, R95 ;  /* 0x0000005f72727221 */ /* 0x000fe20000010000 */
[C---:B------:R-:W-:Y:S01]  /*1350*/  FADD.FTZ R128, -R125.reuse, R128 ;  /* 0x000000807d807221 */ /* 0x040fe20000010100 */
[----:B------:R-:W-:Y:S01]  /*1360*/  FFMA.FTZ R130, R122, R95, R43 ;  /* 0x0000005f7a827223 */ /* 0x000fe2000001002b */
[----:B------:R-:W-:Y:S01]  /*1370*/  FADD.FTZ R116, -R125, R116 ;  /* 0x000000747d747221 */ /* 0x000fe20000010100 */
[----:B------:R-:W-:Y:S01]  /*1380*/  FADD.FTZ R20, R91, R20 ;  /* 0x000000145b147221 */ /* 0x000fe20000010000 */
[----:B------:R-:W-:Y:S01]  /*1390*/  FFMA.FTZ R3, R120, R91, R3 ;  /* 0x0000005b78037223 */ /* 0x000fe20000010003 */
[----:B------:R-:W-:Y:S01]  /*13a0*/  FADD.FTZ R102, -R125, R102 ;  /* 0x000000667d667221 */ /* 0x000fe20000010100 */
[----:B------:R-:W-:Y:S01]  /*13b0*/  FMUL.FTZ R91, R66, R87 ;  /* 0x00000057425b7220 */ /* 0x000fe20000410000 */
[----:B------:R-:W-:Y:S01]  /*13c0*/  FADD.FTZ R114, R114, R93 ;  /* 0x0000005d72727221 */ /* 0x000fe20000010000 */
[----:B------:R-:W-:Y:S01]  /*13d0*/  FMUL.FTZ R128, R111, R128 ;  /* 0x000000806f807220 */ /* 0x000fe20000410000 */
[----:B------:R-:W-:Y:S01]  /*13e0*/  FFMA.FTZ R43, R123, R93, R130 ;  /* 0x0000005d7b2b7223 */ /* 0x000fe20000010082 */
[----:B------:R-:W-:Y:S01]  /*13f0*/  FMUL.FTZ R116, R111, R116 ;  /* 0x000000746f747220 */ /* 0x000fe20000410000 */
[----:B------:R-:W-:Y:S01]  /*1400*/  FADD.FTZ R46, -R125, R46 ;  /* 0x0000002e7d2e7221 */ /* 0x000fe20000010100 */
[----:B------:R-:W-:Y:S01]  /*1410*/  FMUL.FTZ R118, R111, R102 ;  /* 0x000000666f767220 */ /* 0x000fe20000410000 */
[----:B------:R-:W-:Y:S01]  /*1420*/  FADD.FTZ R114, R114, R91 ;  /* 0x0000005b72727221 */ /* 0x000fe20000010000 */
[----:B------:R-:W-:Y:S01]  /*1430*/  SHF.L.U32 R44, R44, 0x10, RZ ;  /* 0x000000102c2c7819 */ /* 0x000fe200000006ff */
[----:B------:R-:W-:Y:S01]  /*1440*/  FADD.FTZ R24, R87, R24 ;  /* 0x0000001857187221 */ /* 0x000fe20000010000 */
[C---:B------:R-:W-:Y:S01]  /*1450*/  FFMA.FTZ R7, R128.reuse, R87, R7 ;  /* 0x0000005780077223 */ /* 0x040fe20000010007 */
[----:B------:R-:W-:Y:S01]  /*1460*/  FFMA.FTZ R102, R128, R91, R43 ;  /* 0x0000005b80667223 */ /* 0x000fe2000001002b */
[----:B------:R-:W-:Y:S01]  /*1470*/  FADD.FTZ R26, R131, R26 ;  /* 0x0000001a831a7221 */ /* 0x000fe20000010000 */
[-C--:B------:R-:W-:Y:S01]  /*1480*/  FFMA.FTZ R9, R116, R131.reuse, R9 ;  /* 0x0000008374097223 */ /* 0x080fe20000010009 */
[----:B------:R-:W-:Y:S01]  /*1490*/  FMUL.FTZ R87, R67, R131 ;  /* 0x0000008343577220 */ /* 0x000fe20000410000 */
[----:B------:R-:W-:Y:S01]  /*14a0*/  FMUL.FTZ R131, R111, R46 ;  /* 0x0000002e6f837220 */ /* 0x000fe20000410000 */
[----:B------:R-:W-:Y:S01]  /*14b0*/  FADD.FTZ R46, R114, R89 ;  /* 0x00000059722e7221 */ /* 0x000fe20000010000 */
[----:B------:R-:W-:Y:S01]  /*14c0*/  FFMA.FTZ R43, R127, R89, R102 ;  /* 0x000000597f2b7223 */ /* 0x000fe20000010066 */
[C---:B------:R-:W-:Y:S01]  /*14d0*/  FADD.FTZ R42, -R125.reuse, R42 ;  /* 0x0000002a7d2a7221 */ /* 0x040fe20000010100 */
[----:B------:R-:W-:Y:S01]  /*14e0*/  FADD.FTZ R44, -R125, R44 ;  /* 0x0000002c7d2c7221 */ /* 0x000fe20000010100 */
[----:B------:R-:W-:Y:S01]  /*14f0*/  SHF.L.U32 R125, R97, 0x10, RZ ;  /* 0x00000010617d7819 */ /* 0x000fe200000006ff */
[----:B------:R-:W-:Y:S01]  /*1500*/  FMUL.FTZ R97, R57, R140 ;  /* 0x0000008c39617220 */ /* 0x000fe20000410000 */
[----:B------:R-:W-:Y:S01]  /*1510*/  FADD.FTZ R46, R46, R87 ;  /* 0x000000572e2e7221 */ /* 0x000fe20000010000 */
[----:B------:R-:W-:Y:S01]  /*1520*/  FFMA.FTZ R114, R116, R87, R43 ;  /* 0x0000005774727223 */ /* 0x000fe2000001002b */
[----:B------:R-:W-:Y:S01]  /*1530*/  FADD.FTZ R28, R101, R28 ;  /* 0x0000001c651c7221 */ /* 0x000fe20000010000 */
[-C--:B------:R-:W-:Y:S01]  /*1540*/  FFMA.FTZ R11, R118, R101.reuse, R11 ;  /* 0x00000065760b7223 */ /* 0x080fe2000001000b */
[----:B------:R-:W-:Y:S01]  /*1550*/  FMUL.FTZ R101, R68, R101 ;  /* 0x0000006544657220 */ /* 0x000fe20000410000 */
[----:B------:R-:W-:Y:S01]  /*1560*/  FADD.FTZ R46, R46, R97 ;  /* 0x000000612e2e7221 */ /* 0x000fe20000010000 */
[----:B------:R-:W-:Y:S01]  /*1570*/  FFMA.FTZ R43, R129, R97, R114 ;  /* 0x00000061812b7223 */ /* 0x000fe20000010072 */
[----:B------:R-:W-:Y:S01]  /*1580*/  SHF.L.U32 R126, R47, 0x10, RZ ;  /* 0x000000102f7e7819 */ /* 0x000fe200000006ff */
        /* <DEDUP_REMOVED lines=8> */
[----:B------:R-:W-:Y:S01]  /*1610*/  FMUL.FTZ R125, R111, R42 ;  /* 0x0000002a6f7d7220 */ /* 0x000fe20000410000 */
[----:B------:R-:W-:Y:S01]  /*1620*/  FADD.FTZ R43, R45, R102 ;  /* 0x000000662d2b7221 */ /* 0x000fe20000010000 */
[----:B------:R-:W-:Y:S01]  /*1630*/  FMUL.FTZ R126, R69, R126 ;  /* 0x0000007e457e7220 */ /* 0x000fe20000410000 */
[----:B------:R-:W-:Y:S01]  /*1640*/  FFMA.FTZ R45, R131, R102, R44 ;  /* 0x00000066832d7223 */ /* 0x000fe2000001002c */
[----:B------:R-:W-:Y:S01]  /*1650*/  FADD.FTZ R33, R124, R33 ;  /* 0x000000217c217221 */ /* 0x000fe20000010000 */
[-C--:B------:R-:W-:Y:S01]  /*1660*/  FFMA.FTZ R42, R125, R124.reuse, R16 ;  /* 0x0000007c7d2a7223 */ /* 0x080fe20000010010 */
[----:B------:R-:W-:Y:S01]  /*1670*/  FMUL.FTZ R124, R59, R124 ;  /* 0x0000007c3b7c7220 */ /* 0x000fe20000410000 */
[----:B------:R-:W-:Y:S01]  /*1680*/  FADD.FTZ R43, R43, R126 ;  /* 0x0000007e2b2b7221 */ /* 0x000fe20000010000 */
[----:B------:R-:W-:Y:S01]  /*1690*/  FFMA.FTZ R16, R130, R126, R45 ;  /* 0x0000007e82107223 */ /* 0x000fe2000001002d */
[-C--:B------:R-:W-:Y:S01]  /*16a0*/  FMUL.FTZ R114, R70, R41.reuse ;  /* 0x0000002946727220 */ /* 0x080fe20000410000 */
        /* <DEDUP_REMOVED lines=8> */
[----:B------:R-:W-:Y:S01]  /*1730*/  FFMA.FTZ R12, R129, R140, R12 ;  /* 0x0000008c810c7223 */ /* 0x000fe2000001000c */
[----:B------:R-:W-:Y:S01]  /*1740*/  FADD.FTZ R32, R41, R32 ;  /* 0x0000002029207221 */ /* 0x000fe20000010000 */
[C---:B------:R-:W-:Y:S01]  /*1750*/  FFMA.FTZ R15, R132.reuse, R41, R15 ;  /* 0x00000029840f7223 */ /* 0x040fe2000001000f */
[----:B------:R-:W-:Y:S01]  /*1760*/  FADD.FTZ R43, R43, R114 ;  /* 0x000000722b2b7221 */ /* 0x000fe20000010000 */
[----:B------:R-:W-:Y:S01]  /*1770*/  FFMA.FTZ R45, R132, R114, R45 ;  /* 0x00000072842d7223 */ /* 0x000fe2000001002d */
        /* <DEDUP_REMOVED lines=8> */
[----:B------:R-:W-:Y:S02]  /*1800*/  IMAD.MOV.U32 R16, RZ, RZ, R42 ;  /* 0x000000ffff107224 */ /* 0x000fe400078e002a */
[----:B-1----:R-:W-:Y:S02]  /*1810*/  FADD.FTZ R47, R40, R47 ;  /* 0x0000002f282f7221 */ /* 0x002fe40000010000 */
        /* <DEDUP_REMOVED lines=10> */
.L_x_60:
[----:B------:R-:W-:Y:S01]  /*18c0*/  LOP3.LUT P3, RZ, R112, 0xff, RZ, 0xc0, !PT ;  /* 0x000000ff70ff7812 */ /* 0x000fe2000786c0ff */
[----:B-1----:R-:W-:Y:S01]  /*18d0*/  FADD.FTZ R40, R43, R40 ;  /* 0x000000282b287221 */ /* 0x002fe20000010000 */
[----:B--2---:R-:W-:Y:S01]  /*18e0*/  FADD.FTZ R41, R45, R134 ;  /* 0x000000862d297221 */ /* 0x004fe20000010000 */
[----:B------:R-:W-:Y:S10]  /*18f0*/  @P2 BRA `(.L_x_43) ;  /* 0x0000000000242947 */ /* 0x000ff40003800000 */
[----:B------:R-:W1:Y:S01]  /*1900*/  S2UR UR5, SR_CgaCtaId ;  /* 0x00000000000579c3 */ /* 0x000e620000008800 */
[----:B------:R-:W-:Y:S01]  /*1910*/  SHF.R.U32.HI R42, RZ, 0x5, R34 ;  /* 0x00000005ff2a7819 */ /* 0x000fe20000011622 */
[----:B------:R-:W-:-:S03]  /*1920*/  UMOV UR4, 0x400 ;  /* 0x0000040000047882 */ /* 0x000fc60000000000 */
[----:B0-----:R-:W-:-:S04]  /*1930*/  LOP3.LUT R43, R42, 0x7fffffc, RZ, 0xc0, !PT ;  /* 0x07fffffc2a2b7812 */ /* 0x001fc800078ec0ff */
[----:B------:R-:W-:-:S04]  /*1940*/  @!P3 IADD3 R43, R43, 0x4, RZ ;  /* 0x000000042b2bb810 */ /* 0x000fc80007ffe0ff */
[----:B------:R-:W-:Y:S01]  /*1950*/  LOP3.LUT R42, R43, 0x3, R42, 0xf8, !PT ;  /* 0x000000032b2a7812 */ /* 0x000fe200078ef82a */
[----:B-1----:R-:W-:-:S06]  /*1960*/  ULEA UR4, UR5, UR4, 0x18 ;  /* 0x0000000405047291 */ /* 0x002fcc000f8ec03f */
[----:B------:R-:W-:-:S05]  /*1970*/  LEA R42, R42, UR4, 0x3 ;  /* 0x000000042a2a7c11 */ /* 0x000fca000f8e18ff */
[----:B------:R1:W-:Y:S02]  /*1980*/  STS.64 [R42+0x2800], R40 ;  /* 0x002800282a007388 */ /* 0x0003e40000000a00 */
.L_x_43:
[----:B------:R-:W-:Y:S05]  /*1990*/  WARPSYNC.ALL ;  /* 0x0000000000007948 */ /* 0x000fea0003800000 */
[----:B------:R-:W2:Y:S08]  /*19a0*/  S2UR UR5, SR_CgaCtaId ;  /* 0x00000000000579c3 */ /* 0x000eb00000008800 */
[----:B------:R-:W-:Y:S01]  /*19b0*/  BAR.SYNC.DEFER_BLOCKING 0x0 ;  /* 0x0000000000007b1d */ /* 0x000fe20000010000 */
[----:B-1----:R-:W-:-:S02]  /*19c0*/  SHF.R.U32.HI R40, RZ, 0x5, R34 ;  /* 0x00000005ff287819 */ /* 0x002fc40000011622 */
[----:B------:R-:W-:Y:S02]  /*19d0*/  ISETP.NE.U32.AND P2, PT, RZ, UR14, PT ;  /* 0x0000000eff007c0c */ /* 0x000fe4000bf45070 */
[----:B------:R-:W-:Y:S01]  /*19e0*/  LOP3.LUT R40, R40, 0x7fffffc, RZ, 0xc0, !PT ;  /* 0x07fffffc28287812 */ /* 0x000fe200078ec0ff */
[----:B------:R-:W-:Y:S01]  /*19f0*/  UMOV UR4, 0x400 ;  /* 0x0000040000047882 */ /* 0x000fe20000000000 */
[----:B------:R-:W-:Y:S02]  /*1a00*/  ISETP.NE.AND.EX P2, PT, RZ, UR15, PT, P2 ;  /* 0x0000000fff007c0c */ /* 0x000fe4000bf45320 */
[----:B------:R-:W-:Y:S01]  /*1a10*/  @!P3 IADD3 R40, R40, 0x4, RZ ;  /* 0x000000042828b810 */ /* 0x000fe20007ffe0ff */
[----:B--2---:R-:W-:-:S06]  /*1a20*/  ULEA UR4, UR5, UR4, 0x18 ;  /* 0x0000000405047291 */ /* 0x004fcc000f8ec03f */
[----:B------:R-:W-:-:S05]  /*1a30*/  LEA R112, R40, UR4, 0x3 ;  /* 0x0000000428707c11 */ /* 0x000fca000f8e18ff */
[----:B0-----:R-:W0:Y:S04]  /*1a40*/  LDS.128 R40, [R112+0x2800] ;  /* 0x0028000070287984 */ /* 0x001e280000000c00 */
[----:B------:R-:W1:Y:S01]  /*1a50*/  LDS.128 R44, [R112+0x2810] ;  /* 0x00281000702c7984 */ /* 0x000e620000000c00 */
[----:B0-----:R-:W-:Y:S01]  /*1a60*/  FADD.FTZ R133, RZ, R40 ;  /* 0x00000028ff857221 */ /* 0x001fe20000010000 */
[----:B------:R-:W-:Y:S01]  /*1a70*/  FADD.FTZ R40, RZ, R41 ;  /* 0x00000029ff287221 */ /* 0x000fe20000010000 */
[----:B-----5:R-:W-:Y:S02]  /*1a80*/  @P1 MOV R41, R72 ;  /* 0x0000004800291202 */ /* 0x020fe40000000f00 */
[----:B------:R-:W-:Y:S01]  /*1a90*/  FADD.FTZ R133, R42, R133 ;  /* 0x000000852a857221 */ /* 0x000fe20000010000 */
[----:B------:R-:W-:-:S03]  /*1aa0*/  FADD.FTZ R40, R43, R40 ;  /* 0x000000282b287221 */ /* 0x000fc60000010000 */
[----:B-1----:R-:W-:Y:S01]  /*1ab0*/  FADD.FTZ R133, R133, R44 ;  /* 0x0000002c85857221 */ /* 0x002fe20000010000 */
[----:B------:R-:W-:Y:S01]  /*1ac0*/  FADD.FTZ R40, R40, R45 ;  /* 0x0000002d28287221 */ /* 0x000fe20000010000 */
[----:B------:R-:W-:Y:S02]  /*1ad0*/  @P1 IMAD.MOV.U32 R44, RZ, RZ, R73 ;  /* 0x000000ffff2c1224 */ /* 0x000fe400078e0049 */
[----:B------:R-:W-:Y:S01]  /*1ae0*/  FADD.FTZ R46, R46, R133 ;  /* 0x000000852e2e7221 */ /* 0x000fe20000010000 */
[----:B------:R-:W-:Y:S02]  /*1af0*/  FADD.FTZ R40, R47, R40 ;  /* 0x000000282f287221 */ /* 0x000fe40000010000 */
[----:B------:R-:W-:Y:S01]  /*1b00*/  @P1 SHF.L.U32 R44, R44, 0x10, RZ ;  /* 0x000000102c2c1819 */ /* 0x000fe200000006ff */
[----:B------:R-:W-:Y:S01]  /*1b10*/  FMUL.FTZ R46, R46, UR12 ;  /* 0x0000000c2e2e7c20 */ /* 0x000fe20008410000 */
[----:B------:R-:W-:-:S04]  /*1b20*/  FMUL.FTZ R45, R40, UR12 ;  /* 0x0000000c282d7c20 */ /* 0x000fc80008410000 */
[----:B------:R-:W-:-:S05]  /*1b30*/  FSEL R42, R46, RZ, !P4 ;  /* 0x000000ff2e2a7208 */ /* 0x000fca0006000000 */
[-CC-:B------:R-:W-:Y:S01]  /*1b40*/  FFMA.FTZ R47, R86, R45.reuse, R42.reuse ;  /* 0x0000002d562f7223 */ /* 0x180fe2000001002a */
[-CC-:B------:R-:W-:Y:S01]  /*1b50*/  FFMA.FTZ R92, R92, R45.reuse, R42.reuse ;  /* 0x0000002d5c5c7223 */ /* 0x180fe2000001002a */
[-CC-:B------:R-:W-:Y:S01]  /*1b60*/  FFMA.FTZ R117, R117, R45.reuse, R42.reuse ;  /* 0x0000002d75757223 */ /* 0x180fe2000001002a */
[-C--:B------:R-:W-:Y:S01]  /*1b70*/  FFMA.FTZ R83, R83, R45.reuse, R42 ;  /* 0x0000002d53537223 */ /* 0x080fe2000001002a */
[----:B------:R-:W-:Y:S01]  /*1b80*/  FADD.FTZ R82, R82, -R47 ;  /* 0x8000002f52527221 */ /* 0x000fe20000010000 */
[----:B------:R-:W-:Y:S01]  /*1b90*/  FADD.FTZ R92, R85, -R92 ;  /* 0x8000005c555c7221 */ /* 0x000fe20000010000 */
[-CC-:B------:R-:W-:Y:S01]  /*1ba0*/  FFMA.FTZ R43, R88, R45.reuse, R42.reuse ;  /* 0x0000002d582b7223 */ /* 0x180fe2000001002a */
[-CC-:B------:R-:W-:Y:S01]  /*1bb0*/  FFMA.FTZ R122, R122, R45.reuse, R42.reuse ;  /* 0x0000002d7a7a7223 */ /* 0x180fe2000001002a */
[----:B------:R-:W-:Y:S01]  /*1bc0*/  FMUL.FTZ R85, R111, R82 ;  /* 0x000000526f557220 */ /* 0x000fe20000410000 */
[----:B------:R-:W-:Y:S01]  /*1bd0*/  @P1 MOV R82, R74 ;  /* 0x0000004a00521202 */ /* 0x000fe20000000f00 */
[----:B------:R-:W-:Y:S01]  /*1be0*/  FADD.FTZ R100, R100, -R117 ;  /* 0x8000007564647221 */ /* 0x000fe20000010000 */
[-CC-:B------:R-:W-:Y:S01]  /*1bf0*/  FFMA.FTZ R86, R119, R45.reuse, R42.reuse ;  /* 0x0000002d77567223 */ /* 0x180fe2000001002a */
[----:B------:R-:W-:Y:S01]  /*1c00*/  FADD.FTZ R90, R90, -R83 ;  /* 0x800000535a5a7221 */ /* 0x000fe20000010000 */
[----:B------:R-:W-:Y:S01]  /*1c10*/  FADD.FTZ R84, R84, -R43 ;  /* 0x8000002b54547221 */ /* 0x000fe20000010000 */
[-CC-:B------:R-:W-:Y:S01]  /*1c20*/  FFMA.FTZ R103, R103, R45.reuse, R42.reuse ;  /* 0x0000002d67677223 */ /* 0x180fe2000001002a */
        /* <DEDUP_REMOVED lines=10> */
[-C--:B------:R-:W-:Y:S01]  /*1cd0*/  FFMA.FTZ R125, R125, R45.reuse, R42 ;  /* 0x0000002d7d7d7223 */ /* 0x080fe2000001002a */
[----:B------:R-:W-:Y:S01]  /*1ce0*/  FADD.FTZ R122, R95, -R122 ;  /* 0x8000007a5f7a7221 */ /* 0x000fe20000010000 */
[----:B------:R-:W-:Y:S01]  /*1cf0*/  @P1 SHF.L.U32 R82, R82, 0x10, RZ ;  /* 0x0000001052521819 */ /* 0x000fe200000006ff */
[----:B------:R-:W-:Y:S01]  /*1d00*/  FFMA.FTZ R45, R132, R45, R42 ;  /* 0x0000002d842d7223 */ /* 0x000fe2000001002a */
[----:B------:R-:W-:Y:S01]  /*1d10*/  FMUL.FTZ R95, R111, R100 ;  /* 0x000000646f5f7220 */ /* 0x000fe20000410000 */
[----:B------:R-:W-:Y:S01]  /*1d20*/  @P1 SHF.L.U32 R42, R41, 0x10, RZ ;  /* 0x00000010292a1819 */ /* 0x000fe200000006ff */
[----:B------:R-:W-:Y:S01]  /*1d30*/  FADD.FTZ R86, R99, -R86 ;  /* 0x8000005663567221 */ /* 0x000fe20000010000 */
[C---:B------:R-:W-:Y:S01]  /*1d40*/  FMUL.FTZ R41, R111.reuse, R90 ;  /* 0x0000005a6f297220 */ /* 0x040fe20000410000 */
[----:B------:R-:W-:Y:S01]  /*1d50*/  FMUL.FTZ R99, R111, R84 ;  /* 0x000000546f637220 */ /* 0x000fe20000410000 */
[--C-:B------:R-:W-:Y:S01]  /*1d60*/  @P1 SHF.R.U64 R43, R72, 0x10, R73.reuse ;  /* 0x00000010482b1819 */ /* 0x100fe20000001249 */
[----:B------:R-:W-:Y:S01]  /*1d70*/  @P1 FADD.FTZ R95, R95, R82 ;  /* 0x000000525f5f1221 */ /* 0x000fe20000010000 */
[----:B------:R-:W-:Y:S01]  /*1d80*/  @P1 SHF.R.U32.HI R84, RZ, 0x10, R73 ;  /* 0x00000010ff541819 */ /* 0x000fe20000011649 */
[----:B------:R-:W-:-:S02]  /*1d90*/  @P1 IMAD.MOV.U32 R82, RZ, RZ, R75 ;  /* 0x000000ffff521224 */ /* 0x000fc400078e004b */
[----:B------:R-:W-:Y:S01]  /*1da0*/  @P1 FADD.FTZ R41, R41, R42 ;  /* 0x0000002a29291221 */ /* 0x000fe20000010000 */
[----:B------:R-:W-:Y:S01]  /*1db0*/  @P1 FADD.FTZ R99, R99, R44 ;  /* 0x0000002c63631221 */ /* 0x000fe20000010000 */
[----:B------:R-:W-:Y:S01]  /*1dc0*/  @P1 SHF.L.U32 R42, R43, 0x10, RZ ;  /* 0x000000102b2a1819 */ /* 0x000fe200000006ff */
[----:B------:R-:W-:Y:S01]  /*1dd0*/  FMUL.FTZ R43, R111, R92 ;  /* 0x0000005c6f2b7220 */ /* 0x000fe20000410000 */
[----:B------:R-:W-:Y:S01]  /*1de0*/  @P1 SHF.L.U32 R44, R84, 0x10, RZ ;  /* 0x00000010542c1819 */ /* 0x000fe200000006ff */
[----:B------:R-:W-:Y:S01]  /*1df0*/  FADD.FTZ R92, R97, -R40 ;  /* 0x80000028615c7221 */ /* 0x000fe20000010000 */
[----:B------:R-:W-:Y:S01]  /*1e00*/  @P1 SHF.R.U64 R84, R74, 0x10, R75 ;  /* 0x000000104a541819 */ /* 0x000fe2000000124b */
[----:B------:R-:W-:Y:S01]  /*1e10*/  FADD.FTZ R116, R87, -R116 ;  /* 0x8000007457747221 */ /* 0x000fe20000010000 */
[----:B------:R-:W-:Y:S01]  /*1e20*/  @P1 SHF.L.U32 R40, R82, 0x10, RZ ;  /* 0x0000001052281819 */ /* 0x000fe200000006ff */
[----:B------:R-:W-:Y:S01]  /*1e30*/  FADD.FTZ R90, R89, -R46 ;  /* 0x8000002e595a7221 */ /* 0x000fe20000010000 */
[----:B------:R-:W-:Y:S01]  /*1e40*/  FMUL.FTZ R87, R111, R86 ;  /* 0x000000566f577220 */ /* 0x000fe20000410000 */
[----:B------:R-:W-:Y:S01]  /*1e50*/  @P1 SHF.L.U32 R46, R84, 0x10, RZ ;  /* 0x00000010542e1819 */ /* 0x000fe200000006ff */
[----:B------:R-:W-:Y:S01]  /*1e60*/  FADD.FTZ R98, R98, -R121 ;  /* 0x8000007962627221 */ /* 0x000fe20000010000 */
[----:B------:R-:W-:Y:S01]  /*1e70*/  @P1 MOV R84, R76 ;  /* 0x0000004c00541202 */ /* 0x000fe20000000f00 */
[----:B------:R-:W-:Y:S01]  /*1e80*/  @P1 FADD.FTZ R87, R87, R40 ;  /* 0x0000002857571221 */ /* 0x000fe20000010000 */
[----:B------:R-:W-:Y:S01]  /*1e90*/  @P1 SHF.R.U64 R86, R76, 0x10, R77 ;  /* 0x000000104c561819 */ /* 0x000fe2000000124d */
[----:B------:R-:W-:Y:S01]  /*1ea0*/  FMUL.FTZ R97, R111, R98 ;  /* 0x000000626f617220 */ /* 0x000fe20000410000 */
[----:B------:R-:W-:Y:S01]  /*1eb0*/  @P1 SHF.L.U32 R84, R84, 0x10, RZ ;  /* 0x0000001054541819 */ /* 0x000fe200000006ff */
[----:B------:R-:W-:Y:S01]  /*1ec0*/  FMUL.FTZ R40, R87, R110 ;  /* 0x0000006e57287220 */ /* 0x000fe20000410000 */
[----:B------:R-:W-:Y:S01]  /*1ed0*/  FADD.FTZ R126, R126, -R83 ;  /* 0x800000537e7e7221 */ /* 0x000fe20000010000 */
[----:B------:R-:W-:Y:S01]  /*1ee0*/  FMUL.FTZ R121, R111, R122 ;  /* 0x0000007a6f797220 */ /* 0x000fe20000410000 */
[----:B------:R-:W-:Y:S01]  /*1ef0*/  FADD.FTZ R88, R93, -R88 ;  /* 0x800000585d587221 */ /* 0x000fe20000010000 */
[----:B------:R-:W-:Y:S01]  /*1f00*/  @P1 FADD.FTZ R97, R97, R84 ;  /* 0x0000005461611221 */ /* 0x000fe20000010000 */
[----:B------:R0:W-:Y:S01]  /*1f10*/  F2F.BF16.F32 R83, R40 ;  /* 0x0000002800537304 */ /* 0x0001e20000202000 */
[----:B------:R-:W-:Y:S01]  /*1f20*/  @P1 SHF.L.U32 R84, R86, 0x10, RZ ;  /* 0x0000001056541819 */ /* 0x000fe200000006ff */
[----:B------:R-:W-:Y:S01]  /*1f30*/  FADD.FTZ R114, R114, -R45 ;  /* 0x8000002d72727221 */ /* 0x000fe20000010000 */
[----:B------:R-:W-:Y:S01]  /*1f40*/  FMUL.FTZ R127, R111, R88 ;  /* 0x000000586f7f7220 */ /* 0x000fe20000410000 */
[----:B------:R-:W-:Y:S01]  /*1f50*/  @P1 MOV R45, R78 ;  /* 0x0000004e002d1202 */ /* 0x000fe20000000f00 */
[----:B------:R-:W-:Y:S01]  /*1f60*/  FADD.FTZ R94, R94, -R119 ;  /* 0x800000775e5e7221 */ /* 0x000fe20000010000 */
[----:B------:R-:W-:Y:S01]  /*1f70*/  @P1 FADD.FTZ R121, R121, R84 ;  /* 0x0000005479791221 */ /* 0x000fe20000010000 */
[----:B------:R-:W-:Y:S01]  /*1f80*/  FMUL.FTZ R119, R111, R90 ;  /* 0x0000005a6f777220 */ /* 0x000fe20000410000 */
[----:B------:R-:W-:Y:S01]  /*1f90*/  @P1 SHF.R.U64 R88, R78, 0x10, R79 ;  /* 0x000000104e581819 */ /* 0x000fe2000000124f */
[--C-:B0-----:R-:W-:Y:S01]  /*1fa0*/  @P1 IMAD.MOV.U32 R40, RZ, RZ, R77.reuse ;  /* 0x000000ffff281224 */ /* 0x101fe200078e004d */
[----:B------:R-:W-:Y:S01]  /*1fb0*/  @P1 SHF.R.U32.HI R86, RZ, 0x10, R77 ;  /* 0x00000010ff561819 */ /* 0x000fe2000001164d */
[----:B------:R-:W-:Y:S01]  /*1fc0*/  FADD.FTZ R128, R91, -R128 ;  /* 0x800000805b807221 */ /* 0x000fe20000010000 */
[----:B------:R-:W-:Y:S01]  /*1fd0*/  FADD.FTZ R96, R96, -R103 ;  /* 0x8000006760607221 */ /* 0x000fe20000010000 */
[----:B------:R-:W-:Y:S01]  /*1fe0*/  @P1 SHF.R.U32.HI R82, RZ, 0x10, R75 ;  /* 0x00000010ff521819 */ /* 0x000fe2000001164b */
[----:B------:R-:W-:Y:S01]  /*1ff0*/  FADD.FTZ R124, R124, -R125 ;  /* 0x8000007d7c7c7221 */ /* 0x000fe20000010000 */
[----:B------:R-:W-:Y:S01]  /*2000*/  @P1 SHF.L.U32 R84, R40, 0x10, RZ ;  /* 0x0000001028541819 */ /* 0x000fe200000006ff */
[C---:B------:R-:W-:Y:S01]  /*2010*/  FMUL.FTZ R125, R111.reuse, R116 ;  /* 0x000000746f7d7220 */ /* 0x040fe20000410000 */
[----:B------:R-:W-:Y:S01]  /*2020*/  @P1 SHF.L.U32 R86, R86, 0x10, RZ ;  /* 0x0000001056561819 */ /* 0x000fe200000006ff */
[C---:B------:R-:W-:Y:S01]  /*2030*/  FMUL.FTZ R133, R111.reuse, R128 ;  /* 0x000000806f857220 */ /* 0x040fe20000410000 */
[----:B------:R-:W-:Y:S01]  /*2040*/  FMUL.FTZ R103, R111, R96 ;  /* 0x000000606f677220 */ /* 0x000fe20000410000 */
[----:B------:R-:W-:Y:S01]  /*2050*/  @P1 FADD.FTZ R127, R127, R84 ;  /* 0x000000547f7f1221 */ /* 0x000fe20000010000 */
[----:B------:R-:W-:Y:S01]  /*2060*/  @P1 SHF.L.U32 R84, R45, 0x10, RZ ;  /* 0x000000102d541819 */ /* 0x000fe200000006ff */
[----:B------:R-:W-:Y:S01]  /*2070*/  FADD.FTZ R118, R101, -R118 ;  /* 0x8000007665767221 */ /* 0x000fe20000010000 */
[----:B------:R-:W-:Y:S01]  /*2080*/  @P1 SHF.L.U32 R82, R82, 0x10, RZ ;  /* 0x0000001052521819 */ /* 0x000fe200000006ff */
[----:B------:R-:W-:Y:S01]  /*2090*/  FMUL.FTZ R101, R111, R94 ;  /* 0x0000005e6f657220 */ /* 0x000fe20000410000 */
[----:B------:R-:W-:Y:S01]  /*20a0*/  @P1 FADD.FTZ R85, R85, R44 ;  /* 0x0000002c55551221 */ /* 0x000fe20000010000 */
[----:B------:R-:W-:Y:S01]  /*20b0*/  @P1 FADD.FTZ R119, R119, R84 ;  /* 0x0000005477771221 */ /* 0x000fe20000010000 */
[----:B------:R-:W-:Y:S01]  /*20c0*/  @P1 SHF.L.U32 R84, R88, 0x10, RZ ;  /* 0x0000001058541819 */ /* 0x000fe200000006ff */
[----:B------:R-:W-:Y:S01]  /*20d0*/  @P1 FADD.FTZ R133, R133, R86 ;  /* 0x0000005685851221 */ /* 0x000fe20000010000 */
[----:B------:R-:W-:Y:S01]  /*20e0*/  @P1 FADD.FTZ R43, R43, R42 ;  /* 0x0000002a2b2b1221 */ /* 0x000fe20000010000 */
[----:B------:R-:W-:Y:S01]  /*20f0*/  @P1 FADD.FTZ R103, R103, R46 ;  /* 0x0000002e67671221 */ /* 0x000fe20000010000 */
[-C--:B------:R-:W-:Y:S01]  /*2100*/  FMUL.FTZ R40, R121, R110.reuse ;  /* 0x0000006e79287220 */ /* 0x080fe20000410000 */
[----:B------:R-:W-:Y:S01]  /*2110*/  @P1 FADD.FTZ R125, R125, R84 ;  /* 0x000000547d7d1221 */ /* 0x000fe20000010000 */
[----:B------:R-:W-:Y:S01]  /*2120*/  @P1 MOV R84, R79 ;  /* 0x0000004f00541202 */ /* 0x000fe20000000f00 */
[----:B------:R-:W-:Y:S01]  /*2130*/  @P1 FADD.FTZ R101, R101, R82 ;  /* 0x0000005265651221 */ /* 0x000fe20000010000 */
[----:B------:R-:W-:Y:S01]  /*2140*/  @P1 SHF.R.U32.HI R86, RZ, 0x10, R79 ;  /* 0x00000010ff561819 */ /* 0x000fe2000001164f */
[-C--:B------:R-:W-:Y:S01]  /*2150*/  FMUL.FTZ R44, R85, R110.reuse ;  /* 0x0000006e552c7220 */ /* 0x080fe20000410000 */
[-C--:B------:R-:W-:Y:S01]  /*2160*/  FMUL.FTZ R45, R127, R110.reuse ;  /* 0x0000006e7f2d7220 */ /* 0x080fe20000410000 */
[----:B------:R-:W-:Y:S01]  /*2170*/  @P1 SHF.L.U32 R84, R84, 0x10, RZ ;  /* 0x0000001054541819 */ /* 0x000fe200000006ff */
[-C--:B------:R-:W-:Y:S01]  /*2180*/  FMUL.FTZ R42, R43, R110.reuse ;  /* 0x0000006e2b2a7220 */ /* 0x080fe20000410000 */
[----:B------:R-:W-:Y:S01]  /*2190*/  FMUL.FTZ R46, R103, R110 ;  /* 0x0000006e672e7220 */ /* 0x000fe20000410000 */
[----:B------:R-:W-:Y:S01]  /*21a0*/  FADD.FTZ R102, R102, -R131 ;  /* 0x8000008366667221 */ /* 0x000fe20000010000 */
[----:B------:R0:W-:Y:S01]  /*21b0*/  F2F.BF16.F32 R94, R40 ;  /* 0x00000028005e7304 */ /* 0x0001e20000202000 */
[----:B------:R-:W-:Y:S01]  /*21c0*/  FMUL.FTZ R129, R111, R92 ;  /* 0x0000005c6f817220 */ /* 0x000fe20000410000 */
[----:B------:R-:W-:Y:S01]  /*21d0*/  FMUL.FTZ R82, R101, R110 ;  /* 0x0000006e65527220 */ /* 0x000fe20000410000 */
[----:B------:R-:W-:-:S02]  /*21e0*/  @P1 IMAD.U32 R86, R86, 0x10000, RZ ;  /* 0x0001000056561824 */ /* 0x000fc400078e00ff */
[----:B------:R-:W-:Y:S01]  /*21f0*/  FMUL.FTZ R131, R111, R118 ;  /* 0x000000766f837220 */ /* 0x000fe20000410000 */
[----:B------:R-:W-:Y:S01]  /*2200*/  @P1 MOV R90, R81 ;  /* 0x00000051005a1202 */ /* 0x000fe20000000f00 */
[----:B------:R-:W-:Y:S01]  /*2210*/  @P1 FADD.FTZ R129, R129, R84 ;  /* 0x0000005481811221 */ /* 0x000fe20000010000 */
[----:B------:R-:W-:Y:S01]  /*2220*/  @P1 SHF.R.U64 R88, R80, 0x10, R81 ;  /* 0x0000001050581819 */ /* 0x000fe20000001251 */
[----:B------:R1:W-:Y:S01]  /*2230*/  F2F.BF16.F32 R96, R45 ;  /* 0x0000002d00607304 */ /* 0x0003e20000202000 */
[-C--:B0-----:R-:W-:Y:S01]  /*2240*/  FMUL.FTZ R40, R133, R110.reuse ;  /* 0x0000006e85287220 */ /* 0x081fe20000410000 */
[-C--:B------:R-:W-:Y:S01]  /*2250*/  FMUL.FTZ R47, R41, R110.reuse ;  /* 0x0000006e292f7220 */ /* 0x080fe20000410000 */
[----:B------:R-:W-:Y:S01]  /*2260*/  @P1 FADD.FTZ R131, R131, R86 ;  /* 0x0000005683831221 */ /* 0x000fe20000010000 */
[----:B------:R-:W-:Y:S01]  /*2270*/  @P1 SHF.L.U32 R84, R90, 0x10, RZ ;  /* 0x000000105a541819 */ /* 0x000fe200000006ff */
[----:B------:R-:W-:Y:S01]  /*2280*/  FMUL.FTZ R117, R99, R110 ;  /* 0x0000006e63757220 */ /* 0x000fe20000410000 */
[----:B------:R-:W-:Y:S01]  /*2290*/  FMUL.FTZ R93, R111, R124 ;  /* 0x0000007c6f5d7220 */ /* 0x000fe20000410000 */
[----:B------:R-:W-:Y:S01]  /*22a0*/  @P2 F2FP.BF16.F32.PACK_AB R41, RZ, R41 ;  /* 0x00000029ff29223e */ /* 0x000fe200000010ff */
[----:B------:R-:W0:Y:S01]  /*22b0*/  F2F.BF16.F32 R44, R44 ;  /* 0x0000002c002c7304 */ /* 0x000e220000202000 */
[----:B-1----:R-:W-:Y:S01]  /*22c0*/  FMUL.FTZ R45, R119, R110 ;  /* 0x0000006e772d7220 */ /* 0x002fe20000410000 */
[----:B------:R-:W-:-:S02]  /*22d0*/  @P1 IMAD.U32 R88, R88, 0x10000, RZ ;  /* 0x0001000058581824 */ /* 0x000fc400078e00ff */
[----:B------:R-:W-:Y:S01]  /*22e0*/  FMUL.FTZ R91, R111, R126 ;  /* 0x0000007e6f5b7220 */ /* 0x000fe20000410000 */
[----:B------:R-:W-:Y:S01]  /*22f0*/  @P1 MOV R86, R80 ;  /* 0x0000005000561202 */ /* 0x000fe20000000f00 */
[----:B------:R-:W-:Y:S01]  /*2300*/  @P1 FADD.FTZ R93, R93, R84 ;  /* 0x000000545d5d1221 */ /* 0x000fe20000010000 */
[-C--:B------:R-:W-:Y:S01]  /*2310*/  FMUL.FTZ R123, R95, R110.reuse ;  /* 0x0000006e5f7b7220 */ /* 0x080fe20000410000 */
[-C--:B------:R-:W-:Y:S01]  /*2320*/  FMUL.FTZ R135, R97, R110.reuse ;  /* 0x0000006e61877220 */ /* 0x080fe20000410000 */
[----:B------:R1:W2:Y:S01]  /*2330*/  F2F.BF16.F32 R92, R40 ;  /* 0x00000028005c7304 */ /* 0x0002a20000202000 */
[----:B------:R-:W-:Y:S01]  /*2340*/  @P2 PRMT R104, R41, 0x7610, R104 ;  /* 0x0000761029682816 */ /* 0x000fe20000000068 */
[----:B------:R-:W-:Y:S01]  /*2350*/  FMUL.FTZ R84, R129, R110 ;  /* 0x0000006e81547220 */ /* 0x000fe20000410000 */
[----:B------:R-:W-:Y:S01]  /*2360*/  @P1 FADD.FTZ R91, R91, R88 ;  /* 0x000000585b5b1221 */ /* 0x000fe20000010000 */
[----:B------:R-:W-:Y:S01]  /*2370*/  @P1 SHF.L.U32 R86, R86, 0x10, RZ ;  /* 0x0000001056561819 */ /* 0x000fe200000006ff */
[C---:B------:R-:W-:Y:S01]  /*2380*/  FMUL.FTZ R89, R111.reuse, R102 ;  /* 0x000000666f597220 */ /* 0x040fe20000410000 */
[----:B------:R-:W-:Y:S01]  /*2390*/  @P2 F2FP.BF16.F32.PACK_AB R43, RZ, R43 ;  /* 0x0000002bff2b223e */ /* 0x000fe200000010ff */
[----:B------:R-:W-:Y:S01]  /*23a0*/  FMUL.FTZ R111, R111, R114 ;  /* 0x000000726f6f7220 */ /* 0x000fe20000410000 */
[----:B------:R-:W3:Y:S01]  /*23b0*/  F2F.BF16.F32 R42, R42 ;  /* 0x0000002a002a7304 */ /* 0x000ee20000202000 */
[----:B-1----:R-:W-:Y:S01]  /*23c0*/  FMUL.FTZ R40, R125, R110 ;  /* 0x0000006e7d287220 */ /* 0x002fe20000410000 */
[----:B------:R-:W-:Y:S01]  /*23d0*/  @P1 FADD.FTZ R89, R89, R86 ;  /* 0x0000005659591221 */ /* 0x000fe20000010000 */
[----:B------:R-:W-:-:S02]  /*23e0*/  @P2 PRMT R106, R43, 0x7610, R106 ;  /* 0x000076102b6a2816 */ /* 0x000fc4000000006a */
[----:B0-----:R-:W-:Y:S02]  /*23f0*/  SHF.L.U32 R86, R44, 0x10, RZ ;  /* 0x000000102c567819 */ /* 0x001fe400000006ff */
[----:B------:R-:W-:Y:S01]  /*2400*/  @P2 F2FP.BF16.F32.PACK_AB R99, RZ, R99 ;  /* 0x00000063ff63223e */ /* 0x000fe200000010ff */
[----:B------:R-:W-:Y:S01]  /*2410*/  F2F.BF16.F32 R46, R46 ;  /* 0x0000002e002e7304 */ /* 0x000fe20000202000 */
[----:B------:R-:W-:Y:S02]  /*2420*/  @P2 F2FP.BF16.F32.PACK_AB R85, RZ, R85 ;  /* 0x00000055ff55223e */ /* 0x000fe400000010ff */
[----:B------:R-:W-:Y:S02]  /*2430*/  @P2 PRMT R108, R99, 0x7610, R108 ;  /* 0x00007610636c2816 */ /* 0x000fe4000000006c */
[----:B--2---:R-:W-:Y:S01]  /*2440*/  SHF.L.U32 R99, R92, 0x10, RZ ;  /* 0x000000105c637819 */ /* 0x004fe200000006ff */
[----:B---3--:R-:W-:Y:S02]  /*2450*/  IMAD.WIDE.U32 R42, R42, 0x10000, RZ ;  /* 0x000100002a2a7825 */ /* 0x008fe400078e00ff */
[----:B------:R-:W0:Y:S01]  /*2460*/  F2F.BF16.F32 R82, R82 ;  /* 0x0000005200527304 */ /* 0x000e220000202000 */
[----:B------:R-:W-:-:S02]  /*2470*/  @P2 F2FP.BF16.F32.PACK_AB R103, RZ, R103 ;  /* 0x00000067ff67223e */ /* 0x000fc400000010ff */
[----:B------:R-:W-:Y:S02]  /*2480*/  @P2 F2FP.BF16.F32.PACK_AB R90, RZ, R87 ;  /* 0x00000057ff5a223e */ /* 0x000fe400000010ff */
[----:B------:R-:W-:-:S03]  /*2490*/  @P2 PRMT R115, R85, 0x7610, R115 ;  /* 0x0000761055732816 */ /* 0x000fc60000000073 */
[----:B------:R1:W-:Y:S01]  /*24a0*/  F2F.BF16.F32 R137, R45 ;  /* 0x0000002d00897304 */ /* 0x0003e20000202000 */
[----:B0-----:R-:W-:-:S07]  /*24b0*/  SHF.L.U32 R82, R82, 0x10, RZ ;  /* 0x0000001052527819 */ /* 0x001fce00000006ff */
[----:B------:R-:W0:Y:S01]  /*24c0*/  F2F.BF16.F32 R47, R47 ;  /* 0x0000002f002f7304 */ /* 0x000e220000202000 */
[----:B-1----:R-:W-:-:S07]  /*24d0*/  FMUL.FTZ R45, R131, R110 ;  /* 0x0000006e832d7220 */ /* 0x002fce0000410000 */
[----:B------:R1:W-:Y:S01]  /*24e0*/  F2F.BF16.F32 R98, R40 ;  /* 0x0000002800627304 */ /* 0x0003e20000202000 */
[----:B0-----:R-:W-:-:S07]  /*24f0*/  LOP3.LUT R42, R42, R47, RZ, 0xfc, !PT ;  /* 0x0000002f2a2a7212 */ /* 0x001fce00078efcff */
[----:B------:R-:W0:Y:S01]  /*2500*/  F2F.BF16.F32 R117, R117 ;  /* 0x0000007500757304 */ /* 0x000e220000202000 */
[----:B-1----:R-:W1:Y:S07]  /*2510*/  LDC.64 R40, c[0x0][0x2f8] ;  /* 0x0000be00ff287b82 */ /* 0x002e6e0000000a00 */
[----:B------:R2:W3:Y:S01]  /*2520*/  F2F.BF16.F32 R88, R45 ;  /* 0x0000002d00587304 */ /* 0x0004e20000202000 */
[----:B0-----:R-:W-:-:S07]  /*2530*/  LOP3.LUT R43, R43, R86, R117, 0xfe, !PT ;  /* 0x000000562b2b7212 */ /* 0x001fce00078efe75 */
[----:B------:R-:W0:Y:S01]  /*2540*/  F2F.BF16.F32 R123, R123 ;  /* 0x0000007b007b7304 */ /* 0x000e220000202000 */
[----:B--2---:R-:W-:-:S04]  /*2550*/  IMAD.WIDE.U32 R44, R46, 0x10000, RZ ;  /* 0x000100002e2c7825 */ /* 0x004fc800078e00ff */
[----:B------:R-:W-:Y:S01]  /*2560*/  IMAD.WIDE.U32 R46, R94, 0x10000, RZ ;  /* 0x000100005e2e7825 */ /* 0x000fe200078e00ff */
[----:B------:R-:W-:Y:S02]  /*2570*/  LOP3.LUT R45, R45, R82, R83, 0xfe, !PT ;  /* 0x000000522d2d7212 */ /* 0x000fe400078efe53 */
[----:B------:R-:W2:Y:S01]  /*2580*/  F2F.BF16.F32 R135, R135 ;  /* 0x0000008700877304 */ /* 0x000ea20000202000 */
[----:B------:R-:W-:Y:S01]  /*2590*/  IMAD.WIDE.U32 R82, R98, 0x10000, RZ ;  /* 0x0001000062527825 */ /* 0x000fe200078e00ff */
[----:B---3--:R-:W-:Y:S02]  /*25a0*/  SHF.L.U32 R117, R88, 0x10, RZ ;  /* 0x0000001058757819 */ /* 0x008fe400000006ff */
[----:B------:R-:W-:Y:S02]  /*25b0*/  LOP3.LUT R47, R47, R99, R96, 0xfe, !PT ;  /* 0x000000632f2f7212 */ /* 0x000fe400078efe60 */
[----:B------:R-:W-:Y:S02]  /*25c0*/  LOP3.LUT R82, R82, R137, RZ, 0xfc, !PT ;  /* 0x0000008952527212 */ /* 0x000fe400078efcff */
[----:B------:R-:W3:Y:S01]  /*25d0*/  F2F.BF16.F32 R84, R84 ;  /* 0x0000005400547304 */ /* 0x000ee20000202000 */
[----:B0-----:R-:W-:-:S02]  /*25e0*/  LOP3.LUT R44, R44, R123, RZ, 0xfc, !PT ;  /* 0x0000007b2c2c7212 */ /* 0x001fc400078efcff */
[----:B------:R-:W-:Y:S02]  /*25f0*/  @P2 F2FP.BF16.F32.PACK_AB R88, RZ, R95 ;  /* 0x0000005fff58223e */ /* 0x000fe400000010ff */
[----:B--2---:R-:W-:Y:S02]  /*2600*/  LOP3.LUT R46, R46, R135, RZ, 0xfc, !PT ;  /* 0x000000872e2e7212 */ /* 0x004fe400078efcff */
[----:B---3--:R-:W-:Y:S01]  /*2610*/  LOP3.LUT R83, R83, R117, R84, 0xfe, !PT ;  /* 0x0000007553537212 */ /* 0x008fe200078efe54 */
[----:B-1----:R-:W-:Y:S06]  /*2620*/  @!P2 BRA `(.L_x_44) ;  /* 0x000000000020a947 */ /* 0x002fec0003800000 */
        /* <DEDUP_REMOVED lines=8> */
.L_x_44:
[----:B0-----:R-:W-:Y:S01]  /*26b0*/  IMAD.WIDE.U32 R86, R71, 0x8, R40 ;  /* 0x0000000847567825 */ /* 0x001fe200078e0028 */
[----:B------:R-:W-:-:S03]  /*26c0*/  @P2 F2FP.BF16.F32.PACK_AB R101, RZ, R101 ;  /* 0x00000065ff65223e */ /* 0x000fc600000010ff */
[----:B------:R-:W-:Y:S01]  /*26d0*/  FMUL.FTZ R71, R89, R110 ;  /* 0x0000006e59477220 */ /* 0x000fe20000410000 */
[----:B------:R-:W-:Y:S01]  /*26e0*/  @P2 PRMT R104, R88, 0x7610, R104 ;  /* 0x0000761058682816 */ /* 0x000fe20000000068 */
[----:B------:R-:W-:Y:S01]  /*26f0*/  IMAD.WIDE.U32 R84, R105, 0x8, R40 ;  /* 0x0000000869547825 */ /* 0x000fe200078e0028 */
[----:B------:R0:W-:Y:S01]  /*2700*/  STG.E.64 desc[UR6][R86.64], R42 ;  /* 0x0000002a56007986 */ /* 0x0001e2000c101b06 */
[----:B------:R-:W-:Y:S02]  /*2710*/  @P2 PRMT R106, R103, 0x7610, R106 ;  /* 0x00007610676a2816 */ /* 0x000fe4000000006a */
[----:B------:R-:W-:Y:S02]  /*2720*/  @P2 PRMT R108, R90, 0x7610, R108 ;  /* 0x000076105a6c2816 */ /* 0x000fe4000000006c */
[----:B------:R-:W-:Y:S01]  /*2730*/  @P2 PRMT R115, R101, 0x7610, R115 ;  /* 0x0000761065732816 */ /* 0x000fe20000000073 */
[----:B------:R-:W-:Y:S06]  /*2740*/  @!P2 BRA `(.L_x_45) ;  /* 0x000000000020a947 */ /* 0x000fec0003800000 */
[----:B0-----:R-:W0:Y:S01]  /*2750*/  LDC.64 R42, c[0x0][0x308] ;  /* 0x0000c200ff2a7b82 */ /* 0x001e220000000a00 */
[----:B------:R-:W-:Y:S02]  /*2760*/  LOP3.LUT R86, R106, 0xffff, RZ, 0xc0, !PT ;  /* 0x0000ffff6a567812 */ /* 0x000fe400078ec0ff */
[----:B------:R-:W-:-:S03]  /*2770*/  PRMT R95, R108, 0x5410, R115 ;  /* 0x000054106c5f7816 */ /* 0x000fc60000000073 */
[----:B------:R-:W-:-:S05]  /*2780*/  IMAD.WIDE.U32 R86, R86, 0x10000, RZ ;  /* 0x0001000056567825 */ /* 0x000fca00078e00ff */
[----:B------:R-:W-:Y:S02]  /*2790*/  LOP3.LUT R87, R95, R87, RZ, 0xfc, !PT ;  /* 0x000000575f577212 */ /* 0x000fe400078efcff */
[----:B------:R-:W-:Y:S01]  /*27a0*/  LOP3.LUT R86, R86, 0xffff, R104, 0xf8, !PT ;  /* 0x0000ffff56567812 */ /* 0x000fe200078ef868 */
[----:B0-----:R-:W-:-:S05]  /*27b0*/  IMAD.WIDE.U32 R42, R105, 0x8, R42 ;  /* 0x00000008692a7825 */ /* 0x001fca00078e002a */
[----:B------:R1:W-:Y:S02]  /*27c0*/  STG.E.64 desc[UR6][R42.64], R86 ;  /* 0x000000562a007986 */ /* 0x0003e4000c101b06 */
.L_x_45:
[----:B------:R2:W-:Y:S01]  /*27d0*/  STG.E.64 desc[UR6][R84.64], R44 ;  /* 0x0000002c54007986 */ /* 0x0005e2000c101b06 */
[----:B01----:R2:W0:Y:S01]  /*27e0*/  F2F.BF16.F32 R87, R71 ;  /* 0x0000004700577304 */ /* 0x0034220000202000 */
[----:B------:R-:W-:Y:S01]  /*27f0*/  @P2 F2FP.BF16.F32.PACK_AB R97, RZ, R97 ;  /* 0x00000061ff61223e */ /* 0x000fe200000010ff */
[----:B------:R-:W-:Y:S01]  /*2800*/  IMAD.WIDE.U32 R42, R107, 0x8, R40 ;  /* 0x000000086b2a7825 */ /* 0x000fe200078e0028 */
[----:B------:R-:W-:Y:S02]  /*2810*/  @P2 F2FP.BF16.F32.PACK_AB R121, RZ, R121 ;  /* 0x00000079ff79223e */ /* 0x000fe400000010ff */
[----:B------:R-:W-:Y:S02]  /*2820*/  @P2 F2FP.BF16.F32.PACK_AB R127, RZ, R127 ;  /* 0x0000007fff7f223e */ /* 0x000fe400000010ff */
[----:B------:R-:W-:Y:S02]  /*2830*/  @P2 F2FP.BF16.F32.PACK_AB R133, RZ, R133 ;  /* 0x00000085ff85223e */ /* 0x000fe400000010ff */
[----:B------:R-:W-:-:S02]  /*2840*/  @P2 PRMT R104, R97, 0x7610, R104 ;  /* 0x0000761061682816 */ /* 0x000fc40000000068 */
[----:B------:R-:W-:Y:S02]  /*2850*/  @P2 PRMT R106, R121, 0x7610, R106 ;  /* 0x00007610796a2816 */ /* 0x000fe4000000006a */
[----:B------:R-:W-:Y:S02]  /*2860*/  @P2 PRMT R108, R127, 0x7610, R108 ;  /* 0x000076107f6c2816 */ /* 0x000fe4000000006c */
[----:B------:R-:W-:Y:S01]  /*2870*/  @P2 PRMT R115, R133, 0x7610, R115 ;  /* 0x0000761085732816 */ /* 0x000fe20000000073 */
[----:B0-2---:R-:W-:Y:S06]  /*2880*/  @!P2 BRA `(.L_x_46) ;  /* 0x000000000020a947 */ /* 0x005fec0003800000 */
        /* <DEDUP_REMOVED lines=8> */
.L_x_46:
[----:B------:R1:W-:Y:S01]  /*2910*/  STG.E.64 desc[UR6][R42.64], R46 ;  /* 0x0000002e2a007986 */ /* 0x0003e2000c101b06 */
[----:B------:R-:W-:Y:S01]  /*2920*/  FMUL.FTZ R71, R91, R110 ;  /* 0x0000006e5b477220 */ /* 0x000fe20000410000 */
[----:B0-----:R-:W-:Y:S01]  /*2930*/  @P1 SHF.R.U32.HI R84, RZ, 0x10, R81 ;  /* 0x00000010ff541819 */ /* 0x001fe20000011651 */
[----:B------:R-:W-:Y:S01]  /*2940*/  IMAD.WIDE.U32 R44, R109, 0x8, R40 ;  /* 0x000000086d2c7825 */ /* 0x000fe200078e0028 */
[----:B------:R-:W-:Y:S02]  /*2950*/  @P2 F2FP.BF16.F32.PACK_AB R119, RZ, R119 ;  /* 0x00000077ff77223e */ /* 0x000fe400000010ff */
[----:B------:R-:W-:Y:S01]  /*2960*/  @P2 F2FP.BF16.F32.PACK_AB R125, RZ, R125 ;  /* 0x0000007dff7d223e */ /* 0x000fe200000010ff */
[----:B------:R-:W0:Y:S01]  /*2970*/  F2F.BF16.F32 R71, R71 ;  /* 0x0000004700477304 */ /* 0x000e220000202000 */
[----:B------:R-:W-:Y:S01]  /*2980*/  @P2 F2FP.BF16.F32.PACK_AB R129, RZ, R129 ;  /* 0x00000081ff81223e */ /* 0x000fe200000010ff */
[----:B------:R-:W-:Y:S01]  /*2990*/  @P1 IMAD.U32 R84, R84, 0x10000, RZ ;  /* 0x0001000054541824 */ /* 0x000fe200078e00ff */
[----:B------:R-:W-:-:S02]  /*29a0*/  @P2 F2FP.BF16.F32.PACK_AB R131, RZ, R131 ;  /* 0x00000083ff83223e */ /* 0x000fc400000010ff */
[----:B------:R-:W-:Y:S02]  /*29b0*/  @P2 PRMT R104, R119, 0x7610, R104 ;  /* 0x0000761077682816 */ /* 0x000fe40000000068 */
[----:B------:R-:W-:Y:S02]  /*29c0*/  @P2 PRMT R106, R125, 0x7610, R106 ;  /* 0x000076107d6a2816 */ /* 0x000fe4000000006a */
[----:B------:R-:W-:Y:S02]  /*29d0*/  @P2 PRMT R108, R129, 0x7610, R108 ;  /* 0x00007610816c2816 */ /* 0x000fe4000000006c */
[----:B------:R-:W-:Y:S01]  /*29e0*/  @P2 PRMT R115, R131, 0x7610, R115 ;  /* 0x0000761083732816 */ /* 0x000fe20000000073 */
[----:B-1----:R-:W-:Y:S06]  /*29f0*/  @!P2 BRA `(.L_x_47) ;  /* 0x000000000020a947 */ /* 0x002fec0003800000 */
[----:B------:R-:W1:Y:S01]  /*2a00*/  LDC.64 R42, c[0x0][0x308] ;  /* 0x0000c200ff2a7b82 */ /* 0x000e620000000a00 */
[----:B------:R-:W-:Y:S02]  /*2a10*/  LOP3.LUT R46, R106, 0xffff, RZ, 0xc0, !PT ;  /* 0x0000ffff6a2e7812 */ /* 0x000fe400078ec0ff */
[----:B------:R-:W-:-:S03]  /*2a20*/  PRMT R85, R108, 0x5410, R115 ;  /* 0x000054106c557816 */ /* 0x000fc60000000073 */
[----:B------:R-:W-:-:S05]  /*2a30*/  IMAD.WIDE.U32 R46, R46, 0x10000, RZ ;  /* 0x000100002e2e7825 */ /* 0x000fca00078e00ff */
[----:B------:R-:W-:Y:S02]  /*2a40*/  LOP3.LUT R47, R85, R47, RZ, 0xfc, !PT ;  /* 0x0000002f552f7212 */ /* 0x000fe400078efcff */
[----:B------:R-:W-:Y:S01]  /*2a50*/  LOP3.LUT R46, R46, 0xffff, R104, 0xf8, !PT ;  /* 0x0000ffff2e2e7812 */ /* 0x000fe200078ef868 */
[----:B-1----:R-:W-:-:S05]  /*2a60*/  IMAD.WIDE.U32 R42, R109, 0x8, R42 ;  /* 0x000000086d2a7825 */ /* 0x002fca00078e002a */
[----:B------:R1:W-:Y:S02]  /*2a70*/  STG.E.64 desc[UR6][R42.64], R46 ;  /* 0x0000002e2a007986 */ /* 0x0003e4000c101b06 */
.L_x_47:
[----:B------:R-:W-:Y:S01]  /*2a80*/  @P1 FADD.FTZ R111, R111, R84 ;  /* 0x000000546f6f1221 */ /* 0x000fe20000010000 */
[----:B------:R2:W-:Y:S01]  /*2a90*/  STG.E.64 desc[UR6][R44.64], R82 ;  /* 0x000000522c007986 */ /* 0x0005e2000c101b06 */
[-C--:B-1----:R-:W-:Y:S01]  /*2aa0*/  FMUL.FTZ R42, R93, R110.reuse ;  /* 0x0000006e5d2a7220 */ /* 0x082fe20000410000 */
[----:B------:R-:W-:Y:S01]  /*2ab0*/  @P2 F2FP.BF16.F32.PACK_AB R89, RZ, R89 ;  /* 0x00000059ff59223e */ /* 0x000fe200000010ff */
[----:B------:R-:W-:Y:S01]  /*2ac0*/  FMUL.FTZ R110, R111, R110 ;  /* 0x0000006e6f6e7220 */ /* 0x000fe20000410000 */
[----:B------:R-:W-:Y:S01]  /*2ad0*/  @P2 F2FP.BF16.F32.PACK_AB R91, RZ, R91 ;  /* 0x0000005bff5b223e */ /* 0x000fe200000010ff */
[----:B------:R2:W1:Y:S01]  /*2ae0*/  F2F.BF16.F32 R84, R42 ;  /* 0x0000002a00547304 */ /* 0x0004620000202000 */
[----:B------:R-:W-:Y:S02]  /*2af0*/  @P2 F2FP.BF16.F32.PACK_AB R93, RZ, R93 ;  /* 0x0000005dff5d223e */ /* 0x000fe400000010ff */
[----:B------:R-:W-:Y:S02]  /*2b00*/  @P2 F2FP.BF16.F32.PACK_AB R111, RZ, R111 ;  /* 0x0000006fff6f223e */ /* 0x000fe400000010ff */
[----:B------:R-:W-:-:S02]  /*2b10*/  @P2 PRMT R104, R89, 0x7610, R104 ;  /* 0x0000761059682816 */ /* 0x000fc40000000068 */
[----:B------:R-:W-:Y:S01]  /*2b20*/  @P2 PRMT R106, R91, 0x7610, R106 ;  /* 0x000076105b6a2816 */ /* 0x000fe2000000006a */
[----:B------:R-:W3:Y:S01]  /*2b30*/  F2F.BF16.F32 R110, R110 ;  /* 0x0000006e006e7304 */ /* 0x000ee20000202000 */
[----:B------:R-:W-:Y:S02]  /*2b40*/  @P2 PRMT R108, R93, 0x7610, R108 ;  /* 0x000076105d6c2816 */ /* 0x000fe4000000006c */
[----:B------:R-:W-:Y:S01]  /*2b50*/  @P2 PRMT R115, R111, 0x7610, R115 ;  /* 0x000076106f732816 */ /* 0x000fe20000000073 */
[----:B--2---:R-:W-:Y:S06]  /*2b60*/  @!P2 BRA `(.L_x_48) ;  /* 0x000000000020a947 */ /* 0x004fec0003800000 */
[----:B------:R-:W2:Y:S01]  /*2b70*/  LDC.64 R44, c[0x0][0x308] ;  /* 0x0000c200ff2c7b82 */ /* 0x000ea20000000a00 */
[----:B------:R-:W-:Y:S02]  /*2b80*/  LOP3.LUT R42, R106, 0xffff, RZ, 0xc0, !PT ;  /* 0x0000ffff6a2a7812 */ /* 0x000fe400078ec0ff */
[----:B------:R-:W-:-:S03]  /*2b90*/  PRMT R47, R108, 0x5410, R115 ;  /* 0x000054106c2f7816 */ /* 0x000fc60000000073 */
[----:B------:R-:W-:-:S05]  /*2ba0*/  IMAD.WIDE.U32 R42, R42, 0x10000, RZ ;  /* 0x000100002a2a7825 */ /* 0x000fca00078e00ff */
[----:B------:R-:W-:Y:S02]  /*2bb0*/  LOP3.LUT R47, R47, R43, RZ, 0xfc, !PT ;  /* 0x0000002b2f2f7212 */ /* 0x000fe400078efcff */
[----:B------:R-:W-:Y:S01]  /*2bc0*/  LOP3.LUT R46, R42, 0xffff, R104, 0xf8, !PT ;  /* 0x0000ffff2a2e7812 */ /* 0x000fe200078ef868 */
[----:B--2---:R-:W-:-:S05]  /*2bd0*/  IMAD.WIDE.U32 R42, R113, 0x8, R44 ;  /* 0x00000008712a7825 */ /* 0x004fca00078e002c */
[----:B------:R2:W-:Y:S02]  /*2be0*/  STG.E.64 desc[UR6][R42.64], R46 ;  /* 0x0000002e2a007986 */ /* 0x0005e4000c101b06 */
.L_x_48:
[----:B0-2---:R-:W-:Y:S01]  /*2bf0*/  IMAD.WIDE.U32 R42, R71, 0x10000, RZ ;  /* 0x00010000472a7825 */ /* 0x005fe200078e00ff */
[----:B---3--:R-:W-:Y:S02]  /*2c00*/  SHF.L.U32 R45, R110, 0x10, RZ ;  /* 0x000000106e2d7819 */ /* 0x008fe400000006ff */
[----:B------:R-:W-:Y:S01]  /*2c10*/  IADD3 R49, R49, UR16, RZ ;  /* 0x0000001031317c10 */ /* 0x000fe2000fffe0ff */
[----:B------:R-:W-:Y:S01]  /*2c20*/  IMAD.WIDE.U32 R40, R113, 0x8, R40 ;  /* 0x0000000871287825 */ /* 0x000fe200078e0028 */
[----:B-1----:R-:W-:Y:S02]  /*2c30*/  LOP3.LUT R43, R43, R45, R84, 0xfe, !PT ;  /* 0x0000002d2b2b7212 */ /* 0x002fe400078efe54 */
[----:B------:R-:W-:Y:S02]  /*2c40*/  LOP3.LUT R42, R42, R87, RZ, 0xfc, !PT ;  /* 0x000000572a2a7212 */ /* 0x000fe400078efcff */
[----:B------:R-:W-:Y:S02]  /*2c50*/  ISETP.GE.AND P1, PT, R49, UR17, PT ;  /* 0x0000001131007c0c */ /* 0x000fe4000bf26270 */
[----:B------:R-:W-:Y:S01]  /*2c60*/  SEL R112, RZ, 0x1, P3 ;  /* 0x00000001ff707807 */ /* 0x000fe20001800000 */
[----:B------:R0:W-:Y:S10]  /*2c70*/  STG.E.64 desc[UR6][R40.64], R42 ;  /* 0x0000002a28007986 */ /* 0x0001f4000c101b06 */
[----:B------:R-:W-:Y:S05]  /*2c80*/  @!P1 BRA `(.L_x_49) ;  /* 0xffffffd800709947 */ /* 0x000fea000383ffff */
[----:B------:R-:W-:Y:S01]  /*2c90*/  IMAD.MOV.U32 R45, RZ, RZ, R38 ;  /* 0x000000ffff2d7224 */ /* 0x000fe200078e0026 */
[----:B------:R-:W-:Y:S01]  /*2ca0*/  MOV R50, R21 ;  /* 0x0000001500327202 */ /* 0x000fe20000000f00 */
[----:B------:R-:W-:Y:S01]  /*2cb0*/  IMAD.MOV.U32 R51, RZ, RZ, R20 ;  /* 0x000000ffff337224 */ /* 0x000fe200078e0014 */
[----:B------:R-:W-:Y:S02]  /*2cc0*/  MOV R53, R26 ;  /* 0x0000001a00357202 */ /* 0x000fe40000000f00 */
[----:B------:R-:W-:Y:S02]  /*2cd0*/  MOV R38, R4 ;  /* 0x0000000400267202 */ /* 0x000fe40000000f00 */
[----:B------:R-:W-:Y:S01]  /*2ce0*/  MOV R20, R23 ;  /* 0x0000001700147202 */ /* 0x000fe20000000f00 */
[----:B------:R-:W-:Y:S01]  /*2cf0*/  IMAD.MOV.U32 R23, RZ, RZ, R24 ;  /* 0x000000ffff177224 */ /* 0x000fe200078e0018 */
[----:B------:R-:W-:Y:S02]  /*2d00*/  MOV R21, R22 ;  /* 0x0000001600157202 */ /* 0x000fe40000000f00 */
[----:B------:R-:W-:-:S02]  /*2d10*/  MOV R26, R12 ;  /* 0x0000000c001a7202 */ /* 0x000fc40000000f00 */
[----:B------:R-:W-:Y:S02]  /*2d20*/  MOV R54, R29 ;  /* 0x0000001d00367202 */ /* 0x000fe40000000f00 */
[----:B------:R-:W-:Y:S02]  /*2d30*/  MOV R55, R28 ;  /* 0x0000001c00377202 */ /* 0x000fe40000000f00 */
[----:B------:R-:W-:Y:S01]  /*2d40*/  MOV R44, R48 ;  /* 0x00000030002c7202 */ /* 0x000fe20000000f00 */
[----:B------:R-:W-:Y:S01]  /*2d50*/  IMAD.MOV.U32 R48, RZ, RZ, R19 ;  /* 0x000000ffff307224 */ /* 0x000fe200078e0013 */
[----:B0-----:R-:W-:Y:S02]  /*2d60*/  MOV R41, R39 ;  /* 0x0000002700297202 */ /* 0x001fe40000000f00 */
[----:B------:R-:W-:Y:S02]  /*2d70*/  MOV R42, R37 ;  /* 0x00000025002a7202 */ /* 0x000fe40000000f00 */
[----:B------:R-:W-:-:S02]  /*2d80*/  MOV R46, R36 ;  /* 0x00000024002e7202 */ /* 0x000fc40000000f00 */
[----:B------:R-:W-:Y:S02]  /*2d90*/  MOV R4, R6 ;  /* 0x0000000600047202 */ /* 0x000fe40000000f00 */
[----:B------:R-:W-:Y:S02]  /*2da0*/  MOV R22, R25 ;  /* 0x0000001900167202 */ /* 0x000fe40000000f00 */
[----:B------:R-:W-:Y:S01]  /*2db0*/  MOV R52, R27 ;  /* 0x0000001b00347202 */ /* 0x000fe20000000f00 */
[----:B------:R-:W-:Y:S01]  /*2dc0*/  IMAD.MOV.U32 R27, RZ, RZ, R11 ;  /* 0x000000ffff1b7224 */ /* 0x000fe200078e000b */
[----:B------:R-:W-:Y:S02]  /*2dd0*/  MOV R12, R14 ;  /* 0x0000000e000c7202 */ /* 0x000fe40000000f00 */
[----:B------:R-:W-:Y:S01]  /*2de0*/  MOV R28, R31 ;  /* 0x0000001f001c7202 */ /* 0x000fe20000000f00 */
[----:B------:R-:W-:Y:S01]  /*2df0*/  IMAD.MOV.U32 R31, RZ, RZ, R32 ;  /* 0x000000ffff1f7224 */ /* 0x000fe200078e0020 */
[----:B------:R-:W-:-:S02]  /*2e00*/  MOV R29, R30 ;  /* 0x0000001e001d7202 */ /* 0x000fc40000000f00 */
[----:B------:R-:W-:Y:S02]  /*2e10*/  MOV R40, R60 ;  /* 0x0000003c00287202 */ /* 0x000fe40000000f00 */
[----:B------:R-:W-:Y:S02]  /*2e20*/  MOV R43, R35 ;  /* 0x00000023002b7202 */ /* 0x000fe40000000f00 */
[----:B------:R-:W-:Y:S02]  /*2e30*/  MOV R47, R17 ;  /* 0x00000011002f7202 */ /* 0x000fe40000000f00 */
[----:B------:R-:W-:Y:S02]  /*2e40*/  MOV R36, R2 ;  /* 0x0000000200247202 */ /* 0x000fe40000000f00 */
[----:B------:R-:W-:Y:S02]  /*2e50*/  MOV R37, R0 ;  /* 0x0000000000257202 */ /* 0x000fe40000000f00 */
[----:B------:R-:W-:-:S02]  /*2e60*/  MOV R49, R18 ;  /* 0x0000001200317202 */ /* 0x000fc40000000f00 */
[----:B------:R-:W-:Y:S02]  /*2e70*/  MOV R39, R3 ;  /* 0x0000000300277202 */ /* 0x000fe40000000f00 */
[----:B------:R-:W-:Y:S02]  /*2e80*/  MOV R6, R8 ;  /* 0x0000000800067202 */ /* 0x000fe40000000f00 */
[----:B------:R-:W-:Y:S02]  /*2e90*/  MOV R24, R10 ;  /* 0x0000000a00187202 */ /* 0x000fe40000000f00 */
[----:B------:R-:W-:Y:S02]  /*2ea0*/  MOV R25, R9 ;  /* 0x0000000900197202 */ /* 0x000fe40000000f00 */
[----:B------:R-:W-:Y:S02]  /*2eb0*/  MOV R14, R16 ;  /* 0x00000010000e7202 */ /* 0x000fe40000000f00 */
[----:B------:R-:W-:-:S07]  /*2ec0*/  MOV R30, R33 ;  /* 0x00000021001e7202 */ /* 0x000fce0000000f00 */
.L_x_41:
[----:B------:R-:W0:Y:S01]  /*2ed0*/  S2UR UR4, SR_CTAID.X ;  /* 0x00000000000479c3 */ /* 0x000e220000002500 */
[----:B------:R-:W-:-:S07]  /*2ee0*/  LOP3.LUT R11, R34, 0x7f, RZ, 0xc0, !PT ;  /* 0x0000007f220b7812 */ /* 0x000fce00078ec0ff */
[----:B------:R-:W1:Y:S08]  /*2ef0*/  LDC.64 R2, c[0x0][0x2d0] ;  /* 0x0000b400ff027b82 */ /* 0x000e700000000a00 */
[----:B------:R-:W2:Y:S01]  /*2f00*/  LDC.64 R8, c[0x0][0x2d8] ;  /* 0x0000b600ff087b82 */ /* 0x000ea20000000a00 */
[----:B0-----:R-:W-:Y:S01]  /*2f10*/  LEA.HI R0, R34, UR4, RZ, 0x19 ;  /* 0x0000000422007c11 */ /* 0x001fe2000f8fc8ff */
[----:B------:R-:W-:-:S04]  /*2f20*/  ULDC UR4, c[0x0][0x218] ;  /* 0x0000860000047ab9 */ /* 0x000fc80000000800 */
[----:B------:R-:W-:-:S05]  /*2f30*/  IMAD R0, R0, UR4, RZ ;  /* 0x0000000400007c24 */ /* 0x000fca000f8e02ff */
[----:B------:R-:W-:-:S05]  /*2f40*/  LEA.HI R11, R0, R11, RZ, 0x1e ;  /* 0x0000000b000b7211 */ /* 0x000fca00078ff0ff */
[----:B-1----:R-:W-:-:S04]  /*2f50*/  IMAD.WIDE.U32 R2, R11, 0x10, R2 ;  /* 0x000000100b027825 */ /* 0x002fc800078e0002 */
[----:B--2---:R-:W-:Y:S01]  /*2f60*/  IMAD.WIDE.U32 R8, R11, 0x10, R8 ;  /* 0x000000100b087825 */ /* 0x004fe200078e0008 */
[----:B------:R-:W-:Y:S04]  /*2f70*/  STG.E.128 desc[UR6][R2.64], R44 ;  /* 0x0000002c02007986 */ /* 0x000fe8000c101d06 */
        /* <DEDUP_REMOVED lines=8> */
[----:B------:R-:W-:Y:S01]  /*3000*/  STG.E.128 desc[UR6][R8.64+0x2000], R12 ;  /* 0x0020000c08007986 */ /* 0x000fe2000c101d06 */
[----:B------:R-:W-:Y:S05]  /*3010*/  EXIT ;  /* 0x000000000000794d */ /* 0x000fea0003800000 */
.L_x_42:
[----:B------:R-:W-:Y:S01]  /*3020*/  HFMA2.MMA R135, -RZ, RZ, 0, 9.5367431640625e-07 ;  /* 0x00000010ff877435 */ /* 0x000fe200000001ff */
[----:B------:R-:W-:Y:S02]  /*3030*/  MOV R136, R43 ;  /* 0x0000002b00887202 */ /* 0x000fe40000000f00 */
[----:B------:R-:W-:Y:S02]  /*3040*/  MOV R138, 0x1f ;  /* 0x0000001f008a7802 */ /* 0x000fe40000000f00 */
[----:B------:R-:W-:-:S07]  /*3050*/  MOV R133, 0xffffffff ;  /* 0xffffffff00857802 */ /* 0x000fce0000000f00 */
[----:B-----5:R-:W-:Y:S05]  /*3060*/  WARPSYNC.COLLECTIVE R133, `(.L_x_50) ;  /* 0x0000000085087348 */ /* 0x020fea0003c00000 */
[----:B------:R0:W1:Y:S02]  /*3070*/  SHFL.DOWN P3, R134, R136, R135, R138 ;  /* 0x0800008788867389 */ /* 0x000064000006008a */
[----:B01---5:R-:W-:Y:S01]  /*3080*/  ENDCOLLECTIVE ;  /* 0x000000000000791b */ /* 0x023fe20003800000 */
.L_x_50:
[----:B------:R-:W-:Y:S02]  /*3090*/  MOV R136, R45 ;  /* 0x0000002d00887202 */ /* 0x000fe40000000f00 */
[----:B------:R-:W-:-:S07]  /*30a0*/  MOV R16, R134 ;  /* 0x0000008600107202 */ /* 0x000fce0000000f00 */
[----:B------:R-:W-:Y:S05]  /*30b0*/  WARPSYNC.COLLECTIVE R133, `(.L_x_51) ;  /* 0x0000000085087348 */ /* 0x000fea0003c00000 */
[----:B------:R0:W1:Y:S02]  /*30c0*/  SHFL.DOWN P3, R134, R136, R135, R138 ;  /* 0x0800008788867389 */ /* 0x000064000006008a */
[----:B01----:R-:W-:Y:S01]  /*30d0*/  ENDCOLLECTIVE ;  /* 0x000000000000791b */ /* 0x003fe20003800000 */
.L_x_51:
[----:B------:R-:W-:Y:S01]  /*30e0*/  FADD.FTZ R16, R43, R16 ;  /* 0x000000102b107221 */ /* 0x000fe20000010000 */
[----:B------:R-:W-:-:S04]  /*30f0*/  HFMA2.MMA R135, -RZ, RZ, 0, 4.76837158203125e-07 ;  /* 0x00000008ff877435 */ /* 0x000fc800000001ff */
[----:B------:R-:W-:Y:S01]  /*3100*/  MOV R136, R16 ;  /* 0x0000001000887202 */ /* 0x000fe20000000f00 */
[----:B------:R-:W-:-:S07]  /*3110*/  IMAD.MOV.U32 R40, RZ, RZ, R134 ;  /* 0x000000ffff287224 */ /* 0x000fce00078e0086 */
[----:B------:R-:W-:Y:S05]  /*3120*/  WARPSYNC.COLLECTIVE R133, `(.L_x_52) ;  /* 0x0000000085087348 */ /* 0x000fea0003c00000 */
[----:B------:R0:W1:Y:S02]  /*3130*/  SHFL.DOWN P3, R134, R136, R135, R138 ;  /* 0x0800008788867389 */ /* 0x000064000006008a */
[----:B01----:R-:W-:Y:S01]  /*3140*/  ENDCOLLECTIVE ;  /* 0x000000000000791b */ /* 0x003fe20003800000 */
.L_x_52:
[----:B------:R-:W-:-:S05]  /*3150*/  FADD.FTZ R40, R45, R40 ;  /* 0x000000282d287221 */ /* 0x000fca0000010000 */
[----:B------:R-:W-:Y:S02]  /*3160*/  MOV R136, R40 ;  /* 0x0000002800887202 */ /* 0x000fe40000000f00 */
[----:B------:R-:W-:-:S07]  /*3170*/  MOV R41, R134 ;  /* 0x0000008600297202 */ /* 0x000fce0000000f00 */
[----:B------:R-:W-:Y:S05]  /*3180*/  WARPSYNC.COLLECTIVE R133, `(.L_x_53) ;  /* 0x0000000085087348 */ /* 0x000fea0003c00000 */
[----:B------:R0:W1:Y:S02]  /*3190*/  SHFL.DOWN P3, R134, R136, R135, R138 ;  /* 0x0800008788867389 */ /* 0x000064000006008a */
[----:B01----:R-:W-:Y:S01]  /*31a0*/  ENDCOLLECTIVE ;  /* 0x000000000000791b */ /* 0x003fe20003800000 */
.L_x_53:
[----:B------:R-:W-:Y:S01]  /*31b0*/  FADD.FTZ R41, R16, R41 ;  /* 0x0000002910297221 */ /* 0x000fe20000010000 */
[----:B------:R-:W-:-:S04]  /*31c0*/  MOV R16, R42 ;  /* 0x0000002a00107202 */ /* 0x000fc80000000f00 */
[----:B------:R-:W-:Y:S01]  /*31d0*/  MOV R136, R41 ;  /* 0x0000002900887202 */ /* 0x000fe20000000f00 */
[----:B------:R-:W-:Y:S01]  /*31e0*/  IMAD.MOV.U32 R135, RZ, RZ, 0x4 ;  /* 0x00000004ff877424 */ /* 0x000fe200078e00ff */
[----:B------:R-:W-:-:S07]  /*31f0*/  MOV R47, R134 ;  /* 0x00000086002f7202 */ /* 0x000fce0000000f00 */
[----:B------:R-:W-:Y:S05]  /*3200*/  WARPSYNC.COLLECTIVE R133, `(.L_x_54) ;  /* 0x0000000085087348 */ /* 0x000fea0003c00000 */
[----:B------:R0:W1:Y:S02]  /*3210*/  SHFL.DOWN P3, R134, R136, R135, R138 ;  /* 0x0800008788867389 */ /* 0x000064000006008a */
[----:B01----:R-:W-:Y:S01]  /*3220*/  ENDCOLLECTIVE ;  /* 0x000000000000791b */ /* 0x003fe20003800000 */
.L_x_54:
[----:B------:R-:W-:-:S05]  /*3230*/  FADD.FTZ R47, R40, R47 ;  /* 0x0000002f282f7221 */ /* 0x000fca0000010000 */
[----:B------:R-:W-:Y:S02]  /*3240*/  MOV R136, R47 ;  /* 0x0000002f00887202 */ /* 0x000fe40000000f00 */
[----:B------:R-:W-:-:S07]  /*3250*/  MOV R44, R134 ;  /* 0x00000086002c7202 */ /* 0x000fce0000000f00 */
[----:B------:R-:W-:Y:S05]  /*3260*/  WARPSYNC.COLLECTIVE R133, `(.L_x_55) ;  /* 0x0000000085087348 */ /* 0x000fea0003c00000 */
[----:B------:R0:W1:Y:S02]  /*3270*/  SHFL.DOWN P3, R134, R136, R135, R138 ;  /* 0x0800008788867389 */ /* 0x000064000006008a */
[----:B01----:R-:W-:Y:S01]  /*3280*/  ENDCOLLECTIVE ;  /* 0x000000000000791b */ /* 0x003fe20003800000 */
.L_x_55:
[----:B------:R-:W-:Y:S01]  /*3290*/  FADD.FTZ R44, R41, R44 ;  /* 0x0000002c292c7221 */ /* 0x000fe20000010000 */
[----:B------:R-:W-:-:S04]  /*32a0*/  HFMA2.MMA R135, -RZ, RZ, 0, 1.1920928955078125e-07 ;  /* 0x00000002ff877435 */ /* 0x000fc800000001ff */
[----:B------:R-:W-:Y:S02]  /*32b0*/  MOV R136, R44 ;  /* 0x0000002c00887202 */ /* 0x000fe40000000f00 */
[----:B------:R-:W-:-:S07]  /*32c0*/  MOV R46, R134 ;  /* 0x00000086002e7202 */ /* 0x000fce0000000f00 */
[----:B------:R-:W-:Y:S05]  /*32d0*/  WARPSYNC.COLLECTIVE R133, `(.L_x_56) ;  /* 0x0000000085087348 */ /* 0x000fea0003c00000 */
[----:B------:R0:W1:Y:S02]  /*32e0*/  SHFL.DOWN P3, R134, R136, R135, R138 ;  /* 0x0800008788867389 */ /* 0x000064000006008a */
[----:B01----:R-:W-:Y:S01]  /*32f0*/  ENDCOLLECTIVE ;  /* 0x000000000000791b */ /* 0x003fe20003800000 */
.L_x_56:
[----:B------:R-:W-:-:S04]  /*3300*/  FADD.FTZ R46, R47, R46 ;  /* 0x0000002e2f2e7221 */ /* 0x000fc80000010000 */
[----:B------:R-:W-:Y:S01]  /*3310*/  IMAD.MOV.U32 R136, RZ, RZ, R46 ;  /* 0x000000ffff887224 */ /* 0x000fe200078e002e */
[----:B------:R-:W-:-:S07]  /*3320*/  MOV R43, R134 ;  /* 0x00000086002b7202 */ /* 0x000fce0000000f00 */
[----:B------:R-:W-:Y:S05]  /*3330*/  WARPSYNC.COLLECTIVE R133, `(.L_x_57) ;  /* 0x0000000085087348 */ /* 0x000fea0003c00000 */
[----:B------:R0:W1:Y:S02]  /*3340*/  SHFL.DOWN P3, R134, R136, R135, R138 ;  /* 0x0800008788867389 */ /* 0x000064000006008a */
[----:B01----:R-:W-:Y:S01]  /*3350*/  ENDCOLLECTIVE ;  /* 0x000000000000791b */ /* 0x003fe20003800000 */
.L_x_57:
[----:B------:R-:W-:Y:S01]  /*3360*/  FADD.FTZ R43, R44, R43 ;  /* 0x0000002b2c2b7221 */ /* 0x000fe20000010000 */
[----:B------:R-:W-:-:S04]  /*3370*/  HFMA2.MMA R135, -RZ, RZ, 0, 5.9604644775390625e-08 ;  /* 0x00000001ff877435 */ /* 0x000fc800000001ff */
[----:B------:R-:W-:Y:S02]  /*3380*/  MOV R136, R43 ;  /* 0x0000002b00887202 */ /* 0x000fe40000000f00 */
[----:B------:R-:W-:-:S07]  /*3390*/  MOV R45, R134 ;  /* 0x00000086002d7202 */ /* 0x000fce0000000f00 */
[----:B------:R-:W-:Y:S05]  /*33a0*/  WARPSYNC.COLLECTIVE R133, `(.L_x_58) ;  /* 0x0000000085087348 */ /* 0x000fea0003c00000 */
[----:B------:R0:W1:Y:S02]  /*33b0*/  SHFL.DOWN P3, R134, R136, R135, R138 ;  /* 0x0800008788867389 */ /* 0x000064000006008a */
[----:B01----:R-:W-:Y:S01]  /*33c0*/  ENDCOLLECTIVE ;  /* 0x000000000000791b */ /* 0x003fe20003800000 */
.L_x_58:
[----:B------:R-:W-:-:S05]  /*33d0*/  FADD.FTZ R45, R46, R45 ;  /* 0x0000002d2e2d7221 */ /* 0x000fca0000010000 */
[----:B------:R-:W-:Y:S02]  /*33e0*/  MOV R136, R45 ;  /* 0x0000002d00887202 */ /* 0x000fe40000000f00 */
[----:B------:R-:W-:-:S07]  /*33f0*/  MOV R40, R134 ;  /* 0x0000008600287202 */ /* 0x000fce0000000f00 */
[----:B------:R-:W-:Y:S05]  /*3400*/  WARPSYNC.COLLECTIVE R133, `(.L_x_59) ;  /* 0x0000000085087348 */ /* 0x000fea0003c00000 */
[----:B------:R0:W1:Y:S02]  /*3410*/  SHFL.DOWN P3, R134, R136, R135, R138 ;  /* 0x0800008788867389 */ /* 0x000064000006008a */
[----:B01----:R-:W-:Y:S01]  /*3420*/  ENDCOLLECTIVE ;  /* 0x000000000000791b */ /* 0x003fe20003800000 */
.L_x_59:
[----:B------:R-:W-:Y:S05]  /*3430*/  BRA `(.L_x_60) ;  /* 0xffffffe400207947 */ /* 0x000fea000383ffff */
.L_x_61:
        /* <DEDUP_REMOVED lines=12> */
.L_x_11819:


//--------------------- .text._ZN10layer_norm13ln_bwd_kernelINS_13Kernel_traitsI13__nv_bfloat16S2_S2_S2_fjLj2560ELj1ELj1ELj4ELj8ENS_18Kernel_traits_baseILj2560ES2_S2_S2_S2_fjLj128EEEEELb0ELb0ELb1ELb0EEEvNS_9BwdParamsE --------------------------
	.section	.text._ZN10layer_norm13ln_bwd_kernelINS_13Kernel_traitsI13__nv_bfloat16S2_S2_S2_fjLj2560ELj1ELj1ELj4ELj8ENS_18Kernel_traits_baseILj2560ES2_S2_S2_S2_fjLj128EEEEELb0ELb0ELb1ELb0EEEvNS_9BwdParamsE,"ax",@progbits
	.align	128
        .global         _ZN10layer_norm13ln_bwd_kernelINS_13Kernel_traitsI13__nv_bfloat16S2_S2_S2_fjLj2560ELj1ELj1ELj4ELj8ENS_18Kernel_traits_baseILj2560ES2_S2_S2_S2_fjLj128EEEEELb0ELb0ELb1ELb0EEEvNS_9BwdParamsE
        .type           _ZN10layer_norm13ln_bwd_kernelINS_13Kernel_traitsI13__nv_bfloat16S2_S2_S2_fjLj2560ELj1ELj1ELj4ELj8ENS_18Kernel_traits_baseILj2560ES2_S2_S2_S2_fjLj128EEEEELb0ELb0ELb1ELb0EEEvNS_9BwdParamsE,@function
        .size           _ZN10layer_norm13ln_bwd_kernelINS_13Kernel_traitsI13__nv_bfloat16S2_S2_S2_fjLj2560ELj1ELj1ELj4ELj8ENS_18Kernel_traits_baseILj2560ES2_S2_S2_S2_fjLj128EEEEELb0ELb0ELb1ELb0EEEvNS_9BwdParamsE,(.L_x_11820 - _ZN10layer_norm13ln_bwd_kernelINS_13Kernel_traitsI13__nv_bfloat16S2_S2_S2_fjLj2560ELj1ELj1ELj4ELj8ENS_18Kernel_traits_baseILj2560ES2_S2_S2_S2_fjLj128EEEEELb0ELb0ELb1ELb0EEEvNS_9BwdParamsE)
        .other          _ZN10layer_norm13ln_bwd_kernelINS_13Kernel_traitsI13__nv_bfloat16S2_S2_S2_fjLj2560ELj1ELj1ELj4ELj8ENS_18Kernel_traits_baseILj2560ES2_S2_S2_S2_fjLj128EEEEELb0ELb0ELb1ELb0EEEvNS_9BwdParamsE,@"STO_CUDA_ENTRY STV_DEFAULT"
_ZN10layer_norm13ln_bwd_kernelINS_13Kernel_traitsI13__nv_bfloat16S2_S2_S2_fjLj2560ELj1ELj1ELj4ELj8ENS_18Kernel_traits_baseILj2560ES2_S2_S2_S2_fjLj128EEEEELb0ELb0ELb1ELb0EEEvNS_9BwdParamsE:
.text._ZN10layer_norm13ln_bwd_kernelINS_13Kernel_traitsI13__nv_bfloat16S2_S2_S2_fjLj2560ELj1ELj1ELj4ELj8ENS_18Kernel_traits_baseILj2560ES2_S2_S2_S2_fjLj128EEEEELb0ELb0ELb1ELb0EEEvNS_9BwdParamsE:
        /* <DEDUP_REMOVED lines=9> */
[----:B------:R-:W-:Y:S01]  /*0090*/  ULDC UR8, c[0x0][0x290] ;  /* 0x0000a40000087ab9 */ /* 0x000fe20000000800 */
[----:B------:R-:W-:Y:S01]  /*00a0*/  ULDC.64 UR14, c[0x0][0x2c8] ;  /* 0x0000b200000e7ab9 */ /* 0x000fe20000000a00 */
[----:B------:R-:W-:Y:S01]  /*00b0*/  ULDC.64 UR10, c[0x0][0x308] ;  /* 0x0000c200000a7ab9 */ /* 0x000fe20000000a00 */
[----:B------:R-:W-:Y:S01]  /*00c0*/  LEA.HI R3, R3, R80, RZ, 0x2 ;  /* 0x0000005003037211 */ /* 0x000fe200078f10ff */
[----:B------:R-:W-:Y:S01]  /*00d0*/  ULDC.64 UR12, c[0x0][0x210] ;  /* 0x00008400000c7ab9 */ /* 0x000fe20000000a00 */
[----:B0-----:R-:W-:-:S04]  /*00e0*/  LOP3.LUT R30, R31, 0x7f, RZ, 0xc0, !PT ;  /* 0x0000007f1f1e7812 */ /* 0x001fc800078ec0ff */
[----:B------:R-:W-:Y:S01]  /*00f0*/  LOP3.LUT R0, R30, 0x7f, RZ, 0x3c, !PT ;  /* 0x0000007f1e007812 */ /* 0x000fe200078e3cff */
[----:B------:R-:W-:-:S03]  /*0100*/  IMAD.MOV.U32 R27, RZ, RZ, R30 ;  /* 0x000000ffff1b7224 */ /* 0x000fc600078e001e */
[----:B------:R-:W-:-:S04]  /*0110*/  LEA.HI.SX32 R26, R3, R0, 0x1e ;  /* 0x00000000031a7211 */ /* 0x000fc800078ff2ff */
[C---:B------:R-:W-:Y:S02]  /*0120*/  LOP3.LUT P4, RZ, R26.reuse, 0xffffff80, RZ, 0xc0, !PT ;  /* 0xffffff801aff7812 */ /* 0x040fe4000788c0ff */
[C---:B------:R-:W-:Y:S02]  /*0130*/  ISETP.GE.U32.AND P3, PT, R26.reuse, 0x100, PT ;  /* 0x000001001a00780c */ /* 0x040fe40003f66070 */
[C---:B------:R-:W-:Y:S02]  /*0140*/  ISETP.GE.U32.AND P0, PT, R26.reuse, 0x180, PT ;  /* 0x000001801a00780c */ /* 0x040fe40003f06070 */
[C---:B------:R-:W-:Y:S02]  /*0150*/  ISETP.GE.U32.AND P1, PT, R26.reuse, 0x200, PT ;  /* 0x000002001a00780c */ /* 0x040fe40003f26070 */
[----:B------:R-:W-:Y:S02]  /*0160*/  ISETP.GE.U32.AND P2, PT, R26, 0x280, PT ;  /* 0x000002801a00780c */ /* 0x000fe40003f46070 */
[----:B-1----:R-:W-:-:S02]  /*0170*/  LEA.HI R29, R31, UR6, RZ, 0x19 ;  /* 0x000000061f1d7c11 */ /* 0x002fc4000f8fc8ff */
[----:B------:R-:W-:Y:S01]  /*0180*/  P2R R0, PR, RZ, 0x4 ;  /* 0x00000004ff007803 */ /* 0x000fe20000000000 */
[----:B------:R-:W0:Y:S01]  /*0190*/  @P4 LDC.64 R2, c[0x0][0x260] ;  /* 0x00009800ff024b82 */ /* 0x000e220000000a00 */
[----:B------:R-:W-:Y:S02]  /*01a0*/  P2R R5, PR, RZ, 0x10 ;  /* 0x00000010ff057803 */ /* 0x000fe40000000000 */
[----:B------:R-:W-:Y:S02]  /*01b0*/  CS2R R68, SRZ ;  /* 0x0000000000447805 */ /* 0x000fe4000001ff00 */
[----:B------:R-:W-:-:S03]  /*01c0*/  P2R R4, PR, RZ, 0x8 ;  /* 0x00000008ff047803 */ /* 0x000fc60000000000 */
[----:B------:R-:W1:Y:S08]  /*01d0*/  @P3 LDC.64 R14, c[0x0][0x260] ;  /* 0x00009800ff0e3b82 */ /* 0x000e700000000a00 */
[----:B------:R-:W2:Y:S08]  /*01e0*/  @P0 LDC.64 R20, c[0x0][0x260] ;  /* 0x00009800ff140b82 */ /* 0x000eb00000000a00 */
[----:B------:R-:W3:Y:S01]  /*01f0*/  @P1 LDC.64 R22, c[0x0][0x260] ;  /* 0x00009800ff161b82 */ /* 0x000ee20000000a00 */
[C---:B0-----:R-:W-:Y:S01]  /*0200*/  @P4 IMAD.WIDE.U32 R2, R27.reuse, 0x8, R2 ;  /* 0x000000081b024825 */ /* 0x041fe200078e0002 */
[----:B------:R-:W-:-:S04]  /*0210*/  @P4 LOP3.LUT R27, R27, 0x80, RZ, 0xfc, !PT ;  /* 0x000000801b1b4812 */ /* 0x000fc800078efcff */
[----:B------:R0:W5:Y:S01]  /*0220*/  @P4 LDG.E.64 R6, desc[UR4][R2.64] ;  /* 0x0000000402064981 */ /* 0x000162000c1e1b00 */
[C---:B-1----:R-:W-:Y:S01]  /*0230*/  @P3 IMAD.WIDE.U32 R18, R27.reuse, 0x8, R14 ;  /* 0x000000081b123825 */ /* 0x042fe200078e000e */
[----:B------:R-:W-:Y:S01]  /*0240*/  @P3 IADD3 R27, R27, 0x80, RZ ;  /* 0x000000801b1b3810 */ /* 0x000fe20007ffe0ff */
[----:B------:R-:W1:Y:S03]  /*0250*/  @P2 LDC.64 R24, c[0x0][0x260] ;  /* 0x00009800ff182b82 */ /* 0x000e660000000a00 */
[----:B------:R0:W5:Y:S01]  /*0260*/  @P3 LDG.E.64 R8, desc[UR4][R18.64] ;  /* 0x0000000412083981 */ /* 0x000162000c1e1b00 */
[----:B--2---:R-:W-:-:S04]  /*0270*/  @P0 IMAD.WIDE.U32 R20, R27, 0x8, R20 ;  /* 0x000000081b140825 */ /* 0x004fc800078e0014 */
[----:B------:R-:W-:Y:S01]  /*0280*/  @P0 VIADD R27, R27, 0x80 ;  /* 0x000000801b1b0836 */ /* 0x000fe20000000000 */
[----:B------:R0:W5:Y:S03]  /*0290*/  @P0 LDG.E.64 R10, desc[UR4][R20.64] ;  /* 0x00000004140a0981 */ /* 0x000166000c1e1b00 */
[C---:B---3--:R-:W-:Y:S01]  /*02a0*/  @P1 IMAD.WIDE.U32 R22, R27.reuse, 0x8, R22 ;  /* 0x000000081b161825 */ /* 0x048fe200078e0016 */
[----:B------:R-:W-:-:S04]  /*02b0*/  @P1 IADD3 R27, R27, 0x80, RZ ;  /* 0x000000801b1b1810 */ /* 0x000fc80007ffe0ff */
[----:B------:R0:W5:Y:S01]  /*02c0*/  @P1 LDG.E.64 R12, desc[UR4][R22.64] ;  /* 0x00000004160c1981 */ /* 0x000162000c1e1b00 */
[----:B-1----:R-:W-:-:S05]  /*02d0*/  @P2 IMAD.WIDE.U32 R14, R27, 0x8, R24 ;  /* 0x000000081b0e2825 */ /* 0x002fca00078e0018 */
        /* <DEDUP_REMOVED lines=21> */
[----:B0-----:R-:W-:Y:S06]  /*0430*/  @P2 BRA `(.L_x_62) ;  /* 0x00000040000c2947 */ /* 0x001fec0003800000 */
[----:B------:R-:W0:Y:S01]  /*0440*/  LDC.U8 R28, c[0x0][0x2a0] ;  /* 0x0000a800ff1c7b82 */ /* 0x000e220000000000 */
[----:B------:R-:W-:Y:S01]  /*0450*/  ULDC.64 UR6, c[0x0][0x2c8] ;  /* 0x0000b20000067ab9 */ /* 0x000fe20000000a00 */
[----:B-----5:R-:W-:Y:S01]  /*0460*/  IMAD.MOV.U32 R27, RZ, RZ, R6 ;  /* 0x000000ffff1b7224 */ /* 0x020fe200078e0006 */
[----:B------:R-:W-:Y:S01]  /*0470*/  ISETP.NE.U32.AND P2, PT, RZ, UR6, PT ;  /* 0x00000006ff007c0c */ /* 0x000fe2000bf45070 */
[----:B------:R-:W-:Y:S01]  /*0480*/  IMAD.MOV.U32 R23, RZ, RZ, R8 ;  /* 0x000000ffff177224 */ /* 0x000fe200078e0008 */
[--C-:B------:R-:W-:Y:S01]  /*0490*/  SHF.R.U64 R72, R6, 0x10, R7.reuse ;  /* 0x0000001006487819 */ /* 0x100fe20000001207 */
[----:B------:R-:W-:Y:S01]  /*04a0*/  IMAD.MOV.U32 R19, RZ, RZ, R10 ;  /* 0x000000ffff137224 */ /* 0x000fe200078e000a */
[----:B------:R-:W-:Y:S01]  /*04b0*/  ISETP.NE.AND.EX P2, PT, RZ, UR7, PT, P2 ;  /* 0x00000007ff007c0c */ /* 0x000fe2000bf45320 */
[----:B------:R-:W-:Y:S01]  /*04c0*/  IMAD.MOV.U32 R15, RZ, RZ, R12 ;  /* 0x000000ffff0f7224 */ /* 0x000fe200078e000c */
[----:B------:R-:W-:Y:S01]  /*04d0*/  MOV R25, R7 ;  /* 0x0000000700197202 */ /* 0x000fe20000000f00 */
[----:B------:R-:W-:Y:S01]  /*04e0*/  HFMA2.MMA R69, -RZ, RZ, 0, 0 ;  /* 0x00000000ff457435 */ /* 0x000fe200000001ff */
[----:B------:R-:W-:Y:S01]  /*04f0*/  SHF.R.U32.HI R24, RZ, 0x10, R7 ;  /* 0x00000010ff187819 */ /* 0x000fe20000011607 */
[----:B------:R-:W-:Y:S01]  /*0500*/  IMAD.MOV.U32 R78, RZ, RZ, 0x1 ;  /* 0x00000001ff4e7424 */ /* 0x000fe200078e00ff */
[--C-:B------:R-:W-:Y:S01]  /*0510*/  SHF.R.U64 R22, R8, 0x10, R9.reuse ;  /* 0x0000001008167819 */ /* 0x100fe20000001209 */
[----:B------:R-:W-:Y:S01]  /*0520*/  IMAD.U32 R27, R27, 0x10000, RZ ;  /* 0x000100001b1b7824 */ /* 0x000fe200078e00ff */
[----:B------:R-:W-:Y:S01]  /*0530*/  MOV R21, R9 ;  /* 0x0000000900157202 */ /* 0x000fe20000000f00 */
[----:B------:R-:W-:Y:S01]  /*0540*/  IMAD.U32 R25, R25, 0x10000, RZ ;  /* 0x0001000019197824 */ /* 0x000fe200078e00ff */
[----:B------:R-:W-:Y:S01]  /*0550*/  SHF.R.U32.HI R20, RZ, 0x10, R9 ;  /* 0x00000010ff147819 */ /* 0x000fe20000011609 */
[----:B------:R-:W-:Y:S01]  /*0560*/  IMAD.U32 R23, R23, 0x10000, RZ ;  /* 0x0001000017177824 */ /* 0x000fe200078e00ff */
[--C-:B------:R-:W-:Y:S01]  /*0570*/  SHF.R.U64 R18, R10, 0x10, R11.reuse ;  /* 0x000000100a127819 */ /* 0x100fe2000000120b */
[----:B------:R-:W-:Y:S01]  /*0580*/  IMAD.U32 R21, R21, 0x10000, RZ ;  /* 0x0001000015157824 */ /* 0x000fe200078e00ff */
[----:B------:R-:W-:Y:S01]  /*0590*/  MOV R3, R11 ;  /* 0x0000000b00037202 */ /* 0x000fe20000000f00 */
[----:B------:R-:W-:Y:S01]  /*05a0*/  IMAD.U32 R19, R19, 0x10000, RZ ;  /* 0x0001000013137824 */ /* 0x000fe200078e00ff */
[----:B------:R-:W-:Y:S01]  /*05b0*/  SHF.R.U32.HI R7, RZ, 0x10, R11 ;  /* 0x00000010ff077819 */ /* 0x000fe2000001160b */
[----:B------:R-:W-:Y:S01]  /*05c0*/  IMAD.MOV.U32 R11, RZ, RZ, R16 ;  /* 0x000000ffff0b7224 */ /* 0x000fe200078e0010 */
[----:B------:R-:W-:Y:S01]  /*05d0*/  SHF.R.U64 R14, R12, 0x10, R13 ;  /* 0x000000100c0e7819 */ /* 0x000fe2000000120d */
[----:B------:R-:W-:Y:S01]  /*05e0*/  IMAD.U32 R15, R15, 0x10000, RZ ;  /* 0x000100000f0f7824 */ /* 0x000fe200078e00ff */
[----:B------:R-:W-:Y:S01]  /*05f0*/  MOV R6, R13 ;  /* 0x0000000d00067202 */ /* 0x000fe20000000f00 */
[----:B------:R-:W-:Y:S01]  /*0600*/  IMAD.U32 R11, R11, 0x10000, RZ ;  /* 0x000100000b0b7824 */ /* 0x000fe200078e00ff */
[----:B------:R-:W-:-:S02]  /*0610*/  MOV R9, R17 ;  /* 0x0000001100097202 */ /* 0x000fc40000000f00 */
[----:B------:R-:W-:Y:S01]  /*0620*/  SHF.R.U32.HI R12, RZ, 0x10, R13 ;  /* 0x00000010ff0c7819 */ /* 0x000fe2000001160d */
[----:B------:R-:W-:Y:S01]  /*0630*/  IMAD.U32 R13, R6, 0x10000, RZ ;  /* 0x00010000060d7824 */ /* 0x000fe200078e00ff */
[--C-:B------:R-:W-:Y:S01]  /*0640*/  SHF.R.U64 R10, R16, 0x10, R17.reuse ;  /* 0x00000010100a7819 */ /* 0x100fe20000001211 */
[----:B------:R-:W-:Y:S01]  /*0650*/  IMAD.U32 R9, R9, 0x10000, RZ ;  /* 0x0001000009097824 */ /* 0x000fe200078e00ff */
[----:B------:R-:W-:Y:S01]  /*0660*/  SHF.R.U32.HI R8, RZ, 0x10, R17 ;  /* 0x00000010ff087819 */ /* 0x000fe20000011611 */
[----:B------:R-:W-:Y:S01]  /*0670*/  IMAD.U32 R17, R3, 0x10000, RZ ;  /* 0x0001000003117824 */ /* 0x000fe200078e00ff */
[----:B------:R-:W-:Y:S02]  /*0680*/  ISETP.LT.U32.OR P2, PT, R26, 0x280, !P2 ;  /* 0x000002801a00780c */ /* 0x000fe40005741470 */
[----:B------:R-:W-:Y:S02]  /*0690*/  SHF.L.U32 R26, R72, 0x10, RZ ;  /* 0x00000010481a7819 */ /* 0x000fe400000006ff */
[----:B------:R-:W-:-:S02]  /*06a0*/  P2R R2, PR, RZ, 0x4 ;  /* 0x00000004ff027803 */ /* 0x000fc40000000000 */
        /* <DEDUP_REMOVED lines=8> */
[----:B0-----:R-:W-:-:S07]  /*0730*/  SHF.L.U32 R8, R8, 0x10, RZ ;  /* 0x0000001008087819 */ /* 0x001fce00000006ff */
.L_x_170:
[----:B0-2---:R-:W0:Y:S08]  /*0740*/  LDC.64 R6, c[0x0][0x288] ;  /* 0x0000a200ff067b82 */ /* 0x005e300000000a00 */
[----:B-1----:R-:W1:Y:S08]  /*0750*/  LDC.64 R142, c[0x0][0x258] ;  /* 0x00009600ff8e7b82 */ /* 0x002e700000000a00 */
[----:B------:R-:W2:Y:S01]  /*0760*/  LDC.64 R72, c[0x0][0x280] ;  /* 0x0000a000ff487b82 */ /* 0x000ea20000000a00 */
[----:B0-----:R-:W-:-:S07]  /*0770*/  IMAD.WIDE R144, R29, 0x4, R6 ;  /* 0x000000041d907825 */ /* 0x001fce00078e0206 */
[----:B------:R-:W0:Y:S01]  /*0780*/  LDC.64 R76, c[0x0][0x250] ;  /* 0x00009400ff4c7b82 */ /* 0x000e220000000a00 */
[----:B------:R-:W3:Y:S01]  /*0790*/  LDG.E R144, desc[UR4][R144.64] ;  /* 0x0000000490907981 */ /* 0x000ee2000c1e1900 */
[----:B-1----:R-:W-:-:S06]  /*07a0*/  IMAD.WIDE R142, R29, 0x4, R142 ;  /* 0x000000041d8e7825 */ /* 0x002fcc00078e028e */
[----:B------:R-:W1:Y:S01]  /*07b0*/  LDC.64 R74, c[0x0][0x2c8] ;  /* 0x0000b200ff4a7b82 */ /* 0x000e620000000a00 */
[----:B------:R-:W5:Y:S01]  /*07c0*/  LDG.E R7, desc[UR4][R142.64] ;  /* 0x000000048e077981 */ /* 0x000f62000c1e1900 */
[----:B--2---:R-:W-:-:S05]  /*07d0*/  IMAD.WIDE R72, R29, 0x4, R72 ;  /* 0x000000041d487825 */ /* 0x004fca00078e0248 */
[----:B------:R-:W5:Y:S01]  /*07e0*/  LDG.E R141, desc[UR4][R72.64] ;  /* 0x00000004488d7981 */ /* 0x000f62000c1e1900 */
[----:B------:R-:W-:Y:S02]  /*07f0*/  IMAD.U32 R80, RZ, RZ, UR9 ;  /* 0x00000009ff507e24 */ /* 0x000fe4000f8e00ff */
[----:B0-----:R-:W-:-:S04]  /*0800*/  IMAD.WIDE R76, R29, 0x4, R76 ;  /* 0x000000041d4c7825 */ /* 0x001fc800078e024c */
[----:B------:R-:W-:Y:S01]  /*0810*/  IMAD R6, R29, R80, RZ ;  /* 0x000000501d067224 */ /* 0x000fe200078e02ff */
[----:B------:R-:W-:Y:S01]  /*0820*/  BSSY B0, `(.L_x_63) ;  /* 0x0000163000007945 */ /* 0x000fe20003800000 */
[----:B------:R1:W5:Y:S03]  /*0830*/  LDG.E R117, desc[UR4][R76.64] ;  /* 0x000000044c757981 */ /* 0x000366000c1e1900 */
[----:B------:R-:W-:-:S04]  /*0840*/  SHF.R.S32.HI R79, RZ, 0x1f, R6 ;  /* 0x0000001fff4f7819 */ /* 0x000fc80000011406 */
[----:B------:R-:W-:-:S04]  /*0850*/  LEA.HI R79, R79, R6, RZ, 0x2 ;  /* 0x000000064f4f7211 */ /* 0x000fc800078f10ff */
[----:B------:R-:W-:-:S05]  /*0860*/  LEA.HI.SX32 R6, R79, R30, 0x1e ;  /* 0x0000001e4f067211 */ /* 0x000fca00078ff2ff */
[----:B-1----:R-:W-:Y:S01]  /*0870*/  IMAD.WIDE.U32 R76, R6, 0x8, R74 ;  /* 0x00000008064c7825 */ /* 0x002fe200078e004a */
[----:B---3--:R-:W-:-:S13]  /*0880*/  ISETP.GT.AND P2, PT, R144, RZ, PT ;  /* 0x000000ff9000720c */ /* 0x008fda0003f44270 */
[----:B------:R-:W-:Y:S05]  /*0890*/  @P2 BRA `(.L_x_64) ;  /* 0x0000000000b42947 */ /* 0x000fea0003800000 */
[----:B------:R-:W-:Y:S01]  /*08a0*/  ISETP.NE.AND P3, PT, R5, RZ, PT ;  /* 0x000000ff0500720c */ /* 0x000fe20003f65270 */
[----:B------:R-:W-:Y:S01]  /*08b0*/  BSSY B1, `(.L_x_65) ;  /* 0x0000008000017945 */ /* 0x000fe20003800000 */
[----:B------:R-:W-:-:S11]  /*08c0*/  MOV R73, R6 ;  /* 0x0000000600497202 */ /* 0x000fd60000000f00 */
[----:B------:R-:W-:Y:S05]  /*08d0*/  @!P3 BRA `(.L_x_66) ;  /* 0x000000000014b947 */ /* 0x000fea0003800000 */
[----:B------:R-:W-:-:S04]  /*08e0*/  ISETP.NE.U32.AND P3, PT, RZ, UR14, PT ;  /* 0x0000000eff007c0c */ /* 0x000fc8000bf65070 */
[----:B------:R-:W-:-:S13]  /*08f0*/  ISETP.NE.AND.EX P3, PT, RZ, UR15, PT, P3 ;  /* 0x0000000fff007c0c */ /* 0x000fda000bf65330 */
[----:B------:R-:W-:Y:S05]  /*0900*/  @!P3 BRA `(.L_x_67) ;  /* 0x000000000004b947 */ /* 0x000fea0003800000 */
[----:B------:R0:W5:Y:S02]  /*0910*/  LDG.E.64 R112, desc[UR4][R76.64] ;  /* 0x000000044c707981 */ /* 0x000164000c1e1b00 */
.L_x_67:
[----:B------:R-:W-:-:S07]  /*0920*/  VIADD R73, R6, 0x80 ;  /* 0x0000008006497836 */ /* 0x000fce0000000000 */
.L_x_66:
[----:B------:R-:W-:Y:S05]  /*0930*/  BSYNC B1 ;  /* 0x0000000000017941 */ /* 0x000fea0003800000 */
.L_x_65:
[----:B------:R-:W-:Y:S01]  /*0940*/  ISETP.NE.AND P3, PT, R4, RZ, PT ;  /* 0x000000ff0400720c */ /* 0x000fe20003f65270 */
[----:B------:R-:W-:-:S12]  /*0950*/  BSSY B1, `(.L_x_68) ;  /* 0x0000008000017945 */ /* 0x000fd80003800000 */
[----:B------:R-:W-:Y:S05]  /*0960*/  @!P3 BRA `(.L_x_69) ;  /* 0x000000000018b947 */ /* 0x000fea0003800000 */
[----:B------:R-:W-:-:S04]  /*0970*/  ISETP.NE.U32.AND P3, PT, RZ, UR14, PT ;  /* 0x0000000eff007c0c */ /* 0x000fc8000bf65070 */
[----:B------:R-:W-:-:S13]  /*0980*/  ISETP.NE.AND.EX P3, PT, RZ, UR15, PT, P3 ;  /* 0x0000000fff007c0c */ /* 0x000fda000bf65330 */
[----:B------:R-:W-:Y:S05]  /*0990*/  @!P3 BRA `(.L_x_70) ;  /* 0x000000000008b947 */ /* 0x000fea0003800000 */
[----:B------:R-:W-:-:S06]  /*09a0*/  IMAD.WIDE.U32 R110, R73, 0x8, R74 ;  /* 0x00000008496e7825 */ /* 0x000fcc00078e004a */
[----:B------:R-:W5:Y:S02]  /*09b0*/  LDG.E.64 R110, desc[UR4][R110.64] ;  /* 0x000000046e6e7981 */ /* 0x000f64000c1e1b00 */
.L_x_70:
[----:B------:R-:W-:-:S07]  /*09c0*/  IADD3 R73, R73, 0x80, RZ ;  /* 0x0000008049497810 */ /* 0x000fce0007ffe0ff */
.L_x_69:
[----:B------:R-:W-:Y:S05]  /*09d0*/  BSYNC B1 ;  /* 0x0000000000017941 */ /* 0x000fea0003800000 */
.L_x_68:
[----:B------:R-:W-:Y:S04]  /*09e0*/  BSSY B1, `(.L_x_71) ;  /* 0x0000008000017945 */ /* 0x000fe80003800000 */
[----:B------:R-:W-:Y:S05]  /*09f0*/  @!P0 BRA `(.L_x_72) ;  /* 0x0000000000188947 */ /* 0x000fea0003800000 */
[----:B------:R-:W-:-:S04]  /*0a00*/  ISETP.NE.U32.AND P3, PT, RZ, UR14, PT ;  /* 0x0000000eff007c0c */ /* 0x000fc8000bf65070 */
[----:B------:R-:W-:-:S13]  /*0a10*/  ISETP.NE.AND.EX P3, PT, RZ, UR15, PT, P3 ;  /* 0x0000000fff007c0c */ /* 0x000fda000bf65330 */
[----:B------:R-:W-:Y:S05]  /*0a20*/  @!P3 BRA `(.L_x_73) ;  /* 0x000000000008b947 */ /* 0x000fea0003800000 */
[----:B------:R-:W-:-:S06]  /*0a30*/  IMAD.WIDE.U32 R108, R73, 0x8, R74 ;  /* 0x00000008496c7825 */ /* 0x000fcc00078e004a */
[----:B------:R-:W5:Y:S02]  /*0a40*/  LDG.E.64 R108, desc[UR4][R108.64] ;  /* 0x000000046c6c7981 */ /* 0x000f64000c1e1b00 */
.L_x_73:
[----:B------:R-:W-:-:S07]  /*0a50*/  VIADD R73, R73, 0x80 ;  /* 0x0000008049497836 */ /* 0x000fce0000000000 */
.L_x_72:
[----:B------:R-:W-:Y:S05]  /*0a60*/  BSYNC B1 ;  /* 0x0000000000017941 */ /* 0x000fea0003800000 */
.L_x_71:
[----:B------:R-:W-:Y:S04]  /*0a70*/  BSSY B1, `(.L_x_74) ;  /* 0x0000008000017945 */ /* 0x000fe80003800000 */
[----:B------:R-:W-:Y:S05]  /*0a80*/  @!P1 BRA `(.L_x_75) ;  /* 0x0000000000189947 */ /* 0x000fea0003800000 */
[----:B------:R-:W-:-:S04]  /*0a90*/  ISETP.NE.U32.AND P3, PT, RZ, UR14, PT ;  /* 0x0000000eff007c0c */ /* 0x000fc8000bf65070 */
[----:B------:R-:W-:-:S13]  /*0aa0*/  ISETP.NE.AND.EX P3, PT, RZ, UR15, PT, P3 ;  /* 0x0000000fff007c0c */ /* 0x000fda000bf65330 */
[----:B------:R-:W-:Y:S05]  /*0ab0*/  @!P3 BRA `(.L_x_76) ;  /* 0x000000000008b947 */ /* 0x000fea0003800000 */
[----:B------:R-:W-:-:S06]  /*0ac0*/  IMAD.WIDE.U32 R106, R73, 0x8, R74 ;  /* 0x00000008496a7825 */ /* 0x000fcc00078e004a */
[----:B------:R-:W5:Y:S02]  /*0ad0*/  LDG.E.64 R106, desc[UR4][R106.64] ;  /* 0x000000046a6a7981 */ /* 0x000f64000c1e1b00 */
.L_x_76:
[----:B------:R-:W-:-:S07]  /*0ae0*/  IADD3 R73, R73, 0x80, RZ ;  /* 0x0000008049497810 */ /* 0x000fce0007ffe0ff */
.L_x_75:
[----:B------:R-:W-:Y:S05]  /*0af0*/  BSYNC B1 ;  /* 0x0000000000017941 */ /* 0x000fea0003800000 */
.L_x_74:
[----:B------:R-:W-:Y:S01]  /*0b00*/  ISETP.NE.AND P3, PT, R2, RZ, PT ;  /* 0x000000ff0200720c */ /* 0x000fe20003f65270 */
[----:B------:R-:W-:Y:S01]  /*0b10*/  HFMA2.MMA R116, -RZ, RZ, 0, 0 ;  /* 0x00000000ff747435 */ /* 0x000fe200000001ff */
[----:B------:R-:W-:-:S11]  /*0b20*/  IMAD.MOV.U32 R79, RZ, RZ, RZ ;  /* 0x000000ffff4f7224 */ /* 0x000fd600078e00ff */
[----:B------:R-:W-:Y:S05]  /*0b30*/  @P3 BRA `(.L_x_77) ;  /* 0x0000001000c43947 */ /* 0x000fea0003800000 */
[----:B------:R-:W-:-:S05]  /*0b40*/  IMAD.WIDE.U32 R74, R73, 0x8, R74 ;  /* 0x00000008494a7825 */ /* 0x000fca00078e004a */
[----:B------:R1:W5:Y:S01]  /*0b50*/  LDG.E.64 R104, desc[UR4][R74.64] ;  /* 0x000000044a687981 */ /* 0x000362000c1e1b00 */
[----:B------:R-:W-:Y:S05]  /*0b60*/  BRA `(.L_x_77) ;  /* 0x0000001000b87947 */ /* 0x000fea0003800000 */
.L_x_64:
[----:B------:R-:W-:Y:S01]  /*0b70*/  VIADD R73, R144, 0xffffffff ;  /* 0xffffffff90497836 */ /* 0x000fe20000000000 */
[----:B------:R-:W-:Y:S01]  /*0b80*/  ISETP.NE.AND P3, PT, R5, RZ, PT ;  /* 0x000000ff0500720c */ /* 0x000fe20003f65270 */
[----:B------:R-:W-:Y:S01]  /*0b90*/  BSSY B1, `(.L_x_78) ;  /* 0x0000041000017945 */ /* 0x000fe20003800000 */
[----:B------:R-:W-:Y:S01]  /*0ba0*/  LOP3.LUT R30, R31, 0x7f, RZ, 0xc0, !PT ;  /* 0x0000007f1f1e7812 */ /* 0x000fe200078ec0ff */
[----:B------:R-:W-:Y:S01]  /*0bb0*/  IMAD R73, R73, R80, RZ ;  /* 0x0000005049497224 */ /* 0x000fe200078e02ff */
[----:B------:R-:W-:Y:S01]  /*0bc0*/  MOV R79, RZ ;  /* 0x000000ff004f7202 */ /* 0x000fe20000000f00 */
[----:B------:R-:W-:Y:S01]  /*0bd0*/  IMAD.MOV.U32 R116, RZ, RZ, RZ ;  /* 0x000000ffff747224 */ /* 0x000fe200078e00ff */
[----:B------:R-:W-:Y:S02]  /*0be0*/  MOV R143, R6 ;  /* 0x00000006008f7202 */ /* 0x000fe40000000f00 */
[----:B------:R-:W-:-:S04]  /*0bf0*/  SHF.R.S32.HI R72, RZ, 0x1f, R73 ;  /* 0x0000001fff487819 */ /* 0x000fc80000011449 */
[----:B------:R-:W-:-:S04]  /*0c00*/  LEA.HI R73, R72, R73, RZ, 0x2 ;  /* 0x0000004948497211 */ /* 0x000fc800078f10ff */
[----:B------:R-:W-:Y:S01]  /*0c10*/  LEA.HI.SX32 R139, R73, R30, 0x1e ;  /* 0x0000001e498b7211 */ /* 0x000fe200078ff2ff */
[----:B------:R-:W-:Y:S06]  /*0c20*/  @!P3 BRA `(.L_x_79) ;  /* 0x0000000000dcb947 */ /* 0x000fec0003800000 */
[----:B------:R-:W0:Y:S01]  /*0c30*/  LDC.64 R72, c[0x0][0x238] ;  /* 0x00008e00ff487b82 */ /* 0x000e220000000a00 */
[----:B------:R-:W-:-:S04]  /*0c40*/  ISETP.NE.AND P3, PT, R28, RZ, PT ;  /* 0x000000ff1c00720c */ /* 0x000fc80003f65270 */
[----:B-----5:R-:W-:Y:S02]  /*0c50*/  FSEL R79, R117, RZ, !P3 ;  /* 0x000000ff754f7208 */ /* 0x020fe40005800000 */
[----:B------:R-:W-:Y:S01]  /*0c60*/  ISETP.NE.U32.AND P3, PT, RZ, UR14, PT ;  /* 0x0000000eff007c0c */ /* 0x000fe2000bf65070 */
[----:B------:R-:W1:Y:S03]  /*0c70*/  LDC.64 R90, c[0x0][0x2b8] ;  /* 0x0000ae00ff5a7b82 */ /* 0x000e660000000a00 */
[----:B------:R-:W-:Y:S01]  /*0c80*/  ISETP.NE.AND.EX P3, PT, RZ, UR15, PT, P3 ;  /* 0x0000000fff007c0c */ /* 0x000fe2000bf65330 */
[----:B0-----:R-:W-:-:S12]  /*0c90*/  IMAD.WIDE.U32 R72, R6, 0x8, R72 ;  /* 0x0000000806487825 */ /* 0x001fd800078e0048 */
[----:B------:R0:W5:Y:S04]  /*0ca0*/  @P3 LDG.E.64 R112, desc[UR4][R76.64] ;  /* 0x000000044c703981 */ /* 0x000168000c1e1b00 */
[----:B------:R-:W2:Y:S01]  /*0cb0*/  LDG.E.64 R72, desc[UR4][R72.64] ;  /* 0x0000000448487981 */ /* 0x000ea2000c1e1b00 */
[----:B-1----:R-:W-:-:S06]  /*0cc0*/  IMAD.WIDE.U32 R90, R139, 0x8, R90 ;  /* 0x000000088b5a7825 */ /* 0x002fcc00078e005a */
[----:B------:R-:W3:Y:S01]  /*0cd0*/  LDG.E.64 R90, desc[UR4][R90.64] ;  /* 0x000000045a5a7981 */ /* 0x000ee2000c1e1b00 */
[----:B------:R-:W-:Y:S01]  /*0ce0*/  VIADD R143, R6, 0x80 ;  /* 0x00000080068f7836 */ /* 0x000fe20000000000 */
[----:B------:R-:W-:Y:S02]  /*0cf0*/  IADD3 R139, R139, 0x80, RZ ;  /* 0x000000808b8b7810 */ /* 0x000fe40007ffe0ff */
[C---:B--2---:R-:W-:Y:S01]  /*0d00*/  SHF.R.U64 R94, R72.reuse, 0x10, R73 ;  /* 0x00000010485e7819 */ /* 0x044fe20000001249 */
[----:B------:R-:W-:-:S04]  /*0d10*/  IMAD.U32 R92, R72, 0x10000, RZ ;  /* 0x00010000485c7824 */ /* 0x000fc800078e00ff */
[----:B------:R-:W-:Y:S02]  /*0d20*/  IMAD.U32 R94, R94, 0x10000, RZ ;  /* 0x000100005e5e7824 */ /* 0x000fe400078e00ff */
[----:B---3--:R-:W-:Y:S01]  /*0d30*/  IMAD.MOV.U32 R3, RZ, RZ, R90 ;  /* 0x000000ffff037224 */ /* 0x008fe200078e005a */
[----:B0-----:R-:W-:Y:S01]  /*0d40*/  SHF.R.U64 R77, R90, 0x10, R91 ;  /* 0x000000105a4d7819 */ /* 0x001fe2000000125b */
[C---:B------:R-:W-:Y:S01]  /*0d50*/  FADD.FTZ R92, -R79.reuse, R92 ;  /* 0x0000005c4f5c7221 */ /* 0x040fe20000010100 */
[----:B------:R-:W-:Y:S01]  /*0d60*/  SHF.R.U32.HI R116, RZ, 0x10, R73 ;  /* 0x00000010ff747819 */ /* 0x000fe20000011649 */
[----:B------:R-:W-:Y:S01]  /*0d70*/  FADD.FTZ R90, -R79, R94 ;  /* 0x0000005e4f5a7221 */ /* 0x000fe20000010100 */
[----:B------:R-:W-:Y:S01]  /*0d80*/  IMAD.U32 R72, R3, 0x10000, RZ ;  /* 0x0001000003487824 */ /* 0x000fe200078e00ff */
[----:B------:R-:W-:Y:S02]  /*0d90*/  MOV R76, R91 ;  /* 0x0000005b004c7202 */ /* 0x000fe40000000f00 */
[----:B------:R-:W-:Y:S01]  /*0da0*/  SHF.R.U32.HI R93, RZ, 0x10, R91 ;  /* 0x00000010ff5d7819 */ /* 0x000fe2000001165b */
[----:B------:R-:W-:Y:S01]  /*0db0*/  FMUL.FTZ R3, R7, R92 ;  /* 0x0000005c07037220 */ /* 0x000fe20000410000 */
[----:B------:R-:W-:Y:S01]  /*0dc0*/  SHF.L.U32 R96, R73, 0x10, RZ ;  /* 0x0000001049607819 */ /* 0x000fe200000006ff */
[----:B------:R-:W-:Y:S01]  /*0dd0*/  FMUL.FTZ R90, R7, R90 ;  /* 0x0000005a075a7220 */ /* 0x000fe20000410000 */
[----:B------:R-:W-:Y:S01]  /*0de0*/  SHF.L.U32 R91, R77, 0x10, RZ ;  /* 0x000000104d5b7819 */ /* 0x000fe200000006ff */
[-C--:B------:R-:W-:Y:S01]  /*0df0*/  FMUL.FTZ R92, R27, R72.reuse ;  /* 0x000000481b5c7220 */ /* 0x080fe20000410000 */
[----:B------:R-:W-:Y:S01]  /*0e00*/  SHF.L.U32 R116, R116, 0x10, RZ ;  /* 0x0000001074747819 */ /* 0x000fe200000006ff */
[----:B------:R-:W-:Y:S01]  /*0e10*/  FADD.FTZ R96, -R79, R96 ;  /* 0x000000604f607221 */ /* 0x000fe20000010100 */
[----:B------:R-:W-:Y:S01]  /*0e20*/  FADD.FTZ R48, R48, R72 ;  /* 0x0000004830307221 */ /* 0x000fe20000010000 */
[----:B------:R-:W-:Y:S01]  /*0e30*/  FFMA.FTZ R68, R3, R72, R68 ;  /* 0x0000004803447223 */ /* 0x000fe20000010044 */
[----:B------:R-:W-:Y:S01]  /*0e40*/  FADD.FTZ R49, R49, R91 ;  /* 0x0000005b31317221 */ /* 0x000fe20000010000 */
[-C--:B------:R-:W-:Y:S01]  /*0e50*/  FFMA.FTZ R69, R90, R91.reuse, R69 ;  /* 0x0000005b5a457223 */ /* 0x080fe20000010045 */
[----:B------:R-:W-:Y:S01]  /*0e60*/  FADD.FTZ R116, -R79, R116 ;  /* 0x000000744f747221 */ /* 0x000fe20000010100 */
[----:B------:R-:W-:Y:S01]  /*0e70*/  FMUL.FTZ R91, R26, R91 ;  /* 0x0000005b1a5b7220 */ /* 0x000fe20000410000 */
[----:B------:R-:W-:Y:S01]  /*0e80*/  FADD.FTZ R72, RZ, R92 ;  /* 0x0000005cff487221 */ /* 0x000fe20000010000 */
[----:B------:R-:W-:-:S02]  /*0e90*/  IMAD.U32 R76, R76, 0x10000, RZ ;  /* 0x000100004c4c7824 */ /* 0x000fc400078e00ff */
[----:B------:R-:W-:Y:S01]  /*0ea0*/  FFMA.FTZ R73, R3, R92, RZ ;  /* 0x0000005c03497223 */ /* 0x000fe200000100ff */
[----:B------:R-:W-:Y:S01]  /*0eb0*/  SHF.L.U32 R93, R93, 0x10, RZ ;  /* 0x000000105d5d7819 */ /* 0x000fe200000006ff */
[C---:B------:R-:W-:Y:S01]  /*0ec0*/  FMUL.FTZ R89, R7.reuse, R96 ;  /* 0x0000006007597220 */ /* 0x040fe20000410000 */
[----:B------:R-:W-:Y:S01]  /*0ed0*/  FMUL.FTZ R96, R7, R116 ;  /* 0x0000007407607220 */ /* 0x000fe20000410000 */
[----:B------:R-:W-:Y:S01]  /*0ee0*/  FADD.FTZ R77, R72, R91 ;  /* 0x0000005b484d7221 */ /* 0x000fe20000010000 */
[-C--:B------:R-:W-:Y:S01]  /*0ef0*/  FMUL.FTZ R94, R25, R76.reuse ;  /* 0x0000004c195e7220 */ /* 0x080fe20000410000 */
[----:B------:R-:W-:Y:S01]  /*0f00*/  FFMA.FTZ R72, R90, R91, R73 ;  /* 0x0000005b5a487223 */ /* 0x000fe20000010049 */
[----:B------:R-:W-:Y:S01]  /*0f10*/  FADD.FTZ R50, R50, R76 ;  /* 0x0000004c32327221 */ /* 0x000fe20000010000 */
[----:B------:R-:W-:Y:S01]  /*0f20*/  FFMA.FTZ R70, R89, R76, R70 ;  /* 0x0000004c59467223 */ /* 0x000fe20000010046 */
[----:B------:R-:W-:Y:S01]  /*0f30*/  FADD.FTZ R51, R51, R93 ;  /* 0x0000005d33337221 */ /* 0x000fe20000010000 */
[-C--:B------:R-:W-:Y:S01]  /*0f40*/  FFMA.FTZ R71, R96, R93.reuse, R71 ;  /* 0x0000005d60477223 */ /* 0x080fe20000010047 */
[----:B------:R-:W-:Y:S01]  /*0f50*/  FMUL.FTZ R93, R24, R93 ;  /* 0x0000005d185d7220 */ /* 0x000fe20000410000 */
[----:B------:R-:W-:Y:S01]  /*0f60*/  FADD.FTZ R76, R77, R94 ;  /* 0x0000005e4d4c7221 */ /* 0x000fe20000010000 */
[----:B------:R-:W-:-:S03]  /*0f70*/  FFMA.FTZ R73, R89, R94, R72 ;  /* 0x0000005e59497223 */ /* 0x000fc60000010048 */
[----:B------:R-:W-:Y:S01]  /*0f80*/  FADD.FTZ R79, R76, R93 ;  /* 0x0000005d4c4f7221 */ /* 0x000fe20000010000 */
[----:B------:R-:W-:-:S07]  /*0f90*/  FFMA.FTZ R116, R96, R93, R73 ;  /* 0x0000005d60747223 */ /* 0x000fce0000010049 */
.L_x_79:
[----:B------:R-:W-:Y:S05]  /*0fa0*/  BSYNC B1 ;  /* 0x0000000000017941 */ /* 0x000fea0003800000 */
.L_x_78:
[----:B------:R-:W-:Y:S01]  /*0fb0*/  ISETP.NE.AND P3, PT, R4, RZ, PT ;  /* 0x000000ff0400720c */ /* 0x000fe20003f65270 */
[----:B------:R-:W-:-:S12]  /*0fc0*/  BSSY B1, `(.L_x_80) ;  /* 0x000003a000017945 */ /* 0x000fd80003800000 */
[----:B------:R-:W-:Y:S05]  /*0fd0*/  @!P3 BRA `(.L_x_81) ;  /* 0x0000000000e0b947 */ /* 0x000fea0003800000 */
[----:B------:R-:W0:Y:S01]  /*0fe0*/  LDC.64 R72, c[0x0][0x238] ;  /* 0x00008e00ff487b82 */ /* 0x000e220000000a00 */
[----:B------:R-:W-:-:S04]  /*0ff0*/  ISETP.NE.AND P3, PT, R28, RZ, PT ;  /* 0x000000ff1c00720c */ /* 0x000fc80003f65270 */
[----:B-----5:R-:W-:Y:S02]  /*1000*/  FSEL R144, R117, RZ, !P3 ;  /* 0x000000ff75907208 */ /* 0x020fe40005800000 */
[----:B------:R-:W-:Y:S01]  /*1010*/  ISETP.NE.U32.AND P3, PT, RZ, UR14, PT ;  /* 0x0000000eff007c0c */ /* 0x000fe2000bf65070 */
[----:B------:R-:W1:Y:S03]  /*1020*/  LDC.64 R76, c[0x0][0x2b8] ;  /* 0x0000ae00ff4c7b82 */ /* 0x000e660000000a00 */
[----:B------:R-:W-:Y:S01]  /*1030*/  ISETP.NE.AND.EX P3, PT, RZ, UR15, PT, P3 ;  /* 0x0000000fff007c0c */ /* 0x000fe2000bf65330 */
[----:B0-----:R-:W-:-:S12]  /*1040*/  IMAD.WIDE.U32 R72, R143, 0x8, R72 ;  /* 0x000000088f487825 */ /* 0x001fd800078e0048 */
[----:B------:R-:W-:Y:S01]  /*1050*/  @P3 IMAD.WIDE.U32 R98, R143, 0x8, R74 ;  /* 0x000000088f623825 */ /* 0x000fe200078e004a */
[----:B------:R-:W2:Y:S03]  /*1060*/  LDG.E.64 R72, desc[UR4][R72.64] ;  /* 0x0000000448487981 */ /* 0x000ea6000c1e1b00 */
[C---:B-1----:R-:W-:Y:S01]  /*1070*/  IMAD.WIDE.U32 R76, R139.reuse, 0x8, R76 ;  /* 0x000000088b4c7825 */ /* 0x042fe200078e004c */
[----:B------:R0:W5:Y:S05]  /*1080*/  @P3 LDG.E.64 R110, desc[UR4][R98.64] ;  /* 0x00000004626e3981 */ /* 0x00016a000c1e1b00 */
[----:B------:R-:W3:Y:S01]  /*1090*/  LDG.E.64 R76, desc[UR4][R76.64] ;  /* 0x000000044c4c7981 */ /* 0x000ee2000c1e1b00 */
[----:B------:R-:W-:Y:S01]  /*10a0*/  VIADD R139, R139, 0x80 ;  /* 0x000000808b8b7836 */ /* 0x000fe20000000000 */
[----:B------:R-:W-:-:S02]  /*10b0*/  IADD3 R143, R143, 0x80, RZ ;  /* 0x000000808f8f7810 */ /* 0x000fc40007ffe0ff */
[C-C-:B--2---:R-:W-:Y:S02]  /*10c0*/  SHF.R.U64 R114, R72.reuse, 0x10, R73.reuse ;  /* 0x0000001048727819 */ /* 0x144fe40000001249 */
[----:B------:R-:W-:Y:S01]  /*10d0*/  SHF.R.U32.HI R102, RZ, 0x10, R73 ;  /* 0x00000010ff667819 */ /* 0x000fe20000011649 */
[----:B------:R-:W-:Y:S02]  /*10e0*/  IMAD.U32 R100, R72, 0x10000, RZ ;  /* 0x0001000048647824 */ /* 0x000fe400078e00ff */
[----:B0-----:R-:W-:Y:S01]  /*10f0*/  IMAD.U32 R98, R114, 0x10000, RZ ;  /* 0x0001000072627824 */ /* 0x001fe200078e00ff */
[----:B------:R-:W-:Y:S01]  /*1100*/  SHF.L.U32 R99, R102, 0x10, RZ ;  /* 0x0000001066637819 */ /* 0x000fe200000006ff */
[----:B---3--:R-:W-:Y:S01]  /*1110*/  IMAD.MOV.U32 R95, RZ, RZ, R76 ;  /* 0x000000ffff5f7224 */ /* 0x008fe200078e004c */
[----:B------:R-:W-:Y:S01]  /*1120*/  SHF.R.U64 R142, R76, 0x10, R77 ;  /* 0x000000104c8e7819 */ /* 0x000fe2000000124d */
[C---:B------:R-:W-:Y:S01]  /*1130*/  FADD.FTZ R100, -R144.reuse, R100 ;  /* 0x0000006490647221 */ /* 0x040fe20000010100 */
[----:B------:R-:W-:Y:S01]  /*1140*/  SHF.L.U32 R101, R73, 0x10, RZ ;  /* 0x0000001049657819 */ /* 0x000fe200000006ff */
[----:B------:R-:W-:Y:S01]  /*1150*/  FADD.FTZ R98, -R144, R98 ;  /* 0x0000006290627221 */ /* 0x000fe20000010100 */
[----:B------:R-:W-:-:S02]  /*1160*/  IMAD.U32 R72, R95, 0x10000, RZ ;  /* 0x000100005f487824 */ /* 0x000fc400078e00ff */
[----:B------:R-:W-:Y:S01]  /*1170*/  FADD.FTZ R114, -R144, R99 ;  /* 0x0000006390727221 */ /* 0x000fe20000010100 */
[----:B------:R-:W-:Y:S01]  /*1180*/  MOV R97, R77 ;  /* 0x0000004d00617202 */ /* 0x000fe20000000f00 */
[C---:B------:R-:W-:Y:S01]  /*1190*/  FMUL.FTZ R95, R7.reuse, R100 ;  /* 0x00000064075f7220 */ /* 0x040fe20000410000 */
[----:B------:R-:W-:Y:S01]  /*11a0*/  SHF.L.U32 R99, R142, 0x10, RZ ;  /* 0x000000108e637819 */ /* 0x000fe200000006ff */
[----:B------:R-:W-:Y:S01]  /*11b0*/  FMUL.FTZ R98, R7, R98 ;  /* 0x0000006207627220 */ /* 0x000fe20000410000 */
[----:B------:R-:W-:Y:S01]  /*11c0*/  SHF.R.U32.HI R73, RZ, 0x10, R77 ;  /* 0x00000010ff497819 */ /* 0x000fe2000001164d */
[----:B------:R-:W-:Y:S01]  /*11d0*/  FADD.FTZ R76, -R144, R101 ;  /* 0x00000065904c7221 */ /* 0x000fe20000010100 */
[-C--:B------:R-:W-:Y:S01]  /*11e0*/  FMUL.FTZ R100, R23, R72.reuse ;  /* 0x0000004817647220 */ /* 0x080fe20000410000 */
[----:B------:R-:W-:Y:S02]  /*11f0*/  IMAD.U32 R102, R97, 0x10000, RZ ;  /* 0x0001000061667824 */ /* 0x000fe400078e00ff */
[----:B------:R-:W-:Y:S01]  /*1200*/  FADD.FTZ R44, R44, R72 ;  /* 0x000000482c2c7221 */ /* 0x000fe20000010000 */
[----:B------:R-:W-:Y:S01]  /*1210*/  FFMA.FTZ R64, R95, R72, R64 ;  /* 0x000000485f407223 */ /* 0x000fe20000010040 */
[----:B------:R-:W-:Y:S01]  /*1220*/  FADD.FTZ R45, R45, R99 ;  /* 0x000000632d2d7221 */ /* 0x000fe20000010000 */
[-C--:B------:R-:W-:Y:S01]  /*1230*/  FFMA.FTZ R65, R98, R99.reuse, R65 ;  /* 0x0000006362417223 */ /* 0x080fe20000010041 */
[----:B------:R-:W-:Y:S01]  /*1240*/  SHF.L.U32 R101, R73, 0x10, RZ ;  /* 0x0000001049657819 */ /* 0x000fe200000006ff */
[----:B------:R-:W-:Y:S01]  /*1250*/  FMUL.FTZ R97, R7, R76 ;  /* 0x0000004c07617220 */ /* 0x000fe20000410000 */
[----:B------:R-:W-:Y:S01]  /*1260*/  FMUL.FTZ R99, R22, R99 ;  /* 0x0000006316637220 */ /* 0x000fe20000410000 */
        /* <DEDUP_REMOVED lines=15> */
.L_x_81:
[----:B------:R-:W-:Y:S05]  /*1360*/  BSYNC B1 ;  /* 0x0000000000017941 */ /* 0x000fea0003800000 */
.L_x_80:
[----:B------:R-:W-:Y:S04]  /*1370*/  BSSY B1, `(.L_x_82) ;  /* 0x000003a000017945 */ /* 0x000fe80003800000 */
        /* <DEDUP_REMOVED lines=15> */
[C-C-:B--2---:R-:W-:Y:S01]  /*1470*/  SHF.R.U64 R120, R72.reuse, 0x10, R73.reuse ;  /* 0x0000001048787819 */ /* 0x144fe20000001249 */
[----:B------:R-:W-:Y:S01]  /*1480*/  IMAD.U32 R145, R72, 0x10000, RZ ;  /* 0x0001000048917824 */ /* 0x000fe200078e00ff */
[----:B------:R-:W-:-:S03]  /*1490*/  SHF.R.U32.HI R121, RZ, 0x10, R73 ;  /* 0x00000010ff797819 */ /* 0x000fc60000011649 */
[----:B------:R-:W-:Y:S02]  /*14a0*/  IMAD.U32 R147, R120, 0x10000, RZ ;  /* 0x0001000078937824 */ /* 0x000fe400078e00ff */
[----:B------:R-:W-:Y:S01]  /*14b0*/  FADD.FTZ R72, -R122, R145 ;  /* 0x000000917a487221 */ /* 0x000fe20000010100 */
[----:B---3--:R-:W-:Y:S01]  /*14c0*/  IMAD.MOV.U32 R103, RZ, RZ, R76 ;  /* 0x000000ffff677224 */ /* 0x008fe200078e004c */
[----:B0-----:R-:W-:Y:S01]  /*14d0*/  SHF.R.U64 R119, R76, 0x10, R77 ;  /* 0x000000104c777819 */ /* 0x001fe2000000124d */
[----:B------:R-:W-:Y:S01]  /*14e0*/  FADD.FTZ R118, -R122, R147 ;  /* 0x000000937a767221 */ /* 0x000fe20000010100 */
[----:B------:R-:W-:Y:S01]  /*14f0*/  SHF.L.U32 R149, R73, 0x10, RZ ;  /* 0x0000001049957819 */ /* 0x000fe200000006ff */
[----:B------:R-:W-:Y:S02]  /*1500*/  IMAD.U32 R120, R103, 0x10000, RZ ;  /* 0x0001000067787824 */ /* 0x000fe400078e00ff */
[----:B------:R-:W-:Y:S01]  /*1510*/  FMUL.FTZ R103, R7, R72 ;  /* 0x0000004807677220 */ /* 0x000fe20000410000 */
[----:B------:R-:W-:Y:S01]  /*1520*/  SHF.L.U32 R151, R121, 0x10, RZ ;  /* 0x0000001079977819 */ /* 0x000fe200000006ff */
[----:B------:R-:W-:Y:S01]  /*1530*/  FMUL.FTZ R118, R7, R118 ;  /* 0x0000007607767220 */ /* 0x000fe20000410000 */
[----:B------:R-:W-:Y:S01]  /*1540*/  MOV R115, R77 ;  /* 0x0000004d00737202 */ /* 0x000fe20000000f00 */
[----:B------:R-:W-:Y:S01]  /*1550*/  FADD.FTZ R40, R40, R120 ;  /* 0x0000007828287221 */ /* 0x000fe20000010000 */
[----:B------:R-:W-:Y:S01]  /*1560*/  SHF.L.U32 R119, R119, 0x10, RZ ;  /* 0x0000001077777819 */ /* 0x000fe200000006ff */
[-C--:B------:R-:W-:Y:S01]  /*1570*/  FFMA.FTZ R60, R103, R120.reuse, R60 ;  /* 0x00000078673c7223 */ /* 0x080fe2000001003c */
[C---:B------:R-:W-:Y:S01]  /*1580*/  FADD.FTZ R76, -R122.reuse, R149 ;  /* 0x000000957a4c7221 */ /* 0x040fe20000010100 */
[----:B------:R-:W-:Y:S01]  /*1590*/  FMUL.FTZ R120, R19, R120 ;  /* 0x0000007813787220 */ /* 0x000fe20000410000 */
[----:B------:R-:W-:Y:S01]  /*15a0*/  FADD.FTZ R124, -R122, R151 ;  /* 0x000000977a7c7221 */ /* 0x000fe20000010100 */
[----:B------:R-:W-:Y:S01]  /*15b0*/  SHF.R.U32.HI R121, RZ, 0x10, R77 ;  /* 0x00000010ff797819 */ /* 0x000fe2000001164d */
[----:B------:R-:W-:-:S02]  /*15c0*/  IMAD.U32 R122, R115, 0x10000, RZ ;  /* 0x00010000737a7824 */ /* 0x000fc400078e00ff */
[----:B------:R-:W-:Y:S01]  /*15d0*/  FADD.FTZ R41, R41, R119 ;  /* 0x0000007729297221 */ /* 0x000fe20000010000 */
[-C--:B------:R-:W-:Y:S01]  /*15e0*/  FFMA.FTZ R61, R118, R119.reuse, R61 ;  /* 0x00000077763d7223 */ /* 0x080fe2000001003d */
[----:B------:R-:W-:Y:S01]  /*15f0*/  FMUL.FTZ R115, R7, R76 ;  /* 0x0000004c07737220 */ /* 0x000fe20000410000 */
[----:B------:R-:W-:Y:S01]  /*1600*/  FMUL.FTZ R119, R18, R119 ;  /* 0x0000007712777220 */ /* 0x000fe20000410000 */
[----:B------:R-:W-:Y:S01]  /*1610*/  FADD.FTZ R72, R79, R120 ;  /* 0x000000784f487221 */ /* 0x000fe20000010000 */
[----:B------:R-:W-:Y:S01]  /*1620*/  FFMA.FTZ R73, R103, R120, R116 ;  /* 0x0000007867497223 */ /* 0x000fe20000010074 */
[----:B------:R-:W-:Y:S01]  /*1630*/  SHF.L.U32 R121, R121, 0x10, RZ ;  /* 0x0000001079797819 */ /* 0x000fe200000006ff */
        /* <DEDUP_REMOVED lines=13> */
.L_x_83:
[----:B------:R-:W-:Y:S05]  /*1710*/  BSYNC B1 ;  /* 0x0000000000017941 */ /* 0x000fea0003800000 */
.L_x_82:
        /* <DEDUP_REMOVED lines=58> */
.L_x_85:
[----:B------:R-:W-:Y:S05]  /*1ac0*/  BSYNC B1 ;  /* 0x0000000000017941 */ /* 0x000fea0003800000 */
.L_x_84:
[----:B------:R-:W-:-:S13]  /*1ad0*/  ISETP.NE.AND P3, PT, R0, RZ, PT ;  /* 0x000000ff0000720c */ /* 0x000fda0003f65270 */
[----:B------:R-:W-:Y:S05]  /*1ae0*/  @!P3 BRA `(.L_x_77) ;  /* 0x0000000000d8b947 */ /* 0x000fea0003800000 */
[----:B------:R-:W-:Y:S01]  /*1af0*/  ISETP.NE.AND P3, PT, R28, RZ, PT ;  /* 0x000000ff1c00720c */ /* 0x000fe20003f65270 */
[----:B------:R-:W0:Y:S03]  /*1b00*/  LDC.64 R72, c[0x0][0x238] ;  /* 0x00008e00ff487b82 */ /* 0x000e260000000a00 */
[----:B-----5:R-:W-:Y:S02]  /*1b10*/  FSEL R140, R117, RZ, !P3 ;  /* 0x000000ff758c7208 */ /* 0x020fe40005800000 */
[----:B------:R-:W-:-:S04]  /*1b20*/  ISETP.NE.U32.AND P3, PT, RZ, UR14, PT ;  /* 0x0000000eff007c0c */ /* 0x000fc8000bf65070 */
[----:B------:R-:W-:-:S13]  /*1b30*/  ISETP.NE.AND.EX P3, PT, RZ, UR15, PT, P3 ;  /* 0x0000000fff007c0c */ /* 0x000fda000bf65330 */
[C---:B------:R-:W-:Y:S02]  /*1b40*/  @P3 IMAD.WIDE.U32 R76, R143.reuse, 0x8, R74 ;  /* 0x000000088f4c3825 */ /* 0x040fe400078e004a */
[----:B------:R-:W1:Y:S02]  /*1b50*/  LDC.64 R74, c[0x0][0x2b8] ;  /* 0x0000ae00ff4a7b82 */ /* 0x000e640000000a00 */
[----:B0-----:R-:W-:Y:S01]  /*1b60*/  IMAD.WIDE.U32 R72, R143, 0x8, R72 ;  /* 0x000000088f487825 */ /* 0x001fe200078e0048 */
[----:B------:R0:W5:Y:S05]  /*1b70*/  @P3 LDG.E.64 R104, desc[UR4][R76.64] ;  /* 0x000000044c683981 */ /* 0x00016a000c1e1b00 */
[----:B------:R-:W2:Y:S01]  /*1b80*/  LDG.E.64 R72, desc[UR4][R72.64] ;  /* 0x0000000448487981 */ /* 0x000ea2000c1e1b00 */
[----:B-1----:R-:W-:-:S06]  /*1b90*/  IMAD.WIDE.U32 R74, R139, 0x8, R74 ;  /* 0x000000088b4a7825 */ /* 0x002fcc00078e004a */
[----:B------:R-:W0:Y:S01]  /*1ba0*/  LDG.E.64 R74, desc[UR4][R74.64] ;  /* 0x000000044a4a7981 */ /* 0x000e22000c1e1b00 */
[C---:B--2---:R-:W-:Y:S01]  /*1bb0*/  SHF.R.U64 R131, R72.reuse, 0x10, R73 ;  /* 0x0000001048837819 */ /* 0x044fe20000001249 */
[----:B------:R-:W-:Y:S01]  /*1bc0*/  IMAD.U32 R117, R72, 0x10000, RZ ;  /* 0x0001000048757824 */ /* 0x000fe200078e00ff */
[----:B------:R-:W-:-:S03]  /*1bd0*/  SHF.L.U32 R133, R73, 0x10, RZ ;  /* 0x0000001049857819 */ /* 0x000fc600000006ff */
[----:B------:R-:W-:Y:S02]  /*1be0*/  IMAD.U32 R131, R131, 0x10000, RZ ;  /* 0x0001000083837824 */ /* 0x000fe400078e00ff */
[C---:B------:R-:W-:Y:S02]  /*1bf0*/  FADD.FTZ R72, -R140.reuse, R117 ;  /* 0x000000758c487221 */ /* 0x040fe40000010100 */
[----:B------:R-:W-:Y:S01]  /*1c00*/  FADD.FTZ R134, -R140, R131 ;  /* 0x000000838c867221 */ /* 0x000fe20000010100 */
[----:B------:R-:W-:Y:S01]  /*1c10*/  SHF.R.U32.HI R135, RZ, 0x10, R73 ;  /* 0x00000010ff877819 */ /* 0x000fe20000011649 */
[C---:B------:R-:W-:Y:S02]  /*1c20*/  FMUL.FTZ R131, R7.reuse, R72 ;  /* 0x0000004807837220 */ /* 0x040fe40000410000 */
[----:B------:R-:W-:Y:S01]  /*1c30*/  FMUL.FTZ R134, R7, R134 ;  /* 0x0000008607867220 */ /* 0x000fe20000410000 */
[----:B0-----:R-:W-:Y:S01]  /*1c40*/  IMAD.MOV.U32 R76, RZ, RZ, R74 ;  /* 0x000000ffff4c7224 */ /* 0x001fe200078e004a */
[----:B------:R-:W-:Y:S01]  /*1c50*/  SHF.R.U64 R136, R74, 0x10, R75 ;  /* 0x000000104a887819 */ /* 0x000fe2000000124b */
[----:B------:R-:W-:-:S02]  /*1c60*/  FADD.FTZ R74, -R140, R133 ;  /* 0x000000858c4a7221 */ /* 0x000fc40000010100 */
[----:B------:R-:W-:Y:S01]  /*1c70*/  IMAD.U32 R76, R76, 0x10000, RZ ;  /* 0x000100004c4c7824 */ /* 0x000fe200078e00ff */
[----:B------:R-:W-:Y:S02]  /*1c80*/  SHF.L.U32 R133, R136, 0x10, RZ ;  /* 0x0000001088857819 */ /* 0x000fe400000006ff */
[----:B------:R-:W-:Y:S01]  /*1c90*/  MOV R77, R75 ;  /* 0x0000004b004d7202 */ /* 0x000fe20000000f00 */
[----:B------:R-:W-:Y:S01]  /*1ca0*/  FMUL.FTZ R136, R11, R76 ;  /* 0x0000004c0b887220 */ /* 0x000fe20000410000 */
[----:B------:R-:W-:Y:S01]  /*1cb0*/  SHF.R.U32.HI R73, RZ, 0x10, R75 ;  /* 0x00000010ff497819 */ /* 0x000fe2000001164b */
[----:B------:R-:W-:Y:S01]  /*1cc0*/  FADD.FTZ R33, R33, R133 ;  /* 0x0000008521217221 */ /* 0x000fe20000010000 */
[----:B------:R-:W-:Y:S01]  /*1cd0*/  SHF.L.U32 R135, R135, 0x10, RZ ;  /* 0x0000001087877819 */ /* 0x000fe200000006ff */
[-C--:B------:R-:W-:Y:S01]  /*1ce0*/  FFMA.FTZ R53, R134, R133.reuse, R53 ;  /* 0x0000008586357223 */ /* 0x080fe20000010035 */
[----:B------:R-:W-:Y:S01]  /*1cf0*/  SHF.L.U32 R117, R73, 0x10, RZ ;  /* 0x0000001049757819 */ /* 0x000fe200000006ff */
[----:B------:R-:W-:Y:S01]  /*1d00*/  FMUL.FTZ R133, R10, R133 ;  /* 0x000000850a857220 */ /* 0x000fe20000410000 */
[----:B------:R-:W-:Y:S01]  /*1d10*/  FADD.FTZ R72, R79, R136 ;  /* 0x000000884f487221 */ /* 0x000fe20000010000 */
[----:B------:R-:W-:-:S02]  /*1d20*/  IMAD.U32 R77, R77, 0x10000, RZ ;  /* 0x000100004d4d7824 */ /* 0x000fc400078e00ff */
[----:B------:R-:W-:Y:S01]  /*1d30*/  FFMA.FTZ R73, R131, R136, R116 ;  /* 0x0000008883497223 */ /* 0x000fe20000010074 */
[----:B------:R-:W-:Y:S01]  /*1d40*/  FADD.FTZ R140, -R140, R135 ;  /* 0x000000878c8c7221 */ /* 0x000fe20000010100 */
[----:B------:R-:W-:Y:S01]  /*1d50*/  FADD.FTZ R75, R72, R133 ;  /* 0x00000085484b7221 */ /* 0x000fe20000010000 */
[----:B------:R-:W-:Y:S01]  /*1d60*/  FMUL.FTZ R135, R7, R74 ;  /* 0x0000004a07877220 */ /* 0x000fe20000410000 */
[----:B------:R-:W-:Y:S01]  /*1d70*/  FMUL.FTZ R138, R9, R77 ;  /* 0x0000004d098a7220 */ /* 0x000fe20000410000 */
        /* <DEDUP_REMOVED lines=13> */
.L_x_77:
[----:B------:R-:W-:Y:S05]  /*1e50*/  BSYNC B0 ;  /* 0x0000000000007941 */ /* 0x000fea0003800000 */
.L_x_63:
[----:B------:R-:W-:Y:S01]  /*1e60*/  LOP3.LUT P3, RZ, R78, 0xff, RZ, 0xc0, !PT ;  /* 0x000000ff4eff7812 */ /* 0x000fe2000786c0ff */
[----:B------:R-:W-:Y:S01]  /*1e70*/  UMOV UR6, 0xffffffff ;  /* 0xffffffff00067882 */ /* 0x000fe20000000000 */
[----:B------:R-:W-:Y:S02]  /*1e80*/  SHF.R.U32.HI R73, RZ, 0x5, R31 ;  /* 0x00000005ff497819 */ /* 0x000fe4000001161f */
[----:B------:R-:W-:Y:S02]  /*1e90*/  P2R R139, PR, RZ, 0x8 ;  /* 0x00000008ff8b7803 */ /* 0x000fe40000000000 */
[----:B------:R-:W-:-:S07]  /*1ea0*/  LOP3.LUT R72, R73, 0x7fffffc, RZ, 0xc0, !PT ;  /* 0x07fffffc49487812 */ /* 0x000fce00078ec0ff */
[----:B------:R-:W-:Y:S01]  /*1eb0*/  @!P3 VIADD R72, R72, 0x4 ;  /* 0x000000044848b836 */ /* 0x000fe20000000000 */
[----:B------:R-:W-:Y:S01]  /*1ec0*/  LOP3.LUT P3, RZ, R31, 0x1f, RZ, 0xc0, !PT ;  /* 0x0000001f1fff7812 */ /* 0x000fe2000786c0ff */
[----:B------:R-:W-:-:S12]  /*1ed0*/  BRA.DIV UR6, `(.L_x_86) ;  /* 0x0000002a06187947 */ /* 0x000fd8000b800000 */
[----:B-1----:R-:W1:Y:S04]  /*1ee0*/  SHFL.DOWN PT, R74, R79, 0x10, 0x1f ;  /* 0x0a001f004f4a7f89 */ /* 0x002e6800000e0000 */
[----:B------:R-:W2:Y:S01]  /*1ef0*/  SHFL.DOWN PT, R75, R116, 0x10, 0x1f ;  /* 0x0a001f00744b7f89 */ /* 0x000ea200000e0000 */
[----:B-1----:R-:W-:Y:S01]  /*1f00*/  FADD.FTZ R74, R74, R79 ;  /* 0x0000004f4a4a7221 */ /* 0x002fe20000010000 */
[----:B--2---:R-:W-:-:S04]  /*1f10*/  FADD.FTZ R75, R75, R116 ;  /* 0x000000744b4b7221 */ /* 0x004fc80000010000 */
[----:B0-----:R-:W0:Y:S04]  /*1f20*/  SHFL.DOWN PT, R77, R74, 0x8, 0x1f ;  /* 0x09001f004a4d7f89 */ /* 0x001e2800000e0000 */
[----:B------:R-:W1:Y:S01]  /*1f30*/  SHFL.DOWN PT, R76, R75, 0x8, 0x1f ;  /* 0x09001f004b4c7f89 */ /* 0x000e6200000e0000 */
[----:B0-----:R-:W-:Y:S01]  /*1f40*/  FADD.FTZ R77, R74, R77 ;  /* 0x0000004d4a4d7221 */ /* 0x001fe20000010000 */
[----:B-1----:R-:W-:-:S04]  /*1f50*/  FADD.FTZ R76, R75, R76 ;  /* 0x0000004c4b4c7221 */ /* 0x002fc80000010000 */
[----:B------:R-:W0:Y:S04]  /*1f60*/  SHFL.DOWN PT, R78, R77, 0x4, 0x1f ;  /* 0x08801f004d4e7f89 */ /* 0x000e2800000e0000 */
[----:B-----5:R-:W1:Y:S01]  /*1f70*/  SHFL.DOWN PT, R117, R76, 0x4, 0x1f ;  /* 0x08801f004c757f89 */ /* 0x020e6200000e0000 */
        /* <DEDUP_REMOVED lines=8> */
.L_x_181:
[----:B------:R-:W3:Y:S01]  /*2000*/  S2R R77, SR_CgaCtaId ;  /* 0x00000000004d7919 */ /* 0x000ee20000008800 */
[----:B------:R-:W-:Y:S01]  /*2010*/  MOV R76, 0x400 ;  /* 0x00000400004c7802 */ /* 0x000fe20000000f00 */
[----:B-1----:R-:W-:Y:S01]  /*2020*/  FADD.FTZ R116, R79, R116 ;  /* 0x000000744f747221 */ /* 0x002fe20000010000 */
[----:B------:R-:W-:Y:S01]  /*2030*/  @!P3 LOP3.LUT R73, R73, 0x3, RZ, 0xc0, !PT ;  /* 0x000000034949b812 */ /* 0x000fe200078ec0ff */
[----:B--2---:R-:W-:Y:S01]  /*2040*/  FADD.FTZ R117, R74, R75 ;  /* 0x0000004b4a757221 */ /* 0x004fe20000010000 */
[----:B------:R-:W-:Y:S05]  /*2050*/  WARPSYNC.ALL ;  /* 0x0000000000007948 */ /* 0x000fea0003800000 */
[----:B------:R-:W-:Y:S01]  /*2060*/  @!P3 IADD3 R73, R72, R73, RZ ;  /* 0x000000494849b210 */ /* 0x000fe20007ffe0ff */
[----:B------:R-:W-:Y:S01]  /*2070*/  BSSY B0, `(.L_x_87) ;  /* 0x0000088000007945 */ /* 0x000fe20003800000 */
[----:B------:R-:W-:-:S02]  /*2080*/  ISETP.NE.AND P4, PT, R5, RZ, PT ;  /* 0x000000ff0500720c */ /* 0x000fc40003f85270 */
[----:B---3--:R-:W-:-:S04]  /*2090*/  LEA R76, R77, R76, 0x18 ;  /* 0x0000004c4d4c7211 */ /* 0x008fc800078ec0ff */
[----:B------:R-:W-:Y:S01]  /*20a0*/  LEA R143, R72, R76, 0x3 ;  /* 0x0000004c488f7211 */ /* 0x000fe200078e18ff */
[----:B------:R-:W-:-:S05]  /*20b0*/  @!P3 IMAD R142, R73, 0x8, R76 ;  /* 0x00000008498eb824 */ /* 0x000fca00078e024c */
[----:B------:R-:W-:Y:S01]  /*20c0*/  @!P3 STS.64 [R142+0x2800], R116 ;  /* 0x002800748e00b388 */ /* 0x000fe20000000a00 */
[----:B------:R-:W-:Y:S01]  /*20d0*/  BAR.SYNC.DEFER_BLOCKING 0x0 ;  /* 0x0000000000007b1d */ /* 0x000fe20000010000 */
[----:B------:R-:W-:-:S05]  /*20e0*/  ISETP.NE.AND P3, PT, R28, RZ, PT ;  /* 0x000000ff1c00720c */ /* 0x000fca0003f65270 */
[----:B0-----:R-:W0:Y:S04]  /*20f0*/  LDS.128 R72, [R143+0x2800] ;  /* 0x002800008f487984 */ /* 0x001e280000000c00 */
[----:B------:R-:W1:Y:S01]  /*2100*/  LDS.128 R76, [R143+0x2810] ;  /* 0x002810008f4c7984 */ /* 0x000e620000000c00 */
[----:B0-----:R-:W-:Y:S01]  /*2110*/  FADD.FTZ R145, RZ, R72 ;  /* 0x00000048ff917221 */ /* 0x001fe20000010000 */
[----:B------:R-:W-:-:S03]  /*2120*/  FADD.FTZ R72, RZ, R73 ;  /* 0x00000049ff487221 */ /* 0x000fc60000010000 */
[----:B------:R-:W-:Y:S01]  /*2130*/  FADD.FTZ R145, R74, R145 ;  /* 0x000000914a917221 */ /* 0x000fe20000010000 */
[----:B------:R-:W-:-:S03]  /*2140*/  FADD.FTZ R72, R75, R72 ;  /* 0x000000484b487221 */ /* 0x000fc60000010000 */
[----:B-1----:R-:W-:Y:S01]  /*2150*/  FADD.FTZ R145, R145, R76 ;  /* 0x0000004c91917221 */ /* 0x002fe20000010000 */
[----:B------:R-:W-:Y:S01]  /*2160*/  FADD.FTZ R72, R72, R77 ;  /* 0x0000004d48487221 */ /* 0x000fe20000010000 */
[----:B------:R-:W-:Y:S02]  /*2170*/  HFMA2.MMA R77, -RZ, RZ, 0, 0 ;  /* 0x00000000ff4d7435 */ /* 0x000fe400000001ff */
[----:B------:R-:W-:Y:S01]  /*2180*/  FADD.FTZ R78, R78, R145 ;  /* 0x000000914e4e7221 */ /* 0x000fe20000010000 */
[----:B------:R-:W-:-:S03]  /*2190*/  FADD.FTZ R79, R79, R72 ;  /* 0x000000484f4f7221 */ /* 0x000fc60000010000 */
[----:B------:R-:W-:Y:S01]  /*21a0*/  FMUL.FTZ R76, R78, UR8 ;  /* 0x000000084e4c7c20 */ /* 0x000fe20008410000 */
[----:B------:R-:W-:-:S04]  /*21b0*/  FMUL.FTZ R79, R79, UR8 ;  /* 0x000000084f4f7c20 */ /* 0x000fc80008410000 */
[----:B------:R-:W-:Y:S02]  /*21c0*/  FSEL R76, R76, RZ, !P3 ;  /* 0x000000ff4c4c7208 */ /* 0x000fe40005800000 */
[----:B------:R-:W-:-:S13]  /*21d0*/  ISETP.GE.AND P3, PT, R141, 0x1, PT ;  /* 0x000000018d00780c */ /* 0x000fda0003f66270 */
[----:B------:R-:W-:Y:S01]  /*21e0*/  @P3 VIADD R141, R141, 0xffffffff ;  /* 0xffffffff8d8d3836 */ /* 0x000fe20000000000 */
[----:B------:R-:W-:-:S03]  /*21f0*/  @P3 LOP3.LUT R30, R31, 0x7f, RZ, 0xc0, !PT ;  /* 0x0000007f1f1e3812 */ /* 0x000fc600078ec0ff */
[----:B------:R-:W-:-:S05]  /*2200*/  @P3 IMAD R141, R141, R80, RZ ;  /* 0x000000508d8d3224 */ /* 0x000fca00078e02ff */
[----:B------:R-:W-:-:S04]  /*2210*/  @P3 SHF.R.S32.HI R74, RZ, 0x1f, R141 ;  /* 0x0000001fff4a3819 */ /* 0x000fc8000001148d */
[----:B------:R-:W-:-:S04]  /*2220*/  @P3 LEA.HI R141, R74, R141, RZ, 0x2 ;  /* 0x0000008d4a8d3211 */ /* 0x000fc800078f10ff */
[----:B------:R-:W-:Y:S01]  /*2230*/  @P3 LEA.HI.SX32 R77, R141, R30, 0x1e ;  /* 0x0000001e8d4d3211 */ /* 0x000fe200078ff2ff */
[----:B------:R-:W-:Y:S06]  /*2240*/  @!P4 BRA `(.L_x_88) ;  /* 0x0000000400a8c947 */ /* 0x000fec0003800000 */
[----:B------:R-:W-:Y:S04]  /*2250*/  BSSY B1, `(.L_x_89) ;  /* 0x0000011000017945 */ /* 0x000fe80003800000 */
[----:B------:R-:W-:Y:S05]  /*2260*/  @P2 BRA `(.L_x_90) ;  /* 0x00000000001c2947 */ /* 0x000fea0003800000 */
[----:B------:R-:W-:Y:S01]  /*2270*/  UISETP.NE.U32.AND UP0, UPT, UR14, URZ, UPT ;  /* 0x0000003f0e00728c */ /* 0x000fe2000bf05070 */
[----:B------:R-:W-:-:S03]  /*2280*/  IMAD.MOV.U32 R72, RZ, RZ, RZ ;  /* 0x000000ffff487224 */ /* 0x000fc600078e00ff */
[----:B------:R-:W-:-:S06]  /*2290*/  UISETP.NE.AND.EX UP0, UPT, UR15, URZ, UPT, UP0 ;  /* 0x0000003f0f00728c */ /* 0x000fcc000bf05300 */
[----:B------:R-:W-:-:S13]  /*22a0*/  PLOP3.LUT P4, PT, PT, PT, UP0, 0x80, 0x0 ;  /* 0x000000000000781c */ /* 0x000fda0003f8f008 */
[----:B------:R-:W-:Y:S05]  /*22b0*/  @!P4 BRA `(.L_x_91) ;  /* 0x000000000028c947 */ /* 0x000fea0003800000 */
[----:B------:R-:W-:Y:S01]  /*22c0*/  SHF.L.U32 R72, R112, 0x10, RZ ;  /* 0x0000001070487819 */ /* 0x000fe200000006ff */
[----:B------:R-:W-:Y:S06]  /*22d0*/  BRA `(.L_x_91) ;  /* 0x0000000000207947 */ /* 0x000fec0003800000 */
.L_x_90:
[----:B------:R-:W-:Y:S01]  /*22e0*/  UISETP.NE.U32.AND UP0, UPT, UR14, URZ, UPT ;  /* 0x0000003f0e00728c */ /* 0x000fe2000bf05070 */
[----:B------:R-:W-:-:S03]  /*22f0*/  FFMA.FTZ R73, R3, R79, R76 ;  /* 0x0000004f03497223 */ /* 0x000fc6000001004c */
[----:B------:R-:W-:Y:S01]  /*2300*/  UISETP.NE.AND.EX UP0, UPT, UR15, URZ, UPT, UP0 ;  /* 0x0000003f0f00728c */ /* 0x000fe2000bf05300 */
[----:B------:R-:W-:-:S04]  /*2310*/  FADD.FTZ R72, R92, -R73 ;  /* 0x800000495c487221 */ /* 0x000fc80000010000 */
[----:B------:R-:W-:Y:S01]  /*2320*/  FMUL.FTZ R72, R7, R72 ;  /* 0x0000004807487220 */ /* 0x000fe20000410000 */
[----:B------:R-:W-:-:S13]  /*2330*/  PLOP3.LUT P4, PT, PT, PT, UP0, 0x80, 0x0 ;  /* 0x000000000000781c */ /* 0x000fda0003f8f008 */
[----:B------:R-:W-:-:S04]  /*2340*/  @P4 IMAD.U32 R73, R112, 0x10000, RZ ;  /* 0x0001000070494824 */ /* 0x000fc800078e00ff */
[----:B------:R-:W-:-:S07]  /*2350*/  @P4 FADD.FTZ R72, R72, R73 ;  /* 0x0000004948484221 */ /* 0x000fce0000010000 */
.L_x_91:
[----:B------:R-:W-:Y:S05]  /*2360*/  BSYNC B1 ;  /* 0x0000000000017941 */ /* 0x000fea0003800000 */
.L_x_89:
[----:B------:R-:W0:Y:S01]  /*2370*/  @P3 LDC R73, c[0x0][0x29c] ;  /* 0x0000a700ff493b82 */ /* 0x000e220000000800 */
[----:B------:R-:W-:Y:S01]  /*2380*/  ISETP.NE.U32.AND P5, PT, RZ, UR10, PT ;  /* 0x0000000aff007c0c */ /* 0x000fe2000bfa5070 */
[----:B------:R-:W-:Y:S03]  /*2390*/  BSSY B1, `(.L_x_92) ;  /* 0x0000013000017945 */ /* 0x000fe60003800000 */
[----:B------:R-:W-:Y:S01]  /*23a0*/  ISETP.NE.AND.EX P5, PT, RZ, UR11, PT, P5 ;  /* 0x0000000bff007c0c */ /* 0x000fe2000bfa5350 */
[----:B0-----:R-:W-:-:S12]  /*23b0*/  @P3 FMUL.FTZ R73, R72, R73 ;  /* 0x0000004948493220 */ /* 0x001fd80000410000 */
[----:B------:R-:W-:Y:S02]  /*23c0*/  @P5 F2FP.BF16.F32.PACK_AB R72, RZ, R72 ;  /* 0x00000048ff48523e */ /* 0x000fe400000010ff */
[----:B------:R-:W-:Y:S02]  /*23d0*/  @P3 F2FP.BF16.F32.PACK_AB R73, RZ, R73 ;  /* 0x00000049ff49323e */ /* 0x000fe400000010ff */
[----:B------:R-:W-:Y:S02]  /*23e0*/  @P5 PRMT R81, R72, 0x7610, R81 ;  /* 0x0000761048515816 */ /* 0x000fe40000000051 */
[----:B------:R-:W-:Y:S01]  /*23f0*/  @P3 PRMT R82, R73, 0x7610, R82 ;  /* 0x0000761049523816 */ /* 0x000fe20000000052 */
[----:B------:R-:W-:Y:S06]  /*2400*/  @P2 BRA `(.L_x_93) ;  /* 0x0000000000142947 */ /* 0x000fec0003800000 */
[----:B------:R-:W-:Y:S01]  /*2410*/  MOV R72, RZ ;  /* 0x000000ff00487202 */ /* 0x000fe20000000f00 */
[----:B------:R-:W-:Y:S06]  /*2420*/  @!P4 BRA `(.L_x_94) ;  /* 0x000000000024c947 */ /* 0x000fec0003800000 */
[----:B------:R-:W-:-:S05]  /*2430*/  SHF.R.U64 R72, R112, 0x10, R113 ;  /* 0x0000001070487819 */ /* 0x000fca0000001271 */
[----:B------:R-:W-:Y:S01]  /*2440*/  IMAD.U32 R72, R72, 0x10000, RZ ;  /* 0x0001000048487824 */ /* 0x000fe200078e00ff */
[----:B------:R-:W-:Y:S06]  /*2450*/  BRA `(.L_x_94) ;  /* 0x0000000000187947 */ /* 0x000fec0003800000 */
.L_x_93:
[----:B------:R-:W-:Y:S01]  /*2460*/  FFMA.FTZ R72, R90, R79, R76 ;  /* 0x0000004f5a487223 */ /* 0x000fe2000001004c */
[----:B------:R-:W-:-:S03]  /*2470*/  @P4 SHF.R.U64 R73, R112, 0x10, R113 ;  /* 0x0000001070494819 */ /* 0x000fc60000001271 */
[----:B------:R-:W-:Y:S01]  /*2480*/  FADD.FTZ R72, R91, -R72 ;  /* 0x800000485b487221 */ /* 0x000fe20000010000 */
[----:B------:R-:W-:-:S03]  /*2490*/  @P4 SHF.L.U32 R73, R73, 0x10, RZ ;  /* 0x0000001049494819 */ /* 0x000fc600000006ff */
[----:B------:R-:W-:-:S04]  /*24a0*/  FMUL.FTZ R72, R7, R72 ;  /* 0x0000004807487220 */ /* 0x000fc80000410000 */
[----:B------:R-:W-:-:S07]  /*24b0*/  @P4 FADD.FTZ R72, R72, R73 ;  /* 0x0000004948484221 */ /* 0x000fce0000010000 */
.L_x_94:
[----:B------:R-:W-:Y:S05]  /*24c0*/  BSYNC B1 ;  /* 0x0000000000017941 */ /* 0x000fea0003800000 */
.L_x_92:
[----:B------:R-:W0:Y:S01]  /*24d0*/  @P3 LDC R73, c[0x0][0x29c] ;  /* 0x0000a700ff493b82 */ /* 0x000e220000000800 */
[----:B------:R-:W-:Y:S01]  /*24e0*/  BSSY B1, `(.L_x_95) ;  /* 0x0000010000017945 */ /* 0x000fe20003800000 */
[----:B0-----:R-:W-:Y:S01]  /*24f0*/  @P3 FMUL.FTZ R73, R72, R73 ;  /* 0x0000004948493220 */ /* 0x001fe20000410000 */
[----:B------:R-:W-:-:S04]  /*2500*/  @P5 F2FP.BF16.F32.PACK_AB R72, RZ, R72 ;  /* 0x00000048ff48523e */ /* 0x000fc800000010ff */
[----:B------:R-:W-:Y:S02]  /*2510*/  @P3 F2FP.BF16.F32.PACK_AB R73, RZ, R73 ;  /* 0x00000049ff49323e */ /* 0x000fe400000010ff */
[----:B------:R-:W-:Y:S02]  /*2520*/  @P5 PRMT R83, R72, 0x7610, R83 ;  /* 0x0000761048535816 */ /* 0x000fe40000000053 */
[----:B------:R-:W-:Y:S01]  /*2530*/  @P3 PRMT R84, R73, 0x7610, R84 ;  /* 0x0000761049543816 */ /* 0x000fe20000000054 */
[----:B------:R-:W-:Y:S06]  /*2540*/  @P2 BRA `(.L_x_96) ;  /* 0x0000000000102947 */ /* 0x000fec0003800000 */
[----:B------:R-:W-:Y:S01]  /*2550*/  IMAD.MOV.U32 R72, RZ, RZ, RZ ;  /* 0x000000ffff487224 */ /* 0x000fe200078e00ff */
[----:B------:R-:W-:Y:S06]  /*2560*/  @!P4 BRA `(.L_x_97) ;  /* 0x00000000001cc947 */ /* 0x000fec0003800000 */
[----:B------:R-:W-:Y:S01]  /*2570*/  SHF.L.U32 R72, R113, 0x10, RZ ;  /* 0x0000001071487819 */ /* 0x000fe200000006ff */
[----:B------:R-:W-:Y:S06]  /*2580*/  BRA `(.L_x_97) ;  /* 0x0000000000147947 */ /* 0x000fec0003800000 */
.L_x_96:
[----:B------:R-:W-:-:S04]  /*2590*/  FFMA.FTZ R73, R89, R79, R76 ;  /* 0x0000004f59497223 */ /* 0x000fc8000001004c */
[----:B------:R-:W-:Y:S01]  /*25a0*/  FADD.FTZ R72, R94, -R73 ;  /* 0x800000495e487221 */ /* 0x000fe20000010000 */
[----:B------:R-:W-:-:S03]  /*25b0*/  @P4 IMAD.U32 R73, R113, 0x10000, RZ ;  /* 0x0001000071494824 */ /* 0x000fc600078e00ff */
[----:B------:R-:W-:-:S04]  /*25c0*/  FMUL.FTZ R72, R7, R72 ;  /* 0x0000004807487220 */ /* 0x000fc80000410000 */
[----:B------:R-:W-:-:S07]  /*25d0*/  @P4 FADD.FTZ R72, R72, R73 ;  /* 0x0000004948484221 */ /* 0x000fce0000010000 */
.L_x_97:
[----:B------:R-:W-:Y:S05]  /*25e0*/  BSYNC B1 ;  /* 0x0000000000017941 */ /* 0x000fea0003800000 */
.L_x_95:
        /* <DEDUP_REMOVED lines=8> */
[----:B------:R-:W-:Y:S01]  /*2670*/  HFMA2.MMA R72, -RZ, RZ, 0, 0 ;  /* 0x00000000ff487435 */ /* 0x000fe200000001ff */
[----:B------:R-:W-:Y:S10]  /*2680*/  @!P4 BRA `(.L_x_100) ;  /* 0x000000000024c947 */ /* 0x000ff40003800000 */
[----:B------:R-:W-:-:S05]  /*2690*/  SHF.R.U32.HI R72, RZ, 0x10, R113 ;  /* 0x00000010ff487819 */ /* 0x000fca0000011671 */
[----:B------:R-:W-:Y:S01]  /*26a0*/  IMAD.U32 R72, R72, 0x10000, RZ ;  /* 0x0001000048487824 */ /* 0x000fe200078e00ff */
[----:B------:R-:W-:Y:S06]  /*26b0*/  BRA `(.L_x_100) ;  /* 0x0000000000187947 */ /* 0x000fec0003800000 */
.L_x_99:
[----:B------:R-:W-:Y:S01]  /*26c0*/  FFMA.FTZ R72, R96, R79, R76 ;  /* 0x0000004f60487223 */ /* 0x000fe2000001004c */
[----:B------:R-:W-:-:S03]  /*26d0*/  @P4 SHF.R.U32.HI R73, RZ, 0x10, R113 ;  /* 0x00000010ff494819 */ /* 0x000fc60000011671 */
[----:B------:R-:W-:Y:S01]  /*26e0*/  FADD.FTZ R72, R93, -R72 ;  /* 0x800000485d487221 */ /* 0x000fe20000010000 */
[----:B------:R-:W-:-:S03]  /*26f0*/  @P4 SHF.L.U32 R73, R73, 0x10, RZ ;  /* 0x0000001049494819 */ /* 0x000fc600000006ff */
[----:B------:R-:W-:-:S04]  /*2700*/  FMUL.FTZ R72, R7, R72 ;  /* 0x0000004807487220 */ /* 0x000fc80000410000 */
[----:B------:R-:W-:-:S07]  /*2710*/  @P4 FADD.FTZ R72, R72, R73 ;  /* 0x0000004948484221 */ /* 0x000fce0000010000 */
.L_x_100:
[----:B------:R-:W-:Y:S05]  /*2720*/  BSYNC B1 ;  /* 0x0000000000017941 */ /* 0x000fea0003800000 */
.L_x_98:
[----:B------:R-:W0:Y:S02]  /*2730*/  @P3 LDC R73, c[0x0][0x29c] ;  /* 0x0000a700ff493b82 */ /* 0x000e240000000800 */
[----:B0-----:R-:W-:Y:S01]  /*2740*/  @P3 FMUL.FTZ R73, R72, R73 ;  /* 0x0000004948493220 */ /* 0x001fe20000410000 */
[----:B------:R-:W-:-:S04]  /*2750*/  @P5 F2FP.BF16.F32.PACK_AB R72, RZ, R72 ;  /* 0x00000048ff48523e */ /* 0x000fc800000010ff */
[----:B------:R-:W-:Y:S02]  /*2760*/  @P3 F2FP.BF16.F32.PACK_AB R78, RZ, R73 ;  /* 0x00000049ff4e323e */ /* 0x000fe400000010ff */
[----:B------:R-:W-:Y:S01]  /*2770*/  @P5 PRMT R88, R72, 0x7610, R88 ;  /* 0x0000761048585816 */ /* 0x000fe20000000058 */
        /* <DEDUP_REMOVED lines=9> */
.L_x_101:
[----:B------:R-:W-:Y:S01]  /*2810*/  BSSY B1, `(.L_x_102) ;  /* 0x000000b000017945 */ /* 0x000fe20003800000 */
[----:B------:R-:W-:-:S03]  /*2820*/  @P3 PRMT R87, R78, 0x7610, R87 ;  /* 0x000076104e573816 */ /* 0x000fc60000000057 */
[----:B------:R-:W-:Y:S05]  /*2830*/  @!P3 BRA `(.L_x_103) ;  /* 0x000000000020b947 */ /* 0x000fea0003800000 */
        /* <DEDUP_REMOVED lines=8> */
.L_x_103:
[----:B------:R-:W-:Y:S05]  /*28c0*/  BSYNC B1 ;  /* 0x0000000000017941 */ /* 0x000fea0003800000 */
.L_x_102:
[----:B------:R-:W-:Y:S01]  /*28d0*/  IADD3 R6, R6, 0x80, RZ ;  /* 0x0000008006067810 */ /* 0x000fe20007ffe0ff */
[----:B------:R-:W-:-:S07]  /*28e0*/  VIADD R77, R77, 0x80 ;  /* 0x000000804d4d7836 */ /* 0x000fce0000000000 */
.L_x_88:
[----:B------:R-:W-:Y:S05]  /*28f0*/  BSYNC B0 ;  /* 0x0000000000007941 */ /* 0x000fea0003800000 */
.L_x_87:
[----:B------:R-:W-:Y:S01]  /*2900*/  ISETP.NE.AND P4, PT, R4, RZ, PT ;  /* 0x000000ff0400720c */ /* 0x000fe20003f85270 */
[----:B------:R-:W-:-:S12]  /*2910*/  BSSY B0, `(.L_x_104) ;  /* 0x000006c000007945 */ /* 0x000fd80003800000 */
[----:B------:R-:W-:Y:S05]  /*2920*/  @!P4 BRA `(.L_x_105) ;  /* 0x0000000400a8c947 */ /* 0x000fea0003800000 */
[----:B------:R-:W-:Y:S04]  /*2930*/  BSSY B1, `(.L_x_106) ;  /* 0x0000011000017945 */ /* 0x000fe80003800000 */
[----:B------:R-:W-:Y:S05]  /*2940*/  @P2 BRA `(.L_x_107) ;  /* 0x00000000001c2947 */ /* 0x000fea0003800000 */
[----:B------:R-:W-:Y:S01]  /*2950*/  UISETP.NE.U32.AND UP0, UPT, UR14, URZ, UPT ;  /* 0x0000003f0e00728c */ /* 0x000fe2000bf05070 */
[----:B01----:R-:W-:-:S03]  /*2960*/  MOV R72, RZ ;  /* 0x000000ff00487202 */ /* 0x003fc60000000f00 */
[----:B------:R-:W-:-:S06]  /*2970*/  UISETP.NE.AND.EX UP0, UPT, UR15, URZ, UPT, UP0 ;  /* 0x0000003f0f00728c */ /* 0x000fcc000bf05300 */
[----:B------:R-:W-:-:S13]  /*2980*/  PLOP3.LUT P4, PT, PT, PT, UP0, 0x80, 0x0 ;  /* 0x000000000000781c */ /* 0x000fda0003f8f008 */
[----:B------:R-:W-:Y:S05]  /*2990*/  @!P4 BRA `(.L_x_108) ;  /* 0x000000000028c947 */ /* 0x000fea0003800000 */
[----:B------:R-:W-:Y:S01]  /*29a0*/  SHF.L.U32 R72, R110, 0x10, RZ ;  /* 0x000000106e487819 */ /* 0x000fe200000006ff */
[----:B------:R-:W-:Y:S06]  /*29b0*/  BRA `(.L_x_108) ;  /* 0x0000000000207947 */ /* 0x000fec0003800000 */
.L_x_107:
[----:B------:R-:W-:Y:S01]  /*29c0*/  UISETP.NE.U32.AND UP0, UPT, UR14, URZ, UPT ;  /* 0x0000003f0e00728c */ /* 0x000fe2000bf05070 */
[----:B01----:R-:W-:-:S03]  /*29d0*/  FFMA.FTZ R73, R95, R79, R76 ;  /* 0x0000004f5f497223 */ /* 0x003fc6000001004c */
[----:B------:R-:W-:Y:S01]  /*29e0*/  UISETP.NE.AND.EX UP0, UPT, UR15, URZ, UPT, UP0 ;  /* 0x0000003f0f00728c */ /* 0x000fe2000bf05300 */
[----:B------:R-:W-:-:S04]  /*29f0*/  FADD.FTZ R72, R100, -R73 ;  /* 0x8000004964487221 */ /* 0x000fc80000010000 */
[----:B------:R-:W-:Y:S01]  /*2a00*/  FMUL.FTZ R72, R7, R72 ;  /* 0x0000004807487220 */ /* 0x000fe20000410000 */
[----:B------:R-:W-:-:S13]  /*2a10*/  PLOP3.LUT P4, PT, PT, PT, UP0, 0x80, 0x0 ;  /* 0x000000000000781c */ /* 0x000fda0003f8f008 */
[----:B------:R-:W-:-:S04]  /*2a20*/  @P4 IMAD.U32 R73, R110, 0x10000, RZ ;  /* 0x000100006e494824 */ /* 0x000fc800078e00ff */
[----:B------:R-:W-:-:S07]  /*2a30*/  @P4 FADD.FTZ R72, R72, R73 ;  /* 0x0000004948484221 */ /* 0x000fce0000010000 */
.L_x_108:
[----:B------:R-:W-:Y:S05]  /*2a40*/  BSYNC B1 ;  /* 0x0000000000017941 */ /* 0x000fea0003800000 */
.L_x_106:
        /* <DEDUP_REMOVED lines=10> */
[----:B------:R-:W-:Y:S01]  /*2af0*/  HFMA2.MMA R72, -RZ, RZ, 0, 0 ;  /* 0x00000000ff487435 */ /* 0x000fe200000001ff */
[----:B------:R-:W-:Y:S10]  /*2b00*/  @!P4 BRA `(.L_x_111) ;  /* 0x000000000024c947 */ /* 0x000ff40003800000 */
[----:B------:R-:W-:-:S04]  /*2b10*/  SHF.R.U64 R72, R110, 0x10, R111 ;  /* 0x000000106e487819 */ /* 0x000fc8000000126f */
[----:B------:R-:W-:Y:S01]  /*2b20*/  SHF.L.U32 R72, R72, 0x10, RZ ;  /* 0x0000001048487819 */ /* 0x000fe200000006ff */
[----:B------:R-:W-:Y:S06]  /*2b30*/  BRA `(.L_x_111) ;  /* 0x0000000000187947 */ /* 0x000fec0003800000 */
.L_x_110:
[----:B------:R-:W-:Y:S01]  /*2b40*/  FFMA.FTZ R72, R98, R79, R76 ;  /* 0x0000004f62487223 */ /* 0x000fe2000001004c */
[----:B------:R-:W-:-:S03]  /*2b50*/  @P4 SHF.R.U64 R73, R110, 0x10, R111 ;  /* 0x000000106e494819 */ /* 0x000fc6000000126f */
[----:B------:R-:W-:Y:S02]  /*2b60*/  FADD.FTZ R72, R99, -R72 ;  /* 0x8000004863487221 */ /* 0x000fe40000010000 */
[----:B------:R-:W-:Y:S02]  /*2b70*/  @P4 IMAD.U32 R73, R73, 0x10000, RZ ;  /* 0x0001000049494824 */ /* 0x000fe400078e00ff */
[----:B------:R-:W-:-:S04]  /*2b80*/  FMUL.FTZ R72, R7, R72 ;  /* 0x0000004807487220 */ /* 0x000fc80000410000 */
[----:B------:R-:W-:-:S07]  /*2b90*/  @P4 FADD.FTZ R72, R72, R73 ;  /* 0x0000004948484221 */ /* 0x000fce0000010000 */
.L_x_111:
[----:B------:R-:W-:Y:S05]  /*2ba0*/  BSYNC B1 ;  /* 0x0000000000017941 */ /* 0x000fea0003800000 */
.L_x_109:
        /* <DEDUP_REMOVED lines=8> */
[----:B------:R-:W-:Y:S01]  /*2c30*/  MOV R72, RZ ;  /* 0x000000ff00487202 */ /* 0x000fe20000000f00 */
[----:B------:R-:W-:Y:S06]  /*2c40*/  @!P4 BRA `(.L_x_114) ;  /* 0x00000000001cc947 */ /* 0x000fec0003800000 */
[----:B------:R-:W-:Y:S01]  /*2c50*/  SHF.L.U32 R72, R111, 0x10, RZ ;  /* 0x000000106f487819 */ /* 0x000fe200000006ff */
[----:B------:R-:W-:Y:S06]  /*2c60*/  BRA `(.L_x_114) ;  /* 0x0000000000147947 */ /* 0x000fec0003800000 */
.L_x_113:
[----:B------:R-:W-:-:S04]  /*2c70*/  FFMA.FTZ R73, R97, R79, R76 ;  /* 0x0000004f61497223 */ /* 0x000fc8000001004c */
[----:B------:R-:W-:Y:S01]  /*2c80*/  FADD.FTZ R72, R102, -R73 ;  /* 0x8000004966487221 */ /* 0x000fe20000010000 */
[----:B------:R-:W-:-:S03]  /*2c90*/  @P4 IMAD.U32 R73, R111, 0x10000, RZ ;  /* 0x000100006f494824 */ /* 0x000fc600078e00ff */
[----:B------:R-:W-:-:S04]  /*2ca0*/  FMUL.FTZ R72, R7, R72 ;  /* 0x0000004807487220 */ /* 0x000fc80000410000 */
[----:B------:R-:W-:-:S07]  /*2cb0*/  @P4 FADD.FTZ R72, R72, R73 ;  /* 0x0000004948484221 */ /* 0x000fce0000010000 */
.L_x_114:
[----:B------:R-:W-:Y:S05]  /*2cc0*/  BSYNC B1 ;  /* 0x0000000000017941 */ /* 0x000fea0003800000 */
.L_x_112:
        /* <DEDUP_REMOVED lines=10> */
[----:B------:R-:W-:-:S04]  /*2d70*/  SHF.R.U32.HI R72, RZ, 0x10, R111 ;  /* 0x00000010ff487819 */ /* 0x000fc8000001166f */
[----:B------:R-:W-:Y:S01]  /*2d80*/  SHF.L.U32 R72, R72, 0x10, RZ ;  /* 0x0000001048487819 */ /* 0x000fe200000006ff */
[----:B------:R-:W-:Y:S06]  /*2d90*/  BRA `(.L_x_117) ;  /* 0x0000000000187947 */ /* 0x000fec0003800000 */
.L_x_116:
[----:B------:R-:W-:Y:S01]  /*2da0*/  FFMA.FTZ R72, R114, R79, R76 ;  /* 0x0000004f72487223 */ /* 0x000fe2000001004c */
[----:B------:R-:W-:-:S03]  /*2db0*/  @P4 SHF.R.U32.HI R73, RZ, 0x10, R111 ;  /* 0x00000010ff494819 */ /* 0x000fc6000001166f */
[----:B------:R-:W-:Y:S02]  /*2dc0*/  FADD.FTZ R72, R101, -R72 ;  /* 0x8000004865487221 */ /* 0x000fe40000010000 */
[----:B------:R-:W-:Y:S02]  /*2dd0*/  @P4 IMAD.U32 R73, R73, 0x10000, RZ ;  /* 0x0001000049494824 */ /* 0x000fe400078e00ff */
[----:B------:R-:W-:-:S04]  /*2de0*/  FMUL.FTZ R72, R7, R72 ;  /* 0x0000004807487220 */ /* 0x000fc80000410000 */
[----:B------:R-:W-:-:S07]  /*2df0*/  @P4 FADD.FTZ R72, R72, R73 ;  /* 0x0000004948484221 */ /* 0x000fce0000010000 */
.L_x_117:
[----:B------:R-:W-:Y:S05]  /*2e00*/  BSYNC B1 ;  /* 0x0000000000017941 */ /* 0x000fea0003800000 */
.L_x_115:
[----:B------:R-:W0:Y:S02]  /*2e10*/  @P3 LDC R73, c[0x0][0x29c] ;  /* 0x0000a700ff493b82 */ /* 0x000e240000000800 */
[----:B0-----:R-:W-:Y:S01]  /*2e20*/  @P3 FMUL.FTZ R73, R72, R73 ;  /* 0x0000004948493220 */ /* 0x001fe20000410000 */
[----:B------:R-:W-:-:S04]  /*2e30*/  @P5 F2FP.BF16.F32.PACK_AB R72, RZ, R72 ;  /* 0x00000048ff48523e */ /* 0x000fc800000010ff */
[----:B------:R-:W-:Y:S02]  /*2e40*/  @P3 F2FP.BF16.F32.PACK_AB R73, RZ, R73 ;  /* 0x00000049ff49323e */ /* 0x000fe400000010ff */
[----:B------:R-:W-:Y:S02]  /*2e50*/  @P5 PRMT R88, R72, 0x7610, R88 ;  /* 0x0000761048585816 */ /* 0x000fe40000000058 */
        /* <DEDUP_REMOVED lines=10> */
.L_x_118:
[----:B------:R-:W-:Y:S04]  /*2f00*/  BSSY B1, `(.L_x_119) ;  /* 0x000000a000017945 */ /* 0x000fe80003800000 */
        /* <DEDUP_REMOVED lines=9> */
.L_x_120:
[----:B------:R-:W-:Y:S05]  /*2fa0*/  BSYNC B1 ;  /* 0x0000000000017941 */ /* 0x000fea0003800000 */
.L_x_119:
[----:B------:R-:W-:Y:S02]  /*2fb0*/  IADD3 R6, R6, 0x80, RZ ;  /* 0x0000008006067810 */ /* 0x000fe40007ffe0ff */
[----:B------:R-:W-:-:S07]  /*2fc0*/  IADD3 R77, R77, 0x80, RZ ;  /* 0x000000804d4d7810 */ /* 0x000fce0007ffe0ff */
.L_x_105:
[----:B------:R-:W-:Y:S05]  /*2fd0*/  BSYNC B0 ;  /* 0x0000000000007941 */ /* 0x000fea0003800000 */
.L_x_104:
[----:B------:R-:W-:Y:S04]  /*2fe0*/  BSSY B0, `(.L_x_121) ;  /* 0x000006c000007945 */ /* 0x000fe80003800000 */
[----:B------:R-:W-:Y:S05]  /*2ff0*/  @!P0 BRA `(.L_x_122) ;  /* 0x0000000400a88947 */ /* 0x000fea0003800000 */
[----:B------:R-:W-:Y:S04]  /*3000*/  BSSY B1, `(.L_x_123) ;  /* 0x0000011000017945 */ /* 0x000fe80003800000 */
[----:B------:R-:W-:Y:S05]  /*3010*/  @P2 BRA `(.L_x_124) ;  /* 0x00000000001c2947 */ /* 0x000fea0003800000 */
[----:B------:R-:W-:Y:S01]  /*3020*/  UISETP.NE.U32.AND UP0, UPT, UR14, URZ, UPT ;  /* 0x0000003f0e00728c */ /* 0x000fe2000bf05070 */
[----:B01----:R-:W-:-:S03]  /*3030*/  IMAD.MOV.U32 R72, RZ, RZ, RZ ;  /* 0x000000ffff487224 */ /* 0x003fc600078e00ff */
[----:B------:R-:W-:-:S06]  /*3040*/  UISETP.NE.AND.EX UP0, UPT, UR15, URZ, UPT, UP0 ;  /* 0x0000003f0f00728c */ /* 0x000fcc000bf05300 */
[----:B------:R-:W-:-:S13]  /*3050*/  PLOP3.LUT P4, PT, PT, PT, UP0, 0x80, 0x0 ;  /* 0x000000000000781c */ /* 0x000fda0003f8f008 */
[----:B------:R-:W-:Y:S05]  /*3060*/  @!P4 BRA `(.L_x_125) ;  /* 0x000000000028c947 */ /* 0x000fea0003800000 */
[----:B------:R-:W-:Y:S01]  /*3070*/  SHF.L.U32 R72, R108, 0x10, RZ ;  /* 0x000000106c487819 */ /* 0x000fe200000006ff */
[----:B------:R-:W-:Y:S06]  /*3080*/  BRA `(.L_x_125) ;  /* 0x0000000000207947 */ /* 0x000fec0003800000 */
.L_x_124:
[----:B------:R-:W-:Y:S01]  /*3090*/  UISETP.NE.U32.AND UP0, UPT, UR14, URZ, UPT ;  /* 0x0000003f0e00728c */ /* 0x000fe2000bf05070 */
[----:B01----:R-:W-:-:S03]  /*30a0*/  FFMA.FTZ R73, R103, R79, R76 ;  /* 0x0000004f67497223 */ /* 0x003fc6000001004c */
[----:B------:R-:W-:Y:S01]  /*30b0*/  UISETP.NE.AND.EX UP0, UPT, UR15, URZ, UPT, UP0 ;  /* 0x0000003f0f00728c */ /* 0x000fe2000bf05300 */
[----:B------:R-:W-:-:S04]  /*30c0*/  FADD.FTZ R72, R120, -R73 ;  /* 0x8000004978487221 */ /* 0x000fc80000010000 */
[----:B------:R-:W-:Y:S01]  /*30d0*/  FMUL.FTZ R72, R7, R72 ;  /* 0x0000004807487220 */ /* 0x000fe20000410000 */
[----:B------:R-:W-:-:S13]  /*30e0*/  PLOP3.LUT P4, PT, PT, PT, UP0, 0x80, 0x0 ;  /* 0x000000000000781c */ /* 0x000fda0003f8f008 */
[----:B------:R-:W-:-:S05]  /*30f0*/  @P4 SHF.L.U32 R73, R108, 0x10, RZ ;  /* 0x000000106c494819 */ /* 0x000fca00000006ff */
[----:B------:R-:W-:-:S07]  /*3100*/  @P4 FADD.FTZ R72, R72, R73 ;  /* 0x0000004948484221 */ /* 0x000fce0000010000 */
.L_x_125:
[----:B------:R-:W-:Y:S05]  /*3110*/  BSYNC B1 ;  /* 0x0000000000017941 */ /* 0x000fea0003800000 */
.L_x_123:
        /* <DEDUP_REMOVED lines=10> */
[----:B------:R-:W-:Y:S01]  /*31c0*/  IMAD.MOV.U32 R72, RZ, RZ, RZ ;  /* 0x000000ffff487224 */ /* 0x000fe200078e00ff */
[----:B------:R-:W-:Y:S06]  /*31d0*/  @!P4 BRA `(.L_x_128) ;  /* 0x000000000024c947 */ /* 0x000fec0003800000 */
[----:B------:R-:W-:-:S04]  /*31e0*/  SHF.R.U64 R72, R108, 0x10, R109 ;  /* 0x000000106c487819 */ /* 0x000fc8000000126d */
[----:B------:R-:W-:Y:S01]  /*31f0*/  SHF.L.U32 R72, R72, 0x10, RZ ;  /* 0x0000001048487819 */ /* 0x000fe200000006ff */
[----:B------:R-:W-:Y:S06]  /*3200*/  BRA `(.L_x_128) ;  /* 0x0000000000187947 */ /* 0x000fec0003800000 */
.L_x_127:
[----:B------:R-:W-:Y:S01]  /*3210*/  FFMA.FTZ R72, R118, R79, R76 ;  /* 0x0000004f76487223 */ /* 0x000fe2000001004c */
[----:B------:R-:W-:-:S03]  /*3220*/  @P4 SHF.R.U64 R73, R108, 0x10, R109 ;  /* 0x000000106c494819 */ /* 0x000fc6000000126d */
[----:B------:R-:W-:Y:S01]  /*3230*/  FADD.FTZ R72, R119, -R72 ;  /* 0x8000004877487221 */ /* 0x000fe20000010000 */
[----:B------:R-:W-:-:S03]  /*3240*/  @P4 SHF.L.U32 R73, R73, 0x10, RZ ;  /* 0x0000001049494819 */ /* 0x000fc600000006ff */
[----:B------:R-:W-:-:S04]  /*3250*/  FMUL.FTZ R72, R7, R72 ;  /* 0x0000004807487220 */ /* 0x000fc80000410000 */
[----:B------:R-:W-:-:S07]  /*3260*/  @P4 FADD.FTZ R72, R72, R73 ;  /* 0x0000004948484221 */ /* 0x000fce0000010000 */
.L_x_128:
[----:B------:R-:W-:Y:S05]  /*3270*/  BSYNC B1 ;  /* 0x0000000000017941 */ /* 0x000fea0003800000 */
.L_x_126:
        /* <DEDUP_REMOVED lines=12> */
.L_x_130:
[----:B------:R-:W-:-:S04]  /*3340*/  FFMA.FTZ R73, R115, R79, R76 ;  /* 0x0000004f73497223 */ /* 0x000fc8000001004c */
[----:B------:R-:W-:Y:S01]  /*3350*/  FADD.FTZ R72, R122, -R73 ;  /* 0x800000497a487221 */ /* 0x000fe20000010000 */
[----:B------:R-:W-:-:S03]  /*3360*/  @P4 SHF.L.U32 R73, R109, 0x10, RZ ;  /* 0x000000106d494819 */ /* 0x000fc600000006ff */
[----:B------:R-:W-:-:S04]  /*3370*/  FMUL.FTZ R72, R7, R72 ;  /* 0x0000004807487220 */ /* 0x000fc80000410000 */
[----:B------:R-:W-:-:S07]  /*3380*/  @P4 FADD.FTZ R72, R72, R73 ;  /* 0x0000004948484221 */ /* 0x000fce0000010000 */
.L_x_131:
[----:B------:R-:W-:Y:S05]  /*3390*/  BSYNC B1 ;  /* 0x0000000000017941 */ /* 0x000fea0003800000 */
.L_x_129:
        /* <DEDUP_REMOVED lines=10> */
[----:B------:R-:W-:-:S04]  /*3440*/  SHF.R.U32.HI R72, RZ, 0x10, R109 ;  /* 0x00000010ff487819 */ /* 0x000fc8000001166d */
[----:B------:R-:W-:Y:S01]  /*3450*/  SHF.L.U32 R72, R72, 0x10, RZ ;  /* 0x0000001048487819 */ /* 0x000fe200000006ff */
[----:B------:R-:W-:Y:S06]  /*3460*/  BRA `(.L_x_134) ;  /* 0x0000000000187947 */ /* 0x000fec0003800000 */
.L_x_133:
[----:B------:R-:W-:Y:S01]  /*3470*/  FFMA.FTZ R72, R124, R79, R76 ;  /* 0x0000004f7c487223 */ /* 0x000fe2000001004c */
[----:B------:R-:W-:-:S03]  /*3480*/  @P4 SHF.R.U32.HI R73, RZ, 0x10, R109 ;  /* 0x00000010ff494819 */ /* 0x000fc6000001166d */
[----:B------:R-:W-:Y:S01]  /*3490*/  FADD.FTZ R72, R121, -R72 ;  /* 0x8000004879487221 */ /* 0x000fe20000010000 */
[----:B------:R-:W-:-:S03]  /*34a0*/  @P4 SHF.L.U32 R73, R73, 0x10, RZ ;  /* 0x0000001049494819 */ /* 0x000fc600000006ff */
[----:B------:R-:W-:-:S04]  /*34b0*/  FMUL.FTZ R72, R7, R72 ;  /* 0x0000004807487220 */ /* 0x000fc80000410000 */
[----:B------:R-:W-:-:S07]  /*34c0*/  @P4 FADD.FTZ R72, R72, R73 ;  /* 0x0000004948484221 */ /* 0x000fce0000010000 */
.L_x_134:
[----:B------:R-:W-:Y:S05]  /*34d0*/  BSYNC B1 ;  /* 0x0000000000017941 */ /* 0x000fea0003800000 */
.L_x_132:
        /* <DEDUP_REMOVED lines=15> */
.L_x_135:
        /* <DEDUP_REMOVED lines=10> */
.L_x_137:
[----:B------:R-:W-:Y:S05]  /*3670*/  BSYNC B1 ;  /* 0x0000000000017941 */ /* 0x000fea0003800000 */
.L_x_136:
[----:B------:R-:W-:Y:S01]  /*3680*/  VIADD R6, R6, 0x80 ;  /* 0x0000008006067836 */ /* 0x000fe20000000000 */
[----:B------:R-:W-:-:S07]  /*3690*/  IADD3 R77, R77, 0x80, RZ ;  /* 0x000000804d4d7810 */ /* 0x000fce0007ffe0ff */
.L_x_122:
[----:B------:R-:W-:Y:S05]  /*36a0*/  BSYNC B0 ;  /* 0x0000000000007941 */ /* 0x000fea0003800000 */
.L_x_121:
[----:B------:R-:W-:Y:S04]  /*36b0*/  BSSY B0, `(.L_x_138) ;  /* 0x000006c000007945 */ /* 0x000fe80003800000 */
        /* <DEDUP_REMOVED lines=8> */
[----:B------:R-:W-:Y:S01]  /*3740*/  IMAD.U32 R72, R106, 0x10000, RZ ;  /* 0x000100006a487824 */ /* 0x000fe200078e00ff */
[----:B------:R-:W-:Y:S06]  /*3750*/  BRA `(.L_x_142) ;  /* 0x0000000000207947 */ /* 0x000fec0003800000 */
.L_x_141:
        /* <DEDUP_REMOVED lines=8> */
.L_x_142:
[----:B------:R-:W-:Y:S05]  /*37e0*/  BSYNC B1 ;  /* 0x0000000000017941 */ /* 0x000fea0003800000 */
.L_x_140:
        /* <DEDUP_REMOVED lines=12> */
[----:B------:R-:W-:-:S05]  /*38b0*/  SHF.R.U64 R72, R106, 0x10, R107 ;  /* 0x000000106a487819 */ /* 0x000fca000000126b */
[----:B------:R-:W-:Y:S01]  /*38c0*/  IMAD.U32 R72, R72, 0x10000, RZ ;  /* 0x0001000048487824 */ /* 0x000fe200078e00ff */
[----:B------:R-:W-:Y:S06]  /*38d0*/  BRA `(.L_x_145) ;  /* 0x0000000000187947 */ /* 0x000fec0003800000 */
.L_x_144:
[----:B------:R-:W-:Y:S01]  /*38e0*/  FFMA.FTZ R72, R126, R79, R76 ;  /* 0x0000004f7e487223 */ /* 0x000fe2000001004c */
[----:B------:R-:W-:-:S03]  /*38f0*/  @P4 SHF.R.U64 R73, R106, 0x10, R107 ;  /* 0x000000106a494819 */ /* 0x000fc6000000126b */
[----:B------:R-:W-:Y:S01]  /*3900*/  FADD.FTZ R72, R127, -R72 ;  /* 0x800000487f487221 */ /* 0x000fe20000010000 */
[----:B------:R-:W-:-:S03]  /*3910*/  @P4 SHF.L.U32 R73, R73, 0x10, RZ ;  /* 0x0000001049494819 */ /* 0x000fc600000006ff */
[----:B------:R-:W-:-:S04]  /*3920*/  FMUL.FTZ R72, R7, R72 ;  /* 0x0000004807487220 */ /* 0x000fc80000410000 */
[----:B------:R-:W-:-:S07]  /*3930*/  @P4 FADD.FTZ R72, R72, R73 ;  /* 0x0000004948484221 */ /* 0x000fce0000010000 */
.L_x_145:
[----:B------:R-:W-:Y:S05]  /*3940*/  BSYNC B1 ;  /* 0x0000000000017941 */ /* 0x000fea0003800000 */
.L_x_143:
        /* <DEDUP_REMOVED lines=10> */
[----:B------:R-:W-:Y:S01]  /*39f0*/  IMAD.U32 R72, R107, 0x10000, RZ ;  /* 0x000100006b487824 */ /* 0x000fe200078e00ff */
[----:B------:R-:W-:Y:S06]  /*3a00*/  BRA `(.L_x_148) ;  /* 0x0000000000147947 */ /* 0x000fec0003800000 */
.L_x_147:
[----:B------:R-:W-:-:S04]  /*3a10*/  FFMA.FTZ R73, R125, R79, R76 ;  /* 0x0000004f7d497223 */ /* 0x000fc8000001004c */
[----:B------:R-:W-:Y:S01]  /*3a20*/  FADD.FTZ R72, R130, -R73 ;  /* 0x8000004982487221 */ /* 0x000fe20000010000 */
[----:B------:R-:W-:-:S03]  /*3a30*/  @P4 SHF.L.U32 R73, R107, 0x10, RZ ;  /* 0x000000106b494819 */ /* 0x000fc600000006ff */
[----:B------:R-:W-:-:S04]  /*3a40*/  FMUL.FTZ R72, R7, R72 ;  /* 0x0000004807487220 */ /* 0x000fc80000410000 */
[----:B------:R-:W-:-:S07]  /*3a50*/  @P4 FADD.FTZ R72, R72, R73 ;  /* 0x0000004948484221 */ /* 0x000fce0000010000 */
.L_x_148:
[----:B------:R-:W-:Y:S05]  /*3a60*/  BSYNC B1 ;  /* 0x0000000000017941 */ /* 0x000fea0003800000 */
.L_x_146:
        /* <DEDUP_REMOVED lines=13> */
.L_x_150:
[----:B------:R-:W-:Y:S01]  /*3b40*/  FFMA.FTZ R72, R132, R79, R76 ;  /* 0x0000004f84487223 */ /* 0x000fe2000001004c */
[----:B------:R-:W-:-:S03]  /*3b50*/  @P4 SHF.R.U32.HI R73, RZ, 0x10, R107 ;  /* 0x00000010ff494819 */ /* 0x000fc6000001166b */
[----:B------:R-:W-:Y:S01]  /*3b60*/  FADD.FTZ R72, R129, -R72 ;  /* 0x8000004881487221 */ /* 0x000fe20000010000 */
[----:B------:R-:W-:-:S03]  /*3b70*/  @P4 SHF.L.U32 R73, R73, 0x10, RZ ;  /* 0x0000001049494819 */ /* 0x000fc600000006ff */
[----:B------:R-:W-:-:S04]  /*3b80*/  FMUL.FTZ R72, R7, R72 ;  /* 0x0000004807487220 */ /* 0x000fc80000410000 */
[----:B------:R-:W-:-:S07]  /*3b90*/  @P4 FADD.FTZ R72, R72, R73 ;  /* 0x0000004948484221 */ /* 0x000fce0000010000 */
.L_x_151:
[----:B------:R-:W-:Y:S05]  /*3ba0*/  BSYNC B1 ;  /* 0x0000000000017941 */ /* 0x000fea0003800000 */
.L_x_149:
        /* <DEDUP_REMOVED lines=15> */
.L_x_152:
        /* <DEDUP_REMOVED lines=10> */
.L_x_154:
[----:B------:R-:W-:Y:S05]  /*3d40*/  BSYNC B1 ;  /* 0x0000000000017941 */ /* 0x000fea0003800000 */
.L_x_153:
[----:B------:R-:W-:Y:S01]  /*3d50*/  IADD3 R6, R6, 0x80, RZ ;  /* 0x0000008006067810 */ /* 0x000fe20007ffe0ff */
[----:B------:R-:W-:-:S07]  /*3d60*/  VIADD R77, R77, 0x80 ;  /* 0x000000804d4d7836 */ /* 0x000fce0000000000 */
.L_x_139:
[----:B------:R-:W-:Y:S05]  /*3d70*/  BSYNC B0 ;  /* 0x0000000000007941 */ /* 0x000fea0003800000 */
.L_x_138:
        /* <DEDUP_REMOVED lines=12> */
.L_x_158:
        /* <DEDUP_REMOVED lines=8> */
.L_x_159:
[----:B------:R-:W-:Y:S05]  /*3ec0*/  BSYNC B1 ;  /* 0x0000000000017941 */ /* 0x000fea0003800000 */
.L_x_157:
        /* <DEDUP_REMOVED lines=15> */
.L_x_161:
[----:B------:R-:W-:Y:S01]  /*3fc0*/  FFMA.FTZ R72, R134, R79, R76 ;  /* 0x0000004f86487223 */ /* 0x000fe2000001004c */
[----:B------:R-:W-:-:S03]  /*3fd0*/  @P4 SHF.R.U64 R73, R104, 0x10, R105 ;  /* 0x0000001068494819 */ /* 0x000fc60000001269 */
[----:B------:R-:W-:Y:S02]  /*3fe0*/  FADD.FTZ R72, R133, -R72 ;  /* 0x8000004885487221 */ /* 0x000fe40000010000 */
[----:B------:R-:W-:Y:S02]  /*3ff0*/  @P4 IMAD.U32 R73, R73, 0x10000, RZ ;  /* 0x0001000049494824 */ /* 0x000fe400078e00ff */
[----:B------:R-:W-:-:S04]  /*4000*/  FMUL.FTZ R72, R7, R72 ;  /* 0x0000004807487220 */ /* 0x000fc80000410000 */
[----:B------:R-:W-:-:S07]  /*4010*/  @P4 FADD.FTZ R72, R72, R73 ;  /* 0x0000004948484221 */ /* 0x000fce0000010000 */
.L_x_162:
[----:B------:R-:W-:Y:S05]  /*4020*/  BSYNC B1 ;  /* 0x0000000000017941 */ /* 0x000fea0003800000 */
.L_x_160:
        /* <DEDUP_REMOVED lines=12> */
.L_x_164:
[----:B------:R-:W-:-:S04]  /*40f0*/  FFMA.FTZ R73, R135, R79, R76 ;  /* 0x0000004f87497223 */ /* 0x000fc8000001004c */
[----:B------:R-:W-:Y:S01]  /*4100*/  FADD.FTZ R72, R138, -R73 ;  /* 0x800000498a487221 */ /* 0x000fe20000010000 */
[----:B------:R-:W-:-:S03]  /*4110*/  @P4 IMAD.U32 R73, R105, 0x10000, RZ ;  /* 0x0001000069494824 */ /* 0x000fc600078e00ff */
[----:B------:R-:W-:-:S04]  /*4120*/  FMUL.FTZ R72, R7, R72 ;  /* 0x0000004807487220 */ /* 0x000fc80000410000 */
[----:B------:R-:W-:-:S07]  /*4130*/  @P4 FADD.FTZ R72, R72, R73 ;  /* 0x0000004948484221 */ /* 0x000fce0000010000 */
.L_x_165:
[----:B------:R-:W-:Y:S05]  /*4140*/  BSYNC B1 ;  /* 0x0000000000017941 */ /* 0x000fea0003800000 */
.L_x_163:
        /* <DEDUP_REMOVED lines=13> */
.L_x_167:
[----:B------:R-:W-:Y:S01]  /*4220*/  FFMA.FTZ R76, R140, R79, R76 ;  /* 0x0000004f8c4c7223 */ /* 0x000fe2000001004c */
[----:B------:R-:W-:-:S03]  /*4230*/  @P4 SHF.R.U32.HI R72, RZ, 0x10, R105 ;  /* 0x00000010ff484819 */ /* 0x000fc60000011669 */
[----:B------:R-:W-:Y:S02]  /*4240*/  FADD.FTZ R76, R137, -R76 ;  /* 0x8000004c894c7221 */ /* 0x000fe40000010000 */
[----:B------:R-:W-:Y:S02]  /*4250*/  @P4 IMAD.U32 R72, R72, 0x10000, RZ ;  /* 0x0001000048484824 */ /* 0x000fe400078e00ff */
[----:B------:R-:W-:-:S04]  /*4260*/  FMUL.FTZ R7, R7, R76 ;  /* 0x0000004c07077220 */ /* 0x000fc80000410000 */
[----:B------:R-:W-:-:S07]  /*4270*/  @P4 FADD.FTZ R7, R7, R72 ;  /* 0x0000004807074221 */ /* 0x000fce0000010000 */
.L_x_168:
[----:B------:R-:W-:Y:S05]  /*4280*/  BSYNC B1 ;  /* 0x0000000000017941 */ /* 0x000fea0003800000 */
.L_x_166:
        /* <DEDUP_REMOVED lines=14> */
.L_x_169:
        /* <DEDUP_REMOVED lines=10> */
.L_x_156:
[----:B------:R-:W-:Y:S05]  /*4410*/  BSYNC B0 ;  /* 0x0000000000007941 */ /* 0x000fea0003800000 */
.L_x_155:
[----:B------:R-:W-:Y:S02]  /*4420*/  ISETP.NE.AND P2, PT, R139, RZ, PT ;  /* 0x000000ff8b00720c */ /* 0x000fe40003f45270 */
[----:B------:R-:W-:Y:S02]  /*4430*/  IADD3 R29, R29, UR12, RZ ;  /* 0x0000000c1d1d7c10 */ /* 0x000fe4000fffe0ff */
[----:B------:R-:W-:Y:S02]  /*4440*/  SEL R78, RZ, 0x1, P2 ;  /* 0x00000001ff4e7807 */ /* 0x000fe40001000000 */
[----:B------:R-:W-:-:S13]  /*4450*/  ISETP.GE.AND P2, PT, R29, UR13, PT ;  /* 0x0000000d1d007c0c */ /* 0x000fda000bf46270 */
[----:B------:R-:W-:Y:S05]  /*4460*/  @!P2 BRA `(.L_x_170) ;  /* 0xffffffc000b4a947 */ /* 0x000fea000383ffff */
.L_x_62:
[----:B------:R-:W-:Y:S01]  /*4470*/  ISETP.NE.AND P2, PT, R0, RZ, PT ;  /* 0x000000ff0000720c */ /* 0x000fe20003f45270 */
[----:B------:R-:W3:Y:S01]  /*4480*/  S2UR UR6, SR_CTAID.X ;  /* 0x00000000000679c3 */ /* 0x000ee20000002500 */
[----:B------:R-:W3:Y:S01]  /*4490*/  S2R R0, SR_TID.X ;  /* 0x0000000000007919 */ /* 0x000ee20000002100 */
[----:B------:R-:W-:Y:S02]  /*44a0*/  ISETP.NE.AND P4, PT, R5, RZ, PT ;  /* 0x000000ff0500720c */ /* 0x000fe40003f85270 */
[----:B------:R-:W-:-:S04]  /*44b0*/  ISETP.NE.AND P3, PT, R4, RZ, PT ;  /* 0x000000ff0400720c */ /* 0x000fc80003f65270 */
[----:B-----5:R-:W4:Y:S08]  /*44c0*/  @P0 LDC.64 R12, c[0x0][0x2d8] ;  /* 0x0000b600ff0c0b82 */ /* 0x020f300000000a00 */
[----:B------:R-:W0:Y:S08]  /*44d0*/  @P4 LDC.64 R2, c[0x0][0x2d0] ;  /* 0x0000b400ff024b82 */ /* 0x000e300000000a00 */
[----:B------:R-:W1:Y:S08]  /*44e0*/  @P4 LDC.64 R4, c[0x0][0x2d8] ;  /* 0x0000b600ff044b82 */ /* 0x000e700000000a00 */
[----:B--2---:R-:W2:Y:S01]  /*44f0*/  @P3 LDC.64 R6, c[0x0][0x2d0] ;  /* 0x0000b400ff063b82 */ /* 0x004ea20000000a00 */
[----:B---3--:R-:W-:-:S02]  /*4500*/  LEA.HI R11, R0, UR6, RZ, 0x19 ;  /* 0x00000006000b7c11 */ /* 0x008fc4000f8fc8ff */
[----:B------:R-:W-:-:S03]  /*4510*/  LOP3.LUT R19, R0, 0x7f, RZ, 0xc0, !PT ;  /* 0x0000007f00137812 */ /* 0x000fc600078ec0ff */
[----:B------:R-:W-:Y:S02]  /*4520*/  IMAD R80, R11, R80, RZ ;  /* 0x000000500b507224 */ /* 0x000fe400078e02ff */
[----:B------:R-:W3:Y:S03]  /*4530*/  @P3 LDC.64 R8, c[0x0][0x2d8] ;  /* 0x0000b600ff083b82 */ /* 0x000ee60000000a00 */
[----:B------:R-:W-:-:S05]  /*4540*/  LEA.HI R19, R80, R19, RZ, 0x1e ;  /* 0x0000001350137211 */ /* 0x000fca00078ff0ff */
[----:B------:R-:W4:Y:S01]  /*4550*/  @P0 LDC.64 R10, c[0x0][0x2d0] ;  /* 0x0000b400ff0a0b82 */ /* 0x000f220000000a00 */
[----:B0-----:R-:W-:-:S04]  /*4560*/  @P4 IMAD.WIDE.U32 R2, R19, 0x10, R2 ;  /* 0x0000001013024825 */ /* 0x001fc800078e0002 */
[C---:B-1----:R-:W-:Y:S01]  /*4570*/  @P4 IMAD.WIDE.U32 R4, R19.reuse, 0x10, R4 ;  /* 0x0000001013044825 */ /* 0x042fe200078e0004 */
[----:B------:R-:W-:Y:S01]  /*4580*/  @P4 IADD3 R19, R19, 0x80, RZ ;  /* 0x0000008013134810 */ /* 0x000fe20007ffe0ff */
[----:B------:R0:W-:Y:S01]  /*4590*/  @P4 STG.E.128 desc[UR4][R2.64], R48 ;  /* 0x0000003002004986 */ /* 0x0001e2000c101d04 */
[----:B------:R-:W1:Y:S03]  /*45a0*/  @P1 LDC.64 R14, c[0x0][0x2d0] ;  /* 0x0000b400ff0e1b82 */ /* 0x000e660000000a00 */
[C---:B--2---:R-:W-:Y:S01]  /*45b0*/  @P3 IMAD.WIDE.U32 R6, R19.reuse, 0x10, R6 ;  /* 0x0000001013063825 */ /* 0x044fe200078e0006 */
[----:B------:R0:W-:Y:S04]  /*45c0*/  @P4 STG.E.128 desc[UR4][R4.64], R68 ;  /* 0x0000004404004986 */ /* 0x0001e8000c101d04 */
[----:B------:R-:W2:Y:S01]  /*45d0*/  @P1 LDC.64 R16, c[0x0][0x2d8] ;  /* 0x0000b600ff101b82 */ /* 0x000ea20000000a00 */
[C---:B---3--:R-:W-:Y:S01]  /*45e0*/  @P3 IMAD.WIDE.U32 R8, R19.reuse, 0x10, R8 ;  /* 0x0000001013083825 */ /* 0x048fe200078e0008 */
[----:B------:R0:W-:Y:S03]  /*45f0*/  @P3 STG.E.128 desc[UR4][R6.64], R44 ;  /* 0x0000002c06003986 */ /* 0x0001e6000c101d04 */
[----:B------:R-:W-:Y:S01]  /*4600*/  @P3 VIADD R19, R19, 0x80 ;  /* 0x0000008013133836 */ /* 0x000fe20000000000 */
[----:B------:R0:W-:Y:S03]  /*4610*/  @P3 STG.E.128 desc[UR4][R8.64], R64 ;  /* 0x0000004008003986 */ /* 0x0001e6000c101d04 */
[----:B----4-:R-:W-:-:S04]  /*4620*/  @P0 IMAD.WIDE.U32 R10, R19, 0x10, R10 ;  /* 0x00000010130a0825 */ /* 0x010fc800078e000a */
[C---:B------:R-:W-:Y:S01]  /*4630*/  @P0 IMAD.WIDE.U32 R12, R19.reuse, 0x10, R12 ;  /* 0x00000010130c0825 */ /* 0x040fe200078e000c */
[----:B------:R-:W-:Y:S01]  /*4640*/  @P0 IADD3 R19, R19, 0x80, RZ ;  /* 0x0000008013130810 */ /* 0x000fe20007ffe0ff */
[----:B------:R0:W-:Y:S04]  /*4650*/  @P0 STG.E.128 desc[UR4][R10.64], R40 ;  /* 0x000000280a000986 */ /* 0x0001e8000c101d04 */
[C---:B-1----:R-:W-:Y:S01]  /*4660*/  @P1 IMAD.WIDE.U32 R14, R19.reuse, 0x10, R14 ;  /* 0x00000010130e1825 */ /* 0x042fe200078e000e */
[----:B------:R0:W-:Y:S03]  /*4670*/  @P0 STG.E.128 desc[UR4][R12.64], R60 ;  /* 0x0000003c0c000986 */ /* 0x0001e6000c101d04 */
[----:B--2---:R-:W-:Y:S01]  /*4680*/  @P1 IMAD.WIDE.U32 R16, R19, 0x10, R16 ;  /* 0x0000001013101825 */ /* 0x004fe200078e0010 */
[----:B------:R0:W-:Y:S04]  /*4690*/  @P1 STG.E.128 desc[UR4][R14.64], R36 ;  /* 0x000000240e001986 */ /* 0x0001e8000c101d04 */
[----:B------:R0:W-:Y:S01]  /*46a0*/  @P1 STG.E.128 desc[UR4][R16.64], R56 ;  /* 0x0000003810001986 */ /* 0x0001e2000c101d04 */
[----:B------:R-:W-:Y:S05]  /*46b0*/  @!P2 EXIT ;  /* 0x000000000000a94d */ /* 0x000fea0003800000 */
[----:B0-----:R-:W0:Y:S01]  /*46c0*/  LDC.64 R2, c[0x0][0x2d0] ;  /* 0x0000b400ff027b82 */ /* 0x001e220000000a00 */
[----:B------:R-:W-:-:S07]  /*46d0*/  @P1 IADD3 R19, R19, 0x80, RZ ;  /* 0x0000008013131810 */ /* 0x000fce0007ffe0ff */
[----:B------:R-:W1:Y:S01]  /*46e0*/  LDC.64 R4, c[0x0][0x2d8] ;  /* 0x0000b600ff047b82 */ /* 0x000e620000000a00 */
[----:B0-----:R-:W-:-:S05]  /*46f0*/  IMAD.WIDE.U32 R2, R19, 0x10, R2 ;  /* 0x0000001013027825 */ /* 0x001fca00078e0002 */
[----:B------:R-:W-:Y:S01]  /*4700*/  STG.E.128 desc[UR4][R2.64], R32 ;  /* 0x0000002002007986 */ /* 0x000fe2000c101d04 */
[----:B-1----:R-:W-:-:S05]  /*4710*/  IMAD.WIDE.U32 R4, R19, 0x10, R4 ;  /* 0x0000001013047825 */ /* 0x002fca00078e0004 */
[----:B------:R-:W-:Y:S01]  /*4720*/  STG.E.128 desc[UR4][R4.64], R52 ;  /* 0x0000003404007986 */ /* 0x000fe2000c101d04 */
[----:B------:R-:W-:Y:S05]  /*4730*/  EXIT ;  /* 0x000000000000794d */ /* 0x000fea0003800000 */
.L_x_86:
[----:B------:R-:W-:Y:S01]  /*4740*/  HFMA2.MMA R147, -RZ, RZ, 0, 1.847743988037109375e-06 ;  /* 0x0000001fff937435 */ /* 0x000fe200000001ff */
[----:B------:R-:W-:Y:S01]  /*4750*/  IMAD.MOV.U32 R145, RZ, RZ, R79 ;  /* 0x000000ffff917224 */ /* 0x000fe200078e004f */
[----:B------:R-:W-:Y:S01]  /*4760*/  MOV R144, 0x10 ;  /* 0x0000001000907802 */ /* 0x000fe20000000f00 */
[----:B------:R-:W-:-:S08]  /*4770*/  IMAD.MOV.U32 R142, RZ, RZ, -0x1 ;  /* 0xffffffffff8e7424 */ /* 0x000fd000078e00ff */
[----:B01---5:R-:W-:Y:S05]  /*4780*/  WARPSYNC.COLLECTIVE R142, `(.L_x_171) ;  /* 0x000000008e087348 */ /* 0x023fea0003c00000 */
[----:B------:R2:W3:Y:S02]  /*4790*/  SHFL.DOWN P4, R143, R145, R144, R147 ;  /* 0x08000090918f7389 */ /* 0x0004e40000080093 */
[----:B0123-5:R-:W-:Y:S01]  /*47a0*/  ENDCOLLECTIVE ;  /* 0x000000000000791b */ /* 0x02ffe20003800000 */
.L_x_171:
[----:B------:R-:W-:Y:S02]  /*47b0*/  MOV R145, R116 ;  /* 0x0000007400917202 */ /* 0x000fe40000000f00 */
[----:B------:R-:W-:-:S07]  /*47c0*/  MOV R74, R143 ;  /* 0x0000008f004a7202 */ /* 0x000fce0000000f00 */
[----:B------:R-:W-:Y:S05]  /*47d0*/  WARPSYNC.COLLECTIVE R142, `(.L_x_172) ;  /* 0x000000008e087348 */ /* 0x000fea0003c00000 */
[----:B------:R0:W1:Y:S02]  /*47e0*/  SHFL.DOWN P4, R143, R145, R144, R147 ;  /* 0x08000090918f7389 */ /* 0x0000640000080093 */
[----:B01----:R-:W-:Y:S01]  /*47f0*/  ENDCOLLECTIVE ;  /* 0x000000000000791b */ /* 0x003fe20003800000 */
.L_x_172:
[----:B------:R-:W-:Y:S01]  /*4800*/  FADD.FTZ R74, R74, R79 ;  /* 0x0000004f4a4a7221 */ /* 0x000fe20000010000 */
[----:B------:R-:W-:-:S04]  /*4810*/  HFMA2.MMA R144, -RZ, RZ, 0, 4.76837158203125e-07 ;  /* 0x00000008ff907435 */ /* 0x000fc800000001ff */
[----:B------:R-:W-:Y:S01]  /*4820*/  MOV R145, R74 ;  /* 0x0000004a00917202 */ /* 0x000fe20000000f00 */
[----:B------:R-:W-:-:S07]  /*4830*/  IMAD.MOV.U32 R75, RZ, RZ, R143 ;  /* 0x000000ffff4b7224 */ /* 0x000fce00078e008f */
[----:B------:R-:W-:Y:S05]  /*4840*/  WARPSYNC.COLLECTIVE R142, `(.L_x_173) ;  /* 0x000000008e087348 */ /* 0x000fea0003c00000 */
[----:B------:R0:W1:Y:S02]  /*4850*/  SHFL.DOWN P4, R143, R145, R144, R147 ;  /* 0x08000090918f7389 */ /* 0x0000640000080093 */
[----:B01----:R-:W-:Y:S01]  /*4860*/  ENDCOLLECTIVE ;  /* 0x000000000000791b */ /* 0x003fe20003800000 */
.L_x_173:
[----:B------:R-:W-:-:S05]  /*4870*/  FADD.FTZ R75, R75, R116 ;  /* 0x000000744b4b7221 */ /* 0x000fca0000010000 */
[----:B------:R-:W-:Y:S01]  /*4880*/  MOV R145, R75 ;  /* 0x0000004b00917202 */ /* 0x000fe20000000f00 */
[----:B------:R-:W-:-:S07]  /*4890*/  IMAD.MOV.U32 R77, RZ, RZ, R143 ;  /* 0x000000ffff4d7224 */ /* 0x000fce00078e008f */
[----:B------:R-:W-:Y:S05]  /*48a0*/  WARPSYNC.COLLECTIVE R142, `(.L_x_174) ;  /* 0x000000008e087348 */ /* 0x000fea0003c00000 */
[----:B------:R0:W1:Y:S02]  /*48b0*/  SHFL.DOWN P4, R143, R145, R144, R147 ;  /* 0x08000090918f7389 */ /* 0x0000640000080093 */
[----:B01----:R-:W-:Y:S01]  /*48c0*/  ENDCOLLECTIVE ;  /* 0x000000000000791b */ /* 0x003fe20003800000 */
.L_x_174:
[----:B------:R-:W-:Y:S01]  /*48d0*/  FADD.FTZ R77, R74, R77 ;  /* 0x0000004d4a4d7221 */ /* 0x000fe20000010000 */
[----:B------:R-:W-:-:S03]  /*48e0*/  HFMA2.MMA R144, -RZ, RZ, 0, 2.384185791015625e-07 ;  /* 0x00000004ff907435 */ /* 0x000fc600000001ff */
[----:B------:R-:W-:Y:S01]  /*48f0*/  IMAD.MOV.U32 R145, RZ, RZ, R77 ;  /* 0x000000ffff917224 */ /* 0x000fe200078e004d */
[----:B------:R-:W-:-:S07]  /*4900*/  MOV R76, R143 ;  /* 0x0000008f004c7202 */ /* 0x000fce0000000f00 */
[----:B------:R-:W-:Y:S05]  /*4910*/  WARPSYNC.COLLECTIVE R142, `(.L_x_175) ;  /* 0x000000008e087348 */ /* 0x000fea0003c00000 */
[----:B------:R0:W1:Y:S02]  /*4920*/  SHFL.DOWN P4, R143, R145, R144, R147 ;  /* 0x08000090918f7389 */ /* 0x0000640000080093 */
[----:B01----:R-:W-:Y:S01]  /*4930*/  ENDCOLLECTIVE ;  /* 0x000000000000791b */ /* 0x003fe20003800000 */
.L_x_175:
[----:B------:R-:W-:-:S04]  /*4940*/  FADD.FTZ R76, R75, R76 ;  /* 0x0000004c4b4c7221 */ /* 0x000fc80000010000 */
[----:B------:R-:W-:Y:S01]  /*4950*/  IMAD.MOV.U32 R145, RZ, RZ, R76 ;  /* 0x000000ffff917224 */ /* 0x000fe200078e004c */
[----:B------:R-:W-:-:S07]  /*4960*/  MOV R78, R143 ;  /* 0x0000008f004e7202 */ /* 0x000fce0000000f00 */
[----:B------:R-:W-:Y:S05]  /*4970*/  WARPSYNC.COLLECTIVE R142, `(.L_x_176) ;  /* 0x000000008e087348 */ /* 0x000fea0003c00000 */
[----:B------:R0:W1:Y:S02]  /*4980*/  SHFL.DOWN P4, R143, R145, R144, R147 ;  /* 0x08000090918f7389 */ /* 0x0000640000080093 */
[----:B01----:R-:W-:Y:S01]  /*4990*/  ENDCOLLECTIVE ;  /* 0x000000000000791b */ /* 0x003fe20003800000 */
.L_x_176:
[----:B------:R-:W-:-:S05]  /*49a0*/  FADD.FTZ R78, R77, R78 ;  /* 0x0000004e4d4e7221 */ /* 0x000fca0000010000 */
[----:B------:R-:W-:Y:S01]  /*49b0*/  MOV R145, R78 ;  /* 0x0000004e00917202 */ /* 0x000fe20000000f00 */
[----:B------:R-:W-:Y:S01]  /*49c0*/  IMAD.MOV.U32 R144, RZ, RZ, 0x2 ;  /* 0x00000002ff907424 */ /* 0x000fe200078e00ff */
[----:B------:R-:W-:-:S07]  /*49d0*/  MOV R117, R143 ;  /* 0x0000008f00757202 */ /* 0x000fce0000000f00 */
[----:B------:R-:W-:Y:S05]  /*49e0*/  WARPSYNC.COLLECTIVE R142, `(.L_x_177) ;  /* 0x000000008e087348 */ /* 0x000fea0003c00000 */
[----:B------:R0:W1:Y:S02]  /*49f0*/  SHFL.DOWN P4, R143, R145, R144, R147 ;  /* 0x08000090918f7389 */ /* 0x0000640000080093 */
[----:B01----:R-:W-:Y:S01]  /*4a00*/  ENDCOLLECTIVE ;  /* 0x000000000000791b */ /* 0x003fe20003800000 */
.L_x_177:
[----:B------:R-:W-:-:S05]  /*4a10*/  FADD.FTZ R117, R76, R117 ;  /* 0x000000754c757221 */ /* 0x000fca0000010000 */
[----:B------:R-:W-:Y:S02]  /*4a20*/  MOV R145, R117 ;  /* 0x0000007500917202 */ /* 0x000fe40000000f00 */
[----:B------:R-:W-:-:S07]  /*4a30*/  MOV R79, R143 ;  /* 0x0000008f004f7202 */ /* 0x000fce0000000f00 */
[----:B------:R-:W-:Y:S05]  /*4a40*/  WARPSYNC.COLLECTIVE R142, `(.L_x_178) ;  /* 0x000000008e087348 */ /* 0x000fea0003c00000 */
[----:B------:R0:W1:Y:S02]  /*4a50*/  SHFL.DOWN P4, R143, R145, R144, R147 ;  /* 0x08000090918f7389 */ /* 0x0000640000080093 */
[----:B01----:R-:W-:Y:S01]  /*4a60*/  ENDCOLLECTIVE ;  /* 0x000000000000791b */ /* 0x003fe20003800000 */
.L_x_178:
[----:B------:R-:W-:Y:S01]  /*4a70*/  FADD.FTZ R79, R78, R79 ;  /* 0x0000004f4e4f7221 */ /* 0x000fe20000010000 */
[----:B------:R-:W-:-:S04]  /*4a80*/  HFMA2.MMA R144, -RZ, RZ, 0, 5.9604644775390625e-08 ;  /* 0x00000001ff907435 */ /* 0x000fc800000001ff */
[----:B------:R-:W-:Y:S01]  /*4a90*/  MOV R145, R79 ;  /* 0x0000004f00917202 */ /* 0x000fe20000000f00 */
[----:B------:R-:W-:-:S07]  /*4aa0*/  IMAD.MOV.U32 R116, RZ, RZ, R143 ;  /* 0x000000ffff747224 */ /* 0x000fce00078e008f */
[----:B------:R-:W-:Y:S05]  /*4ab0*/  WARPSYNC.COLLECTIVE R142, `(.L_x_179) ;  /* 0x000000008e087348 */ /* 0x000fea0003c00000 */
[----:B------:R0:W1:Y:S02]  /*4ac0*/  SHFL.DOWN P4, R143, R145, R144, R147 ;  /* 0x08000090918f7389 */ /* 0x0000640000080093 */
[----:B01----:R-:W-:Y:S01]  /*4ad0*/  ENDCOLLECTIVE ;  /* 0x000000000000791b */ /* 0x003fe20003800000 */
.L_x_179:
[----:B------:R-:W-:-:S05]  /*4ae0*/  FADD.FTZ R74, R117, R116 ;  /* 0x00000074754a7221 */ /* 0x000fca0000010000 */
[----:B------:R-:W-:Y:S01]  /*4af0*/  MOV R145, R74 ;  /* 0x0000004a00917202 */ /* 0x000fe20000000f00 */
[----:B------:R-:W-:-:S07]  /*4b00*/  IMAD.MOV.U32 R116, RZ, RZ, R143 ;  /* 0x000000ffff747224 */ /* 0x000fce00078e008f */
[----:B------:R-:W-:Y:S05]  /*4b10*/  WARPSYNC.COLLECTIVE R142, `(.L_x_180) ;  /* 0x000000008e087348 */ /* 0x000fea0003c00000 */
[----:B------:R0:W1:Y:S02]  /*4b20*/  SHFL.DOWN P4, R143, R145, R144, R147 ;  /* 0x08000090918f7389 */ /* 0x0000640000080093 */
[----:B01----:R-:W-:Y:S01]  /*4b30*/  ENDCOLLECTIVE ;  /* 0x000000000000791b */ /* 0x003fe20003800000 */
.L_x_180:
[----:B------:R-:W-:Y:S01]  /*4b40*/  MOV R75, R143 ;  /* 0x0000008f004b7202 */ /* 0x000fe20000000f00 */
[----:B------:R-:W-:Y:S06]  /*4b50*/  BRA `(.L_x_181) ;  /* 0xffffffd400287947 */ /* 0x000fec000383ffff */
.L_x_182:
        /* <DEDUP_REMOVED lines=10> */
.L_x_11820:


//--------------------- .text._ZN10layer_norm13ln_bwd_kernelINS_13Kernel_traitsI13__nv_bfloat16S2_S2_S2_fjLj2560ELj1ELj1ELj4ELj8ENS_18Kernel_traits_baseILj2560ES2_S2_S2_S2_fjLj128EEEEELb0ELb0ELb1ELb1EEEvNS_9BwdParamsE --------------------------
	.section	.text._ZN10layer_norm13ln_bwd_kernelINS_13Kernel_traitsI13__nv_bfloat16S2_S2_S2_fjLj2560ELj1ELj1ELj4ELj8ENS_18Kernel_traits_baseILj2560ES2_S2_S2_S2_fjLj128EEEEELb0ELb0ELb1ELb1EEEvNS_9BwdParamsE,"ax",@progbits
	.align	128
        .global         _ZN10layer_norm13ln_bwd_kernelINS_13Kernel_traitsI13__nv_bfloat16S2_S2_S2_fjLj2560ELj1ELj1ELj4ELj8ENS_18Kernel_traits_baseILj2560ES2_S2_S2_S2_fjLj128EEEEELb0ELb0ELb1ELb1EEEvNS_9BwdParamsE
        .type           _ZN10layer_norm13ln_bwd_kernelINS_13Kernel_traitsI13__nv_bfloat16S2_S2_S2_fjLj2560ELj1ELj1ELj4ELj8ENS_18Kernel_traits_baseILj2560ES2_S2_S2_S2_fjLj128EEEEELb0ELb0ELb1ELb1EEEvNS_9BwdParamsE,@function
        .size           _ZN10layer_norm13ln_bwd_kernelINS_13Kernel_traitsI13__nv_bfloat16S2_S2_S2_fjLj2560ELj1ELj1ELj4ELj8ENS_18Kernel_traits_baseILj2560ES2_S2_S2_S2_fjLj128EEEEELb0ELb0ELb1ELb1EEEvNS_9BwdParamsE,(.L_x_11821 - _ZN10layer_norm13ln_bwd_kernelINS_13Kernel_traitsI13__nv_bfloat16S2_S2_S2_fjLj2560ELj1ELj1ELj4ELj8ENS_18Kernel_traits_baseILj2560ES2_S2_S2_S2_fjLj128EEEEELb0ELb0ELb1ELb1EEEvNS_9BwdParamsE)
        .other          _ZN10layer_norm13ln_bwd_kernelINS_13Kernel_traitsI13__nv_bfloat16S2_S2_S2_fjLj2560ELj1ELj1ELj4ELj8ENS_18Kernel_traits_baseILj2560ES2_S2_S2_S2_fjLj128EEEEELb0ELb0ELb1ELb1EEEvNS_9BwdParamsE,@"STO_CUDA_ENTRY STV_DEFAULT"
_ZN10layer_norm13ln_bwd_kernelINS_13Kernel_traitsI13__nv_bfloat16S2_S2_S2_fjLj2560ELj1ELj1ELj4ELj8ENS_18Kernel_traits_baseILj2560ES2_S2_S2_S2_fjLj128EEEEELb0ELb0ELb1ELb1EEEvNS_9BwdParamsE:
.text._ZN10layer_norm13ln_bwd_kernelINS_13Kernel_traitsI13__nv_bfloat16S2_S2_S2_fjLj2560ELj1ELj1ELj4ELj8ENS_18Kernel_traits_baseILj2560ES2_S2_S2_S2_fjLj128EEEEELb0ELb0ELb1ELb1EEEvNS_9BwdParamsE:
[----:B------:R-:W-:Y:S01]  /*0000*/  LDC R1, c[0x0][0x28] ;  /* 0x00000a00ff017b82 */ /* 0x000fe20000000800 */
[----:B------:R-:W0:Y:S07]  /*0010*/  S2R R0, SR_TID.X ;  /* 0x0000000000007919 */ /* 0x000e2e0000002100 */
[----:B------:R-:W0:Y:S01]  /*0020*/  S2UR UR4, SR_CTAID.X ;  /* 0x00000000000479c3 */ /* 0x000e220000002500 */
[----:B------:R-:W-:Y:S01]  /*0030*/  ULDC UR8, c[0x0][0x290] ;  /* 0x0000a40000087ab9 */ /* 0x000fe20000000800 */
[----:B------:R-:W-:Y:S01]  /*0040*/  ULDC.64 UR14, c[0x0][0x2c8] ;  /* 0x0000b200000e7ab9 */ /* 0x000fe20000000a00 */
[----:B------:R-:W-:Y:S01]  /*0050*/  ULDC.64 UR10, c[0x0][0x308] ;  /* 0x0000c200000a7ab9 */ /* 0x000fe20000000a00 */
[----:B------:R-:W-:Y:S01]  /*0060*/  ULDC.64 UR12, c[0x0][0x210] ;  /* 0x00008400000c7ab9 */ /* 0x000fe20000000a00 */
[----:B0-----:R-:W-:Y:S01]  /*0070*/  LEA.HI R2, R0, UR4, RZ, 0x19 ;  /* 0x0000000400027c11 */ /* 0x001fe2000f8fc8ff */
[----:B------:R-:W-:-:S03]  /*0080*/  ULDC UR4, c[0x0][0x214] ;  /* 0x0000850000047ab9 */ /* 0x000fc60000000800 */
[----:B------:R-:W-:Y:S01]  /*0090*/  ISETP.GE.AND P0, PT, R2, UR4, PT ;  /* 0x0000000402007c0c */ /* 0x000fe2000bf06270 */
[----:B------:R-:W-:-:S12]  /*00a0*/  ULDC.64 UR4, c[0x0][0x208] ;  /* 0x0000820000047ab9 */ /* 0x000fd80000000a00 */
        /* <DEDUP_REMOVED lines=22> */
.L_x_183:
[----:B------:R-:W-:Y:S01]  /*0210*/  SHF.L.U32 R3, R0, 0x3, RZ ;  /* 0x0000000300037819 */ /* 0x000fe200000006ff */
[----:B------:R-:W-:-:S03]  /*0220*/  ULDC.64 UR6, c[0x0][0x260] ;  /* 0x0000980000067ab9 */ /* 0x000fc60000000a00 */
[----:B------:R-:W-:-:S04]  /*0230*/  LOP3.LUT R3, R3, 0x3f8, RZ, 0xc0, !PT ;  /* 0x000003f803037812 */ /* 0x000fc800078ec0ff */
[----:B------:R-:W-:-:S05]  /*0240*/  IADD3 R10, P0, R3, UR6, RZ ;  /* 0x00000006030a7c10 */ /* 0x000fca000ff1e0ff */
[----:B------:R-:W-:-:S05]  /*0250*/  IMAD.X R11, RZ, RZ, UR7, P0 ;  /* 0x00000007ff0b7e24 */ /* 0x000fca00080e06ff */
[----:B------:R-:W2:Y:S04]  /*0260*/  LDG.E.64 R12, desc[UR4][R10.64+0xc00] ;  /* 0x000c00040a0c7981 */ /* 0x000ea8000c1e1b00 */
[----:B------:R-:W3:Y:S04]  /*0270*/  LDG.E.64 R14, desc[UR4][R10.64+0x1000] ;  /* 0x001000040a0e7981 */ /* 0x000ee8000c1e1b00 */
[----:B------:R-:W4:Y:S04]  /*0280*/  LDG.E.64 R6, desc[UR4][R10.64+0x400] ;  /* 0x000400040a067981 */ /* 0x000f28000c1e1b00 */
[----:B------:R-:W5:Y:S04]  /*0290*/  LDG.E.64 R8, desc[UR4][R10.64+0x800] ;  /* 0x000800040a087981 */ /* 0x000f68000c1e1b00 */
[----:B------:R0:W5:Y:S01]  /*02a0*/  LDG.E.64 R4, desc[UR4][R10.64] ;  /* 0x000000040a047981 */ /* 0x000162000c1e1b00 */
[----:B------:R-:W-:Y:S01]  /*02b0*/  IMAD.MOV.U32 R116, RZ, RZ, 0x1 ;  /* 0x00000001ff747424 */ /* 0x000fe200078e00ff */
        /* <DEDUP_REMOVED lines=20> */
[C---:B--2---:R-:W-:Y:S02]  /*0400*/  SHF.R.U64 R22, R12.reuse, 0x10, R13 ;  /* 0x000000100c167819 */ /* 0x044fe4000000120d */
[----:B0-----:R-:W-:Y:S02]  /*0410*/  SHF.L.U32 R10, R12, 0x10, RZ ;  /* 0x000000100c0a7819 */ /* 0x001fe400000006ff */
[C---:B---3--:R-:W-:Y:S02]  /*0420*/  SHF.R.U64 R24, R14.reuse, 0x10, R15 ;  /* 0x000000100e187819 */ /* 0x048fe4000000120f */
[----:B------:R-:W-:Y:S02]  /*0430*/  SHF.L.U32 R12, R14, 0x10, RZ ;  /* 0x000000100e0c7819 */ /* 0x000fe400000006ff */
[----:B------:R-:W0:Y:S01]  /*0440*/  LDC.U8 R14, c[0x0][0x2a0] ;  /* 0x0000a800ff0e7b82 */ /* 0x000e220000000000 */
[----:B----4-:R-:W-:-:S02]  /*0450*/  SHF.R.U64 R18, R6, 0x10, R7 ;  /* 0x0000001006127819 */ /* 0x010fc40000001207 */
[----:B------:R-:W-:Y:S02]  /*0460*/  SHF.R.U32.HI R19, RZ, 0x10, R7 ;  /* 0x00000010ff137819 */ /* 0x000fe40000011607 */
[--C-:B-----5:R-:W-:Y:S02]  /*0470*/  SHF.R.U32.HI R21, RZ, 0x10, R9.reuse ;  /* 0x00000010ff157819 */ /* 0x120fe40000011609 */
[----:B------:R-:W-:Y:S02]  /*0480*/  SHF.R.U64 R20, R8, 0x10, R9 ;  /* 0x0000001008147819 */ /* 0x000fe40000001209 */
[--C-:B------:R-:W-:Y:S02]  /*0490*/  SHF.R.U64 R16, R4, 0x10, R5.reuse ;  /* 0x0000001004107819 */ /* 0x100fe40000001205 */
[----:B------:R-:W-:Y:S02]  /*04a0*/  SHF.R.U32.HI R17, RZ, 0x10, R5 ;  /* 0x00000010ff117819 */ /* 0x000fe40000011605 */
[----:B------:R-:W-:-:S02]  /*04b0*/  SHF.R.U32.HI R23, RZ, 0x10, R13 ;  /* 0x00000010ff177819 */ /* 0x000fc4000001160d */
        /* <DEDUP_REMOVED lines=8> */
[----:B------:R-:W-:Y:S01]  /*0540*/  SHF.L.U32 R8, R8, 0x10, RZ ;  /* 0x0000001008087819 */ /* 0x000fe200000006ff */
[----:B------:R-:W-:Y:S01]  /*0550*/  IMAD.U32 R18, R18, 0x10000, RZ ;  /* 0x0001000012127824 */ /* 0x000fe200078e00ff */
[----:B------:R-:W-:Y:S01]  /*0560*/  LOP3.LUT R15, R0, 0x7f, RZ, 0xc0, !PT ;  /* 0x0000007f000f7812 */ /* 0x000fe200078ec0ff */
        /* <DEDUP_REMOVED lines=8> */
[----:B------:R-:W-:-:S07]  /*05f0*/  SHF.L.U32 R25, R25, 0x10, RZ ;  /* 0x0000001019197819 */ /* 0x000fce00000006ff */
.L_x_264:
[----:B01----:R-:W1:Y:S08]  /*0600*/  LDC.64 R28, c[0x0][0x288] ;  /* 0x0000a200ff1c7b82 */ /* 0x003e700000000a00 */
[----:B------:R-:W2:Y:S08]  /*0610*/  LDC.64 R72, c[0x0][0x258] ;  /* 0x00009600ff487b82 */ /* 0x000eb00000000a00 */
[----:B------:R-:W3:Y:S01]  /*0620*/  LDC.64 R26, c[0x0][0x280] ;  /* 0x0000a000ff1a7b82 */ /* 0x000ee20000000a00 */
[----:B-1----:R-:W-:-:S07]  /*0630*/  IMAD.WIDE R28, R2, 0x4, R28 ;  /* 0x00000004021c7825 */ /* 0x002fce00078e021c */
[----:B------:R-:W1:Y:S01]  /*0640*/  LDC R141, c[0x0][0x218] ;  /* 0x00008600ff8d7b82 */ /* 0x000e620000000800 */
[----:B------:R4:W4:Y:S01]  /*0650*/  LDG.E R117, desc[UR4][R28.64] ;  /* 0x000000041c757981 */ /* 0x000922000c1e1900 */
[----:B--2---:R-:W-:-:S06]  /*0660*/  IMAD.WIDE R74, R2, 0x4, R72 ;  /* 0x00000004024a7825 */ /* 0x004fcc00078e0248 */
[----:B------:R-:W2:Y:S01]  /*0670*/  LDC.64 R78, c[0x0][0x2c8] ;  /* 0x0000b200ff4e7b82 */ /* 0x000ea20000000a00 */
[C---:B---3--:R-:W-:Y:S01]  /*0680*/  IMAD.WIDE R72, R2.reuse, 0x4, R26 ;  /* 0x0000000402487825 */ /* 0x048fe200078e021a */
[----:B------:R-:W-:Y:S01]  /*0690*/  BSSY B0, `(.L_x_185) ;  /* 0x0000125000007945 */ /* 0x000fe20003800000 */
[----:B------:R3:W5:Y:S04]  /*06a0*/  LDG.E R26, desc[UR4][R74.64] ;  /* 0x000000044a1a7981 */ /* 0x000768000c1e1900 */
[----:B------:R0:W5:Y:S01]  /*06b0*/  LDG.E R139, desc[UR4][R72.64] ;  /* 0x00000004488b7981 */ /* 0x000162000c1e1900 */
[----:B-1----:R-:W-:-:S05]  /*06c0*/  IMAD R27, R2, R141, RZ ;  /* 0x0000008d021b7224 */ /* 0x002fca00078e02ff */
[----:B------:R-:W-:-:S04]  /*06d0*/  SHF.R.S32.HI R76, RZ, 0x1f, R27 ;  /* 0x0000001fff4c7819 */ /* 0x000fc8000001141b */
[----:B------:R-:W-:-:S04]  /*06e0*/  LEA.HI R76, R76, R27, RZ, 0x2 ;  /* 0x0000001b4c4c7211 */ /* 0x000fc800078f10ff */
[----:B------:R-:W-:-:S04]  /*06f0*/  LEA.HI.SX32 R27, R76, R15, 0x1e ;  /* 0x0000000f4c1b7211 */ /* 0x000fc800078ff2ff */
[C---:B----4-:R-:W-:Y:S01]  /*0700*/  IADD3 R28, R27.reuse, 0x80, RZ ;  /* 0x000000801b1c7810 */ /* 0x050fe20007ffe0ff */
[C---:B------:R-:W-:Y:S02]  /*0710*/  VIADD R29, R27.reuse, 0x100 ;  /* 0x000001001b1d7836 */ /* 0x040fe40000000000 */
[----:B--2---:R-:W-:-:S04]  /*0720*/  IMAD.WIDE.U32 R76, R27, 0x8, R78 ;  /* 0x000000081b4c7825 */ /* 0x004fc800078e004e */
[----:B---3--:R-:W-:-:S04]  /*0730*/  IMAD.WIDE.U32 R74, R28, 0x8, R78 ;  /* 0x000000081c4a7825 */ /* 0x008fc800078e004e */
[----:B0-----:R-:W-:Y:S01]  /*0740*/  IMAD.WIDE.U32 R72, R29, 0x8, R78 ;  /* 0x000000081d487825 */ /* 0x001fe200078e004e */
[----:B------:R-:W-:-:S13]  /*0750*/  ISETP.GT.AND P2, PT, R117, RZ, PT ;  /* 0x000000ff7500720c */ /* 0x000fda0003f44270 */
[----:B------:R-:W-:Y:S05]  /*0760*/  @P2 BRA `(.L_x_186) ;  /* 0x00000000004c2947 */ /* 0x000fea0003800000 */
[----:B------:R-:W-:Y:S01]  /*0770*/  MOV R138, UR14 ;  /* 0x0000000e008a7c02 */ /* 0x000fe20008000f00 */
[----:B------:R-:W-:Y:S01]  /*0780*/  HFMA2.MMA R117, -RZ, RZ, 0, 0 ;  /* 0x00000000ff757435 */ /* 0x000fe200000001ff */
[----:B------:R-:W-:Y:S01]  /*0790*/  MOV R137, UR15 ;  /* 0x0000000f00897c02 */ /* 0x000fe20008000f00 */
[----:B------:R-:W-:Y:S01]  /*07a0*/  IMAD.MOV.U32 R140, RZ, RZ, RZ ;  /* 0x000000ffff8c7224 */ /* 0x000fe200078e00ff */
[----:B------:R-:W-:-:S04]  /*07b0*/  ISETP.NE.U32.AND P0, PT, R138, RZ, PT ;  /* 0x000000ff8a00720c */ /* 0x000fc80003f05070 */
[----:B------:R-:W-:-:S13]  /*07c0*/  ISETP.NE.AND.EX P0, PT, R137, RZ, PT, P0 ;  /* 0x000000ff8900720c */ /* 0x000fda0003f05300 */
[----:B------:R-:W-:Y:S05]  /*07d0*/  @!P0 BRA `(.L_x_187) ;  /* 0x0000001000408947 */ /* 0x000fea0003800000 */
[C---:B------:R-:W-:Y:S01]  /*07e0*/  IADD3 R109, R27.reuse, 0x180, RZ ;  /* 0x000001801b6d7810 */ /* 0x040fe20007ffe0ff */
[----:B------:R-:W-:Y:S01]  /*07f0*/  VIADD R103, R27, 0x200 ;  /* 0x000002001b677836 */ /* 0x000fe20000000000 */
[----:B------:R0:W5:Y:S03]  /*0800*/  LDG.E.64 R104, desc[UR4][R74.64] ;  /* 0x000000044a687981 */ /* 0x000166000c1e1b00 */
[--C-:B------:R-:W-:Y:S01]  /*0810*/  IMAD.WIDE.U32 R108, R109, 0x8, R78.reuse ;  /* 0x000000086d6c7825 */ /* 0x100fe200078e004e */
[----:B------:R0:W5:Y:S03]  /*0820*/  LDG.E.64 R106, desc[UR4][R72.64] ;  /* 0x00000004486a7981 */ /* 0x000166000c1e1b00 */
[----:B------:R-:W-:Y:S02]  /*0830*/  IMAD.WIDE.U32 R78, R103, 0x8, R78 ;  /* 0x00000008674e7825 */ /* 0x000fe400078e004e */
[----:B------:R0:W5:Y:S04]  /*0840*/  LDG.E.64 R102, desc[UR4][R76.64] ;  /* 0x000000044c667981 */ /* 0x000168000c1e1b00 */
[----:B------:R-:W5:Y:S04]  /*0850*/  LDG.E.64 R108, desc[UR4][R108.64] ;  /* 0x000000046c6c7981 */ /* 0x000f68000c1e1b00 */
[----:B------:R0:W5:Y:S01]  /*0860*/  LDG.E.64 R110, desc[UR4][R78.64] ;  /* 0x000000044e6e7981 */ /* 0x000162000c1e1b00 */
[----:B------:R-:W-:-:S02]  /*0870*/  MOV R140, RZ ;  /* 0x000000ff008c7202 */ /* 0x000fc40000000f00 */
[----:B------:R-:W-:Y:S01]  /*0880*/  MOV R117, RZ ;  /* 0x000000ff00757202 */ /* 0x000fe20000000f00 */
[----:B------:R-:W-:Y:S06]  /*0890*/  BRA `(.L_x_187) ;  /* 0x0000001000107947 */ /* 0x000fec0003800000 */
.L_x_186:
[----:B------:R-:W0:Y:S01]  /*08a0*/  LDC.64 R80, c[0x0][0x2b8] ;  /* 0x0000ae00ff507b82 */ /* 0x000e220000000a00 */
[----:B------:R-:W-:Y:S01]  /*08b0*/  VIADD R30, R117, 0xffffffff ;  /* 0xffffffff751e7836 */ /* 0x000fe20000000000 */
[----:B------:R-:W-:-:S03]  /*08c0*/  LOP3.LUT R15, R0, 0x7f, RZ, 0xc0, !PT ;  /* 0x0000007f000f7812 */ /* 0x000fc600078ec0ff */
[----:B------:R-:W-:-:S03]  /*08d0*/  IMAD R30, R30, R141, RZ ;  /* 0x0000008d1e1e7224 */ /* 0x000fc600078e02ff */
[----:B------:R-:W1:Y:S02]  /*08e0*/  LDC.64 R94, c[0x0][0x238] ;  /* 0x00008e00ff5e7b82 */ /* 0x000e640000000a00 */
[----:B------:R-:W-:-:S04]  /*08f0*/  SHF.R.S32.HI R3, RZ, 0x1f, R30 ;  /* 0x0000001fff037819 */ /* 0x000fc8000001141e */
[----:B------:R-:W-:Y:S02]  /*0900*/  LEA.HI R30, R3, R30, RZ, 0x2 ;  /* 0x0000001e031e7211 */ /* 0x000fe400078f10ff */
[----:B------:R-:W2:Y:S02]  /*0910*/  LDC.64 R96, c[0x0][0x250] ;  /* 0x00009400ff607b82 */ /* 0x000ea40000000a00 */
[----:B------:R-:W-:-:S04]  /*0920*/  LEA.HI.SX32 R93, R30, R15, 0x1e ;  /* 0x0000000f1e5d7211 */ /* 0x000fc800078ff2ff */
[C---:B------:R-:W-:Y:S01]  /*0930*/  IADD3 R31, R93.reuse, 0x100, RZ ;  /* 0x000001005d1f7810 */ /* 0x040fe20007ffe0ff */
[C---:B------:R-:W-:Y:S01]  /*0940*/  VIADD R99, R93.reuse, 0x180 ;  /* 0x000001805d637836 */ /* 0x040fe20000000000 */
[C---:B------:R-:W-:Y:S01]  /*0950*/  IADD3 R83, R93.reuse, 0x80, RZ ;  /* 0x000000805d537810 */ /* 0x040fe20007ffe0ff */
[C-C-:B0-----:R-:W-:Y:S01]  /*0960*/  IMAD.WIDE.U32 R84, R93.reuse, 0x8, R80.reuse ;  /* 0x000000085d547825 */ /* 0x141fe200078e0050 */
[----:B------:R-:W-:Y:S02]  /*0970*/  IADD3 R93, R93, 0x200, RZ ;  /* 0x000002005d5d7810 */ /* 0x000fe40007ffe0ff */
[----:B------:R-:W-:Y:S01]  /*0980*/  IADD3 R115, R27, 0x180, RZ ;  /* 0x000001801b737810 */ /* 0x000fe20007ffe0ff */
[----:B------:R-:W-:Y:S02]  /*0990*/  IMAD.WIDE.U32 R30, R31, 0x8, R80 ;  /* 0x000000081f1e7825 */ /* 0x000fe400078e0050 */
[----:B------:R-:W3:Y:S02]  /*09a0*/  LDG.E.64 R84, desc[UR4][R84.64] ;  /* 0x0000000454547981 */ /* 0x000ee4000c1e1b00 */
[----:B-1----:R-:W-:-:S02]  /*09b0*/  IMAD.WIDE.U32 R86, R27, 0x8, R94 ;  /* 0x000000081b567825 */ /* 0x002fc400078e005e */
[----:B------:R-:W4:Y:S02]  /*09c0*/  LDG.E.64 R30, desc[UR4][R30.64] ;  /* 0x000000041e1e7981 */ /* 0x000f24000c1e1b00 */
[----:B------:R-:W-:Y:S02]  /*09d0*/  VIADD R117, R27, 0x200 ;  /* 0x000002001b757836 */ /* 0x000fe40000000000 */
[----:B------:R-:W-:Y:S01]  /*09e0*/  IMAD.WIDE.U32 R92, R93, 0x8, R80 ;  /* 0x000000085d5c7825 */ /* 0x000fe200078e0050 */
[----:B------:R-:W4:Y:S03]  /*09f0*/  LDG.E.64 R86, desc[UR4][R86.64] ;  /* 0x0000000456567981 */ /* 0x000f26000c1e1b00 */
[----:B--2---:R-:W-:Y:S02]  /*0a00*/  IMAD.WIDE R112, R2, 0x4, R96 ;  /* 0x0000000402707825 */ /* 0x004fe400078e0260 */
[----:B------:R-:W2:Y:S02]  /*0a10*/  LDG.E.64 R92, desc[UR4][R92.64] ;  /* 0x000000045c5c7981 */ /* 0x000ea4000c1e1b00 */
[----:B------:R-:W-:-:S02]  /*0a20*/  IMAD.WIDE.U32 R90, R29, 0x8, R94 ;  /* 0x000000081d5a7825 */ /* 0x000fc400078e005e */
[----:B------:R-:W2:Y:S02]  /*0a30*/  LDG.E R3, desc[UR4][R112.64] ;  /* 0x0000000470037981 */ /* 0x000ea4000c1e1900 */
[--C-:B------:R-:W-:Y:S02]  /*0a40*/  IMAD.WIDE.U32 R82, R83, 0x8, R80.reuse ;  /* 0x0000000853527825 */ /* 0x100fe400078e0050 */
[----:B------:R-:W2:Y:S02]  /*0a50*/  LDG.E.64 R90, desc[UR4][R90.64] ;  /* 0x000000045a5a7981 */ /* 0x000ea4000c1e1b00 */
[----:B------:R-:W-:Y:S02]  /*0a60*/  IMAD.WIDE.U32 R98, R99, 0x8, R80 ;  /* 0x0000000863627825 */ /* 0x000fe400078e0050 */
[----:B------:R-:W2:Y:S02]  /*0a70*/  LDG.E.64 R82, desc[UR4][R82.64] ;  /* 0x0000000452527981 */ /* 0x000ea4000c1e1b00 */
[----:B------:R-:W-:-:S02]  /*0a80*/  IMAD.WIDE.U32 R88, R28, 0x8, R94 ;  /* 0x000000081c587825 */ /* 0x000fc400078e005e */
[----:B------:R0:W2:Y:S02]  /*0a90*/  LDG.E.64 R80, desc[UR4][R98.64] ;  /* 0x0000000462507981 */ /* 0x0000a4000c1e1b00 */
[--C-:B------:R-:W-:Y:S02]  /*0aa0*/  IMAD.WIDE.U32 R100, R115, 0x8, R94.reuse ;  /* 0x0000000873647825 */ /* 0x100fe400078e005e */
[----:B------:R-:W2:Y:S02]  /*0ab0*/  LDG.E.64 R88, desc[UR4][R88.64] ;  /* 0x0000000458587981 */ /* 0x000ea4000c1e1b00 */
[----:B------:R-:W-:Y:S02]  /*0ac0*/  IMAD.WIDE.U32 R96, R117, 0x8, R94 ;  /* 0x0000000875607825 */ /* 0x000fe400078e005e */
[----:B------:R-:W2:Y:S04]  /*0ad0*/  LDG.E.64 R94, desc[UR4][R100.64] ;  /* 0x00000004645e7981 */ /* 0x000ea8000c1e1b00 */
[----:B------:R-:W2:Y:S01]  /*0ae0*/  LDG.E.64 R96, desc[UR4][R96.64] ;  /* 0x0000000460607981 */ /* 0x000ea2000c1e1b00 */
[----:B------:R-:W-:-:S02]  /*0af0*/  MOV R138, UR14 ;  /* 0x0000000e008a7c02 */ /* 0x000fc40008000f00 */
[----:B------:R-:W-:Y:S02]  /*0b00*/  MOV R137, UR15 ;  /* 0x0000000f00897c02 */ /* 0x000fe40008000f00 */
[----:B------:R-:W-:-:S04]  /*0b10*/  ISETP.NE.U32.AND P0, PT, R138, RZ, PT ;  /* 0x000000ff8a00720c */ /* 0x000fc80003f05070 */
[----:B------:R-:W-:-:S13]  /*0b20*/  ISETP.NE.AND.EX P0, PT, R137, RZ, PT, P0 ;  /* 0x000000ff8900720c */ /* 0x000fda0003f05300 */
[--C-:B0-----:R-:W-:Y:S01]  /*0b30*/  @P0 IMAD.WIDE.U32 R98, R115, 0x8, R78.reuse ;  /* 0x0000000873620825 */ /* 0x101fe200078e004e */
[----:B------:R-:W5:Y:S03]  /*0b40*/  @P0 LDG.E.64 R102, desc[UR4][R76.64] ;  /* 0x000000044c660981 */ /* 0x000f66000c1e1b00 */
[----:B------:R-:W-:Y:S01]  /*0b50*/  @P0 IMAD.WIDE.U32 R114, R117, 0x8, R78 ;  /* 0x0000000875720825 */ /* 0x000fe200078e004e */
[----:B------:R4:W5:Y:S04]  /*0b60*/  @P0 LDG.E.64 R104, desc[UR4][R74.64] ;  /* 0x000000044a680981 */ /* 0x000968000c1e1b00 */
[----:B------:R0:W5:Y:S04]  /*0b70*/  @P0 LDG.E.64 R106, desc[UR4][R72.64] ;  /* 0x00000004486a0981 */ /* 0x000168000c1e1b00 */
[----:B------:R-:W5:Y:S04]  /*0b80*/  @P0 LDG.E.64 R108, desc[UR4][R98.64] ;  /* 0x00000004626c0981 */ /* 0x000f68000c1e1b00 */
[----:B------:R1:W5:Y:S01]  /*0b90*/  @P0 LDG.E.64 R110, desc[UR4][R114.64] ;  /* 0x00000004726e0981 */ /* 0x000362000c1e1b00 */
[----:B------:R-:W-:Y:S01]  /*0ba0*/  ISETP.NE.AND P0, PT, R14, RZ, PT ;  /* 0x000000ff0e00720c */ /* 0x000fe20003f05270 */
[----:B---3--:R-:W-:Y:S01]  /*0bb0*/  IMAD.MOV.U32 R123, RZ, RZ, R84 ;  /* 0x000000ffff7b7224 */ /* 0x008fe200078e0054 */
[----:B------:R-:W-:-:S02]  /*0bc0*/  SHF.R.U64 R122, R84, 0x10, R85 ;  /* 0x00000010547a7819 */ /* 0x000fc40000001255 */
[----:B----4-:R-:W-:Y:S02]  /*0bd0*/  MOV R74, R30 ;  /* 0x0000001e004a7202 */ /* 0x010fe40000000f00 */
[----:B------:R-:W-:Y:S02]  /*0be0*/  SHF.R.U64 R77, R30, 0x10, R31 ;  /* 0x000000101e4d7819 */ /* 0x000fe4000000121f */
[--C-:B------:R-:W-:Y:S02]  /*0bf0*/  SHF.R.U64 R30, R86, 0x10, R87.reuse ;  /* 0x00000010561e7819 */ /* 0x100fe40000001257 */
[----:B0-----:R-:W-:Y:S02]  /*0c00*/  SHF.R.U32.HI R73, RZ, 0x10, R87 ;  /* 0x00000010ff497819 */ /* 0x001fe40000011657 */
[----:B------:R-:W-:Y:S01]  /*0c10*/  SHF.L.U32 R87, R87, 0x10, RZ ;  /* 0x0000001057577819 */ /* 0x000fe200000006ff */
[--C-:B--2---:R-:W-:Y:S01]  /*0c20*/  IMAD.MOV.U32 R72, RZ, RZ, R93.reuse ;  /* 0x000000ffff487224 */ /* 0x104fe200078e005d */
[----:B------:R-:W-:-:S02]  /*0c30*/  SHF.R.U64 R100, R92, 0x10, R93 ;  /* 0x000000105c647819 */ /* 0x000fc4000000125d */
[----:B------:R-:W-:Y:S02]  /*0c40*/  SHF.R.U32.HI R101, RZ, 0x10, R93 ;  /* 0x00000010ff657819 */ /* 0x000fe4000001165d */
[----:B------:R-:W-:Y:S02]  /*0c50*/  FSEL R153, R3, RZ, !P0 ;  /* 0x000000ff03997208 */ /* 0x000fe40004000000 */
[----:B------:R-:W-:Y:S02]  /*0c60*/  SHF.L.U32 R86, R86, 0x10, RZ ;  /* 0x0000001056567819 */ /* 0x000fe400000006ff */
[----:B-1----:R-:W-:Y:S02]  /*0c70*/  MOV R114, R92 ;  /* 0x0000005c00727202 */ /* 0x002fe40000000f00 */
[--C-:B------:R-:W-:Y:S02]  /*0c80*/  SHF.R.U64 R84, R90, 0x10, R91.reuse ;  /* 0x000000105a547819 */ /* 0x100fe4000000125b */
[----:B------:R-:W-:Y:S01]  /*0c90*/  SHF.R.U32.HI R124, RZ, 0x10, R91 ;  /* 0x00000010ff7c7819 */ /* 0x000fe2000001165b */
[----:B------:R-:W-:Y:S01]  /*0ca0*/  IMAD.U32 R91, R91, 0x10000, RZ ;  /* 0x000100005b5b7824 */ /* 0x000fe200078e00ff */
[----:B------:R-:W-:Y:S01]  /*0cb0*/  MOV R79, R82 ;  /* 0x00000052004f7202 */ /* 0x000fe20000000f00 */
[----:B------:R-:W-:Y:S01]  /*0cc0*/  IMAD.MOV.U32 R119, RZ, RZ, R80 ;  /* 0x000000ffff777224 */ /* 0x000fe200078e0050 */
[----:B------:R-:W-:-:S02]  /*0cd0*/  SHF.R.U64 R117, R80, 0x10, R81 ;  /* 0x0000001050757819 */ /* 0x000fc40000001251 */
[----:B------:R-:W-:Y:S02]  /*0ce0*/  SHF.R.U64 R78, R82, 0x10, R83 ;  /* 0x00000010524e7819 */ /* 0x000fe40000001253 */
[----:B------:R-:W-:Y:S02]  /*0cf0*/  SHF.R.U64 R80, R88, 0x10, R89 ;  /* 0x0000001058507819 */ /* 0x000fe40000001259 */
[----:B------:R-:W-:Y:S02]  /*0d00*/  SHF.L.U32 R90, R90, 0x10, RZ ;  /* 0x000000105a5a7819 */ /* 0x000fe400000006ff */
[--C-:B------:R-:W-:Y:S02]  /*0d10*/  SHF.R.U64 R99, R94, 0x10, R95.reuse ;  /* 0x000000105e637819 */ /* 0x100fe4000000125f */
[----:B------:R-:W-:Y:S02]  /*0d20*/  SHF.R.U32.HI R93, RZ, 0x10, R95 ;  /* 0x00000010ff5d7819 */ /* 0x000fe4000001165f */
[----:B------:R-:W-:-:S02]  /*0d30*/  SHF.L.U32 R95, R95, 0x10, RZ ;  /* 0x000000105f5f7819 */ /* 0x000fc400000006ff */
[--C-:B------:R-:W-:Y:S02]  /*0d40*/  SHF.R.U64 R92, R96, 0x10, R97.reuse ;  /* 0x00000010605c7819 */ /* 0x100fe40000001261 */
[----:B------:R-:W-:Y:S02]  /*0d50*/  SHF.R.U32.HI R98, RZ, 0x10, R97 ;  /* 0x00000010ff627819 */ /* 0x000fe40000011661 */
[----:B------:R-:W-:Y:S02]  /*0d60*/  MOV R120, R85 ;  /* 0x0000005500787202 */ /* 0x000fe40000000f00 */
[----:B------:R-:W-:Y:S02]  /*0d70*/  MOV R112, R31 ;  /* 0x0000001f00707202 */ /* 0x000fe40000000f00 */
[----:B------:R-:W-:Y:S01]  /*0d80*/  SHF.R.U32.HI R115, RZ, 0x10, R31 ;  /* 0x00000010ff737819 */ /* 0x000fe2000001161f */
[----:B------:R-:W-:Y:S01]  /*0d90*/  FADD.FTZ R31, -R153, R87 ;  /* 0x00000057991f7221 */ /* 0x000fe20000010100 */
[----:B------:R-:W-:-:S02]  /*0da0*/  SHF.R.U32.HI R82, RZ, 0x10, R89 ;  /* 0x00000010ff527819 */ /* 0x000fc40000011659 */
[----:B------:R-:W-:Y:S01]  /*0db0*/  SHF.L.U32 R97, R97, 0x10, RZ ;  /* 0x0000001061617819 */ /* 0x000fe200000006ff */
[----:B------:R-:W-:Y:S01]  /*0dc0*/  IMAD.U32 R88, R88, 0x10000, RZ ;  /* 0x0001000058587824 */ /* 0x000fe200078e00ff */
[----:B------:R-:W-:Y:S01]  /*0dd0*/  SHF.L.U32 R89, R89, 0x10, RZ ;  /* 0x0000001059597819 */ /* 0x000fe200000006ff */
[----:B------:R-:W-:Y:S01]  /*0de0*/  IMAD.U32 R96, R96, 0x10000, RZ ;  /* 0x0001000060607824 */ /* 0x000fe200078e00ff */
[----:B------:R-:W-:Y:S01]  /*0df0*/  SHF.L.U32 R30, R30, 0x10, RZ ;  /* 0x000000101e1e7819 */ /* 0x000fe200000006ff */
[C---:B------:R-:W-:Y:S01]  /*0e00*/  FADD.FTZ R3, -R153.reuse, R86 ;  /* 0x0000005699037221 */ /* 0x040fe20000010100 */
[----:B------:R-:W-:Y:S01]  /*0e10*/  SHF.L.U32 R94, R94, 0x10, RZ ;  /* 0x000000105e5e7819 */ /* 0x000fe200000006ff */
[----:B------:R-:W-:Y:S01]  /*0e20*/  FADD.FTZ R87, -R153, R91 ;  /* 0x0000005b99577221 */ /* 0x000fe20000010100 */
[----:B------:R-:W-:Y:S01]  /*0e30*/  SHF.R.U32.HI R121, RZ, 0x10, R85 ;  /* 0x00000010ff797819 */ /* 0x000fe20000011655 */
[----:B------:R-:W-:Y:S01]  /*0e40*/  IMAD.U32 R123, R123, 0x10000, RZ ;  /* 0x000100007b7b7824 */ /* 0x000fe200078e00ff */
[----:B------:R-:W-:Y:S01]  /*0e50*/  SHF.L.U32 R80, R80, 0x10, RZ ;  /* 0x0000001050507819 */ /* 0x000fe200000006ff */
[C---:B------:R-:W-:Y:S01]  /*0e60*/  FADD.FTZ R85, -R153.reuse, R90 ;  /* 0x0000005a99557221 */ /* 0x040fe20000010100 */
[----:B------:R-:W-:Y:S01]  /*0e70*/  FADD.FTZ R91, -R153, R95 ;  /* 0x0000005f995b7221 */ /* 0x000fe20000010100 */
[----:B------:R-:W-:Y:S01]  /*0e80*/  SHF.L.U32 R120, R120, 0x10, RZ ;  /* 0x0000001078787819 */ /* 0x000fe200000006ff */
[--C-:B------:R-:W-:Y:S01]  /*0e90*/  IMAD.MOV.U32 R76, RZ, RZ, R83.reuse ;  /* 0x000000ffff4c7224 */ /* 0x100fe200078e0053 */
[----:B------:R-:W-:Y:S01]  /*0ea0*/  SHF.R.U32.HI R75, RZ, 0x10, R83 ;  /* 0x00000010ff4b7819 */ /* 0x000fe20000011653 */
[----:B------:R-:W-:Y:S01]  /*0eb0*/  IMAD.U32 R90, R93, 0x10000, RZ ;  /* 0x000100005d5a7824 */ /* 0x000fe200078e00ff */
[----:B------:R-:W-:Y:S01]  /*0ec0*/  MOV R113, R81 ;  /* 0x0000005100717202 */ /* 0x000fe20000000f00 */
[C---:B------:R-:W-:Y:S01]  /*0ed0*/  FADD.FTZ R95, -R153.reuse, R97 ;  /* 0x00000061995f7221 */ /* 0x040fe20000010100 */
[----:B------:R-:W-:Y:S01]  /*0ee0*/  SHF.R.U32.HI R118, RZ, 0x10, R81 ;  /* 0x00000010ff767819 */ /* 0x000fe20000011651 */
[----:B-----5:R-:W-:Y:S01]  /*0ef0*/  FMUL.FTZ R31, R26, R31 ;  /* 0x0000001f1a1f7220 */ /* 0x020fe20000410000 */
[C---:B------:R-:W-:Y:S01]  /*0f00*/  FADD.FTZ R81, -R153.reuse, R88 ;  /* 0x0000005899517221 */ /* 0x040fe20000010100 */
[C---:B------:R-:W-:Y:S01]  /*0f10*/  FADD.FTZ R83, -R153.reuse, R89 ;  /* 0x0000005999537221 */ /* 0x040fe20000010100 */
[----:B------:R-:W-:Y:S01]  /*0f20*/  SHF.L.U32 R82, R82, 0x10, RZ ;  /* 0x0000001052527819 */ /* 0x000fe200000006ff */
[C---:B------:R-:W-:Y:S01]  /*0f30*/  FADD.FTZ R93, -R153.reuse, R96 ;  /* 0x00000060995d7221 */ /* 0x040fe20000010100 */
[C---:B------:R-:W-:Y:S01]  /*0f40*/  FADD.FTZ R97, -R153.reuse, R30 ;  /* 0x0000001e99617221 */ /* 0x040fe20000010100 */
[----:B------:R-:W-:Y:S01]  /*0f50*/  FMUL.FTZ R3, R26, R3 ;  /* 0x000000031a037220 */ /* 0x000fe20000410000 */
[----:B------:R-:W-:Y:S01]  /*0f60*/  SHF.L.U32 R122, R122, 0x10, RZ ;  /* 0x000000107a7a7819 */ /* 0x000fe200000006ff */
[C---:B------:R-:W-:Y:S01]  /*0f70*/  FADD.FTZ R89, -R153.reuse, R94 ;  /* 0x0000005e99597221 */ /* 0x040fe20000010100 */
[----:B------:R-:W-:Y:S01]  /*0f80*/  FMUL.FTZ R96, R4, R123 ;  /* 0x0000007b04607220 */ /* 0x000fe20000410000 */
[----:B------:R-:W-:Y:S01]  /*0f90*/  SHF.L.U32 R94, R98, 0x10, RZ ;  /* 0x00000010625e7819 */ /* 0x000fe200000006ff */
[----:B------:R-:W-:Y:S01]  /*0fa0*/  FADD.FTZ R125, -R153, R80 ;  /* 0x00000050997d7221 */ /* 0x000fe20000010100 */
[----:B------:R-:W-:Y:S01]  /*0fb0*/  FADD.FTZ R54, R54, R120 ;  /* 0x0000007836367221 */ /* 0x000fe20000010000 */
[-C--:B------:R-:W-:Y:S01]  /*0fc0*/  FFMA.FTZ R34, R31, R120.reuse, R34 ;  /* 0x000000781f227223 */ /* 0x080fe20000010022 */
[----:B------:R-:W-:Y:S01]  /*0fd0*/  FMUL.FTZ R98, R5, R120 ;  /* 0x0000007805627220 */ /* 0x000fe20000410000 */
[----:B------:R-:W-:Y:S01]  /*0fe0*/  SHF.L.U32 R79, R79, 0x10, RZ ;  /* 0x000000104f4f7819 */ /* 0x000fe200000006ff */
[----:B------:R-:W-:-:S02]  /*0ff0*/  IMAD.U32 R73, R73, 0x10000, RZ ;  /* 0x0001000049497824 */ /* 0x000fc400078e00ff */
[C---:B------:R-:W-:Y:S01]  /*1000*/  FMUL.FTZ R81, R26.reuse, R81 ;  /* 0x000000511a517220 */ /* 0x040fe20000410000 */
[----:B------:R-:W-:Y:S01]  /*1010*/  FMUL.FTZ R30, R26, R97 ;  /* 0x000000611a1e7220 */ /* 0x000fe20000410000 */
[----:B------:R-:W-:Y:S01]  /*1020*/  FADD.FTZ R52, R52, R123 ;  /* 0x0000007b34347221 */ /* 0x000fe20000010000 */
[----:B------:R-:W-:Y:S01]  /*1030*/  FFMA.FTZ R32, R3, R123, R32 ;  /* 0x0000007b03207223 */ /* 0x000fe20000010020 */
[----:B------:R-:W-:Y:S02]  /*1040*/  IMAD.U32 R120, R76, 0x10000, RZ ;  /* 0x000100004c787824 */ /* 0x000fe400078e00ff */
[----:B------:R-:W-:Y:S01]  /*1050*/  FADD.FTZ R127, -R153, R82 ;  /* 0x00000052997f7221 */ /* 0x000fe20000010100 */
[----:B------:R-:W-:Y:S01]  /*1060*/  FMUL.FTZ R97, R16, R122 ;  /* 0x0000007a10617220 */ /* 0x000fe20000410000 */
[----:B------:R-:W-:Y:S02]  /*1070*/  IMAD.U32 R123, R77, 0x10000, RZ ;  /* 0x000100004d7b7824 */ /* 0x000fe400078e00ff */
[----:B------:R-:W-:Y:S01]  /*1080*/  FADD.FTZ R76, RZ, R96 ;  /* 0x00000060ff4c7221 */ /* 0x000fe20000010000 */
[----:B------:R-:W-:Y:S01]  /*1090*/  FMUL.FTZ R82, R26, R125 ;  /* 0x0000007d1a527220 */ /* 0x000fe20000410000 */
[----:B------:R-:W-:Y:S01]  /*10a0*/  FFMA.FTZ R77, R3, R96, RZ ;  /* 0x00000060034d7223 */ /* 0x000fe200000100ff */
[----:B------:R-:W-:Y:S01]  /*10b0*/  SHF.L.U32 R88, R99, 0x10, RZ ;  /* 0x0000001063587819 */ /* 0x000fe200000006ff */
[----:B------:R-:W-:Y:S01]  /*10c0*/  FADD.FTZ R99, -R153, R73 ;  /* 0x0000004999637221 */ /* 0x000fe20000010100 */
[----:B------:R-:W-:Y:S01]  /*10d0*/  SHF.L.U32 R78, R78, 0x10, RZ ;  /* 0x000000104e4e7819 */ /* 0x000fe200000006ff */
[----:B------:R-:W-:Y:S01]  /*10e0*/  FADD.FTZ R48, R48, R79 ;  /* 0x0000004f30307221 */ /* 0x000fe20000010000 */
[----:B------:R-:W-:Y:S01]  /*10f0*/  SHF.L.U32 R125, R100, 0x10, RZ ;  /* 0x00000010647d7819 */ /* 0x000fe200000006ff */
[-C--:B------:R-:W-:Y:S01]  /*1100*/  FFMA.FTZ R68, R81, R79.reuse, R68 ;  /* 0x0000004f51447223 */ /* 0x080fe20000010044 */
[----:B------:R-:W-:Y:S01]  /*1110*/  SHF.L.U32 R86, R124, 0x10, RZ ;  /* 0x000000107c567819 */ /* 0x000fe200000006ff */
[----:B------:R-:W-:Y:S01]  /*1120*/  FMUL.FTZ R100, R6, R79 ;  /* 0x0000004f06647220 */ /* 0x000fe20000410000 */
[----:B------:R-:W-:-:S02]  /*1130*/  IMAD.U32 R124, R121, 0x10000, RZ ;  /* 0x00010000797c7824 */ /* 0x000fc400078e00ff */
[----:B------:R-:W-:Y:S01]  /*1140*/  FADD.FTZ R79, R76, R97 ;  /* 0x000000614c4f7221 */ /* 0x000fe20000010000 */
[----:B------:R-:W-:Y:S02]  /*1150*/  IMAD.U32 R126, R72, 0x10000, RZ ;  /* 0x00010000487e7824 */ /* 0x000fe400078e00ff */
[----:B------:R-:W-:Y:S01]  /*1160*/  FFMA.FTZ R76, R30, R97, R77 ;  /* 0x000000611e4c7223 */ /* 0x000fe2000001004d */
[----:B------:R-:W-:Y:S01]  /*1170*/  SHF.L.U32 R72, R101, 0x10, RZ ;  /* 0x0000001065487819 */ /* 0x000fe200000006ff */
[----:B------:R-:W-:Y:S01]  /*1180*/  FMUL.FTZ R80, R26, R99 ;  /* 0x000000631a507220 */ /* 0x000fe20000410000 */
[----:B------:R-:W-:Y:S01]  /*1190*/  FADD.FTZ R49, R49, R78 ;  /* 0x0000004e31317221 */ /* 0x000fe20000010000 */
[-C--:B------:R-:W-:Y:S01]  /*11a0*/  FFMA.FTZ R69, R82, R78.reuse, R69 ;  /* 0x0000004e52457223 */ /* 0x080fe20000010045 */
[----:B------:R-:W-:Y:S01]  /*11b0*/  FMUL.FTZ R101, R18, R78 ;  /* 0x0000004e12657220 */ /* 0x000fe20000410000 */
[----:B------:R-:W-:Y:S01]  /*11c0*/  FMUL.FTZ R99, R17, R124 ;  /* 0x0000007c11637220 */ /* 0x000fe20000410000 */
[----:B------:R-:W-:Y:S01]  /*11d0*/  FADD.FTZ R78, R79, R98 ;  /* 0x000000624f4e7221 */ /* 0x000fe20000010000 */
[----:B------:R-:W-:Y:S01]  /*11e0*/  FFMA.FTZ R77, R31, R98, R76 ;  /* 0x000000621f4d7223 */ /* 0x000fe2000001004c */
[----:B------:R-:W-:-:S02]  /*11f0*/  IMAD.U32 R84, R84, 0x10000, RZ ;  /* 0x0001000054547824 */ /* 0x000fc400078e00ff */
[----:B------:R-:W-:Y:S01]  /*1200*/  FADD.FTZ R79, R78, R99 ;  /* 0x000000634e4f7221 */ /* 0x000fe20000010000 */
[----:B------:R-:W-:Y:S01]  /*1210*/  FFMA.FTZ R78, R80, R99, R77 ;  /* 0x00000063504e7223 */ /* 0x000fe2000001004d */
[----:B------:R-:W-:Y:S02]  /*1220*/  FADD.FTZ R143, -R153, R84 ;  /* 0x00000054998f7221 */ /* 0x000fe40000010100 */
[----:B------:R-:W-:Y:S01]  /*1230*/  FADD.FTZ R76, R79, R100 ;  /* 0x000000644f4c7221 */ /* 0x000fe20000010000 */
[----:B------:R-:W-:Y:S01]  /*1240*/  FFMA.FTZ R77, R81, R100, R78 ;  /* 0x00000064514d7223 */ /* 0x000fe2000001004e */
[----:B------:R-:W-:Y:S01]  /*1250*/  FMUL.FTZ R84, R26, R127 ;  /* 0x0000007f1a547220 */ /* 0x000fe20000410000 */
[----:B------:R-:W-:Y:S01]  /*1260*/  FADD.FTZ R55, R55, R124 ;  /* 0x0000007c37377221 */ /* 0x000fe20000010000 */
[----:B------:R-:W-:Y:S01]  /*1270*/  FFMA.FTZ R35, R80, R124, R35 ;  /* 0x0000007c50237223 */ /* 0x000fe20000010023 */
[----:B------:R-:W-:Y:S01]  /*1280*/  SHF.L.U32 R124, R75, 0x10, RZ ;  /* 0x000000104b7c7819 */ /* 0x000fe200000006ff */
[----:B------:R-:W-:Y:S01]  /*1290*/  FADD.FTZ R79, R76, R101 ;  /* 0x000000654c4f7221 */ /* 0x000fe20000010000 */
[----:B------:R-:W-:Y:S01]  /*12a0*/  SHF.L.U32 R127, R112, 0x10, RZ ;  /* 0x00000010707f7819 */ /* 0x000fe200000006ff */
[----:B------:R-:W-:Y:S01]  /*12b0*/  FMUL.FTZ R112, R7, R120 ;  /* 0x0000007807707220 */ /* 0x000fe20000410000 */
[----:B------:R-:W-:Y:S01]  /*12c0*/  FMUL.FTZ R83, R26, R83 ;  /* 0x000000531a537220 */ /* 0x000fe20000410000 */
[----:B------:R-:W-:Y:S01]  /*12d0*/  FFMA.FTZ R76, R82, R101, R77 ;  /* 0x00000065524c7223 */ /* 0x000fe2000001004d */
[----:B------:R-:W-:Y:S01]  /*12e0*/  FADD.FTZ R53, R53, R122 ;  /* 0x0000007a35357221 */ /* 0x000fe20000010000 */
[----:B------:R-:W-:Y:S01]  /*12f0*/  FFMA.FTZ R33, R30, R122, R33 ;  /* 0x0000007a1e217223 */ /* 0x000fe20000010021 */
[----:B------:R-:W-:Y:S01]  /*1300*/  SHF.L.U32 R121, R74, 0x10, RZ ;  /* 0x000000104a797819 */ /* 0x000fe200000006ff */
[----:B------:R-:W-:Y:S01]  /*1310*/  FADD.FTZ R78, R79, R112 ;  /* 0x000000704f4e7221 */ /* 0x000fe20000010000 */
[----:B------:R-:W-:Y:S01]  /*1320*/  SHF.L.U32 R122, R113, 0x10, RZ ;  /* 0x00000010717a7819 */ /* 0x000fe200000006ff */
[----:B------:R-:W-:Y:S01]  /*1330*/  FMUL.FTZ R113, R19, R124 ;  /* 0x0000007c13717220 */ /* 0x000fe20000410000 */
[----:B------:R-:W-:Y:S01]  /*1340*/  FFMA.FTZ R77, R83, R112, R76 ;  /* 0x00000070534d7223 */ /* 0x000fe2000001004c */
[----:B------:R-:W-:Y:S01]  /*1350*/  SHF.L.U32 R75, R114, 0x10, RZ ;  /* 0x00000010724b7819 */ /* 0x000fe200000006ff */
[----:B------:R-:W-:Y:S01]  /*1360*/  FMUL.FTZ R114, R8, R121 ;  /* 0x0000007908727220 */ /* 0x000fe20000410000 */
[----:B------:R-:W-:Y:S01]  /*1370*/  FADD.FTZ R79, R78, R113 ;  /* 0x000000714e4f7221 */ /* 0x000fe20000010000 */
[----:B------:R-:W-:Y:S01]  /*1380*/  FMUL.FTZ R85, R26, R85 ;  /* 0x000000551a557220 */ /* 0x000fe20000410000 */
[----:B------:R-:W-:Y:S01]  /*1390*/  FFMA.FTZ R78, R84, R113, R77 ;  /* 0x00000071544e7223 */ /* 0x000fe2000001004d */
[----:B------:R-:W-:Y:S01]  /*13a0*/  SHF.L.U32 R128, R115, 0x10, RZ ;  /* 0x0000001073807819 */ /* 0x000fe200000006ff */
[----:B------:R-:W-:Y:S01]  /*13b0*/  FADD.FTZ R145, -R153, R86 ;  /* 0x0000005699917221 */ /* 0x000fe20000010100 */
[----:B------:R-:W-:Y:S01]  /*13c0*/  FMUL.FTZ R115, R20, R123 ;  /* 0x0000007b14737220 */ /* 0x000fe20000410000 */
[----:B------:R-:W-:Y:S01]  /*13d0*/  FADD.FTZ R76, R79, R114 ;  /* 0x000000724f4c7221 */ /* 0x000fe20000010000 */
[----:B------:R-:W-:Y:S01]  /*13e0*/  FMUL.FTZ R86, R26, R143 ;  /* 0x0000008f1a567220 */ /* 0x000fe20000410000 */
[----:B------:R-:W-:Y:S01]  /*13f0*/  FFMA.FTZ R77, R85, R114, R78 ;  /* 0x00000072554d7223 */ /* 0x000fe2000001004e */
[----:B------:R-:W-:-:S02]  /*1400*/  IMAD.U32 R74, R118, 0x10000, RZ ;  /* 0x00010000764a7824 */ /* 0x000fc400078e00ff */
[----:B------:R-:W-:Y:S01]  /*1410*/  FMUL.FTZ R118, R9, R127 ;  /* 0x0000007f09767220 */ /* 0x000fe20000410000 */
[----:B------:R-:W-:Y:S01]  /*1420*/  FADD.FTZ R79, R76, R115 ;  /* 0x000000734c4f7221 */ /* 0x000fe20000010000 */
[----:B------:R-:W-:Y:S01]  /*1430*/  FMUL.FTZ R87, R26, R87 ;  /* 0x000000571a577220 */ /* 0x000fe20000410000 */
[----:B------:R-:W-:Y:S01]  /*1440*/  FFMA.FTZ R76, R86, R115, R77 ;  /* 0x00000073564c7223 */ /* 0x000fe2000001004d */
[----:B------:R-:W-:Y:S02]  /*1450*/  IMAD.U32 R143, R119, 0x10000, RZ ;  /* 0x00010000778f7824 */ /* 0x000fe400078e00ff */
[----:B------:R-:W-:Y:S01]  /*1460*/  FADD.FTZ R147, -R153, R88 ;  /* 0x0000005899937221 */ /* 0x000fe20000010100 */
[----:B------:R-:W-:Y:S01]  /*1470*/  FMUL.FTZ R119, R21, R128 ;  /* 0x0000008015777220 */ /* 0x000fe20000410000 */
[----:B------:R-:W-:Y:S01]  /*1480*/  FADD.FTZ R78, R79, R118 ;  /* 0x000000764f4e7221 */ /* 0x000fe20000010000 */
[----:B------:R-:W-:Y:S01]  /*1490*/  FMUL.FTZ R88, R26, R145 ;  /* 0x000000911a587220 */ /* 0x000fe20000410000 */
[----:B------:R-:W-:Y:S01]  /*14a0*/  FFMA.FTZ R77, R87, R118, R76 ;  /* 0x00000076574d7223 */ /* 0x000fe2000001004c */
[----:B------:R-:W-:Y:S01]  /*14b0*/  SHF.L.U32 R92, R92, 0x10, RZ ;  /* 0x000000105c5c7819 */ /* 0x000fe200000006ff */
[----:B------:R-:W-:Y:S01]  /*14c0*/  FADD.FTZ R50, R50, R120 ;  /* 0x0000007832327221 */ /* 0x000fe20000010000 */
[----:B------:R-:W-:Y:S01]  /*14d0*/  SHF.L.U32 R117, R117, 0x10, RZ ;  /* 0x0000001075757819 */ /* 0x000fe200000006ff */
[----:B------:R-:W-:Y:S01]  /*14e0*/  FFMA.FTZ R70, R83, R120, R70 ;  /* 0x0000007853467223 */ /* 0x000fe20000010046 */
[C---:B------:R-:W-:Y:S01]  /*14f0*/  FADD.FTZ R149, -R153.reuse, R90 ;  /* 0x0000005a99957221 */ /* 0x040fe20000010100 */
[----:B------:R-:W-:Y:S01]  /*1500*/  FMUL.FTZ R120, R10, R143 ;  /* 0x0000008f0a787220 */ /* 0x000fe20000410000 */
[----:B------:R-:W-:Y:S01]  /*1510*/  FADD.FTZ R79, R78, R119 ;  /* 0x000000774e4f7221 */ /* 0x000fe20000010000 */
[----:B------:R-:W-:Y:S01]  /*1520*/  FMUL.FTZ R89, R26, R89 ;  /* 0x000000591a597220 */ /* 0x000fe20000410000 */
[----:B------:R-:W-:Y:S01]  /*1530*/  FFMA.FTZ R78, R88, R119, R77 ;  /* 0x00000077584e7223 */ /* 0x000fe2000001004d */
[----:B------:R-:W-:Y:S01]  /*1540*/  FADD.FTZ R151, -R153, R92 ;  /* 0x0000005c99977221 */ /* 0x000fe20000010100 */
[----:B------:R-:W-:Y:S01]  /*1550*/  FMUL.FTZ R91, R26, R91 ;  /* 0x0000005b1a5b7220 */ /* 0x000fe20000410000 */
[----:B------:R-:W-:Y:S01]  /*1560*/  FADD.FTZ R44, R44, R121 ;  /* 0x000000792c2c7221 */ /* 0x000fe20000010000 */
[----:B------:R-:W-:Y:S01]  /*1570*/  FFMA.FTZ R64, R85, R121, R64 ;  /* 0x0000007955407223 */ /* 0x000fe20000010040 */
[----:B------:R-:W-:Y:S01]  /*1580*/  FMUL.FTZ R92, R26, R149 ;  /* 0x000000951a5c7220 */ /* 0x000fe20000410000 */
[----:B------:R-:W-:Y:S01]  /*1590*/  FMUL.FTZ R121, R22, R117 ;  /* 0x0000007516797220 */ /* 0x000fe20000410000 */
[----:B------:R-:W-:Y:S01]  /*15a0*/  FADD.FTZ R76, R79, R120 ;  /* 0x000000784f4c7221 */ /* 0x000fe20000010000 */
[----:B------:R-:W-:Y:S01]  /*15b0*/  FMUL.FTZ R90, R26, R147 ;  /* 0x000000931a5a7220 */ /* 0x000fe20000410000 */
[----:B------:R-:W-:Y:S01]  /*15c0*/  FFMA.FTZ R77, R89, R120, R78 ;  /* 0x00000078594d7223 */ /* 0x000fe2000001004e */
[----:B------:R-:W-:Y:S01]  /*15d0*/  FADD.FTZ R45, R45, R123 ;  /* 0x0000007b2d2d7221 */ /* 0x000fe20000010000 */
[----:B------:R-:W-:Y:S01]  /*15e0*/  FFMA.FTZ R65, R86, R123, R65 ;  /* 0x0000007b56417223 */ /* 0x000fe20000010041 */
[----:B------:R-:W-:Y:S01]  /*15f0*/  FADD.FTZ R42, R42, R122 ;  /* 0x0000007a2a2a7221 */ /* 0x000fe20000010000 */
[-C--:B------:R-:W-:Y:S01]  /*1600*/  FFMA.FTZ R62, R91, R122.reuse, R62 ;  /* 0x0000007a5b3e7223 */ /* 0x080fe2000001003e */
[----:B------:R-:W-:Y:S01]  /*1610*/  FMUL.FTZ R93, R26, R93 ;  /* 0x0000005d1a5d7220 */ /* 0x000fe20000410000 */
[----:B------:R-:W-:Y:S01]  /*1620*/  FMUL.FTZ R122, R11, R122 ;  /* 0x0000007a0b7a7220 */ /* 0x000fe20000410000 */
[----:B------:R-:W-:Y:S01]  /*1630*/  FADD.FTZ R43, R43, R74 ;  /* 0x0000004a2b2b7221 */ /* 0x000fe20000010000 */
[-C--:B------:R-:W-:Y:S01]  /*1640*/  FFMA.FTZ R63, R92, R74.reuse, R63 ;  /* 0x0000004a5c3f7223 */ /* 0x080fe2000001003f */
[----:B------:R-:W-:Y:S01]  /*1650*/  FMUL.FTZ R123, R23, R74 ;  /* 0x0000004a177b7220 */ /* 0x000fe20000410000 */
[----:B------:R-:W-:Y:S01]  /*1660*/  FADD.FTZ R79, R76, R121 ;  /* 0x000000794c4f7221 */ /* 0x000fe20000010000 */
[----:B------:R-:W-:Y:S01]  /*1670*/  FFMA.FTZ R74, R90, R121, R77 ;  /* 0x000000795a4a7223 */ /* 0x000fe2000001004d */
[----:B------:R-:W-:Y:S01]  /*1680*/  FADD.FTZ R51, R51, R124 ;  /* 0x0000007c33337221 */ /* 0x000fe20000010000 */
[----:B------:R-:W-:Y:S01]  /*1690*/  FFMA.FTZ R71, R84, R124, R71 ;  /* 0x0000007c54477223 */ /* 0x000fe20000010047 */
[----:B------:R-:W-:Y:S01]  /*16a0*/  FADD.FTZ R36, R36, R75 ;  /* 0x0000004b24247221 */ /* 0x000fe20000010000 */
[-C--:B------:R-:W-:Y:S01]  /*16b0*/  FFMA.FTZ R56, R93, R75.reuse, R56 ;  /* 0x0000004b5d387223 */ /* 0x080fe20000010038 */
[----:B------:R-:W-:Y:S01]  /*16c0*/  FMUL.FTZ R124, R12, R75 ;  /* 0x0000004b0c7c7220 */ /* 0x000fe20000410000 */
[----:B------:R-:W-:Y:S01]  /*16d0*/  FADD.FTZ R76, R79, R122 ;  /* 0x0000007a4f4c7221 */ /* 0x000fe20000010000 */
[----:B------:R-:W-:Y:S01]  /*16e0*/  FFMA.FTZ R75, R91, R122, R74 ;  /* 0x0000007a5b4b7223 */ /* 0x000fe2000001004a */
        /* <DEDUP_REMOVED lines=11> */
[-C--:B------:R-:W-:Y:S01]  /*17a0*/  FFMA.FTZ R58, R95, R126.reuse, R58 ;  /* 0x0000007e5f3a7223 */ /* 0x080fe2000001003a */
[----:B------:R-:W-:Y:S01]  /*17b0*/  FADD.FTZ R77, R74, R125 ;  /* 0x0000007d4a4d7221 */ /* 0x000fe20000010000 */
[----:B------:R-:W-:Y:S01]  /*17c0*/  FMUL.FTZ R126, R13, R126 ;  /* 0x0000007e0d7e7220 */ /* 0x000fe20000410000 */
[----:B------:R-:W-:Y:S01]  /*17d0*/  FFMA.FTZ R74, R94, R125, R75 ;  /* 0x0000007d5e4a7223 */ /* 0x000fe2000001004b */
        /* <DEDUP_REMOVED lines=16> */
.L_x_187:
[----:B------:R-:W-:Y:S05]  /*18e0*/  BSYNC B0 ;  /* 0x0000000000007941 */ /* 0x000fea0003800000 */
.L_x_185:
[----:B------:R-:W-:Y:S01]  /*18f0*/  LOP3.LUT P3, RZ, R116, 0xff, RZ, 0xc0, !PT ;  /* 0x000000ff74ff7812 */ /* 0x000fe2000786c0ff */
[----:B------:R-:W-:Y:S01]  /*1900*/  UMOV UR6, 0xffffffff ;  /* 0xffffffff00067882 */ /* 0x000fe20000000000 */
[----:B0-----:R-:W-:Y:S02]  /*1910*/  SHF.R.U32.HI R72, RZ, 0x5, R0 ;  /* 0x00000005ff487819 */ /* 0x001fe40000011600 */
[----:B------:R-:W-:Y:S02]  /*1920*/  LOP3.LUT P0, RZ, R0, 0x1f, RZ, 0xc0, !PT ;  /* 0x0000001f00ff7812 */ /* 0x000fe4000780c0ff */
[----:B------:R-:W-:-:S07]  /*1930*/  LOP3.LUT R73, R72, 0x7fffffc, RZ, 0xc0, !PT ;  /* 0x07fffffc48497812 */ /* 0x000fce00078ec0ff */
[----:B------:R-:W-:Y:S01]  /*1940*/  @!P3 IADD3 R73, R73, 0x4, RZ ;  /* 0x000000044949b810 */ /* 0x000fe20007ffe0ff */
        /* <DEDUP_REMOVED lines=19> */
.L_x_275:
[----:B------:R-:W3:Y:S01]  /*1a80*/  S2R R77, SR_CgaCtaId ;  /* 0x00000000004d7919 */ /* 0x000ee20000008800 */
[----:B------:R-:W-:Y:S01]  /*1a90*/  @!P0 LOP3.LUT R72, R72, 0x3, RZ, 0xc0, !PT ;  /* 0x0000000348488812 */ /* 0x000fe200078ec0ff */
[----:B-1----:R-:W-:Y:S01]  /*1aa0*/  FADD.FTZ R116, R117, R116 ;  /* 0x0000007475747221 */ /* 0x002fe20000010000 */
[----:B------:R-:W-:Y:S01]  /*1ab0*/  MOV R76, 0x400 ;  /* 0x00000400004c7802 */ /* 0x000fe20000000f00 */
[----:B0-2---:R-:W-:Y:S01]  /*1ac0*/  FADD.FTZ R117, R74, R75 ;  /* 0x0000004b4a757221 */ /* 0x005fe20000010000 */
[----:B------:R-:W-:Y:S05]  /*1ad0*/  WARPSYNC.ALL ;  /* 0x0000000000007948 */ /* 0x000fea0003800000 */
[----:B------:R-:W-:Y:S01]  /*1ae0*/  @!P0 IMAD.IADD R72, R73, 0x1, R72 ;  /* 0x0000000149488824 */ /* 0x000fe200078e0248 */
[----:B-----5:R-:W-:Y:S01]  /*1af0*/  ISETP.GE.AND P4, PT, R139, 0x1, PT ;  /* 0x000000018b00780c */ /* 0x020fe20003f86270 */
[----:B------:R-:W-:-:S12]  /*1b00*/  BSSY B0, `(.L_x_189) ;  /* 0x0000029000007945 */ /* 0x000fd80003800000 */
[----:B------:R-:W-:Y:S01]  /*1b10*/  @P4 VIADD R144, R139, 0xffffffff ;  /* 0xffffffff8b904836 */ /* 0x000fe20000000000 */
[----:B------:R-:W-:-:S03]  /*1b20*/  @P4 LOP3.LUT R15, R0, 0x7f, RZ, 0xc0, !PT ;  /* 0x0000007f000f4812 */ /* 0x000fc600078ec0ff */
[----:B------:R-:W-:Y:S01]  /*1b30*/  @P4 IMAD R144, R144, R141, RZ ;  /* 0x0000008d90904224 */ /* 0x000fe200078e02ff */
[----:B---3--:R-:W-:-:S04]  /*1b40*/  LEA R76, R77, R76, 0x18 ;  /* 0x0000004c4d4c7211 */ /* 0x008fc800078ec0ff */
[-C--:B------:R-:W-:Y:S02]  /*1b50*/  @!P0 LEA R140, R72, R76.reuse, 0x3 ;  /* 0x0000004c488c8211 */ /* 0x080fe400078e18ff */
[----:B------:R-:W-:-:S03]  /*1b60*/  LEA R142, R73, R76, 0x3 ;  /* 0x0000004c498e7211 */ /* 0x000fc600078e18ff */
[----:B------:R-:W-:Y:S01]  /*1b70*/  @!P0 STS.64 [R140+0x2800], R116 ;  /* 0x002800748c008388 */ /* 0x000fe20000000a00 */
[----:B------:R-:W-:Y:S01]  /*1b80*/  BAR.SYNC.DEFER_BLOCKING 0x0 ;  /* 0x0000000000007b1d */ /* 0x000fe20000010000 */
[----:B------:R-:W-:-:S05]  /*1b90*/  ISETP.NE.AND P0, PT, R14, RZ, PT ;  /* 0x000000ff0e00720c */ /* 0x000fca0003f05270 */
[----:B------:R-:W0:Y:S04]  /*1ba0*/  LDS.128 R72, [R142+0x2800] ;  /* 0x002800008e487984 */ /* 0x000e280000000c00 */
[----:B------:R-:W1:Y:S01]  /*1bb0*/  LDS.128 R76, [R142+0x2810] ;  /* 0x002810008e4c7984 */ /* 0x000e620000000c00 */
[----:B0-----:R-:W-:Y:S01]  /*1bc0*/  FADD.FTZ R139, RZ, R72 ;  /* 0x00000048ff8b7221 */ /* 0x001fe20000010000 */
[----:B------:R-:W-:Y:S01]  /*1bd0*/  FADD.FTZ R72, RZ, R73 ;  /* 0x00000049ff487221 */ /* 0x000fe20000010000 */
[----:B------:R-:W-:Y:S02]  /*1be0*/  @P4 SHF.R.S32.HI R73, RZ, 0x1f, R144 ;  /* 0x0000001fff494819 */ /* 0x000fe40000011490 */
[----:B------:R-:W-:Y:S01]  /*1bf0*/  FADD.FTZ R139, R74, R139 ;  /* 0x0000008b4a8b7221 */ /* 0x000fe20000010000 */
[----:B------:R-:W-:Y:S01]  /*1c00*/  FADD.FTZ R72, R75, R72 ;  /* 0x000000484b487221 */ /* 0x000fe20000010000 */
[----:B------:R-:W-:-:S02]  /*1c10*/  @P4 LEA.HI R144, R73, R144, RZ, 0x2 ;  /* 0x0000009049904211 */ /* 0x000fc400078f10ff */
[----:B-1----:R-:W-:Y:S01]  /*1c20*/  FADD.FTZ R139, R139, R76 ;  /* 0x0000004c8b8b7221 */ /* 0x002fe20000010000 */
[----:B------:R-:W-:Y:S01]  /*1c30*/  FADD.FTZ R72, R72, R77 ;  /* 0x0000004d48487221 */ /* 0x000fe20000010000 */
[----:B------:R-:W-:Y:S02]  /*1c40*/  HFMA2.MMA R77, -RZ, RZ, 0, 0 ;  /* 0x00000000ff4d7435 */ /* 0x000fe400000001ff */
[----:B------:R-:W-:Y:S01]  /*1c50*/  FADD.FTZ R78, R78, R139 ;  /* 0x0000008b4e4e7221 */ /* 0x000fe20000010000 */
[----:B------:R-:W-:-:S03]  /*1c60*/  FADD.FTZ R72, R79, R72 ;  /* 0x000000484f487221 */ /* 0x000fc60000010000 */
[----:B------:R-:W-:Y:S01]  /*1c70*/  FMUL.FTZ R78, R78, UR8 ;  /* 0x000000084e4e7c20 */ /* 0x000fe20008410000 */
[----:B------:R-:W-:Y:S01]  /*1c80*/  @P4 LEA.HI.SX32 R77, R144, R15, 0x1e ;  /* 0x0000000f904d4211 */ /* 0x000fe200078ff2ff */
[----:B------:R-:W-:-:S03]  /*1c90*/  FMUL.FTZ R76, R72, UR8 ;  /* 0x00000008484c7c20 */ /* 0x000fc60008410000 */
[----:B------:R-:W-:Y:S01]  /*1ca0*/  FSEL R79, R78, RZ, !P0 ;  /* 0x000000ff4e4f7208 */ /* 0x000fe20004000000 */
[----:B------:R-:W-:Y:S06]  /*1cb0*/  @P2 BRA `(.L_x_190) ;  /* 0x0000000000182947 */ /* 0x000fec0003800000 */
[----:B------:R-:W-:Y:S02]  /*1cc0*/  ISETP.NE.U32.AND P0, PT, R138, RZ, PT ;  /* 0x000000ff8a00720c */ /* 0x000fe40003f05070 */
[----:B------:R-:W-:Y:S02]  /*1cd0*/  MOV R73, RZ ;  /* 0x000000ff00497202 */ /* 0x000fe40000000f00 */
[----:B------:R-:W-:-:S13]  /*1ce0*/  ISETP.NE.AND.EX P0, PT, R137, RZ, PT, P0 ;  /* 0x000000ff8900720c */ /* 0x000fda0003f05300 */
[----:B------:R-:W-:Y:S05]  /*1cf0*/  @!P0 BRA `(.L_x_191) ;  /* 0x0000000000248947 */ /* 0x000fea0003800000 */
[----:B------:R-:W-:Y:S01]  /*1d00*/  IMAD.U32 R73, R102, 0x10000, RZ ;  /* 0x0001000066497824 */ /* 0x000fe200078e00ff */
[----:B------:R-:W-:Y:S06]  /*1d10*/  BRA `(.L_x_191) ;  /* 0x00000000001c7947 */ /* 0x000fec0003800000 */
.L_x_190:
[----:B------:R-:W-:Y:S01]  /*1d20*/  ISETP.NE.U32.AND P0, PT, R138, RZ, PT ;  /* 0x000000ff8a00720c */ /* 0x000fe20003f05070 */
[----:B------:R-:W-:-:S03]  /*1d30*/  FFMA.FTZ R73, R3, R76, R79 ;  /* 0x0000004c03497223 */ /* 0x000fc6000001004f */
[----:B------:R-:W-:Y:S01]  /*1d40*/  ISETP.NE.AND.EX P0, PT, R137, RZ, PT, P0 ;  /* 0x000000ff8900720c */ /* 0x000fe20003f05300 */
[----:B------:R-:W-:-:S04]  /*1d50*/  FADD.FTZ R73, R96, -R73 ;  /* 0x8000004960497221 */ /* 0x000fc80000010000 */
[----:B------:R-:W-:-:S08]  /*1d60*/  FMUL.FTZ R73, R26, R73 ;  /* 0x000000491a497220 */ /* 0x000fd00000410000 */
[----:B------:R-:W-:-:S05]  /*1d70*/  @P0 SHF.L.U32 R72, R102, 0x10, RZ ;  /* 0x0000001066480819 */ /* 0x000fca00000006ff */
[----:B------:R-:W-:-:S07]  /*1d80*/  @P0 FADD.FTZ R73, R73, R72 ;  /* 0x0000004849490221 */ /* 0x000fce0000010000 */
.L_x_191:
[----:B------:R-:W-:Y:S05]  /*1d90*/  BSYNC B0 ;  /* 0x0000000000007941 */ /* 0x000fea0003800000 */
.L_x_189:
        /* <DEDUP_REMOVED lines=15> */
.L_x_193:
[----:B------:R-:W-:Y:S01]  /*1e90*/  FFMA.FTZ R72, R30, R76, R79 ;  /* 0x0000004c1e487223 */ /* 0x000fe2000001004f */
[----:B------:R-:W-:-:S03]  /*1ea0*/  @P0 SHF.R.U64 R74, R102, 0x10, R103 ;  /* 0x00000010664a0819 */ /* 0x000fc60000001267 */
[----:B------:R-:W-:Y:S01]  /*1eb0*/  FADD.FTZ R73, R97, -R72 ;  /* 0x8000004861497221 */ /* 0x000fe20000010000 */
[----:B------:R-:W-:-:S03]  /*1ec0*/  @P0 SHF.L.U32 R74, R74, 0x10, RZ ;  /* 0x000000104a4a0819 */ /* 0x000fc600000006ff */
[----:B------:R-:W-:-:S04]  /*1ed0*/  FMUL.FTZ R73, R26, R73 ;  /* 0x000000491a497220 */ /* 0x000fc80000410000 */
[----:B------:R-:W-:-:S07]  /*1ee0*/  @P0 FADD.FTZ R73, R73, R74 ;  /* 0x0000004a49490221 */ /* 0x000fce0000010000 */
.L_x_194:
[----:B------:R-:W-:Y:S05]  /*1ef0*/  BSYNC B0 ;  /* 0x0000000000007941 */ /* 0x000fea0003800000 */
.L_x_192:
        /* <DEDUP_REMOVED lines=10> */
[----:B------:R-:W-:Y:S01]  /*1fa0*/  IMAD.U32 R73, R103, 0x10000, RZ ;  /* 0x0001000067497824 */ /* 0x000fe200078e00ff */
[----:B------:R-:W-:Y:S06]  /*1fb0*/  BRA `(.L_x_197) ;  /* 0x0000000000147947 */ /* 0x000fec0003800000 */
.L_x_196:
[----:B------:R-:W-:Y:S01]  /*1fc0*/  FFMA.FTZ R73, R31, R76, R79 ;  /* 0x0000004c1f497223 */ /* 0x000fe2000001004f */
[----:B------:R-:W-:-:S03]  /*1fd0*/  @P0 SHF.L.U32 R72, R103, 0x10, RZ ;  /* 0x0000001067480819 */ /* 0x000fc600000006ff */
[----:B------:R-:W-:-:S04]  /*1fe0*/  FADD.FTZ R73, R98, -R73 ;  /* 0x8000004962497221 */ /* 0x000fc80000010000 */
[----:B------:R-:W-:-:S04]  /*1ff0*/  FMUL.FTZ R73, R26, R73 ;  /* 0x000000491a497220 */ /* 0x000fc80000410000 */
[----:B------:R-:W-:-:S07]  /*2000*/  @P0 FADD.FTZ R73, R73, R72 ;  /* 0x0000004849490221 */ /* 0x000fce0000010000 */
.L_x_197:
[----:B------:R-:W-:Y:S05]  /*2010*/  BSYNC B0 ;  /* 0x0000000000007941 */ /* 0x000fea0003800000 */
.L_x_195:
        /* <DEDUP_REMOVED lines=10> */
[----:B------:R-:W-:-:S05]  /*20c0*/  SHF.R.U32.HI R73, RZ, 0x10, R103 ;  /* 0x00000010ff497819 */ /* 0x000fca0000011667 */
[----:B------:R-:W-:Y:S01]  /*20d0*/  IMAD.U32 R73, R73, 0x10000, RZ ;  /* 0x0001000049497824 */ /* 0x000fe200078e00ff */
[----:B------:R-:W-:Y:S06]  /*20e0*/  BRA `(.L_x_200) ;  /* 0x0000000000187947 */ /* 0x000fec0003800000 */
.L_x_199:
[----:B------:R-:W-:Y:S01]  /*20f0*/  FFMA.FTZ R72, R80, R76, R79 ;  /* 0x0000004c50487223 */ /* 0x000fe2000001004f */
[----:B------:R-:W-:-:S03]  /*2100*/  @P0 SHF.R.U32.HI R74, RZ, 0x10, R103 ;  /* 0x00000010ff4a0819 */ /* 0x000fc60000011667 */
[----:B------:R-:W-:Y:S01]  /*2110*/  FADD.FTZ R73, R99, -R72 ;  /* 0x8000004863497221 */ /* 0x000fe20000010000 */
[----:B------:R-:W-:-:S03]  /*2120*/  @P0 SHF.L.U32 R74, R74, 0x10, RZ ;  /* 0x000000104a4a0819 */ /* 0x000fc600000006ff */
[----:B------:R-:W-:-:S04]  /*2130*/  FMUL.FTZ R73, R26, R73 ;  /* 0x000000491a497220 */ /* 0x000fc80000410000 */
[----:B------:R-:W-:-:S07]  /*2140*/  @P0 FADD.FTZ R73, R73, R74 ;  /* 0x0000004a49490221 */ /* 0x000fce0000010000 */
.L_x_200:
[----:B------:R-:W-:Y:S05]  /*2150*/  BSYNC B0 ;  /* 0x0000000000007941 */ /* 0x000fea0003800000 */
.L_x_198:
        /* <DEDUP_REMOVED lines=15> */
.L_x_201:
        /* <DEDUP_REMOVED lines=10> */
.L_x_203:
[----:B------:R-:W-:Y:S05]  /*22f0*/  BSYNC B0 ;  /* 0x0000000000007941 */ /* 0x000fea0003800000 */
.L_x_202:
[----:B------:R-:W-:Y:S04]  /*2300*/  BSSY B0, `(.L_x_204) ;  /* 0x000000b000007945 */ /* 0x000fe80003800000 */
[----:B------:R-:W-:Y:S05]  /*2310*/  @P2 BRA `(.L_x_205) ;  /* 0x0000000000102947 */ /* 0x000fea0003800000 */
[----:B01----:R-:W-:Y:S01]  /*2320*/  HFMA2.MMA R73, -RZ, RZ, 0, 0 ;  /* 0x00000000ff497435 */ /* 0x003fe200000001ff */
[----:B------:R-:W-:Y:S10]  /*2330*/  @!P0 BRA `(.L_x_206) ;  /* 0x00000000001c8947 */ /* 0x000ff40003800000 */
[----:B------:R-:W-:Y:S01]  /*2340*/  IMAD.U32 R73, R104, 0x10000, RZ ;  /* 0x0001000068497824 */ /* 0x000fe200078e00ff */
[----:B------:R-:W-:Y:S06]  /*2350*/  BRA `(.L_x_206) ;  /* 0x0000000000147947 */ /* 0x000fec0003800000 */
.L_x_205:
[----:B01----:R-:W-:Y:S01]  /*2360*/  FFMA.FTZ R73, R81, R76, R79 ;  /* 0x0000004c51497223 */ /* 0x003fe2000001004f */
[----:B------:R-:W-:-:S03]  /*2370*/  @P0 SHF.L.U32 R72, R104, 0x10, RZ ;  /* 0x0000001068480819 */ /* 0x000fc600000006ff */
[----:B------:R-:W-:-:S04]  /*2380*/  FADD.FTZ R73, R100, -R73 ;  /* 0x8000004964497221 */ /* 0x000fc80000010000 */
[----:B------:R-:W-:-:S04]  /*2390*/  FMUL.FTZ R73, R26, R73 ;  /* 0x000000491a497220 */ /* 0x000fc80000410000 */
[----:B------:R-:W-:-:S07]  /*23a0*/  @P0 FADD.FTZ R73, R73, R72 ;  /* 0x0000004849490221 */ /* 0x000fce0000010000 */
.L_x_206:
[----:B------:R-:W-:Y:S05]  /*23b0*/  BSYNC B0 ;  /* 0x0000000000007941 */ /* 0x000fea0003800000 */
.L_x_204:
        /* <DEDUP_REMOVED lines=13> */
.L_x_208:
[----:B------:R-:W-:Y:S01]  /*2490*/  FFMA.FTZ R72, R82, R76, R79 ;  /* 0x0000004c52487223 */ /* 0x000fe2000001004f */
[----:B------:R-:W-:-:S03]  /*24a0*/  @P0 SHF.R.U64 R74, R104, 0x10, R105 ;  /* 0x00000010684a0819 */ /* 0x000fc60000001269 */
[----:B------:R-:W-:Y:S01]  /*24b0*/  FADD.FTZ R73, R101, -R72 ;  /* 0x8000004865497221 */ /* 0x000fe20000010000 */
[----:B------:R-:W-:-:S03]  /*24c0*/  @P0 SHF.L.U32 R74, R74, 0x10, RZ ;  /* 0x000000104a4a0819 */ /* 0x000fc600000006ff */
[----:B------:R-:W-:-:S04]  /*24d0*/  FMUL.FTZ R73, R26, R73 ;  /* 0x000000491a497220 */ /* 0x000fc80000410000 */
[----:B------:R-:W-:-:S07]  /*24e0*/  @P0 FADD.FTZ R73, R73, R74 ;  /* 0x0000004a49490221 */ /* 0x000fce0000010000 */
.L_x_209:
[----:B------:R-:W-:Y:S05]  /*24f0*/  BSYNC B0 ;  /* 0x0000000000007941 */ /* 0x000fea0003800000 */
.L_x_207:
        /* <DEDUP_REMOVED lines=12> */
.L_x_211:
[----:B------:R-:W-:Y:S01]  /*25c0*/  FFMA.FTZ R73, R83, R76, R79 ;  /* 0x0000004c53497223 */ /* 0x000fe2000001004f */
[----:B------:R-:W-:-:S03]  /*25d0*/  @P0 SHF.L.U32 R72, R105, 0x10, RZ ;  /* 0x0000001069480819 */ /* 0x000fc600000006ff */
[----:B------:R-:W-:-:S04]  /*25e0*/  FADD.FTZ R73, R112, -R73 ;  /* 0x8000004970497221 */ /* 0x000fc80000010000 */
[----:B------:R-:W-:-:S04]  /*25f0*/  FMUL.FTZ R73, R26, R73 ;  /* 0x000000491a497220 */ /* 0x000fc80000410000 */
[----:B------:R-:W-:-:S07]  /*2600*/  @P0 FADD.FTZ R73, R73, R72 ;  /* 0x0000004849490221 */ /* 0x000fce0000010000 */
.L_x_212:
[----:B------:R-:W-:Y:S05]  /*2610*/  BSYNC B0 ;  /* 0x0000000000007941 */ /* 0x000fea0003800000 */
.L_x_210:
        /* <DEDUP_REMOVED lines=13> */
.L_x_214:
[----:B------:R-:W-:Y:S01]  /*26f0*/  FFMA.FTZ R72, R84, R76, R79 ;  /* 0x0000004c54487223 */ /* 0x000fe2000001004f */
[----:B------:R-:W-:-:S03]  /*2700*/  @P0 SHF.R.U32.HI R74, RZ, 0x10, R105 ;  /* 0x00000010ff4a0819 */ /* 0x000fc60000011669 */
[----:B------:R-:W-:Y:S01]  /*2710*/  FADD.FTZ R73, R113, -R72 ;  /* 0x8000004871497221 */ /* 0x000fe20000010000 */
[----:B------:R-:W-:-:S03]  /*2720*/  @P0 SHF.L.U32 R74, R74, 0x10, RZ ;  /* 0x000000104a4a0819 */ /* 0x000fc600000006ff */
[----:B------:R-:W-:-:S04]  /*2730*/  FMUL.FTZ R73, R26, R73 ;  /* 0x000000491a497220 */ /* 0x000fc80000410000 */
[----:B------:R-:W-:-:S07]  /*2740*/  @P0 FADD.FTZ R73, R73, R74 ;  /* 0x0000004a49490221 */ /* 0x000fce0000010000 */
.L_x_215:
[----:B------:R-:W-:Y:S05]  /*2750*/  BSYNC B0 ;  /* 0x0000000000007941 */ /* 0x000fea0003800000 */
.L_x_213:
        /* <DEDUP_REMOVED lines=14> */
.L_x_216:
[----:B------:R-:W-:Y:S01]  /*2840*/  BSSY B0, `(.L_x_217) ;  /* 0x000000c000007945 */ /* 0x000fe20003800000 */
[----:B------:R-:W-:-:S03]  /*2850*/  @P4 PRMT R135, R78, 0x7610, R135 ;  /* 0x000076104e874816 */ /* 0x000fc60000000087 */
[----:B------:R-:W-:Y:S05]  /*2860*/  @!P4 BRA `(.L_x_218) ;  /* 0x000000000024c947 */ /* 0x000fea0003800000 */
[----:B0-----:R-:W0:Y:S01]  /*2870*/  LDC.64 R74, c[0x0][0x2f8] ;  /* 0x0000be00ff4a7b82 */ /* 0x001e220000000a00 */
[----:B------:R-:W-:Y:S02]  /*2880*/  LOP3.LUT R72, R132, 0xffff, RZ, 0xc0, !PT ;  /* 0x0000ffff84487812 */ /* 0x000fe400078ec0ff */
[----:B------:R-:W-:Y:S02]  /*2890*/  IADD3 R117, R77, 0x80, RZ ;  /* 0x000000804d757810 */ /* 0x000fe40007ffe0ff */
[----:B------:R-:W-:Y:S01]  /*28a0*/  PRMT R137, R134, 0x5410, R135 ;  /* 0x0000541086897816 */ /* 0x000fe20000000087 */
[----:B------:R-:W-:-:S05]  /*28b0*/  IMAD.WIDE.U32 R72, R72, 0x10000, RZ ;  /* 0x0001000048487825 */ /* 0x000fca00078e00ff */
[----:B------:R-:W-:Y:S02]  /*28c0*/  LOP3.LUT R73, R137, R73, RZ, 0xfc, !PT ;  /* 0x0000004989497212 */ /* 0x000fe400078efcff */
[----:B------:R-:W-:Y:S01]  /*28d0*/  LOP3.LUT R72, R72, 0xffff, R131, 0xf8, !PT ;  /* 0x0000ffff48487812 */ /* 0x000fe200078ef883 */
[----:B0-----:R-:W-:-:S05]  /*28e0*/  IMAD.WIDE.U32 R74, R117, 0x8, R74 ;  /* 0x00000008754a7825 */ /* 0x001fca00078e004a */
[----:B------:R1:W-:Y:S02]  /*28f0*/  STG.E.64 desc[UR4][R74.64], R72 ;  /* 0x000000484a007986 */ /* 0x0003e4000c101b04 */
.L_x_218:
[----:B------:R-:W-:Y:S05]  /*2900*/  BSYNC B0 ;  /* 0x0000000000007941 */ /* 0x000fea0003800000 */
.L_x_217:
[----:B------:R-:W-:Y:S04]  /*2910*/  BSSY B0, `(.L_x_219) ;  /* 0x000000b000007945 */ /* 0x000fe80003800000 */
[----:B------:R-:W-:Y:S05]  /*2920*/  @P2 BRA `(.L_x_220) ;  /* 0x0000000000102947 */ /* 0x000fea0003800000 */
[----:B01----:R-:W-:Y:S01]  /*2930*/  IMAD.MOV.U32 R73, RZ, RZ, RZ ;  /* 0x000000ffff497224 */ /* 0x003fe200078e00ff */
[----:B------:R-:W-:Y:S06]  /*2940*/  @!P0 BRA `(.L_x_221) ;  /* 0x00000000001c8947 */ /* 0x000fec0003800000 */
[----:B------:R-:W-:Y:S01]  /*2950*/  SHF.L.U32 R73, R106, 0x10, RZ ;  /* 0x000000106a497819 */ /* 0x000fe200000006ff */
[----:B------:R-:W-:Y:S06]  /*2960*/  BRA `(.L_x_221) ;  /* 0x0000000000147947 */ /* 0x000fec0003800000 */
.L_x_220:
[----:B01----:R-:W-:Y:S01]  /*2970*/  FFMA.FTZ R73, R85, R76, R79 ;  /* 0x0000004c55497223 */ /* 0x003fe2000001004f */
[----:B------:R-:W-:-:S03]  /*2980*/  @P0 SHF.L.U32 R28, R106, 0x10, RZ ;  /* 0x000000106a1c0819 */ /* 0x000fc600000006ff */
[----:B------:R-:W-:-:S04]  /*2990*/  FADD.FTZ R73, R114, -R73 ;  /* 0x8000004972497221 */ /* 0x000fc80000010000 */
[----:B------:R-:W-:-:S04]  /*29a0*/  FMUL.FTZ R73, R26, R73 ;  /* 0x000000491a497220 */ /* 0x000fc80000410000 */
[----:B------:R-:W-:-:S07]  /*29b0*/  @P0 FADD.FTZ R73, R73, R28 ;  /* 0x0000001c49490221 */ /* 0x000fce0000010000 */
.L_x_221:
[----:B------:R-:W-:Y:S05]  /*29c0*/  BSYNC B0 ;  /* 0x0000000000007941 */ /* 0x000fea0003800000 */
.L_x_219:
        /* <DEDUP_REMOVED lines=13> */
.L_x_223:
[----:B------:R-:W-:Y:S01]  /*2aa0*/  FFMA.FTZ R28, R86, R76, R79 ;  /* 0x0000004c561c7223 */ /* 0x000fe2000001004f */
[----:B------:R-:W-:-:S03]  /*2ab0*/  @P0 SHF.R.U64 R72, R106, 0x10, R107 ;  /* 0x000000106a480819 */ /* 0x000fc6000000126b */
[----:B------:R-:W-:Y:S01]  /*2ac0*/  FADD.FTZ R73, R115, -R28 ;  /* 0x8000001c73497221 */ /* 0x000fe20000010000 */
[----:B------:R-:W-:-:S03]  /*2ad0*/  @P0 SHF.L.U32 R72, R72, 0x10, RZ ;  /* 0x0000001048480819 */ /* 0x000fc600000006ff */
[----:B------:R-:W-:-:S04]  /*2ae0*/  FMUL.FTZ R73, R26, R73 ;  /* 0x000000491a497220 */ /* 0x000fc80000410000 */
[----:B------:R-:W-:-:S07]  /*2af0*/  @P0 FADD.FTZ R73, R73, R72 ;  /* 0x0000004849490221 */ /* 0x000fce0000010000 */
.L_x_224:
[----:B------:R-:W-:Y:S05]  /*2b00*/  BSYNC B0 ;  /* 0x0000000000007941 */ /* 0x000fea0003800000 */
.L_x_222:
        /* <DEDUP_REMOVED lines=12> */
.L_x_226:
[----:B------:R-:W-:Y:S01]  /*2bd0*/  FFMA.FTZ R73, R87, R76, R79 ;  /* 0x0000004c57497223 */ /* 0x000fe2000001004f */
[----:B------:R-:W-:-:S03]  /*2be0*/  @P0 SHF.L.U32 R28, R107, 0x10, RZ ;  /* 0x000000106b1c0819 */ /* 0x000fc600000006ff */
[----:B------:R-:W-:-:S04]  /*2bf0*/  FADD.FTZ R73, R118, -R73 ;  /* 0x8000004976497221 */ /* 0x000fc80000010000 */
[----:B------:R-:W-:-:S04]  /*2c00*/  FMUL.FTZ R73, R26, R73 ;  /* 0x000000491a497220 */ /* 0x000fc80000410000 */
[----:B------:R-:W-:-:S07]  /*2c10*/  @P0 FADD.FTZ R73, R73, R28 ;  /* 0x0000001c49490221 */ /* 0x000fce0000010000 */
.L_x_227:
[----:B------:R-:W-:Y:S05]  /*2c20*/  BSYNC B0 ;  /* 0x0000000000007941 */ /* 0x000fea0003800000 */
.L_x_225:
        /* <DEDUP_REMOVED lines=13> */
.L_x_229:
[----:B------:R-:W-:Y:S01]  /*2d00*/  FFMA.FTZ R28, R88, R76, R79 ;  /* 0x0000004c581c7223 */ /* 0x000fe2000001004f */
[----:B------:R-:W-:-:S03]  /*2d10*/  @P0 SHF.R.U32.HI R72, RZ, 0x10, R107 ;  /* 0x00000010ff480819 */ /* 0x000fc6000001166b */
[----:B------:R-:W-:Y:S01]  /*2d20*/  FADD.FTZ R73, R119, -R28 ;  /* 0x8000001c77497221 */ /* 0x000fe20000010000 */
[----:B------:R-:W-:-:S03]  /*2d30*/  @P0 SHF.L.U32 R72, R72, 0x10, RZ ;  /* 0x0000001048480819 */ /* 0x000fc600000006ff */
[----:B------:R-:W-:-:S04]  /*2d40*/  FMUL.FTZ R73, R26, R73 ;  /* 0x000000491a497220 */ /* 0x000fc80000410000 */
[----:B------:R-:W-:-:S07]  /*2d50*/  @P0 FADD.FTZ R73, R73, R72 ;  /* 0x0000004849490221 */ /* 0x000fce0000010000 */
.L_x_230:
[----:B------:R-:W-:Y:S05]  /*2d60*/  BSYNC B0 ;  /* 0x0000000000007941 */ /* 0x000fea0003800000 */
.L_x_228:
        /* <DEDUP_REMOVED lines=14> */
.L_x_231:
[----:B------:R-:W-:Y:S01]  /*2e50*/  BSSY B0, `(.L_x_232) ;  /* 0x000000c000007945 */ /* 0x000fe20003800000 */
[----:B------:R-:W-:-:S03]  /*2e60*/  @P4 PRMT R135, R28, 0x7610, R135 ;  /* 0x000076101c874816 */ /* 0x000fc60000000087 */
[----:B------:R-:W-:Y:S05]  /*2e70*/  @!P4 BRA `(.L_x_233) ;  /* 0x000000000024c947 */ /* 0x000fea0003800000 */
[----:B0-----:R-:W0:Y:S01]  /*2e80*/  LDC.64 R72, c[0x0][0x2f8] ;  /* 0x0000be00ff487b82 */ /* 0x001e220000000a00 */
[----:B------:R-:W-:Y:S01]  /*2e90*/  LOP3.LUT R28, R132, 0xffff, RZ, 0xc0, !PT ;  /* 0x0000ffff841c7812 */ /* 0x000fe200078ec0ff */
[----:B------:R-:W-:Y:S01]  /*2ea0*/  VIADD R75, R77, 0x100 ;  /* 0x000001004d4b7836 */ /* 0x000fe20000000000 */
[----:B------:R-:W-:-:S03]  /*2eb0*/  PRMT R117, R134, 0x5410, R135 ;  /* 0x0000541086757816 */ /* 0x000fc60000000087 */
[----:B------:R-:W-:-:S05]  /*2ec0*/  IMAD.WIDE.U32 R28, R28, 0x10000, RZ ;  /* 0x000100001c1c7825 */ /* 0x000fca00078e00ff */
[----:B------:R-:W-:Y:S02]  /*2ed0*/  LOP3.LUT R29, R117, R29, RZ, 0xfc, !PT ;  /* 0x0000001d751d7212 */ /* 0x000fe400078efcff */
[----:B------:R-:W-:Y:S01]  /*2ee0*/  LOP3.LUT R28, R28, 0xffff, R131, 0xf8, !PT ;  /* 0x0000ffff1c1c7812 */ /* 0x000fe200078ef883 */
[----:B0-----:R-:W-:-:S05]  /*2ef0*/  IMAD.WIDE.U32 R72, R75, 0x8, R72 ;  /* 0x000000084b487825 */ /* 0x001fca00078e0048 */
[----:B------:R1:W-:Y:S02]  /*2f00*/  STG.E.64 desc[UR4][R72.64], R28 ;  /* 0x0000001c48007986 */ /* 0x0003e4000c101b04 */
.L_x_233:
[----:B------:R-:W-:Y:S05]  /*2f10*/  BSYNC B0 ;  /* 0x0000000000007941 */ /* 0x000fea0003800000 */
.L_x_232:
[----:B------:R-:W-:Y:S04]  /*2f20*/  BSSY B0, `(.L_x_234) ;  /* 0x000000b000007945 */ /* 0x000fe80003800000 */
[----:B------:R-:W-:Y:S05]  /*2f30*/  @P2 BRA `(.L_x_235) ;  /* 0x0000000000102947 */ /* 0x000fea0003800000 */
[----:B-1----:R-:W-:Y:S01]  /*2f40*/  HFMA2.MMA R29, -RZ, RZ, 0, 0 ;  /* 0x00000000ff1d7435 */ /* 0x002fe200000001ff */
[----:B------:R-:W-:Y:S10]  /*2f50*/  @!P0 BRA `(.L_x_236) ;  /* 0x00000000001c8947 */ /* 0x000ff40003800000 */
[----:B------:R-:W-:Y:S01]  /*2f60*/  SHF.L.U32 R29, R108, 0x10, RZ ;  /* 0x000000106c1d7819 */ /* 0x000fe200000006ff */
[----:B------:R-:W-:Y:S06]  /*2f70*/  BRA `(.L_x_236) ;  /* 0x0000000000147947 */ /* 0x000fec0003800000 */
.L_x_235:
[----:B-1----:R-:W-:Y:S01]  /*2f80*/  FFMA.FTZ R29, R89, R76, R79 ;  /* 0x0000004c591d7223 */ /* 0x002fe2000001004f */
[----:B------:R-:W-:-:S03]  /*2f90*/  @P0 IMAD.U32 R28, R108, 0x10000, RZ ;  /* 0x000100006c1c0824 */ /* 0x000fc600078e00ff */
[----:B------:R-:W-:-:S04]  /*2fa0*/  FADD.FTZ R29, R120, -R29 ;  /* 0x8000001d781d7221 */ /* 0x000fc80000010000 */
[----:B------:R-:W-:-:S04]  /*2fb0*/  FMUL.FTZ R29, R26, R29 ;  /* 0x0000001d1a1d7220 */ /* 0x000fc80000410000 */
[----:B------:R-:W-:-:S07]  /*2fc0*/  @P0 FADD.FTZ R29, R29, R28 ;  /* 0x0000001c1d1d0221 */ /* 0x000fce0000010000 */
.L_x_236:
[----:B------:R-:W-:Y:S05]  /*2fd0*/  BSYNC B0 ;  /* 0x0000000000007941 */ /* 0x000fea0003800000 */
.L_x_234:
[----:B------:R-:W1:Y:S01]  /*2fe0*/  @P4 LDC R28, c[0x0][0x29c] ;  /* 0x0000a700ff1c4b82 */ /* 0x000e620000000800 */
[----:B------:R-:W-:Y:S01]  /*2ff0*/  BSSY B0, `(.L_x_237) ;  /* 0x0000012000007945 */ /* 0x000fe20003800000 */
[----:B-1----:R-:W-:Y:S01]  /*3000*/  @P4 FMUL.FTZ R28, R29, R28 ;  /* 0x0000001c1d1c4220 */ /* 0x002fe20000410000 */
[----:B------:R-:W-:-:S04]  /*3010*/  @P1 F2FP.BF16.F32.PACK_AB R29, RZ, R29 ;  /* 0x0000001dff1d123e */ /* 0x000fc800000010ff */
[----:B------:R-:W-:Y:S02]  /*3020*/  @P4 F2FP.BF16.F32.PACK_AB R28, RZ, R28 ;  /* 0x0000001cff1c423e */ /* 0x000fe400000010ff */
[----:B------:R-:W-:Y:S02]  /*3030*/  @P1 PRMT R129, R29, 0x7610, R129 ;  /* 0x000076101d811816 */ /* 0x000fe40000000081 */
[----:B------:R-:W-:Y:S01]  /*3040*/  @P4 PRMT R131, R28, 0x7610, R131 ;  /* 0x000076101c834816 */ /* 0x000fe20000000083 */
[----:B------:R-:W-:Y:S06]  /*3050*/  @P2 BRA `(.L_x_238) ;  /* 0x0000000000142947 */ /* 0x000fec0003800000 */
[----:B------:R-:W-:Y:S01]  /*3060*/  MOV R29, RZ ;  /* 0x000000ff001d7202 */ /* 0x000fe20000000f00 */
[----:B------:R-:W-:Y:S06]  /*3070*/  @!P0 BRA `(.L_x_239) ;  /* 0x0000000000248947 */ /* 0x000fec0003800000 */
[----:B------:R-:W-:-:S04]  /*3080*/  SHF.R.U64 R29, R108, 0x10, R109 ;  /* 0x000000106c1d7819 */ /* 0x000fc8000000126d */
[----:B------:R-:W-:Y:S01]  /*3090*/  SHF.L.U32 R29, R29, 0x10, RZ ;  /* 0x000000101d1d7819 */ /* 0x000fe200000006ff */
[----:B------:R-:W-:Y:S06]  /*30a0*/  BRA `(.L_x_239) ;  /* 0x0000000000187947 */ /* 0x000fec0003800000 */
.L_x_238:
[----:B------:R-:W-:Y:S01]  /*30b0*/  FFMA.FTZ R28, R90, R76, R79 ;  /* 0x0000004c5a1c7223 */ /* 0x000fe2000001004f */
[----:B0-----:R-:W-:-:S03]  /*30c0*/  @P0 SHF.R.U64 R72, R108, 0x10, R109 ;  /* 0x000000106c480819 */ /* 0x001fc6000000126d */
[----:B------:R-:W-:Y:S02]  /*30d0*/  FADD.FTZ R29, R121, -R28 ;  /* 0x8000001c791d7221 */ /* 0x000fe40000010000 */
[----:B------:R-:W-:Y:S02]  /*30e0*/  @P0 IMAD.U32 R72, R72, 0x10000, RZ ;  /* 0x0001000048480824 */ /* 0x000fe400078e00ff */
[----:B------:R-:W-:-:S04]  /*30f0*/  FMUL.FTZ R29, R26, R29 ;  /* 0x0000001d1a1d7220 */ /* 0x000fc80000410000 */
[----:B------:R-:W-:-:S07]  /*3100*/  @P0 FADD.FTZ R29, R29, R72 ;  /* 0x000000481d1d0221 */ /* 0x000fce0000010000 */
.L_x_239:
[----:B------:R-:W-:Y:S05]  /*3110*/  BSYNC B0 ;  /* 0x0000000000007941 */ /* 0x000fea0003800000 */
.L_x_237:
        /* <DEDUP_REMOVED lines=8> */
[----:B------:R-:W-:Y:S01]  /*31a0*/  HFMA2.MMA R29, -RZ, RZ, 0, 0 ;  /* 0x00000000ff1d7435 */ /* 0x000fe200000001ff */
[----:B------:R-:W-:Y:S10]  /*31b0*/  @!P0 BRA `(.L_x_242) ;  /* 0x00000000001c8947 */ /* 0x000ff40003800000 */
[----:B------:R-:W-:Y:S01]  /*31c0*/  SHF.L.U32 R29, R109, 0x10, RZ ;  /* 0x000000106d1d7819 */ /* 0x000fe200000006ff */
[----:B------:R-:W-:Y:S06]  /*31d0*/  BRA `(.L_x_242) ;  /* 0x0000000000147947 */ /* 0x000fec0003800000 */
.L_x_241:
[----:B------:R-:W-:Y:S01]  /*31e0*/  FFMA.FTZ R29, R91, R76, R79 ;  /* 0x0000004c5b1d7223 */ /* 0x000fe2000001004f */
[----:B------:R-:W-:-:S03]  /*31f0*/  @P0 IMAD.U32 R28, R109, 0x10000, RZ ;  /* 0x000100006d1c0824 */ /* 0x000fc600078e00ff */
[----:B------:R-:W-:-:S04]  /*3200*/  FADD.FTZ R29, R122, -R29 ;  /* 0x8000001d7a1d7221 */ /* 0x000fc80000010000 */
[----:B------:R-:W-:-:S04]  /*3210*/  FMUL.FTZ R29, R26, R29 ;  /* 0x0000001d1a1d7220 */ /* 0x000fc80000410000 */
[----:B------:R-:W-:-:S07]  /*3220*/  @P0 FADD.FTZ R29, R29, R28 ;  /* 0x0000001c1d1d0221 */ /* 0x000fce0000010000 */
.L_x_242:
[----:B------:R-:W-:Y:S05]  /*3230*/  BSYNC B0 ;  /* 0x0000000000007941 */ /* 0x000fea0003800000 */
.L_x_240:
        /* <DEDUP_REMOVED lines=10> */
[----:B------:R-:W-:-:S04]  /*32e0*/  SHF.R.U32.HI R29, RZ, 0x10, R109 ;  /* 0x00000010ff1d7819 */ /* 0x000fc8000001166d */
[----:B------:R-:W-:Y:S01]  /*32f0*/  SHF.L.U32 R29, R29, 0x10, RZ ;  /* 0x000000101d1d7819 */ /* 0x000fe200000006ff */
[----:B------:R-:W-:Y:S06]  /*3300*/  BRA `(.L_x_245) ;  /* 0x0000000000187947 */ /* 0x000fec0003800000 */
.L_x_244:
[----:B------:R-:W-:Y:S01]  /*3310*/  FFMA.FTZ R28, R92, R76, R79 ;  /* 0x0000004c5c1c7223 */ /* 0x000fe2000001004f */
[----:B0-----:R-:W-:-:S03]  /*3320*/  @P0 SHF.R.U32.HI R72, RZ, 0x10, R109 ;  /* 0x00000010ff480819 */ /* 0x001fc6000001166d */
[----:B------:R-:W-:Y:S02]  /*3330*/  FADD.FTZ R29, R123, -R28 ;  /* 0x8000001c7b1d7221 */ /* 0x000fe40000010000 */
[----:B------:R-:W-:Y:S02]  /*3340*/  @P0 IMAD.U32 R72, R72, 0x10000, RZ ;  /* 0x0001000048480824 */ /* 0x000fe400078e00ff */
[----:B------:R-:W-:-:S04]  /*3350*/  FMUL.FTZ R29, R26, R29 ;  /* 0x0000001d1a1d7220 */ /* 0x000fc80000410000 */
[----:B------:R-:W-:-:S07]  /*3360*/  @P0 FADD.FTZ R29, R29, R72 ;  /* 0x000000481d1d0221 */ /* 0x000fce0000010000 */
.L_x_245:
[----:B------:R-:W-:Y:S05]  /*3370*/  BSYNC B0 ;  /* 0x0000000000007941 */ /* 0x000fea0003800000 */
.L_x_243:
[----:B------:R-:W1:Y:S02]  /*3380*/  @P4 LDC R28, c[0x0][0x29c] ;  /* 0x0000a700ff1c4b82 */ /* 0x000e640000000800 */
[----:B-1----:R-:W-:Y:S01]  /*3390*/  @P4 FMUL.FTZ R28, R29, R28 ;  /* 0x0000001c1d1c4220 */ /* 0x002fe20000410000 */
[----:B------:R-:W-:-:S04]  /*33a0*/  @P1 F2FP.BF16.F32.PACK_AB R29, RZ, R29 ;  /* 0x0000001dff1d123e */ /* 0x000fc800000010ff */
[----:B------:R-:W-:Y:S02]  /*33b0*/  @P4 F2FP.BF16.F32.PACK_AB R28, RZ, R28 ;  /* 0x0000001cff1c423e */ /* 0x000fe400000010ff */
[----:B------:R-:W-:Y:S02]  /*33c0*/  @P1 PRMT R136, R29, 0x7610, R136 ;  /* 0x000076101d881816 */ /* 0x000fe40000000088 */
[----:B------:R-:W-:Y:S01]  /*33d0*/  @P4 PRMT R135, R28, 0x7610, R135 ;  /* 0x000076101c874816 */ /* 0x000fe20000000087 */
[----:B------:R-:W-:Y:S06]  /*33e0*/  @!P1 BRA `(.L_x_246) ;  /* 0x0000000000249947 */ /* 0x000fec0003800000 */
        /* <DEDUP_REMOVED lines=9> */
.L_x_246:
[----:B------:R-:W-:Y:S04]  /*3480*/  BSSY B0, `(.L_x_247) ;  /* 0x000000b000007945 */ /* 0x000fe80003800000 */
[----:B------:R-:W-:Y:S05]  /*3490*/  @!P4 BRA `(.L_x_248) ;  /* 0x000000000024c947 */ /* 0x000fea0003800000 */
[----:B01----:R-:W0:Y:S01]  /*34a0*/  LDC.64 R72, c[0x0][0x2f8] ;  /* 0x0000be00ff487b82 */ /* 0x003e220000000a00 */
        /* <DEDUP_REMOVED lines=8> */
.L_x_248:
[----:B------:R-:W-:Y:S05]  /*3530*/  BSYNC B0 ;  /* 0x0000000000007941 */ /* 0x000fea0003800000 */
.L_x_247:
[----:B------:R-:W-:Y:S04]  /*3540*/  BSSY B0, `(.L_x_249) ;  /* 0x000000b000007945 */ /* 0x000fe80003800000 */
[----:B------:R-:W-:Y:S05]  /*3550*/  @P2 BRA `(.L_x_250) ;  /* 0x0000000000102947 */ /* 0x000fea0003800000 */
[----:B-12---:R-:W-:Y:S01]  /*3560*/  IMAD.MOV.U32 R29, RZ, RZ, RZ ;  /* 0x000000ffff1d7224 */ /* 0x006fe200078e00ff */
[----:B------:R-:W-:Y:S06]  /*3570*/  @!P0 BRA `(.L_x_251) ;  /* 0x00000000001c8947 */ /* 0x000fec0003800000 */
[----:B------:R-:W-:Y:S01]  /*3580*/  SHF.L.U32 R29, R110, 0x10, RZ ;  /* 0x000000106e1d7819 */ /* 0x000fe200000006ff */
[----:B------:R-:W-:Y:S06]  /*3590*/  BRA `(.L_x_251) ;  /* 0x0000000000147947 */ /* 0x000fec0003800000 */
.L_x_250:
[----:B-12---:R-:W-:Y:S01]  /*35a0*/  FFMA.FTZ R29, R93, R76, R79 ;  /* 0x0000004c5d1d7223 */ /* 0x006fe2000001004f */
[----:B------:R-:W-:-:S03]  /*35b0*/  @P0 SHF.L.U32 R28, R110, 0x10, RZ ;  /* 0x000000106e1c0819 */ /* 0x000fc600000006ff */
[----:B------:R-:W-:-:S04]  /*35c0*/  FADD.FTZ R29, R124, -R29 ;  /* 0x8000001d7c1d7221 */ /* 0x000fc80000010000 */
[----:B------:R-:W-:-:S04]  /*35d0*/  FMUL.FTZ R29, R26, R29 ;  /* 0x0000001d1a1d7220 */ /* 0x000fc80000410000 */
[----:B------:R-:W-:-:S07]  /*35e0*/  @P0 FADD.FTZ R29, R29, R28 ;  /* 0x0000001c1d1d0221 */ /* 0x000fce0000010000 */
.L_x_251:
[----:B------:R-:W-:Y:S05]  /*35f0*/  BSYNC B0 ;  /* 0x0000000000007941 */ /* 0x000fea0003800000 */
.L_x_249:
        /* <DEDUP_REMOVED lines=13> */
.L_x_253:
[----:B------:R-:W-:Y:S01]  /*36d0*/  FFMA.FTZ R28, R94, R76, R79 ;  /* 0x0000004c5e1c7223 */ /* 0x000fe2000001004f */
[----:B0-----:R-:W-:-:S03]  /*36e0*/  @P0 SHF.R.U64 R72, R110, 0x10, R111 ;  /* 0x000000106e480819 */ /* 0x001fc6000000126f */
[----:B------:R-:W-:Y:S01]  /*36f0*/  FADD.FTZ R29, R125, -R28 ;  /* 0x8000001c7d1d7221 */ /* 0x000fe20000010000 */
[----:B------:R-:W-:-:S03]  /*3700*/  @P0 SHF.L.U32 R72, R72, 0x10, RZ ;  /* 0x0000001048480819 */ /* 0x000fc600000006ff */
[----:B------:R-:W-:-:S04]  /*3710*/  FMUL.FTZ R29, R26, R29 ;  /* 0x0000001d1a1d7220 */ /* 0x000fc80000410000 */
[----:B------:R-:W-:-:S07]  /*3720*/  @P0 FADD.FTZ R29, R29, R72 ;  /* 0x000000481d1d0221 */ /* 0x000fce0000010000 */
.L_x_254:
[----:B------:R-:W-:Y:S05]  /*3730*/  BSYNC B0 ;  /* 0x0000000000007941 */ /* 0x000fea0003800000 */
.L_x_252:
        /* <DEDUP_REMOVED lines=12> */
.L_x_256:
[----:B------:R-:W-:Y:S01]  /*3800*/  FFMA.FTZ R29, R95, R76, R79 ;  /* 0x0000004c5f1d7223 */ /* 0x000fe2000001004f */
[----:B------:R-:W-:-:S03]  /*3810*/  @P0 SHF.L.U32 R28, R111, 0x10, RZ ;  /* 0x000000106f1c0819 */ /* 0x000fc600000006ff */
[----:B------:R-:W-:-:S04]  /*3820*/  FADD.FTZ R29, R126, -R29 ;  /* 0x8000001d7e1d7221 */ /* 0x000fc80000010000 */
[----:B------:R-:W-:-:S04]  /*3830*/  FMUL.FTZ R29, R26, R29 ;  /* 0x0000001d1a1d7220 */ /* 0x000fc80000410000 */
[----:B------:R-:W-:-:S07]  /*3840*/  @P0 FADD.FTZ R29, R29, R28 ;  /* 0x0000001c1d1d0221 */ /* 0x000fce0000010000 */
.L_x_257:
[----:B------:R-:W-:Y:S05]  /*3850*/  BSYNC B0 ;  /* 0x0000000000007941 */ /* 0x000fea0003800000 */
.L_x_255:
        /* <DEDUP_REMOVED lines=13> */
.L_x_259:
[----:B------:R-:W-:Y:S01]  /*3930*/  FFMA.FTZ R76, R128, R76, R79 ;  /* 0x0000004c804c7223 */ /* 0x000fe2000001004f */
[----:B------:R-:W-:-:S03]  /*3940*/  @P0 SHF.R.U32.HI R28, RZ, 0x10, R111 ;  /* 0x00000010ff1c0819 */ /* 0x000fc6000001166f */
[----:B------:R-:W-:Y:S01]  /*3950*/  FADD.FTZ R29, R127, -R76 ;  /* 0x8000004c7f1d7221 */ /* 0x000fe20000010000 */
[----:B0-----:R-:W-:-:S03]  /*3960*/  @P0 SHF.L.U32 R73, R28, 0x10, RZ ;  /* 0x000000101c490819 */ /* 0x001fc600000006ff */
[----:B------:R-:W-:-:S04]  /*3970*/  FMUL.FTZ R26, R26, R29 ;  /* 0x0000001d1a1a7220 */ /* 0x000fc80000410000 */
[----:B------:R-:W-:-:S07]  /*3980*/  @P0 FADD.FTZ R26, R26, R73 ;  /* 0x000000491a1a0221 */ /* 0x000fce0000010000 */
.L_x_260:
[----:B------:R-:W-:Y:S05]  /*3990*/  BSYNC B0 ;  /* 0x0000000000007941 */ /* 0x000fea0003800000 */
.L_x_258:
[----:B------:R-:W1:Y:S02]  /*39a0*/  @P4 LDC R29, c[0x0][0x29c] ;  /* 0x0000a700ff1d4b82 */ /* 0x000e640000000800 */
[----:B-1----:R-:W-:Y:S01]  /*39b0*/  @P4 FMUL.FTZ R28, R26, R29 ;  /* 0x0000001d1a1c4220 */ /* 0x002fe20000410000 */
[----:B------:R-:W-:-:S04]  /*39c0*/  @P1 F2FP.BF16.F32.PACK_AB R26, RZ, R26 ;  /* 0x0000001aff1a123e */ /* 0x000fc800000010ff */
[----:B0-----:R-:W-:Y:S02]  /*39d0*/  @P4 F2FP.BF16.F32.PACK_AB R74, RZ, R28 ;  /* 0x0000001cff4a423e */ /* 0x001fe400000010ff */
[----:B------:R-:W-:Y:S01]  /*39e0*/  @P1 PRMT R136, R26, 0x7610, R136 ;  /* 0x000076101a881816 */ /* 0x000fe20000000088 */
[----:B------:R-:W-:Y:S06]  /*39f0*/  @!P1 BRA `(.L_x_261) ;  /* 0x0000000000249947 */ /* 0x000fec0003800000 */
[----:B------:R-:W0:Y:S01]  /*3a00*/  LDC.64 R28, c[0x0][0x308] ;  /* 0x0000c200ff1c7b82 */ /* 0x000e220000000a00 */
        /* <DEDUP_REMOVED lines=8> */
.L_x_261:
        /* <DEDUP_REMOVED lines=12> */
.L_x_263:
[----:B------:R-:W-:Y:S05]  /*3b50*/  BSYNC B0 ;  /* 0x0000000000007941 */ /* 0x000fea0003800000 */
.L_x_262:
[----:B------:R-:W-:Y:S02]  /*3b60*/  IADD3 R2, R2, UR12, RZ ;  /* 0x0000000c02027c10 */ /* 0x000fe4000fffe0ff */
[----:B------:R-:W-:Y:S02]  /*3b70*/  SEL R116, RZ, 0x1, P3 ;  /* 0x00000001ff747807 */ /* 0x000fe40001800000 */
[----:B------:R-:W-:-:S13]  /*3b80*/  ISETP.GE.AND P0, PT, R2, UR13, PT ;  /* 0x0000000d02007c0c */ /* 0x000fda000bf06270 */
[----:B------:R-:W-:Y:S05]  /*3b90*/  @!P0 BRA `(.L_x_264) ;  /* 0xffffffc800988947 */ /* 0x000fea000383ffff */
.L_x_184:
[----:B------:R-:W2:Y:S01]  /*3ba0*/  S2UR UR6, SR_CTAID.X ;  /* 0x00000000000679c3 */ /* 0x000ea20000002500 */
[----:B------:R-:W-:-:S07]  /*3bb0*/  LOP3.LUT R7, R0, 0x7f, RZ, 0xc0, !PT ;  /* 0x0000007f00077812 */ /* 0x000fce00078ec0ff */
[----:B------:R-:W3:Y:S08]  /*3bc0*/  LDC.64 R2, c[0x0][0x2d0] ;  /* 0x0000b400ff027b82 */ /* 0x000ef00000000a00 */
[----:B------:R-:W4:Y:S01]  /*3bd0*/  LDC.64 R4, c[0x0][0x2d8] ;  /* 0x0000b600ff047b82 */ /* 0x000f220000000a00 */
[----:B--2---:R-:W-:Y:S01]  /*3be0*/  LEA.HI R6, R0, UR6, RZ, 0x19 ;  /* 0x0000000600067c11 */ /* 0x004fe2000f8fc8ff */
[----:B------:R-:W-:-:S04]  /*3bf0*/  ULDC UR6, c[0x0][0x218] ;  /* 0x0000860000067ab9 */ /* 0x000fc80000000800 */
[----:B------:R-:W-:-:S05]  /*3c00*/  IMAD R6, R6, UR6, RZ ;  /* 0x0000000606067c24 */ /* 0x000fca000f8e02ff */
[----:B------:R-:W-:-:S05]  /*3c10*/  LEA.HI R7, R6, R7, RZ, 0x1e ;  /* 0x0000000706077211 */ /* 0x000fca00078ff0ff */
[----:B---3--:R-:W-:-:S04]  /*3c20*/  IMAD.WIDE.U32 R2, R7, 0x10, R2 ;  /* 0x0000001007027825 */ /* 0x008fc800078e0002 */
[----:B----4-:R-:W-:Y:S01]  /*3c30*/  IMAD.WIDE.U32 R4, R7, 0x10, R4 ;  /* 0x0000001007047825 */ /* 0x010fe200078e0004 */
        /* <DEDUP_REMOVED lines=11> */
.L_x_188:
[----:B------:R-:W-:Y:S01]  /*3cf0*/  HFMA2.MMA R144, -RZ, RZ, 0, 9.5367431640625e-07 ;  /* 0x00000010ff907435 */ /* 0x000fe200000001ff */
[----:B------:R-:W-:Y:S01]  /*3d00*/  IMAD.MOV.U32 R145, RZ, RZ, R117 ;  /* 0x000000ffff917224 */ /* 0x000fe200078e0075 */
[----:B------:R-:W-:Y:S01]  /*3d10*/  MOV R147, 0x1f ;  /* 0x0000001f00937802 */ /* 0x000fe20000000f00 */
[----:B------:R-:W-:-:S08]  /*3d20*/  IMAD.MOV.U32 R142, RZ, RZ, -0x1 ;  /* 0xffffffffff8e7424 */ /* 0x000fd000078e00ff */
[----:B-----5:R-:W-:Y:S05]  /*3d30*/  WARPSYNC.COLLECTIVE R142, `(.L_x_265) ;  /* 0x000000008e087348 */ /* 0x020fea0003c00000 */
[----:B------:R0:W1:Y:S02]  /*3d40*/  SHFL.DOWN P1, R143, R145, R144, R147 ;  /* 0x08000090918f7389 */ /* 0x0000640000020093 */
[----:B01---5:R-:W-:Y:S01]  /*3d50*/  ENDCOLLECTIVE ;  /* 0x000000000000791b */ /* 0x023fe20003800000 */
.L_x_265:
[----:B------:R-:W-:Y:S02]  /*3d60*/  MOV R145, R140 ;  /* 0x0000008c00917202 */ /* 0x000fe40000000f00 */
[----:B------:R-:W-:-:S07]  /*3d70*/  MOV R74, R143 ;  /* 0x0000008f004a7202 */ /* 0x000fce0000000f00 */
[----:B------:R-:W-:Y:S05]  /*3d80*/  WARPSYNC.COLLECTIVE R142, `(.L_x_266) ;  /* 0x000000008e087348 */ /* 0x000fea0003c00000 */
[----:B------:R0:W1:Y:S02]  /*3d90*/  SHFL.DOWN P1, R143, R145, R144, R147 ;  /* 0x08000090918f7389 */ /* 0x0000640000020093 */
[----:B01----:R-:W-:Y:S01]  /*3da0*/  ENDCOLLECTIVE ;  /* 0x000000000000791b */ /* 0x003fe20003800000 */
.L_x_266:
[----:B------:R-:W-:Y:S01]  /*3db0*/  FADD.FTZ R74, R74, R117 ;  /* 0x000000754a4a7221 */ /* 0x000fe20000010000 */
[----:B------:R-:W-:-:S04]  /*3dc0*/  HFMA2.MMA R144, -RZ, RZ, 0, 4.76837158203125e-07 ;  /* 0x00000008ff907435 */ /* 0x000fc800000001ff */
[----:B------:R-:W-:Y:S01]  /*3dd0*/  MOV R145, R74 ;  /* 0x0000004a00917202 */ /* 0x000fe20000000f00 */
[----:B------:R-:W-:-:S07]  /*3de0*/  IMAD.MOV.U32 R75, RZ, RZ, R143 ;  /* 0x000000ffff4b7224 */ /* 0x000fce00078e008f */
[----:B------:R-:W-:Y:S05]  /*3df0*/  WARPSYNC.COLLECTIVE R142, `(.L_x_267) ;  /* 0x000000008e087348 */ /* 0x000fea0003c00000 */
[----:B------:R0:W1:Y:S02]  /*3e00*/  SHFL.DOWN P1, R143, R145, R144, R147 ;  /* 0x08000090918f7389 */ /* 0x0000640000020093 */
[----:B01----:R-:W-:Y:S01]  /*3e10*/  ENDCOLLECTIVE ;  /* 0x000000000000791b */ /* 0x003fe20003800000 */
.L_x_267:
[----:B------:R-:W-:-:S05]  /*3e20*/  FADD.FTZ R75, R75, R140 ;  /* 0x0000008c4b4b7221 */ /* 0x000fca0000010000 */
[----:B------:R-:W-:Y:S01]  /*3e30*/  MOV R145, R75 ;  /* 0x0000004b00917202 */ /* 0x000fe20000000f00 */
[----:B------:R-:W-:-:S07]  /*3e40*/  IMAD.MOV.U32 R77, RZ, RZ, R143 ;  /* 0x000000ffff4d7224 */ /* 0x000fce00078e008f */
[----:B------:R-:W-:Y:S05]  /*3e50*/  WARPSYNC.COLLECTIVE R142, `(.L_x_268) ;  /* 0x000000008e087348 */ /* 0x000fea0003c00000 */
[----:B------:R0:W1:Y:S02]  /*3e60*/  SHFL.DOWN P1, R143, R145, R144, R147 ;  /* 0x08000090918f7389 */ /* 0x0000640000020093 */
[----:B01----:R-:W-:Y:S01]  /*3e70*/  ENDCOLLECTIVE ;  /* 0x000000000000791b */ /* 0x003fe20003800000 */
.L_x_268:
[----:B------:R-:W-:Y:S01]  /*3e80*/  FADD.FTZ R77, R74, R77 ;  /* 0x0000004d4a4d7221 */ /* 0x000fe20000010000 */
[----:B------:R-:W-:-:S03]  /*3e90*/  HFMA2.MMA R144, -RZ, RZ, 0, 2.384185791015625e-07 ;  /* 0x00000004ff907435 */ /* 0x000fc600000001ff */
[----:B------:R-:W-:Y:S01]  /*3ea0*/  IMAD.MOV.U32 R145, RZ, RZ, R77 ;  /* 0x000000ffff917224 */ /* 0x000fe200078e004d */
[----:B------:R-:W-:-:S07]  /*3eb0*/  MOV R76, R143 ;  /* 0x0000008f004c7202 */ /* 0x000fce0000000f00 */
[----:B------:R-:W-:Y:S05]  /*3ec0*/  WARPSYNC.COLLECTIVE R142, `(.L_x_269) ;  /* 0x000000008e087348 */ /* 0x000fea0003c00000 */
[----:B------:R0:W1:Y:S02]  /*3ed0*/  SHFL.DOWN P1, R143, R145, R144, R147 ;  /* 0x08000090918f7389 */ /* 0x0000640000020093 */
[----:B01----:R-:W-:Y:S01]  /*3ee0*/  ENDCOLLECTIVE ;  /* 0x000000000000791b */ /* 0x003fe20003800000 */
.L_x_269:
[----:B------:R-:W-:-:S04]  /*3ef0*/  FADD.FTZ R76, R75, R76 ;  /* 0x0000004c4b4c7221 */ /* 0x000fc80000010000 */
[----:B------:R-:W-:Y:S01]  /*3f00*/  IMAD.MOV.U32 R145, RZ, RZ, R76 ;  /* 0x000000ffff917224 */ /* 0x000fe200078e004c */
[----:B------:R-:W-:-:S07]  /*3f10*/  MOV R78, R143 ;  /* 0x0000008f004e7202 */ /* 0x000fce0000000f00 */
[----:B------:R-:W-:Y:S05]  /*3f20*/  WARPSYNC.COLLECTIVE R142, `(.L_x_270) ;  /* 0x000000008e087348 */ /* 0x000fea0003c00000 */
[----:B------:R0:W1:Y:S02]  /*3f30*/  SHFL.DOWN P1, R143, R145, R144, R147 ;  /* 0x08000090918f7389 */ /* 0x0000640000020093 */
[----:B01----:R-:W-:Y:S01]  /*3f40*/  ENDCOLLECTIVE ;  /* 0x000000000000791b */ /* 0x003fe20003800000 */
.L_x_270:
[----:B------:R-:W-:-:S05]  /*3f50*/  FADD.FTZ R78, R77, R78 ;  /* 0x0000004e4d4e7221 */ /* 0x000fca0000010000 */
[----:B------:R-:W-:Y:S01]  /*3f60*/  MOV R145, R78 ;  /* 0x0000004e00917202 */ /* 0x000fe20000000f00 */
[----:B------:R-:W-:Y:S01]  /*3f70*/  IMAD.MOV.U32 R144, RZ, RZ, 0x2 ;  /* 0x00000002ff907424 */ /* 0x000fe200078e00ff */
[----:B------:R-:W-:-:S07]  /*3f80*/  MOV R79, R143 ;  /* 0x0000008f004f7202 */ /* 0x000fce0000000f00 */
[----:B------:R-:W-:Y:S05]  /*3f90*/  WARPSYNC.COLLECTIVE R142, `(.L_x_271) ;  /* 0x000000008e087348 */ /* 0x000fea0003c00000 */
[----:B------:R0:W1:Y:S02]  /*3fa0*/  SHFL.DOWN P1, R143, R145, R144, R147 ;  /* 0x08000090918f7389 */ /* 0x0000640000020093 */
[----:B01----:R-:W-:Y:S01]  /*3fb0*/  ENDCOLLECTIVE ;  /* 0x000000000000791b */ /* 0x003fe20003800000 */
.L_x_271:
[----:B------:R-:W-:-:S05]  /*3fc0*/  FADD.FTZ R79, R76, R79 ;  /* 0x0000004f4c4f7221 */ /* 0x000fca0000010000 */
[----:B------:R-:W-:Y:S02]  /*3fd0*/  MOV R145, R79 ;  /* 0x0000004f00917202 */ /* 0x000fe40000000f00 */
[----:B------:R-:W-:-:S07]  /*3fe0*/  MOV R117, R143 ;  /* 0x0000008f00757202 */ /* 0x000fce0000000f00 */
[----:B------:R-:W-:Y:S05]  /*3ff0*/  WARPSYNC.COLLECTIVE R142, `(.L_x_272) ;  /* 0x000000008e087348 */ /* 0x000fea0003c00000 */
[----:B------:R0:W1:Y:S02]  /*4000*/  SHFL.DOWN P1, R143, R145, R144, R147 ;  /* 0x08000090918f7389 */ /* 0x0000640000020093 */
[----:B01----:R-:W-:Y:S01]  /*4010*/  ENDCOLLECTIVE ;  /* 0x000000000000791b */ /* 0x003fe20003800000 */
.L_x_272:
[----:B------:R-:W-:Y:S01]  /*4020*/  FADD.FTZ R117, R78, R117 ;  /* 0x000000754e757221 */ /* 0x000fe20000010000 */
[----:B------:R-:W-:-:S04]  /*4030*/  HFMA2.MMA R144, -RZ, RZ, 0, 5.9604644775390625e-08 ;  /* 0x00000001ff907435 */ /* 0x000fc800000001ff */
[----:B------:R-:W-:Y:S01]  /*4040*/  MOV R145, R117 ;  /* 0x0000007500917202 */ /* 0x000fe20000000f00 */
[----:B------:R-:W-:-:S07]  /*4050*/  IMAD.MOV.U32 R116, RZ, RZ, R143 ;  /* 0x000000ffff747224 */ /* 0x000fce00078e008f */
[----:B------:R-:W-:Y:S05]  /*4060*/  WARPSYNC.COLLECTIVE R142, `(.L_x_273) ;  /* 0x000000008e087348 */ /* 0x000fea0003c00000 */
[----:B------:R0:W1:Y:S02]  /*4070*/  SHFL.DOWN P1, R143, R145, R144, R147 ;  /* 0x08000090918f7389 */ /* 0x0000640000020093 */
[----:B01----:R-:W-:Y:S01]  /*4080*/  ENDCOLLECTIVE ;  /* 0x000000000000791b */ /* 0x003fe20003800000 */
.L_x_273:
[----:B------:R-:W-:-:S05]  /*4090*/  FADD.FTZ R74, R79, R116 ;  /* 0x000000744f4a7221 */ /* 0x000fca0000010000 */
[----:B------:R-:W-:Y:S01]  /*40a0*/  MOV R145, R74 ;  /* 0x0000004a00917202 */ /* 0x000fe20000000f00 */
[----:B------:R-:W-:-:S07]  /*40b0*/  IMAD.MOV.U32 R116, RZ, RZ, R143 ;  /* 0x000000ffff747224 */ /* 0x000fce00078e008f */
[----:B------:R-:W-:Y:S05]  /*40c0*/  WARPSYNC.COLLECTIVE R142, `(.L_x_274) ;  /* 0x000000008e087348 */ /* 0x000fea0003c00000 */
[----:B------:R0:W1:Y:S02]  /*40d0*/  SHFL.DOWN P1, R143, R145, R144, R147 ;  /* 0x08000090918f7389 */ /* 0x0000640000020093 */
[----:B01----:R-:W-:Y:S01]  /*40e0*/  ENDCOLLECTIVE ;  /* 0x000000000000791b */ /* 0x003fe20003800000 */
.L_x_274:
[----:B------:R-:W-:Y:S01]  /*40f0*/  MOV R75, R143 ;  /* 0x0000008f004b7202 */ /* 0x000fe20000000f00 */
[----:B------:R-:W-:Y:S06]  /*4100*/  BRA `(.L_x_275) ;  /* 0xffffffd8005c7947 */ /* 0x000fec000383ffff */
.L_x_276:
        /* <DEDUP_REMOVED lines=15> */
.L_x_11821:


//--------------------- .text._ZN10layer_norm13ln_bwd_kernelINS_13Kernel_traitsI13__nv_bfloat16S2_S2_S2_fjLj2560ELj1ELj1ELj4ELj8ENS_18Kernel_traits_baseILj2560ES2_S2_S2_S2_fjLj128EEEEELb0ELb1ELb0ELb0EEEvNS_9BwdParamsE --------------------------
	.section	.text._ZN10layer_norm13ln_bwd_kernelINS_13Kernel_traitsI13__nv_bfloat16S2_S2_S2_fjLj2560ELj1ELj1ELj4ELj8ENS_18Kernel_traits_baseILj2560ES2_S2_S2_S2_fjLj128EEEEELb0ELb1ELb0ELb0EEEvNS_9BwdParamsE,"ax",@progbits
	.align	128
        .global         _ZN10layer_norm13ln_bwd_kernelINS_13Kernel_traitsI13__nv_bfloat16S2_S2_S2_fjLj2560ELj1ELj1ELj4ELj8ENS_18Kernel_traits_baseILj2560ES2_S2_S2_S2_fjLj128EEEEELb0ELb1ELb0ELb0EEEvNS_9BwdParamsE
        .type           _ZN10layer_norm13ln_bwd_kernelINS_13Kernel_traitsI13__nv_bfloat16S2_S2_S2_fjLj2560ELj1ELj1ELj4ELj8ENS_18Kernel_traits_baseILj2560ES2_S2_S2_S2_fjLj128EEEEELb0ELb1ELb0ELb0EEEvNS_9BwdParamsE,@function
        .size           _ZN10layer_norm13ln_bwd_kernelINS_13Kernel_traitsI13__nv_bfloat16S2_S2_S2_fjLj2560ELj1ELj1ELj4ELj8ENS_18Kernel_traits_baseILj2560ES2_S2_S2_S2_fjLj128EEEEELb0ELb1ELb0ELb0EEEvNS_9BwdParamsE,(.L_x_11822 - _ZN10layer_norm13ln_bwd_kernelINS_13Kernel_traitsI13__nv_bfloat16S2_S2_S2_fjLj2560ELj1ELj1ELj4ELj8ENS_18Kernel_traits_baseILj2560ES2_S2_S2_S2_fjLj128EEEEELb0ELb1ELb0ELb0EEEvNS_9BwdParamsE)
        .other          _ZN10layer_norm13ln_bwd_kernelINS_13Kernel_traitsI13__nv_bfloat16S2_S2_S2_fjLj2560ELj1ELj1ELj4ELj8ENS_18Kernel_traits_baseILj2560ES2_S2_S2_S2_fjLj128EEEEELb0ELb1ELb0ELb0EEEvNS_9BwdParamsE,@"STO_CUDA_ENTRY STV_DEFAULT"
_ZN10layer_norm13ln_bwd_kernelINS_13Kernel_traitsI13__nv_bfloat16S2_S2_S2_fjLj2560ELj1ELj1ELj4ELj8ENS_18Kernel_traits_baseILj2560ES2_S2_S2_S2_fjLj128EEEEELb0ELb1ELb0ELb0EEEvNS_9BwdParamsE:
.text._ZN10layer_norm13ln_bwd_kernelINS_13Kernel_traitsI13__nv_bfloat16S2_S2_S2_fjLj2560ELj1ELj1ELj4ELj8ENS_18Kernel_traits_baseILj2560ES2_S2_S2_S2_fjLj128EEEEELb0ELb1ELb0ELb0EEEvNS_9BwdParamsE:
        /* <DEDUP_REMOVED lines=16> */
[----:B------:R-:W-:Y:S01]  /*0100*/  ULDC.64 UR18, c[0x0][0x210] ;  /* 0x0000840000127ab9 */ /* 0x000fe20000000a00 */
[----:B0-----:R-:W-:-:S04]  /*0110*/  LOP3.LUT R4, R0, 0x7f, RZ, 0xc0, !PT ;  /* 0x0000007f00047812 */ /* 0x001fc800078ec0ff */
[----:B------:R-:W-:-:S04]  /*0120*/  LOP3.LUT R6, R4, 0x7f, RZ, 0x3c, !PT ;  /* 0x0000007f04067812 */ /* 0x000fc800078e3cff */
[----:B------:R-:W-:-:S04]  /*0130*/  LEA.HI.SX32 R3, R3, R6, 0x1e ;  /* 0x0000000603037211 */ /* 0x000fc800078ff2ff */
[C---:B------:R-:W-:Y:S02]  /*0140*/  LOP3.LUT P5, RZ, R3.reuse, 0xffffff80, RZ, 0xc0, !PT ;  /* 0xffffff8003ff7812 */ /* 0x040fe400078ac0ff */
[C---:B------:R-:W-:Y:S02]  /*0150*/  ISETP.GE.U32.AND P4, PT, R3.reuse, 0x100, PT ;  /* 0x000001000300780c */ /* 0x040fe40003f86070 */
[C---:B------:R-:W-:Y:S02]  /*0160*/  ISETP.GE.U32.AND P3, PT, R3.reuse, 0x180, PT ;  /* 0x000001800300780c */ /* 0x040fe40003f66070 */
[C---:B------:R-:W-:Y:S02]  /*0170*/  ISETP.GE.U32.AND P2, PT, R3.reuse, 0x200, PT ;  /* 0x000002000300780c */ /* 0x040fe40003f46070 */
[----:B------:R-:W-:Y:S02]  /*0180*/  ISETP.GE.U32.AND P0, PT, R3, 0x280, PT ;  /* 0x000002800300780c */ /* 0x000fe40003f06070 */
[----:B------:R-:W-:-:S02]  /*0190*/  MOV R3, R4 ;  /* 0x0000000400037202 */ /* 0x000fc40000000f00 */
[----:B-1----:R-:W-:Y:S01]  /*01a0*/  LEA.HI R5, R0, UR6, RZ, 0x19 ;  /* 0x0000000600057c11 */ /* 0x002fe2000f8fc8ff */
[----:B------:R-:W0:Y:S01]  /*01b0*/  @P5 LDC.64 R6, c[0x0][0x260] ;  /* 0x00009800ff065b82 */ /* 0x000e220000000a00 */
[----:B------:R-:W-:-:S07]  /*01c0*/  P2R R145, PR, RZ, 0x1 ;  /* 0x00000001ff917803 */ /* 0x000fce0000000000 */
[----:B------:R-:W1:Y:S08]  /*01d0*/  @P5 LDC.64 R10, c[0x0][0x278] ;  /* 0x00009e00ff0a5b82 */ /* 0x000e700000000a00 */
[----:B------:R-:W2:Y:S08]  /*01e0*/  @P4 LDC.64 R26, c[0x0][0x260] ;  /* 0x00009800ff1a4b82 */ /* 0x000eb00000000a00 */
[----:B------:R-:W3:Y:S01]  /*01f0*/  @P4 LDC.64 R30, c[0x0][0x278] ;  /* 0x00009e00ff1e4b82 */ /* 0x000ee20000000a00 */
[----:B0-----:R-:W-:-:S05]  /*0200*/  @P5 IMAD.WIDE.U32 R6, R3, 0x8, R6 ;  /* 0x0000000803065825 */ /* 0x001fca00078e0006 */
[----:B------:R0:W5:Y:S02]  /*0210*/  @P5 LDG.E.64 R8, desc[UR4][R6.64] ;  /* 0x0000000406085981 */ /* 0x000164000c1e1b00 */
[----:B------:R-:W4:Y:S01]  /*0220*/  @P3 LDC.64 R38, c[0x0][0x260] ;  /* 0x00009800ff263b82 */ /* 0x000f220000000a00 */
[C---:B-1----:R-:W-:Y:S01]  /*0230*/  @P5 IMAD.WIDE.U32 R10, R3.reuse, 0x8, R10 ;  /* 0x00000008030a5825 */ /* 0x042fe200078e000a */
[----:B------:R-:W-:-:S04]  /*0240*/  @P5 LOP3.LUT R3, R3, 0x80, RZ, 0xfc, !PT ;  /* 0x0000008003035812 */ /* 0x000fc800078efcff */
[----:B------:R0:W5:Y:S02]  /*0250*/  @P5 LDG.E.64 R12, desc[UR4][R10.64] ;  /* 0x000000040a0c5981 */ /* 0x000164000c1e1b00 */
[----:B------:R-:W1:Y:S01]  /*0260*/  @P3 LDC.64 R40, c[0x0][0x278] ;  /* 0x00009e00ff283b82 */ /* 0x000e620000000a00 */
[----:B--2---:R-:W-:-:S05]  /*0270*/  @P4 IMAD.WIDE.U32 R34, R3, 0x8, R26 ;  /* 0x0000000803224825 */ /* 0x004fca00078e001a */
[----:B------:R0:W5:Y:S02]  /*0280*/  @P4 LDG.E.64 R14, desc[UR4][R34.64] ;  /* 0x00000004220e4981 */ /* 0x000164000c1e1b00 */
[----:B------:R-:W2:Y:S01]  /*0290*/  @P2 LDC.64 R42, c[0x0][0x260] ;  /* 0x00009800ff2a2b82 */ /* 0x000ea20000000a00 */
[----:B---3--:R-:W-:-:S04]  /*02a0*/  @P4 IMAD.WIDE.U32 R36, R3, 0x8, R30 ;  /* 0x0000000803244825 */ /* 0x008fc800078e001e */
[----:B------:R-:W-:Y:S01]  /*02b0*/  @P4 VIADD R3, R3, 0x80 ;  /* 0x0000008003034836 */ /* 0x000fe20000000000 */
[----:B------:R0:W5:Y:S02]  /*02c0*/  @P4 LDG.E.64 R16, desc[UR4][R36.64] ;  /* 0x0000000424104981 */ /* 0x000164000c1e1b00 */
[----:B------:R-:W3:Y:S01]  /*02d0*/  @P2 LDC.64 R44, c[0x0][0x278] ;  /* 0x00009e00ff2c2b82 */ /* 0x000ee20000000a00 */
[----:B----4-:R-:W-:-:S05]  /*02e0*/  @P3 IMAD.WIDE.U32 R38, R3, 0x8, R38 ;  /* 0x0000000803263825 */ /* 0x010fca00078e0026 */
[----:B------:R0:W5:Y:S01]  /*02f0*/  @P3 LDG.E.64 R18, desc[UR4][R38.64] ;  /* 0x0000000426123981 */ /* 0x000162000c1e1b00 */
[C---:B-1----:R-:W-:Y:S01]  /*0300*/  @P3 IMAD.WIDE.U32 R40, R3.reuse, 0x8, R40 ;  /* 0x0000000803283825 */ /* 0x042fe200078e0028 */
[----:B------:R-:W-:Y:S01]  /*0310*/  @P3 IADD3 R3, R3, 0x80, RZ ;  /* 0x0000008003033810 */ /* 0x000fe20007ffe0ff */
[----:B------:R-:W1:Y:S03]  /*0320*/  @P0 LDC.64 R46, c[0x0][0x260] ;  /* 0x00009800ff2e0b82 */ /* 0x000e660000000a00 */
[----:B------:R0:W5:Y:S01]  /*0330*/  @P3 LDG.E.64 R20, desc[UR4][R40.64] ;  /* 0x0000000428143981 */ /* 0x000162000c1e1b00 */
[----:B--2---:R-:W-:-:S04]  /*0340*/  @P2 IMAD.WIDE.U32 R42, R3, 0x8, R42 ;  /* 0x00000008032a2825 */ /* 0x004fc800078e002a */
[----:B------:R-:W2:Y:S01]  /*0350*/  @P0 LDC.64 R48, c[0x0][0x278] ;  /* 0x00009e00ff300b82 */ /* 0x000ea20000000a00 */
[----:B------:R0:W5:Y:S01]  /*0360*/  @P2 LDG.E.64 R22, desc[UR4][R42.64] ;  /* 0x000000042a162981 */ /* 0x000162000c1e1b00 */
[----:B---3--:R-:W-:-:S05]  /*0370*/  @P2 IMAD.WIDE.U32 R44, R3, 0x8, R44 ;  /* 0x00000008032c2825 */ /* 0x008fca00078e002c */
[----:B------:R0:W5:Y:S01]  /*0380*/  @P2 LDG.E.64 R24, desc[UR4][R44.64] ;  /* 0x000000042c182981 */ /* 0x000162000c1e1b00 */
[----:B------:R-:W-:-:S05]  /*0390*/  @P2 IADD3 R3, R3, 0x80, RZ ;  /* 0x0000008003032810 */ /* 0x000fca0007ffe0ff */
[----:B-1----:R-:W-:-:S05]  /*03a0*/  @P0 IMAD.WIDE.U32 R26, R3, 0x8, R46 ;  /* 0x00000008031a0825 */ /* 0x002fca00078e002e */
[----:B------:R0:W5:Y:S01]  /*03b0*/  @P0 LDG.E.64 R28, desc[UR4][R26.64] ;  /* 0x000000041a1c0981 */ /* 0x000162000c1e1b00 */
[----:B--2---:R-:W-:-:S05]  /*03c0*/  @P0 IMAD.WIDE.U32 R30, R3, 0x8, R48 ;  /* 0x00000008031e0825 */ /* 0x004fca00078e0030 */
        /* <DEDUP_REMOVED lines=31> */
[----:B------:R-:W-:Y:S01]  /*05c0*/  CS2R R50, SRZ ;  /* 0x0000000000327805 */ /* 0x000fe2000001ff00 */
[----:B0-----:R-:W-:Y:S06]  /*05d0*/  @P0 BRA `(.L_x_277) ;  /* 0x0000003400840947 */ /* 0x001fec0003800000 */
[----:B-----5:R-:W-:Y:S01]  /*05e0*/  MOV R10, R14 ;  /* 0x0000000e000a7202 */ /* 0x020fe20000000f00 */
[--C-:B------:R-:W-:Y:S01]  /*05f0*/  IMAD.MOV.U32 R3, RZ, RZ, R15.reuse ;  /* 0x000000ffff037224 */ /* 0x100fe200078e000f */
[----:B------:R-:W-:Y:S01]  /*0600*/  SHF.R.U64 R11, R14, 0x10, R15 ;  /* 0x000000100e0b7819 */ /* 0x000fe2000000120f */
[----:B------:R-:W-:Y:S01]  /*0610*/  IMAD.MOV.U32 R27, RZ, RZ, R29 ;  /* 0x000000ffff1b7224 */ /* 0x000fe200078e001d */
[----:B------:R-:W-:Y:S01]  /*0620*/  SHF.R.U32.HI R113, RZ, 0x10, R15 ;  /* 0x00000010ff717819 */ /* 0x000fe2000001160f */
[----:B------:R-:W-:Y:S01]  /*0630*/  ULDC.64 UR6, c[0x0][0x270] ;  /* 0x00009c0000067ab9 */ /* 0x000fe20000000a00 */
[----:B------:R-:W-:Y:S01]  /*0640*/  MOV R14, R18 ;  /* 0x00000012000e7202 */ /* 0x000fe20000000f00 */
[----:B------:R-:W-:Y:S01]  /*0650*/  IMAD.MOV.U32 R6, RZ, RZ, R8 ;  /* 0x000000ffff067224 */ /* 0x000fe200078e0008 */
[--C-:B------:R-:W-:Y:S01]  /*0660*/  SHF.R.U64 R15, R18, 0x10, R19.reuse ;  /* 0x00000010120f7819 */ /* 0x100fe20000001213 */
[----:B------:R-:W-:Y:S01]  /*0670*/  IMAD.MOV.U32 R18, RZ, RZ, R22 ;  /* 0x000000ffff127224 */ /* 0x000fe200078e0016 */
[----:B------:R-:W-:Y:S01]  /*0680*/  MOV R4, R19 ;  /* 0x0000001300047202 */ /* 0x000fe20000000f00 */
[----:B------:R-:W-:Y:S01]  /*0690*/  IMAD.MOV.U32 R30, RZ, RZ, R16 ;  /* 0x000000ffff1e7224 */ /* 0x000fe200078e0010 */
[----:B------:R-:W-:Y:S01]  /*06a0*/  SHF.R.U32.HI R112, RZ, 0x10, R19 ;  /* 0x00000010ff707819 */ /* 0x000fe20000011613 */
[----:B------:R-:W-:Y:S01]  /*06b0*/  IMAD.MOV.U32 R36, RZ, RZ, R21 ;  /* 0x000000ffff247224 */ /* 0x000fe200078e0015 */
[--C-:B------:R-:W-:Y:S01]  /*06c0*/  SHF.R.U64 R19, R22, 0x10, R23.reuse ;  /* 0x0000001016137819 */ /* 0x100fe20000001217 */
[----:B------:R-:W-:Y:S01]  /*06d0*/  IMAD.MOV.U32 R42, RZ, RZ, R32 ;  /* 0x000000ffff2a7224 */ /* 0x000fe200078e0020 */
[----:B------:R-:W-:Y:S01]  /*06e0*/  MOV R26, R23 ;  /* 0x00000017001a7202 */ /* 0x000fe20000000f00 */
[----:B------:R-:W-:Y:S01]  /*06f0*/  HFMA2.MMA R114, -RZ, RZ, 0, 5.9604644775390625e-08 ;  /* 0x00000001ff727435 */ /* 0x000fe200000001ff */
[----:B------:R-:W-:Y:S01]  /*0700*/  SHF.R.U32.HI R111, RZ, 0x10, R23 ;  /* 0x00000010ff6f7819 */ /* 0x000fe20000011617 */
[----:B------:R-:W-:Y:S01]  /*0710*/  IMAD.MOV.U32 R105, RZ, RZ, RZ ;  /* 0x000000ffff697224 */ /* 0x000fe200078e00ff */
[----:B------:R-:W-:Y:S01]  /*0720*/  MOV R22, R28 ;  /* 0x0000001c00167202 */ /* 0x000fe20000000f00 */
[----:B------:R-:W-:Y:S01]  /*0730*/  IMAD.U32 R11, R11, 0x10000, RZ ;  /* 0x000100000b0b7824 */ /* 0x000fe200078e00ff */
[----:B------:R-:W-:Y:S01]  /*0740*/  SHF.R.U64 R23, R28, 0x10, R29 ;  /* 0x000000101c177819 */ /* 0x000fe2000000121d */
[----:B------:R-:W-:Y:S01]  /*0750*/  IMAD.U32 R14, R14, 0x10000, RZ ;  /* 0x000100000e0e7824 */ /* 0x000fe200078e00ff */
[----:B------:R-:W-:-:S02]  /*0760*/  MOV R28, R12 ;  /* 0x0000000c001c7202 */ /* 0x000fc40000000f00 */
[----:B------:R-:W-:Y:S01]  /*0770*/  SHF.R.U32.HI R110, RZ, 0x10, R29 ;  /* 0x00000010ff6e7819 */ /* 0x000fe2000001161d */
[----:B------:R-:W-:Y:S01]  /*0780*/  IMAD.U32 R23, R23, 0x10000, RZ ;  /* 0x0001000017177824 */ /* 0x000fe200078e00ff */
[----:B------:R-:W-:Y:S02]  /*0790*/  MOV R29, R13 ;  /* 0x0000000d001d7202 */ /* 0x000fe40000000f00 */
[----:B------:R-:W-:Y:S02]  /*07a0*/  SHF.R.U32.HI R31, RZ, 0x10, R13 ;  /* 0x00000010ff1f7819 */ /* 0x000fe4000001160d */
[----:B------:R-:W-:Y:S02]  /*07b0*/  MOV R35, R17 ;  /* 0x0000001100237202 */ /* 0x000fe40000000f00 */
[----:B------:R-:W-:Y:S02]  /*07c0*/  SHF.R.U64 R7, R8, 0x10, R9 ;  /* 0x0000001008077819 */ /* 0x000fe40000001209 */
[----:B------:R-:W-:-:S02]  /*07d0*/  MOV R2, R9 ;  /* 0x0000000900027202 */ /* 0x000fc40000000f00 */
[----:B------:R-:W-:Y:S02]  /*07e0*/  SHF.R.U32.HI R39, RZ, 0x10, R17 ;  /* 0x00000010ff277819 */ /* 0x000fe40000011611 */
[----:B------:R-:W-:Y:S01]  /*07f0*/  MOV R34, R20 ;  /* 0x0000001400227202 */ /* 0x000fe20000000f00 */
[----:B------:R-:W-:Y:S01]  /*0800*/  IMAD.U32 R8, R2, 0x10000, RZ ;  /* 0x0001000002087824 */ /* 0x000fe200078e00ff */
[----:B------:R-:W-:Y:S01]  /*0810*/  SHF.R.U64 R47, R20, 0x10, R21 ;  /* 0x00000010142f7819 */ /* 0x000fe20000001215 */
[----:B------:R-:W-:Y:S01]  /*0820*/  IMAD.U32 R20, R26, 0x10000, RZ ;  /* 0x000100001a147824 */ /* 0x000fe200078e00ff */
[----:B------:R-:W-:Y:S01]  /*0830*/  MOV R38, R24 ;  /* 0x0000001800267202 */ /* 0x000fe20000000f00 */
[----:B------:R-:W-:Y:S01]  /*0840*/  IMAD.U32 R26, R28, 0x10000, RZ ;  /* 0x000100001c1a7824 */ /* 0x000fe200078e00ff */
[----:B------:R-:W-:Y:S02]  /*0850*/  SHF.R.U32.HI R41, RZ, 0x10, R25 ;  /* 0x00000010ff297819 */ /* 0x000fe40000011619 */
[----:B------:R-:W-:Y:S01]  /*0860*/  MOV R44, R33 ;  /* 0x00000021002c7202 */ /* 0x000fe20000000f00 */
[----:B------:R-:W-:Y:S01]  /*0870*/  IMAD.U32 R38, R38, 0x10000, RZ ;  /* 0x0001000026267824 */ /* 0x000fe200078e00ff */
[----:B------:R-:W-:Y:S01]  /*0880*/  SHF.R.U32.HI R9, RZ, 0x10, R9 ;  /* 0x00000010ff097819 */ /* 0x000fe20000011609 */
[----:B------:R-:W-:Y:S01]  /*0890*/  IMAD.U32 R41, R41, 0x10000, RZ ;  /* 0x0001000029297824 */ /* 0x000fe200078e00ff */
[----:B------:R-:W-:Y:S01]  /*08a0*/  SHF.R.U64 R109, R12, 0x10, R13 ;  /* 0x000000100c6d7819 */ /* 0x000fe2000000120d */
[----:B------:R-:W-:Y:S01]  /*08b0*/  IMAD.U32 R44, R44, 0x10000, RZ ;  /* 0x000100002c2c7824 */ /* 0x000fe200078e00ff */
[----:B------:R-:W-:Y:S01]  /*08c0*/  SHF.R.U64 R108, R16, 0x10, R17 ;  /* 0x00000010106c7819 */ /* 0x000fe20000001211 */
[----:B------:R-:W-:Y:S01]  /*08d0*/  IMAD.U32 R17, R112, 0x10000, RZ ;  /* 0x0001000070117824 */ /* 0x000fe200078e00ff */
[----:B------:R-:W-:-:S02]  /*08e0*/  SHF.R.U32.HI R37, RZ, 0x10, R21 ;  /* 0x00000010ff257819 */ /* 0x000fc40000011615 */
[----:B------:R-:W-:Y:S02]  /*08f0*/  SHF.R.U64 R46, R24, 0x10, R25 ;  /* 0x00000010182e7819 */ /* 0x000fe40000001219 */
[----:B------:R-:W-:Y:S02]  /*0900*/  MOV R40, R25 ;  /* 0x0000001900287202 */ /* 0x000fe40000000f00 */
[----:B------:R-:W-:Y:S02]  /*0910*/  ISETP.NE.U32.AND P1, PT, RZ, UR6, PT ;  /* 0x00000006ff007c0c */ /* 0x000fe4000bf25070 */
[--C-:B------:R-:W-:Y:S01]  /*0920*/  SHF.R.U64 R43, R32, 0x10, R33.reuse ;  /* 0x00000010202b7819 */ /* 0x100fe20000001221 */
[----:B------:R-:W-:Y:S01]  /*0930*/  IMAD.U32 R32, R35, 0x10000, RZ ;  /* 0x0001000023207824 */ /* 0x000fe200078e00ff */
[----:B------:R-:W-:Y:S01]  /*0940*/  SHF.R.U32.HI R45, RZ, 0x10, R33 ;  /* 0x00000010ff2d7819 */ /* 0x000fe20000011621 */
[----:B------:R-:W-:Y:S01]  /*0950*/  IMAD.U32 R35, R47, 0x10000, RZ ;  /* 0x000100002f237824 */ /* 0x000fe200078e00ff */
[----:B------:R-:W-:Y:S01]  /*0960*/  SHF.L.U32 R28, R29, 0x10, RZ ;  /* 0x000000101d1c7819 */ /* 0x000fe200000006ff */
[----:B------:R-:W-:Y:S01]  /*0970*/  IMAD.U32 R29, R31, 0x10000, RZ ;  /* 0x000100001f1d7824 */ /* 0x000fe200078e00ff */
[----:B------:R-:W-:-:S02]  /*0980*/  SHF.L.U32 R24, R27, 0x10, RZ ;  /* 0x000000101b187819 */ /* 0x000fc400000006ff */
[----:B------:R-:W-:Y:S02]  /*0990*/  SHF.L.U32 R33, R39, 0x10, RZ ;  /* 0x0000001027217819 */ /* 0x000fe400000006ff */
[----:B------:R-:W-:Y:S02]  /*09a0*/  ISETP.NE.AND.EX P1, PT, RZ, UR7, PT, P1 ;  /* 0x00000007ff007c0c */ /* 0x000fe4000bf25310 */
        /* <DEDUP_REMOVED lines=23> */
[----:B------:R-:W-:-:S07]  /*0b20*/  SHF.L.U32 R45, R45, 0x10, RZ ;  /* 0x000000102d2d7819 */ /* 0x000fce00000006ff */
.L_x_304:
[----:B-1----:R-:W0:Y:S01]  /*0b30*/  LDC.64 R110, c[0x0][0x250] ;  /* 0x00009400ff6e7b82 */ /* 0x002e220000000a00 */
[----:B------:R-:W-:-:S07]  /*0b40*/  SHF.R.S32.HI R2, RZ, 0x1f, R5 ;  /* 0x0000001fff027819 */ /* 0x000fce0000011405 */
[----:B--2---:R-:W1:Y:S08]  /*0b50*/  @P1 LDC.64 R108, c[0x0][0x270] ;  /* 0x00009c00ff6c1b82 */ /* 0x004e700000000a00 */
[----:B------:R-:W2:Y:S01]  /*0b60*/  LDC.64 R112, c[0x0][0x258] ;  /* 0x00009600ff707b82 */ /* 0x000ea20000000a00 */
[----:B0-----:R-:W-:-:S06]  /*0b70*/  IMAD.WIDE R110, R5, 0x4, R110 ;  /* 0x00000004056e7825 */ /* 0x001fcc00078e026e */
[----:B------:R-:W3:Y:S01]  /*0b80*/  LDG.E R110, desc[UR4][R110.64] ;  /* 0x000000046e6e7981 */ /* 0x000ee2000c1e1900 */
[----:B-1----:R-:W-:-:S04]  /*0b90*/  @P1 LEA R108, P0, R5, R108, 0x1 ;  /* 0x0000006c056c1211 */ /* 0x002fc800078008ff */
[C---:B------:R-:W-:Y:S01]  /*0ba0*/  @P1 LEA.HI.X R109, R5.reuse, R109, R2, 0x1, P0 ;  /* 0x0000006d056d1211 */ /* 0x040fe200000f0c02 */
[----:B--2---:R-:W-:-:S04]  /*0bb0*/  IMAD.WIDE R112, R5, 0x4, R112 ;  /* 0x0000000405707825 */ /* 0x004fc800078e0270 */
[----:B------:R0:W5:Y:S04]  /*0bc0*/  @P1 LDG.E.U16 R115, desc[UR4][R108.64] ;  /* 0x000000046c731981 */ /* 0x000168000c1e1500 */
[----:B------:R0:W5:Y:S01]  /*0bd0*/  LDG.E R172, desc[UR4][R112.64] ;  /* 0x0000000470ac7981 */ /* 0x000162000c1e1900 */
[----:B------:R-:W-:-:S05]  /*0be0*/  MOV R2, UR20 ;  /* 0x0000001400027c02 */ /* 0x000fca0008000f00 */
[----:B------:R-:W-:-:S05]  /*0bf0*/  IMAD R4, R5, R2, RZ ;  /* 0x0000000205047224 */ /* 0x000fca00078e02ff */
[----:B------:R-:W-:-:S04]  /*0c00*/  SHF.R.S32.HI R167, RZ, 0x1f, R4 ;  /* 0x0000001fffa77819 */ /* 0x000fc80000011404 */
[----:B------:R-:W-:Y:S02]  /*0c10*/  LEA.HI R167, R167, R4, RZ, 0x2 ;  /* 0x00000004a7a77211 */ /* 0x000fe400078f10ff */
[----:B------:R-:W-:Y:S01]  /*0c20*/  LOP3.LUT R4, R0, 0x7f, RZ, 0xc0, !PT ;  /* 0x0000007f00047812 */ /* 0x000fe200078ec0ff */
[----:B------:R-:W-:Y:S01]  /*0c30*/  BSSY B0, `(.L_x_278) ;  /* 0x000003e000007945 */ /* 0x000fe20003800000 */
[----:B------:R-:W-:Y:S02]  /*0c40*/  ISETP.NE.AND P6, PT, RZ, UR8, PT ;  /* 0x00000008ff007c0c */ /* 0x000fe4000bfc5270 */
[----:B------:R-:W-:Y:S02]  /*0c50*/  LEA.HI.SX32 R171, R167, R4, 0x1e ;  /* 0x00000004a7ab7211 */ /* 0x000fe400078ff2ff */
[----:B------:R-:W-:Y:S02]  /*0c60*/  CS2R R174, SRZ ;  /* 0x0000000000ae7805 */ /* 0x000fe4000001ff00 */
[----:B------:R-:W-:Y:S01]  /*0c70*/  SHF.R.U32.HI R166, RZ, 0x5, R0 ;  /* 0x00000005ffa67819 */ /* 0x000fe20000011600 */
[----:B------:R-:W-:Y:S01]  /*0c80*/  IMAD.MOV.U32 R173, RZ, RZ, R171 ;  /* 0x000000ffffad7224 */ /* 0x000fe200078e00ab */
[----:B---3--:R-:W-:Y:S01]  /*0c90*/  FSEL R167, R110, RZ, !P6 ;  /* 0x000000ff6ea77208 */ /* 0x008fe20007000000 */
[----:B0-----:R-:W-:Y:S06]  /*0ca0*/  @!P5 BRA `(.L_x_279) ;  /* 0x0000000000d8d947 */ /* 0x001fec0003800000 */
        /* <DEDUP_REMOVED lines=17> */
[----:B------:R-:W-:Y:S02]  /*0dc0*/  SHF.R.U32.HI R119, RZ, 0x10, R47 ;  /* 0x00000010ff777819 */ /* 0x000fe4000001162f */
[----:B------:R-:W-:Y:S01]  /*0dd0*/  SHF.L.U32 R118, R47, 0x10, RZ ;  /* 0x000000102f767819 */ /* 0x000fe200000006ff */
[----:B------:R-:W-:Y:S01]  /*0de0*/  FADD.FTZ R47, -R167, R108 ;  /* 0x0000006ca72f7221 */ /* 0x000fe20000010100 */
[----:B0-----:R-:W-:Y:S01]  /*0df0*/  SHF.L.U32 R111, R3, 0x10, RZ ;  /* 0x00000010036f7819 */ /* 0x001fe200000006ff */
[C---:B------:R-:W-:Y:S01]  /*0e00*/  FADD.FTZ R3, -R167.reuse, R116 ;  /* 0x00000074a7037221 */ /* 0x040fe20000010100 */
[----:B------:R-:W-:Y:S02]  /*0e10*/  MOV R112, R109 ;  /* 0x0000006d00707202 */ /* 0x000fe40000000f00 */
[----:B------:R-:W-:Y:S01]  /*0e20*/  SHF.R.U32.HI R117, RZ, 0x10, R109 ;  /* 0x00000010ff757819 */ /* 0x000fe2000001166d */
[----:B-----5:R-:W-:Y:S01]  /*0e30*/  FMUL.FTZ R46, R172, R47 ;  /* 0x0000002fac2e7220 */ /* 0x020fe20000410000 */
[----:B------:R-:W-:Y:S01]  /*0e40*/  SHF.L.U32 R110, R120, 0x10, RZ ;  /* 0x00000010786e7819 */ /* 0x000fe200000006ff */
[----:B------:R-:W-:Y:S01]  /*0e50*/  FADD.FTZ R109, -R167, R118 ;  /* 0x00000076a76d7221 */ /* 0x000fe20000010100 */
[----:B------:R-:W-:Y:S01]  /*0e60*/  FMUL.FTZ R116, R6, R111 ;  /* 0x0000006f06747220 */ /* 0x000fe20000410000 */
[----:B------:R-:W-:Y:S01]  /*0e70*/  SHF.L.U32 R113, R112, 0x10, RZ ;  /* 0x0000001070717819 */ /* 0x000fe200000006ff */
[----:B------:R-:W-:Y:S01]  /*0e80*/  FMUL.FTZ R3, R172, R3 ;  /* 0x00000003ac037220 */ /* 0x000fe20000410000 */
[----:B------:R-:W-:-:S02]  /*0e90*/  IMAD.U32 R112, R117, 0x10000, RZ ;  /* 0x0001000075707824 */ /* 0x000fc400078e00ff */
[----:B------:R-:W-:Y:S01]  /*0ea0*/  FADD.FTZ R85, R85, R110 ;  /* 0x0000006e55557221 */ /* 0x000fe20000010000 */
[-C--:B------:R-:W-:Y:S01]  /*0eb0*/  FFMA.FTZ R105, R46, R110.reuse, R105 ;  /* 0x0000006e2e697223 */ /* 0x080fe20000010069 */
[----:B------:R-:W-:Y:S01]  /*0ec0*/  FMUL.FTZ R117, R7, R110 ;  /* 0x0000006e07757220 */ /* 0x000fe20000410000 */
[----:B------:R-:W-:Y:S01]  /*0ed0*/  FMUL.FTZ R47, R172, R109 ;  /* 0x0000006dac2f7220 */ /* 0x000fe20000410000 */
[----:B------:R-:W-:Y:S01]  /*0ee0*/  SHF.L.U32 R110, R119, 0x10, RZ ;  /* 0x00000010776e7819 */ /* 0x000fe200000006ff */
[----:B------:R-:W-:Y:S01]  /*0ef0*/  FADD.FTZ R108, RZ, R116 ;  /* 0x00000074ff6c7221 */ /* 0x000fe20000010000 */
[C---:B------:R-:W-:Y:S01]  /*0f00*/  FFMA.FTZ R109, R3.reuse, R116, RZ ;  /* 0x00000074036d7223 */ /* 0x040fe200000100ff */
[----:B------:R-:W-:Y:S01]  /*0f10*/  FADD.FTZ R84, R84, R111 ;  /* 0x0000006f54547221 */ /* 0x000fe20000010000 */
[----:B------:R-:W-:Y:S01]  /*0f20*/  FFMA.FTZ R104, R3, R111, R104 ;  /* 0x0000006f03687223 */ /* 0x000fe20000010068 */
[----:B------:R-:W-:Y:S01]  /*0f30*/  FADD.FTZ R86, R86, R113 ;  /* 0x0000007156567221 */ /* 0x000fe20000010000 */
[-C--:B------:R-:W-:Y:S01]  /*0f40*/  FFMA.FTZ R106, R47, R113.reuse, R106 ;  /* 0x000000712f6a7223 */ /* 0x080fe2000001006a */
[----:B------:R-:W-:Y:S01]  /*0f50*/  FMUL.FTZ R118, R8, R113 ;  /* 0x0000007108767220 */ /* 0x000fe20000410000 */
[----:B------:R-:W-:Y:S01]  /*0f60*/  FADD.FTZ R111, R108, R117 ;  /* 0x000000756c6f7221 */ /* 0x000fe20000010000 */
[----:B------:R-:W-:Y:S01]  /*0f70*/  FADD.FTZ R113, -R167, R110 ;  /* 0x0000006ea7717221 */ /* 0x000fe20000010100 */
[----:B------:R-:W-:Y:S01]  /*0f80*/  FFMA.FTZ R108, R46, R117, R109 ;  /* 0x000000752e6c7223 */ /* 0x000fe2000001006d */
[----:B------:R-:W-:Y:S01]  /*0f90*/  FMUL.FTZ R119, R9, R112 ;  /* 0x0000007009777220 */ /* 0x000fe20000410000 */
[----:B------:R-:W-:Y:S01]  /*0fa0*/  FADD.FTZ R110, R111, R118 ;  /* 0x000000766f6e7221 */ /* 0x000fe20000010000 */
[----:B------:R-:W-:Y:S01]  /*0fb0*/  FMUL.FTZ R120, R172, R113 ;  /* 0x00000071ac787220 */ /* 0x000fe20000410000 */
[----:B------:R-:W-:Y:S01]  /*0fc0*/  FFMA.FTZ R108, R47, R118, R108 ;  /* 0x000000762f6c7223 */ /* 0x000fe2000001006c */
[----:B------:R-:W-:Y:S01]  /*0fd0*/  FADD.FTZ R87, R87, R112 ;  /* 0x0000007057577221 */ /* 0x000fe20000010000 */
[----:B------:R-:W-:Y:S01]  /*0fe0*/  FADD.FTZ R175, R110, R119 ;  /* 0x000000776eaf7221 */ /* 0x000fe20000010000 */
[C---:B------:R-:W-:Y:S01]  /*0ff0*/  FFMA.FTZ R107, R120.reuse, R112, R107 ;  /* 0x00000070786b7223 */ /* 0x040fe2000001006b */
[----:B------:R-:W-:-:S07]  /*1000*/  FFMA.FTZ R174, R120, R119, R108 ;  /* 0x0000007778ae7223 */ /* 0x000fce000001006c */
.L_x_279:
[----:B------:R-:W-:Y:S05]  /*1010*/  BSYNC B0 ;  /* 0x0000000000007941 */ /* 0x000fea0003800000 */
.L_x_278:
        /* <DEDUP_REMOVED lines=18> */
[----:B------:R-:W-:Y:S01]  /*1140*/  SHF.L.U32 R110, R123, 0x10, RZ ;  /* 0x000000107b6e7819 */ /* 0x000fe200000006ff */
[----:B0-----:R-:W-:Y:S01]  /*1150*/  IMAD.U32 R112, R109, 0x10000, RZ ;  /* 0x000100006d707824 */ /* 0x001fe200078e00ff */
[----:B------:R-:W-:Y:S02]  /*1160*/  MOV R122, R111 ;  /* 0x0000006f007a7202 */ /* 0x000fe40000000f00 */
[----:B------:R-:W-:Y:S01]  /*1170*/  SHF.R.U32.HI R126, RZ, 0x10, R109 ;  /* 0x00000010ff7e7819 */ /* 0x000fe2000001166d */
[----:B------:R-:W-:Y:S01]  /*1180*/  FADD.FTZ R109, -R167, R110 ;  /* 0x0000006ea76d7221 */ /* 0x000fe20000010100 */
[----:B------:R-:W-:Y:S01]  /*1190*/  SHF.L.U32 R113, R121, 0x10, RZ ;  /* 0x0000001079717819 */ /* 0x000fe200000006ff */
[----:B------:R-:W-:Y:S01]  /*11a0*/  FADD.FTZ R121, -R167, R124 ;  /* 0x0000007ca7797221 */ /* 0x000fe20000010100 */
[----:B------:R-:W-:Y:S01]  /*11b0*/  SHF.R.U32.HI R170, RZ, 0x10, R111 ;  /* 0x00000010ffaa7819 */ /* 0x000fe2000001166f */
[----:B------:R-:W-:Y:S01]  /*11c0*/  IMAD.U32 R108, R125, 0x10000, RZ ;  /* 0x000100007d6c7824 */ /* 0x000fe200078e00ff */
[----:B------:R-:W-:Y:S01]  /*11d0*/  SHF.L.U32 R111, R122, 0x10, RZ ;  /* 0x000000107a6f7819 */ /* 0x000fe200000006ff */
[----:B------:R-:W-:Y:S01]  /*11e0*/  FADD.FTZ R123, -R167, R112 ;  /* 0x00000070a77b7221 */ /* 0x000fe20000010100 */
[----:B-----5:R-:W-:Y:S01]  /*11f0*/  FMUL.FTZ R122, R172, R109 ;  /* 0x0000006dac7a7220 */ /* 0x020fe20000410000 */
[----:B------:R-:W-:Y:S01]  /*1200*/  FMUL.FTZ R124, R10, R113 ;  /* 0x000000710a7c7220 */ /* 0x000fe20000410000 */
[C---:B------:R-:W-:Y:S01]  /*1210*/  FMUL.FTZ R121, R172.reuse, R121 ;  /* 0x00000079ac797220 */ /* 0x040fe20000410000 */
[----:B------:R-:W-:Y:S01]  /*1220*/  FADD.FTZ R81, R81, R108 ;  /* 0x0000006c51517221 */ /* 0x000fe20000010000 */
[----:B------:R-:W-:Y:S01]  /*1230*/  FMUL.FTZ R123, R172, R123 ;  /* 0x0000007bac7b7220 */ /* 0x000fe20000410000 */
[-C--:B------:R-:W-:Y:S01]  /*1240*/  FFMA.FTZ R101, R122, R108.reuse, R101 ;  /* 0x0000006c7a657223 */ /* 0x080fe20000010065 */
[----:B------:R-:W-:Y:S01]  /*1250*/  FMUL.FTZ R125, R11, R108 ;  /* 0x0000006c0b7d7220 */ /* 0x000fe20000410000 */
[----:B------:R-:W-:Y:S01]  /*1260*/  FADD.FTZ R108, R175, R124 ;  /* 0x0000007caf6c7221 */ /* 0x000fe20000010000 */
[----:B------:R-:W-:-:S02]  /*1270*/  IMAD.U32 R110, R126, 0x10000, RZ ;  /* 0x000100007e6e7824 */ /* 0x000fc400078e00ff */
[----:B------:R-:W-:Y:S01]  /*1280*/  FFMA.FTZ R109, R121, R124, R174 ;  /* 0x0000007c796d7223 */ /* 0x000fe200000100ae */
[----:B------:R-:W-:Y:S01]  /*1290*/  FADD.FTZ R82, R82, R111 ;  /* 0x0000006f52527221 */ /* 0x000fe20000010000 */
[-C--:B------:R-:W-:Y:S01]  /*12a0*/  FFMA.FTZ R102, R123, R111.reuse, R102 ;  /* 0x0000006f7b667223 */ /* 0x080fe20000010066 */
[----:B------:R-:W-:Y:S01]  /*12b0*/  FMUL.FTZ R126, R12, R111 ;  /* 0x0000006f0c7e7220 */ /* 0x000fe20000410000 */
[----:B------:R-:W-:Y:S01]  /*12c0*/  SHF.L.U32 R170, R170, 0x10, RZ ;  /* 0x00000010aaaa7819 */ /* 0x000fe200000006ff */
[----:B------:R-:W-:Y:S01]  /*12d0*/  FADD.FTZ R80, R80, R113 ;  /* 0x0000007150507221 */ /* 0x000fe20000010000 */
[----:B------:R-:W-:Y:S01]  /*12e0*/  FFMA.FTZ R100, R121, R113, R100 ;  /* 0x0000007179647223 */ /* 0x000fe20000010064 */
        /* <DEDUP_REMOVED lines=11> */
.L_x_281:
[----:B------:R-:W-:Y:S05]  /*13a0*/  BSYNC B0 ;  /* 0x0000000000007941 */ /* 0x000fea0003800000 */
.L_x_280:
        /* <DEDUP_REMOVED lines=17> */
[----:B------:R-:W-:Y:S02]  /*14c0*/  SHF.L.U32 R110, R131, 0x10, RZ ;  /* 0x00000010836e7819 */ /* 0x000fe400000006ff */
[----:B------:R-:W-:Y:S01]  /*14d0*/  SHF.L.U32 R132, R108, 0x10, RZ ;  /* 0x000000106c847819 */ /* 0x000fe200000006ff */
[----:B------:R-:W-:Y:S01]  /*14e0*/  IMAD.MOV.U32 R130, RZ, RZ, R111 ;  /* 0x000000ffff827224 */ /* 0x000fe200078e006f */
[----:B------:R-:W-:Y:S02]  /*14f0*/  SHF.R.U32.HI R134, RZ, 0x10, R109 ;  /* 0x00000010ff867819 */ /* 0x000fe4000001166d */
[----:B0-----:R-:W-:Y:S01]  /*1500*/  SHF.L.U32 R112, R109, 0x10, RZ ;  /* 0x000000106d707819 */ /* 0x001fe200000006ff */
[----:B------:R-:W-:Y:S01]  /*1510*/  FADD.FTZ R109, -R167, R110 ;  /* 0x0000006ea76d7221 */ /* 0x000fe20000010100 */
[----:B------:R-:W-:Y:S01]  /*1520*/  IMAD.U32 R113, R129, 0x10000, RZ ;  /* 0x0001000081717824 */ /* 0x000fe200078e00ff */
[----:B------:R-:W-:Y:S01]  /*1530*/  SHF.R.U32.HI R170, RZ, 0x10, R111 ;  /* 0x00000010ffaa7819 */ /* 0x000fe2000001166f */
[----:B------:R-:W-:Y:S01]  /*1540*/  FADD.FTZ R129, -R167, R132 ;  /* 0x00000084a7817221 */ /* 0x000fe20000010100 */
[----:B------:R-:W-:Y:S01]  /*1550*/  SHF.L.U32 R108, R133, 0x10, RZ ;  /* 0x00000010856c7819 */ /* 0x000fe200000006ff */
[----:B------:R-:W-:-:S02]  /*1560*/  IMAD.U32 R111, R130, 0x10000, RZ ;  /* 0x00010000826f7824 */ /* 0x000fc400078e00ff */
        /* <DEDUP_REMOVED lines=8> */
[----:B------:R-:W-:Y:S01]  /*15f0*/  SHF.L.U32 R110, R134, 0x10, RZ ;  /* 0x00000010866e7819 */ /* 0x000fe200000006ff */
[----:B------:R-:W-:Y:S01]  /*1600*/  FADD.FTZ R108, R175, R132 ;  /* 0x00000084af6c7221 */ /* 0x000fe20000010000 */
        /* <DEDUP_REMOVED lines=18> */
.L_x_283:
[----:B------:R-:W-:Y:S05]  /*1730*/  BSYNC B0 ;  /* 0x0000000000007941 */ /* 0x000fea0003800000 */
.L_x_282:
        /* <DEDUP_REMOVED lines=19> */
[----:B------:R-:W-:Y:S02]  /*1870*/  MOV R138, R111 ;  /* 0x0000006f008a7202 */ /* 0x000fe40000000f00 */
[----:B------:R-:W-:Y:S02]  /*1880*/  SHF.R.U32.HI R142, RZ, 0x10, R109 ;  /* 0x00000010ff8e7819 */ /* 0x000fe4000001166d */
[----:B0-----:R-:W-:Y:S01]  /*1890*/  SHF.L.U32 R112, R109, 0x10, RZ ;  /* 0x000000106d707819 */ /* 0x001fe200000006ff */
[----:B------:R-:W-:Y:S01]  /*18a0*/  FADD.FTZ R109, -R167, R110 ;  /* 0x0000006ea76d7221 */ /* 0x000fe20000010100 */
[----:B------:R-:W-:Y:S01]  /*18b0*/  SHF.L.U32 R113, R137, 0x10, RZ ;  /* 0x0000001089717819 */ /* 0x000fe200000006ff */
[C---:B------:R-:W-:Y:S01]  /*18c0*/  FADD.FTZ R137, -R167.reuse, R140 ;  /* 0x0000008ca7897221 */ /* 0x040fe20000010100 */
[----:B------:R-:W-:Y:S01]  /*18d0*/  SHF.R.U32.HI R170, RZ, 0x10, R111 ;  /* 0x00000010ffaa7819 */ /* 0x000fe2000001166f */
[----:B------:R-:W-:Y:S01]  /*18e0*/  FADD.FTZ R139, -R167, R112 ;  /* 0x00000070a78b7221 */ /* 0x000fe20000010100 */
[----:B------:R-:W-:-:S02]  /*18f0*/  SHF.L.U32 R108, R141, 0x10, RZ ;  /* 0x000000108d6c7819 */ /* 0x000fc400000006ff */
[----:B------:R-:W-:Y:S01]  /*1900*/  SHF.L.U32 R111, R138, 0x10, RZ ;  /* 0x000000108a6f7819 */ /* 0x000fe200000006ff */
        /* <DEDUP_REMOVED lines=13> */
[----:B------:R-:W-:Y:S01]  /*19e0*/  FADD.FTZ R72, R72, R113 ;  /* 0x0000007148487221 */ /* 0x000fe20000010000 */
[----:B------:R-:W-:Y:S01]  /*19f0*/  FFMA.FTZ R92, R137, R113, R92 ;  /* 0x00000071895c7223 */ /* 0x000fe2000001005c */
[----:B------:R-:W-:Y:S01]  /*1a00*/  FADD.FTZ R111, R108, R141 ;  /* 0x0000008d6c6f7221 */ /* 0x000fe20000010000 */
[----:B------:R-:W-:-:S02]  /*1a10*/  IMAD.U32 R170, R170, 0x10000, RZ ;  /* 0x00010000aaaa7824 */ /* 0x000fc400078e00ff */
[----:B------:R-:W-:Y:S01]  /*1a20*/  FADD.FTZ R113, -R167, R110 ;  /* 0x0000006ea7717221 */ /* 0x000fe20000010100 */
[----:B------:R-:W-:Y:S01]  /*1a30*/  FFMA.FTZ R108, R138, R141, R109 ;  /* 0x0000008d8a6c7223 */ /* 0x000fe2000001006d */
[----:B------:R-:W-:Y:S01]  /*1a40*/  FADD.FTZ R110, R111, R142 ;  /* 0x0000008e6f6e7221 */ /* 0x000fe20000010000 */
[----:B------:R-:W-:Y:S01]  /*1a50*/  FMUL.FTZ R143, R21, R170 ;  /* 0x000000aa158f7220 */ /* 0x000fe20000410000 */
[----:B------:R-:W-:Y:S01]  /*1a60*/  FMUL.FTZ R144, R172, R113 ;  /* 0x00000071ac907220 */ /* 0x000fe20000410000 */
[----:B------:R-:W-:Y:S01]  /*1a70*/  FFMA.FTZ R108, R139, R142, R108 ;  /* 0x0000008e8b6c7223 */ /* 0x000fe2000001006c */
[----:B------:R-:W-:Y:S01]  /*1a80*/  FADD.FTZ R75, R75, R170 ;  /* 0x000000aa4b4b7221 */ /* 0x000fe20000010000 */
[----:B------:R-:W-:Y:S01]  /*1a90*/  FADD.FTZ R175, R110, R143 ;  /* 0x0000008f6eaf7221 */ /* 0x000fe20000010000 */
[C---:B------:R-:W-:Y:S01]  /*1aa0*/  FFMA.FTZ R95, R144.reuse, R170, R95 ;  /* 0x000000aa905f7223 */ /* 0x040fe2000001005f */
[----:B------:R-:W-:-:S07]  /*1ab0*/  FFMA.FTZ R174, R144, R143, R108 ;  /* 0x0000008f90ae7223 */ /* 0x000fce000001006c */
.L_x_285:
[----:B------:R-:W-:Y:S05]  /*1ac0*/  BSYNC B0 ;  /* 0x0000000000007941 */ /* 0x000fea0003800000 */
.L_x_284:
        /* <DEDUP_REMOVED lines=14> */
[C---:B---3--:R-:W-:Y:S01]  /*1bb0*/  SHF.R.U64 R150, R108.reuse, 0x10, R109 ;  /* 0x000000106c967819 */ /* 0x048fe2000000126d */
[----:B------:R-:W-:Y:S01]  /*1bc0*/  IMAD.U32 R148, R108, 0x10000, RZ ;  /* 0x000100006c947824 */ /* 0x000fe200078e00ff */
[----:B--2---:R-:W-:Y:S02]  /*1bd0*/  MOV R146, R112 ;  /* 0x0000007000927202 */ /* 0x004fe40000000f00 */
[----:B------:R-:W-:-:S02]  /*1be0*/  SHF.L.U32 R150, R150, 0x10, RZ ;  /* 0x0000001096967819 */ /* 0x000fc400000006ff */
[--C-:B------:R-:W-:Y:S01]  /*1bf0*/  SHF.R.U64 R170, R112, 0x10, R113.reuse ;  /* 0x0000001070aa7819 */ /* 0x100fe20000001271 */
[----:B0-----:R-:W-:Y:S01]  /*1c00*/  IMAD.MOV.U32 R110, RZ, RZ, R113 ;  /* 0x000000ffff6e7224 */ /* 0x001fe200078e0071 */
[----:B------:R-:W-:Y:S01]  /*1c10*/  SHF.R.U32.HI R154, RZ, 0x10, R109 ;  /* 0x00000010ff9a7819 */ /* 0x000fe2000001166d */
[----:B------:R-:W-:Y:S01]  /*1c20*/  FADD.FTZ R111, -R167, R150 ;  /* 0x00000096a76f7221 */ /* 0x000fe20000010100 */
[----:B------:R-:W-:Y:S01]  /*1c30*/  SHF.L.U32 R152, R109, 0x10, RZ ;  /* 0x000000106d987819 */ /* 0x000fe200000006ff */
[----:B------:R-:W-:Y:S01]  /*1c40*/  FADD.FTZ R147, -R167, R148 ;  /* 0x00000094a7937221 */ /* 0x000fe20000010100 */
[----:B------:R-:W-:Y:S01]  /*1c50*/  IMAD.U32 R109, R146, 0x10000, RZ ;  /* 0x00010000926d7824 */ /* 0x000fe200078e00ff */
[----:B------:R-:W-:Y:S01]  /*1c60*/  SHF.R.U32.HI R149, RZ, 0x10, R113 ;  /* 0x00000010ff957819 */ /* 0x000fe20000011671 */
[----:B-----5:R-:W-:Y:S01]  /*1c70*/  FMUL.FTZ R146, R172, R111 ;  /* 0x0000006fac927220 */ /* 0x020fe20000410000 */
[----:B------:R-:W-:Y:S01]  /*1c80*/  SHF.L.U32 R108, R170, 0x10, RZ ;  /* 0x00000010aa6c7819 */ /* 0x000fe200000006ff */
[----:B------:R-:W-:Y:S01]  /*1c90*/  FMUL.FTZ R147, R172, R147 ;  /* 0x00000093ac937220 */ /* 0x000fe20000410000 */
[----:B------:R-:W-:Y:S01]  /*1ca0*/  FMUL.FTZ R148, R22, R109 ;  /* 0x0000006d16947220 */ /* 0x000fe20000410000 */
[----:B------:R-:W-:Y:S01]  /*1cb0*/  SHF.L.U32 R113, R110, 0x10, RZ ;  /* 0x000000106e717819 */ /* 0x000fe200000006ff */
[----:B------:R-:W-:-:S02]  /*1cc0*/  IMAD.U32 R110, R149, 0x10000, RZ ;  /* 0x00010000956e7824 */ /* 0x000fc400078e00ff */
        /* <DEDUP_REMOVED lines=17> */
[C---:B------:R-:W-:Y:S01]  /*1de0*/  FFMA.FTZ R109, R151.reuse, R150, R108 ;  /* 0x00000096976d7223 */ /* 0x040fe2000001006c */
[----:B------:R-:W-:Y:S01]  /*1df0*/  FADD.FTZ R70, R70, R113 ;  /* 0x0000007146467221 */ /* 0x000fe20000010000 */
[----:B------:R-:W-:Y:S01]  /*1e00*/  FFMA.FTZ R90, R151, R113, R90 ;  /* 0x00000071975a7223 */ /* 0x000fe2000001005a */
[----:B------:R-:W-:Y:S01]  /*1e10*/  FADD.FTZ R71, R71, R110 ;  /* 0x0000006e47477221 */ /* 0x000fe20000010000 */
[C---:B------:R-:W-:Y:S01]  /*1e20*/  FFMA.FTZ R91, R154.reuse, R110, R91 ;  /* 0x0000006e9a5b7223 */ /* 0x040fe2000001005b */
[----:B------:R-:W-:Y:S01]  /*1e30*/  FADD.FTZ R175, R111, R152 ;  /* 0x000000986faf7221 */ /* 0x000fe20000010000 */
[----:B------:R-:W-:-:S07]  /*1e40*/  FFMA.FTZ R174, R154, R152, R109 ;  /* 0x000000989aae7223 */ /* 0x000fce000001006d */
.L_x_287:
[----:B------:R-:W-:Y:S05]  /*1e50*/  BSYNC B0 ;  /* 0x0000000000007941 */ /* 0x000fea0003800000 */
.L_x_286:
[----:B------:R-:W-:Y:S01]  /*1e60*/  LOP3.LUT P0, RZ, R114, 0xff, RZ, 0xc0, !PT ;  /* 0x000000ff72ff7812 */ /* 0x000fe2000780c0ff */
[----:B------:R-:W-:Y:S01]  /*1e70*/  HFMA2.MMA R170, -RZ, RZ, 1.875, 0 ;  /* 0x3f800000ffaa7435 */ /* 0x000fe200000001ff */
[----:B------:R-:W-:Y:S01]  /*1e80*/  UMOV UR6, 0xffffffff ;  /* 0xffffffff00067882 */ /* 0x000fe20000000000 */
[----:B------:R-:W-:Y:S02]  /*1e90*/  LOP3.LUT R108, R166, 0x7fffffc, RZ, 0xc0, !PT ;  /* 0x07fffffca66c7812 */ /* 0x000fe400078ec0ff */
[----:B------:R-:W-:Y:S02]  /*1ea0*/  LOP3.LUT P6, RZ, R0, 0x1f, RZ, 0xc0, !PT ;  /* 0x0000001f00ff7812 */ /* 0x000fe400078cc0ff */
[----:B-----5:R-:W-:Y:S02]  /*1eb0*/  @P1 IMAD.U32 R170, R115, 0x10000, RZ ;  /* 0x0001000073aa1824 */ /* 0x020fe400078e00ff */
[----:B------:R-:W-:-:S04]  /*1ec0*/  P2R R109, PR, RZ, 0x40 ;  /* 0x00000040ff6d7803 */ /* 0x000fc80000000000 */
        /* <DEDUP_REMOVED lines=20> */
.L_x_323:
[----:B------:R-:W3:Y:S01]  /*2010*/  S2R R112, SR_CgaCtaId ;  /* 0x0000000000707919 */ /* 0x000ee20000008800 */
[----:B------:R-:W-:Y:S01]  /*2020*/  LOP3.LUT P6, RZ, R0, 0x1f, RZ, 0xc0, !PT ;  /* 0x0000001f00ff7812 */ /* 0x000fe200078cc0ff */
[----:B--2---:R-:W-:Y:S01]  /*2030*/  FADD.FTZ R167, R174, R167 ;  /* 0x000000a7aea77221 */ /* 0x004fe20000010000 */
[----:B------:R-:W-:Y:S01]  /*2040*/  MOV R111, 0x400 ;  /* 0x00000400006f7802 */ /* 0x000fe20000000f00 */
[----:B------:R-:W-:Y:S05]  /*2050*/  WARPSYNC.ALL ;  /* 0x0000000000007948 */ /* 0x000fea0003800000 */
[----:B------:R-:W-:Y:S05]  /*2060*/  BSSY B0, `(.L_x_289) ;  /* 0x0000068000007945 */ /* 0x000fea0003800000 */
[----:B------:R-:W-:Y:S01]  /*2070*/  @!P6 LOP3.LUT R109, R166, 0x3, RZ, 0xc0, !PT ;  /* 0x00000003a66de812 */ /* 0x000fe200078ec0ff */
[----:B-1----:R-:W-:-:S03]  /*2080*/  FADD.FTZ R166, R115, R110 ;  /* 0x0000006e73a67221 */ /* 0x002fc60000010000 */
[----:B------:R-:W-:Y:S02]  /*2090*/  @!P6 IADD3 R109, R108, R109, RZ ;  /* 0x0000006d6c6de210 */ /* 0x000fe40007ffe0ff */
[----:B---3--:R-:W-:-:S04]  /*20a0*/  LEA R111, R112, R111, 0x18 ;  /* 0x0000006f706f7211 */ /* 0x008fc800078ec0ff */
[----:B------:R-:W-:Y:S01]  /*20b0*/  @!P6 LEA R173, R109, R111, 0x3 ;  /* 0x0000006f6dade211 */ /* 0x000fe200078e18ff */
[----:B0-----:R-:W-:-:S04]  /*20c0*/  IMAD R174, R108, 0x8, R111 ;  /* 0x000000086cae7824 */ /* 0x001fc800078e026f */
        /* <DEDUP_REMOVED lines=32> */
[----:B------:R-:W-:Y:S02]  /*22d0*/  @P6 MOV R109, R165 ;  /* 0x000000a5006d6202 */ /* 0x000fe40000000f00 */
[--C-:B------:R-:W-:Y:S01]  /*22e0*/  @P6 SHF.R.U64 R110, R164, 0x10, R165.reuse ;  /* 0x00000010a46e6819 */ /* 0x100fe200000012a5 */
[----:B------:R-:W-:Y:S01]  /*22f0*/  @P6 IMAD.U32 R108, R108, 0x10000, RZ ;  /* 0x000100006c6c6824 */ /* 0x000fe200078e00ff */
[----:B------:R-:W-:Y:S02]  /*2300*/  @P6 SHF.L.U32 R112, R109, 0x10, RZ ;  /* 0x000000106d706819 */ /* 0x000fe400000006ff */
[----:B------:R-:W-:Y:S01]  /*2310*/  @P6 SHF.R.U32.HI R114, RZ, 0x10, R165 ;  /* 0x00000010ff726819 */ /* 0x000fe200000116a5 */
[----:B------:R-:W-:Y:S01]  /*2320*/  @P6 FADD.FTZ R111, R111, R108 ;  /* 0x0000006c6f6f6221 */ /* 0x000fe20000010000 */
[----:B------:R-:W-:Y:S01]  /*2330*/  @P6 SHF.L.U32 R110, R110, 0x10, RZ ;  /* 0x000000106e6e6819 */ /* 0x000fe200000006ff */
[----:B------:R-:W0:Y:S01]  /*2340*/  LDC.64 R108, c[0x0][0x220] ;  /* 0x00008800ff6c7b82 */ /* 0x000e220000000a00 */
[----:B------:R-:W-:Y:S01]  /*2350*/  @P6 FADD.FTZ R167, R167, R112 ;  /* 0x00000070a7a76221 */ /* 0x000fe20000010000 */
[----:B------:R-:W-:-:S02]  /*2360*/  @P6 IMAD.U32 R114, R114, 0x10000, RZ ;  /* 0x0001000072726824 */ /* 0x000fc400078e00ff */
[----:B------:R-:W-:Y:S02]  /*2370*/  @P6 FADD.FTZ R115, R115, R110 ;  /* 0x0000006e73736221 */ /* 0x000fe40000010000 */
[----:B------:R-:W-:Y:S01]  /*2380*/  @P6 FADD.FTZ R175, R175, R114 ;  /* 0x00000072afaf6221 */ /* 0x000fe20000010000 */
[----:B0-----:R-:W-:Y:S01]  /*2390*/  IMAD.WIDE.U32 R108, R171, 0x8, R108 ;  /* 0x00000008ab6c7825 */ /* 0x001fe200078e006c */
[----:B------:R-:W0:Y:S05]  /*23a0*/  LDC.64 R112, c[0x0][0x2f8] ;  /* 0x0000be00ff707b82 */ /* 0x000e2a0000000a00 */
[----:B------:R-:W2:Y:S01]  /*23b0*/  LDG.E.64 R108, desc[UR4][R108.64] ;  /* 0x000000046c6c7981 */ /* 0x000ea2000c1e1b00 */
[-C--:B------:R-:W-:Y:S01]  /*23c0*/  FMUL.FTZ R176, R115, R170.reuse ;  /* 0x000000aa73b07220 */ /* 0x080fe20000410000 */
[-C--:B------:R-:W-:Y:S01]  /*23d0*/  FMUL.FTZ R178, R175, R170.reuse ;  /* 0x000000aaafb27220 */ /* 0x080fe20000410000 */
[-C--:B------:R-:W-:Y:S01]  /*23e0*/  FMUL.FTZ R179, R167, R170.reuse ;  /* 0x000000aaa7b37220 */ /* 0x080fe20000410000 */
[----:B------:R-:W-:Y:S01]  /*23f0*/  FMUL.FTZ R177, R111, R170 ;  /* 0x000000aa6fb17220 */ /* 0x000fe20000410000 */
[----:B------:R-:W-:Y:S01]  /*2400*/  FMUL.FTZ R110, R27, R176 ;  /* 0x000000b01b6e7220 */ /* 0x000fe20000410000 */
[----:B------:R-:W-:Y:S01]  /*2410*/  FMUL.FTZ R180, R29, R178 ;  /* 0x000000b21db47220 */ /* 0x000fe20000410000 */
[----:B------:R-:W-:Y:S01]  /*2420*/  ISETP.NE.U32.AND P6, PT, RZ, UR14, PT ;  /* 0x0000000eff007c0c */ /* 0x000fe2000bfc5070 */
[----:B------:R-:W-:Y:S01]  /*2430*/  FMUL.FTZ R166, R28, R179 ;  /* 0x000000b31ca67220 */ /* 0x000fe20000410000 */
[----:B------:R-:W-:-:S02]  /*2440*/  FMUL.FTZ R114, R26, R177 ;  /* 0x000000b11a727220 */ /* 0x000fc40000410000 */
[----:B------:R-:W1:Y:S01]  /*2450*/  F2F.BF16.F32 R110, R110 ;  /* 0x0000006e006e7304 */ /* 0x000e620000202000 */
[----:B------:R-:W-:-:S07]  /*2460*/  ISETP.NE.AND.EX P6, PT, RZ, UR15, PT, P6 ;  /* 0x0000000fff007c0c */ /* 0x000fce000bfc5360 */
[----:B------:R-:W3:Y:S01]  /*2470*/  F2F.BF16.F32 R180, R180 ;  /* 0x000000b400b47304 */ /* 0x000ee20000202000 */
[----:B0-----:R-:W-:-:S05]  /*2480*/  IMAD.WIDE.U32 R112, R171, 0x8, R112 ;  /* 0x00000008ab707825 */ /* 0x001fca00078e0070 */
[----:B------:R-:W-:Y:S01]  /*2490*/  @P6 F2FP.BF16.F32.PACK_AB R182, RZ, R111 ;  /* 0x0000006fffb6623e */ /* 0x000fe200000010ff */
[----:B-1----:R-:W-:Y:S01]  /*24a0*/  IMAD.WIDE.U32 R110, R110, 0x10000, RZ ;  /* 0x000100006e6e7825 */ /* 0x002fe200078e00ff */
[----:B------:R-:W0:Y:S01]  /*24b0*/  F2F.BF16.F32 R166, R166 ;  /* 0x000000a600a67304 */ /* 0x000e220000202000 */
[----:B------:R-:W-:Y:S02]  /*24c0*/  @P6 F2FP.BF16.F32.PACK_AB R183, RZ, R115 ;  /* 0x00000073ffb7623e */ /* 0x000fe400000010ff */
[----:B------:R-:W-:Y:S02]  /*24d0*/  @P6 F2FP.BF16.F32.PACK_AB R167, RZ, R167 ;  /* 0x000000a7ffa7623e */ /* 0x000fe400000010ff */
[----:B------:R-:W-:Y:S02]  /*24e0*/  @P6 PRMT R153, R182, 0x7610, R153 ;  /* 0x00007610b6996816 */ /* 0x000fe40000000099 */
[----:B---3--:R-:W-:Y:S01]  /*24f0*/  SHF.L.U32 R115, R180, 0x10, RZ ;  /* 0x00000010b4737819 */ /* 0x008fe200000006ff */
[----:B------:R1:W3:Y:S01]  /*2500*/  F2F.BF16.F32 R181, R114 ;  /* 0x0000007200b57304 */ /* 0x0002e20000202000 */
[----:B------:R-:W-:-:S02]  /*2510*/  @P6 PRMT R155, R183, 0x7610, R155 ;  /* 0x00007610b79b6816 */ /* 0x000fc4000000009b */
[----:B------:R-:W-:Y:S02]  /*2520*/  @P6 PRMT R168, R167, 0x7610, R168 ;  /* 0x00007610a7a86816 */ /* 0x000fe400000000a8 */
[----:B0-----:R-:W-:Y:S02]  /*2530*/  LOP3.LUT R111, R111, R115, R166, 0xfe, !PT ;  /* 0x000000736f6f7212 */ /* 0x001fe400078efea6 */
[----:B-1----:R-:W-:-:S04]  /*2540*/  @P6 F2FP.BF16.F32.PACK_AB R114, RZ, R175 ;  /* 0x000000afff72623e */ /* 0x002fc800000010ff */
[----:B------:R-:W-:Y:S02]  /*2550*/  @P6 PRMT R169, R114, 0x7610, R169 ;  /* 0x0000761072a96816 */ /* 0x000fe400000000a9 */
[----:B---3--:R-:W-:Y:S02]  /*2560*/  LOP3.LUT R110, R110, R181, RZ, 0xfc, !PT ;  /* 0x000000b56e6e7212 */ /* 0x008fe400078efcff */
[----:B--2---:R-:W-:Y:S02]  /*2570*/  MOV R175, R108 ;  /* 0x0000006c00af7202 */ /* 0x004fe40000000f00 */
[----:B------:R-:W-:Y:S01]  /*2580*/  SHF.R.U64 R180, R108, 0x10, R109 ;  /* 0x000000106cb47819 */ /* 0x000fe2000000126d */
        /* <DEDUP_REMOVED lines=9> */
.L_x_291:
[----:B------:R1:W-:Y:S01]  /*2620*/  STG.E.64 desc[UR4][R112.64], R110 ;  /* 0x0000006e70007986 */ /* 0x0003e2000c101b04 */
[--C-:B0-----:R-:W-:Y:S01]  /*2630*/  IMAD.MOV.U32 R114, RZ, RZ, R109.reuse ;  /* 0x000000ffff727224 */ /* 0x101fe200078e006d */
[----:B------:R-:W-:Y:S02]  /*2640*/  SHF.R.U32.HI R115, RZ, 0x10, R109 ;  /* 0x00000010ff737819 */ /* 0x000fe4000001166d */
[----:B------:R-:W-:Y:S01]  /*2650*/  SHF.L.U32 R175, R175, 0x10, RZ ;  /* 0x00000010afaf7819 */ /* 0x000fe200000006ff */
[----:B------:R-:W-:Y:S01]  /*2660*/  IMAD.U32 R109, R114, 0x10000, RZ ;  /* 0x00010000726d7824 */ /* 0x000fe200078e00ff */
[----:B------:R-:W-:Y:S02]  /*2670*/  SHF.L.U32 R108, R180, 0x10, RZ ;  /* 0x00000010b46c7819 */ /* 0x000fe400000006ff */
[----:B------:R-:W-:Y:S01]  /*2680*/  SHF.L.U32 R114, R115, 0x10, RZ ;  /* 0x0000001073727819 */ /* 0x000fe200000006ff */
[----:B------:R-:W-:Y:S01]  /*2690*/  FFMA.FTZ R64, R175, R177, R64 ;  /* 0x000000b1af407223 */ /* 0x000fe20000010040 */
[----:B------:R-:W-:Y:S01]  /*26a0*/  FFMA.FTZ R66, R109, R179, R66 ;  /* 0x000000b36d427223 */ /* 0x000fe20000010042 */
[----:B------:R-:W-:Y:S01]  /*26b0*/  FFMA.FTZ R65, R108, R176, R65 ;  /* 0x000000b06c417223 */ /* 0x000fe20000010041 */
[----:B------:R-:W-:Y:S01]  /*26c0*/  IADD3 R171, R171, 0x80, RZ ;  /* 0x00000080abab7810 */ /* 0x000fe20007ffe0ff */
[----:B------:R-:W-:-:S07]  /*26d0*/  FFMA.FTZ R67, R114, R178, R67 ;  /* 0x000000b272437223 */ /* 0x000fce0000010043 */
.L_x_290:
[----:B------:R-:W-:Y:S05]  /*26e0*/  BSYNC B0 ;  /* 0x0000000000007941 */ /* 0x000fea0003800000 */
.L_x_289:
[----:B------:R-:W-:Y:S04]  /*26f0*/  BSSY B0, `(.L_x_292) ;  /* 0x0000052000007945 */ /* 0x000fe80003800000 */
[----:B------:R-:W-:Y:S05]  /*2700*/  @!P4 BRA `(.L_x_293) ;  /* 0x000000040040c947 */ /* 0x000fea0003800000 */
[----:B------:R-:W-:Y:S01]  /*2710*/  ISETP.NE.U32.AND P6, PT, RZ, UR10, PT ;  /* 0x0000000aff007c0c */ /* 0x000fe2000bfc5070 */
[-CC-:B-1----:R-:W-:Y:S01]  /*2720*/  FFMA.FTZ R110, R128, R174.reuse, R173.reuse ;  /* 0x000000ae806e7223 */ /* 0x182fe200000100ad */
[-CC-:B------:R-:W-:Y:S01]  /*2730*/  FFMA.FTZ R108, R122, R174.reuse, R173.reuse ;  /* 0x000000ae7a6c7223 */ /* 0x180fe200000100ad */
[-CC-:B------:R-:W-:Y:S01]  /*2740*/  FFMA.FTZ R109, R121, R174.reuse, R173.reuse ;  /* 0x000000ae796d7223 */ /* 0x180fe200000100ad */
[----:B------:R-:W-:Y:S01]  /*2750*/  ISETP.NE.AND.EX P6, PT, RZ, UR11, PT, P6 ;  /* 0x0000000bff007c0c */ /* 0x000fe2000bfc5360 */
[----:B------:R-:W-:Y:S01]  /*2760*/  FADD.FTZ R175, R127, -R110 ;  /* 0x8000006e7faf7221 */ /* 0x000fe20000010000 */
[----:B------:R-:W-:Y:S01]  /*2770*/  FADD.FTZ R111, R125, -R108 ;  /* 0x8000006c7d6f7221 */ /* 0x000fe20000010000 */
[----:B------:R-:W-:Y:S01]  /*2780*/  FFMA.FTZ R113, R123, R174, R173 ;  /* 0x000000ae7b717223 */ /* 0x000fe200000100ad */
[----:B------:R-:W-:Y:S01]  /*2790*/  FADD.FTZ R109, R124, -R109 ;  /* 0x8000006d7c6d7221 */ /* 0x000fe20000010000 */
[C---:B------:R-:W-:Y:S01]  /*27a0*/  FMUL.FTZ R175, R172.reuse, R175 ;  /* 0x000000afacaf7220 */ /* 0x040fe20000410000 */
[----:B------:R-:W-:Y:S01]  /*27b0*/  FMUL.FTZ R115, R172, R111 ;  /* 0x0000006fac737220 */ /* 0x000fe20000410000 */
[----:B------:R-:W-:Y:S01]  /*27c0*/  FADD.FTZ R167, R126, -R113 ;  /* 0x800000717ea77221 */ /* 0x000fe20000010000 */
[----:B------:R-:W-:-:S03]  /*27d0*/  FMUL.FTZ R113, R172, R109 ;  /* 0x0000006dac717220 */ /* 0x000fc60000410000 */
[----:B------:R-:W-:Y:S02]  /*27e0*/  FMUL.FTZ R167, R172, R167 ;  /* 0x000000a7aca77220 */ /* 0x000fe40000410000 */
[--C-:B------:R-:W-:Y:S01]  /*27f0*/  @P6 SHF.R.U64 R110, R162, 0x10, R163.reuse ;  /* 0x00000010a26e6819 */ /* 0x100fe200000012a3 */
[----:B------:R-:W-:Y:S01]  /*2800*/  @P6 IMAD.MOV.U32 R108, RZ, RZ, R162 ;  /* 0x000000ffff6c6224 */ /* 0x000fe200078e00a2 */
[----:B------:R-:W-:Y:S02]  /*2810*/  @P6 SHF.R.U32.HI R114, RZ, 0x10, R163 ;  /* 0x00000010ff726819 */ /* 0x000fe400000116a3 */
[----:B------:R-:W-:Y:S01]  /*2820*/  @P6 MOV R109, R163 ;  /* 0x000000a3006d6202 */ /* 0x000fe20000000f00 */
[----:B------:R-:W-:Y:S01]  /*2830*/  @P6 IMAD.U32 R110, R110, 0x10000, RZ ;  /* 0x000100006e6e6824 */ /* 0x000fe200078e00ff */
[----:B------:R-:W-:Y:S02]  /*2840*/  @P6 SHF.L.U32 R114, R114, 0x10, RZ ;  /* 0x0000001072726819 */ /* 0x000fe400000006ff */
[----:B------:R-:W-:Y:S01]  /*2850*/  @P6 SHF.L.U32 R108, R108, 0x10, RZ ;  /* 0x000000106c6c6819 */ /* 0x000fe200000006ff */
[----:B------:R-:W-:Y:S01]  /*2860*/  @P6 FADD.FTZ R115, R115, R110 ;  /* 0x0000006e73736221 */ /* 0x000fe20000010000 */
[----:B------:R-:W-:Y:S01]  /*2870*/  @P6 SHF.L.U32 R112, R109, 0x10, RZ ;  /* 0x000000106d706819 */ /* 0x000fe200000006ff */
[----:B------:R-:W0:Y:S01]  /*2880*/  LDC.64 R110, c[0x0][0x220] ;  /* 0x00008800ff6e7b82 */ /* 0x000e220000000a00 */
[----:B------:R-:W-:Y:S01]  /*2890*/  @P6 FADD.FTZ R175, R175, R114 ;  /* 0x00000072afaf6221 */ /* 0x000fe20000010000 */
[----:B------:R-:W-:-:S02]  /*28a0*/  @P6 FADD.FTZ R113, R113, R108 ;  /* 0x0000006c71716221 */ /* 0x000fc40000010000 */
[----:B------:R-:W-:Y:S01]  /*28b0*/  @P6 FADD.FTZ R167, R167, R112 ;  /* 0x00000070a7a76221 */ /* 0x000fe20000010000 */
[C---:B------:R-:W-:Y:S01]  /*28c0*/  LEA R108, P6, R171.reuse, UR16, 0x3 ;  /* 0x00000010ab6c7c11 */ /* 0x040fe2000f8c18ff */
[----:B0-----:R-:W-:-:S04]  /*28d0*/  IMAD.WIDE.U32 R110, R171, 0x8, R110 ;  /* 0x00000008ab6e7825 */ /* 0x001fc800078e006e */
[-C--:B------:R-:W-:Y:S01]  /*28e0*/  FMUL.FTZ R176, R115, R170.reuse ;  /* 0x000000aa73b07220 */ /* 0x080fe20000410000 */
[----:B------:R-:W-:Y:S01]  /*28f0*/  FMUL.FTZ R178, R175, R170 ;  /* 0x000000aaafb27220 */ /* 0x000fe20000410000 */
[----:B------:R-:W-:Y:S01]  /*2900*/  LEA.HI.X R109, R171, UR17, RZ, 0x3, P6 ;  /* 0x00000011ab6d7c11 */ /* 0x000fe2000b0f1cff */
[----:B------:R-:W2:Y:S01]  /*2910*/  LDG.E.64 R110, desc[UR4][R110.64] ;  /* 0x000000046e6e7981 */ /* 0x000ea2000c1e1b00 */
[----:B------:R-:W-:Y:S01]  /*2920*/  ISETP.NE.U32.AND P6, PT, RZ, UR14, PT ;  /* 0x0000000eff007c0c */ /* 0x000fe2000bfc5070 */
[----:B------:R-:W-:Y:S01]  /*2930*/  FMUL.FTZ R112, R31, R176 ;  /* 0x000000b01f707220 */ /* 0x000fe20000410000 */
[----:B------:R-:W-:Y:S01]  /*2940*/  FMUL.FTZ R180, R33, R178 ;  /* 0x000000b221b47220 */ /* 0x000fe20000410000 */
[-C--:B------:R-:W-:Y:S01]  /*2950*/  FMUL.FTZ R179, R167, R170.reuse ;  /* 0x000000aaa7b37220 */ /* 0x080fe20000410000 */
[----:B------:R-:W-:Y:S01]  /*2960*/  ISETP.NE.AND.EX P6, PT, RZ, UR15, PT, P6 ;  /* 0x0000000fff007c0c */ /* 0x000fe2000bfc5360 */
[----:B------:R-:W-:Y:S02]  /*2970*/  FMUL.FTZ R177, R113, R170 ;  /* 0x000000aa71b17220 */ /* 0x000fe40000410000 */
[----:B------:R-:W-:Y:S01]  /*2980*/  FMUL.FTZ R166, R32, R179 ;  /* 0x000000b320a67220 */ /* 0x000fe20000410000 */
[----:B------:R-:W0:Y:S01]  /*2990*/  F2F.BF16.F32 R112, R112 ;  /* 0x0000007000707304 */ /* 0x000e220000202000 */
[----:B------:R-:W-:-:S07]  /*29a0*/  FMUL.FTZ R114, R30, R177 ;  /* 0x000000b11e727220 */ /* 0x000fce0000410000 */
[----:B------:R-:W1:Y:S01]  /*29b0*/  F2F.BF16.F32 R180, R180 ;  /* 0x000000b400b47304 */ /* 0x000e620000202000 */
[----:B------:R-:W-:Y:S02]  /*29c0*/  @P6 F2FP.BF16.F32.PACK_AB R113, RZ, R113 ;  /* 0x00000071ff71623e */ /* 0x000fe400000010ff */
[----:B------:R-:W-:Y:S02]  /*29d0*/  @P6 F2FP.BF16.F32.PACK_AB R182, RZ, R115 ;  /* 0x00000073ffb6623e */ /* 0x000fe400000010ff */
[----:B------:R-:W-:Y:S02]  /*29e0*/  @P6 PRMT R153, R113, 0x7610, R153 ;  /* 0x0000761071996816 */ /* 0x000fe40000000099 */
[----:B------:R-:W-:Y:S01]  /*29f0*/  @P6 F2FP.BF16.F32.PACK_AB R175, RZ, R175 ;  /* 0x000000afffaf623e */ /* 0x000fe200000010ff */
[----:B------:R-:W3:Y:S01]  /*2a00*/  F2F.BF16.F32 R166, R166 ;  /* 0x000000a600a67304 */ /* 0x000ee20000202000 */
[----:B0-----:R-:W-:Y:S01]  /*2a10*/  IMAD.WIDE.U32 R112, R112, 0x10000, RZ ;  /* 0x0001000070707825 */ /* 0x001fe200078e00ff */
[----:B------:R-:W-:-:S02]  /*2a20*/  @P6 F2FP.BF16.F32.PACK_AB R167, RZ, R167 ;  /* 0x000000a7ffa7623e */ /* 0x000fc400000010ff */
[----:B------:R-:W-:Y:S02]  /*2a30*/  @P6 PRMT R169, R175, 0x7610, R169 ;  /* 0x00007610afa96816 */ /* 0x000fe400000000a9 */
[----:B------:R-:W-:Y:S01]  /*2a40*/  @P6 PRMT R155, R182, 0x7610, R155 ;  /* 0x00007610b69b6816 */ /* 0x000fe2000000009b */
[----:B-1----:R-:W-:Y:S01]  /*2a50*/  IMAD.U32 R115, R180, 0x10000, RZ ;  /* 0x00010000b4737824 */ /* 0x002fe200078e00ff */
[----:B------:R-:W0:Y:S01]  /*2a60*/  F2F.BF16.F32 R181, R114 ;  /* 0x0000007200b57304 */ /* 0x000e220000202000 */
[----:B------:R-:W-:-:S03]  /*2a70*/  @P6 PRMT R168, R167, 0x7610, R168 ;  /* 0x00007610a7a86816 */ /* 0x000fc600000000a8 */
[----:B---3--:R-:W-:Y:S02]  /*2a80*/  LOP3.LUT R113, R113, R115, R166, 0xfe, !PT ;  /* 0x0000007371717212 */ /* 0x008fe400078efea6 */
[----:B0-----:R-:W-:Y:S02]  /*2a90*/  LOP3.LUT R112, R112, R181, RZ, 0xfc, !PT ;  /* 0x000000b570707212 */ /* 0x001fe400078efcff */
[----:B--2---:R-:W-:Y:S02]  /*2aa0*/  MOV R175, R110 ;  /* 0x0000006e00af7202 */ /* 0x004fe40000000f00 */
[----:B------:R-:W-:Y:S01]  /*2ab0*/  SHF.R.U64 R180, R110, 0x10, R111 ;  /* 0x000000106eb47819 */ /* 0x000fe2000000126f */
[----:B------:R-:W-:Y:S06]  /*2ac0*/  @!P6 BRA `(.L_x_294) ;  /* 0x000000000020e947 */ /* 0x000fec0003800000 */
[----:B------:R-:W-:Y:S02]  /*2ad0*/  LOP3.LUT R166, R155, 0xffff, RZ, 0xc0, !PT ;  /* 0x0000ffff9ba67812 */ /* 0x000fe400078ec0ff */
[C---:B------:R-:W-:Y:S02]  /*2ae0*/  LEA R114, P6, R171.reuse, UR14, 0x3 ;  /* 0x0000000eab727c11 */ /* 0x040fe4000f8c18ff */
[----:B------:R-:W-:Y:S01]  /*2af0*/  PRMT R181, R168, 0x5410, R169 ;  /* 0x00005410a8b57816 */ /* 0x000fe200000000a9 */
[----:B------:R-:W-:Y:S01]  /*2b00*/  IMAD.WIDE.U32 R166, R166, 0x10000, RZ ;  /* 0x00010000a6a67825 */ /* 0x000fe200078e00ff */
[----:B------:R-:W-:-:S04]  /*2b10*/  LEA.HI.X R115, R171, UR15, RZ, 0x3, P6 ;  /* 0x0000000fab737c11 */ /* 0x000fc8000b0f1cff */
[----:B------:R-:W-:Y:S02]  /*2b20*/  LOP3.LUT R167, R181, R167, RZ, 0xfc, !PT ;  /* 0x000000a7b5a77212 */ /* 0x000fe400078efcff */
[----:B------:R-:W-:-:S05]  /*2b30*/  LOP3.LUT R166, R166, 0xffff, R153, 0xf8, !PT ;  /* 0x0000ffffa6a67812 */ /* 0x000fca00078ef899 */
[----:B------:R0:W-:Y:S02]  /*2b40*/  STG.E.64 desc[UR4][R114.64], R166 ;  /* 0x000000a672007986 */ /* 0x0001e4000c101b04 */
.L_x_294:
[----:B------:R2:W-:Y:S01]  /*2b50*/  STG.E.64 desc[UR4][R108.64], R112 ;  /* 0x000000706c007986 */ /* 0x0005e2000c101b04 */
[----:B0-----:R-:W-:Y:S01]  /*2b60*/  MOV R114, R111 ;  /* 0x0000006f00727202 */ /* 0x001fe20000000f00 */
[----:B------:R-:W-:Y:S01]  /*2b70*/  IMAD.U32 R175, R175, 0x10000, RZ ;  /* 0x00010000afaf7824 */ /* 0x000fe200078e00ff */
[----:B------:R-:W-:Y:S02]  /*2b80*/  SHF.R.U32.HI R115, RZ, 0x10, R111 ;  /* 0x00000010ff737819 */ /* 0x000fe4000001166f */
[----:B------:R-:W-:Y:S01]  /*2b90*/  SHF.L.U32 R110, R180, 0x10, RZ ;  /* 0x00000010b46e7819 */ /* 0x000fe200000006ff */
[----:B------:R-:W-:Y:S01]  /*2ba0*/  FFMA.FTZ R60, R175, R177, R60 ;  /* 0x000000b1af3c7223 */ /* 0x000fe2000001003c */
[----:B------:R-:W-:Y:S01]  /*2bb0*/  SHF.L.U32 R111, R114, 0x10, RZ ;  /* 0x00000010726f7819 */ /* 0x000fe200000006ff */
[----:B------:R-:W-:Y:S01]  /*2bc0*/  IMAD.U32 R114, R115, 0x10000, RZ ;  /* 0x0001000073727824 */ /* 0x000fe200078e00ff */
[----:B------:R-:W-:Y:S01]  /*2bd0*/  IADD3 R171, R171, 0x80, RZ ;  /* 0x00000080abab7810 */ /* 0x000fe20007ffe0ff */
[----:B------:R-:W-:-:S02]  /*2be0*/  FFMA.FTZ R61, R110, R176, R61 ;  /* 0x000000b06e3d7223 */ /* 0x000fc4000001003d */
[----:B------:R-:W-:Y:S01]  /*2bf0*/  FFMA.FTZ R62, R111, R179, R62 ;  /* 0x000000b36f3e7223 */ /* 0x000fe2000001003e */
[----:B------:R-:W-:-:S07]  /*2c00*/  FFMA.FTZ R63, R114, R178, R63 ;  /* 0x000000b2723f7223 */ /* 0x000fce000001003f */
.L_x_293:
[----:B------:R-:W-:Y:S05]  /*2c10*/  BSYNC B0 ;  /* 0x0000000000007941 */ /* 0x000fea0003800000 */
.L_x_292:
[----:B------:R-:W-:Y:S04]  /*2c20*/  BSSY B0, `(.L_x_295) ;  /* 0x0000052000007945 */ /* 0x000fe80003800000 */
[----:B------:R-:W-:Y:S05]  /*2c30*/  @!P3 BRA `(.L_x_296) ;  /* 0x000000040040b947 */ /* 0x000fea0003800000 */
[----:B------:R-:W-:Y:S01]  /*2c40*/  ISETP.NE.U32.AND P6, PT, RZ, UR10, PT ;  /* 0x0000000aff007c0c */ /* 0x000fe2000bfc5070 */
[-CC-:B-1----:R-:W-:Y:S01]  /*2c50*/  FFMA.FTZ R110, R136, R174.reuse, R173.reuse ;  /* 0x000000ae886e7223 */ /* 0x182fe200000100ad */
[-CC-:B--2---:R-:W-:Y:S01]  /*2c60*/  FFMA.FTZ R108, R130, R174.reuse, R173.reuse ;  /* 0x000000ae826c7223 */ /* 0x184fe200000100ad */
        /* <DEDUP_REMOVED lines=12> */
[--C-:B------:R-:W-:Y:S01]  /*2d30*/  @P6 IMAD.MOV.U32 R109, RZ, RZ, R161.reuse ;  /* 0x000000ffff6d6224 */ /* 0x100fe200078e00a1 */
[----:B------:R-:W-:Y:S02]  /*2d40*/  @P6 MOV R108, R160 ;  /* 0x000000a0006c6202 */ /* 0x000fe40000000f00 */
[----:B------:R-:W-:Y:S01]  /*2d50*/  @P6 SHF.L.U32 R110, R110, 0x10, RZ ;  /* 0x000000106e6e6819 */ /* 0x000fe200000006ff */
[----:B------:R-:W-:Y:S01]  /*2d60*/  @P6 IMAD.U32 R112, R109, 0x10000, RZ ;  /* 0x000100006d706824 */ /* 0x000fe200078e00ff */
[----:B------:R-:W-:Y:S02]  /*2d70*/  @P6 SHF.R.U32.HI R114, RZ, 0x10, R161 ;  /* 0x00000010ff726819 */ /* 0x000fe400000116a1 */
        /* <DEDUP_REMOVED lines=16> */
[----:B------:R-:W-:Y:S01]  /*2e80*/  FMUL.FTZ R180, R37, R178 ;  /* 0x000000b225b47220 */ /* 0x000fe20000410000 */
[----:B------:R-:W-:Y:S01]  /*2e90*/  ISETP.NE.AND.EX P6, PT, RZ, UR15, PT, P6 ;  /* 0x0000000fff007c0c */ /* 0x000fe2000bfc5360 */
[----:B------:R-:W-:Y:S01]  /*2ea0*/  FMUL.FTZ R177, R113, R170 ;  /* 0x000000aa71b17220 */ /* 0x000fe20000410000 */
[----:B------:R-:W-:Y:S01]  /*2eb0*/  FMUL.FTZ R166, R36, R179 ;  /* 0x000000b324a67220 */ /* 0x000fe20000410000 */
[----:B------:R-:W0:Y:S02]  /*2ec0*/  F2F.BF16.F32 R112, R112 ;  /* 0x0000007000707304 */ /* 0x000e240000202000 */
[----:B------:R-:W-:-:S06]  /*2ed0*/  FMUL.FTZ R114, R34, R177 ;  /* 0x000000b122727220 */ /* 0x000fcc0000410000 */
[----:B------:R-:W1:Y:S02]  /*2ee0*/  F2F.BF16.F32 R180, R180 ;  /* 0x000000b400b47304 */ /* 0x000e640000202000 */
[----:B------:R-:W-:Y:S02]  /*2ef0*/  @P6 F2FP.BF16.F32.PACK_AB R113, RZ, R113 ;  /* 0x00000071ff71623e */ /* 0x000fe400000010ff */
[----:B------:R-:W-:Y:S02]  /*2f00*/  @P6 F2FP.BF16.F32.PACK_AB R182, RZ, R115 ;  /* 0x00000073ffb6623e */ /* 0x000fe400000010ff */
[----:B------:R-:W-:Y:S01]  /*2f10*/  @P6 PRMT R153, R113, 0x7610, R153 ;  /* 0x0000761071996816 */ /* 0x000fe20000000099 */
[----:B0-----:R-:W-:Y:S01]  /*2f20*/  IMAD.WIDE.U32 R112, R112, 0x10000, RZ ;  /* 0x0001000070707825 */ /* 0x001fe200078e00ff */
[----:B------:R-:W0:Y:S01]  /*2f30*/  F2F.BF16.F32 R166, R166 ;  /* 0x000000a600a67304 */ /* 0x000e220000202000 */
[----:B------:R-:W-:Y:S02]  /*2f40*/  @P6 F2FP.BF16.F32.PACK_AB R175, RZ, R175 ;  /* 0x000000afffaf623e */ /* 0x000fe400000010ff */
[----:B------:R-:W-:-:S02]  /*2f50*/  @P6 F2FP.BF16.F32.PACK_AB R167, RZ, R167 ;  /* 0x000000a7ffa7623e */ /* 0x000fc400000010ff */
[----:B------:R-:W-:Y:S02]  /*2f60*/  @P6 PRMT R169, R175, 0x7610, R169 ;  /* 0x00007610afa96816 */ /* 0x000fe400000000a9 */
[----:B-1----:R-:W-:Y:S01]  /*2f70*/  SHF.L.U32 R115, R180, 0x10, RZ ;  /* 0x00000010b4737819 */ /* 0x002fe200000006ff */
[----:B------:R-:W1:Y:S01]  /*2f80*/  F2F.BF16.F32 R181, R114 ;  /* 0x0000007200b57304 */ /* 0x000e620000202000 */
[----:B------:R-:W-:Y:S02]  /*2f90*/  @P6 PRMT R155, R182, 0x7610, R155 ;  /* 0x00007610b69b6816 */ /* 0x000fe4000000009b */
[----:B------:R-:W-:Y:S02]  /*2fa0*/  @P6 PRMT R168, R167, 0x7610, R168 ;  /* 0x00007610a7a86816 */ /* 0x000fe400000000a8 */
[----:B0-----:R-:W-:Y:S02]  /*2fb0*/  LOP3.LUT R113, R113, R115, R166, 0xfe, !PT ;  /* 0x0000007371717212 */ /* 0x001fe400078efea6 */
[----:B-1----:R-:W-:-:S02]  /*2fc0*/  LOP3.LUT R112, R112, R181, RZ, 0xfc, !PT ;  /* 0x000000b570707212 */ /* 0x002fc400078efcff */
        /* <DEDUP_REMOVED lines=11> */
.L_x_297:
[----:B------:R3:W-:Y:S01]  /*3080*/  STG.E.64 desc[UR4][R108.64], R112 ;  /* 0x000000706c007986 */ /* 0x0007e2000c101b04 */
[--C-:B0-----:R-:W-:Y:S01]  /*3090*/  IMAD.MOV.U32 R114, RZ, RZ, R111.reuse ;  /* 0x000000ffff727224 */ /* 0x101fe200078e006f */
[----:B------:R-:W-:Y:S02]  /*30a0*/  SHF.R.U32.HI R115, RZ, 0x10, R111 ;  /* 0x00000010ff737819 */ /* 0x000fe4000001166f */
[----:B------:R-:W-:Y:S02]  /*30b0*/  SHF.L.U32 R175, R175, 0x10, RZ ;  /* 0x00000010afaf7819 */ /* 0x000fe400000006ff */
[----:B------:R-:W-:Y:S02]  /*30c0*/  SHF.L.U32 R110, R180, 0x10, RZ ;  /* 0x00000010b46e7819 */ /* 0x000fe400000006ff */
[----:B------:R-:W-:Y:S01]  /*30d0*/  SHF.L.U32 R111, R114, 0x10, RZ ;  /* 0x00000010726f7819 */ /* 0x000fe200000006ff */
[----:B------:R-:W-:Y:S02]  /*30e0*/  IMAD.U32 R114, R115, 0x10000, RZ ;  /* 0x0001000073727824 */ /* 0x000fe400078e00ff */
[----:B------:R-:W-:Y:S01]  /*30f0*/  FFMA.FTZ R56, R175, R177, R56 ;  /* 0x000000b1af387223 */ /* 0x000fe20000010038 */
[----:B------:R-:W-:Y:S01]  /*3100*/  FFMA.FTZ R57, R110, R176, R57 ;  /* 0x000000b06e397223 */ /* 0x000fe20000010039 */
[----:B------:R-:W-:Y:S01]  /*3110*/  IADD3 R171, R171, 0x80, RZ ;  /* 0x00000080abab7810 */ /* 0x000fe20007ffe0ff */
[----:B------:R-:W-:Y:S01]  /*3120*/  FFMA.FTZ R58, R111, R179, R58 ;  /* 0x000000b36f3a7223 */ /* 0x000fe2000001003a */
[----:B---3--:R-:W-:-:S07]  /*3130*/  FFMA.FTZ R59, R114, R178, R59 ;  /* 0x000000b2723b7223 */ /* 0x008fce000001003b */
.L_x_296:
[----:B------:R-:W-:Y:S05]  /*3140*/  BSYNC B0 ;  /* 0x0000000000007941 */ /* 0x000fea0003800000 */
.L_x_295:
        /* <DEDUP_REMOVED lines=16> */
[--C-:B------:R-:W-:Y:S02]  /*3250*/  @P6 SHF.R.U64 R110, R158, 0x10, R159.reuse ;  /* 0x000000109e6e6819 */ /* 0x100fe4000000129f */
[----:B------:R-:W-:Y:S02]  /*3260*/  @P6 SHF.R.U32.HI R114, RZ, 0x10, R159 ;  /* 0x00000010ff726819 */ /* 0x000fe4000001169f */
[----:B------:R-:W-:Y:S02]  /*3270*/  @P6 SHF.L.U32 R110, R110, 0x10, RZ ;  /* 0x000000106e6e6819 */ /* 0x000fe400000006ff */
[----:B------:R-:W-:Y:S02]  /*3280*/  @P6 MOV R108, R158 ;  /* 0x0000009e006c6202 */ /* 0x000fe40000000f00 */
[----:B------:R-:W-:Y:S01]  /*3290*/  @P6 MOV R109, R159 ;  /* 0x0000009f006d6202 */ /* 0x000fe20000000f00 */
[----:B------:R-:W-:Y:S01]  /*32a0*/  @P6 FADD.FTZ R115, R115, R110 ;  /* 0x0000006e73736221 */ /* 0x000fe20000010000 */
[----:B------:R-:W-:Y:S01]  /*32b0*/  @P6 SHF.L.U32 R114, R114, 0x10, RZ ;  /* 0x0000001072726819 */ /* 0x000fe200000006ff */
[----:B------:R-:W0:Y:S01]  /*32c0*/  LDC.64 R110, c[0x0][0x220] ;  /* 0x00008800ff6e7b82 */ /* 0x000e220000000a00 */
[----:B------:R-:W-:Y:S01]  /*32d0*/  @P6 SHF.L.U32 R112, R109, 0x10, RZ ;  /* 0x000000106d706819 */ /* 0x000fe200000006ff */
[----:B------:R-:W-:-:S02]  /*32e0*/  @P6 IMAD.U32 R108, R108, 0x10000, RZ ;  /* 0x000100006c6c6824 */ /* 0x000fc400078e00ff */
[----:B------:R-:W-:Y:S02]  /*32f0*/  @P6 FADD.FTZ R175, R175, R114 ;  /* 0x00000072afaf6221 */ /* 0x000fe40000010000 */
[----:B------:R-:W-:Y:S01]  /*3300*/  @P6 FADD.FTZ R113, R113, R108 ;  /* 0x0000006c71716221 */ /* 0x000fe20000010000 */
        /* <DEDUP_REMOVED lines=42> */
.L_x_300:
[----:B------:R3:W-:Y:S01]  /*35b0*/  STG.E.64 desc[UR4][R108.64], R112 ;  /* 0x000000706c007986 */ /* 0x0007e2000c101b04 */
[----:B0-----:R-:W-:Y:S01]  /*35c0*/  MOV R114, R111 ;  /* 0x0000006f00727202 */ /* 0x001fe20000000f00 */
[----:B------:R-:W-:Y:S01]  /*35d0*/  IMAD.U32 R110, R180, 0x10000, RZ ;  /* 0x00010000b46e7824 */ /* 0x000fe200078e00ff */
[----:B------:R-:W-:Y:S02]  /*35e0*/  SHF.R.U32.HI R115, RZ, 0x10, R111 ;  /* 0x00000010ff737819 */ /* 0x000fe4000001166f */
[----:B------:R-:W-:Y:S01]  /*35f0*/  SHF.L.U32 R111, R114, 0x10, RZ ;  /* 0x00000010726f7819 */ /* 0x000fe200000006ff */
[----:B------:R-:W-:Y:S01]  /*3600*/  FFMA.FTZ R53, R110, R176, R53 ;  /* 0x000000b06e357223 */ /* 0x000fe20000010035 */
[----:B------:R-:W-:Y:S02]  /*3610*/  SHF.L.U32 R175, R175, 0x10, RZ ;  /* 0x00000010afaf7819 */ /* 0x000fe400000006ff */
[----:B------:R-:W-:Y:S01]  /*3620*/  SHF.L.U32 R114, R115, 0x10, RZ ;  /* 0x0000001073727819 */ /* 0x000fe200000006ff */
[----:B------:R-:W-:Y:S01]  /*3630*/  FFMA.FTZ R54, R111, R179, R54 ;  /* 0x000000b36f367223 */ /* 0x000fe20000010036 */
[----:B------:R-:W-:Y:S01]  /*3640*/  IADD3 R171, R171, 0x80, RZ ;  /* 0x00000080abab7810 */ /* 0x000fe20007ffe0ff */
[----:B------:R-:W-:-:S02]  /*3650*/  FFMA.FTZ R52, R175, R177, R52 ;  /* 0x000000b1af347223 */ /* 0x000fc40000010034 */
[----:B---3--:R-:W-:-:S07]  /*3660*/  FFMA.FTZ R55, R114, R178, R55 ;  /* 0x000000b272377223 */ /* 0x008fce0000010037 */
.L_x_299:
[----:B------:R-:W-:Y:S05]  /*3670*/  BSYNC B0 ;  /* 0x0000000000007941 */ /* 0x000fea0003800000 */
.L_x_298:
[----:B------:R-:W-:Y:S01]  /*3680*/  ISETP.NE.AND P6, PT, R145, RZ, PT ;  /* 0x000000ff9100720c */ /* 0x000fe20003fc5270 */
[----:B------:R-:W-:-:S12]  /*3690*/  BSSY B0, `(.L_x_301) ;  /* 0x0000051000007945 */ /* 0x000fd80003800000 */
[----:B------:R-:W-:Y:S05]  /*36a0*/  @!P6 BRA `(.L_x_302) ;  /* 0x00000004003ce947 */ /* 0x000fea0003800000 */
[----:B------:R-:W-:Y:S01]  /*36b0*/  ISETP.NE.U32.AND P6, PT, RZ, UR10, PT ;  /* 0x0000000aff007c0c */ /* 0x000fe2000bfc5070 */
[-CC-:B--2---:R-:W-:Y:S01]  /*36c0*/  FFMA.FTZ R108, R146, R174.reuse, R173.reuse ;  /* 0x000000ae926c7223 */ /* 0x184fe200000100ad */
[-CC-:B------:R-:W-:Y:S01]  /*36d0*/  FFMA.FTZ R109, R147, R174.reuse, R173.reuse ;  /* 0x000000ae936d7223 */ /* 0x180fe200000100ad */
[-C--:B-1----:R-:W-:Y:S01]  /*36e0*/  FFMA.FTZ R113, R151, R174.reuse, R173 ;  /* 0x000000ae97717223 */ /* 0x082fe200000100ad */
        /* <DEDUP_REMOVED lines=12> */
[----:B------:R-:W-:Y:S02]  /*37b0*/  @P6 MOV R109, R157 ;  /* 0x0000009d006d6202 */ /* 0x000fe40000000f00 */
[----:B------:R-:W-:Y:S02]  /*37c0*/  @P6 SHF.L.U32 R110, R110, 0x10, RZ ;  /* 0x000000106e6e6819 */ /* 0x000fe400000006ff */
[----:B------:R-:W-:Y:S01]  /*37d0*/  @P6 SHF.R.U32.HI R114, RZ, 0x10, R157 ;  /* 0x00000010ff726819 */ /* 0x000fe2000001169d */
[----:B------:R-:W-:Y:S01]  /*37e0*/  @P6 IMAD.U32 R112, R109, 0x10000, RZ ;  /* 0x000100006d706824 */ /* 0x000fe200078e00ff */
        /* <DEDUP_REMOVED lines=12> */
[----:B------:R-:W5:Y:S01]  /*38b0*/  LDG.E.64 R110, desc[UR4][R110.64] ;  /* 0x000000046e6e7981 */ /* 0x000f62000c1e1b00 */
        /* <DEDUP_REMOVED lines=23> */
[----:B-1----:R-:W-:Y:S01]  /*3a30*/  LOP3.LUT R112, R112, R179, RZ, 0xfc, !PT ;  /* 0x000000b370707212 */ /* 0x002fe200078efcff */
[----:B------:R-:W-:Y:S06]  /*3a40*/  @!P6 BRA `(.L_x_303) ;  /* 0x000000000020e947 */ /* 0x000fec0003800000 */
[----:B------:R-:W-:Y:S02]  /*3a50*/  LOP3.LUT R166, R155, 0xffff, RZ, 0xc0, !PT ;  /* 0x0000ffff9ba67812 */ /* 0x000fe400078ec0ff */
[----:B------:R-:W-:-:S03]  /*3a60*/  LEA R114, P6, R171, UR14, 0x3 ;  /* 0x0000000eab727c11 */ /* 0x000fc6000f8c18ff */
[----:B------:R-:W-:Y:S01]  /*3a70*/  IMAD.WIDE.U32 R166, R166, 0x10000, RZ ;  /* 0x00010000a6a67825 */ /* 0x000fe200078e00ff */
[----:B------:R-:W-:Y:S02]  /*3a80*/  LEA.HI.X R115, R171, UR15, RZ, 0x3, P6 ;  /* 0x0000000fab737c11 */ /* 0x000fe4000b0f1cff */
[----:B------:R-:W-:Y:S02]  /*3a90*/  PRMT R171, R168, 0x5410, R169 ;  /* 0x00005410a8ab7816 */ /* 0x000fe400000000a9 */
[----:B------:R-:W-:Y:S02]  /*3aa0*/  LOP3.LUT R166, R166, 0xffff, R153, 0xf8, !PT ;  /* 0x0000ffffa6a67812 */ /* 0x000fe400078ef899 */
[----:B------:R-:W-:-:S05]  /*3ab0*/  LOP3.LUT R167, R171, R167, RZ, 0xfc, !PT ;  /* 0x000000a7aba77212 */ /* 0x000fca00078efcff */
[----:B------:R0:W-:Y:S02]  /*3ac0*/  STG.E.64 desc[UR4][R114.64], R166 ;  /* 0x000000a672007986 */ /* 0x0001e4000c101b04 */
.L_x_303:
[----:B------:R3:W-:Y:S01]  /*3ad0*/  STG.E.64 desc[UR4][R108.64], R112 ;  /* 0x000000706c007986 */ /* 0x0007e2000c101b04 */
[----:B0----5:R-:W-:Y:S01]  /*3ae0*/  MOV R114, R110 ;  /* 0x0000006e00727202 */ /* 0x021fe20000000f00 */
[--C-:B------:R-:W-:Y:S01]  /*3af0*/  IMAD.MOV.U32 R115, RZ, RZ, R111.reuse ;  /* 0x000000ffff737224 */ /* 0x100fe200078e006f */
[--C-:B------:R-:W-:Y:S02]  /*3b00*/  SHF.R.U64 R110, R110, 0x10, R111.reuse ;  /* 0x000000106e6e7819 */ /* 0x100fe4000000126f */
[----:B------:R-:W-:Y:S02]  /*3b10*/  SHF.R.U32.HI R166, RZ, 0x10, R111 ;  /* 0x00000010ffa67819 */ /* 0x000fe4000001166f */
[----:B------:R-:W-:Y:S02]  /*3b20*/  SHF.L.U32 R111, R114, 0x10, RZ ;  /* 0x00000010726f7819 */ /* 0x000fe400000006ff */
[----:B------:R-:W-:Y:S01]  /*3b30*/  SHF.L.U32 R110, R110, 0x10, RZ ;  /* 0x000000106e6e7819 */ /* 0x000fe200000006ff */
[----:B------:R-:W-:Y:S01]  /*3b40*/  IMAD.U32 R114, R166, 0x10000, RZ ;  /* 0x00010000a6727824 */ /* 0x000fe200078e00ff */
[----:B------:R-:W-:Y:S01]  /*3b50*/  SHF.L.U32 R115, R115, 0x10, RZ ;  /* 0x0000001073737819 */ /* 0x000fe200000006ff */
[----:B------:R-:W-:-:S02]  /*3b60*/  FFMA.FTZ R48, R111, R173, R48 ;  /* 0x000000ad6f307223 */ /* 0x000fc40000010030 */
[----:B------:R-:W-:Y:S01]  /*3b70*/  FFMA.FTZ R49, R110, R172, R49 ;  /* 0x000000ac6e317223 */ /* 0x000fe20000010031 */
[----:B------:R-:W-:Y:S01]  /*3b80*/  FFMA.FTZ R51, R114, R174, R51 ;  /* 0x000000ae72337223 */ /* 0x000fe20000010033 */
[----:B---3--:R-:W-:-:S07]  /*3b90*/  FFMA.FTZ R50, R115, R175, R50 ;  /* 0x000000af73327223 */ /* 0x008fce0000010032 */
.L_x_302:
[----:B------:R-:W-:Y:S05]  /*3ba0*/  BSYNC B0 ;  /* 0x0000000000007941 */ /* 0x000fea0003800000 */
.L_x_301:
[----:B------:R-:W-:Y:S02]  /*3bb0*/  IADD3 R5, R5, UR18, RZ ;  /* 0x0000001205057c10 */ /* 0x000fe4000fffe0ff */
[----:B------:R-:W-:Y:S02]  /*3bc0*/  SEL R114, RZ, 0x1, P0 ;  /* 0x00000001ff727807 */ /* 0x000fe40000000000 */
[----:B------:R-:W-:-:S13]  /*3bd0*/  ISETP.GE.AND P0, PT, R5, UR19, PT ;  /* 0x0000001305007c0c */ /* 0x000fda000bf06270 */
[----:B------:R-:W-:Y:S05]  /*3be0*/  @!P0 BRA `(.L_x_304) ;  /* 0xffffffcc00d08947 */ /* 0x000fea000383ffff */
.L_x_277:
[----:B------:R-:W0:Y:S01]  /*3bf0*/  S2R R0, SR_TID.X ;  /* 0x0000000000007919 */ /* 0x000e220000002100 */
[----:B------:R-:W0:Y:S01]  /*3c00*/  S2UR UR6, SR_CTAID.X ;  /* 0x00000000000679c3 */ /* 0x000e220000002500 */
[----:B------:R-:W-:Y:S01]  /*3c10*/  BSSY B0, `(.L_x_305) ;  /* 0x000000f000007945 */ /* 0x000fe20003800000 */
[----:B0-----:R-:W-:-:S05]  /*3c20*/  LEA.HI R3, R0, UR6, RZ, 0x19 ;  /* 0x0000000600037c11 */ /* 0x001fca000f8fc8ff */
[----:B------:R-:W-:-:S05]  /*3c30*/  IMAD R3, R3, R2, RZ ;  /* 0x0000000203037224 */ /* 0x000fca00078e02ff */
[----:B-----5:R-:W-:Y:S01]  /*3c40*/  LEA.HI R9, R3, R4, RZ, 0x1e ;  /* 0x0000000403097211 */ /* 0x020fe200078ff0ff */
[----:B------:R-:W-:Y:S06]  /*3c50*/  @!P5 BRA `(.L_x_306) ;  /* 0x000000000028d947 */ /* 0x000fec0003800000 */
[----:B------:R-:W0:Y:S08]  /*3c60*/  LDC.64 R2, c[0x0][0x2d0] ;  /* 0x0000b400ff027b82 */ /* 0x000e300000000a00 */
[----:B------:R-:W3:Y:S08]  /*3c70*/  LDC.64 R4, c[0x0][0x2d8] ;  /* 0x0000b600ff047b82 */ /* 0x000ef00000000a00 */
[----:B------:R-:W4:Y:S01]  /*3c80*/  LDC.64 R6, c[0x0][0x2f0] ;  /* 0x0000bc00ff067b82 */ /* 0x000f220000000a00 */
[----:B0-----:R-:W-:-:S05]  /*3c90*/  IMAD.WIDE.U32 R2, R9, 0x10, R2 ;  /* 0x0000001009027825 */ /* 0x001fca00078e0002 */
[----:B------:R0:W-:Y:S01]  /*3ca0*/  STG.E.128 desc[UR4][R2.64], R84 ;  /* 0x0000005402007986 */ /* 0x0001e2000c101d04 */
[----:B---3--:R-:W-:-:S05]  /*3cb0*/  IMAD.WIDE.U32 R4, R9, 0x10, R4 ;  /* 0x0000001009047825 */ /* 0x008fca00078e0004 */
[----:B------:R0:W-:Y:S01]  /*3cc0*/  STG.E.128 desc[UR4][R4.64], R104 ;  /* 0x0000006804007986 */ /* 0x0001e2000c101d04 */
[C---:B----4-:R-:W-:Y:S01]  /*3cd0*/  IMAD.WIDE.U32 R6, R9.reuse, 0x10, R6 ;  /* 0x0000001009067825 */ /* 0x050fe200078e0006 */
[----:B------:R-:W-:-:S04]  /*3ce0*/  IADD3 R9, R9, 0x80, RZ ;  /* 0x0000008009097810 */ /* 0x000fc80007ffe0ff */
[----:B------:R0:W-:Y:S03]  /*3cf0*/  STG.E.128 desc[UR4][R6.64], R64 ;  /* 0x0000004006007986 */ /* 0x0001e6000c101d04 */
.L_x_306:
[----:B------:R-:W-:Y:S05]  /*3d00*/  BSYNC B0 ;  /* 0x0000000000007941 */ /* 0x000fea0003800000 */
.L_x_305:
[----:B------:R-:W-:Y:S04]  /*3d10*/  BSSY B0, `(.L_x_307) ;  /* 0x000000c000007945 */ /* 0x000fe80003800000 */
[----:B------:R-:W-:Y:S05]  /*3d20*/  @!P4 BRA `(.L_x_308) ;  /* 0x000000000028c947 */ /* 0x000fea0003800000 */
[----:B0-----:R-:W0:Y:S08]  /*3d30*/  LDC.64 R2, c[0x0][0x2d0] ;  /* 0x0000b400ff027b82 */ /* 0x001e300000000a00 */
        /* <DEDUP_REMOVED lines=9> */
.L_x_308:
[----:B------:R-:W-:Y:S05]  /*3dd0*/  BSYNC B0 ;  /* 0x0000000000007941 */ /* 0x000fea0003800000 */
.L_x_307:
        /* <DEDUP_REMOVED lines=9> */
[----:B----4-:R-:W-:-:S04]  /*3e70*/  IMAD.WIDE.U32 R6, R9, 0x10, R6 ;  /* 0x0000001009067825 */ /* 0x010fc800078e0006 */
[----:B------:R-:W-:Y:S01]  /*3e80*/  VIADD R9, R9, 0x80 ;  /* 0x0000008009097836 */ /* 0x000fe20000000000 */
[----:B------:R0:W-:Y:S06]  /*3e90*/  STG.E.128 desc[UR4][R6.64], R56 ;  /* 0x0000003806007986 */ /* 0x0001ec000c101d04 */
.L_x_310:
[----:B------:R-:W-:Y:S05]  /*3ea0*/  BSYNC B0 ;  /* 0x0000000000007941 */ /* 0x000fea0003800000 */
.L_x_309:
        /* <DEDUP_REMOVED lines=12> */
.L_x_312:
[----:B------:R-:W-:Y:S05]  /*3f70*/  BSYNC B0 ;  /* 0x0000000000007941 */ /* 0x000fea0003800000 */
.L_x_311:
[----:B------:R-:W-:-:S13]  /*3f80*/  ISETP.NE.AND P0, PT, R145, RZ, PT ;  /* 0x000000ff9100720c */ /* 0x000fda0003f05270 */
[----:B------:R-:W-:Y:S05]  /*3f90*/  @!P0 EXIT ;  /* 0x000000000000894d */ /* 0x000fea0003800000 */
[----:B0-----:R-:W0:Y:S08]  /*3fa0*/  LDC.64 R2, c[0x0][0x2d0] ;  /* 0x0000b400ff027b82 */ /* 0x001e300000000a00 */
[----:B------:R-:W3:Y:S08]  /*3fb0*/  LDC.64 R4, c[0x0][0x2d8] ;  /* 0x0000b600ff047b82 */ /* 0x000ef00000000a00 */
[----:B------:R-:W4:Y:S01]  /*3fc0*/  LDC.64 R6, c[0x0][0x2f0] ;  /* 0x0000bc00ff067b82 */ /* 0x000f220000000a00 */
[----:B0-----:R-:W-:-:S05]  /*3fd0*/  IMAD.WIDE.U32 R2, R9, 0x10, R2 ;  /* 0x0000001009027825 */ /* 0x001fca00078e0002 */
[----:B------:R-:W-:Y:S01]  /*3fe0*/  STG.E.128 desc[UR4][R2.64], R68 ;  /* 0x0000004402007986 */ /* 0x000fe2000c101d04 */
[----:B---3--:R-:W-:-:S05]  /*3ff0*/  IMAD.WIDE.U32 R4, R9, 0x10, R4 ;  /* 0x0000001009047825 */ /* 0x008fca00078e0004 */
[----:B------:R-:W-:Y:S01]  /*4000*/  STG.E.128 desc[UR4][R4.64], R88 ;  /* 0x0000005804007986 */ /* 0x000fe2000c101d04 */
[----:B----4-:R-:W-:-:S05]  /*4010*/  IMAD.WIDE.U32 R6, R9, 0x10, R6 ;  /* 0x0000001009067825 */ /* 0x010fca00078e0006 */
[----:B------:R-:W-:Y:S01]  /*4020*/  STG.E.128 desc[UR4][R6.64], R48 ;  /* 0x0000003006007986 */ /* 0x000fe2000c101d04 */
[----:B------:R-:W-:Y:S05]  /*4030*/  EXIT ;  /* 0x000000000000794d */ /* 0x000fea0003800000 */
.L_x_288:
[----:B------:R-:W-:Y:S01]  /*4040*/  MOV R176, R175 ;  /* 0x000000af00b07202 */ /* 0x000fe20000000f00 */
[----:B------:R-:W-:Y:S01]  /*4050*/  IMAD.MOV.U32 R178, RZ, RZ, 0x1f ;  /* 0x0000001fffb27424 */ /* 0x000fe200078e00ff */
[----:B------:R-:W-:Y:S02]  /*4060*/  MOV R177, 0x10 ;  /* 0x0000001000b17802 */ /* 0x000fe40000000f00 */
[----:B------:R-:W-:-:S07]  /*4070*/  MOV R173, 0xffffffff ;  /* 0xffffffff00ad7802 */ /* 0x000fce0000000f00 */
[----:B------:R-:W-:Y:S05]  /*4080*/  WARPSYNC.COLLECTIVE R173, `(.L_x_313) ;  /* 0x00000000ad087348 */ /* 0x000fea0003c00000 */
[----:B------:R0:W1:Y:S02]  /*4090*/  SHFL.DOWN P6, R167, R176, R177, R178 ;  /* 0x080000b1b0a77389 */ /* 0x00006400000c00b2 */
[----:B01----:R-:W-:Y:S01]  /*40a0*/  ENDCOLLECTIVE ;  /* 0x000000000000791b */ /* 0x003fe20003800000 */
.L_x_313:
[----:B------:R-:W-:Y:S02]  /*40b0*/  MOV R176, R174 ;  /* 0x000000ae00b07202 */ /* 0x000fe40000000f00 */
[----:B------:R-:W-:-:S07]  /*40c0*/  MOV R110, R167 ;  /* 0x000000a7006e7202 */ /* 0x000fce0000000f00 */
[----:B------:R-:W-:Y:S05]  /*40d0*/  WARPSYNC.COLLECTIVE R173, `(.L_x_314) ;  /* 0x00000000ad087348 */ /* 0x000fea0003c00000 */
[----:B------:R0:W1:Y:S02]  /*40e0*/  SHFL.DOWN P6, R167, R176, R177, R178 ;  /* 0x080000b1b0a77389 */ /* 0x00006400000c00b2 */
[----:B01----:R-:W-:Y:S01]  /*40f0*/  ENDCOLLECTIVE ;  /* 0x000000000000791b */ /* 0x003fe20003800000 */
.L_x_314:
[----:B------:R-:W-:-:S05]  /*4100*/  FADD.FTZ R110, R110, R175 ;  /* 0x000000af6e6e7221 */ /* 0x000fca0000010000 */
[----:B------:R-:W-:Y:S02]  /*4110*/  MOV R176, R110 ;  /* 0x0000006e00b07202 */ /* 0x000fe40000000f00 */
[----:B------:R-:W-:Y:S01]  /*4120*/  MOV R177, 0x8 ;  /* 0x0000000800b17802 */ /* 0x000fe20000000f00 */
[----:B------:R-:W-:-:S07]  /*4130*/  IMAD.MOV.U32 R109, RZ, RZ, R167 ;  /* 0x000000ffff6d7224 */ /* 0x000fce00078e00a7 */
[----:B------:R-:W-:Y:S05]  /*4140*/  WARPSYNC.COLLECTIVE R173, `(.L_x_315) ;  /* 0x00000000ad087348 */ /* 0x000fea0003c00000 */
[----:B------:R0:W1:Y:S02]  /*4150*/  SHFL.DOWN P6, R167, R176, R177, R178 ;  /* 0x080000b1b0a77389 */ /* 0x00006400000c00b2 */
[----:B01----:R-:W-:Y:S01]  /*4160*/  ENDCOLLECTIVE ;  /* 0x000000000000791b */ /* 0x003fe20003800000 */
.L_x_315:
[----:B------:R-:W-:-:S04]  /*4170*/  FADD.FTZ R109, R109, R174 ;  /* 0x000000ae6d6d7221 */ /* 0x000fc80000010000 */
[----:B------:R-:W-:Y:S01]  /*4180*/  IMAD.MOV.U32 R176, RZ, RZ, R109 ;  /* 0x000000ffffb07224 */ /* 0x000fe200078e006d */
[----:B------:R-:W-:-:S07]  /*4190*/  MOV R111, R167 ;  /* 0x000000a7006f7202 */ /* 0x000fce0000000f00 */
[----:B------:R-:W-:Y:S05]  /*41a0*/  WARPSYNC.COLLECTIVE R173, `(.L_x_316) ;  /* 0x00000000ad087348 */ /* 0x000fea0003c00000 */
[----:B------:R0:W1:Y:S02]  /*41b0*/  SHFL.DOWN P6, R167, R176, R177, R178 ;  /* 0x080000b1b0a77389 */ /* 0x00006400000c00b2 */
[----:B01----:R-:W-:Y:S01]  /*41c0*/  ENDCOLLECTIVE ;  /* 0x000000000000791b */ /* 0x003fe20003800000 */
.L_x_316:
[----:B------:R-:W-:-:S05]  /*41d0*/  FADD.FTZ R111, R110, R111 ;  /* 0x0000006f6e6f7221 */ /* 0x000fca0000010000 */
[----:B------:R-:W-:Y:S02]  /*41e0*/  MOV R176, R111 ;  /* 0x0000006f00b07202 */ /* 0x000fe40000000f00 */
[----:B------:R-:W-:Y:S02]  /*41f0*/  MOV R177, 0x4 ;  /* 0x0000000400b17802 */ /* 0x000fe40000000f00 */
[----:B------:R-:W-:-:S07]  /*4200*/  MOV R112, R167 ;  /* 0x000000a700707202 */ /* 0x000fce0000000f00 */
[----:B------:R-:W-:Y:S05]  /*4210*/  WARPSYNC.COLLECTIVE R173, `(.L_x_317) ;  /* 0x00000000ad087348 */ /* 0x000fea0003c00000 */
[----:B------:R0:W1:Y:S02]  /*4220*/  SHFL.DOWN P6, R167, R176, R177, R178 ;  /* 0x080000b1b0a77389 */ /* 0x00006400000c00b2 */
[----:B01----:R-:W-:Y:S01]  /*4230*/  ENDCOLLECTIVE ;  /* 0x000000000000791b */ /* 0x003fe20003800000 */
.L_x_317:
[----:B------:R-:W-:-:S05]  /*4240*/  FADD.FTZ R112, R109, R112 ;  /* 0x000000706d707221 */ /* 0x000fca0000010000 */
[----:B------:R-:W-:Y:S01]  /*4250*/  MOV R176, R112 ;  /* 0x0000007000b07202 */ /* 0x000fe20000000f00 */
[----:B------:R-:W-:-:S07]  /*4260*/  IMAD.MOV.U32 R114, RZ, RZ, R167 ;  /* 0x000000ffff727224 */ /* 0x000fce00078e00a7 */
[----:B------:R-:W-:Y:S05]  /*4270*/  WARPSYNC.COLLECTIVE R173, `(.L_x_318) ;  /* 0x00000000ad087348 */ /* 0x000fea0003c00000 */
[----:B------:R0:W1:Y:S02]  /*4280*/  SHFL.DOWN P6, R167, R176, R177, R178 ;  /* 0x080000b1b0a77389 */ /* 0x00006400000c00b2 */
[----:B01----:R-:W-:Y:S01]  /*4290*/  ENDCOLLECTIVE ;  /* 0x000000000000791b */ /* 0x003fe20003800000 */
.L_x_318:
[----:B------:R-:W-:-:S05]  /*42a0*/  FADD.FTZ R114, R111, R114 ;  /* 0x000000726f727221 */ /* 0x000fca0000010000 */
[----:B------:R-:W-:Y:S01]  /*42b0*/  MOV R176, R114 ;  /* 0x0000007200b07202 */ /* 0x000fe20000000f00 */
[----:B------:R-:W-:Y:S01]  /*42c0*/  IMAD.MOV.U32 R177, RZ, RZ, 0x2 ;  /* 0x00000002ffb17424 */ /* 0x000fe200078e00ff */
[----:B------:R-:W-:-:S07]  /*42d0*/  MOV R113, R167 ;  /* 0x000000a700717202 */ /* 0x000fce0000000f00 */
[----:B------:R-:W-:Y:S05]  /*42e0*/  WARPSYNC.COLLECTIVE R173, `(.L_x_319) ;  /* 0x00000000ad087348 */ /* 0x000fea0003c00000 */
[----:B------:R0:W1:Y:S02]  /*42f0*/  SHFL.DOWN P6, R167, R176, R177, R178 ;  /* 0x080000b1b0a77389 */ /* 0x00006400000c00b2 */
[----:B01----:R-:W-:Y:S01]  /*4300*/  ENDCOLLECTIVE ;  /* 0x000000000000791b */ /* 0x003fe20003800000 */
.L_x_319:
[----:B------:R-:W-:-:S05]  /*4310*/  FADD.FTZ R113, R112, R113 ;  /* 0x0000007170717221 */ /* 0x000fca0000010000 */
[----:B------:R-:W-:Y:S02]  /*4320*/  MOV R176, R113 ;  /* 0x0000007100b07202 */ /* 0x000fe40000000f00 */
[----:B------:R-:W-:-:S07]  /*4330*/  MOV R115, R167 ;  /* 0x000000a700737202 */ /* 0x000fce0000000f00 */
[----:B------:R-:W-:Y:S05]  /*4340*/  WARPSYNC.COLLECTIVE R173, `(.L_x_320) ;  /* 0x00000000ad087348 */ /* 0x000fea0003c00000 */
[----:B------:R0:W1:Y:S02]  /*4350*/  SHFL.DOWN P6, R167, R176, R177, R178 ;  /* 0x080000b1b0a77389 */ /* 0x00006400000c00b2 */
[----:B01----:R-:W-:Y:S01]  /*4360*/  ENDCOLLECTIVE ;  /* 0x000000000000791b */ /* 0x003fe20003800000 */
.L_x_320:
[----:B------:R-:W-:-:S04]  /*4370*/  FADD.FTZ R115, R114, R115 ;  /* 0x0000007372737221 */ /* 0x000fc80000010000 */
[----:B------:R-:W-:Y:S01]  /*4380*/  IMAD.MOV.U32 R176, RZ, RZ, R115 ;  /* 0x000000ffffb07224 */ /* 0x000fe200078e0073 */
[----:B------:R-:W-:Y:S02]  /*4390*/  MOV R177, 0x1 ;  /* 0x0000000100b17802 */ /* 0x000fe40000000f00 */
[----:B------:R-:W-:-:S07]  /*43a0*/  MOV R174, R167 ;  /* 0x000000a700ae7202 */ /* 0x000fce0000000f00 */
[----:B------:R-:W-:Y:S05]  /*43b0*/  WARPSYNC.COLLECTIVE R173, `(.L_x_321) ;  /* 0x00000000ad087348 */ /* 0x000fea0003c00000 */
[----:B------:R0:W1:Y:S02]  /*43c0*/  SHFL.DOWN P6, R167, R176, R177, R178 ;  /* 0x080000b1b0a77389 */ /* 0x00006400000c00b2 */
[----:B01----:R-:W-:Y:S01]  /*43d0*/  ENDCOLLECTIVE ;  /* 0x000000000000791b */ /* 0x003fe20003800000 */
.L_x_321:
[----:B------:R-:W-:-:S05]  /*43e0*/  FADD.FTZ R174, R113, R174 ;  /* 0x000000ae71ae7221 */ /* 0x000fca0000010000 */
[----:B------:R-:W-:Y:S02]  /*43f0*/  MOV R176, R174 ;  /* 0x000000ae00b07202 */ /* 0x000fe40000000f00 */
[----:B------:R-:W-:-:S07]  /*4400*/  MOV R110, R167 ;  /* 0x000000a7006e7202 */ /* 0x000fce0000000f00 */
[----:B------:R-:W-:Y:S05]  /*4410*/  WARPSYNC.COLLECTIVE R173, `(.L_x_322) ;  /* 0x00000000ad087348 */ /* 0x000fea0003c00000 */
[----:B------:R0:W1:Y:S02]  /*4420*/  SHFL.DOWN P6, R167, R176, R177, R178 ;  /* 0x080000b1b0a77389 */ /* 0x00006400000c00b2 */
[----:B01----:R-:W-:Y:S01]  /*4430*/  ENDCOLLECTIVE ;  /* 0x000000000000791b */ /* 0x003fe20003800000 */
.L_x_322:
[----:B------:R-:W-:Y:S05]  /*4440*/  BRA `(.L_x_323) ;  /* 0xffffffd800f07947 */ /* 0x000fea000383ffff */
.L_x_324:
        /* <DEDUP_REMOVED lines=11> */
.L_x_11822:


//--------------------- .text._ZN10layer_norm13ln_bwd_kernelINS_13Kernel_traitsI13__nv_bfloat16S2_S2_S2_fjLj2560ELj1ELj1ELj4ELj8ENS_18Kernel_traits_baseILj2560ES2_S2_S2_S2_fjLj128EEEEELb0ELb1ELb0ELb1EEEvNS_9BwdParamsE --------------------------
	.section	.text._ZN10layer_norm13ln_bwd_kernelINS_13Kernel_traitsI13__nv_bfloat16S2_S2_S2_fjLj2560ELj1ELj1ELj4ELj8ENS_18Kernel_traits_baseILj2560ES2_S2_S2_S2_fjLj128EEEEELb0ELb1ELb0ELb1EEEvNS_9BwdParamsE,"ax",@progbits
	.align	128
        .global         _ZN10layer_norm13ln_bwd_kernelINS_13Kernel_traitsI13__nv_bfloat16S2_S2_S2_fjLj2560ELj1ELj1ELj4ELj8ENS_18Kernel_traits_baseILj2560ES2_S2_S2_S2_fjLj128EEEEELb0ELb1ELb0ELb1EEEvNS_9BwdParamsE
        .type           _ZN10layer_norm13ln_bwd_kernelINS_13Kernel_traitsI13__nv_bfloat16S2_S2_S2_fjLj2560ELj1ELj1ELj4ELj8ENS_18Kernel_traits_baseILj2560ES2_S2_S2_S2_fjLj128EEEEELb0ELb1ELb0ELb1EEEvNS_9BwdParamsE,@function
        .size           _ZN10layer_norm13ln_bwd_kernelINS_13Kernel_traitsI13__nv_bfloat16S2_S2_S2_fjLj2560ELj1ELj1ELj4ELj8ENS_18Kernel_traits_baseILj2560ES2_S2_S2_S2_fjLj128EEEEELb0ELb1ELb0ELb1EEEvNS_9BwdParamsE,(.L_x_11823 - _ZN10layer_norm13ln_bwd_kernelINS_13Kernel_traitsI13__nv_bfloat16S2_S2_S2_fjLj2560ELj1ELj1ELj4ELj8ENS_18Kernel_traits_baseILj2560ES2_S2_S2_S2_fjLj128EEEEELb0ELb1ELb0ELb1EEEvNS_9BwdParamsE)
        .other          _ZN10layer_norm13ln_bwd_kernelINS_13Kernel_traitsI13__nv_bfloat16S2_S2_S2_fjLj2560ELj1ELj1ELj4ELj8ENS_18Kernel_traits_baseILj2560ES2_S2_S2_S2_fjLj128EEEEELb0ELb1ELb0ELb1EEEvNS_9BwdParamsE,@"STO_CUDA_ENTRY STV_DEFAULT"
_ZN10layer_norm13ln_bwd_kernelINS_13Kernel_traitsI13__nv_bfloat16S2_S2_S2_fjLj2560ELj1ELj1ELj4ELj8ENS_18Kernel_traits_baseILj2560ES2_S2_S2_S2_fjLj128EEEEELb0ELb1ELb0ELb1EEEvNS_9BwdParamsE:
.text._ZN10layer_norm13ln_bwd_kernelINS_13Kernel_traitsI13__nv_bfloat16S2_S2_S2_fjLj2560ELj1ELj1ELj4ELj8ENS_18Kernel_traits_baseILj2560ES2_S2_S2_S2_fjLj128EEEEELb0ELb1ELb0ELb1EEEvNS_9BwdParamsE:
        /* <DEDUP_REMOVED lines=44> */
[----:B------:R-:W-:Y:S01]  /*02c0*/  CS2R R4, SRZ ;  /* 0x0000000000047805 */ /* 0x000fe2000001ff00 */
[----:B------:R-:W-:Y:S06]  /*02d0*/  BRA `(.L_x_326) ;  /* 0x0000003400a87947 */ /* 0x000fec0003800000 */
.L_x_325:
[----:B------:R-:W-:Y:S01]  /*02e0*/  SHF.L.U32 R0, R142, 0x3, RZ ;  /* 0x000000038e007819 */ /* 0x000fe200000006ff */
[----:B------:R-:W-:-:S03]  /*02f0*/  ULDC.64 UR4, c[0x0][0x260] ;  /* 0x0000980000047ab9 */ /* 0x000fc60000000a00 */
[----:B------:R-:W-:-:S04]  /*0300*/  LOP3.LUT R0, R0, 0x3f8, RZ, 0xc0, !PT ;  /* 0x000003f800007812 */ /* 0x000fc800078ec0ff */
[----:B------:R-:W-:-:S04]  /*0310*/  IADD3 R2, P0, R0, UR4, RZ ;  /* 0x0000000400027c10 */ /* 0x000fc8000ff1e0ff */
[----:B------:R-:W-:Y:S01]  /*0320*/  IADD3.X R3, RZ, UR5, RZ, P0, !PT ;  /* 0x00000005ff037c10 */ /* 0x000fe200087fe4ff */
[----:B------:R-:W-:Y:S02]  /*0330*/  ULDC.64 UR4, c[0x0][0x278] ;  /* 0x00009e0000047ab9 */ /* 0x000fe40000000a00 */
[----:B------:R-:W-:Y:S02]  /*0340*/  IADD3 R4, P0, R0, UR4, RZ ;  /* 0x0000000400047c10 */ /* 0x000fe4000ff1e0ff */
[----:B------:R-:W2:Y:S03]  /*0350*/  LDG.E.64 R10, desc[UR6][R2.64+0x400] ;  /* 0x00040006020a7981 */ /* 0x000ea6000c1e1b00 */
[----:B------:R-:W-:Y:S01]  /*0360*/  IMAD.X R5, RZ, RZ, UR5, P0 ;  /* 0x00000005ff057e24 */ /* 0x000fe200080e06ff */
[----:B------:R-:W3:Y:S01]  /*0370*/  LDG.E.64 R14, desc[UR6][R2.64+0x800] ;  /* 0x00080006020e7981 */ /* 0x000ee2000c1e1b00 */
[----:B------:R-:W-:-:S03]  /*0380*/  ULDC.64 UR4, c[0x0][0x270] ;  /* 0x00009c0000047ab9 */ /* 0x000fc60000000a00 */
[----:B------:R-:W4:Y:S04]  /*0390*/  LDG.E.64 R22, desc[UR6][R2.64+0x1000] ;  /* 0x0010000602167981 */ /* 0x000f28000c1e1b00 */
[----:B------:R-:W5:Y:S04]  /*03a0*/  LDG.E.64 R8, desc[UR6][R4.64] ;  /* 0x0000000604087981 */ /* 0x000f68000c1e1b00 */
[----:B------:R-:W5:Y:S04]  /*03b0*/  LDG.E.64 R16, desc[UR6][R4.64+0x800] ;  /* 0x0008000604107981 */ /* 0x000f68000c1e1b00 */
[----:B------:R-:W5:Y:S04]  /*03c0*/  LDG.E.64 R20, desc[UR6][R4.64+0xc00] ;  /* 0x000c000604147981 */ /* 0x000f68000c1e1b00 */
[----:B------:R-:W5:Y:S04]  /*03d0*/  LDG.E.64 R6, desc[UR6][R2.64] ;  /* 0x0000000602067981 */ /* 0x000f68000c1e1b00 */
[----:B------:R-:W5:Y:S04]  /*03e0*/  LDG.E.64 R18, desc[UR6][R2.64+0xc00] ;  /* 0x000c000602127981 */ /* 0x000f68000c1e1b00 */
[----:B------:R-:W5:Y:S04]  /*03f0*/  LDG.E.64 R12, desc[UR6][R4.64+0x400] ;  /* 0x00040006040c7981 */ /* 0x000f68000c1e1b00 */
[----:B------:R-:W5:Y:S01]  /*0400*/  LDG.E.64 R24, desc[UR6][R4.64+0x1000] ;  /* 0x0010000604187981 */ /* 0x000f62000c1e1b00 */
[----:B------:R-:W-:Y:S01]  /*0410*/  ISETP.NE.U32.AND P0, PT, RZ, UR4, PT ;  /* 0x00000004ff007c0c */ /* 0x000fe2000bf05070 */
[----:B------:R-:W-:Y:S01]  /*0420*/  IMAD.MOV.U32 R0, RZ, RZ, 0x1 ;  /* 0x00000001ff007424 */ /* 0x000fe200078e00ff */
[----:B------:R-:W-:-:S02]  /*0430*/  CS2R R120, SRZ ;  /* 0x0000000000787805 */ /* 0x000fc4000001ff00 */
[----:B------:R-:W-:Y:S02]  /*0440*/  CS2R R118, SRZ ;  /* 0x0000000000767805 */ /* 0x000fe4000001ff00 */
        /* <DEDUP_REMOVED lines=29> */
[--C-:B--2---:R-:W-:Y:S02]  /*0620*/  SHF.R.U64 R59, R10, 0x10, R11.reuse ;  /* 0x000000100a3b7819 */ /* 0x104fe4000000120b */
[----:B------:R-:W-:Y:S02]  /*0630*/  SHF.R.U32.HI R58, RZ, 0x10, R11 ;  /* 0x00000010ff3a7819 */ /* 0x000fe4000001160b */
[--C-:B---3--:R-:W-:Y:S02]  /*0640*/  SHF.R.U32.HI R56, RZ, 0x10, R15.reuse ;  /* 0x00000010ff387819 */ /* 0x108fe4000001160f */
[----:B------:R-:W-:Y:S02]  /*0650*/  SHF.R.U64 R57, R14, 0x10, R15 ;  /* 0x000000100e397819 */ /* 0x000fe4000000120f */
[--C-:B----4-:R-:W-:Y:S02]  /*0660*/  SHF.R.U64 R53, R22, 0x10, R23.reuse ;  /* 0x0000001016357819 */ /* 0x110fe40000001217 */
[----:B------:R-:W-:-:S02]  /*0670*/  SHF.R.U32.HI R52, RZ, 0x10, R23 ;  /* 0x00000010ff347819 */ /* 0x000fc40000011617 */
[--C-:B-----5:R-:W-:Y:S02]  /*0680*/  SHF.R.U32.HI R50, RZ, 0x10, R9.reuse ;  /* 0x00000010ff327819 */ /* 0x120fe40000011609 */
[----:B------:R-:W-:Y:S02]  /*0690*/  SHF.R.U64 R51, R8, 0x10, R9 ;  /* 0x0000001008337819 */ /* 0x000fe40000001209 */
[--C-:B------:R-:W-:Y:S02]  /*06a0*/  SHF.R.U64 R47, R16, 0x10, R17.reuse ;  /* 0x00000010102f7819 */ /* 0x100fe40000001211 */
[----:B------:R-:W-:Y:S02]  /*06b0*/  SHF.R.U32.HI R46, RZ, 0x10, R17 ;  /* 0x00000010ff2e7819 */ /* 0x000fe40000011611 */
[--C-:B------:R-:W-:Y:S02]  /*06c0*/  SHF.R.U32.HI R44, RZ, 0x10, R21.reuse ;  /* 0x00000010ff2c7819 */ /* 0x100fe40000011615 */
[----:B------:R-:W-:-:S02]  /*06d0*/  SHF.R.U64 R45, R20, 0x10, R21 ;  /* 0x00000010142d7819 */ /* 0x000fc40000001215 */
[--C-:B------:R-:W-:Y:S02]  /*06e0*/  SHF.R.U64 R61, R6, 0x10, R7.reuse ;  /* 0x00000010063d7819 */ /* 0x100fe40000001207 */
[----:B------:R-:W-:Y:S02]  /*06f0*/  SHF.R.U32.HI R60, RZ, 0x10, R7 ;  /* 0x00000010ff3c7819 */ /* 0x000fe40000011607 */
[--C-:B------:R-:W-:Y:S02]  /*0700*/  SHF.R.U64 R55, R18, 0x10, R19.reuse ;  /* 0x0000001012377819 */ /* 0x100fe40000001213 */
[----:B------:R-:W-:Y:S02]  /*0710*/  SHF.R.U32.HI R54, RZ, 0x10, R19 ;  /* 0x00000010ff367819 */ /* 0x000fe40000011613 */
[--C-:B------:R-:W-:Y:S02]  /*0720*/  SHF.R.U64 R49, R12, 0x10, R13.reuse ;  /* 0x000000100c317819 */ /* 0x100fe4000000120d */
        /* <DEDUP_REMOVED lines=42> */
[----:B------:R-:W-:-:S07]  /*09d0*/  SHF.L.U32 R42, R42, 0x10, RZ ;  /* 0x000000102a2a7819 */ /* 0x000fce00000006ff */
.L_x_330:
[----:B0-----:R-:W0:Y:S01]  /*09e0*/  @P0 LDC.64 R20, c[0x0][0x270] ;  /* 0x00009c00ff140b82 */ /* 0x001e220000000a00 */
[----:B------:R-:W-:Y:S01]  /*09f0*/  IMAD R4, R143, UR9, RZ ;  /* 0x000000098f047c24 */ /* 0x000fe2000f8e02ff */
[----:B------:R-:W-:-:S04]  /*0a00*/  SHF.R.S32.HI R6, RZ, 0x1f, R143 ;  /* 0x0000001fff067819 */ /* 0x000fc8000001148f */
[----:B------:R-:W-:Y:S02]  /*0a10*/  SHF.R.S32.HI R5, RZ, 0x1f, R4 ;  /* 0x0000001fff057819 */ /* 0x000fe40000011404 */
[----:B------:R-:W1:Y:S02]  /*0a20*/  LDC.64 R10, c[0x0][0x2b8] ;  /* 0x0000ae00ff0a7b82 */ /* 0x000e640000000a00 */
[----:B------:R-:W-:Y:S02]  /*0a30*/  LEA.HI R5, R5, R4, RZ, 0x2 ;  /* 0x0000000405057211 */ /* 0x000fe400078f10ff */
[----:B------:R-:W-:-:S04]  /*0a40*/  LOP3.LUT R4, R142, 0x7f, RZ, 0xc0, !PT ;  /* 0x0000007f8e047812 */ /* 0x000fc800078ec0ff */
[----:B------:R-:W2:Y:S01]  /*0a50*/  LDC.64 R30, c[0x0][0x238] ;  /* 0x00008e00ff1e7b82 */ /* 0x000ea20000000a00 */
[----:B------:R-:W-:-:S04]  /*0a60*/  LEA.HI.SX32 R157, R5, R4, 0x1e ;  /* 0x00000004059d7211 */ /* 0x000fc800078ff2ff */
[C---:B------:R-:W-:Y:S01]  /*0a70*/  IADD3 R145, R157.reuse, 0x180, RZ ;  /* 0x000001809d917810 */ /* 0x040fe20007ffe0ff */
[----:B------:R-:W-:Y:S02]  /*0a80*/  VIADD R155, R157, 0x80 ;  /* 0x000000809d9b7836 */ /* 0x000fe40000000000 */
[----:B------:R-:W3:Y:S01]  /*0a90*/  LDC.64 R32, c[0x0][0x250] ;  /* 0x00009400ff207b82 */ /* 0x000ee20000000a00 */
[----:B0-----:R-:W-:Y:S01]  /*0aa0*/  @P0 LEA R20, P1, R143, R20, 0x1 ;  /* 0x000000148f140211 */ /* 0x001fe200078208ff */
[C---:B------:R-:W-:Y:S01]  /*0ab0*/  VIADD R147, R157.reuse, 0x200 ;  /* 0x000002009d937836 */ /* 0x040fe20000000000 */
[----:B------:R-:W-:Y:S02]  /*0ac0*/  IADD3 R153, R157, 0x100, RZ ;  /* 0x000001009d997810 */ /* 0x000fe40007ffe0ff */
[----:B------:R-:W-:Y:S01]  /*0ad0*/  @P0 LEA.HI.X R21, R143, R21, R6, 0x1, P1 ;  /* 0x000000158f150211 */ /* 0x000fe200008f0c06 */
[----:B-1----:R-:W-:-:S04]  /*0ae0*/  IMAD.WIDE.U32 R34, R145, 0x8, R10 ;  /* 0x0000000891227825 */ /* 0x002fc800078e000a */
[----:B------:R0:W4:Y:S01]  /*0af0*/  @P0 LDG.E.U16 R152, desc[UR6][R20.64] ;  /* 0x0000000614980981 */ /* 0x000122000c1e1500 */
[----:B------:R-:W-:-:S04]  /*0b00*/  IMAD.WIDE.U32 R4, R157, 0x8, R10 ;  /* 0x000000089d047825 */ /* 0x000fc800078e000a */
[--C-:B------:R-:W-:Y:S02]  /*0b10*/  IMAD.WIDE.U32 R6, R155, 0x8, R10.reuse ;  /* 0x000000089b067825 */ /* 0x100fe400078e000a */
[----:B------:R-:W4:Y:S02]  /*0b20*/  LDG.E.64 R4, desc[UR6][R4.64] ;  /* 0x0000000604047981 */ /* 0x000f24000c1e1b00 */
[--C-:B------:R-:W-:Y:S02]  /*0b30*/  IMAD.WIDE.U32 R8, R153, 0x8, R10.reuse ;  /* 0x0000000899087825 */ /* 0x100fe400078e000a */
[----:B------:R-:W4:Y:S02]  /*0b40*/  LDG.E.64 R6, desc[UR6][R6.64] ;  /* 0x0000000606067981 */ /* 0x000f24000c1e1b00 */
[----:B0-----:R-:W-:Y:S02]  /*0b50*/  IMAD.WIDE.U32 R20, R147, 0x8, R10 ;  /* 0x0000000893147825 */ /* 0x001fe400078e000a */
[----:B------:R0:W4:Y:S02]  /*0b60*/  LDG.E.64 R10, desc[UR6][R34.64] ;  /* 0x00000006220a7981 */ /* 0x000124000c1e1b00 */
[----:B--2---:R-:W-:-:S02]  /*0b70*/  IMAD.WIDE.U32 R22, R157, 0x8, R30 ;  /* 0x000000089d167825 */ /* 0x004fc400078e001e */
[----:B------:R-:W2:Y:S02]  /*0b80*/  LDG.E.64 R20, desc[UR6][R20.64] ;  /* 0x0000000614147981 */ /* 0x000ea4000c1e1b00 */
[----:B---3--:R-:W-:Y:S02]  /*0b90*/  IMAD.WIDE R32, R143, 0x4, R32 ;  /* 0x000000048f207825 */ /* 0x008fe400078e0220 */
[----:B------:R-:W3:Y:S01]  /*0ba0*/  LDG.E.64 R22, desc[UR6][R22.64] ;  /* 0x0000000616167981 */ /* 0x000ee2000c1e1b00 */
[----:B0-----:R-:W0:Y:S01]  /*0bb0*/  LDC.64 R34, c[0x0][0x258] ;  /* 0x00009600ff227b82 */ /* 0x001e220000000a00 */
[--C-:B------:R-:W-:Y:S02]  /*0bc0*/  IMAD.WIDE.U32 R24, R155, 0x8, R30.reuse ;  /* 0x000000089b187825 */ /* 0x100fe400078e001e */
[----:B------:R1:W2:Y:S02]  /*0bd0*/  LDG.E R159, desc[UR6][R32.64] ;  /* 0x00000006209f7981 */ /* 0x0002a4000c1e1900 */
[----:B------:R-:W-:-:S02]  /*0be0*/  IMAD.WIDE.U32 R28, R145, 0x8, R30 ;  /* 0x00000008911c7825 */ /* 0x000fc400078e001e */
[----:B------:R-:W2:Y:S02]  /*0bf0*/  LDG.E.64 R8, desc[UR6][R8.64] ;  /* 0x0000000608087981 */ /* 0x000ea4000c1e1b00 */
[--C-:B------:R-:W-:Y:S02]  /*0c00*/  IMAD.WIDE.U32 R26, R153, 0x8, R30.reuse ;  /* 0x00000008991a7825 */ /* 0x100fe400078e001e */
[----:B------:R-:W2:Y:S02]  /*0c10*/  LDG.E.64 R24, desc[UR6][R24.64] ;  /* 0x0000000618187981 */ /* 0x000ea4000c1e1b00 */
[----:B------:R-:W-:Y:S02]  /*0c20*/  IMAD.WIDE.U32 R30, R147, 0x8, R30 ;  /* 0x00000008931e7825 */ /* 0x000fe400078e001e */
[----:B------:R-:W2:Y:S04]  /*0c30*/  LDG.E.64 R28, desc[UR6][R28.64] ;  /* 0x000000061c1c7981 */ /* 0x000ea8000c1e1b00 */
[----:B------:R-:W2:Y:S04]  /*0c40*/  LDG.E.64 R26, desc[UR6][R26.64] ;  /* 0x000000061a1a7981 */ /* 0x000ea8000c1e1b00 */
[----:B------:R-:W2:Y:S01]  /*0c50*/  LDG.E.64 R30, desc[UR6][R30.64] ;  /* 0x000000061e1e7981 */ /* 0x000ea2000c1e1b00 */
[----:B0-----:R-:W-:-:S06]  /*0c60*/  IMAD.WIDE R150, R143, 0x4, R34 ;  /* 0x000000048f967825 */ /* 0x001fcc00078e0222 */
[----:B------:R0:W2:Y:S01]  /*0c70*/  LDG.E R150, desc[UR6][R150.64] ;  /* 0x0000000696967981 */ /* 0x0000a2000c1e1900 */
[----:B------:R-:W-:-:S04]  /*0c80*/  ISETP.NE.U32.AND P1, PT, RZ, UR10, PT ;  /* 0x0000000aff007c0c */ /* 0x000fc8000bf25070 */
[----:B------:R-:W-:-:S13]  /*0c90*/  ISETP.NE.AND.EX P1, PT, RZ, UR11, PT, P1 ;  /* 0x0000000bff007c0c */ /* 0x000fda000bf25310 */
[----:B-1----:R-:W1:Y:S08]  /*0ca0*/  @P1 LDC.64 R32, c[0x0][0x2c8] ;  /* 0x0000b200ff201b82 */ /* 0x002e700000000a00 */
[----:B------:R-:W1:Y:S08]  /*0cb0*/  @P1 LDC.64 R38, c[0x0][0x2c8] ;  /* 0x0000b200ff261b82 */ /* 0x000e700000000a00 */
[----:B------:R-:W1:Y:S08]  /*0cc0*/  @P1 LDC.64 R34, c[0x0][0x2c8] ;  /* 0x0000b200ff221b82 */ /* 0x000e700000000a00 */
[----:B------:R-:W1:Y:S01]  /*0cd0*/  @P1 LDC.64 R36, c[0x0][0x2c8] ;  /* 0x0000b200ff241b82 */ /* 0x000e620000000a00 */
[----:B------:R-:W-:-:S07]  /*0ce0*/  LOP3.LUT P3, RZ, R0, 0xff, RZ, 0xc0, !PT ;  /* 0x000000ff00ff7812 */ /* 0x000fce000786c0ff */
[----:B------:R-:W1:Y:S01]  /*0cf0*/  @P1 LDC.64 R40, c[0x0][0x2c8] ;  /* 0x0000b200ff281b82 */ /* 0x000e620000000a00 */
[----:B0-----:R-:W-:Y:S01]  /*0d00*/  HFMA2.MMA R151, -RZ, RZ, 1.875, 0 ;  /* 0x3f800000ff977435 */ /* 0x001fe200000001ff */
[----:B-1----:R-:W-:Y:S01]  /*0d10*/  @P1 IMAD.WIDE.U32 R32, R147, 0x8, R32 ;  /* 0x0000000893201825 */ /* 0x002fe200078e0020 */
[----:B------:R-:W-:-:S03]  /*0d20*/  ISETP.NE.AND P4, PT, RZ, UR8, PT ;  /* 0x00000008ff007c0c */ /* 0x000fc6000bf85270 */
[----:B------:R-:W-:Y:S01]  /*0d30*/  @P1 IMAD.WIDE.U32 R38, R155, 0x8, R38 ;  /* 0x000000089b261825 */ /* 0x000fe200078e0026 */
[----:B------:R0:W5:Y:S03]  /*0d40*/  @P1 LDG.E.64 R18, desc[UR6][R32.64] ;  /* 0x0000000620121981 */ /* 0x000166000c1e1b00 */
[----:B------:R-:W-:Y:S01]  /*0d50*/  @P1 IMAD.WIDE.U32 R34, R157, 0x8, R34 ;  /* 0x000000089d221825 */ /* 0x000fe200078e0022 */
[----:B------:R1:W5:Y:S04]  /*0d60*/  @P1 LDG.E.64 R12, desc[UR6][R38.64] ;  /* 0x00000006260c1981 */ /* 0x000368000c1e1b00 */
[----:B------:R1:W5:Y:S01]  /*0d70*/  @P1 LDG.E.64 R2, desc[UR6][R34.64] ;  /* 0x0000000622021981 */ /* 0x000362000c1e1b00 */
[----:B------:R-:W-:-:S05]  /*0d80*/  @P1 IMAD.WIDE.U32 R36, R145, 0x8, R36 ;  /* 0x0000000891241825 */ /* 0x000fca00078e0024 */
[----:B------:R1:W5:Y:S01]  /*0d90*/  @P1 LDG.E.64 R16, desc[UR6][R36.64] ;  /* 0x0000000624101981 */ /* 0x000362000c1e1b00 */
[----:B------:R-:W-:-:S05]  /*0da0*/  @P1 IMAD.WIDE.U32 R40, R153, 0x8, R40 ;  /* 0x0000000899281825 */ /* 0x000fca00078e0028 */
[----:B------:R1:W5:Y:S01]  /*0db0*/  @P1 LDG.E.64 R14, desc[UR6][R40.64] ;  /* 0x00000006280e1981 */ /* 0x000362000c1e1b00 */
[----:B------:R-:W-:Y:S01]  /*0dc0*/  UMOV UR4, 0xffffffff ;  /* 0xffffffff00047882 */ /* 0x000fe20000000000 */
[----:B------:R-:W-:Y:S02]  /*0dd0*/  LOP3.LUT P2, RZ, R142, 0x1f, RZ, 0xc0, !PT ;  /* 0x0000001f8eff7812 */ /* 0x000fe4000784c0ff */
[----:B----4-:R-:W-:Y:S01]  /*0de0*/  @P0 SHF.L.U32 R151, R152, 0x10, RZ ;  /* 0x0000001098970819 */ /* 0x010fe200000006ff */
[----:B------:R-:W-:Y:S01]  /*0df0*/  IMAD.MOV.U32 R0, RZ, RZ, R4 ;  /* 0x000000ffff007224 */ /* 0x000fe200078e0004 */
[--C-:B------:R-:W-:Y:S02]  /*0e00*/  SHF.R.U64 R171, R4, 0x10, R5.reuse ;  /* 0x0000001004ab7819 */ /* 0x100fe40000001205 */
[----:B------:R-:W-:Y:S02]  /*0e10*/  MOV R152, R5 ;  /* 0x0000000500987202 */ /* 0x000fe40000000f00 */
[----:B------:R-:W-:-:S02]  /*0e20*/  SHF.R.U32.HI R170, RZ, 0x10, R5 ;  /* 0x00000010ffaa7819 */ /* 0x000fc40000011605 */
[----:B---3--:R-:W-:Y:S02]  /*0e30*/  SHF.R.U64 R4, R22, 0x10, R23 ;  /* 0x0000001016047819 */ /* 0x008fe40000001217 */
[----:B--2---:R-:W-:Y:S02]  /*0e40*/  FSEL R175, R159, RZ, !P4 ;  /* 0x000000ff9faf7208 */ /* 0x004fe40006000000 */
[----:B------:R-:W-:Y:S01]  /*0e50*/  SHF.L.U32 R4, R4, 0x10, RZ ;  /* 0x0000001004047819 */ /* 0x000fe200000006ff */
[----:B------:R-:W-:Y:S01]  /*0e60*/  IMAD.MOV.U32 R158, RZ, RZ, R21 ;  /* 0x000000ffff9e7224 */ /* 0x000fe200078e0015 */
[----:B------:R-:W-:Y:S02]  /*0e70*/  SHF.L.U32 R22, R22, 0x10, RZ ;  /* 0x0000001016167819 */ /* 0x000fe400000006ff */
[----:B------:R-:W-:Y:S02]  /*0e80*/  SHF.R.U32.HI R5, RZ, 0x10, R23 ;  /* 0x00000010ff057819 */ /* 0x000fe40000011617 */
[----:B0-----:R-:W-:-:S02]  /*0e90*/  SHF.R.U64 R33, R24, 0x10, R25 ;  /* 0x0000001018217819 */ /* 0x001fc40000001219 */
[----:B------:R-:W-:Y:S02]  /*0ea0*/  MOV R156, R20 ;  /* 0x00000014009c7202 */ /* 0x000fe40000000f00 */
[--C-:B------:R-:W-:Y:S02]  /*0eb0*/  SHF.R.U64 R160, R20, 0x10, R21.reuse ;  /* 0x0000001014a07819 */ /* 0x100fe40000001215 */
[----:B------:R-:W-:Y:S01]  /*0ec0*/  SHF.R.U32.HI R185, RZ, 0x10, R21 ;  /* 0x00000010ffb97819 */ /* 0x000fe20000011615 */
[----:B------:R-:W-:Y:S01]  /*0ed0*/  FADD.FTZ R21, -R175, R4 ;  /* 0x00000004af157221 */ /* 0x000fe20000010100 */
[----:B------:R-:W-:Y:S02]  /*0ee0*/  SHF.L.U32 R23, R23, 0x10, RZ ;  /* 0x0000001017177819 */ /* 0x000fe400000006ff */
[--C-:B------:R-:W-:Y:S02]  /*0ef0*/  SHF.R.U64 R20, R28, 0x10, R29.reuse ;  /* 0x000000101c147819 */ /* 0x100fe4000000121d */
[----:B-1----:R-:W-:Y:S01]  /*0f00*/  SHF.R.U32.HI R38, RZ, 0x10, R29 ;  /* 0x00000010ff267819 */ /* 0x002fe2000001161d */
[----:B------:R-:W-:Y:S01]  /*0f10*/  IMAD.U32 R29, R29, 0x10000, RZ ;  /* 0x000100001d1d7824 */ /* 0x000fe200078e00ff */
[----:B------:R-:W-:Y:S01]  /*0f20*/  SHF.L.U32 R4, R33, 0x10, RZ ;  /* 0x0000001021047819 */ /* 0x000fe200000006ff */
[----:B------:R-:W-:Y:S01]  /*0f30*/  IMAD.MOV.U32 R35, RZ, RZ, R7 ;  /* 0x000000ffff237224 */ /* 0x000fe200078e0007 */
[----:B------:R-:W-:-:S02]  /*0f40*/  MOV R34, R6 ;  /* 0x0000000600227202 */ /* 0x000fc40000000f00 */
[--C-:B------:R-:W-:Y:S01]  /*0f50*/  SHF.R.U64 R168, R6, 0x10, R7.reuse ;  /* 0x0000001006a87819 */ /* 0x100fe20000001207 */
[----:B------:R-:W-:Y:S01]  /*0f60*/  IMAD.U32 R6, R25, 0x10000, RZ ;  /* 0x0001000019067824 */ /* 0x000fe200078e00ff */
[----:B------:R-:W-:Y:S01]  /*0f70*/  SHF.R.U32.HI R166, RZ, 0x10, R7 ;  /* 0x00000010ffa67819 */ /* 0x000fe20000011607 */
[----:B------:R-:W-:Y:S01]  /*0f80*/  FADD.FTZ R7, -R175, R22 ;  /* 0x00000016af077221 */ /* 0x000fe20000010100 */
[----:B------:R-:W-:Y:S02]  /*0f90*/  SHF.L.U32 R5, R5, 0x10, RZ ;  /* 0x0000001005057819 */ /* 0x000fe400000006ff */
[----:B------:R-:W-:Y:S01]  /*0fa0*/  SHF.R.U64 R37, R30, 0x10, R31 ;  /* 0x000000101e257819 */ /* 0x000fe2000000121f */
[----:B------:R-:W-:Y:S01]  /*0fb0*/  FADD.FTZ R167, -R175, R29 ;  /* 0x0000001dafa77221 */ /* 0x000fe20000010100 */
[----:B------:R-:W-:Y:S02]  /*0fc0*/  MOV R32, R8 ;  /* 0x0000000800207202 */ /* 0x000fe40000000f00 */
[----:B------:R-:W-:-:S02]  /*0fd0*/  SHF.R.U64 R162, R8, 0x10, R9 ;  /* 0x0000001008a27819 */ /* 0x000fc40000001209 */
[----:B------:R-:W-:Y:S02]  /*0fe0*/  MOV R36, R9 ;  /* 0x0000000900247202 */ /* 0x000fe40000000f00 */
[----:B------:R-:W-:Y:S01]  /*0ff0*/  SHF.R.U32.HI R161, RZ, 0x10, R9 ;  /* 0x00000010ffa17819 */ /* 0x000fe20000011609 */
[C---:B------:R-:W-:Y:S01]  /*1000*/  FADD.FTZ R9, -R175.reuse, R23 ;  /* 0x00000017af097221 */ /* 0x040fe20000010100 */
[----:B------:R-:W-:Y:S02]  /*1010*/  SHF.R.U32.HI R39, RZ, 0x10, R25 ;  /* 0x00000010ff277819 */ /* 0x000fe40000011619 */
[----:B------:R-:W-:Y:S01]  /*1020*/  SHF.L.U32 R22, R38, 0x10, RZ ;  /* 0x0000001026167819 */ /* 0x000fe200000006ff */
[C---:B------:R-:W-:Y:S01]  /*1030*/  FADD.FTZ R29, -R175.reuse, R4 ;  /* 0x00000004af1d7221 */ /* 0x040fe20000010100 */
[C---:B------:R-:W-:Y:S01]  /*1040*/  SHF.R.U64 R8, R26.reuse, 0x10, R27 ;  /* 0x000000101a087819 */ /* 0x040fe2000000121b */
[C---:B------:R-:W-:Y:S01]  /*1050*/  FADD.FTZ R25, -R175.reuse, R5 ;  /* 0x00000005af197221 */ /* 0x040fe20000010100 */
[----:B------:R-:W-:Y:S01]  /*1060*/  SHF.L.U32 R26, R26, 0x10, RZ ;  /* 0x000000101a1a7819 */ /* 0x000fe200000006ff */
[----:B------:R-:W-:Y:S01]  /*1070*/  FADD.FTZ R33, -R175, R6 ;  /* 0x00000006af217221 */ /* 0x000fe20000010100 */
[----:B------:R-:W-:-:S02]  /*1080*/  SHF.L.U32 R23, R37, 0x10, RZ ;  /* 0x0000001025177819 */ /* 0x000fc400000006ff */
[----:B------:R-:W-:Y:S01]  /*1090*/  SHF.L.U32 R4, R0, 0x10, RZ ;  /* 0x0000001000047819 */ /* 0x000fe200000006ff */
[----:B------:R-:W-:Y:S01]  /*10a0*/  FADD.FTZ R177, -R175, R22 ;  /* 0x00000016afb17221 */ /* 0x000fe20000010100 */
[----:B------:R-:W-:Y:S01]  /*10b0*/  SHF.L.U32 R6, R39, 0x10, RZ ;  /* 0x0000001027067819 */ /* 0x000fe200000006ff */
[----:B------:R-:W-:Y:S01]  /*10c0*/  FMUL.FTZ R0, R150, R7 ;  /* 0x0000000796007220 */ /* 0x000fe20000410000 */
[----:B------:R-:W-:Y:S01]  /*10d0*/  SHF.L.U32 R24, R24, 0x10, RZ ;  /* 0x0000001018187819 */ /* 0x000fe200000006ff */
[----:B------:R-:W-:Y:S01]  /*10e0*/  FADD.FTZ R39, -R175, R26 ;  /* 0x0000001aaf277221 */ /* 0x000fe20000010100 */
[----:B------:R-:W-:Y:S01]  /*10f0*/  SHF.L.U32 R22, R171, 0x10, RZ ;  /* 0x00000010ab167819 */ /* 0x000fe200000006ff */
[----:B------:R-:W-:Y:S01]  /*1100*/  FADD.FTZ R183, -R175, R23 ;  /* 0x00000017afb77221 */ /* 0x000fe20000010100 */
[----:B------:R-:W-:Y:S02]  /*1110*/  IMAD.U32 R7, R170, 0x10000, RZ ;  /* 0x00010000aa077824 */ /* 0x000fe400078e00ff */
[C---:B------:R-:W-:Y:S01]  /*1120*/  FMUL.FTZ R21, R150.reuse, R21 ;  /* 0x0000001596157220 */ /* 0x040fe20000410000 */
[----:B------:R-:W-:Y:S01]  /*1130*/  FMUL.FTZ R25, R150, R25 ;  /* 0x0000001996197220 */ /* 0x000fe20000410000 */
[----:B------:R-:W-:Y:S01]  /*1140*/  IMAD.MOV.U32 R40, RZ, RZ, R10 ;  /* 0x000000ffff287224 */ /* 0x000fe200078e000a */
[----:B------:R-:W-:Y:S01]  /*1150*/  SHF.R.U64 R164, R10, 0x10, R11 ;  /* 0x000000100aa47819 */ /* 0x000fe2000000120b */
[----:B------:R-:W-:Y:S01]  /*1160*/  FMUL.FTZ R23, R141, R4 ;  /* 0x000000048d177220 */ /* 0x000fe20000410000 */
[----:B------:R-:W-:Y:S01]  /*1170*/  SHF.L.U32 R28, R28, 0x10, RZ ;  /* 0x000000101c1c7819 */ /* 0x000fe200000006ff */
[----:B------:R-:W-:Y:S01]  /*1180*/  FADD.FTZ R37, -R175, R6 ;  /* 0x00000006af257221 */ /* 0x000fe20000010100 */
[----:B------:R-:W-:-:S02]  /*1190*/  SHF.L.U32 R20, R20, 0x10, RZ ;  /* 0x0000001014147819 */ /* 0x000fc400000006ff */
[----:B------:R-:W-:Y:S02]  /*11a0*/  MOV R154, R11 ;  /* 0x0000000b009a7202 */ /* 0x000fe40000000f00 */
[----:B------:R-:W-:Y:S01]  /*11b0*/  SHF.R.U32.HI R179, RZ, 0x10, R11 ;  /* 0x00000010ffb37819 */ /* 0x000fe2000001160b */
[----:B------:R-:W-:Y:S01]  /*11c0*/  FADD.FTZ R11, -R175, R24 ;  /* 0x00000018af0b7221 */ /* 0x000fe20000010100 */
[----:B------:R-:W-:Y:S01]  /*11d0*/  SHF.R.U32.HI R10, RZ, 0x10, R27 ;  /* 0x00000010ff0a7819 */ /* 0x000fe2000001161b */
[----:B------:R-:W-:Y:S01]  /*11e0*/  FADD.FTZ R82, R22, R82 ;  /* 0x0000005216527221 */ /* 0x000fe20000010000 */
[----:B------:R-:W-:Y:S01]  /*11f0*/  SHF.L.U32 R27, R27, 0x10, RZ ;  /* 0x000000101b1b7819 */ /* 0x000fe200000006ff */
[----:B------:R-:W-:Y:S01]  /*1200*/  FFMA.FTZ R62, R21, R22, R62 ;  /* 0x00000016153e7223 */ /* 0x000fe2000001003e */
[----:B------:R-:W-:Y:S01]  /*1210*/  SHF.L.U32 R6, R32, 0x10, RZ ;  /* 0x0000001020067819 */ /* 0x000fe200000006ff */
[----:B------:R-:W-:Y:S01]  /*1220*/  FADD.FTZ R84, R7, R84 ;  /* 0x0000005407547221 */ /* 0x000fe20000010000 */
[----:B------:R-:W-:Y:S01]  /*1230*/  SHF.L.U32 R152, R152, 0x10, RZ ;  /* 0x0000001098987819 */ /* 0x000fe200000006ff */
[-C--:B------:R-:W-:Y:S01]  /*1240*/  FFMA.FTZ R64, R25, R7.reuse, R64 ;  /* 0x0000000719407223 */ /* 0x080fe20000010040 */
[----:B------:R-:W-:Y:S01]  /*1250*/  FMUL.FTZ R24, R60, R7 ;  /* 0x000000073c187220 */ /* 0x000fe20000410000 */
[----:B------:R-:W-:Y:S01]  /*1260*/  FMUL.FTZ R32, R150, R39 ;  /* 0x0000002796207220 */ /* 0x000fe20000410000 */
[----:B------:R-:W-:Y:S01]  /*1270*/  SHF.R.U32.HI R165, RZ, 0x10, R31 ;  /* 0x00000010ffa57819 */ /* 0x000fe2000001161f */
[----:B------:R-:W-:Y:S01]  /*1280*/  FADD.FTZ R83, R4, R83 ;  /* 0x0000005304537221 */ /* 0x000fe20000010000 */
[----:B------:R-:W-:Y:S01]  /*1290*/  FFMA.FTZ R63, R0, R4, R63 ;  /* 0x00000004003f7223 */ /* 0x000fe2000001003f */
[----:B------:R-:W-:Y:S01]  /*12a0*/  FMUL.FTZ R22, R61, R22 ;  /* 0x000000163d167220 */ /* 0x000fe20000410000 */
[----:B------:R-:W-:Y:S01]  /*12b0*/  FADD.FTZ R7, RZ, R23 ;  /* 0x00000017ff077221 */ /* 0x000fe20000010000 */
[----:B------:R-:W-:-:S02]  /*12c0*/  IMAD.U32 R31, R31, 0x10000, RZ ;  /* 0x000100001f1f7824 */ /* 0x000fc400078e00ff */
[C---:B------:R-:W-:Y:S01]  /*12d0*/  FADD.FTZ R163, -R175.reuse, R28 ;  /* 0x0000001cafa37221 */ /* 0x040fe20000010100 */
[C---:B------:R-:W-:Y:S01]  /*12e0*/  FADD.FTZ R173, -R175.reuse, R20 ;  /* 0x00000014afad7221 */ /* 0x040fe20000010100 */
[----:B------:R-:W-:Y:S01]  /*12f0*/  SHF.L.U32 R34, R34, 0x10, RZ ;  /* 0x0000001022227819 */ /* 0x000fe200000006ff */
[----:B------:R-:W-:Y:S01]  /*1300*/  FFMA.FTZ R4, R0, R23, RZ ;  /* 0x0000001700047223 */ /* 0x000fe200000100ff */
[C---:B------:R-:W-:Y:S01]  /*1310*/  FMUL.FTZ R20, R150.reuse, R9 ;  /* 0x0000000996147220 */ /* 0x040fe20000410000 */
[C---:B------:R-:W-:Y:S01]  /*1320*/  FMUL.FTZ R26, R150.reuse, R11 ;  /* 0x0000000b961a7220 */ /* 0x040fe20000410000 */
[----:B------:R-:W-:Y:S01]  /*1330*/  FMUL.FTZ R28, R150, R33 ;  /* 0x00000021961c7220 */ /* 0x000fe20000410000 */
[----:B------:R-:W-:Y:S01]  /*1340*/  FADD.FTZ R159, -R175, R27 ;  /* 0x0000001baf9f7221 */ /* 0x000fe20000010100 */
[----:B------:R-:W-:Y:S02]  /*1350*/  IMAD.U32 R9, R166, 0x10000, RZ ;  /* 0x00010000a6097824 */ /* 0x000fe400078e00ff */
[----:B------:R-:W-:Y:S01]  /*1360*/  FMUL.FTZ R33, R150, R37 ;  /* 0x0000002596217220 */ /* 0x000fe20000410000 */
[----:B------:R-:W-:Y:S01]  /*1370*/  FADD.FTZ R91, R6, R91 ;  /* 0x0000005b065b7221 */ /* 0x000fe20000010000 */
[-C--:B------:R-:W-:Y:S01]  /*1380*/  FFMA.FTZ R71, R32, R6.reuse, R71 ;  /* 0x0000000620477223 */ /* 0x080fe20000010047 */
[----:B------:R-:W-:Y:S01]  /*1390*/  FMUL.FTZ R39, R137, R6 ;  /* 0x0000000689277220 */ /* 0x000fe20000410000 */
[----:B------:R-:W-:Y:S01]  /*13a0*/  SHF.L.U32 R30, R30, 0x10, RZ ;  /* 0x000000101e1e7819 */ /* 0x000fe200000006ff */
[----:B------:R-:W-:Y:S01]  /*13b0*/  FMUL.FTZ R27, R140, R152 ;  /* 0x000000988c1b7220 */ /* 0x000fe20000410000 */
[----:B------:R-:W-:Y:S01]  /*13c0*/  FADD.FTZ R6, R7, R22 ;  /* 0x0000001607067221 */ /* 0x000fe20000010000 */
[----:B------:R-:W-:Y:S01]  /*13d0*/  FADD.FTZ R5, -R175, R31 ;  /* 0x0000001faf057221 */ /* 0x000fe20000010100 */
[----:B------:R-:W-:Y:S01]  /*13e0*/  FFMA.FTZ R7, R21, R22, R4 ;  /* 0x0000001615077223 */ /* 0x000fe20000010004 */
[----:B------:R-:W-:Y:S01]  /*13f0*/  FADD.FTZ R87, R34, R87 ;  /* 0x0000005722577221 */ /* 0x000fe20000010000 */
[-C--:B------:R-:W-:Y:S01]  /*1400*/  FFMA.FTZ R67, R26, R34.reuse, R67 ;  /* 0x000000221a437223 */ /* 0x080fe20000010043 */
[----:B------:R-:W-:Y:S01]  /*1410*/  FMUL.FTZ R31, R139, R34 ;  /* 0x000000228b1f7220 */ /* 0x000fe20000410000 */
[----:B------:R-:W-:Y:S01]  /*1420*/  FADD.FTZ R88, R9, R88 ;  /* 0x0000005809587221 */ /* 0x000fe20000010000 */
[-C--:B------:R-:W-:Y:S01]  /*1430*/  FFMA.FTZ R68, R33, R9.reuse, R68 ;  /* 0x0000000921447223 */ /* 0x080fe20000010044 */
[----:B------:R-:W-:Y:S01]  /*1440*/  FMUL.FTZ R34, R58, R9 ;  /* 0x000000093a227220 */ /* 0x000fe20000410000 */
[----:B------:R-:W-:Y:S01]  /*1450*/  FADD.FTZ R9, R6, R27 ;  /* 0x0000001b06097221 */ /* 0x000fe20000010000 */
[----:B------:R-:W-:Y:S01]  /*1460*/  FADD.FTZ R181, -R175, R30 ;  /* 0x0000001eafb57221 */ /* 0x000fe20000010100 */
[----:B------:R-:W-:Y:S01]  /*1470*/  FFMA.FTZ R4, R20, R27, R7 ;  /* 0x0000001b14047223 */ /* 0x000fe20000010007 */
[----:B------:R-:W-:Y:S01]  /*1480*/  SHF.L.U32 R30, R168, 0x10, RZ ;  /* 0x00000010a81e7819 */ /* 0x000fe200000006ff */
[----:B------:R-:W-:Y:S01]  /*1490*/  FMUL.FTZ R29, R150, R29 ;  /* 0x0000001d961d7220 */ /* 0x000fe20000410000 */
[----:B------:R-:W-:Y:S01]  /*14a0*/  FADD.FTZ R6, R9, R24 ;  /* 0x0000001809067221 */ /* 0x000fe20000010000 */
[----:B------:R-:W-:Y:S01]  /*14b0*/  FFMA.FTZ R9, R25, R24, R4 ;  /* 0x0000001819097223 */ /* 0x000fe20000010004 */
[----:B------:R-:W-:Y:S01]  /*14c0*/  SHF.L.U32 R35, R35, 0x10, RZ ;  /* 0x0000001023237819 */ /* 0x000fe200000006ff */
[----:B------:R-:W-:Y:S01]  /*14d0*/  FADD.FTZ R86, R30, R86 ;  /* 0x000000561e567221 */ /* 0x000fe20000010000 */
[-C--:B------:R-:W-:Y:S01]  /*14e0*/  FFMA.FTZ R66, R29, R30.reuse, R66 ;  /* 0x0000001e1d427223 */ /* 0x080fe20000010042 */
        /* <DEDUP_REMOVED lines=9> */
[----:B------:R-:W-:-:S02]  /*1580*/  FADD.FTZ R41, -R175, R8 ;  /* 0x00000008af297221 */ /* 0x000fc40000010100 */
[----:B------:R-:W-:Y:S01]  /*1590*/  FADD.FTZ R9, R6, R35 ;  /* 0x0000002306097221 */ /* 0x000fe20000010000 */
        /* <DEDUP_REMOVED lines=10> */
[----:B------:R-:W-:-:S02]  /*1640*/  IMAD.U32 R10, R10, 0x10000, RZ ;  /* 0x000100000a0a7824 */ /* 0x000fc400078e00ff */
[----:B------:R-:W-:Y:S01]  /*1650*/  FFMA.FTZ R4, R32, R39, R9 ;  /* 0x0000002720047223 */ /* 0x000fe20000010009 */
[----:B------:R-:W-:Y:S02]  /*1660*/  IMAD.U32 R161, R161, 0x10000, RZ ;  /* 0x00010000a1a17824 */ /* 0x000fe400078e00ff */
[----:B------:R-:W-:Y:S01]  /*1670*/  FMUL.FTZ R41, R136, R8 ;  /* 0x0000000888297220 */ /* 0x000fe20000410000 */
[----:B------:R-:W-:Y:S01]  /*1680*/  FADD.FTZ R6, R7, R38 ;  /* 0x0000002607067221 */ /* 0x000fe20000010000 */
[----:B------:R-:W-:Y:S01]  /*1690*/  FADD.FTZ R169, -R175, R10 ;  /* 0x0000000aafa97221 */ /* 0x000fe20000010100 */
        /* <DEDUP_REMOVED lines=8> */
[C---:B------:R-:W-:Y:S01]  /*1720*/  FMUL.FTZ R173, R150.reuse, R173 ;  /* 0x000000ad96ad7220 */ /* 0x040fe20000410000 */
[----:B------:R-:W-:Y:S01]  /*1730*/  FMUL.FTZ R171, R135, R10 ;  /* 0x0000000a87ab7220 */ /* 0x000fe20000410000 */
[----:B------:R-:W-:Y:S01]  /*1740*/  FADD.FTZ R6, R9, R40 ;  /* 0x0000002809067221 */ /* 0x000fe20000010000 */
[----:B------:R-:W-:Y:S01]  /*1750*/  FMUL.FTZ R162, R150, R163 ;  /* 0x000000a396a27220 */ /* 0x000fe20000410000 */
[----:B------:R-:W-:Y:S01]  /*1760*/  FFMA.FTZ R9, R169, R40, R4 ;  /* 0x00000028a9097223 */ /* 0x000fe20000010004 */
[----:B------:R-:W-:Y:S01]  /*1770*/  IMAD.U32 R165, R165, 0x10000, RZ ;  /* 0x00010000a5a57824 */ /* 0x000fe200078e00ff */
[----:B------:R-:W-:Y:S01]  /*1780*/  SHF.L.U32 R154, R154, 0x10, RZ ;  /* 0x000000109a9a7819 */ /* 0x000fe200000006ff */
[----:B------:R-:W-:Y:S01]  /*1790*/  FADD.FTZ R94, R164, R94 ;  /* 0x0000005ea45e7221 */ /* 0x000fe20000010000 */
[-C--:B------:R-:W-:Y:S01]  /*17a0*/  FFMA.FTZ R74, R173, R164.reuse, R74 ;  /* 0x000000a4ad4a7223 */ /* 0x080fe2000001004a */
[----:B------:R-:W-:Y:S01]  /*17b0*/  FMUL.FTZ R164, R55, R164 ;  /* 0x000000a437a47220 */ /* 0x000fe20000410000 */
[----:B------:R-:W-:Y:S01]  /*17c0*/  FADD.FTZ R7, R6, R171 ;  /* 0x000000ab06077221 */ /* 0x000fe20000010000 */
[----:B------:R-:W-:Y:S01]  /*17d0*/  FFMA.FTZ R4, R162, R171, R9 ;  /* 0x000000aba2047223 */ /* 0x000fe20000010009 */
[----:B------:R-:W-:Y:S01]  /*17e0*/  FADD.FTZ R165, -R175, R165 ;  /* 0x000000a5afa57221 */ /* 0x000fe20000010100 */
[----:B------:R-:W-:-:S02]  /*17f0*/  IMAD.U32 R179, R179, 0x10000, RZ ;  /* 0x00010000b3b37824 */ /* 0x000fc400078e00ff */
[----:B------:R-:W-:Y:S01]  /*1800*/  FMUL.FTZ R175, R134, R154 ;  /* 0x0000009a86af7220 */ /* 0x000fe20000410000 */
[----:B------:R-:W-:Y:S01]  /*1810*/  FADD.FTZ R6, R7, R164 ;  /* 0x000000a407067221 */ /* 0x000fe20000010000 */
[----:B------:R-:W-:Y:S01]  /*1820*/  FMUL.FTZ R166, R150, R167 ;  /* 0x000000a796a67220 */ /* 0x000fe20000410000 */
[----:B------:R-:W-:Y:S01]  /*1830*/  FFMA.FTZ R7, R173, R164, R4 ;  /* 0x000000a4ad077223 */ /* 0x000fe20000010004 */
[----:B------:R-:W-:Y:S01]  /*1840*/  SHF.L.U32 R156, R156, 0x10, RZ ;  /* 0x000000109c9c7819 */ /* 0x000fe200000006ff */
[----:B------:R-:W-:Y:S01]  /*1850*/  FMUL.FTZ R168, R54, R179 ;  /* 0x000000b336a87220 */ /* 0x000fe20000410000 */
[----:B------:R-:W-:Y:S01]  /*1860*/  FADD.FTZ R9, R6, R175 ;  /* 0x000000af06097221 */ /* 0x000fe20000010000 */
[----:B------:R-:W-:Y:S01]  /*1870*/  FADD.FTZ R85, R152, R85 ;  /* 0x0000005598557221 */ /* 0x000fe20000010000 */
[----:B------:R-:W-:Y:S01]  /*1880*/  FFMA.FTZ R65, R20, R152, R65 ;  /* 0x0000009814417223 */ /* 0x000fe20000010041 */
[----:B------:R-:W-:Y:S01]  /*1890*/  FMUL.FTZ R177, R150, R177 ;  /* 0x000000b196b17220 */ /* 0x000fe20000410000 */
[----:B------:R-:W-:Y:S01]  /*18a0*/  FFMA.FTZ R4, R166, R175, R7 ;  /* 0x000000afa6047223 */ /* 0x000fe20000010007 */
[----:B------:R-:W-:Y:S01]  /*18b0*/  FMUL.FTZ R152, R150, R181 ;  /* 0x000000b596987220 */ /* 0x000fe20000410000 */
[----:B------:R-:W-:Y:S01]  /*18c0*/  SHF.L.U32 R160, R160, 0x10, RZ ;  /* 0x00000010a0a07819 */ /* 0x000fe200000006ff */
        /* <DEDUP_REMOVED lines=8> */
[----:B------:R-:W-:Y:S01]  /*1950*/  SHF.L.U32 R158, R158, 0x10, RZ ;  /* 0x000000109e9e7819 */ /* 0x000fe200000006ff */
[----:B------:R-:W-:Y:S01]  /*1960*/  FADD.FTZ R92, R161, R92 ;  /* 0x0000005ca15c7221 */ /* 0x000fe20000010000 */
[----:B------:R-:W-:Y:S01]  /*1970*/  FFMA.FTZ R72, R169, R161, R72 ;  /* 0x000000a1a9487223 */ /* 0x000fe20000010048 */
[----:B------:R-:W-:Y:S01]  /*1980*/  FMUL.FTZ R154, R53, R160 ;  /* 0x000000a0359a7220 */ /* 0x000fe20000410000 */
[----:B------:R-:W-:Y:S01]  /*1990*/  FADD.FTZ R5, R6, R159 ;  /* 0x0000009f06057221 */ /* 0x000fe20000010000 */
[----:B------:R-:W-:Y:S01]  /*19a0*/  FMUL.FTZ R161, R150, R183 ;  /* 0x000000b796a17220 */ /* 0x000fe20000410000 */
[----:B------:R-:W-:Y:S01]  /*19b0*/  FFMA.FTZ R4, R152, R159, R7 ;  /* 0x0000009f98047223 */ /* 0x000fe20000010007 */
[----:B------:R-:W-:-:S02]  /*19c0*/  IMAD.U32 R185, R185, 0x10000, RZ ;  /* 0x00010000b9b97824 */ /* 0x000fc400078e00ff */
[----:B------:R-:W-:Y:S01]  /*19d0*/  FADD.FTZ R6, R5, R154 ;  /* 0x0000009a05067221 */ /* 0x000fe20000010000 */
[----:B------:R-:W-:Y:S01]  /*19e0*/  FMUL.FTZ R163, R132, R158 ;  /* 0x0000009e84a37220 */ /* 0x000fe20000410000 */
        /* <DEDUP_REMOVED lines=38> */
.L_x_341:
[----:B-1----:R-:W-:Y:S01]  /*1c50*/  FADD.FTZ R4, R5, R4 ;  /* 0x0000000405047221 */ /* 0x002fe20000010000 */
[----:B0-2---:R-:W-:Y:S01]  /*1c60*/  FADD.FTZ R5, R7, R6 ;  /* 0x0000000607057221 */ /* 0x005fe20000010000 */
[----:B------:R-:W-:Y:S06]  /*1c70*/  @P2 BRA `(.L_x_328) ;  /* 0x0000000000242947 */ /* 0x000fec0003800000 */
[----:B------:R-:W0:Y:S01]  /*1c80*/  S2UR UR5, SR_CgaCtaId ;  /* 0x00000000000579c3 */ /* 0x000e220000008800 */
[----:B------:R-:W-:Y:S01]  /*1c90*/  SHF.R.U32.HI R6, RZ, 0x5, R142 ;  /* 0x00000005ff067819 */ /* 0x000fe2000001168e */
[----:B------:R-:W-:-:S03]  /*1ca0*/  UMOV UR4, 0x400 ;  /* 0x0000040000047882 */ /* 0x000fc60000000000 */
[----:B------:R-:W-:-:S04]  /*1cb0*/  LOP3.LUT R7, R6, 0x7fffffc, RZ, 0xc0, !PT ;  /* 0x07fffffc06077812 */ /* 0x000fc800078ec0ff */
[----:B------:R-:W-:-:S04]  /*1cc0*/  @!P3 IADD3 R7, R7, 0x4, RZ ;  /* 0x000000040707b810 */ /* 0x000fc80007ffe0ff */
[----:B------:R-:W-:Y:S01]  /*1cd0*/  LOP3.LUT R6, R7, 0x3, R6, 0xf8, !PT ;  /* 0x0000000307067812 */ /* 0x000fe200078ef806 */
[----:B0-----:R-:W-:-:S06]  /*1ce0*/  ULEA UR4, UR5, UR4, 0x18 ;  /* 0x0000000405047291 */ /* 0x001fcc000f8ec03f */
[----:B------:R-:W-:-:S05]  /*1cf0*/  LEA R6, R6, UR4, 0x3 ;  /* 0x0000000406067c11 */ /* 0x000fca000f8e18ff */
[----:B------:R0:W-:Y:S02]  /*1d00*/  STS.64 [R6+0x2800], R4 ;  /* 0x0028000406007388 */ /* 0x0001e40000000a00 */
.L_x_328:
[----:B------:R-:W-:Y:S05]  /*1d10*/  WARPSYNC.ALL ;  /* 0x0000000000007948 */ /* 0x000fea0003800000 */
[----:B------:R-:W1:Y:S08]  /*1d20*/  S2UR UR5, SR_CgaCtaId ;  /* 0x00000000000579c3 */ /* 0x000e700000008800 */
[----:B------:R-:W-:Y:S01]  /*1d30*/  BAR.SYNC.DEFER_BLOCKING 0x0 ;  /* 0x0000000000007b1d */ /* 0x000fe20000010000 */
[----:B0-----:R-:W-:-:S02]  /*1d40*/  SHF.R.U32.HI R4, RZ, 0x5, R142 ;  /* 0x00000005ff047819 */ /* 0x001fc4000001168e */
[----:B------:R-:W-:Y:S02]  /*1d50*/  ISETP.NE.U32.AND P2, PT, RZ, UR14, PT ;  /* 0x0000000eff007c0c */ /* 0x000fe4000bf45070 */
[----:B------:R-:W-:Y:S01]  /*1d60*/  LOP3.LUT R4, R4, 0x7fffffc, RZ, 0xc0, !PT ;  /* 0x07fffffc04047812 */ /* 0x000fe200078ec0ff */
[----:B------:R-:W-:Y:S01]  /*1d70*/  UMOV UR4, 0x400 ;  /* 0x0000040000047882 */ /* 0x000fe20000000000 */
[----:B------:R-:W-:Y:S02]  /*1d80*/  ISETP.NE.AND.EX P2, PT, RZ, UR15, PT, P2 ;  /* 0x0000000fff007c0c */ /* 0x000fe4000bf45320 */
[----:B------:R-:W-:Y:S01]  /*1d90*/  @!P3 IADD3 R4, R4, 0x4, RZ ;  /* 0x000000040404b810 */ /* 0x000fe20007ffe0ff */
[----:B-1----:R-:W-:-:S06]  /*1da0*/  ULEA UR4, UR5, UR4, 0x18 ;  /* 0x0000000405047291 */ /* 0x002fcc000f8ec03f */
[----:B------:R-:W-:-:S05]  /*1db0*/  LEA R160, R4, UR4, 0x3 ;  /* 0x0000000404a07c11 */ /* 0x000fca000f8e18ff */
[----:B------:R-:W0:Y:S04]  /*1dc0*/  LDS.128 R4, [R160+0x2800] ;  /* 0x00280000a0047984 */ /* 0x000e280000000c00 */
[----:B------:R-:W1:Y:S01]  /*1dd0*/  LDS.128 R8, [R160+0x2810] ;  /* 0x00281000a0087984 */ /* 0x000e620000000c00 */
[----:B0-----:R-:W-:Y:S01]  /*1de0*/  FADD.FTZ R167, RZ, R4 ;  /* 0x00000004ffa77221 */ /* 0x001fe20000010000 */
[----:B------:R-:W-:-:S03]  /*1df0*/  FADD.FTZ R4, RZ, R5 ;  /* 0x00000005ff047221 */ /* 0x000fc60000010000 */
[----:B------:R-:W-:Y:S01]  /*1e00*/  FADD.FTZ R167, R6, R167 ;  /* 0x000000a706a77221 */ /* 0x000fe20000010000 */
[----:B------:R-:W-:Y:S01]  /*1e10*/  FADD.FTZ R4, R7, R4 ;  /* 0x0000000407047221 */ /* 0x000fe20000010000 */
[----:B-----5:R-:W-:Y:S02]  /*1e20*/  @P1 SHF.R.U64 R7, R2, 0x10, R3 ;  /* 0x0000001002071819 */ /* 0x020fe40000001203 */
[----:B-1----:R-:W-:Y:S01]  /*1e30*/  FADD.FTZ R167, R167, R8 ;  /* 0x00000008a7a77221 */ /* 0x002fe20000010000 */
[----:B------:R-:W-:Y:S01]  /*1e40*/  FADD.FTZ R4, R4, R9 ;  /* 0x0000000904047221 */ /* 0x000fe20000010000 */
[----:B------:R-:W-:Y:S02]  /*1e50*/  @P1 SHF.L.U32 R7, R7, 0x10, RZ ;  /* 0x0000001007071819 */ /* 0x000fe400000006ff */
[----:B------:R-:W-:Y:S01]  /*1e60*/  FADD.FTZ R10, R10, R167 ;  /* 0x000000a70a0a7221 */ /* 0x000fe20000010000 */
[----:B------:R-:W-:Y:S01]  /*1e70*/  FADD.FTZ R4, R11, R4 ;  /* 0x000000040b047221 */ /* 0x000fe20000010000 */
[----:B------:R-:W-:-:S02]  /*1e80*/  @P1 SHF.R.U32.HI R11, RZ, 0x10, R3 ;  /* 0x00000010ff0b1819 */ /* 0x000fc40000011603 */
[----:B------:R-:W-:Y:S01]  /*1e90*/  FMUL.FTZ R10, R10, UR12 ;  /* 0x0000000c0a0a7c20 */ /* 0x000fe20008410000 */
[----:B------:R-:W-:Y:S01]  /*1ea0*/  FMUL.FTZ R160, R4, UR12 ;  /* 0x0000000c04a07c20 */ /* 0x000fe20008410000 */
[----:B------:R-:W-:Y:S02]  /*1eb0*/  @P1 IMAD.MOV.U32 R4, RZ, RZ, R3 ;  /* 0x000000ffff041224 */ /* 0x000fe400078e0003 */
[----:B------:R-:W-:Y:S01]  /*1ec0*/  @P1 IMAD.U32 R11, R11, 0x10000, RZ ;  /* 0x000100000b0b1824 */ /* 0x000fe200078e00ff */
[----:B------:R-:W-:Y:S02]  /*1ed0*/  FSEL R167, R10, RZ, !P4 ;  /* 0x000000ff0aa77208 */ /* 0x000fe40006000000 */
[----:B------:R-:W-:-:S03]  /*1ee0*/  @P1 SHF.L.U32 R9, R4, 0x10, RZ ;  /* 0x0000001004091819 */ /* 0x000fc600000006ff */
[-CC-:B------:R-:W-:Y:S01]  /*1ef0*/  FFMA.FTZ R20, R20, R160.reuse, R167.reuse ;  /* 0x000000a014147223 */ /* 0x180fe200000100a7 */
[-CC-:B------:R-:W-:Y:S01]  /*1f00*/  FFMA.FTZ R25, R25, R160.reuse, R167.reuse ;  /* 0x000000a019197223 */ /* 0x180fe200000100a7 */
[-CC-:B------:R-:W-:Y:S01]  /*1f10*/  FFMA.FTZ R29, R29, R160.reuse, R167.reuse ;  /* 0x000000a01d1d7223 */ /* 0x180fe200000100a7 */
[-C--:B------:R-:W-:Y:S01]  /*1f20*/  FFMA.FTZ R0, R0, R160.reuse, R167 ;  /* 0x000000a000007223 */ /* 0x080fe200000100a7 */
[----:B------:R-:W-:Y:S01]  /*1f30*/  FADD.FTZ R27, R27, -R20 ;  /* 0x800000141b1b7221 */ /* 0x000fe20000010000 */
[----:B------:R-:W-:Y:S01]  /*1f40*/  FADD.FTZ R25, R24, -R25 ;  /* 0x8000001918197221 */ /* 0x000fe20000010000 */
[----:B------:R-:W-:Y:S01]  /*1f50*/  FADD.FTZ R29, R30, -R29 ;  /* 0x8000001d1e1d7221 */ /* 0x000fe20000010000 */
[-CC-:B------:R-:W-:Y:S01]  /*1f60*/  FFMA.FTZ R21, R21, R160.reuse, R167.reuse ;  /* 0x000000a015157223 */ /* 0x180fe200000100a7 */
[C---:B------:R-:W-:Y:S01]  /*1f70*/  FMUL.FTZ R8, R150.reuse, R27 ;  /* 0x0000001b96087220 */ /* 0x040fe20000410000 */
[----:B------:R-:W-:Y:S01]  /*1f80*/  FMUL.FTZ R10, R150, R25 ;  /* 0x00000019960a7220 */ /* 0x000fe20000410000 */
[----:B------:R-:W-:Y:S01]  /*1f90*/  FFMA.FTZ R28, R28, R160, R167 ;  /* 0x000000a01c1c7223 */ /* 0x000fe200000100a7 */
[----:B------:R-:W-:Y:S01]  /*1fa0*/  FADD.FTZ R23, R23, -R0 ;  /* 0x8000000017177221 */ /* 0x000fe20000010000 */
[----:B------:R-:W-:Y:S01]  /*1fb0*/  @P1 FADD.FTZ R8, R8, R9 ;  /* 0x0000000908081221 */ /* 0x000fe20000010000 */
[----:B------:R-:W-:Y:S01]  /*1fc0*/  @P1 SHF.R.U64 R9, R12, 0x10, R13 ;  /* 0x000000100c091819 */ /* 0x000fe2000000120d */
[----:B------:R-:W-:Y:S01]  /*1fd0*/  @P1 FADD.FTZ R10, R10, R11 ;  /* 0x0000000b0a0a1221 */ /* 0x000fe20000010000 */
[----:B------:R-:W-:Y:S01]  /*1fe0*/  @P1 MOV R0, R2 ;  /* 0x0000000200001202 */ /* 0x000fe20000000f00 */
[----:B------:R-:W-:Y:S01]  /*1ff0*/  FMUL.FTZ R20, R150, R29 ;  /* 0x0000001d96147220 */ /* 0x000fe20000410000 */
[----:B------:R-:W-:Y:S01]  /*2000*/  @P1 MOV R11, R13 ;  /* 0x0000000d000b1202 */ /* 0x000fe20000000f00 */
[----:B------:R-:W-:-:S02]  /*2010*/  @P1 IMAD.U32 R9, R9, 0x10000, RZ ;  /* 0x0001000009091824 */ /* 0x000fc400078e00ff */
[----:B------:R-:W-:Y:S01]  /*2020*/  FADD.FTZ R21, R22, -R21 ;  /* 0x8000001516157221 */ /* 0x000fe20000010000 */
[----:B------:R-:W-:Y:S01]  /*2030*/  FADD.FTZ R35, R35, -R28 ;  /* 0x8000001c23237221 */ /* 0x000fe20000010000 */
[-C--:B------:R-:W-:Y:S01]  /*2040*/  FFMA.FTZ R33, R33, R160.reuse, R167 ;  /* 0x000000a021217223 */ /* 0x080fe200000100a7 */
[----:B------:R-:W-:Y:S01]  /*2050*/  @P1 SHF.L.U32 R5, R0, 0x10, RZ ;  /* 0x0000001000051819 */ /* 0x000fe200000006ff */
[----:B------:R-:W-:Y:S01]  /*2060*/  @P1 FADD.FTZ R20, R20, R9 ;  /* 0x0000000914141221 */ /* 0x000fe20000010000 */
[C---:B------:R-:W-:Y:S01]  /*2070*/  FMUL.FTZ R4, R150.reuse, R23 ;  /* 0x0000001796047220 */ /* 0x040fe20000410000 */
[----:B------:R-:W-:Y:S01]  /*2080*/  @P1 SHF.L.U32 R9, R11, 0x10, RZ ;  /* 0x000000100b091819 */ /* 0x000fe200000006ff */
[C---:B------:R-:W-:Y:S01]  /*2090*/  FMUL.FTZ R6, R150.reuse, R21 ;  /* 0x0000001596067220 */ /* 0x040fe20000410000 */
[----:B------:R-:W-:Y:S01]  /*20a0*/  FMUL.FTZ R24, R150, R35 ;  /* 0x0000002396187220 */ /* 0x000fe20000410000 */
[----:B------:R-:W-:Y:S01]  /*20b0*/  FFMA.FTZ R26, R26, R160, R167 ;  /* 0x000000a01a1a7223 */ /* 0x000fe200000100a7 */
[----:B------:R-:W-:Y:S01]  /*20c0*/  @P1 SHF.R.U32.HI R21, RZ, 0x10, R13 ;  /* 0x00000010ff151819 */ /* 0x000fe2000001160d */
[----:B------:R-:W-:Y:S01]  /*20d0*/  FADD.FTZ R33, R34, -R33 ;  /* 0x8000002122217221 */ /* 0x000fe20000010000 */
[----:B------:R-:W-:Y:S01]  /*20e0*/  @P1 FADD.FTZ R4, R4, R5 ;  /* 0x0000000504041221 */ /* 0x000fe20000010000 */
[----:B------:R-:W-:Y:S01]  /*20f0*/  @P1 MOV R5, R12 ;  /* 0x0000000c00051202 */ /* 0x000fe20000000f00 */
[----:B------:R-:W-:Y:S01]  /*2100*/  @P1 FADD.FTZ R24, R24, R9 ;  /* 0x0000000918181221 */ /* 0x000fe20000010000 */
[----:B------:R-:W-:Y:S01]  /*2110*/  FADD.FTZ R31, R31, -R26 ;  /* 0x8000001a1f1f7221 */ /* 0x000fe20000010000 */
[-CC-:B------:R-:W-:Y:S01]  /*2120*/  FFMA.FTZ R37, R37, R160.reuse, R167.reuse ;  /* 0x000000a025257223 */ /* 0x180fe200000100a7 */
[----:B------:R-:W-:Y:S01]  /*2130*/  FFMA.FTZ R162, R162, R160, R167 ;  /* 0x000000a0a2a27223 */ /* 0x000fe200000100a7 */
[----:B------:R-:W-:Y:S01]  /*2140*/  @P1 SHF.L.U32 R9, R21, 0x10, RZ ;  /* 0x0000001015091819 */ /* 0x000fe200000006ff */
[----:B------:R-:W-:Y:S01]  /*2150*/  @P1 FADD.FTZ R6, R6, R7 ;  /* 0x0000000706061221 */ /* 0x000fe20000010000 */
[----:B------:R-:W-:Y:S01]  /*2160*/  @P1 MOV R11, R14 ;  /* 0x0000000e000b1202 */ /* 0x000fe20000000f00 */
[----:B------:R-:W-:Y:S01]  /*2170*/  FMUL.FTZ R26, R150, R33 ;  /* 0x00000021961a7220 */ /* 0x000fe20000410000 */
[----:B------:R-:W-:Y:S01]  /*2180*/  @P1 SHF.L.U32 R7, R5, 0x10, RZ ;  /* 0x0000001005071819 */ /* 0x000fe200000006ff */
[----:B------:R-:W-:Y:S01]  /*2190*/  FADD.FTZ R37, R38, -R37 ;  /* 0x8000002526257221 */ /* 0x000fe20000010000 */
[----:B------:R-:W-:Y:S01]  /*21a0*/  @P1 SHF.R.U64 R21, R14, 0x10, R15 ;  /* 0x000000100e151819 */ /* 0x000fe2000000120f */
[----:B------:R-:W-:Y:S01]  /*21b0*/  FADD.FTZ R171, R171, -R162 ;  /* 0x800000a2abab7221 */ /* 0x000fe20000010000 */
[----:B------:R-:W-:Y:S01]  /*21c0*/  FMUL.FTZ R22, R150, R31 ;  /* 0x0000001f96167220 */ /* 0x000fe20000410000 */
[----:B------:R-:W-:Y:S01]  /*21d0*/  FFMA.FTZ R169, R169, R160, R167 ;  /* 0x000000a0a9a97223 */ /* 0x000fe200000100a7 */
[----:B------:R-:W-:Y:S01]  /*21e0*/  FMUL.FTZ R162, R6, R151 ;  /* 0x0000009706a27220 */ /* 0x000fe20000410000 */
[----:B------:R-:W-:Y:S01]  /*21f0*/  @P1 FADD.FTZ R26, R26, R9 ;  /* 0x000000091a1a1221 */ /* 0x000fe20000010000 */
[----:B------:R-:W-:-:S02]  /*2200*/  @P1 IMAD.U32 R9, R11, 0x10000, RZ ;  /* 0x000100000b091824 */ /* 0x000fc400078e00ff */
[----:B------:R-:W-:Y:S01]  /*2210*/  FFMA.FTZ R32, R32, R160, R167 ;  /* 0x000000a020207223 */ /* 0x000fe200000100a7 */
[----:B------:R-:W-:Y:S01]  /*2220*/  @P1 SHF.L.U32 R11, R21, 0x10, RZ ;  /* 0x00000010150b1819 */ /* 0x000fe200000006ff */
[----:B------:R-:W-:Y:S01]  /*2230*/  @P1 FADD.FTZ R22, R22, R7 ;  /* 0x0000000716161221 */ /* 0x000fe20000010000 */
[----:B------:R-:W-:Y:S01]  /*2240*/  FMUL.FTZ R28, R150, R37 ;  /* 0x00000025961c7220 */ /* 0x000fe20000410000 */
[----:B------:R-:W-:Y:S01]  /*2250*/  FADD.FTZ R179, R40, -R169 ;  /* 0x800000a928b37221 */ /* 0x000fe20000010000 */
[----:B------:R-:W-:Y:S01]  /*2260*/  FMUL.FTZ R7, R51, R162 ;  /* 0x000000a233077220 */ /* 0x000fe20000410000 */
[----:B------:R-:W-:Y:S01]  /*2270*/  FFMA.FTZ R166, R166, R160, R167 ;  /* 0x000000a0a6a67223 */ /* 0x000fe200000100a7 */
[-C--:B------:R-:W-:Y:S01]  /*2280*/  FMUL.FTZ R0, R4, R151.reuse ;  /* 0x0000009704007220 */ /* 0x080fe20000410000 */
[-C--:B------:R-:W-:Y:S01]  /*2290*/  FMUL.FTZ R169, R10, R151.reuse ;  /* 0x000000970aa97220 */ /* 0x080fe20000410000 */
[----:B------:R-:W-:Y:S01]  /*22a0*/  FADD.FTZ R39, R39, -R32 ;  /* 0x8000002027277221 */ /* 0x000fe20000010000 */
[----:B------:R-:W-:Y:S01]  /*22b0*/  @P1 FADD.FTZ R28, R28, R11 ;  /* 0x0000000b1c1c1221 */ /* 0x000fe20000010000 */
[----:B------:R0:W-:Y:S01]  /*22c0*/  F2F.BF16.F32 R25, R7 ;  /* 0x0000000700197304 */ /* 0x0001e20000202000 */
[----:B------:R-:W-:Y:S01]  /*22d0*/  @P1 SHF.R.U32.HI R11, RZ, 0x10, R15 ;  /* 0x00000010ff0b1819 */ /* 0x000fe2000001160f */
[----:B------:R-:W-:Y:S01]  /*22e0*/  FADD.FTZ R175, R175, -R166 ;  /* 0x800000a6afaf7221 */ /* 0x000fe20000010000 */
[----:B------:R-:W-:Y:S01]  /*22f0*/  FMUL.FTZ R5, R131, R0 ;  /* 0x0000000083057220 */ /* 0x000fe20000410000 */
[-CC-:B------:R-:W-:Y:S01]  /*2300*/  FFMA.FTZ R173, R173, R160.reuse, R167.reuse ;  /* 0x000000a0adad7223 */ /* 0x180fe200000100a7 */
[----:B------:R-:W-:Y:S01]  /*2310*/  FMUL.FTZ R170, R8, R151 ;  /* 0x0000009708aa7220 */ /* 0x000fe20000410000 */
[----:B------:R-:W-:Y:S01]  /*2320*/  FMUL.FTZ R34, R150, R39 ;  /* 0x0000002796227220 */ /* 0x000fe20000410000 */
[----:B------:R-:W-:Y:S01]  /*2330*/  FMUL.FTZ R166, R20, R151 ;  /* 0x0000009714a67220 */ /* 0x000fe20000410000 */
[-C--:B------:R-:W-:Y:S01]  /*2340*/  FFMA.FTZ R36, R36, R160.reuse, R167 ;  /* 0x000000a024247223 */ /* 0x080fe200000100a7 */
[----:B0-----:R-:W-:Y:S01]  /*2350*/  FMUL.FTZ R7, R50, R169 ;  /* 0x000000a932077220 */ /* 0x001fe20000410000 */
[----:B------:R-:W-:Y:S01]  /*2360*/  @P1 SHF.L.U32 R11, R11, 0x10, RZ ;  /* 0x000000100b0b1819 */ /* 0x000fe200000006ff */
[----:B------:R0:W-:Y:S01]  /*2370*/  F2F.BF16.F32 R23, R5 ;  /* 0x0000000500177304 */ /* 0x0001e20000202000 */
[----:B------:R-:W-:Y:S01]  /*2380*/  FMUL.FTZ R32, R150, R179 ;  /* 0x000000b396207220 */ /* 0x000fe20000410000 */
[----:B------:R-:W-:Y:S01]  /*2390*/  FADD.FTZ R173, R164, -R173 ;  /* 0x800000ada4ad7221 */ /* 0x000fe20000010000 */
[----:B------:R-:W-:Y:S01]  /*23a0*/  @P1 FADD.FTZ R34, R34, R9 ;  /* 0x0000000922221221 */ /* 0x000fe20000010000 */
[----:B------:R-:W-:Y:S01]  /*23b0*/  FMUL.FTZ R178, R150, R171 ;  /* 0x000000ab96b27220 */ /* 0x000fe20000410000 */
[----:B------:R-:W-:Y:S01]  /*23c0*/  FFMA.FTZ R177, R177, R160, R167 ;  /* 0x000000a0b1b17223 */ /* 0x000fe200000100a7 */
[----:B------:R-:W-:Y:S01]  /*23d0*/  FMUL.FTZ R164, R22, R151 ;  /* 0x0000009716a47220 */ /* 0x000fe20000410000 */
[----:B------:R-:W-:Y:S01]  /*23e0*/  @P1 MOV R9, R15 ;  /* 0x0000000f00091202 */ /* 0x000fe20000000f00 */
[----:B------:R1:W2:Y:S01]  /*23f0*/  F2F.BF16.F32 R27, R7 ;  /* 0x00000007001b7304 */ /* 0x0002a20000202000 */
[----:B0-----:R-:W-:Y:S01]  /*2400*/  FMUL.FTZ R5, R130, R170 ;  /* 0x000000aa82057220 */ /* 0x001fe20000410000 */
[----:B------:R-:W-:Y:S01]  /*2410*/  FMUL.FTZ R171, R26, R151 ;  /* 0x000000971aab7220 */ /* 0x000fe20000410000 */
[----:B------:R-:W-:Y:S01]  /*2420*/  FADD.FTZ R41, R41, -R36 ;  /* 0x8000002429297221 */ /* 0x000fe20000010000 */
[----:B------:R-:W-:Y:S01]  /*2430*/  @P1 FADD.FTZ R32, R32, R11 ;  /* 0x0000000b20201221 */ /* 0x000fe20000010000 */
[----:B------:R-:W-:Y:S01]  /*2440*/  @P1 MOV R11, R17 ;  /* 0x00000011000b1202 */ /* 0x000fe20000000f00 */
[----:B------:R-:W-:Y:S01]  /*2450*/  FADD.FTZ R177, R168, -R177 ;  /* 0x800000b1a8b17221 */ /* 0x000fe20000010000 */
[----:B------:R-:W-:Y:S01]  /*2460*/  @P1 IMAD.U32 R9, R9, 0x10000, RZ ;  /* 0x0001000009091824 */ /* 0x000fe200078e00ff */
[----:B------:R0:W-:Y:S01]  /*2470*/  F2F.BF16.F32 R31, R5 ;  /* 0x00000005001f7304 */ /* 0x0001e20000202000 */
[----:B-1----:R-:W-:Y:S01]  /*2480*/  FMUL.FTZ R7, R49, R166 ;  /* 0x000000a631077220 */ /* 0x002fe20000410000 */
[----:B------:R-:W-:Y:S01]  /*2490*/  FMUL.FTZ R30, R150, R41 ;  /* 0x00000029961e7220 */ /* 0x000fe20000410000 */
[-C--:B------:R-:W-:Y:S01]  /*24a0*/  FMUL.FTZ R168, R24, R151.reuse ;  /* 0x0000009718a87220 */ /* 0x080fe20000410000 */
[----:B------:R-:W-:Y:S01]  /*24b0*/  FMUL.FTZ R172, R28, R151 ;  /* 0x000000971cac7220 */ /* 0x000fe20000410000 */
[----:B------:R-:W-:Y:S01]  /*24c0*/  @P1 SHF.L.U32 R11, R11, 0x10, RZ ;  /* 0x000000100b0b1819 */ /* 0x000fe200000006ff */
[----:B------:R-:W-:Y:S01]  /*24d0*/  FMUL.FTZ R180, R150, R175 ;  /* 0x000000af96b47220 */ /* 0x000fe20000410000 */
[----:B------:R-:W-:Y:S01]  /*24e0*/  @P1 FADD.FTZ R30, R30, R9 ;  /* 0x000000091e1e1221 */ /* 0x000fe20000010000 */
[----:B------:R1:W-:Y:S01]  /*24f0*/  F2F.BF16.F32 R35, R7 ;  /* 0x0000000700237304 */ /* 0x0003e20000202000 */
[----:B0-----:R-:W-:Y:S01]  /*2500*/  FMUL.FTZ R5, R129, R164 ;  /* 0x000000a481057220 */ /* 0x001fe20000410000 */
[----:B------:R-:W-:Y:S01]  /*2510*/  @P1 SHF.R.U64 R9, R16, 0x10, R17 ;  /* 0x0000001010091819 */ /* 0x000fe20000001211 */
[----:B------:R-:W-:Y:S01]  /*2520*/  FMUL.FTZ R174, R34, R151 ;  /* 0x0000009722ae7220 */ /* 0x000fe20000410000 */
[----:B------:R-:W-:Y:S01]  /*2530*/  FMUL.FTZ R176, R150, R173 ;  /* 0x000000ad96b07220 */ /* 0x000fe20000410000 */
[----:B------:R-:W-:Y:S01]  /*2540*/  @P2 F2FP.BF16.F32.PACK_AB R6, RZ, R6 ;  /* 0x00000006ff06223e */ /* 0x000fe200000010ff */
[----:B------:R-:W-:Y:S01]  /*2550*/  @P1 FADD.FTZ R180, R180, R11 ;  /* 0x0000000bb4b41221 */ /* 0x000fe20000010000 */
[----:B------:R-:W-:Y:S01]  /*2560*/  FMUL.FTZ R173, R32, R151 ;  /* 0x0000009720ad7220 */ /* 0x000fe20000410000 */
[----:B------:R0:W-:Y:S01]  /*2570*/  F2F.BF16.F32 R33, R5 ;  /* 0x0000000500217304 */ /* 0x0001e20000202000 */
[----:B-1----:R-:W-:Y:S01]  /*2580*/  FMUL.FTZ R7, R48, R171 ;  /* 0x000000ab30077220 */ /* 0x002fe20000410000 */
[----:B------:R-:W-:Y:S01]  /*2590*/  @P1 MOV R21, R16 ;  /* 0x0000001000151202 */ /* 0x000fe20000000f00 */
[----:B------:R-:W-:Y:S01]  /*25a0*/  @P1 IMAD.U32 R9, R9, 0x10000, RZ ;  /* 0x0001000009091824 */ /* 0x000fe200078e00ff */
[----:B------:R-:W-:Y:S01]  /*25b0*/  @P2 PRMT R146, R6, 0x7610, R146 ;  /* 0x0000761006922816 */ /* 0x000fe20000000092 */
[----:B------:R-:W-:Y:S01]  /*25c0*/  FMUL.FTZ R6, R46, R173 ;  /* 0x000000ad2e067220 */ /* 0x000fe20000410000 */
[----:B------:R-:W-:Y:S01]  /*25d0*/  FMUL.FTZ R175, R30, R151 ;  /* 0x000000971eaf7220 */ /* 0x000fe20000410000 */
[----:B------:R-:W-:Y:S01]  /*25e0*/  @P1 SHF.L.U32 R21, R21, 0x10, RZ ;  /* 0x0000001015151819 */ /* 0x000fe200000006ff */
[----:B------:R1:W3:Y:S01]  /*25f0*/  F2F.BF16.F32 R37, R7 ;  /* 0x0000000700257304 */ /* 0x0002e20000202000 */
[----:B0-----:R-:W-:Y:S01]  /*2600*/  FMUL.FTZ R5, R128, R168 ;  /* 0x000000a880057220 */ /* 0x001fe20000410000 */
[----:B------:R-:W-:Y:S01]  /*2610*/  @P2 F2FP.BF16.F32.PACK_AB R4, RZ, R4 ;  /* 0x00000004ff04223e */ /* 0x000fe200000010ff */
[----:B------:R-:W-:Y:S01]  /*2620*/  @P1 FADD.FTZ R176, R176, R9 ;  /* 0x00000009b0b01221 */ /* 0x000fe20000010000 */
[----:B------:R-:W-:Y:S01]  /*2630*/  @P2 F2FP.BF16.F32.PACK_AB R8, RZ, R8 ;  /* 0x00000008ff08223e */ /* 0x000fe200000010ff */
[----:B------:R-:W-:Y:S01]  /*2640*/  FMUL.FTZ R9, R126, R175 ;  /* 0x000000af7e097220 */ /* 0x000fe20000410000 */
[----:B------:R-:W-:Y:S01]  /*2650*/  @P2 F2FP.BF16.F32.PACK_AB R10, RZ, R10 ;  /* 0x0000000aff0a223e */ /* 0x000fe200000010ff */
[----:B------:R-:W-:Y:S01]  /*2660*/  @P1 FADD.FTZ R178, R178, R21 ;  /* 0x00000015b2b21221 */ /* 0x000fe20000010000 */
[----:B------:R0:W-:Y:S01]  /*2670*/  F2F.BF16.F32 R36, R5 ;  /* 0x0000000500247304 */ /* 0x0001e20000202000 */
[----:B-1----:R-:W-:Y:S01]  /*2680*/  FMUL.FTZ R7, R47, R172 ;  /* 0x000000ac2f077220 */ /* 0x002fe20000410000 */
[----:B------:R-:W-:Y:S01]  /*2690*/  @P2 PRMT R144, R4, 0x7610, R144 ;  /* 0x0000761004902816 */ /* 0x000fe20000000090 */
[----:B------:R-:W-:Y:S01]  /*26a0*/  FMUL.FTZ R40, R150, R177 ;  /* 0x000000b196287220 */ /* 0x000fe20000410000 */
[----:B------:R-:W-:-:S02]  /*26b0*/  @P2 PRMT R148, R8, 0x7610, R148 ;  /* 0x0000761008942816 */ /* 0x000fc40000000094 */
[----:B------:R-:W-:Y:S02]  /*26c0*/  @P2 PRMT R149, R10, 0x7610, R149 ;  /* 0x000076100a952816 */ /* 0x000fe40000000095 */
[----:B------:R-:W1:Y:S01]  /*26d0*/  F2F.BF16.F32 R11, R7 ;  /* 0x00000007000b7304 */ /* 0x000e620000202000 */
[----:B0-----:R-:W-:Y:S01]  /*26e0*/  FMUL.FTZ R5, R127, R174 ;  /* 0x000000ae7f057220 */ /* 0x001fe20000410000 */
[----:B------:R-:W-:Y:S02]  /*26f0*/  @P2 F2FP.BF16.F32.PACK_AB R26, RZ, R26 ;  /* 0x0000001aff1a223e */ /* 0x000fe400000010ff */
[----:B------:R-:W-:Y:S02]  /*2700*/  @P1 SHF.R.U32.HI R21, RZ, 0x10, R17 ;  /* 0x00000010ff151819 */ /* 0x000fe40000011611 */
[----:B--2---:R-:W-:Y:S02]  /*2710*/  SHF.L.U32 R27, R27, 0x10, RZ ;  /* 0x000000101b1b7819 */ /* 0x004fe400000006ff */
[----:B------:R0:W-:Y:S01]  /*2720*/  F2F.BF16.F32 R39, R5 ;  /* 0x0000000500277304 */ /* 0x0001e20000202000 */
[----:B------:R-:W-:-:S02]  /*2730*/  @P2 PRMT R29, R148, 0x5410, R149 ;  /* 0x00005410941d2816 */ /* 0x000fc40000000095 */
[----:B------:R-:W-:Y:S02]  /*2740*/  @P2 PRMT R149, R26, 0x7610, R149 ;  /* 0x000076101a952816 */ /* 0x000fe40000000095 */
[----:B------:R-:W-:Y:S02]  /*2750*/  @P1 SHF.L.U32 R21, R21, 0x10, RZ ;  /* 0x0000001015151819 */ /* 0x000fe400000006ff */
[----:B------:R-:W-:Y:S01]  /*2760*/  @P2 F2FP.BF16.F32.PACK_AB R20, RZ, R20 ;  /* 0x00000014ff14223e */ /* 0x000fe200000010ff */
[----:B------:R2:W4:Y:S01]  /*2770*/  F2F.BF16.F32 R38, R6 ;  /* 0x0000000600267304 */ /* 0x0005220000202000 */
[----:B0-----:R-:W-:Y:S01]  /*2780*/  IMAD.WIDE.U32 R4, R25, 0x10000, RZ ;  /* 0x0001000019047825 */ /* 0x001fe200078e00ff */
[----:B------:R-:W-:-:S03]  /*2790*/  @P2 LOP3.LUT R8, R146, 0xffff, RZ, 0xc0, !PT ;  /* 0x0000ffff92082812 */ /* 0x000fc600078ec0ff */
[----:B------:R-:W-:Y:S01]  /*27a0*/  @P1 FADD.FTZ R40, R40, R21 ;  /* 0x0000001528281221 */ /* 0x000fe20000010000 */
[----:B------:R-:W-:Y:S01]  /*27b0*/  @P2 PRMT R146, R20, 0x7610, R146 ;  /* 0x0000761014922816 */ /* 0x000fe20000000092 */
[----:B---3--:R-:W-:Y:S01]  /*27c0*/  IMAD.U32 R21, R37, 0x10000, RZ ;  /* 0x0001000025157824 */ /* 0x008fe200078e00ff */
[----:B------:R-:W-:Y:S01]  /*27d0*/  LOP3.LUT R27, R5, R27, R31, 0xfe, !PT ;  /* 0x0000001b051b7212 */ /* 0x000fe200078efe1f */
[----:B------:R0:W3:Y:S01]  /*27e0*/  F2F.BF16.F32 R10, R9 ;  /* 0x00000009000a7304 */ /* 0x0000e20000202000 */
[----:B--2---:R-:W-:Y:S01]  /*27f0*/  IMAD.WIDE.U32 R6, R35, 0x10000, RZ ;  /* 0x0001000023067825 */ /* 0x004fe200078e00ff */
[----:B------:R-:W-:Y:S02]  /*2800*/  LOP3.LUT R26, R4, R23, RZ, 0xfc, !PT ;  /* 0x00000017041a7212 */ /* 0x000fe400078efcff */
[----:B------:R-:W-:Y:S01]  /*2810*/  @P2 F2FP.BF16.F32.PACK_AB R24, RZ, R24 ;  /* 0x00000018ff18223e */ /* 0x000fe200000010ff */
[----:B-1----:R-:W-:Y:S01]  /*2820*/  IMAD.WIDE.U32 R4, R11, 0x10000, RZ ;  /* 0x000100000b047825 */ /* 0x002fe200078e00ff */
[----:B------:R-:W-:-:S02]  /*2830*/  LOP3.LUT R20, R6, R33, RZ, 0xfc, !PT ;  /* 0x0000002106147212 */ /* 0x000fc400078efcff */
[----:B----4-:R-:W-:Y:S01]  /*2840*/  SHF.L.U32 R11, R38, 0x10, RZ ;  /* 0x00000010260b7819 */ /* 0x010fe200000006ff */
[----:B0-----:R-:W-:Y:S01]  /*2850*/  @P2 IMAD.WIDE.U32 R8, R8, 0x10000, RZ ;  /* 0x0001000008082825 */ /* 0x001fe200078e00ff */
[----:B------:R-:W-:Y:S02]  /*2860*/  LOP3.LUT R6, R4, R39, RZ, 0xfc, !PT ;  /* 0x0000002704067212 */ /* 0x000fe400078efcff */
[----:B------:R-:W-:Y:S02]  /*2870*/  @P2 F2FP.BF16.F32.PACK_AB R4, RZ, R28 ;  /* 0x0000001cff04223e */ /* 0x000fe400000010ff */
[----:B------:R-:W-:Y:S02]  /*2880*/  @P2 LOP3.LUT R28, R8, 0xffff, R144, 0xf8, !PT ;  /* 0x0000ffff081c2812 */ /* 0x000fe400078ef890 */
[----:B------:R-:W-:Y:S02]  /*2890*/  LOP3.LUT R21, R7, R21, R36, 0xfe, !PT ;  /* 0x0000001507157212 */ /* 0x000fe400078efe24 */
[----:B------:R-:W-:-:S02]  /*28a0*/  @P2 LOP3.LUT R8, R146, 0xffff, RZ, 0xc0, !PT ;  /* 0x0000ffff92082812 */ /* 0x000fc400078ec0ff */
[----:B---3--:R-:W-:Y:S02]  /*28b0*/  LOP3.LUT R7, R5, R11, R10, 0xfe, !PT ;  /* 0x0000000b05077212 */ /* 0x008fe400078efe0a */
[----:B------:R-:W-:Y:S02]  /*28c0*/  @P2 PRMT R146, R4, 0x7610, R146 ;  /* 0x0000761004922816 */ /* 0x000fe40000000092 */
[----:B------:R-:W0:Y:S01]  /*28d0*/  LDC.64 R4, c[0x0][0x220] ;  /* 0x00008800ff047b82 */ /* 0x000e220000000a00 */
[----:B------:R-:W-:Y:S02]  /*28e0*/  @P2 PRMT R148, R24, 0x7610, R148 ;  /* 0x0000761018942816 */ /* 0x000fe40000000094 */
[----:B------:R-:W-:Y:S02]  /*28f0*/  @P2 F2FP.BF16.F32.PACK_AB R22, RZ, R22 ;  /* 0x00000016ff16223e */ /* 0x000fe400000010ff */
[----:B------:R-:W-:Y:S02]  /*2900*/  @P2 F2FP.BF16.F32.PACK_AB R10, RZ, R30 ;  /* 0x0000001eff0a223e */ /* 0x000fe400000010ff */
[----:B------:R-:W-:Y:S01]  /*2910*/  @P2 F2FP.BF16.F32.PACK_AB R11, RZ, R32 ;  /* 0x00000020ff0b223e */ /* 0x000fe200000010ff */
[----:B------:R-:W1:Y:S01]  /*2920*/  @P2 LDC.64 R30, c[0x0][0x308] ;  /* 0x0000c200ff1e2b82 */ /* 0x000e620000000a00 */
[----:B------:R-:W-:Y:S01]  /*2930*/  @P2 LOP3.LUT R29, R29, R9, RZ, 0xfc, !PT ;  /* 0x000000091d1d2212 */ /* 0x000fe200078efcff */
[----:B------:R-:W-:Y:S01]  /*2940*/  @P2 IMAD.WIDE.U32 R8, R8, 0x10000, RZ ;  /* 0x0001000008082825 */ /* 0x000fe200078e00ff */
[----:B------:R-:W-:-:S02]  /*2950*/  @P2 PRMT R144, R22, 0x7610, R144 ;  /* 0x0000761016902816 */ /* 0x000fc40000000090 */
[--C-:B------:R-:W-:Y:S02]  /*2960*/  @P2 PRMT R23, R148, 0x5410, R149.reuse ;  /* 0x0000541094172816 */ /* 0x100fe40000000095 */
[----:B------:R-:W-:Y:S01]  /*2970*/  @P2 PRMT R148, R10, 0x7610, R148 ;  /* 0x000076100a942816 */ /* 0x000fe20000000094 */
[----:B------:R-:W2:Y:S01]  /*2980*/  LDC.64 R32, c[0x0][0x2f8] ;  /* 0x0000be00ff207b82 */ /* 0x000ea20000000a00 */
[----:B------:R-:W-:Y:S02]  /*2990*/  @P2 F2FP.BF16.F32.PACK_AB R10, RZ, R176 ;  /* 0x000000b0ff0a223e */ /* 0x000fe400000010ff */
[----:B------:R-:W-:Y:S02]  /*29a0*/  @P2 LOP3.LUT R22, R8, 0xffff, R144, 0xf8, !PT ;  /* 0x0000ffff08162812 */ /* 0x000fe400078ef890 */
[----:B------:R-:W-:Y:S02]  /*29b0*/  @P2 LOP3.LUT R8, R146, 0xffff, RZ, 0xc0, !PT ;  /* 0x0000ffff92082812 */ /* 0x000fe400078ec0ff */
[----:B------:R-:W-:Y:S01]  /*29c0*/  @P2 PRMT R149, R11, 0x7610, R149 ;  /* 0x000076100b952816 */ /* 0x000fe20000000095 */
[----:B------:R-:W3:Y:S01]  /*29d0*/  @P2 LDC.64 R24, c[0x0][0x308] ;  /* 0x0000c200ff182b82 */ /* 0x000ee20000000a00 */
[----:B------:R-:W-:-:S02]  /*29e0*/  @P2 F2FP.BF16.F32.PACK_AB R34, RZ, R34 ;  /* 0x00000022ff22223e */ /* 0x000fc400000010ff */
[----:B------:R-:W-:Y:S02]  /*29f0*/  @P2 PRMT R146, R10, 0x7610, R146 ;  /* 0x000076100a922816 */ /* 0x000fe40000000092 */
[----:B------:R-:W-:Y:S02]  /*2a00*/  @P2 F2FP.BF16.F32.PACK_AB R10, RZ, R180 ;  /* 0x000000b4ff0a223e */ /* 0x000fe400000010ff */
[----:B------:R-:W-:Y:S01]  /*2a10*/  @P2 F2FP.BF16.F32.PACK_AB R11, RZ, R40 ;  /* 0x00000028ff0b223e */ /* 0x000fe200000010ff */
[----:B-1----:R-:W-:Y:S01]  /*2a20*/  @P2 IMAD.WIDE.U32 R30, R157, 0x8, R30 ;  /* 0x000000089d1e2825 */ /* 0x002fe200078e001e */
[----:B------:R-:W-:Y:S02]  /*2a30*/  @P2 LOP3.LUT R23, R23, R9, RZ, 0xfc, !PT ;  /* 0x0000000917172212 */ /* 0x000fe400078efcff */
[----:B------:R-:W-:Y:S01]  /*2a40*/  @P2 PRMT R144, R34, 0x7610, R144 ;  /* 0x0000761022902816 */ /* 0x000fe20000000090 */
[----:B------:R-:W-:Y:S01]  /*2a50*/  @P2 IMAD.WIDE.U32 R8, R8, 0x10000, RZ ;  /* 0x0001000008082825 */ /* 0x000fe200078e00ff */
[----:B------:R-:W-:-:S02]  /*2a60*/  @P2 PRMT R35, R148, 0x5410, R149 ;  /* 0x0000541094232816 */ /* 0x000fc40000000095 */
[----:B------:R-:W-:Y:S01]  /*2a70*/  @P2 PRMT R148, R10, 0x7610, R148 ;  /* 0x000076100a942816 */ /* 0x000fe20000000094 */
[----:B--2---:R-:W-:Y:S01]  /*2a80*/  IMAD.WIDE.U32 R32, R157, 0x8, R32 ;  /* 0x000000089d207825 */ /* 0x004fe200078e0020 */
[----:B------:R-:W-:Y:S02]  /*2a90*/  @P2 PRMT R149, R11, 0x7610, R149 ;  /* 0x000076100b952816 */ /* 0x000fe40000000095 */
[----:B------:R-:W-:Y:S01]  /*2aa0*/  @P2 F2FP.BF16.F32.PACK_AB R34, RZ, R178 ;  /* 0x000000b2ff22223e */ /* 0x000fe200000010ff */
[----:B0-----:R-:W-:Y:S01]  /*2ab0*/  IMAD.WIDE.U32 R10, R157, 0x8, R4 ;  /* 0x000000089d0a7825 */ /* 0x001fe200078e0004 */
[--C-:B------:R-:W-:Y:S02]  /*2ac0*/  @P2 LOP3.LUT R8, R8, 0xffff, R144.reuse, 0xf8, !PT ;  /* 0x0000ffff08082812 */ /* 0x100fe400078ef890 */
[----:B------:R-:W-:Y:S02]  /*2ad0*/  @P2 LOP3.LUT R9, R35, R9, RZ, 0xfc, !PT ;  /* 0x0000000923092212 */ /* 0x000fe400078efcff */
[----:B------:R-:W-:Y:S01]  /*2ae0*/  @P2 PRMT R144, R34, 0x7610, R144 ;  /* 0x0000761022902816 */ /* 0x000fe20000000090 */
[----:B------:R-:W2:Y:S01]  /*2af0*/  LDG.E.64 R10, desc[UR6][R10.64] ;  /* 0x000000060a0a7981 */ /* 0x000ea2000c1e1b00 */
[----:B------:R-:W0:Y:S01]  /*2b00*/  @P2 LDC.64 R34, c[0x0][0x308] ;  /* 0x0000c200ff222b82 */ /* 0x000e220000000a00 */
[----:B------:R-:W-:-:S04]  /*2b10*/  IMAD.WIDE.U32 R38, R155, 0x8, R4 ;  /* 0x000000089b267825 */ /* 0x000fc800078e0004 */
[----:B------:R-:W-:Y:S01]  /*2b20*/  FMUL.FTZ R157, R40, R151 ;  /* 0x00000097289d7220 */ /* 0x000fe20000410000 */
[----:B------:R1:W-:Y:S01]  /*2b30*/  @P2 STG.E.64 desc[UR6][R30.64], R28 ;  /* 0x0000001c1e002986 */ /* 0x0003e2000c101b06 */
[C---:B------:R-:W-:Y:S01]  /*2b40*/  LEA R36, P4, R155.reuse, UR16, 0x3 ;  /* 0x000000109b247c11 */ /* 0x040fe2000f8818ff */
[----:B---3--:R-:W-:-:S04]  /*2b50*/  @P2 IMAD.WIDE.U32 R40, R155, 0x8, R24 ;  /* 0x000000089b282825 */ /* 0x008fc800078e0018 */
[-C--:B------:R-:W-:Y:S01]  /*2b60*/  FMUL.FTZ R176, R176, R151.reuse ;  /* 0x00000097b0b07220 */ /* 0x080fe20000410000 */
[----:B------:R3:W-:Y:S01]  /*2b70*/  STG.E.64 desc[UR6][R32.64], R26 ;  /* 0x0000001a20007986 */ /* 0x0007e2000c101b06 */
[----:B------:R-:W-:Y:S02]  /*2b80*/  LEA.HI.X R37, R155, UR17, RZ, 0x3, P4 ;  /* 0x000000119b257c11 */ /* 0x000fe4000a0f1cff */
[----:B------:R-:W-:Y:S01]  /*2b90*/  FMUL.FTZ R177, R45, R176 ;  /* 0x000000b02db17220 */ /* 0x000fe20000410000 */
[----:B------:R4:W2:Y:S01]  /*2ba0*/  LDG.E.64 R24, desc[UR6][R38.64] ;  /* 0x0000000626187981 */ /* 0x0008a2000c1e1b00 */
[-C--:B------:R-:W-:Y:S01]  /*2bb0*/  FMUL.FTZ R155, R180, R151.reuse ;  /* 0x00000097b49b7220 */ /* 0x080fe20000410000 */
[----:B------:R-:W-:Y:S02]  /*2bc0*/  FMUL.FTZ R178, R178, R151 ;  /* 0x00000097b2b27220 */ /* 0x000fe40000410000 */
[----:B------:R4:W-:Y:S01]  /*2bd0*/  @P2 STG.E.64 desc[UR6][R40.64], R22 ;  /* 0x0000001628002986 */ /* 0x0009e2000c101b06 */
[----:B-1----:R-:W-:Y:S01]  /*2be0*/  FMUL.FTZ R30, R44, R157 ;  /* 0x0000009d2c1e7220 */ /* 0x002fe20000410000 */
[C---:B---3--:R-:W-:Y:S01]  /*2bf0*/  IMAD.WIDE.U32 R32, R153.reuse, 0x8, R4 ;  /* 0x0000000899207825 */ /* 0x048fe200078e0004 */
[----:B------:R-:W1:Y:S01]  /*2c00*/  @P2 LDC.64 R26, c[0x0][0x308] ;  /* 0x0000c200ff1a2b82 */ /* 0x000e620000000a00 */
[----:B------:R3:W-:Y:S01]  /*2c10*/  STG.E.64 desc[UR6][R36.64], R20 ;  /* 0x0000001424007986 */ /* 0x0007e2000c101b06 */
[----:B------:R-:W-:Y:S01]  /*2c20*/  LEA R28, P4, R153, UR16, 0x3 ;  /* 0x00000010991c7c11 */ /* 0x000fe2000f8818ff */
[----:B------:R-:W-:Y:S01]  /*2c30*/  FMUL.FTZ R179, R124, R155 ;  /* 0x0000009b7cb37220 */ /* 0x000fe20000410000 */
[----:B------:R-:W-:Y:S01]  /*2c40*/  F2F.BF16.F32 R177, R177 ;  /* 0x000000b100b17304 */ /* 0x000fe20000202000 */
[----:B----4-:R-:W-:Y:S01]  /*2c50*/  FMUL.FTZ R38, R125, R178 ;  /* 0x000000b27d267220 */ /* 0x010fe20000410000 */
[----:B------:R4:W2:Y:S01]  /*2c60*/  LDG.E.64 R22, desc[UR6][R32.64] ;  /* 0x0000000620167981 */ /* 0x0008a2000c1e1b00 */
[C---:B0-----:R-:W-:Y:S01]  /*2c70*/  @P2 IMAD.WIDE.U32 R34, R153.reuse, 0x8, R34 ;  /* 0x0000000899222825 */ /* 0x041fe200078e0022 */
[----:B------:R-:W-:-:S04]  /*2c80*/  LEA.HI.X R29, R153, UR17, RZ, 0x3, P4 ;  /* 0x00000011991d7c11 */ /* 0x000fc8000a0f1cff */
[----:B------:R-:W0:Y:S01]  /*2c90*/  F2F.BF16.F32 R180, R30 ;  /* 0x0000001e00b47304 */ /* 0x000e220000202000 */
[----:B---3--:R-:W-:Y:S01]  /*2ca0*/  IMAD.WIDE.U32 R20, R145, 0x8, R4 ;  /* 0x0000000891147825 */ /* 0x008fe200078e0004 */
[----:B------:R3:W-:Y:S06]  /*2cb0*/  @P2 STG.E.64 desc[UR6][R34.64], R8 ;  /* 0x0000000822002986 */ /* 0x0007ec000c101b06 */
[----:B------:R-:W1:Y:S01]  /*2cc0*/  F2F.BF16.F32 R179, R179 ;  /* 0x000000b300b37304 */ /* 0x000e620000202000 */
[----:B------:R1:W-:Y:S01]  /*2cd0*/  STG.E.64 desc[UR6][R28.64], R6 ;  /* 0x000000061c007986 */ /* 0x0003e2000c101b06 */
[----:B------:R-:W-:-:S03]  /*2ce0*/  @P2 LOP3.LUT R36, R146, 0xffff, RZ, 0xc0, !PT ;  /* 0x0000ffff92242812 */ /* 0x000fc600078ec0ff */
[----:B------:R-:W2:Y:S03]  /*2cf0*/  LDG.E.64 R20, desc[UR6][R20.64] ;  /* 0x0000000614147981 */ /* 0x000ea6000c1e1b00 */
[----:B------:R-:W1:Y:S01]  /*2d00*/  F2F.BF16.F32 R41, R38 ;  /* 0x0000002600297304 */ /* 0x000e620000202000 */
[----:B------:R-:W-:Y:S01]  /*2d10*/  @P2 IMAD.WIDE.U32 R36, R36, 0x10000, RZ ;  /* 0x0001000024242825 */ /* 0x000fe200078e00ff */
[----:B------:R-:W-:Y:S02]  /*2d20*/  @P2 PRMT R153, R148, 0x5410, R149 ;  /* 0x0000541094992816 */ /* 0x000fe40000000095 */
[----:B0-----:R-:W-:Y:S01]  /*2d30*/  SHF.L.U32 R39, R180, 0x10, RZ ;  /* 0x00000010b4277819 */ /* 0x001fe200000006ff */
[----:B------:R-:W-:Y:S01]  /*2d40*/  IMAD.WIDE.U32 R30, R177, 0x10000, RZ ;  /* 0x00010000b11e7825 */ /* 0x000fe200078e00ff */
[----:B---3--:R-:W-:Y:S02]  /*2d50*/  LEA R8, P4, R145, UR16, 0x3 ;  /* 0x0000001091087c11 */ /* 0x008fe4000f8818ff */
[----:B----4-:R-:W-:Y:S01]  /*2d60*/  @P2 LOP3.LUT R33, R153, R37, RZ, 0xfc, !PT ;  /* 0x0000002599212212 */ /* 0x010fe200078efcff */
[----:B-1----:R-:W-:Y:S01]  /*2d70*/  @P2 IMAD.WIDE.U32 R26, R145, 0x8, R26 ;  /* 0x00000008911a2825 */ /* 0x002fe200078e001a */
[----:B------:R-:W-:-:S02]  /*2d80*/  @P2 LOP3.LUT R32, R36, 0xffff, R144, 0xf8, !PT ;  /* 0x0000ffff24202812 */ /* 0x000fc400078ef890 */
[----:B------:R-:W-:Y:S01]  /*2d90*/  LOP3.LUT R31, R31, R39, R179, 0xfe, !PT ;  /* 0x000000271f1f7212 */ /* 0x000fe200078efeb3 */
[----:B------:R-:W-:Y:S01]  /*2da0*/  IMAD.WIDE.U32 R4, R147, 0x8, R4 ;  /* 0x0000000893047825 */ /* 0x000fe200078e0004 */
[----:B------:R-:W-:Y:S02]  /*2db0*/  LEA.HI.X R9, R145, UR17, RZ, 0x3, P4 ;  /* 0x0000001191097c11 */ /* 0x000fe4000a0f1cff */
[----:B------:R-:W-:Y:S01]  /*2dc0*/  LOP3.LUT R30, R30, R41, RZ, 0xfc, !PT ;  /* 0x000000291e1e7212 */ /* 0x000fe200078efcff */
[----:B------:R0:W-:Y:S04]  /*2dd0*/  @P2 STG.E.64 desc[UR6][R26.64], R32 ;  /* 0x000000201a002986 */ /* 0x0001e8000c101b06 */
[----:B------:R1:W-:Y:S04]  /*2de0*/  STG.E.64 desc[UR6][R8.64], R30 ;  /* 0x0000001e08007986 */ /* 0x0003e8000c101b06 */
[----:B------:R-:W3:Y:S01]  /*2df0*/  LDG.E.64 R4, desc[UR6][R4.64] ;  /* 0x0000000604047981 */ /* 0x000ee2000c1e1b00 */
[----:B------:R-:W-:Y:S01]  /*2e00*/  FFMA.FTZ R161, R161, R160, R167 ;  /* 0x000000a0a1a17223 */ /* 0x000fe200000100a7 */
[----:B------:R-:W-:-:S03]  /*2e10*/  @P1 SHF.R.U64 R7, R18, 0x10, R19 ;  /* 0x0000001012071819 */ /* 0x000fc60000001213 */
[----:B------:R-:W-:Y:S01]  /*2e20*/  FADD.FTZ R161, R154, -R161 ;  /* 0x800000a19aa17221 */ /* 0x000fe20000010000 */
[----:B------:R-:W-:Y:S01]  /*2e30*/  @P1 MOV R6, R19 ;  /* 0x0000001300061202 */ /* 0x000fe20000000f00 */
[----:B------:R-:W-:Y:S02]  /*2e40*/  @P1 IMAD.U32 R7, R7, 0x10000, RZ ;  /* 0x0001000007071824 */ /* 0x000fe400078e00ff */
[----:B0-----:R-:W-:Y:S01]  /*2e50*/  FMUL.FTZ R26, R150, R161 ;  /* 0x000000a1961a7220 */ /* 0x001fe20000410000 */
[----:B------:R-:W-:Y:S01]  /*2e60*/  FFMA.FTZ R156, R156, R160, R167 ;  /* 0x000000a09c9c7223 */ /* 0x000fe200000100a7 */
[----:B-1----:R-:W-:Y:S02]  /*2e70*/  @P1 SHF.L.U32 R9, R6, 0x10, RZ ;  /* 0x0000001006091819 */ /* 0x002fe400000006ff */
[----:B------:R-:W-:Y:S01]  /*2e80*/  @P1 MOV R6, R18 ;  /* 0x0000001200061202 */ /* 0x000fe20000000f00 */
[----:B------:R-:W-:Y:S01]  /*2e90*/  @P1 FADD.FTZ R26, R26, R7 ;  /* 0x000000071a1a1221 */ /* 0x000fe20000010000 */
[----:B------:R-:W-:Y:S01]  /*2ea0*/  FFMA.FTZ R165, R165, R160, R167 ;  /* 0x000000a0a5a57223 */ /* 0x000fe200000100a7 */
[----:B------:R-:W-:Y:S01]  /*2eb0*/  FADD.FTZ R163, R163, -R156 ;  /* 0x8000009ca3a37221 */ /* 0x000fe20000010000 */
[----:B------:R-:W-:Y:S01]  /*2ec0*/  @P1 SHF.R.U32.HI R27, RZ, 0x10, R19 ;  /* 0x00000010ff1b1819 */ /* 0x000fe20000011613 */
[----:B------:R-:W-:Y:S01]  /*2ed0*/  @P1 IMAD.U32 R7, R6, 0x10000, RZ ;  /* 0x0001000006071824 */ /* 0x000fe200078e00ff */
[----:B------:R-:W-:Y:S01]  /*2ee0*/  @P2 F2FP.BF16.F32.PACK_AB R6, RZ, R26 ;  /* 0x0000001aff06223e */ /* 0x000fe200000010ff */
[----:B------:R-:W-:Y:S01]  /*2ef0*/  FFMA.FTZ R152, R152, R160, R167 ;  /* 0x000000a098987223 */ /* 0x000fe200000100a7 */
[----:B------:R-:W-:Y:S01]  /*2f00*/  FADD.FTZ R165, R158, -R165 ;  /* 0x800000a59ea57221 */ /* 0x000fe20000010000 */
[----:B------:R-:W-:Y:S01]  /*2f10*/  FMUL.FTZ R28, R150, R163 ;  /* 0x000000a3961c7220 */ /* 0x000fe20000410000 */
[----:B------:R-:W-:Y:S01]  /*2f20*/  @P1 SHF.L.U32 R27, R27, 0x10, RZ ;  /* 0x000000101b1b1819 */ /* 0x000fe200000006ff */
[----:B------:R-:W-:Y:S01]  /*2f30*/  FADD.FTZ R159, R159, -R152 ;  /* 0x800000989f9f7221 */ /* 0x000fe20000010000 */
[----:B------:R-:W-:Y:S01]  /*2f40*/  @P2 PRMT R146, R6, 0x7610, R146 ;  /* 0x0000761006922816 */ /* 0x000fe20000000092 */
[----:B------:R-:W-:Y:S01]  /*2f50*/  FMUL.FTZ R30, R150, R165 ;  /* 0x000000a5961e7220 */ /* 0x000fe20000410000 */
[----:B------:R-:W-:Y:S01]  /*2f60*/  @P1 FADD.FTZ R28, R28, R9 ;  /* 0x000000091c1c1221 */ /* 0x000fe20000010000 */
[----:B------:R-:W-:-:S02]  /*2f70*/  FMUL.FTZ R150, R150, R159 ;  /* 0x0000009f96967220 */ /* 0x000fc40000410000 */
[----:B------:R-:W-:Y:S02]  /*2f80*/  @P1 FADD.FTZ R30, R30, R27 ;  /* 0x0000001b1e1e1221 */ /* 0x000fe40000010000 */
[----:B------:R-:W-:Y:S01]  /*2f90*/  @P2 F2FP.BF16.F32.PACK_AB R8, RZ, R28 ;  /* 0x0000001cff08223e */ /* 0x000fe200000010ff */
[----:B------:R-:W-:Y:S01]  /*2fa0*/  @P1 FADD.FTZ R150, R150, R7 ;  /* 0x0000000796961221 */ /* 0x000fe20000010000 */
[-C--:B------:R-:W-:Y:S01]  /*2fb0*/  FMUL.FTZ R27, R28, R151.reuse ;  /* 0x000000971c1b7220 */ /* 0x080fe20000410000 */
[----:B------:R-:W-:Y:S02]  /*2fc0*/  @P2 F2FP.BF16.F32.PACK_AB R9, RZ, R30 ;  /* 0x0000001eff09223e */ /* 0x000fe400000010ff */
[----:B------:R-:W-:Y:S02]  /*2fd0*/  @P2 PRMT R148, R8, 0x7610, R148 ;  /* 0x0000761008942816 */ /* 0x000fe40000000094 */
[----:B------:R-:W-:Y:S01]  /*2fe0*/  @P2 PRMT R149, R9, 0x7610, R149 ;  /* 0x0000761009952816 */ /* 0x000fe20000000095 */
[-C--:B------:R-:W-:Y:S01]  /*2ff0*/  FMUL.FTZ R29, R30, R151.reuse ;  /* 0x000000971e1d7220 */ /* 0x080fe20000410000 */
[----:B------:R-:W-:Y:S01]  /*3000*/  FMUL.FTZ R26, R26, R151 ;  /* 0x000000971a1a7220 */ /* 0x000fe20000410000 */
[----:B--2---:R-:W-:-:S04]  /*3010*/  MOV R6, R10 ;  /* 0x0000000a00067202 */ /* 0x004fc80000000f00 */
[----:B------:R-:W-:Y:S02]  /*3020*/  SHF.L.U32 R6, R6, 0x10, RZ ;  /* 0x0000001006067819 */ /* 0x000fe400000006ff */
[----:B------:R-:W-:Y:S02]  /*3030*/  SHF.R.U64 R7, R10, 0x10, R11 ;  /* 0x000000100a077819 */ /* 0x000fe4000000120b */
[----:B------:R-:W-:Y:S01]  /*3040*/  MOV R8, R11 ;  /* 0x0000000b00087202 */ /* 0x000fe20000000f00 */
[----:B------:R-:W-:Y:S01]  /*3050*/  FFMA.FTZ R103, R6, R0, R103 ;  /* 0x0000000006677223 */ /* 0x000fe20000010067 */
[----:B------:R-:W-:Y:S02]  /*3060*/  SHF.R.U32.HI R28, RZ, 0x10, R11 ;  /* 0x00000010ff1c7819 */ /* 0x000fe4000001160b */
[----:B------:R-:W-:Y:S02]  /*3070*/  MOV R0, R24 ;  /* 0x0000001800007202 */ /* 0x000fe40000000f00 */
[----:B------:R-:W-:-:S02]  /*3080*/  MOV R6, R25 ;  /* 0x0000001900067202 */ /* 0x000fc40000000f00 */
[--C-:B------:R-:W-:Y:S01]  /*3090*/  SHF.R.U32.HI R11, RZ, 0x10, R25.reuse ;  /* 0x00000010ff0b7819 */ /* 0x100fe20000011619 */
[----:B------:R-:W-:Y:S01]  /*30a0*/  IMAD.U32 R7, R7, 0x10000, RZ ;  /* 0x0001000007077824 */ /* 0x000fe200078e00ff */
[----:B------:R-:W-:Y:S02]  /*30b0*/  SHF.R.U64 R9, R24, 0x10, R25 ;  /* 0x0000001018097819 */ /* 0x000fe40000001219 */
[----:B------:R-:W-:Y:S02]  /*30c0*/  SHF.L.U32 R0, R0, 0x10, RZ ;  /* 0x0000001000007819 */ /* 0x000fe400000006ff */
[----:B------:R-:W-:Y:S01]  /*30d0*/  SHF.L.U32 R6, R6, 0x10, RZ ;  /* 0x0000001006067819 */ /* 0x000fe200000006ff */
[----:B------:R-:W-:Y:S02]  /*30e0*/  IMAD.U32 R11, R11, 0x10000, RZ ;  /* 0x000100000b0b7824 */ /* 0x000fe400078e00ff */
[----:B------:R-:W-:Y:S01]  /*30f0*/  FFMA.FTZ R102, R7, R162, R102 ;  /* 0x000000a207667223 */ /* 0x000fe20000010066 */
[----:B------:R-:W-:Y:S01]  /*3100*/  SHF.L.U32 R9, R9, 0x10, RZ ;  /* 0x0000001009097819 */ /* 0x000fe200000006ff */
[----:B------:R-:W-:-:S02]  /*3110*/  IMAD.U32 R7, R28, 0x10000, RZ ;  /* 0x000100001c077824 */ /* 0x000fc400078e00ff */
[----:B------:R-:W-:Y:S01]  /*3120*/  FFMA.FTZ R107, R0, R164, R107 ;  /* 0x000000a4006b7223 */ /* 0x000fe2000001006b */
[----:B------:R-:W-:Y:S01]  /*3130*/  FFMA.FTZ R109, R6, R168, R109 ;  /* 0x000000a8066d7223 */ /* 0x000fe2000001006d */
[----:B------:R-:W-:Y:S01]  /*3140*/  FFMA.FTZ R108, R11, R171, R108 ;  /* 0x000000ab0b6c7223 */ /* 0x000fe2000001006c */
[----:B------:R-:W-:Y:S02]  /*3150*/  MOV R0, R22 ;  /* 0x0000001600007202 */ /* 0x000fe40000000f00 */
[----:B------:R-:W-:Y:S02]  /*3160*/  MOV R6, R23 ;  /* 0x0000001700067202 */ /* 0x000fe40000000f00 */
[--C-:B------:R-:W-:Y:S01]  /*3170*/  SHF.R.U32.HI R11, RZ, 0x10, R23.reuse ;  /* 0x00000010ff0b7819 */ /* 0x100fe20000011617 */
[----:B------:R-:W-:Y:S01]  /*3180*/  FFMA.FTZ R104, R7, R169, R104 ;  /* 0x000000a907687223 */ /* 0x000fe20000010068 */
[----:B------:R-:W-:Y:S01]  /*3190*/  FFMA.FTZ R106, R9, R166, R106 ;  /* 0x000000a6096a7223 */ /* 0x000fe2000001006a */
[----:B------:R-:W-:-:S02]  /*31a0*/  SHF.R.U64 R7, R22, 0x10, R23 ;  /* 0x0000001016077819 */ /* 0x000fc40000001217 */
[----:B------:R-:W-:Y:S02]  /*31b0*/  SHF.L.U32 R0, R0, 0x10, RZ ;  /* 0x0000001000007819 */ /* 0x000fe400000006ff */
[----:B------:R-:W-:Y:S02]  /*31c0*/  SHF.L.U32 R9, R6, 0x10, RZ ;  /* 0x0000001006097819 */ /* 0x000fe400000006ff */
[----:B------:R-:W-:Y:S01]  /*31d0*/  SHF.L.U32 R6, R11, 0x10, RZ ;  /* 0x000000100b067819 */ /* 0x000fe200000006ff */
[----:B------:R-:W-:Y:S02]  /*31e0*/  IMAD.U32 R7, R7, 0x10000, RZ ;  /* 0x0001000007077824 */ /* 0x000fe400078e00ff */
[----:B------:R-:W-:Y:S01]  /*31f0*/  FFMA.FTZ R111, R0, R174, R111 ;  /* 0x000000ae006f7223 */ /* 0x000fe2000001006f */
[----:B------:R-:W-:Y:S01]  /*3200*/  FFMA.FTZ R120, R9, R175, R120 ;  /* 0x000000af09787223 */ /* 0x000fe20000010078 */
[----:B------:R-:W-:Y:S01]  /*3210*/  SHF.L.U32 R8, R8, 0x10, RZ ;  /* 0x0000001008087819 */ /* 0x000fe200000006ff */
[----:B------:R-:W-:Y:S01]  /*3220*/  FFMA.FTZ R121, R6, R173, R121 ;  /* 0x000000ad06797223 */ /* 0x000fe20000010079 */
[----:B------:R-:W-:Y:S01]  /*3230*/  MOV R0, R20 ;  /* 0x0000001400007202 */ /* 0x000fe20000000f00 */
[--C-:B------:R-:W-:Y:S01]  /*3240*/  IMAD.MOV.U32 R6, RZ, RZ, R21.reuse ;  /* 0x000000ffff067224 */ /* 0x100fe200078e0015 */
[----:B------:R-:W-:Y:S01]  /*3250*/  SHF.R.U64 R9, R20, 0x10, R21 ;  /* 0x0000001014097819 */ /* 0x000fe20000001215 */
[----:B------:R-:W-:Y:S01]  /*3260*/  FMUL.FTZ R10, R150, R151 ;  /* 0x00000097960a7220 */ /* 0x000fe20000410000 */
[----:B------:R-:W-:Y:S01]  /*3270*/  FFMA.FTZ R110, R7, R172, R110 ;  /* 0x000000ac076e7223 */ /* 0x000fe2000001006e */
[----:B------:R-:W-:Y:S01]  /*3280*/  SHF.L.U32 R7, R0, 0x10, RZ ;  /* 0x0000001000077819 */ /* 0x000fe200000006ff */
[----:B------:R-:W-:Y:S01]  /*3290*/  FFMA.FTZ R105, R8, R170, R105 ;  /* 0x000000aa08697223 */ /* 0x000fe20000010069 */
[----:B------:R-:W-:Y:S01]  /*32a0*/  SHF.L.U32 R0, R9, 0x10, RZ ;  /* 0x0000001009007819 */ /* 0x000fe200000006ff */
[----:B------:R-:W-:Y:S01]  /*32b0*/  FMUL.FTZ R8, R123, R10 ;  /* 0x0000000a7b087220 */ /* 0x000fe20000410000 */
[----:B------:R-:W-:-:S03]  /*32c0*/  SHF.L.U32 R9, R6, 0x10, RZ ;  /* 0x0000001006097819 */ /* 0x000fc600000006ff */
[----:B------:R0:W1:Y:S02]  /*32d0*/  F2F.BF16.F32 R23, R8 ;  /* 0x0000000800177304 */ /* 0x0000640000202000 */
[----:B------:R-:W-:Y:S01]  /*32e0*/  FFMA.FTZ R116, R9, R155, R116 ;  /* 0x0000009b09747223 */ /* 0x000fe20000010074 */
[----:B------:R-:W-:Y:S01]  /*32f0*/  FMUL.FTZ R9, R42, R29 ;  /* 0x0000001d2a097220 */ /* 0x000fe20000410000 */
[----:B------:R-:W-:Y:S01]  /*3300*/  FMUL.FTZ R11, R43, R26 ;  /* 0x0000001a2b0b7220 */ /* 0x000fe20000410000 */
[----:B------:R-:W-:Y:S01]  /*3310*/  SHF.R.U32.HI R20, RZ, 0x10, R21 ;  /* 0x00000010ff147819 */ /* 0x000fe20000011615 */
[----:B0-----:R-:W-:Y:S02]  /*3320*/  FMUL.FTZ R8, R122, R27 ;  /* 0x0000001b7a087220 */ /* 0x001fe40000410000 */
[----:B------:R-:W0:Y:S01]  /*3330*/  F2F.BF16.F32 R24, R9 ;  /* 0x0000000900187304 */ /* 0x000e220000202000 */
[----:B------:R-:W-:Y:S01]  /*3340*/  FFMA.FTZ R118, R7, R178, R118 ;  /* 0x000000b207767223 */ /* 0x000fe20000010076 */
[----:B---3--:R-:W-:-:S06]  /*3350*/  IMAD.MOV.U32 R6, RZ, RZ, R4 ;  /* 0x000000ffff067224 */ /* 0x008fcc00078e0004 */
[----:B------:R-:W2:Y:S01]  /*3360*/  F2F.BF16.F32 R21, R8 ;  /* 0x0000000800157304 */ /* 0x000ea20000202000 */
[----:B------:R-:W-:Y:S02]  /*3370*/  SHF.R.U64 R4, R4, 0x10, R5 ;  /* 0x0000001004047819 */ /* 0x000fe40000001205 */
[----:B------:R-:W-:Y:S01]  /*3380*/  MOV R7, R5 ;  /* 0x0000000500077202 */ /* 0x000fe20000000f00 */
[----:B------:R-:W-:-:S04]  /*3390*/  FFMA.FTZ R119, R0, R176, R119 ;  /* 0x000000b000777223 */ /* 0x000fc80000010077 */
[----:B------:R3:W4:Y:S01]  /*33a0*/  F2F.BF16.F32 R22, R11 ;  /* 0x0000000b00167304 */ /* 0x0007220000202000 */
[----:B------:R-:W-:Y:S01]  /*33b0*/  SHF.L.U32 R0, R20, 0x10, RZ ;  /* 0x0000001014007819 */ /* 0x000fe200000006ff */
[----:B------:R-:W-:Y:S01]  /*33c0*/  IMAD.U32 R4, R4, 0x10000, RZ ;  /* 0x0001000004047824 */ /* 0x000fe200078e00ff */
[----:B------:R-:W-:Y:S02]  /*33d0*/  SHF.L.U32 R7, R7, 0x10, RZ ;  /* 0x0000001007077819 */ /* 0x000fe400000006ff */
[----:B---3--:R-:W-:Y:S02]  /*33e0*/  SHF.R.U32.HI R11, RZ, 0x10, R5 ;  /* 0x00000010ff0b7819 */ /* 0x008fe40000011605 */
[----:B------:R-:W-:Y:S02]  /*33f0*/  SHF.L.U32 R5, R6, 0x10, RZ ;  /* 0x0000001006057819 */ /* 0x000fe400000006ff */
[----:B------:R-:W-:Y:S02]  /*3400*/  SHF.L.U32 R6, R11, 0x10, RZ ;  /* 0x000000100b067819 */ /* 0x000fe400000006ff */
[----:B------:R-:W-:Y:S01]  /*3410*/  @P2 F2FP.BF16.F32.PACK_AB R150, RZ, R150 ;  /* 0x00000096ff96223e */ /* 0x000fe200000010ff */
[----:B------:R-:W-:Y:S01]  /*3420*/  FFMA.FTZ R117, R0, R157, R117 ;  /* 0x0000009d00757223 */ /* 0x000fe20000010075 */
[----:B------:R-:W-:Y:S01]  /*3430*/  FFMA.FTZ R114, R5, R10, R114 ;  /* 0x0000000a05727223 */ /* 0x000fe20000010072 */
[----:B------:R-:W-:Y:S01]  /*3440*/  FFMA.FTZ R115, R4, R26, R115 ;  /* 0x0000001a04737223 */ /* 0x000fe20000010073 */
[----:B------:R-:W-:Y:S01]  /*3450*/  @P2 PRMT R144, R150, 0x7610, R144 ;  /* 0x0000761096902816 */ /* 0x000fe20000000090 */
[----:B------:R-:W-:Y:S01]  /*3460*/  FFMA.FTZ R112, R7, R27, R112 ;  /* 0x0000001b07707223 */ /* 0x000fe20000010070 */
[----:B------:R-:W-:Y:S01]  /*3470*/  FFMA.FTZ R113, R6, R29, R113 ;  /* 0x0000001d06717223 */ /* 0x000fe20000010071 */
[----:B012-4-:R-:W-:Y:S06]  /*3480*/  @!P2 BRA `(.L_x_329) ;  /* 0x000000000020a947 */ /* 0x017fec0003800000 */
        /* <DEDUP_REMOVED lines=8> */
.L_x_329:
[----:B0-----:R-:W-:Y:S01]  /*3510*/  IMAD.WIDE.U32 R4, R22, 0x10000, RZ ;  /* 0x0001000016047825 */ /* 0x001fe200078e00ff */
[----:B------:R-:W-:Y:S02]  /*3520*/  SHF.L.U32 R7, R24, 0x10, RZ ;  /* 0x0000001018077819 */ /* 0x000fe400000006ff */
[----:B------:R-:W-:Y:S01]  /*3530*/  LEA R6, P1, R147, UR16, 0x3 ;  /* 0x0000001093067c11 */ /* 0x000fe2000f8218ff */
[----:B------:R-:W-:Y:S01]  /*3540*/  VIADD R143, R143, UR18 ;  /* 0x000000128f8f7c36 */ /* 0x000fe20008000000 */
[----:B------:R-:W-:Y:S02]  /*3550*/  LOP3.LUT R5, R5, R7, R21, 0xfe, !PT ;  /* 0x0000000705057212 */ /* 0x000fe400078efe15 */
[----:B------:R-:W-:Y:S02]  /*3560*/  LOP3.LUT R4, R4, R23, RZ, 0xfc, !PT ;  /* 0x0000001704047212 */ /* 0x000fe400078efcff */
[----:B------:R-:W-:Y:S02]  /*3570*/  LEA.HI.X R7, R147, UR17, RZ, 0x3, P1 ;  /* 0x0000001193077c11 */ /* 0x000fe400088f1cff */
[----:B------:R-:W-:-:S02]  /*3580*/  ISETP.GE.AND P1, PT, R143, UR19, PT ;  /* 0x000000138f007c0c */ /* 0x000fc4000bf26270 */
[----:B------:R-:W-:Y:S01]  /*3590*/  SEL R0, RZ, 0x1, P3 ;  /* 0x00000001ff007807 */ /* 0x000fe20001800000 */
[----:B------:R0:W-:Y:S10]  /*35a0*/  STG.E.64 desc[UR6][R6.64], R4 ;  /* 0x0000000406007986 */ /* 0x0001f4000c101b06 */
[----:B------:R-:W-:Y:S05]  /*35b0*/  @!P1 BRA `(.L_x_330) ;  /* 0xffffffd400089947 */ /* 0x000fea000383ffff */
[----:B0-----:R-:W-:Y:S01]  /*35c0*/  MOV R4, R63 ;  /* 0x0000003f00047202 */ /* 0x001fe20000000f00 */
[----:B------:R-:W-:Y:S01]  /*35d0*/  IMAD.MOV.U32 R9, RZ, RZ, R82 ;  /* 0x000000ffff097224 */ /* 0x000fe200078e0052 */
[----:B------:R-:W-:Y:S01]  /*35e0*/  MOV R5, R62 ;  /* 0x0000003e00057202 */ /* 0x000fe20000000f00 */
        /* <DEDUP_REMOVED lines=56> */
[----:B------:R-:W-:-:S07]  /*3970*/  MOV R66, R112 ;  /* 0x0000007000427202 */ /* 0x000fce0000000f00 */
.L_x_326:
[----:B------:R-:W0:Y:S01]  /*3980*/  S2UR UR4, SR_CTAID.X ;  /* 0x00000000000479c3 */ /* 0x000e220000002500 */
[----:B------:R-:W-:-:S07]  /*3990*/  LOP3.LUT R69, R142, 0x7f, RZ, 0xc0, !PT ;  /* 0x0000007f8e457812 */ /* 0x000fce00078ec0ff */
[----:B------:R-:W1:Y:S08]  /*39a0*/  LDC.64 R2, c[0x0][0x2d0] ;  /* 0x0000b400ff027b82 */ /* 0x000e700000000a00 */
[----:B------:R-:W2:Y:S08]  /*39b0*/  LDC.64 R28, c[0x0][0x2d8] ;  /* 0x0000b600ff1c7b82 */ /* 0x000eb00000000a00 */
[----:B------:R-:W3:Y:S01]  /*39c0*/  LDC.64 R30, c[0x0][0x2f0] ;  /* 0x0000bc00ff1e7b82 */ /* 0x000ee20000000a00 */
[----:B0-----:R-:W-:Y:S01]  /*39d0*/  LEA.HI R0, R142, UR4, RZ, 0x19 ;  /* 0x000000048e007c11 */ /* 0x001fe2000f8fc8ff */
[----:B------:R-:W-:-:S04]  /*39e0*/  ULDC UR4, c[0x0][0x218] ;  /* 0x0000860000047ab9 */ /* 0x000fc80000000800 */
[----:B------:R-:W-:-:S05]  /*39f0*/  IMAD R0, R0, UR4, RZ ;  /* 0x0000000400007c24 */ /* 0x000fca000f8e02ff */
[----:B------:R-:W-:-:S05]  /*3a00*/  LEA.HI R69, R0, R69, RZ, 0x1e ;  /* 0x0000004500457211 */ /* 0x000fca00078ff0ff */
[----:B-1----:R-:W-:-:S04]  /*3a10*/  IMAD.WIDE.U32 R2, R69, 0x10, R2 ;  /* 0x0000001045027825 */ /* 0x002fc800078e0002 */
[C---:B--2---:R-:W-:Y:S01]  /*3a20*/  IMAD.WIDE.U32 R28, R69.reuse, 0x10, R28 ;  /* 0x00000010451c7825 */ /* 0x044fe200078e001c */
[----:B------:R-:W-:Y:S03]  /*3a30*/  STG.E.128 desc[UR6][R2.64], R8 ;  /* 0x0000000802007986 */ /* 0x000fe6000c101d06 */
[----:B---3--:R-:W-:Y:S01]  /*3a40*/  IMAD.WIDE.U32 R30, R69, 0x10, R30 ;  /* 0x00000010451e7825 */ /* 0x008fe200078e001e */
        /* <DEDUP_REMOVED lines=15> */
.L_x_327:
[----:B------:R-:W-:Y:S01]  /*3b40*/  MOV R179, R7 ;  /* 0x0000000700b37202 */ /* 0x000fe20000000f00 */
[----:B------:R-:W-:Y:S01]  /*3b50*/  IMAD.MOV.U32 R160, RZ, RZ, -0x1 ;  /* 0xffffffffffa07424 */ /* 0x000fe200078e00ff */
[----:B------:R-:W-:Y:S02]  /*3b60*/  MOV R170, 0x10 ;  /* 0x0000001000aa7802 */ /* 0x000fe40000000f00 */
[----:B------:R-:W-:-:S07]  /*3b70*/  MOV R181, 0x1f ;  /* 0x0000001f00b57802 */ /* 0x000fce0000000f00 */
[----:B-----5:R-:W-:Y:S05]  /*3b80*/  WARPSYNC.COLLECTIVE R160, `(.L_x_331) ;  /* 0x00000000a0087348 */ /* 0x020fea0003c00000 */
[----:B------:R0:W1:Y:S02]  /*3b90*/  SHFL.DOWN P5, R167, R179, R170, R181 ;  /* 0x080000aab3a77389 */ /* 0x00006400000a00b5 */
[----:B01---5:R-:W-:Y:S01]  /*3ba0*/  ENDCOLLECTIVE ;  /* 0x000000000000791b */ /* 0x023fe20003800000 */
.L_x_331:
[----:B------:R-:W-:Y:S02]  /*3bb0*/  MOV R179, R5 ;  /* 0x0000000500b37202 */ /* 0x000fe40000000f00 */
[----:B------:R-:W-:-:S07]  /*3bc0*/  MOV R4, R167 ;  /* 0x000000a700047202 */ /* 0x000fce0000000f00 */
[----:B------:R-:W-:Y:S05]  /*3bd0*/  WARPSYNC.COLLECTIVE R160, `(.L_x_332) ;  /* 0x00000000a0087348 */ /* 0x000fea0003c00000 */
[----:B------:R0:W1:Y:S02]  /*3be0*/  SHFL.DOWN P5, R167, R179, R170, R181 ;  /* 0x080000aab3a77389 */ /* 0x00006400000a00b5 */
[----:B01----:R-:W-:Y:S01]  /*3bf0*/  ENDCOLLECTIVE ;  /* 0x000000000000791b */ /* 0x003fe20003800000 */
.L_x_332:
[----:B------:R-:W-:-:S04]  /*3c00*/  FADD.FTZ R4, R7, R4 ;  /* 0x0000000407047221 */ /* 0x000fc80000010000 */
[----:B------:R-:W-:Y:S01]  /*3c10*/  IMAD.MOV.U32 R179, RZ, RZ, R4 ;  /* 0x000000ffffb37224 */ /* 0x000fe200078e0004 */
[----:B------:R-:W-:Y:S02]  /*3c20*/  MOV R170, 0x8 ;  /* 0x0000000800aa7802 */ /* 0x000fe40000000f00 */
[----:B------:R-:W-:-:S07]  /*3c30*/  MOV R6, R167 ;  /* 0x000000a700067202 */ /* 0x000fce0000000f00 */
[----:B------:R-:W-:Y:S05]  /*3c40*/  WARPSYNC.COLLECTIVE R160, `(.L_x_333) ;  /* 0x00000000a0087348 */ /* 0x000fea0003c00000 */
[----:B------:R0:W1:Y:S02]  /*3c50*/  SHFL.DOWN P5, R167, R179, R170, R181 ;  /* 0x080000aab3a77389 */ /* 0x00006400000a00b5 */
[----:B01----:R-:W-:Y:S01]  /*3c60*/  ENDCOLLECTIVE ;  /* 0x000000000000791b */ /* 0x003fe20003800000 */
.L_x_333:
[----:B------:R-:W-:-:S05]  /*3c70*/  FADD.FTZ R6, R5, R6 ;  /* 0x0000000605067221 */ /* 0x000fca0000010000 */
[----:B------:R-:W-:Y:S02]  /*3c80*/  MOV R179, R6 ;  /* 0x0000000600b37202 */ /* 0x000fe40000000f00 */
[----:B------:R-:W-:-:S07]  /*3c90*/  MOV R9, R167 ;  /* 0x000000a700097202 */ /* 0x000fce0000000f00 */
[----:B------:R-:W-:Y:S05]  /*3ca0*/  WARPSYNC.COLLECTIVE R160, `(.L_x_334) ;  /* 0x00000000a0087348 */ /* 0x000fea0003c00000 */
[----:B------:R0:W1:Y:S02]  /*3cb0*/  SHFL.DOWN P5, R167, R179, R170, R181 ;  /* 0x080000aab3a77389 */ /* 0x00006400000a00b5 */
[----:B01----:R-:W-:Y:S01]  /*3cc0*/  ENDCOLLECTIVE ;  /* 0x000000000000791b */ /* 0x003fe20003800000 */
.L_x_334:
[----:B------:R-:W-:-:S05]  /*3cd0*/  FADD.FTZ R9, R4, R9 ;  /* 0x0000000904097221 */ /* 0x000fca0000010000 */
[----:B------:R-:W-:Y:S02]  /*3ce0*/  MOV R179, R9 ;  /* 0x0000000900b37202 */ /* 0x000fe40000000f00 */
[----:B------:R-:W-:Y:S01]  /*3cf0*/  MOV R170, 0x4 ;  /* 0x0000000400aa7802 */ /* 0x000fe20000000f00 */
[----:B------:R-:W-:-:S07]  /*3d00*/  IMAD.MOV.U32 R11, RZ, RZ, R167 ;  /* 0x000000ffff0b7224 */ /* 0x000fce00078e00a7 */
[----:B------:R-:W-:Y:S05]  /*3d10*/  WARPSYNC.COLLECTIVE R160, `(.L_x_335) ;  /* 0x00000000a0087348 */ /* 0x000fea0003c00000 */
[----:B------:R0:W1:Y:S02]  /*3d20*/  SHFL.DOWN P5, R167, R179, R170, R181 ;  /* 0x080000aab3a77389 */ /* 0x00006400000a00b5 */
[----:B01----:R-:W-:Y:S01]  /*3d30*/  ENDCOLLECTIVE ;  /* 0x000000000000791b */ /* 0x003fe20003800000 */
.L_x_335:
[----:B------:R-:W-:-:S04]  /*3d40*/  FADD.FTZ R11, R6, R11 ;  /* 0x0000000b060b7221 */ /* 0x000fc80000010000 */
[----:B------:R-:W-:Y:S01]  /*3d50*/  IMAD.MOV.U32 R179, RZ, RZ, R11 ;  /* 0x000000ffffb37224 */ /* 0x000fe200078e000b */
[----:B------:R-:W-:-:S07]  /*3d60*/  MOV R8, R167 ;  /* 0x000000a700087202 */ /* 0x000fce0000000f00 */
[----:B------:R-:W-:Y:S05]  /*3d70*/  WARPSYNC.COLLECTIVE R160, `(.L_x_336) ;  /* 0x00000000a0087348 */ /* 0x000fea0003c00000 */
[----:B------:R0:W1:Y:S02]  /*3d80*/  SHFL.DOWN P5, R167, R179, R170, R181 ;  /* 0x080000aab3a77389 */ /* 0x00006400000a00b5 */
[----:B01----:R-:W-:Y:S01]  /*3d90*/  ENDCOLLECTIVE ;  /* 0x000000000000791b */ /* 0x003fe20003800000 */
.L_x_336:
[----:B------:R-:W-:-:S05]  /*3da0*/  FADD.FTZ R8, R9, R8 ;  /* 0x0000000809087221 */ /* 0x000fca0000010000 */
[----:B------:R-:W-:Y:S02]  /*3db0*/  MOV R179, R8 ;  /* 0x0000000800b37202 */ /* 0x000fe40000000f00 */
[----:B------:R-:W-:Y:S02]  /*3dc0*/  MOV R170, 0x2 ;  /* 0x0000000200aa7802 */ /* 0x000fe40000000f00 */
[----:B------:R-:W-:-:S07]  /*3dd0*/  MOV R10, R167 ;  /* 0x000000a7000a7202 */ /* 0x000fce0000000f00 */
[----:B------:R-:W-:Y:S05]  /*3de0*/  WARPSYNC.COLLECTIVE R160, `(.L_x_337) ;  /* 0x00000000a0087348 */ /* 0x000fea0003c00000 */
[----:B------:R0:W1:Y:S02]  /*3df0*/  SHFL.DOWN P5, R167, R179, R170, R181 ;  /* 0x080000aab3a77389 */ /* 0x00006400000a00b5 */
[----:B01----:R-:W-:Y:S01]  /*3e00*/  ENDCOLLECTIVE ;  /* 0x000000000000791b */ /* 0x003fe20003800000 */
.L_x_337:
[----:B------:R-:W-:-:S05]  /*3e10*/  FADD.FTZ R10, R11, R10 ;  /* 0x0000000a0b0a7221 */ /* 0x000fca0000010000 */
[----:B------:R-:W-:Y:S01]  /*3e20*/  MOV R179, R10 ;  /* 0x0000000a00b37202 */ /* 0x000fe20000000f00 */
[----:B------:R-:W-:-:S07]  /*3e30*/  IMAD.MOV.U32 R5, RZ, RZ, R167 ;  /* 0x000000ffff057224 */ /* 0x000fce00078e00a7 */
[----:B------:R-:W-:Y:S05]  /*3e40*/  WARPSYNC.COLLECTIVE R160, `(.L_x_338) ;  /* 0x00000000a0087348 */ /* 0x000fea0003c00000 */
[----:B------:R0:W1:Y:S02]  /*3e50*/  SHFL.DOWN P5, R167, R179, R170, R181 ;  /* 0x080000aab3a77389 */ /* 0x00006400000a00b5 */
[----:B01----:R-:W-:Y:S01]  /*3e60*/  ENDCOLLECTIVE ;  /* 0x000000000000791b */ /* 0x003fe20003800000 */
.L_x_338:
[----:B------:R-:W-:-:S05]  /*3e70*/  FADD.FTZ R5, R8, R5 ;  /* 0x0000000508057221 */ /* 0x000fca0000010000 */
[----:B------:R-:W-:Y:S01]  /*3e80*/  MOV R179, R5 ;  /* 0x0000000500b37202 */ /* 0x000fe20000000f00 */
[----:B------:R-:W-:Y:S01]  /*3e90*/  IMAD.MOV.U32 R170, RZ, RZ, 0x1 ;  /* 0x00000001ffaa7424 */ /* 0x000fe200078e00ff */
[----:B------:R-:W-:-:S07]  /*3ea0*/  MOV R7, R167 ;  /* 0x000000a700077202 */ /* 0x000fce0000000f00 */
[----:B------:R-:W-:Y:S05]  /*3eb0*/  WARPSYNC.COLLECTIVE R160, `(.L_x_339) ;  /* 0x00000000a0087348 */ /* 0x000fea0003c00000 */
[----:B------:R0:W1:Y:S02]  /*3ec0*/  SHFL.DOWN P5, R167, R179, R170, R181 ;  /* 0x080000aab3a77389 */ /* 0x00006400000a00b5 */
[----:B01----:R-:W-:Y:S01]  /*3ed0*/  ENDCOLLECTIVE ;  /* 0x000000000000791b */ /* 0x003fe20003800000 */
.L_x_339:
[----:B------:R-:W-:-:S05]  /*3ee0*/  FADD.FTZ R7, R10, R7 ;  /* 0x000000070a077221 */ /* 0x000fca0000010000 */
[----:B------:R-:W-:Y:S02]  /*3ef0*/  MOV R179, R7 ;  /* 0x0000000700b37202 */ /* 0x000fe40000000f00 */
[----:B------:R-:W-:-:S07]  /*3f00*/  MOV R4, R167 ;  /* 0x000000a700047202 */ /* 0x000fce0000000f00 */
[----:B------:R-:W-:Y:S05]  /*3f10*/  WARPSYNC.COLLECTIVE R160, `(.L_x_340) ;  /* 0x00000000a0087348 */ /* 0x000fea0003c00000 */
[----:B------:R0:W1:Y:S02]  /*3f20*/  SHFL.DOWN P5, R167, R179, R170, R181 ;  /* 0x080000aab3a77389 */ /* 0x00006400000a00b5 */
[----:B01----:R-:W-:Y:S01]  /*3f30*/  ENDCOLLECTIVE ;  /* 0x000000000000791b */ /* 0x003fe20003800000 */
.L_x_340:
[----:B------:R-:W-:Y:S01]  /*3f40*/  MOV R6, R167 ;  /* 0x000000a700067202 */ /* 0x000fe20000000f00 */
[----:B------:R-:W-:Y:S06]  /*3f50*/  BRA `(.L_x_341) ;  /* 0xffffffdc003c7947 */ /* 0x000fec000383ffff */
.L_x_342:
        /* <DEDUP_REMOVED lines=10> */
.L_x_11823:


//--------------------- .text._ZN10layer_norm13ln_bwd_kernelINS_13Kernel_traitsI13__nv_bfloat16S2_S2_S2_fjLj2560ELj1ELj1ELj4ELj8ENS_18Kernel_traits_baseILj2560ES2_S2_S2_S2_fjLj128EEEEELb0ELb1ELb1ELb0EEEvNS_9BwdParamsE --------------------------
	.section	.text._ZN10layer_norm13ln_bwd_kernelINS_13Kernel_traitsI13__nv_bfloat16S2_S2_S2_fjLj2560ELj1ELj1ELj4ELj8ENS_18Kernel_traits_baseILj2560ES2_S2_S2_S2_fjLj128EEEEELb0ELb1ELb1ELb0EEEvNS_9BwdParamsE,"ax",@progbits
	.align	128
        .global         _ZN10layer_norm13ln_bwd_kernelINS_13Kernel_traitsI13__nv_bfloat16S2_S2_S2_fjLj2560ELj1ELj1ELj4ELj8ENS_18Kernel_traits_baseILj2560ES2_S2_S2_S2_fjLj128EEEEELb0ELb1ELb1ELb0EEEvNS_9BwdParamsE
        .type           _ZN10layer_norm13ln_bwd_kernelINS_13Kernel_traitsI13__nv_bfloat16S2_S2_S2_fjLj2560ELj1ELj1ELj4ELj8ENS_18Kernel_traits_baseILj2560ES2_S2_S2_S2_fjLj128EEEEELb0ELb1ELb1ELb0EEEvNS_9BwdParamsE,@function
        .size           _ZN10layer_norm13ln_bwd_kernelINS_13Kernel_traitsI13__nv_bfloat16S2_S2_S2_fjLj2560ELj1ELj1ELj4ELj8ENS_18Kernel_traits_baseILj2560ES2_S2_S2_S2_fjLj128EEEEELb0ELb1ELb1ELb0EEEvNS_9BwdParamsE,(.L_x_11824 - _ZN10layer_norm13ln_bwd_kernelINS_13Kernel_traitsI13__nv_bfloat16S2_S2_S2_fjLj2560ELj1ELj1ELj4ELj8ENS_18Kernel_traits_baseILj2560ES2_S2_S2_S2_fjLj128EEEEELb0ELb1ELb1ELb0EEEvNS_9BwdParamsE)
        .other          _ZN10layer_norm13ln_bwd_kernelINS_13Kernel_traitsI13__nv_bfloat16S2_S2_S2_fjLj2560ELj1ELj1ELj4ELj8ENS_18Kernel_traits_baseILj2560ES2_S2_S2_S2_fjLj128EEEEELb0ELb1ELb1ELb0EEEvNS_9BwdParamsE,@"STO_CUDA_ENTRY STV_DEFAULT"
_ZN10layer_norm13ln_bwd_kernelINS_13Kernel_traitsI13__nv_bfloat16S2_S2_S2_fjLj2560ELj1ELj1ELj4ELj8ENS_18Kernel_traits_baseILj2560ES2_S2_S2_S2_fjLj128EEEEELb0ELb1ELb1ELb0EEEvNS_9BwdParamsE:
.text._ZN10layer_norm13ln_bwd_kernelINS_13Kernel_traitsI13__nv_bfloat16S2_S2_S2_fjLj2560ELj1ELj1ELj4ELj8ENS_18Kernel_traits_baseILj2560ES2_S2_S2_S2_fjLj128EEEEELb0ELb1ELb1ELb0EEEvNS_9BwdParamsE:
        /* <DEDUP_REMOVED lines=42> */
[C---:B---3--:R-:W-:Y:S01]  /*02a0*/  @P3 IMAD.WIDE.U32 R34, R49.reuse, 0x8, R28 ;  /* 0x0000000831223825 */ /* 0x048fe200078e001c */
[----:B------:R-:W-:-:S04]  /*02b0*/  @P3 IADD3 R49, R49, 0x80, RZ ;  /* 0x0000008031313810 */ /* 0x000fc80007ffe0ff */
[----:B------:R0:W5:Y:S02]  /*02c0*/  @P3 LDG.E.64 R14, desc[UR4][R34.64] ;  /* 0x00000004220e3981 */ /* 0x000164000c1e1b00 */
[----:B------:R-:W3:Y:S01]  /*02d0*/  @P1 LDC.64 R42, c[0x0][0x278] ;  /* 0x00009e00ff2a1b82 */ /* 0x000ee20000000a00 */
[----:B----4-:R-:W-:-:S05]  /*02e0*/  @P0 IMAD.WIDE.U32 R36, R49, 0x8, R36 ;  /* 0x0000000831240825 */ /* 0x010fca00078e0024 */
[----:B------:R0:W5:Y:S01]  /*02f0*/  @P0 LDG.E.64 R16, desc[UR4][R36.64] ;  /* 0x0000000424100981 */ /* 0x000162000c1e1b00 */
[C---:B-1----:R-:W-:Y:S01]  /*0300*/  @P0 IMAD.WIDE.U32 R38, R49.reuse, 0x8, R38 ;  /* 0x0000000831260825 */ /* 0x042fe200078e0026 */
[----:B------:R-:W1:Y:S03]  /*0310*/  @P2 LDC.64 R44, c[0x0][0x260] ;  /* 0x00009800ff2c2b82 */ /* 0x000e660000000a00 */
[----:B------:R-:W-:Y:S01]  /*0320*/  @P0 VIADD R49, R49, 0x80 ;  /* 0x0000008031310836 */ /* 0x000fe20000000000 */
[----:B------:R0:W5:Y:S03]  /*0330*/  @P0 LDG.E.64 R18, desc[UR4][R38.64] ;  /* 0x0000000426120981 */ /* 0x000166000c1e1b00 */
[C---:B--2---:R-:W-:Y:S01]  /*0340*/  @P1 IMAD.WIDE.U32 R40, R49.reuse, 0x8, R40 ;  /* 0x0000000831281825 */ /* 0x044fe200078e0028 */
[----:B------:R-:W2:Y:S04]  /*0350*/  @P2 LDC.64 R46, c[0x0][0x278] ;  /* 0x00009e00ff2e2b82 */ /* 0x000ea80000000a00 */
        /* <DEDUP_REMOVED lines=88> */
[----:B------:R-:W-:Y:S01]  /*08e0*/  MOV R17, R19 ;  /* 0x0000001300117202 */ /* 0x000fe20000000f00 */
[----:B------:R-:W-:Y:S01]  /*08f0*/  IMAD.U32 R21, R21, 0x10000, RZ ;  /* 0x0001000015157824 */ /* 0x000fe200078e00ff */
[----:B------:R-:W-:Y:S01]  /*0900*/  MOV R13, R23 ;  /* 0x00000017000d7202 */ /* 0x000fe20000000f00 */
[----:B------:R-:W-:Y:S01]  /*0910*/  IMAD.U32 R15, R15, 0x10000, RZ ;  /* 0x000100000f0f7824 */ /* 0x000fe200078e00ff */
[----:B------:R-:W-:Y:S01]  /*0920*/  MOV R9, R31 ;  /* 0x0000001f00097202 */ /* 0x000fe20000000f00 */
[----:B------:R-:W-:Y:S01]  /*0930*/  IMAD.U32 R17, R17, 0x10000, RZ ;  /* 0x0001000011117824 */ /* 0x000fe200078e00ff */
[--C-:B------:R-:W-:Y:S01]  /*0940*/  SHF.R.U64 R18, R18, 0x10, R19.reuse ;  /* 0x0000001012127819 */ /* 0x100fe20000001213 */
[----:B------:R-:W-:Y:S01]  /*0950*/  IMAD.U32 R13, R13, 0x10000, RZ ;  /* 0x000100000d0d7824 */ /* 0x000fe200078e00ff */
[----:B------:R-:W-:Y:S01]  /*0960*/  SHF.R.U32.HI R16, RZ, 0x10, R19 ;  /* 0x00000010ff107819 */ /* 0x000fe20000011613 */
[----:B------:R-:W-:Y:S01]  /*0970*/  IMAD.U32 R19, R7, 0x10000, RZ ;  /* 0x0001000007137824 */ /* 0x000fe200078e00ff */
[--C-:B------:R-:W-:Y:S01]  /*0980*/  SHF.R.U64 R14, R22, 0x10, R23.reuse ;  /* 0x00000010160e7819 */ /* 0x100fe20000001217 */
[----:B------:R-:W-:Y:S01]  /*0990*/  IMAD.U32 R9, R9, 0x10000, RZ ;  /* 0x0001000009097824 */ /* 0x000fe200078e00ff */
[----:B------:R-:W-:Y:S01]  /*09a0*/  SHF.R.U32.HI R12, RZ, 0x10, R23 ;  /* 0x00000010ff0c7819 */ /* 0x000fe20000011617 */
[----:B------:R-:W-:Y:S01]  /*09b0*/  IMAD.U32 R23, R6, 0x10000, RZ ;  /* 0x0001000006177824 */ /* 0x000fe200078e00ff */
[----:B------:R-:W-:-:S02]  /*09c0*/  SHF.R.U64 R10, R30, 0x10, R31 ;  /* 0x000000101e0a7819 */ /* 0x000fc4000000121f */
[----:B------:R-:W-:Y:S01]  /*09d0*/  SHF.R.U32.HI R8, RZ, 0x10, R31 ;  /* 0x00000010ff087819 */ /* 0x000fe2000001161f */
[----:B------:R-:W-:Y:S01]  /*09e0*/  IMAD.U32 R31, R3, 0x10000, RZ ;  /* 0x00010000031f7824 */ /* 0x000fe200078e00ff */
[----:B------:R-:W-:Y:S02]  /*09f0*/  ISETP.LT.U32.OR P2, PT, R108, 0x280, !P2 ;  /* 0x000002806c00780c */ /* 0x000fe40005741470 */
[----:B------:R-:W-:Y:S02]  /*0a00*/  SHF.L.U32 R46, R46, 0x10, RZ ;  /* 0x000000102e2e7819 */ /* 0x000fe400000006ff */
[----:B------:R-:W-:Y:S02]  /*0a10*/  P2R R2, PR, RZ, 0x4 ;  /* 0x00000004ff027803 */ /* 0x000fe40000000000 */
        /* <DEDUP_REMOVED lines=18> */
[----:B0-----:R-:W-:-:S07]  /*0b40*/  SHF.L.U32 R8, R8, 0x10, RZ ;  /* 0x0000001008087819 */ /* 0x001fce00000006ff */
.L_x_461:
[----:B012---:R-:W0:Y:S08]  /*0b50*/  LDC.64 R108, c[0x0][0x288] ;  /* 0x0000a200ff6c7b82 */ /* 0x007e300000000a00 */
[----:B------:R-:W1:Y:S08]  /*0b60*/  LDC.64 R110, c[0x0][0x258] ;  /* 0x00009600ff6e7b82 */ /* 0x000e700000000a00 */
[----:B------:R-:W2:Y:S01]  /*0b70*/  LDC.64 R6, c[0x0][0x280] ;  /* 0x0000a000ff067b82 */ /* 0x000ea20000000a00 */
[----:B0-----:R-:W-:-:S07]  /*0b80*/  IMAD.WIDE R114, R117, 0x4, R108 ;  /* 0x0000000475727825 */ /* 0x001fce00078e026c */
[----:B------:R-:W0:Y:S01]  /*0b90*/  LDC.64 R112, c[0x0][0x250] ;  /* 0x00009400ff707b82 */ /* 0x000e220000000a00 */
[----:B------:R-:W3:Y:S01]  /*0ba0*/  LDG.E R114, desc[UR4][R114.64] ;  /* 0x0000000472727981 */ /* 0x000ee2000c1e1900 */
[----:B-1----:R-:W-:-:S06]  /*0bb0*/  IMAD.WIDE R170, R117, 0x4, R110 ;  /* 0x0000000475aa7825 */ /* 0x002fcc00078e026e */
[----:B------:R-:W1:Y:S01]  /*0bc0*/  LDC.64 R108, c[0x0][0x2c8] ;  /* 0x0000b200ff6c7b82 */ /* 0x000e620000000a00 */
[C---:B--2---:R-:W-:Y:S02]  /*0bd0*/  IMAD.WIDE R110, R117.reuse, 0x4, R6 ;  /* 0x00000004756e7825 */ /* 0x044fe400078e0206 */
[----:B------:R-:W5:Y:S04]  /*0be0*/  LDG.E R7, desc[UR4][R170.64] ;  /* 0x00000004aa077981 */ /* 0x000f68000c1e1900 */
        /* <DEDUP_REMOVED lines=8> */
[----:B------:R-:W-:-:S04]  /*0c70*/  LEA.HI.SX32 R185, R185, R118, 0x1e ;  /* 0x00000076b9b97211 */ /* 0x000fc800078ff2ff */
[----:B------:R-:W-:Y:S01]  /*0c80*/  MOV R6, R185 ;  /* 0x000000b900067202 */ /* 0x000fe20000000f00 */
[----:B-1----:R-:W-:Y:S01]  /*0c90*/  IMAD.WIDE.U32 R112, R185, 0x8, R108 ;  /* 0x00000008b9707825 */ /* 0x002fe200078e006c */
[----:B---3--:R-:W-:-:S13]  /*0ca0*/  ISETP.GT.AND P2, PT, R114, RZ, PT ;  /* 0x000000ff7200720c */ /* 0x008fda0003f44270 */
[----:B------:R-:W-:Y:S05]  /*0cb0*/  @P2 BRA `(.L_x_345) ;  /* 0x0000000000b42947 */ /* 0x000fea0003800000 */
[----:B------:R-:W-:Y:S01]  /*0cc0*/  ISETP.NE.AND P3, PT, R5, RZ, PT ;  /* 0x000000ff0500720c */ /* 0x000fe20003f65270 */
[----:B------:R-:W-:Y:S01]  /*0cd0*/  BSSY B1, `(.L_x_346) ;  /* 0x0000008000017945 */ /* 0x000fe20003800000 */
[----:B------:R-:W-:-:S11]  /*0ce0*/  IMAD.MOV.U32 R111, RZ, RZ, R6 ;  /* 0x000000ffff6f7224 */ /* 0x000fd600078e0006 */
[----:B------:R-:W-:Y:S05]  /*0cf0*/  @!P3 BRA `(.L_x_347) ;  /* 0x000000000014b947 */ /* 0x000fea0003800000 */
[----:B------:R-:W-:-:S04]  /*0d00*/  ISETP.NE.U32.AND P3, PT, RZ, UR14, PT ;  /* 0x0000000eff007c0c */ /* 0x000fc8000bf65070 */
[----:B------:R-:W-:-:S13]  /*0d10*/  ISETP.NE.AND.EX P3, PT, RZ, UR15, PT, P3 ;  /* 0x0000000fff007c0c */ /* 0x000fda000bf65330 */
[----:B------:R-:W-:Y:S05]  /*0d20*/  @!P3 BRA `(.L_x_348) ;  /* 0x000000000004b947 */ /* 0x000fea0003800000 */
[----:B------:R0:W5:Y:S02]  /*0d30*/  LDG.E.64 R166, desc[UR4][R112.64] ;  /* 0x0000000470a67981 */ /* 0x000164000c1e1b00 */
.L_x_348:
[----:B------:R-:W-:-:S07]  /*0d40*/  IADD3 R111, R6, 0x80, RZ ;  /* 0x00000080066f7810 */ /* 0x000fce0007ffe0ff */
.L_x_347:
[----:B------:R-:W-:Y:S05]  /*0d50*/  BSYNC B1 ;  /* 0x0000000000017941 */ /* 0x000fea0003800000 */
.L_x_346:
        /* <DEDUP_REMOVED lines=8> */
.L_x_351:
[----:B------:R-:W-:-:S07]  /*0de0*/  VIADD R111, R111, 0x80 ;  /* 0x000000806f6f7836 */ /* 0x000fce0000000000 */
.L_x_350:
[----:B------:R-:W-:Y:S05]  /*0df0*/  BSYNC B1 ;  /* 0x0000000000017941 */ /* 0x000fea0003800000 */
.L_x_349:
[----:B------:R-:W-:Y:S04]  /*0e00*/  BSSY B1, `(.L_x_352) ;  /* 0x0000008000017945 */ /* 0x000fe80003800000 */
[----:B------:R-:W-:Y:S05]  /*0e10*/  @!P0 BRA `(.L_x_353) ;  /* 0x0000000000188947 */ /* 0x000fea0003800000 */
[----:B------:R-:W-:-:S04]  /*0e20*/  ISETP.NE.U32.AND P3, PT, RZ, UR14, PT ;  /* 0x0000000eff007c0c */ /* 0x000fc8000bf65070 */
[----:B------:R-:W-:-:S13]  /*0e30*/  ISETP.NE.AND.EX P3, PT, RZ, UR15, PT, P3 ;  /* 0x0000000fff007c0c */ /* 0x000fda000bf65330 */
[----:B------:R-:W-:Y:S05]  /*0e40*/  @!P3 BRA `(.L_x_354) ;  /* 0x000000000008b947 */ /* 0x000fea0003800000 */
[----:B------:R-:W-:-:S06]  /*0e50*/  IMAD.WIDE.U32 R162, R111, 0x8, R108 ;  /* 0x000000086fa27825 */ /* 0x000fcc00078e006c */
[----:B------:R-:W5:Y:S02]  /*0e60*/  LDG.E.64 R162, desc[UR4][R162.64] ;  /* 0x00000004a2a27981 */ /* 0x000f64000c1e1b00 */
.L_x_354:
[----:B------:R-:W-:-:S07]  /*0e70*/  IADD3 R111, R111, 0x80, RZ ;  /* 0x000000806f6f7810 */ /* 0x000fce0007ffe0ff */
.L_x_353:
[----:B------:R-:W-:Y:S05]  /*0e80*/  BSYNC B1 ;  /* 0x0000000000017941 */ /* 0x000fea0003800000 */
.L_x_352:
[----:B------:R-:W-:Y:S04]  /*0e90*/  BSSY B1, `(.L_x_355) ;  /* 0x0000008000017945 */ /* 0x000fe80003800000 */
[----:B------:R-:W-:Y:S05]  /*0ea0*/  @!P1 BRA `(.L_x_356) ;  /* 0x0000000000189947 */ /* 0x000fea0003800000 */
[----:B------:R-:W-:-:S04]  /*0eb0*/  ISETP.NE.U32.AND P3, PT, RZ, UR14, PT ;  /* 0x0000000eff007c0c */ /* 0x000fc8000bf65070 */
[----:B------:R-:W-:-:S13]  /*0ec0*/  ISETP.NE.AND.EX P3, PT, RZ, UR15, PT, P3 ;  /* 0x0000000fff007c0c */ /* 0x000fda000bf65330 */
[----:B------:R-:W-:Y:S05]  /*0ed0*/  @!P3 BRA `(.L_x_357) ;  /* 0x000000000008b947 */ /* 0x000fea0003800000 */
[----:B------:R-:W-:-:S06]  /*0ee0*/  IMAD.WIDE.U32 R160, R111, 0x8, R108 ;  /* 0x000000086fa07825 */ /* 0x000fcc00078e006c */
[----:B------:R-:W5:Y:S02]  /*0ef0*/  LDG.E.64 R160, desc[UR4][R160.64] ;  /* 0x00000004a0a07981 */ /* 0x000f64000c1e1b00 */
.L_x_357:
[----:B------:R-:W-:-:S07]  /*0f00*/  VIADD R111, R111, 0x80 ;  /* 0x000000806f6f7836 */ /* 0x000fce0000000000 */
.L_x_356:
[----:B------:R-:W-:Y:S05]  /*0f10*/  BSYNC B1 ;  /* 0x0000000000017941 */ /* 0x000fea0003800000 */
.L_x_355:
[----:B------:R-:W-:Y:S01]  /*0f20*/  ISETP.NE.AND P3, PT, R2, RZ, PT ;  /* 0x000000ff0200720c */ /* 0x000fe20003f65270 */
[----:B------:R-:W-:Y:S01]  /*0f30*/  IMAD.MOV.U32 R170, RZ, RZ, RZ ;  /* 0x000000ffffaa7224 */ /* 0x000fe200078e00ff */
[----:B------:R-:W-:-:S11]  /*0f40*/  MOV R189, RZ ;  /* 0x000000ff00bd7202 */ /* 0x000fd60000000f00 */
[----:B------:R-:W-:Y:S05]  /*0f50*/  @P3 BRA `(.L_x_358) ;  /* 0x0000001000c43947 */ /* 0x000fea0003800000 */
[----:B------:R-:W-:-:S05]  /*0f60*/  IMAD.WIDE.U32 R108, R111, 0x8, R108 ;  /* 0x000000086f6c7825 */ /* 0x000fca00078e006c */
[----:B------:R1:W5:Y:S01]  /*0f70*/  LDG.E.64 R158, desc[UR4][R108.64] ;  /* 0x000000046c9e7981 */ /* 0x000362000c1e1b00 */
[----:B------:R-:W-:Y:S05]  /*0f80*/  BRA `(.L_x_358) ;  /* 0x0000001000b87947 */ /* 0x000fea0003800000 */
.L_x_345:
[----:B------:R-:W-:Y:S01]  /*0f90*/  IADD3 R111, R114, -0x1, RZ ;  /* 0xffffffff726f7810 */ /* 0x000fe20007ffe0ff */
[----:B------:R-:W-:Y:S01]  /*0fa0*/  BSSY B1, `(.L_x_359) ;  /* 0x0000042000017945 */ /* 0x000fe20003800000 */
[----:B------:R-:W-:Y:S01]  /*0fb0*/  ISETP.NE.AND P3, PT, R5, RZ, PT ;  /* 0x000000ff0500720c */ /* 0x000fe20003f65270 */
[----:B------:R-:W-:Y:S01]  /*0fc0*/  HFMA2.MMA R170, -RZ, RZ, 0, 0 ;  /* 0x00000000ffaa7435 */ /* 0x000fe200000001ff */
[----:B------:R-:W-:Y:S01]  /*0fd0*/  LOP3.LUT R118, R119, 0x7f, RZ, 0xc0, !PT ;  /* 0x0000007f77767812 */ /* 0x000fe200078ec0ff */
[----:B------:R-:W-:Y:S02]  /*0fe0*/  IMAD R111, R111, R120, RZ ;  /* 0x000000786f6f7224 */ /* 0x000fe400078e02ff */
[----:B------:R-:W-:Y:S02]  /*0ff0*/  IMAD.MOV.U32 R189, RZ, RZ, RZ ;  /* 0x000000ffffbd7224 */ /* 0x000fe400078e00ff */
[----:B------:R-:W-:Y:S01]  /*1000*/  IMAD.MOV.U32 R191, RZ, RZ, R6 ;  /* 0x000000ffffbf7224 */ /* 0x000fe200078e0006 */
        /* <DEDUP_REMOVED lines=15> */
[----:B------:R-:W-:Y:S01]  /*1100*/  IADD3 R191, R6, 0x80, RZ ;  /* 0x0000008006bf7810 */ /* 0x000fe20007ffe0ff */
[----:B------:R-:W-:Y:S01]  /*1110*/  VIADD R171, R171, 0x80 ;  /* 0x00000080abab7836 */ /* 0x000fe20000000000 */
[C---:B--2---:R-:W-:Y:S02]  /*1120*/  SHF.R.U64 R132, R110.reuse, 0x10, R111 ;  /* 0x000000106e847819 */ /* 0x044fe4000000126f */
[----:B------:R-:W-:Y:S02]  /*1130*/  SHF.L.U32 R130, R110, 0x10, RZ ;  /* 0x000000106e827819 */ /* 0x000fe400000006ff */
[----:B------:R-:W-:-:S03]  /*1140*/  SHF.L.U32 R132, R132, 0x10, RZ ;  /* 0x0000001084847819 */ /* 0x000fc600000006ff */
[C---:B------:R-:W-:Y:S01]  /*1150*/  FADD.FTZ R130, -R129.reuse, R130 ;  /* 0x0000008281827221 */ /* 0x040fe20000010100 */
[----:B---3--:R-:W-:Y:S01]  /*1160*/  MOV R3, R114 ;  /* 0x0000007200037202 */ /* 0x008fe20000000f00 */
[----:B------:R-:W-:Y:S01]  /*1170*/  FADD.FTZ R110, -R129, R132 ;  /* 0x00000084816e7221 */ /* 0x000fe20000010100 */
[----:B------:R-:W-:Y:S02]  /*1180*/  SHF.R.U64 R131, R114, 0x10, R115 ;  /* 0x0000001072837819 */ /* 0x000fe40000001273 */
[----:B------:R-:W-:Y:S01]  /*1190*/  SHF.L.U32 R132, R3, 0x10, RZ ;  /* 0x0000001003847819 */ /* 0x000fe200000006ff */
[C---:B------:R-:W-:Y:S01]  /*11a0*/  FMUL.FTZ R3, R7.reuse, R130 ;  /* 0x0000008207037220 */ /* 0x040fe20000410000 */
[----:B------:R-:W-:Y:S01]  /*11b0*/  SHF.R.U32.HI R136, RZ, 0x10, R111 ;  /* 0x00000010ff887819 */ /* 0x000fe2000001166f */
[----:B0-----:R-:W-:Y:S02]  /*11c0*/  IMAD.MOV.U32 R112, RZ, RZ, R115 ;  /* 0x000000ffff707224 */ /* 0x001fe400078e0073 */
[----:B------:R-:W-:Y:S01]  /*11d0*/  FMUL.FTZ R130, R7, R110 ;  /* 0x0000006e07827220 */ /* 0x000fe20000410000 */
[----:B------:R-:W-:-:S02]  /*11e0*/  IMAD.U32 R131, R131, 0x10000, RZ ;  /* 0x0001000083837824 */ /* 0x000fc400078e00ff */
[----:B------:R-:W-:Y:S01]  /*11f0*/  FADD.FTZ R84, R84, R132 ;  /* 0x0000008454547221 */ /* 0x000fe20000010000 */
[-C--:B------:R-:W-:Y:S01]  /*1200*/  FFMA.FTZ R104, R3, R132.reuse, R104 ;  /* 0x0000008403687223 */ /* 0x080fe20000010068 */
[----:B------:R-:W-:Y:S02]  /*1210*/  IMAD.U32 R134, R111, 0x10000, RZ ;  /* 0x000100006f867824 */ /* 0x000fe400078e00ff */
[----:B------:R-:W-:Y:S01]  /*1220*/  FMUL.FTZ R132, R47, R132 ;  /* 0x000000842f847220 */ /* 0x000fe20000410000 */
[----:B------:R-:W-:Y:S01]  /*1230*/  IMAD.U32 R136, R136, 0x10000, RZ ;  /* 0x0001000088887824 */ /* 0x000fe200078e00ff */
[----:B------:R-:W-:Y:S01]  /*1240*/  SHF.R.U32.HI R133, RZ, 0x10, R115 ;  /* 0x00000010ff857819 */ /* 0x000fe20000011673 */
[----:B------:R-:W-:Y:S01]  /*1250*/  FADD.FTZ R85, R85, R131 ;  /* 0x0000008355557221 */ /* 0x000fe20000010000 */
[-C--:B------:R-:W-:Y:S01]  /*1260*/  FFMA.FTZ R105, R130, R131.reuse, R105 ;  /* 0x0000008382697223 */ /* 0x080fe20000010069 */
[C---:B------:R-:W-:Y:S01]  /*1270*/  FADD.FTZ R134, -R129.reuse, R134 ;  /* 0x0000008681867221 */ /* 0x040fe20000010100 */
[----:B------:R-:W-:Y:S01]  /*1280*/  FADD.FTZ R136, -R129, R136 ;  /* 0x0000008881887221 */ /* 0x000fe20000010100 */
[----:B------:R-:W-:Y:S01]  /*1290*/  SHF.L.U32 R112, R112, 0x10, RZ ;  /* 0x0000001070707819 */ /* 0x000fe200000006ff */
[----:B------:R-:W-:Y:S01]  /*12a0*/  FMUL.FTZ R131, R46, R131 ;  /* 0x000000832e837220 */ /* 0x000fe20000410000 */
[----:B------:R-:W-:Y:S01]  /*12b0*/  FADD.FTZ R110, RZ, R132 ;  /* 0x00000084ff6e7221 */ /* 0x000fe20000010000 */
[----:B------:R-:W-:Y:S01]  /*12c0*/  FFMA.FTZ R111, R3, R132, RZ ;  /* 0x00000084036f7223 */ /* 0x000fe200000100ff */
[----:B------:R-:W-:-:S02]  /*12d0*/  IMAD.U32 R133, R133, 0x10000, RZ ;  /* 0x0001000085857824 */ /* 0x000fc400078e00ff */
        /* <DEDUP_REMOVED lines=14> */
.L_x_360:
[----:B------:R-:W-:Y:S05]  /*13c0*/  BSYNC B1 ;  /* 0x0000000000017941 */ /* 0x000fea0003800000 */
.L_x_359:
        /* <DEDUP_REMOVED lines=14> */
[----:B------:R-:W0:Y:S01]  /*14b0*/  LDG.E.64 R112, desc[UR4][R112.64] ;  /* 0x0000000470707981 */ /* 0x000e22000c1e1b00 */
[----:B------:R-:W-:Y:S01]  /*14c0*/  IADD3 R171, R171, 0x80, RZ ;  /* 0x00000080abab7810 */ /* 0x000fe20007ffe0ff */
[----:B------:R-:W-:Y:S01]  /*14d0*/  VIADD R191, R191, 0x80 ;  /* 0x00000080bfbf7836 */ /* 0x000fe20000000000 */
[--C-:B--2---:R-:W-:Y:S01]  /*14e0*/  SHF.R.U64 R137, R110, 0x10, R111.reuse ;  /* 0x000000106e897819 */ /* 0x104fe2000000126f */
[----:B------:R-:W-:Y:S01]  /*14f0*/  IMAD.U32 R138, R111, 0x10000, RZ ;  /* 0x000100006f8a7824 */ /* 0x000fe200078e00ff */
[----:B------:R-:W-:-:S02]  /*1500*/  SHF.R.U32.HI R139, RZ, 0x10, R111 ;  /* 0x00000010ff8b7819 */ /* 0x000fc4000001166f */
[----:B------:R-:W-:Y:S02]  /*1510*/  SHF.L.U32 R137, R137, 0x10, RZ ;  /* 0x0000001089897819 */ /* 0x000fe400000006ff */
[----:B------:R-:W-:Y:S02]  /*1520*/  SHF.L.U32 R135, R110, 0x10, RZ ;  /* 0x000000106e877819 */ /* 0x000fe400000006ff */
[----:B0-----:R-:W-:Y:S01]  /*1530*/  MOV R114, R112 ;  /* 0x0000007000727202 */ /* 0x001fe20000000f00 */
[----:B------:R-:W-:Y:S01]  /*1540*/  IMAD.U32 R139, R139, 0x10000, RZ ;  /* 0x000100008b8b7824 */ /* 0x000fe200078e00ff */
[----:B------:R-:W-:Y:S01]  /*1550*/  SHF.R.U64 R140, R112, 0x10, R113 ;  /* 0x00000010708c7819 */ /* 0x000fe20000001271 */
[C---:B------:R-:W-:Y:S01]  /*1560*/  FADD.FTZ R112, -R144.reuse, R138 ;  /* 0x0000008a90707221 */ /* 0x040fe20000010100 */
[----:B------:R-:W-:Y:S01]  /*1570*/  FADD.FTZ R138, -R144, R137 ;  /* 0x00000089908a7221 */ /* 0x000fe20000010100 */
[----:B------:R-:W-:Y:S01]  /*1580*/  SHF.L.U32 R114, R114, 0x10, RZ ;  /* 0x0000001072727819 */ /* 0x000fe200000006ff */
[C---:B------:R-:W-:Y:S01]  /*1590*/  FADD.FTZ R110, -R144.reuse, R135 ;  /* 0x00000087906e7221 */ /* 0x040fe20000010100 */
[----:B------:R-:W-:Y:S01]  /*15a0*/  FADD.FTZ R144, -R144, R139 ;  /* 0x0000008b90907221 */ /* 0x000fe20000010100 */
[----:B------:R-:W-:-:S02]  /*15b0*/  IMAD.MOV.U32 R115, RZ, RZ, R113 ;  /* 0x000000ffff737224 */ /* 0x000fc400078e0071 */
[----:B------:R-:W-:Y:S01]  /*15c0*/  FMUL.FTZ R138, R7, R138 ;  /* 0x0000008a078a7220 */ /* 0x000fe20000410000 */
[----:B------:R-:W-:Y:S02]  /*15d0*/  IMAD.U32 R139, R140, 0x10000, RZ ;  /* 0x000100008c8b7824 */ /* 0x000fe400078e00ff */
[----:B------:R-:W-:Y:S01]  /*15e0*/  FMUL.FTZ R140, R43, R114 ;  /* 0x000000722b8c7220 */ /* 0x000fe20000410000 */
[----:B------:R-:W-:Y:S01]  /*15f0*/  FMUL.FTZ R135, R7, R110 ;  /* 0x0000006e07877220 */ /* 0x000fe20000410000 */
[----:B------:R-:W-:Y:S01]  /*1600*/  SHF.R.U32.HI R141, RZ, 0x10, R113 ;  /* 0x00000010ff8d7819 */ /* 0x000fe20000011671 */
[----:B------:R-:W-:Y:S01]  /*1610*/  FADD.FTZ R81, R81, R139 ;  /* 0x0000008b51517221 */ /* 0x000fe20000010000 */
[-C--:B------:R-:W-:Y:S01]  /*1620*/  FFMA.FTZ R101, R138, R139.reuse, R101 ;  /* 0x0000008b8a657223 */ /* 0x080fe20000010065 */
[----:B------:R-:W-:Y:S01]  /*1630*/  SHF.L.U32 R115, R115, 0x10, RZ ;  /* 0x0000001073737819 */ /* 0x000fe200000006ff */
[----:B------:R-:W-:Y:S01]  /*1640*/  FMUL.FTZ R139, R42, R139 ;  /* 0x0000008b2a8b7220 */ /* 0x000fe20000410000 */
[----:B------:R-:W-:Y:S01]  /*1650*/  FADD.FTZ R110, R189, R140 ;  /* 0x0000008cbd6e7221 */ /* 0x000fe20000010000 */
[----:B------:R-:W-:Y:S01]  /*1660*/  FFMA.FTZ R111, R135, R140, R170 ;  /* 0x0000008c876f7223 */ /* 0x000fe200000100aa */
[----:B------:R-:W-:-:S02]  /*1670*/  IMAD.U32 R141, R141, 0x10000, RZ ;  /* 0x000100008d8d7824 */ /* 0x000fc400078e00ff */
[C---:B------:R-:W-:Y:S01]  /*1680*/  FMUL.FTZ R144, R7.reuse, R144 ;  /* 0x0000009007907220 */ /* 0x040fe20000410000 */
[----:B------:R-:W-:Y:S01]  /*1690*/  FADD.FTZ R113, R110, R139 ;  /* 0x0000008b6e717221 */ /* 0x000fe20000010000 */
[----:B------:R-:W-:Y:S01]  /*16a0*/  FMUL.FTZ R137, R7, R112 ;  /* 0x0000007007897220 */ /* 0x000fe20000410000 */
[----:B------:R-:W-:Y:S01]  /*16b0*/  FMUL.FTZ R142, R41, R115 ;  /* 0x00000073298e7220 */ /* 0x000fe20000410000 */
[----:B------:R-:W-:Y:S01]  /*16c0*/  FFMA.FTZ R110, R138, R139, R111 ;  /* 0x0000008b8a6e7223 */ /* 0x000fe2000001006f */
        /* <DEDUP_REMOVED lines=11> */
.L_x_362:
[----:B------:R-:W-:Y:S05]  /*1780*/  BSYNC B1 ;  /* 0x0000000000017941 */ /* 0x000fea0003800000 */
.L_x_361:
        /* <DEDUP_REMOVED lines=16> */
[----:B--2---:R-:W-:-:S02]  /*1890*/  SHF.R.U64 R143, R110, 0x10, R111 ;  /* 0x000000106e8f7819 */ /* 0x004fc4000000126f */
[----:B------:R-:W-:Y:S02]  /*18a0*/  SHF.R.U32.HI R145, RZ, 0x10, R111 ;  /* 0x00000010ff917819 */ /* 0x000fe4000001166f */
[----:B------:R-:W-:Y:S02]  /*18b0*/  SHF.L.U32 R143, R143, 0x10, RZ ;  /* 0x000000108f8f7819 */ /* 0x000fe400000006ff */
[----:B------:R-:W-:Y:S02]  /*18c0*/  SHF.L.U32 R193, R110, 0x10, RZ ;  /* 0x000000106ec17819 */ /* 0x000fe400000006ff */
[----:B0-----:R-:W-:Y:S01]  /*18d0*/  MOV R114, R112 ;  /* 0x0000007000727202 */ /* 0x001fe20000000f00 */
[----:B------:R-:W-:Y:S01]  /*18e0*/  IMAD.U32 R195, R111, 0x10000, RZ ;  /* 0x000100006fc37824 */ /* 0x000fe200078e00ff */
[----:B------:R-:W-:Y:S01]  /*18f0*/  SHF.R.U64 R147, R112, 0x10, R113 ;  /* 0x0000001070937819 */ /* 0x000fe20000001271 */
[----:B------:R-:W-:Y:S02]  /*1900*/  IMAD.U32 R145, R145, 0x10000, RZ ;  /* 0x0001000091917824 */ /* 0x000fe400078e00ff */
[----:B------:R-:W-:Y:S01]  /*1910*/  FADD.FTZ R112, -R146, R143 ;  /* 0x0000008f92707221 */ /* 0x000fe20000010100 */
[----:B------:R-:W-:Y:S01]  /*1920*/  SHF.L.U32 R114, R114, 0x10, RZ ;  /* 0x0000001072727819 */ /* 0x000fe200000006ff */
[C---:B------:R-:W-:Y:S01]  /*1930*/  FADD.FTZ R110, -R146.reuse, R193 ;  /* 0x000000c1926e7221 */ /* 0x040fe20000010100 */
        /* <DEDUP_REMOVED lines=31> */
.L_x_364:
[----:B------:R-:W-:Y:S05]  /*1b30*/  BSYNC B1 ;  /* 0x0000000000017941 */ /* 0x000fea0003800000 */
.L_x_363:
        /* <DEDUP_REMOVED lines=58> */
.L_x_366:
[----:B------:R-:W-:Y:S05]  /*1ee0*/  BSYNC B1 ;  /* 0x0000000000017941 */ /* 0x000fea0003800000 */
.L_x_365:
[----:B------:R-:W-:-:S13]  /*1ef0*/  ISETP.NE.AND P3, PT, R0, RZ, PT ;  /* 0x000000ff0000720c */ /* 0x000fda0003f65270 */
[----:B------:R-:W-:Y:S05]  /*1f00*/  @!P3 BRA `(.L_x_358) ;  /* 0x0000000000d8b947 */ /* 0x000fea0003800000 */
[----:B------:R-:W-:Y:S01]  /*1f10*/  ISETP.NE.AND P3, PT, R116, RZ, PT ;  /* 0x000000ff7400720c */ /* 0x000fe20003f65270 */
[----:B------:R-:W0:Y:S03]  /*1f20*/  LDC.64 R110, c[0x0][0x2b8] ;  /* 0x0000ae00ff6e7b82 */ /* 0x000e260000000a00 */
[----:B-----5:R-:W-:Y:S02]  /*1f30*/  FSEL R180, R187, RZ, !P3 ;  /* 0x000000ffbbb47208 */ /* 0x020fe40005800000 */
[----:B------:R-:W-:-:S04]  /*1f40*/  ISETP.NE.U32.AND P3, PT, RZ, UR14, PT ;  /* 0x0000000eff007c0c */ /* 0x000fc8000bf65070 */
[----:B------:R-:W-:-:S13]  /*1f50*/  ISETP.NE.AND.EX P3, PT, RZ, UR15, PT, P3 ;  /* 0x0000000fff007c0c */ /* 0x000fda000bf65330 */
[----:B------:R-:W-:Y:S02]  /*1f60*/  @P3 IMAD.WIDE.U32 R112, R191, 0x8, R108 ;  /* 0x00000008bf703825 */ /* 0x000fe400078e006c */
[----:B------:R-:W1:Y:S02]  /*1f70*/  LDC.64 R108, c[0x0][0x238] ;  /* 0x00008e00ff6c7b82 */ /* 0x000e640000000a00 */
[----:B0-----:R-:W-:Y:S01]  /*1f80*/  IMAD.WIDE.U32 R110, R171, 0x8, R110 ;  /* 0x00000008ab6e7825 */ /* 0x001fe200078e006e */
[----:B------:R0:W5:Y:S05]  /*1f90*/  @P3 LDG.E.64 R158, desc[UR4][R112.64] ;  /* 0x00000004709e3981 */ /* 0x00016a000c1e1b00 */
[----:B------:R-:W0:Y:S01]  /*1fa0*/  LDG.E.64 R110, desc[UR4][R110.64] ;  /* 0x000000046e6e7981 */ /* 0x000e22000c1e1b00 */
[----:B-1----:R-:W-:-:S06]  /*1fb0*/  IMAD.WIDE.U32 R108, R191, 0x8, R108 ;  /* 0x00000008bf6c7825 */ /* 0x002fcc00078e006c */
[----:B------:R-:W2:Y:S01]  /*1fc0*/  LDG.E.64 R108, desc[UR4][R108.64] ;  /* 0x000000046c6c7981 */ /* 0x000ea2000c1e1b00 */
[----:B0-----:R-:W-:Y:S02]  /*1fd0*/  MOV R112, R110 ;  /* 0x0000006e00707202 */ /* 0x001fe40000000f00 */
[--C-:B------:R-:W-:Y:S02]  /*1fe0*/  SHF.R.U64 R173, R110, 0x10, R111.reuse ;  /* 0x000000106ead7819 */ /* 0x100fe4000000126f */
[----:B------:R-:W-:Y:S01]  /*1ff0*/  SHF.L.U32 R112, R112, 0x10, RZ ;  /* 0x0000001070707819 */ /* 0x000fe200000006ff */
[----:B------:R-:W-:Y:S02]  /*2000*/  IMAD.MOV.U32 R113, RZ, RZ, R111 ;  /* 0x000000ffff717224 */ /* 0x000fe400078e006f */
[----:B------:R-:W-:Y:S01]  /*2010*/  IMAD.U32 R173, R173, 0x10000, RZ ;  /* 0x00010000adad7824 */ /* 0x000fe200078e00ff */
[C---:B--2---:R-:W-:Y:S02]  /*2020*/  SHF.R.U64 R115, R108.reuse, 0x10, R109 ;  /* 0x000000106c737819 */ /* 0x044fe4000000126d */
[----:B------:R-:W-:-:S02]  /*2030*/  SHF.L.U32 R114, R108, 0x10, RZ ;  /* 0x000000106c727819 */ /* 0x000fc400000006ff */
[----:B------:R-:W-:Y:S01]  /*2040*/  SHF.L.U32 R115, R115, 0x10, RZ ;  /* 0x0000001073737819 */ /* 0x000fe200000006ff */
[----:B------:R-:W-:Y:S01]  /*2050*/  IMAD.U32 R169, R109, 0x10000, RZ ;  /* 0x000100006da97824 */ /* 0x000fe200078e00ff */
[----:B------:R-:W-:Y:S01]  /*2060*/  SHF.R.U32.HI R171, RZ, 0x10, R109 ;  /* 0x00000010ffab7819 */ /* 0x000fe2000001166d */
[C---:B------:R-:W-:Y:S02]  /*2070*/  FADD.FTZ R114, -R180.reuse, R114 ;  /* 0x00000072b4727221 */ /* 0x040fe40000010100 */
[C---:B------:R-:W-:Y:S01]  /*2080*/  FADD.FTZ R174, -R180.reuse, R115 ;  /* 0x00000073b4ae7221 */ /* 0x040fe20000010100 */
[----:B------:R-:W-:Y:S01]  /*2090*/  SHF.R.U32.HI R109, RZ, 0x10, R111 ;  /* 0x00000010ff6d7819 */ /* 0x000fe2000001166f */
[----:B------:R-:W-:Y:S01]  /*20a0*/  FADD.FTZ R108, -R180, R169 ;  /* 0x000000a9b46c7221 */ /* 0x000fe20000010100 */
[----:B------:R-:W-:Y:S01]  /*20b0*/  FMUL.FTZ R176, R31, R112 ;  /* 0x000000701fb07220 */ /* 0x000fe20000410000 */
[C---:B------:R-:W-:Y:S01]  /*20c0*/  FMUL.FTZ R174, R7.reuse, R174 ;  /* 0x000000ae07ae7220 */ /* 0x040fe20000410000 */
[----:B------:R-:W-:Y:S01]  /*20d0*/  FMUL.FTZ R169, R7, R114 ;  /* 0x0000007207a97220 */ /* 0x000fe20000410000 */
[----:B------:R-:W-:Y:S01]  /*20e0*/  FADD.FTZ R69, R69, R173 ;  /* 0x000000ad45457221 */ /* 0x000fe20000010000 */
[----:B------:R-:W-:Y:S01]  /*20f0*/  FMUL.FTZ R175, R7, R108 ;  /* 0x0000006c07af7220 */ /* 0x000fe20000410000 */
[----:B------:R-:W-:Y:S01]  /*2100*/  FFMA.FTZ R89, R174, R173, R89 ;  /* 0x000000adae597223 */ /* 0x000fe20000010059 */
[----:B------:R-:W-:Y:S01]  /*2110*/  SHF.L.U32 R113, R113, 0x10, RZ ;  /* 0x0000001071717819 */ /* 0x000fe200000006ff */
[----:B------:R-:W-:-:S02]  /*2120*/  IMAD.U32 R114, R109, 0x10000, RZ ;  /* 0x000100006d727824 */ /* 0x000fc400078e00ff */
[----:B------:R-:W-:Y:S01]  /*2130*/  FMUL.FTZ R173, R30, R173 ;  /* 0x000000ad1ead7220 */ /* 0x000fe20000410000 */
[----:B------:R-:W-:Y:S01]  /*2140*/  FADD.FTZ R108, R189, R176 ;  /* 0x000000b0bd6c7221 */ /* 0x000fe20000010000 */
[----:B------:R-:W-:Y:S02]  /*2150*/  IMAD.U32 R171, R171, 0x10000, RZ ;  /* 0x00010000abab7824 */ /* 0x000fe400078e00ff */
[----:B------:R-:W-:Y:S01]  /*2160*/  FFMA.FTZ R109, R169, R176, R170 ;  /* 0x000000b0a96d7223 */ /* 0x000fe200000100aa */
        /* <DEDUP_REMOVED lines=16> */
.L_x_358:
[----:B------:R-:W-:Y:S05]  /*2270*/  BSYNC B0 ;  /* 0x0000000000007941 */ /* 0x000fea0003800000 */
.L_x_344:
[----:B------:R-:W-:Y:S01]  /*2280*/  LOP3.LUT P3, RZ, R184, 0xff, RZ, 0xc0, !PT ;  /* 0x000000ffb8ff7812 */ /* 0x000fe2000786c0ff */
[----:B------:R-:W-:Y:S01]  /*2290*/  UMOV UR6, 0xffffffff ;  /* 0xffffffff00067882 */ /* 0x000fe20000000000 */
[----:B-1----:R-:W-:Y:S02]  /*22a0*/  SHF.R.U32.HI R108, RZ, 0x5, R119 ;  /* 0x00000005ff6c7819 */ /* 0x002fe40000011677 */
[----:B------:R-:W-:Y:S02]  /*22b0*/  P2R R184, PR, RZ, 0x8 ;  /* 0x00000008ffb87803 */ /* 0x000fe40000000000 */
[----:B------:R-:W-:-:S07]  /*22c0*/  LOP3.LUT R109, R108, 0x7fffffc, RZ, 0xc0, !PT ;  /* 0x07fffffc6c6d7812 */ /* 0x000fce00078ec0ff */
[----:B------:R-:W-:Y:S02]  /*22d0*/  @!P3 IADD3 R109, R109, 0x4, RZ ;  /* 0x000000046d6db810 */ /* 0x000fe40007ffe0ff */
[----:B------:R-:W-:Y:S01]  /*22e0*/  LOP3.LUT P3, RZ, R119, 0x1f, RZ, 0xc0, !PT ;  /* 0x0000001f77ff7812 */ /* 0x000fe2000786c0ff */
[----:B------:R-:W-:-:S12]  /*22f0*/  BRA.DIV UR6, `(.L_x_367) ;  /* 0x0000003206747947 */ /* 0x000fd8000b800000 */
[----:B------:R-:W1:Y:S04]  /*2300*/  SHFL.DOWN PT, R110, R189, 0x10, 0x1f ;  /* 0x0a001f00bd6e7f89 */ /* 0x000e6800000e0000 */
        /* <DEDUP_REMOVED lines=17> */
.L_x_480:
[----:B------:R-:W3:Y:S01]  /*2420*/  S2R R113, SR_CgaCtaId ;  /* 0x0000000000717919 */ /* 0x000ee20000008800 */
[----:B------:R-:W-:Y:S01]  /*2430*/  @!P3 LOP3.LUT R108, R108, 0x3, RZ, 0xc0, !PT ;  /* 0x000000036c6cb812 */ /* 0x000fe200078ec0ff */
[----:B-1----:R-:W-:Y:S01]  /*2440*/  FADD.FTZ R170, R171, R170 ;  /* 0x000000aaabaa7221 */ /* 0x002fe20000010000 */
[----:B------:R-:W-:Y:S01]  /*2450*/  MOV R112, 0x400 ;  /* 0x0000040000707802 */ /* 0x000fe20000000f00 */
[----:B0-2---:R-:W-:Y:S01]  /*2460*/  FADD.FTZ R171, R110, R111 ;  /* 0x0000006f6eab7221 */ /* 0x005fe20000010000 */
[----:B------:R-:W-:Y:S05]  /*2470*/  WARPSYNC.ALL ;  /* 0x0000000000007948 */ /* 0x000fea0003800000 */
[----:B------:R-:W-:Y:S01]  /*2480*/  @!P3 IMAD.IADD R108, R109, 0x1, R108 ;  /* 0x000000016d6cb824 */ /* 0x000fe200078e026c */
[----:B------:R-:W-:Y:S01]  /*2490*/  ISETP.NE.AND P4, PT, R5, RZ, PT ;  /* 0x000000ff0500720c */ /* 0x000fe20003f85270 */
[----:B------:R-:W-:Y:S01]  /*24a0*/  BSSY B0, `(.L_x_368) ;  /* 0x00000a3000007945 */ /* 0x000fe20003800000 */
[----:B---3--:R-:W-:-:S04]  /*24b0*/  LEA R112, R113, R112, 0x18 ;  /* 0x0000007071707211 */ /* 0x008fc800078ec0ff */
[----:B-----5:R-:W-:Y:S01]  /*24c0*/  @!P3 LEA R187, R108, R112, 0x3 ;  /* 0x000000706cbbb211 */ /* 0x020fe200078e18ff */
[----:B------:R-:W-:-:S04]  /*24d0*/  IMAD R188, R109, 0x8, R112 ;  /* 0x000000086dbc7824 */ /* 0x000fc800078e0270 */
[----:B------:R-:W-:Y:S01]  /*24e0*/  @!P3 STS.64 [R187+0x2800], R170 ;  /* 0x002800aabb00b388 */ /* 0x000fe20000000a00 */
[----:B------:R-:W-:Y:S01]  /*24f0*/  BAR.SYNC.DEFER_BLOCKING 0x0 ;  /* 0x0000000000007b1d */ /* 0x000fe20000010000 */
[----:B------:R-:W-:-:S13]  /*2500*/  ISETP.GE.AND P3, PT, R186, 0x1, PT ;  /* 0x00000001ba00780c */ /* 0x000fda0003f66270 */
[----:B------:R-:W-:Y:S02]  /*2510*/  @P3 IADD3 R189, R186, -0x1, RZ ;  /* 0xffffffffbabd3810 */ /* 0x000fe40007ffe0ff */
[----:B------:R-:W-:-:S03]  /*2520*/  @P3 LOP3.LUT R118, R119, 0x7f, RZ, 0xc0, !PT ;  /* 0x0000007f77763812 */ /* 0x000fc600078ec0ff */
[----:B------:R-:W-:Y:S01]  /*2530*/  @P3 IMAD R186, R189, R120, RZ ;  /* 0x00000078bdba3224 */ /* 0x000fe200078e02ff */
        /* <DEDUP_REMOVED lines=10> */
[----:B------:R-:W-:Y:S01]  /*25e0*/  IMAD.MOV.U32 R113, RZ, RZ, RZ ;  /* 0x000000ffff717224 */ /* 0x000fe200078e00ff */
[----:B------:R-:W-:Y:S01]  /*25f0*/  @P3 LEA.HI.SX32 R113, R109, R118, 0x1e ;  /* 0x000000766d713211 */ /* 0x000fe200078ff2ff */
[----:B------:R-:W-:Y:S01]  /*2600*/  FADD.FTZ R114, R114, R189 ;  /* 0x000000bd72727221 */ /* 0x000fe20000010000 */
[----:B------:R-:W-:-:S03]  /*2610*/  FADD.FTZ R108, R115, R108 ;  /* 0x0000006c736c7221 */ /* 0x000fc60000010000 */
[----:B------:R-:W-:Y:S01]  /*2620*/  FMUL.FTZ R114, R114, UR8 ;  /* 0x0000000872727c20 */ /* 0x000fe20008410000 */
[----:B------:R-:W-:Y:S01]  /*2630*/  FMUL.FTZ R112, R108, UR8 ;  /* 0x000000086c707c20 */ /* 0x000fe20008410000 */
[----:B------:R-:W-:Y:S06]  /*2640*/  @!P4 BRA `(.L_x_369) ;  /* 0x000000080020c947 */ /* 0x000fec0003800000 */
[----:B------:R-:W-:Y:S04]  /*2650*/  BSSY B1, `(.L_x_370) ;  /* 0x0000009000017945 */ /* 0x000fe80003800000 */
[----:B------:R-:W-:Y:S05]  /*2660*/  @!P3 BRA `(.L_x_371) ;  /* 0x00000000001cb947 */ /* 0x000fea0003800000 */
[----:B------:R-:W0:Y:S02]  /*2670*/  LDC.64 R108, c[0x0][0x220] ;  /* 0x00008800ff6c7b82 */ /* 0x000e240000000a00 */
[----:B0-----:R-:W-:-:S06]  /*2680*/  IMAD.WIDE.U32 R108, R113, 0x8, R108 ;  /* 0x00000008716c7825 */ /* 0x001fcc00078e006c */
[----:B------:R-:W2:Y:S02]  /*2690*/  LDG.E.64 R108, desc[UR4][R108.64] ;  /* 0x000000046c6c7981 */ /* 0x000ea4000c1e1b00 */
[C-C-:B--2---:R-:W-:Y:S02]  /*26a0*/  SHF.R.U64 R182, R108.reuse, 0x10, R109.reuse ;  /* 0x000000106cb67819 */ /* 0x144fe4000000126d */
[----:B------:R-:W-:Y:S02]  /*26b0*/  SHF.R.U32.HI R183, RZ, 0x10, R109 ;  /* 0x00000010ffb77819 */ /* 0x000fe4000001166d */
[----:B------:R-:W-:Y:S02]  /*26c0*/  PRMT R179, R108, 0x7610, R179 ;  /* 0x000076106cb37816 */ /* 0x000fe400000000b3 */
[----:B------:R-:W-:-:S07]  /*26d0*/  PRMT R181, R109, 0x7610, R181 ;  /* 0x000076106db57816 */ /* 0x000fce00000000b5 */
.L_x_371:
[----:B------:R-:W-:Y:S05]  /*26e0*/  BSYNC B1 ;  /* 0x0000000000017941 */ /* 0x000fea0003800000 */
.L_x_370:
[----:B------:R-:W-:Y:S04]  /*26f0*/  BSSY B1, `(.L_x_372) ;  /* 0x0000013000017945 */ /* 0x000fe80003800000 */
[----:B------:R-:W-:Y:S05]  /*2700*/  @P2 BRA `(.L_x_373) ;  /* 0x00000000001c2947 */ /* 0x000fea0003800000 */
[----:B------:R-:W-:Y:S01]  /*2710*/  UISETP.NE.U32.AND UP0, UPT, UR14, URZ, UPT ;  /* 0x0000003f0e00728c */ /* 0x000fe2000bf05070 */
[----:B------:R-:W-:-:S03]  /*2720*/  HFMA2.MMA R108, -RZ, RZ, 0, 0 ;  /* 0x00000000ff6c7435 */ /* 0x000fc600000001ff */
[----:B------:R-:W-:-:S06]  /*2730*/  UISETP.NE.AND.EX UP0, UPT, UR15, URZ, UPT, UP0 ;  /* 0x0000003f0f00728c */ /* 0x000fcc000bf05300 */
[----:B------:R-:W-:-:S13]  /*2740*/  PLOP3.LUT P4, PT, PT, PT, UP0, 0x80, 0x0 ;  /* 0x000000000000781c */ /* 0x000fda0003f8f008 */
[----:B------:R-:W-:Y:S05]  /*2750*/  @!P4 BRA `(.L_x_374) ;  /* 0x000000000030c947 */ /* 0x000fea0003800000 */
[----:B------:R-:W-:Y:S01]  /*2760*/  IMAD.U32 R108, R166, 0x10000, RZ ;  /* 0x00010000a66c7824 */ /* 0x000fe200078e00ff */
[----:B------:R-:W-:Y:S06]  /*2770*/  BRA `(.L_x_374) ;  /* 0x0000000000287947 */ /* 0x000fec0003800000 */
.L_x_373:
[----:B------:R-:W-:Y:S01]  /*2780*/  UISETP.NE.U32.AND UP0, UPT, UR14, URZ, UPT ;  /* 0x0000003f0e00728c */ /* 0x000fe2000bf05070 */
[----:B------:R-:W-:-:S03]  /*2790*/  ISETP.NE.AND P4, PT, R116, RZ, PT ;  /* 0x000000ff7400720c */ /* 0x000fc60003f85270 */
[----:B------:R-:W-:Y:S01]  /*27a0*/  UISETP.NE.AND.EX UP0, UPT, UR15, URZ, UPT, UP0 ;  /* 0x0000003f0f00728c */ /* 0x000fe2000bf05300 */
[----:B------:R-:W-:-:S05]  /*27b0*/  FSEL R108, R114, RZ, !P4 ;  /* 0x000000ff726c7208 */ /* 0x000fca0006000000 */
[----:B------:R-:W-:Y:S01]  /*27c0*/  PLOP3.LUT P4, PT, PT, PT, UP0, 0x80, 0x0 ;  /* 0x000000000000781c */ /* 0x000fe20003f8f008 */
[----:B------:R-:W-:-:S04]  /*27d0*/  FFMA.FTZ R109, R3, R112, R108 ;  /* 0x00000070036d7223 */ /* 0x000fc8000001006c */
[----:B------:R-:W-:-:S04]  /*27e0*/  FADD.FTZ R108, R132, -R109 ;  /* 0x8000006d846c7221 */ /* 0x000fc80000010000 */
[----:B------:R-:W-:-:S04]  /*27f0*/  FMUL.FTZ R108, R7, R108 ;  /* 0x0000006c076c7220 */ /* 0x000fc80000410000 */
[----:B------:R-:W-:-:S05]  /*2800*/  @P4 SHF.L.U32 R109, R166, 0x10, RZ ;  /* 0x00000010a66d4819 */ /* 0x000fca00000006ff */
[----:B------:R-:W-:-:S07]  /*2810*/  @P4 FADD.FTZ R108, R108, R109 ;  /* 0x0000006d6c6c4221 */ /* 0x000fce0000010000 */
.L_x_374:
[----:B------:R-:W-:Y:S05]  /*2820*/  BSYNC B1 ;  /* 0x0000000000017941 */ /* 0x000fea0003800000 */
.L_x_372:
[----:B------:R-:W0:Y:S01]  /*2830*/  @P3 LDC R109, c[0x0][0x29c] ;  /* 0x0000a700ff6d3b82 */ /* 0x000e220000000800 */
[----:B------:R-:W-:Y:S01]  /*2840*/  ISETP.NE.U32.AND P5, PT, RZ, UR10, PT ;  /* 0x0000000aff007c0c */ /* 0x000fe2000bfa5070 */
[----:B------:R-:W-:Y:S01]  /*2850*/  @P3 IMAD.U32 R110, R179, 0x10000, RZ ;  /* 0x00010000b36e3824 */ /* 0x000fe200078e00ff */
[----:B------:R-:W-:Y:S02]  /*2860*/  BSSY B1, `(.L_x_375) ;  /* 0x0000017000017945 */ /* 0x000fe40003800000 */
[----:B------:R-:W-:Y:S01]  /*2870*/  ISETP.NE.AND.EX P5, PT, RZ, UR11, PT, P5 ;  /* 0x0000000bff007c0c */ /* 0x000fe2000bfa5350 */
[----:B0-----:R-:W-:-:S12]  /*2880*/  @P3 FMUL.FTZ R109, R108, R109 ;  /* 0x0000006d6c6d3220 */ /* 0x001fd80000410000 */
[----:B------:R-:W-:Y:S01]  /*2890*/  @P5 F2FP.BF16.F32.PACK_AB R108, RZ, R108 ;  /* 0x0000006cff6c523e */ /* 0x000fe200000010ff */
[----:B------:R-:W-:Y:S01]  /*28a0*/  @P3 FMUL.FTZ R111, R27, R109 ;  /* 0x0000006d1b6f3220 */ /* 0x000fe20000410000 */
[----:B------:R-:W-:Y:S02]  /*28b0*/  @P3 FFMA.FTZ R64, R109, R110, R64 ;  /* 0x0000006e6d403223 */ /* 0x000fe40000010040 */
[----:B------:R-:W-:Y:S02]  /*28c0*/  @P5 PRMT R121, R108, 0x7610, R121 ;  /* 0x000076106c795816 */ /* 0x000fe40000000079 */
[----:B------:R-:W-:-:S04]  /*28d0*/  @P3 F2FP.BF16.F32.PACK_AB R111, RZ, R111 ;  /* 0x0000006fff6f323e */ /* 0x000fc800000010ff */
[----:B------:R-:W-:Y:S01]  /*28e0*/  @P3 PRMT R122, R111, 0x7610, R122 ;  /* 0x000076106f7a3816 */ /* 0x000fe2000000007a */
[----:B------:R-:W-:Y:S06]  /*28f0*/  @P2 BRA `(.L_x_376) ;  /* 0x0000000000142947 */ /* 0x000fec0003800000 */
[----:B------:R-:W-:Y:S01]  /*2900*/  MOV R108, RZ ;  /* 0x000000ff006c7202 */ /* 0x000fe20000000f00 */
[----:B------:R-:W-:Y:S06]  /*2910*/  @!P4 BRA `(.L_x_377) ;  /* 0x00000000002cc947 */ /* 0x000fec0003800000 */
[----:B------:R-:W-:-:S05]  /*2920*/  SHF.R.U64 R108, R166, 0x10, R167 ;  /* 0x00000010a66c7819 */ /* 0x000fca00000012a7 */
[----:B------:R-:W-:Y:S01]  /*2930*/  IMAD.U32 R108, R108, 0x10000, RZ ;  /* 0x000100006c6c7824 */ /* 0x000fe200078e00ff */
[----:B------:R-:W-:Y:S06]  /*2940*/  BRA `(.L_x_377) ;  /* 0x0000000000207947 */ /* 0x000fec0003800000 */
.L_x_376:
[----:B------:R-:W-:-:S04]  /*2950*/  ISETP.NE.AND P6, PT, R116, RZ, PT ;  /* 0x000000ff7400720c */ /* 0x000fc80003fc5270 */
[----:B------:R-:W-:-:S05]  /*2960*/  FSEL R109, R114, RZ, !P6 ;  /* 0x000000ff726d7208 */ /* 0x000fca0007000000 */
[----:B------:R-:W-:Y:S01]  /*2970*/  FFMA.FTZ R108, R130, R112, R109 ;  /* 0x00000070826c7223 */ /* 0x000fe2000001006d */
[----:B------:R-:W-:-:S03]  /*2980*/  @P4 SHF.R.U64 R109, R166, 0x10, R167 ;  /* 0x00000010a66d4819 */ /* 0x000fc600000012a7 */
[----:B------:R-:W-:Y:S01]  /*2990*/  FADD.FTZ R108, R131, -R108 ;  /* 0x8000006c836c7221 */ /* 0x000fe20000010000 */
[----:B------:R-:W-:-:S03]  /*29a0*/  @P4 SHF.L.U32 R109, R109, 0x10, RZ ;  /* 0x000000106d6d4819 */ /* 0x000fc600000006ff */
[----:B------:R-:W-:-:S04]  /*29b0*/  FMUL.FTZ R108, R7, R108 ;  /* 0x0000006c076c7220 */ /* 0x000fc80000410000 */
[----:B------:R-:W-:-:S07]  /*29c0*/  @P4 FADD.FTZ R108, R108, R109 ;  /* 0x0000006d6c6c4221 */ /* 0x000fce0000010000 */
.L_x_377:
[----:B------:R-:W-:Y:S05]  /*29d0*/  BSYNC B1 ;  /* 0x0000000000017941 */ /* 0x000fea0003800000 */
.L_x_375:
[----:B------:R-:W0:Y:S01]  /*29e0*/  @P3 LDC R109, c[0x0][0x29c] ;  /* 0x0000a700ff6d3b82 */ /* 0x000e220000000800 */
[----:B------:R-:W-:Y:S01]  /*29f0*/  @P5 F2FP.BF16.F32.PACK_AB R111, RZ, R108 ;  /* 0x0000006cff6f523e */ /* 0x000fe200000010ff */
[----:B------:R-:W-:Y:S03]  /*2a00*/  BSSY B1, `(.L_x_378) ;  /* 0x0000014000017945 */ /* 0x000fe60003800000 */
[----:B------:R-:W-:Y:S01]  /*2a10*/  @P5 PRMT R123, R111, 0x7610, R123 ;  /* 0x000076106f7b5816 */ /* 0x000fe2000000007b */
[----:B0-----:R-:W-:Y:S01]  /*2a20*/  @P3 FMUL.FTZ R110, R108, R109 ;  /* 0x0000006d6c6e3220 */ /* 0x001fe20000410000 */
[----:B------:R-:W-:-:S03]  /*2a30*/  @P3 IMAD.U32 R108, R182, 0x10000, RZ ;  /* 0x00010000b66c3824 */ /* 0x000fc600078e00ff */
[----:B------:R-:W-:Y:S01]  /*2a40*/  @P3 FMUL.FTZ R109, R26, R110 ;  /* 0x0000006e1a6d3220 */ /* 0x000fe20000410000 */
[----:B------:R-:W-:-:S04]  /*2a50*/  @P3 FFMA.FTZ R65, R110, R108, R65 ;  /* 0x0000006c6e413223 */ /* 0x000fc80000010041 */
[----:B------:R-:W-:-:S04]  /*2a60*/  @P3 F2FP.BF16.F32.PACK_AB R109, RZ, R109 ;  /* 0x0000006dff6d323e */ /* 0x000fc800000010ff */
[----:B------:R-:W-:Y:S01]  /*2a70*/  @P3 PRMT R124, R109, 0x7610, R124 ;  /* 0x000076106d7c3816 */ /* 0x000fe2000000007c */
[----:B------:R-:W-:Y:S06]  /*2a80*/  @P2 BRA `(.L_x_379) ;  /* 0x0000000000102947 */ /* 0x000fec0003800000 */
[----:B------:R-:W-:Y:S01]  /*2a90*/  HFMA2.MMA R108, -RZ, RZ, 0, 0 ;  /* 0x00000000ff6c7435 */ /* 0x000fe200000001ff */
[----:B------:R-:W-:Y:S10]  /*2aa0*/  @!P4 BRA `(.L_x_380) ;  /* 0x000000000024c947 */ /* 0x000ff40003800000 */
[----:B------:R-:W-:Y:S01]  /*2ab0*/  IMAD.U32 R108, R167, 0x10000, RZ ;  /* 0x00010000a76c7824 */ /* 0x000fe200078e00ff */
[----:B------:R-:W-:Y:S06]  /*2ac0*/  BRA `(.L_x_380) ;  /* 0x00000000001c7947 */ /* 0x000fec0003800000 */
.L_x_379:
[----:B------:R-:W-:-:S04]  /*2ad0*/  ISETP.NE.AND P6, PT, R116, RZ, PT ;  /* 0x000000ff7400720c */ /* 0x000fc80003fc5270 */
[----:B------:R-:W-:-:S05]  /*2ae0*/  FSEL R108, R114, RZ, !P6 ;  /* 0x000000ff726c7208 */ /* 0x000fca0007000000 */
[----:B------:R-:W-:-:S04]  /*2af0*/  FFMA.FTZ R109, R129, R112, R108 ;  /* 0x00000070816d7223 */ /* 0x000fc8000001006c */
[----:B------:R-:W-:Y:S01]  /*2b00*/  FADD.FTZ R108, R134, -R109 ;  /* 0x8000006d866c7221 */ /* 0x000fe20000010000 */
[----:B------:R-:W-:-:S03]  /*2b10*/  @P4 SHF.L.U32 R109, R167, 0x10, RZ ;  /* 0x00000010a76d4819 */ /* 0x000fc600000006ff */
[----:B------:R-:W-:-:S04]  /*2b20*/  FMUL.FTZ R108, R7, R108 ;  /* 0x0000006c076c7220 */ /* 0x000fc80000410000 */
[----:B------:R-:W-:-:S07]  /*2b30*/  @P4 FADD.FTZ R108, R108, R109 ;  /* 0x0000006d6c6c4221 */ /* 0x000fce0000010000 */
.L_x_380:
[----:B------:R-:W-:Y:S05]  /*2b40*/  BSYNC B1 ;  /* 0x0000000000017941 */ /* 0x000fea0003800000 */
.L_x_378:
        /* <DEDUP_REMOVED lines=11> */
[----:B------:R-:W-:Y:S01]  /*2c00*/  MOV R108, RZ ;  /* 0x000000ff006c7202 */ /* 0x000fe20000000f00 */
[----:B------:R-:W-:Y:S06]  /*2c10*/  @!P4 BRA `(.L_x_383) ;  /* 0x00000000002cc947 */ /* 0x000fec0003800000 */
[----:B------:R-:W-:-:S05]  /*2c20*/  SHF.R.U32.HI R108, RZ, 0x10, R167 ;  /* 0x00000010ff6c7819 */ /* 0x000fca00000116a7 */
[----:B------:R-:W-:Y:S01]  /*2c30*/  IMAD.U32 R108, R108, 0x10000, RZ ;  /* 0x000100006c6c7824 */ /* 0x000fe200078e00ff */
[----:B------:R-:W-:Y:S06]  /*2c40*/  BRA `(.L_x_383) ;  /* 0x0000000000207947 */ /* 0x000fec0003800000 */
.L_x_382:
[----:B------:R-:W-:-:S04]  /*2c50*/  ISETP.NE.AND P6, PT, R116, RZ, PT ;  /* 0x000000ff7400720c */ /* 0x000fc80003fc5270 */
[----:B------:R-:W-:-:S05]  /*2c60*/  FSEL R109, R114, RZ, !P6 ;  /* 0x000000ff726d7208 */ /* 0x000fca0007000000 */
[----:B------:R-:W-:Y:S01]  /*2c70*/  FFMA.FTZ R108, R136, R112, R109 ;  /* 0x00000070886c7223 */ /* 0x000fe2000001006d */
[----:B------:R-:W-:-:S03]  /*2c80*/  @P4 SHF.R.U32.HI R109, RZ, 0x10, R167 ;  /* 0x00000010ff6d4819 */ /* 0x000fc600000116a7 */
[----:B------:R-:W-:Y:S01]  /*2c90*/  FADD.FTZ R108, R133, -R108 ;  /* 0x8000006c856c7221 */ /* 0x000fe20000010000 */
[----:B------:R-:W-:-:S03]  /*2ca0*/  @P4 SHF.L.U32 R109, R109, 0x10, RZ ;  /* 0x000000106d6d4819 */ /* 0x000fc600000006ff */
[----:B------:R-:W-:-:S04]  /*2cb0*/  FMUL.FTZ R108, R7, R108 ;  /* 0x0000006c076c7220 */ /* 0x000fc80000410000 */
[----:B------:R-:W-:-:S07]  /*2cc0*/  @P4 FADD.FTZ R108, R108, R109 ;  /* 0x0000006d6c6c4221 */ /* 0x000fce0000010000 */
.L_x_383:
[----:B------:R-:W-:Y:S05]  /*2cd0*/  BSYNC B1 ;  /* 0x0000000000017941 */ /* 0x000fea0003800000 */
.L_x_381:
[----:B------:R-:W0:Y:S01]  /*2ce0*/  @P3 LDC R109, c[0x0][0x29c] ;  /* 0x0000a700ff6d3b82 */ /* 0x000e220000000800 */
[----:B------:R-:W-:Y:S02]  /*2cf0*/  VIADD R6, R6, 0x80 ;  /* 0x0000008006067836 */ /* 0x000fe40000000000 */
[----:B0-----:R-:W-:Y:S01]  /*2d00*/  @P3 FMUL.FTZ R170, R108, R109 ;  /* 0x0000006d6caa3220 */ /* 0x001fe20000410000 */
[----:B------:R-:W-:-:S03]  /*2d10*/  @P5 F2FP.BF16.F32.PACK_AB R108, RZ, R108 ;  /* 0x0000006cff6c523e */ /* 0x000fc600000010ff */
[----:B------:R-:W-:Y:S01]  /*2d20*/  @P3 FMUL.FTZ R109, R24, R170 ;  /* 0x000000aa186d3220 */ /* 0x000fe20000410000 */
[----:B------:R-:W-:-:S04]  /*2d30*/  @P5 PRMT R128, R108, 0x7610, R128 ;  /* 0x000076106c805816 */ /* 0x000fc80000000080 */
[----:B------:R-:W-:Y:S01]  /*2d40*/  @P3 F2FP.BF16.F32.PACK_AB R171, RZ, R109 ;  /* 0x0000006dffab323e */ /* 0x000fe200000010ff */
        /* <DEDUP_REMOVED lines=9> */
.L_x_384:
[----:B------:R-:W-:Y:S01]  /*2de0*/  BSSY B1, `(.L_x_385) ;  /* 0x000000c000017945 */ /* 0x000fe20003800000 */
[----:B------:R-:W-:Y:S02]  /*2df0*/  @P3 SHF.L.U32 R115, R183, 0x10, RZ ;  /* 0x00000010b7733819 */ /* 0x000fe400000006ff */
        /* <DEDUP_REMOVED lines=10> */
.L_x_386:
[----:B------:R-:W-:Y:S05]  /*2ea0*/  BSYNC B1 ;  /* 0x0000000000017941 */ /* 0x000fea0003800000 */
.L_x_385:
[----:B------:R-:W-:Y:S01]  /*2eb0*/  @P3 FFMA.FTZ R67, R170, R115, R67 ;  /* 0x00000073aa433223 */ /* 0x000fe20000010043 */
[----:B------:R-:W-:-:S07]  /*2ec0*/  VIADD R113, R113, 0x80 ;  /* 0x0000008071717836 */ /* 0x000fce0000000000 */
.L_x_369:
[----:B------:R-:W-:Y:S05]  /*2ed0*/  BSYNC B0 ;  /* 0x0000000000007941 */ /* 0x000fea0003800000 */
.L_x_368:
[----:B------:R-:W-:Y:S01]  /*2ee0*/  ISETP.NE.AND P4, PT, R4, RZ, PT ;  /* 0x000000ff0400720c */ /* 0x000fe20003f85270 */
[----:B------:R-:W-:-:S12]  /*2ef0*/  BSSY B0, `(.L_x_387) ;  /* 0x0000084000007945 */ /* 0x000fd80003800000 */
[----:B------:R-:W-:Y:S05]  /*2f00*/  @!P4 BRA `(.L_x_388) ;  /* 0x000000080008c947 */ /* 0x000fea0003800000 */
[----:B------:R-:W-:Y:S01]  /*2f10*/  ISETP.NE.AND P4, PT, R116, RZ, PT ;  /* 0x000000ff7400720c */ /* 0x000fe20003f85270 */
[----:B------:R-:W-:Y:S03]  /*2f20*/  BSSY B1, `(.L_x_389) ;  /* 0x000000a000017945 */ /* 0x000fe60003800000 */
[----:B01----:R-:W-:Y:S01]  /*2f30*/  FSEL R111, R114, RZ, !P4 ;  /* 0x000000ff726f7208 */ /* 0x003fe20006000000 */
[----:B------:R-:W-:Y:S08]  /*2f40*/  @!P3 BRA `(.L_x_390) ;  /* 0x00000000001cb947 */ /* 0x000ff00003800000 */
[----:B------:R-:W0:Y:S02]  /*2f50*/  LDC.64 R108, c[0x0][0x220] ;  /* 0x00008800ff6c7b82 */ /* 0x000e240000000a00 */
[----:B0-----:R-:W-:-:S06]  /*2f60*/  IMAD.WIDE.U32 R108, R113, 0x8, R108 ;  /* 0x00000008716c7825 */ /* 0x001fcc00078e006c */
[----:B------:R-:W2:Y:S02]  /*2f70*/  LDG.E.64 R108, desc[UR4][R108.64] ;  /* 0x000000046c6c7981 */ /* 0x000ea4000c1e1b00 */
[C-C-:B--2---:R-:W-:Y:S02]  /*2f80*/  SHF.R.U64 R182, R108.reuse, 0x10, R109.reuse ;  /* 0x000000106cb67819 */ /* 0x144fe4000000126d */
[----:B------:R-:W-:Y:S02]  /*2f90*/  SHF.R.U32.HI R183, RZ, 0x10, R109 ;  /* 0x00000010ffb77819 */ /* 0x000fe4000001166d */
[----:B------:R-:W-:Y:S02]  /*2fa0*/  PRMT R179, R108, 0x7610, R179 ;  /* 0x000076106cb37816 */ /* 0x000fe400000000b3 */
[----:B------:R-:W-:-:S07]  /*2fb0*/  PRMT R181, R109, 0x7610, R181 ;  /* 0x000076106db57816 */ /* 0x000fce00000000b5 */
.L_x_390:
[----:B------:R-:W-:Y:S05]  /*2fc0*/  BSYNC B1 ;  /* 0x0000000000017941 */ /* 0x000fea0003800000 */
.L_x_389:
        /* <DEDUP_REMOVED lines=9> */
.L_x_392:
[----:B------:R-:W-:Y:S01]  /*3060*/  UISETP.NE.U32.AND UP0, UPT, UR14, URZ, UPT ;  /* 0x0000003f0e00728c */ /* 0x000fe2000bf05070 */
[----:B------:R-:W-:-:S03]  /*3070*/  FFMA.FTZ R109, R135, R112, R111 ;  /* 0x00000070876d7223 */ /* 0x000fc6000001006f */
[----:B------:R-:W-:Y:S01]  /*3080*/  UISETP.NE.AND.EX UP0, UPT, UR15, URZ, UPT, UP0 ;  /* 0x0000003f0f00728c */ /* 0x000fe2000bf05300 */
[----:B------:R-:W-:-:S04]  /*3090*/  FADD.FTZ R108, R140, -R109 ;  /* 0x8000006d8c6c7221 */ /* 0x000fc80000010000 */
[----:B------:R-:W-:Y:S01]  /*30a0*/  FMUL.FTZ R108, R7, R108 ;  /* 0x0000006c076c7220 */ /* 0x000fe20000410000 */
[----:B------:R-:W-:-:S13]  /*30b0*/  PLOP3.LUT P4, PT, PT, PT, UP0, 0x80, 0x0 ;  /* 0x000000000000781c */ /* 0x000fda0003f8f008 */
[----:B------:R-:W-:-:S05]  /*30c0*/  @P4 SHF.L.U32 R109, R164, 0x10, RZ ;  /* 0x00000010a46d4819 */ /* 0x000fca00000006ff */
[----:B------:R-:W-:-:S07]  /*30d0*/  @P4 FADD.FTZ R108, R108, R109 ;  /* 0x0000006d6c6c4221 */ /* 0x000fce0000010000 */
.L_x_393:
[----:B------:R-:W-:Y:S05]  /*30e0*/  BSYNC B1 ;  /* 0x0000000000017941 */ /* 0x000fea0003800000 */
.L_x_391:
[----:B------:R-:W0:Y:S01]  /*30f0*/  @P3 LDC R109, c[0x0][0x29c] ;  /* 0x0000a700ff6d3b82 */ /* 0x000e220000000800 */
[----:B------:R-:W-:Y:S01]  /*3100*/  ISETP.NE.U32.AND P5, PT, RZ, UR10, PT ;  /* 0x0000000aff007c0c */ /* 0x000fe2000bfa5070 */
[----:B------:R-:W-:Y:S01]  /*3110*/  @P3 IMAD.U32 R115, R179, 0x10000, RZ ;  /* 0x00010000b3733824 */ /* 0x000fe200078e00ff */
[----:B------:R-:W-:Y:S02]  /*3120*/  BSSY B1, `(.L_x_394) ;  /* 0x0000015000017945 */ /* 0x000fe40003800000 */
[----:B------:R-:W-:Y:S01]  /*3130*/  ISETP.NE.AND.EX P5, PT, RZ, UR11, PT, P5 ;  /* 0x0000000bff007c0c */ /* 0x000fe2000bfa5350 */
[----:B0-----:R-:W-:-:S12]  /*3140*/  @P3 FMUL.FTZ R109, R108, R109 ;  /* 0x0000006d6c6d3220 */ /* 0x001fd80000410000 */
[----:B------:R-:W-:Y:S01]  /*3150*/  @P5 F2FP.BF16.F32.PACK_AB R108, RZ, R108 ;  /* 0x0000006cff6c523e */ /* 0x000fe200000010ff */
[-C--:B------:R-:W-:Y:S01]  /*3160*/  @P3 FMUL.FTZ R110, R23, R109.reuse ;  /* 0x0000006d176e3220 */ /* 0x080fe20000410000 */
        /* <DEDUP_REMOVED lines=10> */
.L_x_395:
[----:B------:R-:W-:Y:S01]  /*3210*/  FFMA.FTZ R108, R138, R112, R111 ;  /* 0x000000708a6c7223 */ /* 0x000fe2000001006f */
[----:B------:R-:W-:-:S03]  /*3220*/  @P4 SHF.R.U64 R109, R164, 0x10, R165 ;  /* 0x00000010a46d4819 */ /* 0x000fc600000012a5 */
[----:B------:R-:W-:Y:S01]  /*3230*/  FADD.FTZ R108, R139, -R108 ;  /* 0x8000006c8b6c7221 */ /* 0x000fe20000010000 */
[----:B------:R-:W-:-:S03]  /*3240*/  @P4 SHF.L.U32 R109, R109, 0x10, RZ ;  /* 0x000000106d6d4819 */ /* 0x000fc600000006ff */
[----:B------:R-:W-:-:S04]  /*3250*/  FMUL.FTZ R108, R7, R108 ;  /* 0x0000006c076c7220 */ /* 0x000fc80000410000 */
[----:B------:R-:W-:-:S07]  /*3260*/  @P4 FADD.FTZ R108, R108, R109 ;  /* 0x0000006d6c6c4221 */ /* 0x000fce0000010000 */
.L_x_396:
[----:B------:R-:W-:Y:S05]  /*3270*/  BSYNC B1 ;  /* 0x0000000000017941 */ /* 0x000fea0003800000 */
.L_x_394:
[----:B------:R-:W0:Y:S01]  /*3280*/  @P3 LDC R109, c[0x0][0x29c] ;  /* 0x0000a700ff6d3b82 */ /* 0x000e220000000800 */
[----:B------:R-:W-:Y:S01]  /*3290*/  @P5 F2FP.BF16.F32.PACK_AB R115, RZ, R108 ;  /* 0x0000006cff73523e */ /* 0x000fe200000010ff */
[----:B------:R-:W-:Y:S03]  /*32a0*/  BSSY B1, `(.L_x_397) ;  /* 0x0000012000017945 */ /* 0x000fe60003800000 */
[----:B------:R-:W-:Y:S01]  /*32b0*/  @P5 PRMT R123, R115, 0x7610, R123 ;  /* 0x00007610737b5816 */ /* 0x000fe2000000007b */
[----:B0-----:R-:W-:Y:S01]  /*32c0*/  @P3 FMUL.FTZ R109, R108, R109 ;  /* 0x0000006d6c6d3220 */ /* 0x001fe20000410000 */
[----:B------:R-:W-:-:S03]  /*32d0*/  @P3 IMAD.U32 R108, R182, 0x10000, RZ ;  /* 0x00010000b66c3824 */ /* 0x000fc600078e00ff */
[-C--:B------:R-:W-:Y:S01]  /*32e0*/  @P3 FMUL.FTZ R110, R22, R109.reuse ;  /* 0x0000006d166e3220 */ /* 0x080fe20000410000 */
        /* <DEDUP_REMOVED lines=8> */
.L_x_398:
[----:B------:R-:W-:-:S04]  /*3370*/  FFMA.FTZ R109, R137, R112, R111 ;  /* 0x00000070896d7223 */ /* 0x000fc8000001006f */
[----:B------:R-:W-:Y:S01]  /*3380*/  FADD.FTZ R108, R142, -R109 ;  /* 0x8000006d8e6c7221 */ /* 0x000fe20000010000 */
[----:B------:R-:W-:-:S03]  /*3390*/  @P4 SHF.L.U32 R109, R165, 0x10, RZ ;  /* 0x00000010a56d4819 */ /* 0x000fc600000006ff */
[----:B------:R-:W-:-:S04]  /*33a0*/  FMUL.FTZ R108, R7, R108 ;  /* 0x0000006c076c7220 */ /* 0x000fc80000410000 */
[----:B------:R-:W-:-:S07]  /*33b0*/  @P4 FADD.FTZ R108, R108, R109 ;  /* 0x0000006d6c6c4221 */ /* 0x000fce0000010000 */
.L_x_399:
[----:B------:R-:W-:Y:S05]  /*33c0*/  BSYNC B1 ;  /* 0x0000000000017941 */ /* 0x000fea0003800000 */
.L_x_397:
[----:B------:R-:W0:Y:S01]  /*33d0*/  @P3 LDC R109, c[0x0][0x29c] ;  /* 0x0000a700ff6d3b82 */ /* 0x000e220000000800 */
[----:B------:R-:W-:Y:S01]  /*33e0*/  @P3 SHF.L.U32 R115, R181, 0x10, RZ ;  /* 0x00000010b5733819 */ /* 0x000fe200000006ff */
[----:B------:R-:W-:Y:S01]  /*33f0*/  BSSY B1, `(.L_x_400) ;  /* 0x0000014000017945 */ /* 0x000fe20003800000 */
[----:B0-----:R-:W-:Y:S01]  /*3400*/  @P3 FMUL.FTZ R109, R108, R109 ;  /* 0x0000006d6c6d3220 */ /* 0x001fe20000410000 */
[----:B------:R-:W-:-:S03]  /*3410*/  @P5 F2FP.BF16.F32.PACK_AB R108, RZ, R108 ;  /* 0x0000006cff6c523e */ /* 0x000fc600000010ff */
[-C--:B------:R-:W-:Y:S01]  /*3420*/  @P3 FMUL.FTZ R110, R21, R109.reuse ;  /* 0x0000006d156e3220 */ /* 0x080fe20000410000 */
[----:B------:R-:W-:Y:S01]  /*3430*/  @P5 PRMT R125, R108, 0x7610, R125 ;  /* 0x000076106c7d5816 */ /* 0x000fe2000000007d */
[----:B------:R-:W-:-:S03]  /*3440*/  @P3 FFMA.FTZ R62, R115, R109, R62 ;  /* 0x0000006d733e3223 */ /* 0x000fc6000001003e */
[----:B------:R-:W-:-:S04]  /*3450*/  @P3 F2FP.BF16.F32.PACK_AB R110, RZ, R110 ;  /* 0x0000006eff6e323e */ /* 0x000fc800000010ff */
[----:B------:R-:W-:Y:S01]  /*3460*/  @P3 PRMT R126, R110, 0x7610, R126 ;  /* 0x000076106e7e3816 */ /* 0x000fe2000000007e */
[----:B------:R-:W-:Y:S06]  /*3470*/  @P2 BRA `(.L_x_401) ;  /* 0x0000000000142947 */ /* 0x000fec0003800000 */
[----:B------:R-:W-:Y:S01]  /*3480*/  IMAD.MOV.U32 R108, RZ, RZ, RZ ;  /* 0x000000ffff6c7224 */ /* 0x000fe200078e00ff */
[----:B------:R-:W-:Y:S06]  /*3490*/  @!P4 BRA `(.L_x_402) ;  /* 0x000000000024c947 */ /* 0x000fec0003800000 */
[----:B------:R-:W-:-:S04]  /*34a0*/  SHF.R.U32.HI R108, RZ, 0x10, R165 ;  /* 0x00000010ff6c7819 */ /* 0x000fc800000116a5 */
[----:B------:R-:W-:Y:S01]  /*34b0*/  SHF.L.U32 R108, R108, 0x10, RZ ;  /* 0x000000106c6c7819 */ /* 0x000fe200000006ff */
[----:B------:R-:W-:Y:S06]  /*34c0*/  BRA `(.L_x_402) ;  /* 0x0000000000187947 */ /* 0x000fec0003800000 */
.L_x_401:
[----:B------:R-:W-:Y:S01]  /*34d0*/  FFMA.FTZ R108, R144, R112, R111 ;  /* 0x00000070906c7223 */ /* 0x000fe2000001006f */
[----:B------:R-:W-:-:S03]  /*34e0*/  @P4 SHF.R.U32.HI R109, RZ, 0x10, R165 ;  /* 0x00000010ff6d4819 */ /* 0x000fc600000116a5 */
[----:B------:R-:W-:Y:S01]  /*34f0*/  FADD.FTZ R108, R141, -R108 ;  /* 0x8000006c8d6c7221 */ /* 0x000fe20000010000 */
[----:B------:R-:W-:-:S03]  /*3500*/  @P4 SHF.L.U32 R109, R109, 0x10, RZ ;  /* 0x000000106d6d4819 */ /* 0x000fc600000006ff */
[----:B------:R-:W-:-:S04]  /*3510*/  FMUL.FTZ R108, R7, R108 ;  /* 0x0000006c076c7220 */ /* 0x000fc80000410000 */
[----:B------:R-:W-:-:S07]  /*3520*/  @P4 FADD.FTZ R108, R108, R109 ;  /* 0x0000006d6c6c4221 */ /* 0x000fce0000010000 */
.L_x_402:
[----:B------:R-:W-:Y:S05]  /*3530*/  BSYNC B1 ;  /* 0x0000000000017941 */ /* 0x000fea0003800000 */
.L_x_400:
[----:B------:R-:W0:Y:S01]  /*3540*/  @P3 LDC R109, c[0x0][0x29c] ;  /* 0x0000a700ff6d3b82 */ /* 0x000e220000000800 */
[----:B------:R-:W-:Y:S02]  /*3550*/  @P3 IMAD.U32 R170, R183, 0x10000, RZ ;  /* 0x00010000b7aa3824 */ /* 0x000fe400078e00ff */
[----:B0-----:R-:W-:Y:S01]  /*3560*/  @P3 FMUL.FTZ R109, R108, R109 ;  /* 0x0000006d6c6d3220 */ /* 0x001fe20000410000 */
[----:B------:R-:W-:-:S03]  /*3570*/  @P5 F2FP.BF16.F32.PACK_AB R108, RZ, R108 ;  /* 0x0000006cff6c523e */ /* 0x000fc600000010ff */
[-C--:B------:R-:W-:Y:S01]  /*3580*/  @P3 FMUL.FTZ R110, R20, R109.reuse ;  /* 0x0000006d146e3220 */ /* 0x080fe20000410000 */
[----:B------:R-:W-:Y:S01]  /*3590*/  @P3 FFMA.FTZ R63, R170, R109, R63 ;  /* 0x0000006daa3f3223 */ /* 0x000fe2000001003f */
[----:B------:R-:W-:-:S03]  /*35a0*/  @P5 PRMT R128, R108, 0x7610, R128 ;  /* 0x000076106c805816 */ /* 0x000fc60000000080 */
        /* <DEDUP_REMOVED lines=10> */
.L_x_403:
        /* <DEDUP_REMOVED lines=11> */
.L_x_405:
[----:B------:R-:W-:Y:S05]  /*3700*/  BSYNC B1 ;  /* 0x0000000000017941 */ /* 0x000fea0003800000 */
.L_x_404:
[----:B------:R-:W-:Y:S02]  /*3710*/  IADD3 R6, R6, 0x80, RZ ;  /* 0x0000008006067810 */ /* 0x000fe40007ffe0ff */
[----:B------:R-:W-:-:S07]  /*3720*/  IADD3 R113, R113, 0x80, RZ ;  /* 0x0000008071717810 */ /* 0x000fce0007ffe0ff */
.L_x_388:
[----:B------:R-:W-:Y:S05]  /*3730*/  BSYNC B0 ;  /* 0x0000000000007941 */ /* 0x000fea0003800000 */
.L_x_387:
[----:B------:R-:W-:Y:S04]  /*3740*/  BSSY B0, `(.L_x_406) ;  /* 0x0000084000007945 */ /* 0x000fe80003800000 */
        /* <DEDUP_REMOVED lines=12> */
.L_x_409:
[----:B------:R-:W-:Y:S05]  /*3810*/  BSYNC B1 ;  /* 0x0000000000017941 */ /* 0x000fea0003800000 */
.L_x_408:
        /* <DEDUP_REMOVED lines=9> */
.L_x_411:
        /* <DEDUP_REMOVED lines=8> */
.L_x_412:
[----:B------:R-:W-:Y:S05]  /*3930*/  BSYNC B1 ;  /* 0x0000000000017941 */ /* 0x000fea0003800000 */
.L_x_410:
        /* <DEDUP_REMOVED lines=15> */
[----:B------:R-:W-:-:S04]  /*3a30*/  SHF.R.U64 R108, R162, 0x10, R163 ;  /* 0x00000010a26c7819 */ /* 0x000fc800000012a3 */
[----:B------:R-:W-:Y:S01]  /*3a40*/  SHF.L.U32 R108, R108, 0x10, RZ ;  /* 0x000000106c6c7819 */ /* 0x000fe200000006ff */
[----:B------:R-:W-:Y:S06]  /*3a50*/  BRA `(.L_x_415) ;  /* 0x0000000000187947 */ /* 0x000fec0003800000 */
.L_x_414:
[----:B------:R-:W-:Y:S01]  /*3a60*/  FFMA.FTZ R108, R146, R112, R111 ;  /* 0x00000070926c7223 */ /* 0x000fe2000001006f */
[----:B------:R-:W-:-:S03]  /*3a70*/  @P4 SHF.R.U64 R109, R162, 0x10, R163 ;  /* 0x00000010a26d4819 */ /* 0x000fc600000012a3 */
[----:B------:R-:W-:Y:S02]  /*3a80*/  FADD.FTZ R108, R147, -R108 ;  /* 0x8000006c936c7221 */ /* 0x000fe40000010000 */
[----:B------:R-:W-:Y:S02]  /*3a90*/  @P4 IMAD.U32 R109, R109, 0x10000, RZ ;  /* 0x000100006d6d4824 */ /* 0x000fe400078e00ff */
[----:B------:R-:W-:-:S04]  /*3aa0*/  FMUL.FTZ R108, R7, R108 ;  /* 0x0000006c076c7220 */ /* 0x000fc80000410000 */
[----:B------:R-:W-:-:S07]  /*3ab0*/  @P4 FADD.FTZ R108, R108, R109 ;  /* 0x0000006d6c6c4221 */ /* 0x000fce0000010000 */
.L_x_415:
[----:B------:R-:W-:Y:S05]  /*3ac0*/  BSYNC B1 ;  /* 0x0000000000017941 */ /* 0x000fea0003800000 */
.L_x_413:
[----:B------:R-:W0:Y:S01]  /*3ad0*/  @P3 LDC R109, c[0x0][0x29c] ;  /* 0x0000a700ff6d3b82 */ /* 0x000e220000000800 */
[----:B------:R-:W-:Y:S01]  /*3ae0*/  @P5 F2FP.BF16.F32.PACK_AB R115, RZ, R108 ;  /* 0x0000006cff73523e */ /* 0x000fe200000010ff */
[----:B------:R-:W-:Y:S03]  /*3af0*/  BSSY B1, `(.L_x_416) ;  /* 0x0000012000017945 */ /* 0x000fe60003800000 */
[----:B------:R-:W-:Y:S01]  /*3b00*/  @P5 PRMT R123, R115, 0x7610, R123 ;  /* 0x00007610737b5816 */ /* 0x000fe2000000007b */
[----:B0-----:R-:W-:Y:S01]  /*3b10*/  @P3 FMUL.FTZ R109, R108, R109 ;  /* 0x0000006d6c6d3220 */ /* 0x001fe20000410000 */
[----:B------:R-:W-:-:S03]  /*3b20*/  @P3 SHF.L.U32 R108, R182, 0x10, RZ ;  /* 0x00000010b66c3819 */ /* 0x000fc600000006ff */
[-C--:B------:R-:W-:Y:S02]  /*3b30*/  @P3 FMUL.FTZ R110, R18, R109.reuse ;  /* 0x0000006d126e3220 */ /* 0x080fe40000410000 */
[----:B------:R-:W-:-:S03]  /*3b40*/  @P3 FFMA.FTZ R57, R108, R109, R57 ;  /* 0x0000006d6c393223 */ /* 0x000fc60000010039 */
[----:B------:R-:W-:-:S04]  /*3b50*/  @P3 F2FP.BF16.F32.PACK_AB R110, RZ, R110 ;  /* 0x0000006eff6e323e */ /* 0x000fc800000010ff */
[----:B------:R-:W-:Y:S01]  /*3b60*/  @P3 PRMT R124, R110, 0x7610, R124 ;  /* 0x000076106e7c3816 */ /* 0x000fe2000000007c */
[----:B------:R-:W-:Y:S06]  /*3b70*/  @P2 BRA `(.L_x_417) ;  /* 0x0000000000102947 */ /* 0x000fec0003800000 */
[----:B------:R-:W-:Y:S01]  /*3b80*/  HFMA2.MMA R108, -RZ, RZ, 0, 0 ;  /* 0x00000000ff6c7435 */ /* 0x000fe200000001ff */
[----:B------:R-:W-:Y:S10]  /*3b90*/  @!P4 BRA `(.L_x_418) ;  /* 0x00000000001cc947 */ /* 0x000ff40003800000 */
[----:B------:R-:W-:Y:S01]  /*3ba0*/  IMAD.U32 R108, R163, 0x10000, RZ ;  /* 0x00010000a36c7824 */ /* 0x000fe200078e00ff */
[----:B------:R-:W-:Y:S06]  /*3bb0*/  BRA `(.L_x_418) ;  /* 0x0000000000147947 */ /* 0x000fec0003800000 */
.L_x_417:
[----:B------:R-:W-:-:S04]  /*3bc0*/  FFMA.FTZ R109, R145, R112, R111 ;  /* 0x00000070916d7223 */ /* 0x000fc8000001006f */
[----:B------:R-:W-:Y:S01]  /*3bd0*/  FADD.FTZ R108, R150, -R109 ;  /* 0x8000006d966c7221 */ /* 0x000fe20000010000 */
[----:B------:R-:W-:-:S03]  /*3be0*/  @P4 SHF.L.U32 R109, R163, 0x10, RZ ;  /* 0x00000010a36d4819 */ /* 0x000fc600000006ff */
[----:B------:R-:W-:-:S04]  /*3bf0*/  FMUL.FTZ R108, R7, R108 ;  /* 0x0000006c076c7220 */ /* 0x000fc80000410000 */
[----:B------:R-:W-:-:S07]  /*3c00*/  @P4 FADD.FTZ R108, R108, R109 ;  /* 0x0000006d6c6c4221 */ /* 0x000fce0000010000 */
.L_x_418:
[----:B------:R-:W-:Y:S05]  /*3c10*/  BSYNC B1 ;  /* 0x0000000000017941 */ /* 0x000fea0003800000 */
.L_x_416:
        /* <DEDUP_REMOVED lines=16> */
.L_x_420:
[----:B------:R-:W-:Y:S01]  /*3d20*/  FFMA.FTZ R108, R152, R112, R111 ;  /* 0x00000070986c7223 */ /* 0x000fe2000001006f */
[----:B------:R-:W-:-:S03]  /*3d30*/  @P4 SHF.R.U32.HI R109, RZ, 0x10, R163 ;  /* 0x00000010ff6d4819 */ /* 0x000fc600000116a3 */
[----:B------:R-:W-:Y:S01]  /*3d40*/  FADD.FTZ R108, R149, -R108 ;  /* 0x8000006c956c7221 */ /* 0x000fe20000010000 */
[----:B------:R-:W-:-:S03]  /*3d50*/  @P4 SHF.L.U32 R109, R109, 0x10, RZ ;  /* 0x000000106d6d4819 */ /* 0x000fc600000006ff */
[----:B------:R-:W-:-:S04]  /*3d60*/  FMUL.FTZ R108, R7, R108 ;  /* 0x0000006c076c7220 */ /* 0x000fc80000410000 */
[----:B------:R-:W-:-:S07]  /*3d70*/  @P4 FADD.FTZ R108, R108, R109 ;  /* 0x0000006d6c6c4221 */ /* 0x000fce0000010000 */
.L_x_421:
[----:B------:R-:W-:Y:S05]  /*3d80*/  BSYNC B1 ;  /* 0x0000000000017941 */ /* 0x000fea0003800000 */
.L_x_419:
        /* <DEDUP_REMOVED lines=17> */
.L_x_422:
        /* <DEDUP_REMOVED lines=11> */
.L_x_424:
[----:B------:R-:W-:Y:S05]  /*3f50*/  BSYNC B1 ;  /* 0x0000000000017941 */ /* 0x000fea0003800000 */
.L_x_423:
[----:B------:R-:W-:Y:S02]  /*3f60*/  IADD3 R6, R6, 0x80, RZ ;  /* 0x0000008006067810 */ /* 0x000fe40007ffe0ff */
[----:B------:R-:W-:-:S07]  /*3f70*/  IADD3 R113, R113, 0x80, RZ ;  /* 0x0000008071717810 */ /* 0x000fce0007ffe0ff */
.L_x_407:
[----:B------:R-:W-:Y:S05]  /*3f80*/  BSYNC B0 ;  /* 0x0000000000007941 */ /* 0x000fea0003800000 */
.L_x_406:
        /* <DEDUP_REMOVED lines=13> */
.L_x_428:
[----:B------:R-:W-:Y:S05]  /*4060*/  BSYNC B1 ;  /* 0x0000000000017941 */ /* 0x000fea0003800000 */
.L_x_427:
        /* <DEDUP_REMOVED lines=9> */
.L_x_430:
        /* <DEDUP_REMOVED lines=8> */
.L_x_431:
[----:B------:R-:W-:Y:S05]  /*4180*/  BSYNC B1 ;  /* 0x0000000000017941 */ /* 0x000fea0003800000 */
.L_x_429:
        /* <DEDUP_REMOVED lines=18> */
.L_x_433:
[----:B------:R-:W-:Y:S01]  /*42b0*/  FFMA.FTZ R108, R154, R112, R111 ;  /* 0x000000709a6c7223 */ /* 0x000fe2000001006f */
[----:B------:R-:W-:-:S03]  /*42c0*/  @P4 SHF.R.U64 R109, R160, 0x10, R161 ;  /* 0x00000010a06d4819 */ /* 0x000fc600000012a1 */
[----:B------:R-:W-:Y:S02]  /*42d0*/  FADD.FTZ R108, R155, -R108 ;  /* 0x8000006c9b6c7221 */ /* 0x000fe40000010000 */
[----:B------:R-:W-:Y:S02]  /*42e0*/  @P4 IMAD.U32 R109, R109, 0x10000, RZ ;  /* 0x000100006d6d4824 */ /* 0x000fe400078e00ff */
[----:B------:R-:W-:-:S04]  /*42f0*/  FMUL.FTZ R108, R7, R108 ;  /* 0x0000006c076c7220 */ /* 0x000fc80000410000 */
[----:B------:R-:W-:-:S07]  /*4300*/  @P4 FADD.FTZ R108, R108, R109 ;  /* 0x0000006d6c6c4221 */ /* 0x000fce0000010000 */
.L_x_434:
[----:B------:R-:W-:Y:S05]  /*4310*/  BSYNC B1 ;  /* 0x0000000000017941 */ /* 0x000fea0003800000 */
.L_x_432:
        /* <DEDUP_REMOVED lines=15> */
.L_x_436:
[----:B------:R-:W-:-:S04]  /*4410*/  FFMA.FTZ R109, R153, R112, R111 ;  /* 0x00000070996d7223 */ /* 0x000fc8000001006f */
[----:B------:R-:W-:Y:S01]  /*4420*/  FADD.FTZ R108, R168, -R109 ;  /* 0x8000006da86c7221 */ /* 0x000fe20000010000 */
[----:B------:R-:W-:-:S03]  /*4430*/  @P4 SHF.L.U32 R109, R161, 0x10, RZ ;  /* 0x00000010a16d4819 */ /* 0x000fc600000006ff */
[----:B------:R-:W-:-:S04]  /*4440*/  FMUL.FTZ R108, R7, R108 ;  /* 0x0000006c076c7220 */ /* 0x000fc80000410000 */
[----:B------:R-:W-:-:S07]  /*4450*/  @P4 FADD.FTZ R108, R108, R109 ;  /* 0x0000006d6c6c4221 */ /* 0x000fce0000010000 */
.L_x_437:
[----:B------:R-:W-:Y:S05]  /*4460*/  BSYNC B1 ;  /* 0x0000000000017941 */ /* 0x000fea0003800000 */
.L_x_435:
        /* <DEDUP_REMOVED lines=16> */
.L_x_439:
[----:B------:R-:W-:Y:S01]  /*4570*/  FFMA.FTZ R108, R172, R112, R111 ;  /* 0x00000070ac6c7223 */ /* 0x000fe2000001006f */
[----:B------:R-:W-:-:S03]  /*4580*/  @P4 SHF.R.U32.HI R109, RZ, 0x10, R161 ;  /* 0x00000010ff6d4819 */ /* 0x000fc600000116a1 */
[----:B------:R-:W-:Y:S01]  /*4590*/  FADD.FTZ R108, R157, -R108 ;  /* 0x8000006c9d6c7221 */ /* 0x000fe20000010000 */
[----:B------:R-:W-:-:S03]  /*45a0*/  @P4 SHF.L.U32 R109, R109, 0x10, RZ ;  /* 0x000000106d6d4819 */ /* 0x000fc600000006ff */
[----:B------:R-:W-:-:S04]  /*45b0*/  FMUL.FTZ R108, R7, R108 ;  /* 0x0000006c076c7220 */ /* 0x000fc80000410000 */
[----:B------:R-:W-:-:S07]  /*45c0*/  @P4 FADD.FTZ R108, R108, R109 ;  /* 0x0000006d6c6c4221 */ /* 0x000fce0000010000 */
.L_x_440:
[----:B------:R-:W-:Y:S05]  /*45d0*/  BSYNC B1 ;  /* 0x0000000000017941 */ /* 0x000fea0003800000 */
.L_x_438:
        /* <DEDUP_REMOVED lines=17> */
.L_x_441:
        /* <DEDUP_REMOVED lines=11> */
.L_x_443:
[----:B------:R-:W-:Y:S05]  /*47a0*/  BSYNC B1 ;  /* 0x0000000000017941 */ /* 0x000fea0003800000 */
.L_x_442:
[----:B------:R-:W-:Y:S02]  /*47b0*/  IADD3 R6, R6, 0x80, RZ ;  /* 0x0000008006067810 */ /* 0x000fe40007ffe0ff */
[----:B------:R-:W-:-:S07]  /*47c0*/  IADD3 R113, R113, 0x80, RZ ;  /* 0x0000008071717810 */ /* 0x000fce0007ffe0ff */
.L_x_426:
[----:B------:R-:W-:Y:S05]  /*47d0*/  BSYNC B0 ;  /* 0x0000000000007941 */ /* 0x000fea0003800000 */
.L_x_425:
        /* <DEDUP_REMOVED lines=14> */
.L_x_447:
[----:B------:R-:W-:Y:S05]  /*48c0*/  BSYNC B1 ;  /* 0x0000000000017941 */ /* 0x000fea0003800000 */
.L_x_446:
        /* <DEDUP_REMOVED lines=9> */
.L_x_449:
        /* <DEDUP_REMOVED lines=8> */
.L_x_450:
[----:B------:R-:W-:Y:S05]  /*49e0*/  BSYNC B1 ;  /* 0x0000000000017941 */ /* 0x000fea0003800000 */
.L_x_448:
        /* <DEDUP_REMOVED lines=18> */
.L_x_452:
[----:B------:R-:W-:Y:S01]  /*4b10*/  FFMA.FTZ R108, R174, R112, R111 ;  /* 0x00000070ae6c7223 */ /* 0x000fe2000001006f */
[----:B------:R-:W-:-:S03]  /*4b20*/  @P4 SHF.R.U64 R109, R158, 0x10, R159 ;  /* 0x000000109e6d4819 */ /* 0x000fc6000000129f */
[----:B------:R-:W-:Y:S02]  /*4b30*/  FADD.FTZ R108, R173, -R108 ;  /* 0x8000006cad6c7221 */ /* 0x000fe40000010000 */
[----:B------:R-:W-:Y:S02]  /*4b40*/  @P4 IMAD.U32 R109, R109, 0x10000, RZ ;  /* 0x000100006d6d4824 */ /* 0x000fe400078e00ff */
[----:B------:R-:W-:-:S04]  /*4b50*/  FMUL.FTZ R108, R7, R108 ;  /* 0x0000006c076c7220 */ /* 0x000fc80000410000 */
[----:B------:R-:W-:-:S07]  /*4b60*/  @P4 FADD.FTZ R108, R108, R109 ;  /* 0x0000006d6c6c4221 */ /* 0x000fce0000010000 */
.L_x_453:
[----:B------:R-:W-:Y:S05]  /*4b70*/  BSYNC B1 ;  /* 0x0000000000017941 */ /* 0x000fea0003800000 */
.L_x_451:
        /* <DEDUP_REMOVED lines=15> */
.L_x_455:
[----:B------:R-:W-:-:S04]  /*4c70*/  FFMA.FTZ R109, R175, R112, R111 ;  /* 0x00000070af6d7223 */ /* 0x000fc8000001006f */
[----:B------:R-:W-:Y:S01]  /*4c80*/  FADD.FTZ R108, R178, -R109 ;  /* 0x8000006db26c7221 */ /* 0x000fe20000010000 */
[----:B------:R-:W-:-:S03]  /*4c90*/  @P4 SHF.L.U32 R109, R159, 0x10, RZ ;  /* 0x000000109f6d4819 */ /* 0x000fc600000006ff */
[----:B------:R-:W-:-:S04]  /*4ca0*/  FMUL.FTZ R108, R7, R108 ;  /* 0x0000006c076c7220 */ /* 0x000fc80000410000 */
[----:B------:R-:W-:-:S07]  /*4cb0*/  @P4 FADD.FTZ R108, R108, R109 ;  /* 0x0000006d6c6c4221 */ /* 0x000fce0000010000 */
.L_x_456:
[----:B------:R-:W-:Y:S05]  /*4cc0*/  BSYNC B1 ;  /* 0x0000000000017941 */ /* 0x000fea0003800000 */
.L_x_454:
        /* <DEDUP_REMOVED lines=16> */
.L_x_458:
[----:B------:R-:W-:Y:S01]  /*4dd0*/  FFMA.FTZ R112, R180, R112, R111 ;  /* 0x00000070b4707223 */ /* 0x000fe2000001006f */
[----:B------:R-:W-:-:S03]  /*4de0*/  @P4 SHF.R.U32.HI R108, RZ, 0x10, R159 ;  /* 0x00000010ff6c4819 */ /* 0x000fc6000001169f */
[----:B------:R-:W-:Y:S01]  /*4df0*/  FADD.FTZ R112, R177, -R112 ;  /* 0x80000070b1707221 */ /* 0x000fe20000010000 */
[----:B------:R-:W-:-:S03]  /*4e00*/  @P4 SHF.L.U32 R108, R108, 0x10, RZ ;  /* 0x000000106c6c4819 */ /* 0x000fc600000006ff */
[----:B------:R-:W-:-:S04]  /*4e10*/  FMUL.FTZ R7, R7, R112 ;  /* 0x0000007007077220 */ /* 0x000fc80000410000 */
[----:B------:R-:W-:-:S07]  /*4e20*/  @P4 FADD.FTZ R7, R7, R108 ;  /* 0x0000006c07074221 */ /* 0x000fce0000010000 */
.L_x_459:
[----:B------:R-:W-:Y:S05]  /*4e30*/  BSYNC B1 ;  /* 0x0000000000017941 */ /* 0x000fea0003800000 */
.L_x_457:
[----:B------:R-:W0:Y:S01]  /*4e40*/  @P3 LDC R112, c[0x0][0x29c] ;  /* 0x0000a700ff703b82 */ /* 0x000e220000000800 */
[----:B------:R-:W-:Y:S02]  /*4e50*/  @P3 IMAD.U32 R114, R183, 0x10000, RZ ;  /* 0x00010000b7723824 */ /* 0x000fe400078e00ff */
        /* <DEDUP_REMOVED lines=14> */
.L_x_460:
[----:B------:R-:W-:Y:S01]  /*4f40*/  @P3 FFMA.FTZ R51, R114, R112, R51 ;  /* 0x0000007072333223 */ /* 0x000fe20000010033 */
        /* <DEDUP_REMOVED lines=10> */
.L_x_445:
[----:B------:R-:W-:Y:S05]  /*4ff0*/  BSYNC B0 ;  /* 0x0000000000007941 */ /* 0x000fea0003800000 */
.L_x_444:
[----:B------:R-:W-:Y:S02]  /*5000*/  ISETP.NE.AND P2, PT, R184, RZ, PT ;  /* 0x000000ffb800720c */ /* 0x000fe40003f45270 */
[----:B------:R-:W-:Y:S02]  /*5010*/  IADD3 R117, R117, UR12, RZ ;  /* 0x0000000c75757c10 */ /* 0x000fe4000fffe0ff */
[----:B------:R-:W-:Y:S02]  /*5020*/  SEL R184, RZ, 0x1, P2 ;  /* 0x00000001ffb87807 */ /* 0x000fe40001000000 */
[----:B------:R-:W-:-:S13]  /*5030*/  ISETP.GE.AND P2, PT, R117, UR13, PT ;  /* 0x0000000d75007c0c */ /* 0x000fda000bf46270 */
[----:B------:R-:W-:Y:S05]  /*5040*/  @!P2 BRA `(.L_x_461) ;  /* 0xffffffb800c0a947 */ /* 0x000fea000383ffff */
.L_x_343:
[----:B------:R-:W3:Y:S01]  /*5050*/  S2R R2, SR_TID.X ;  /* 0x0000000000027919 */ /* 0x000ee20000002100 */
[----:B------:R-:W3:Y:S01]  /*5060*/  S2UR UR6, SR_CTAID.X ;  /* 0x00000000000679c3 */ /* 0x000ee20000002500 */
[----:B------:R-:W-:Y:S01]  /*5070*/  ISETP.NE.AND P2, PT, R5, RZ, PT ;  /* 0x000000ff0500720c */ /* 0x000fe20003f45270 */
[----:B------:R-:W-:Y:S01]  /*5080*/  BSSY B0, `(.L_x_462) ;  /* 0x0000010000007945 */ /* 0x000fe20003800000 */
[C---:B---3--:R-:W-:Y:S02]  /*5090*/  LEA.HI R3, R2.reuse, UR6, RZ, 0x19 ;  /* 0x0000000602037c11 */ /* 0x048fe4000f8fc8ff */
[----:B-----5:R-:W-:-:S03]  /*50a0*/  LOP3.LUT R11, R2, 0x7f, RZ, 0xc0, !PT ;  /* 0x0000007f020b7812 */ /* 0x020fc600078ec0ff */
[----:B------:R-:W-:-:S05]  /*50b0*/  IMAD R120, R3, R120, RZ ;  /* 0x0000007803787224 */ /* 0x000fca00078e02ff */
[----:B------:R-:W-:Y:S01]  /*50c0*/  LEA.HI R11, R120, R11, RZ, 0x1e ;  /* 0x0000000b780b7211 */ /* 0x000fe200078ff0ff */
[----:B------:R-:W-:Y:S06]  /*50d0*/  @!P2 BRA `(.L_x_463) ;  /* 0x000000000028a947 */ /* 0x000fec0003800000 */
[----:B------:R-:W3:Y:S08]  /*50e0*/  LDC.64 R2, c[0x0][0x2d0] ;  /* 0x0000b400ff027b82 */ /* 0x000ef00000000a00 */
[----:B--2---:R-:W2:Y:S08]  /*50f0*/  LDC.64 R6, c[0x0][0x2d8] ;  /* 0x0000b600ff067b82 */ /* 0x004eb00000000a00 */
[----:B------:R-:W4:Y:S01]  /*5100*/  LDC.64 R8, c[0x0][0x2f0] ;  /* 0x0000bc00ff087b82 */ /* 0x000f220000000a00 */
[----:B---3--:R-:W-:-:S05]  /*5110*/  IMAD.WIDE.U32 R2, R11, 0x10, R2 ;  /* 0x000000100b027825 */ /* 0x008fca00078e0002 */
[----:B------:R3:W-:Y:S01]  /*5120*/  STG.E.128 desc[UR4][R2.64], R84 ;  /* 0x0000005402007986 */ /* 0x0007e2000c101d04 */
[----:B--2---:R-:W-:-:S05]  /*5130*/  IMAD.WIDE.U32 R6, R11, 0x10, R6 ;  /* 0x000000100b067825 */ /* 0x004fca00078e0006 */
[----:B------:R3:W-:Y:S01]  /*5140*/  STG.E.128 desc[UR4][R6.64], R104 ;  /* 0x0000006806007986 */ /* 0x0007e2000c101d04 */
[C---:B----4-:R-:W-:Y:S01]  /*5150*/  IMAD.WIDE.U32 R8, R11.reuse, 0x10, R8 ;  /* 0x000000100b087825 */ /* 0x050fe200078e0008 */
[----:B------:R-:W-:-:S04]  /*5160*/  IADD3 R11, R11, 0x80, RZ ;  /* 0x000000800b0b7810 */ /* 0x000fc80007ffe0ff */
[----:B------:R3:W-:Y:S03]  /*5170*/  STG.E.128 desc[UR4][R8.64], R64 ;  /* 0x0000004008007986 */ /* 0x0007e6000c101d04 */
.L_x_463:
[----:B------:R-:W-:Y:S05]  /*5180*/  BSYNC B0 ;  /* 0x0000000000007941 */ /* 0x000fea0003800000 */
.L_x_462:
[----:B------:R-:W-:Y:S01]  /*5190*/  ISETP.NE.AND P2, PT, R4, RZ, PT ;  /* 0x000000ff0400720c */ /* 0x000fe20003f45270 */
[----:B------:R-:W-:-:S12]  /*51a0*/  BSSY B0, `(.L_x_464) ;  /* 0x000000c000007945 */ /* 0x000fd80003800000 */
[----:B------:R-:W-:Y:S05]  /*51b0*/  @!P2 BRA `(.L_x_465) ;  /* 0x000000000028a947 */ /* 0x000fea0003800000 */
[----:B---3--:R-:W3:Y:S08]  /*51c0*/  LDC.64 R2, c[0x0][0x2d0] ;  /* 0x0000b400ff027b82 */ /* 0x008ef00000000a00 */
[----:B------:R-:W4:Y:S08]  /*51d0*/  LDC.64 R4, c[0x0][0x2d8] ;  /* 0x0000b600ff047b82 */ /* 0x000f300000000a00 */
[----:B--2---:R-:W2:Y:S01]  /*51e0*/  LDC.64 R6, c[0x0][0x2f0] ;  /* 0x0000bc00ff067b82 */ /* 0x004ea20000000a00 */
[----:B---3--:R-:W-:-:S05]  /*51f0*/  IMAD.WIDE.U32 R2, R11, 0x10, R2 ;  /* 0x000000100b027825 */ /* 0x008fca00078e0002 */
[----:B------:R3:W-:Y:S01]  /*5200*/  STG.E.128 desc[UR4][R2.64], R80 ;  /* 0x0000005002007986 */ /* 0x0007e2000c101d04 */
[----:B----4-:R-:W-:-:S05]  /*5210*/  IMAD.WIDE.U32 R4, R11, 0x10, R4 ;  /* 0x000000100b047825 */ /* 0x010fca00078e0004 */
[----:B------:R3:W-:Y:S01]  /*5220*/  STG.E.128 desc[UR4][R4.64], R100 ;  /* 0x0000006404007986 */ /* 0x0007e2000c101d04 */
[----:B--2---:R-:W-:-:S04]  /*5230*/  IMAD.WIDE.U32 R6, R11, 0x10, R6 ;  /* 0x000000100b067825 */ /* 0x004fc800078e0006 */
[----:B------:R-:W-:Y:S01]  /*5240*/  VIADD R11, R11, 0x80 ;  /* 0x000000800b0b7836 */ /* 0x000fe20000000000 */
[----:B------:R3:W-:Y:S06]  /*5250*/  STG.E.128 desc[UR4][R6.64], R60 ;  /* 0x0000003c06007986 */ /* 0x0007ec000c101d04 */
.L_x_465:
[----:B------:R-:W-:Y:S05]  /*5260*/  BSYNC B0 ;  /* 0x0000000000007941 */ /* 0x000fea0003800000 */
.L_x_464:
[----:B------:R-:W-:Y:S04]  /*5270*/  BSSY B0, `(.L_x_466) ;  /* 0x000000c000007945 */ /* 0x000fe80003800000 */
        /* <DEDUP_REMOVED lines=8> */
[C---:B--2---:R-:W-:Y:S01]  /*5300*/  IMAD.WIDE.U32 R6, R11.reuse, 0x10, R6 ;  /* 0x000000100b067825 */ /* 0x044fe200078e0006 */
[----:B------:R-:W-:-:S04]  /*5310*/  IADD3 R11, R11, 0x80, RZ ;  /* 0x000000800b0b7810 */ /* 0x000fc80007ffe0ff */
[----:B------:R3:W-:Y:S03]  /*5320*/  STG.E.128 desc[UR4][R6.64], R56 ;  /* 0x0000003806007986 */ /* 0x0007e6000c101d04 */
.L_x_467:
[----:B------:R-:W-:Y:S05]  /*5330*/  BSYNC B0 ;  /* 0x0000000000007941 */ /* 0x000fea0003800000 */
.L_x_466:
        /* <DEDUP_REMOVED lines=12> */
.L_x_469:
[----:B------:R-:W-:Y:S05]  /*5400*/  BSYNC B0 ;  /* 0x0000000000007941 */ /* 0x000fea0003800000 */
.L_x_468:
[----:B------:R-:W-:-:S13]  /*5410*/  ISETP.NE.AND P0, PT, R0, RZ, PT ;  /* 0x000000ff0000720c */ /* 0x000fda0003f05270 */
[----:B------:R-:W-:Y:S05]  /*5420*/  @!P0 EXIT ;  /* 0x000000000000894d */ /* 0x000fea0003800000 */
[----:B---3--:R-:W3:Y:S08]  /*5430*/  LDC.64 R2, c[0x0][0x2d0] ;  /* 0x0000b400ff027b82 */ /* 0x008ef00000000a00 */
[----:B------:R-:W4:Y:S08]  /*5440*/  LDC.64 R4, c[0x0][0x2d8] ;  /* 0x0000b600ff047b82 */ /* 0x000f300000000a00 */
[----:B--2---:R-:W2:Y:S01]  /*5450*/  LDC.64 R6, c[0x0][0x2f0] ;  /* 0x0000bc00ff067b82 */ /* 0x004ea20000000a00 */
[----:B---3--:R-:W-:-:S05]  /*5460*/  IMAD.WIDE.U32 R2, R11, 0x10, R2 ;  /* 0x000000100b027825 */ /* 0x008fca00078e0002 */
[----:B------:R-:W-:Y:S01]  /*5470*/  STG.E.128 desc[UR4][R2.64], R68 ;  /* 0x0000004402007986 */ /* 0x000fe2000c101d04 */
[----:B----4-:R-:W-:-:S05]  /*5480*/  IMAD.WIDE.U32 R4, R11, 0x10, R4 ;  /* 0x000000100b047825 */ /* 0x010fca00078e0004 */
[----:B------:R-:W-:Y:S01]  /*5490*/  STG.E.128 desc[UR4][R4.64], R88 ;  /* 0x0000005804007986 */ /* 0x000fe2000c101d04 */
[----:B--2---:R-:W-:-:S05]  /*54a0*/  IMAD.WIDE.U32 R6, R11, 0x10, R6 ;  /* 0x000000100b067825 */ /* 0x004fca00078e0006 */
[----:B------:R-:W-:Y:S01]  /*54b0*/  STG.E.128 desc[UR4][R6.64], R48 ;  /* 0x0000003006007986 */ /* 0x000fe2000c101d04 */
[----:B------:R-:W-:Y:S05]  /*54c0*/  EXIT ;  /* 0x000000000000794d */ /* 0x000fea0003800000 */
.L_x_367:
[----:B------:R-:W-:Y:S01]  /*54d0*/  HFMA2.MMA R192, -RZ, RZ, 0, 1.847743988037109375e-06 ;  /* 0x0000001fffc07435 */ /* 0x000fe200000001ff */
[----:B------:R-:W-:Y:S01]  /*54e0*/  IMAD.MOV.U32 R190, RZ, RZ, R189 ;  /* 0x000000ffffbe7224 */ /* 0x000fe200078e00bd */
[----:B------:R-:W-:Y:S01]  /*54f0*/  MOV R191, 0x10 ;  /* 0x0000001000bf7802 */ /* 0x000fe20000000f00 */
[----:B-----5:R-:W-:-:S08]  /*5500*/  IMAD.MOV.U32 R187, RZ, RZ, -0x1 ;  /* 0xffffffffffbb7424 */ /* 0x020fd000078e00ff */
[----:B0-----:R-:W-:Y:S05]  /*5510*/  WARPSYNC.COLLECTIVE R187, `(.L_x_470) ;  /* 0x00000000bb087348 */ /* 0x001fea0003c00000 */
[----:B------:R1:W2:Y:S02]  /*5520*/  SHFL.DOWN P4, R188, R190, R191, R192 ;  /* 0x080000bfbebc7389 */ /* 0x0002a400000800c0 */
[----:B012---:R-:W-:Y:S01]  /*5530*/  ENDCOLLECTIVE ;  /* 0x000000000000791b */ /* 0x007fe20003800000 */
.L_x_470:
[----:B------:R-:W-:Y:S02]  /*5540*/  MOV R190, R170 ;  /* 0x000000aa00be7202 */ /* 0x000fe40000000f00 */
[----:B------:R-:W-:-:S07]  /*5550*/  MOV R110, R188 ;  /* 0x000000bc006e7202 */ /* 0x000fce0000000f00 */
[----:B------:R-:W-:Y:S05]  /*5560*/  WARPSYNC.COLLECTIVE R187, `(.L_x_471) ;  /* 0x00000000bb087348 */ /* 0x000fea0003c00000 */
[----:B------:R0:W1:Y:S02]  /*5570*/  SHFL.DOWN P4, R188, R190, R191, R192 ;  /* 0x080000bfbebc7389 */ /* 0x00006400000800c0 */
[----:B01----:R-:W-:Y:S01]  /*5580*/  ENDCOLLECTIVE ;  /* 0x000000000000791b */ /* 0x003fe20003800000 */
.L_x_471:
[----:B------:R-:W-:Y:S01]  /*5590*/  FADD.FTZ R110, R110, R189 ;  /* 0x000000bd6e6e7221 */ /* 0x000fe20000010000 */
[----:B------:R-:W-:-:S04]  /*55a0*/  HFMA2.MMA R191, -RZ, RZ, 0, 4.76837158203125e-07 ;  /* 0x00000008ffbf7435 */ /* 0x000fc800000001ff */
[----:B------:R-:W-:Y:S01]  /*55b0*/  MOV R190, R110 ;  /* 0x0000006e00be7202 */ /* 0x000fe20000000f00 */
[----:B------:R-:W-:-:S07]  /*55c0*/  IMAD.MOV.U32 R111, RZ, RZ, R188 ;  /* 0x000000ffff6f7224 */ /* 0x000fce00078e00bc */
[----:B------:R-:W-:Y:S05]  /*55d0*/  WARPSYNC.COLLECTIVE R187, `(.L_x_472) ;  /* 0x00000000bb087348 */ /* 0x000fea0003c00000 */
[----:B------:R0:W1:Y:S02]  /*55e0*/  SHFL.DOWN P4, R188, R190, R191, R192 ;  /* 0x080000bfbebc7389 */ /* 0x00006400000800c0 */
[----:B01----:R-:W-:Y:S01]  /*55f0*/  ENDCOLLECTIVE ;  /* 0x000000000000791b */ /* 0x003fe20003800000 */
.L_x_472:
[----:B------:R-:W-:-:S05]  /*5600*/  FADD.FTZ R111, R111, R170 ;  /* 0x000000aa6f6f7221 */ /* 0x000fca0000010000 */
[----:B------:R-:W-:Y:S01]  /*5610*/  MOV R190, R111 ;  /* 0x0000006f00be7202 */ /* 0x000fe20000000f00 */
[----:B------:R-:W-:-:S07]  /*5620*/  IMAD.MOV.U32 R113, RZ, RZ, R188 ;  /* 0x000000ffff717224 */ /* 0x000fce00078e00bc */
[----:B------:R-:W-:Y:S05]  /*5630*/  WARPSYNC.COLLECTIVE R187, `(.L_x_473) ;  /* 0x00000000bb087348 */ /* 0x000fea0003c00000 */
[----:B------:R0:W1:Y:S02]  /*5640*/  SHFL.DOWN P4, R188, R190, R191, R192 ;  /* 0x080000bfbebc7389 */ /* 0x00006400000800c0 */
[----:B01----:R-:W-:Y:S01]  /*5650*/  ENDCOLLECTIVE ;  /* 0x000000000000791b */ /* 0x003fe20003800000 */
.L_x_473:
[----:B------:R-:W-:Y:S01]  /*5660*/  FADD.FTZ R113, R110, R113 ;  /* 0x000000716e717221 */ /* 0x000fe20000010000 */
[----:B------:R-:W-:-:S03]  /*5670*/  HFMA2.MMA R191, -RZ, RZ, 0, 2.384185791015625e-07 ;  /* 0x00000004ffbf7435 */ /* 0x000fc600000001ff */
[----:B------:R-:W-:Y:S01]  /*5680*/  IMAD.MOV.U32 R190, RZ, RZ, R113 ;  /* 0x000000ffffbe7224 */ /* 0x000fe200078e0071 */
[----:B------:R-:W-:-:S07]  /*5690*/  MOV R112, R188 ;  /* 0x000000bc00707202 */ /* 0x000fce0000000f00 */
[----:B------:R-:W-:Y:S05]  /*56a0*/  WARPSYNC.COLLECTIVE R187, `(.L_x_474) ;  /* 0x00000000bb087348 */ /* 0x000fea0003c00000 */
[----:B------:R0:W1:Y:S02]  /*56b0*/  SHFL.DOWN P4, R188, R190, R191, R192 ;  /* 0x080000bfbebc7389 */ /* 0x00006400000800c0 */
[----:B01----:R-:W-:Y:S01]  /*56c0*/  ENDCOLLECTIVE ;  /* 0x000000000000791b */ /* 0x003fe20003800000 */
.L_x_474:
[----:B------:R-:W-:-:S04]  /*56d0*/  FADD.FTZ R112, R111, R112 ;  /* 0x000000706f707221 */ /* 0x000fc80000010000 */
[----:B------:R-:W-:Y:S01]  /*56e0*/  IMAD.MOV.U32 R190, RZ, RZ, R112 ;  /* 0x000000ffffbe7224 */ /* 0x000fe200078e0070 */
[----:B------:R-:W-:-:S07]  /*56f0*/  MOV R114, R188 ;  /* 0x000000bc00727202 */ /* 0x000fce0000000f00 */
[----:B------:R-:W-:Y:S05]  /*5700*/  WARPSYNC.COLLECTIVE R187, `(.L_x_475) ;  /* 0x00000000bb087348 */ /* 0x000fea0003c00000 */
[----:B------:R0:W1:Y:S02]  /*5710*/  SHFL.DOWN P4, R188, R190, R191, R192 ;  /* 0x080000bfbebc7389 */ /* 0x00006400000800c0 */
[----:B01----:R-:W-:Y:S01]  /*5720*/  ENDCOLLECTIVE ;  /* 0x000000000000791b */ /* 0x003fe20003800000 */
.L_x_475:
[----:B------:R-:W-:-:S05]  /*5730*/  FADD.FTZ R114, R113, R114 ;  /* 0x0000007271727221 */ /* 0x000fca0000010000 */
[----:B------:R-:W-:Y:S01]  /*5740*/  MOV R190, R114 ;  /* 0x0000007200be7202 */ /* 0x000fe20000000f00 */
[----:B------:R-:W-:Y:S01]  /*5750*/  IMAD.MOV.U32 R191, RZ, RZ, 0x2 ;  /* 0x00000002ffbf7424 */ /* 0x000fe200078e00ff */
[----:B------:R-:W-:-:S07]  /*5760*/  MOV R115, R188 ;  /* 0x000000bc00737202 */ /* 0x000fce0000000f00 */
[----:B------:R-:W-:Y:S05]  /*5770*/  WARPSYNC.COLLECTIVE R187, `(.L_x_476) ;  /* 0x00000000bb087348 */ /* 0x000fea0003c00000 */
[----:B------:R0:W1:Y:S02]  /*5780*/  SHFL.DOWN P4, R188, R190, R191, R192 ;  /* 0x080000bfbebc7389 */ /* 0x00006400000800c0 */
[----:B01----:R-:W-:Y:S01]  /*5790*/  ENDCOLLECTIVE ;  /* 0x000000000000791b */ /* 0x003fe20003800000 */
.L_x_476:
[----:B------:R-:W-:-:S05]  /*57a0*/  FADD.FTZ R115, R112, R115 ;  /* 0x0000007370737221 */ /* 0x000fca0000010000 */
[----:B------:R-:W-:Y:S02]  /*57b0*/  MOV R190, R115 ;  /* 0x0000007300be7202 */ /* 0x000fe40000000f00 */
[----:B------:R-:W-:-:S07]  /*57c0*/  MOV R171, R188 ;  /* 0x000000bc00ab7202 */ /* 0x000fce0000000f00 */
[----:B------:R-:W-:Y:S05]  /*57d0*/  WARPSYNC.COLLECTIVE R187, `(.L_x_477) ;  /* 0x00000000bb087348 */ /* 0x000fea0003c00000 */
[----:B------:R0:W1:Y:S02]  /*57e0*/  SHFL.DOWN P4, R188, R190, R191, R192 ;  /* 0x080000bfbebc7389 */ /* 0x00006400000800c0 */
[----:B01----:R-:W-:Y:S01]  /*57f0*/  ENDCOLLECTIVE ;  /* 0x000000000000791b */ /* 0x003fe20003800000 */
.L_x_477:
[----:B------:R-:W-:Y:S01]  /*5800*/  FADD.FTZ R171, R114, R171 ;  /* 0x000000ab72ab7221 */ /* 0x000fe20000010000 */
[----:B------:R-:W-:-:S04]  /*5810*/  HFMA2.MMA R191, -RZ, RZ, 0, 5.9604644775390625e-08 ;  /* 0x00000001ffbf7435 */ /* 0x000fc800000001ff */
[----:B------:R-:W-:Y:S01]  /*5820*/  MOV R190, R171 ;  /* 0x000000ab00be7202 */ /* 0x000fe20000000f00 */
[----:B------:R-:W-:-:S07]  /*5830*/  IMAD.MOV.U32 R170, RZ, RZ, R188 ;  /* 0x000000ffffaa7224 */ /* 0x000fce00078e00bc */
[----:B------:R-:W-:Y:S05]  /*5840*/  WARPSYNC.COLLECTIVE R187, `(.L_x_478) ;  /* 0x00000000bb087348 */ /* 0x000fea0003c00000 */
[----:B------:R0:W1:Y:S02]  /*5850*/  SHFL.DOWN P4, R188, R190, R191, R192 ;  /* 0x080000bfbebc7389 */ /* 0x00006400000800c0 */
[----:B01----:R-:W-:Y:S01]  /*5860*/  ENDCOLLECTIVE ;  /* 0x000000000000791b */ /* 0x003fe20003800000 */
.L_x_478:
[----:B------:R-:W-:-:S05]  /*5870*/  FADD.FTZ R110, R115, R170 ;  /* 0x000000aa736e7221 */ /* 0x000fca0000010000 */
[----:B------:R-:W-:Y:S01]  /*5880*/  MOV R190, R110 ;  /* 0x0000006e00be7202 */ /* 0x000fe20000000f00 */
[----:B------:R-:W-:-:S07]  /*5890*/  IMAD.MOV.U32 R170, RZ, RZ, R188 ;  /* 0x000000ffffaa7224 */ /* 0x000fce00078e00bc */
[----:B------:R-:W-:Y:S05]  /*58a0*/  WARPSYNC.COLLECTIVE R187, `(.L_x_479) ;  /* 0x00000000bb087348 */ /* 0x000fea0003c00000 */
[----:B------:R0:W1:Y:S02]  /*58b0*/  SHFL.DOWN P4, R188, R190, R191, R192 ;  /* 0x080000bfbebc7389 */ /* 0x00006400000800c0 */
[----:B01----:R-:W-:Y:S01]  /*58c0*/  ENDCOLLECTIVE ;  /* 0x000000000000791b */ /* 0x003fe20003800000 */
.L_x_479:
[----:B------:R-:W-:Y:S01]  /*58d0*/  MOV R111, R188 ;  /* 0x000000bc006f7202 */ /* 0x000fe20000000f00 */
[----:B------:R-:W-:Y:S06]  /*58e0*/  BRA `(.L_x_480) ;  /* 0xffffffc800cc7947 */ /* 0x000fec000383ffff */
.L_x_481:
        /* <DEDUP_REMOVED lines=9> */
.L_x_11824:


//--------------------- .text._ZN10layer_norm13ln_bwd_kernelINS_13Kernel_traitsI13__nv_bfloat16S2_S2_S2_fjLj2560ELj1ELj1ELj4ELj8ENS_18Kernel_traits_baseILj2560ES2_S2_S2_S2_fjLj128EEEEELb0ELb1ELb1ELb1EEEvNS_9BwdParamsE --------------------------
	.section	.text._ZN10layer_norm13ln_bwd_kernelINS_13Kernel_traitsI13__nv_bfloat16S2_S2_S2_fjLj2560ELj1ELj1ELj4ELj8ENS_18Kernel_traits_baseILj2560ES2_S2_S2_S2_fjLj128EEEEELb0ELb1ELb1ELb1EEEvNS_9BwdParamsE,"ax",@progbits
	.align	128
        .global         _ZN10layer_norm13ln_bwd_kernelINS_13Kernel_traitsI13__nv_bfloat16S2_S2_S2_fjLj2560ELj1ELj1ELj4ELj8ENS_18Kernel_traits_baseILj2560ES2_S2_S2_S2_fjLj128EEEEELb0ELb1ELb1ELb1EEEvNS_9BwdParamsE
        .type           _ZN10layer_norm13ln_bwd_kernelINS_13Kernel_traitsI13__nv_bfloat16S2_S2_S2_fjLj2560ELj1ELj1ELj4ELj8ENS_18Kernel_traits_baseILj2560ES2_S2_S2_S2_fjLj128EEEEELb0ELb1ELb1ELb1EEEvNS_9BwdParamsE,@function
        .size           _ZN10layer_norm13ln_bwd_kernelINS_13Kernel_traitsI13__nv_bfloat16S2_S2_S2_fjLj2560ELj1ELj1ELj4ELj8ENS_18Kernel_traits_baseILj2560ES2_S2_S2_S2_fjLj128EEEEELb0ELb1ELb1ELb1EEEvNS_9BwdParamsE,(.L_x_11825 - _ZN10layer_norm13ln_bwd_kernelINS_13Kernel_traitsI13__nv_bfloat16S2_S2_S2_fjLj2560ELj1ELj1ELj4ELj8ENS_18Kernel_traits_baseILj2560ES2_S2_S2_S2_fjLj128EEEEELb0ELb1ELb1ELb1EEEvNS_9BwdParamsE)
        .other          _ZN10layer_norm13ln_bwd_kernelINS_13Kernel_traitsI13__nv_bfloat16S2_S2_S2_fjLj2560ELj1ELj1ELj4ELj8ENS_18Kernel_traits_baseILj2560ES2_S2_S2_S2_fjLj128EEEEELb0ELb1ELb1ELb1EEEvNS_9BwdParamsE,@"STO_CUDA_ENTRY STV_DEFAULT"
_ZN10layer_norm13ln_bwd_kernelINS_13Kernel_traitsI13__nv_bfloat16S2_S2_S2_fjLj2560ELj1ELj1ELj4ELj8ENS_18Kernel_traits_baseILj2560ES2_S2_S2_S2_fjLj128EEEEELb0ELb1ELb1ELb1EEEvNS_9BwdParamsE:
.text._ZN10layer_norm13ln_bwd_kernelINS_13Kernel_traitsI13__nv_bfloat16S2_S2_S2_fjLj2560ELj1ELj1ELj4ELj8ENS_18Kernel_traits_baseILj2560ES2_S2_S2_S2_fjLj128EEEEELb0ELb1ELb1ELb1EEEvNS_9BwdParamsE:
        /* <DEDUP_REMOVED lines=43> */
.L_x_482:
[----:B------:R-:W-:Y:S01]  /*02b0*/  SHF.L.U32 R3, R0, 0x3, RZ ;  /* 0x0000000300037819 */ /* 0x000fe200000006ff */
[----:B------:R-:W-:-:S03]  /*02c0*/  ULDC.64 UR6, c[0x0][0x260] ;  /* 0x0000980000067ab9 */ /* 0x000fc60000000a00 */
[----:B------:R-:W-:-:S04]  /*02d0*/  LOP3.LUT R3, R3, 0x3f8, RZ, 0xc0, !PT ;  /* 0x000003f803037812 */ /* 0x000fc800078ec0ff */
[----:B------:R-:W-:-:S05]  /*02e0*/  IADD3 R6, P0, R3, UR6, RZ ;  /* 0x0000000603067c10 */ /* 0x000fca000ff1e0ff */
[----:B------:R-:W-:Y:S01]  /*02f0*/  IMAD.X R7, RZ, RZ, UR7, P0 ;  /* 0x00000007ff077e24 */ /* 0x000fe200080e06ff */
[----:B------:R-:W-:-:S04]  /*0300*/  ULDC.64 UR6, c[0x0][0x278] ;  /* 0x00009e0000067ab9 */ /* 0x000fc80000000a00 */
[----:B------:R-:W2:Y:S04]  /*0310*/  LDG.E.64 R8, desc[UR4][R6.64+0x400] ;  /* 0x0004000406087981 */ /* 0x000ea8000c1e1b00 */
[----:B------:R-:W3:Y:S04]  /*0320*/  LDG.E.64 R12, desc[UR4][R6.64+0x800] ;  /* 0x00080004060c7981 */ /* 0x000ee8000c1e1b00 */
[----:B------:R-:W4:Y:S01]  /*0330*/  LDG.E.64 R24, desc[UR4][R6.64+0x1000] ;  /* 0x0010000406187981 */ /* 0x000f22000c1e1b00 */
[----:B------:R-:W-:-:S03]  /*0340*/  IADD3 R10, P0, R3, UR6, RZ ;  /* 0x00000006030a7c10 */ /* 0x000fc6000ff1e0ff */
[----:B------:R-:W5:Y:S01]  /*0350*/  LDG.E.64 R4, desc[UR4][R6.64] ;  /* 0x0000000406047981 */ /* 0x000f62000c1e1b00 */
[----:B------:R-:W-:-:S03]  /*0360*/  IADD3.X R11, RZ, UR7, RZ, P0, !PT ;  /* 0x00000007ff0b7c10 */ /* 0x000fc600087fe4ff */
[----:B------:R0:W5:Y:S04]  /*0370*/  LDG.E.64 R20, desc[UR4][R6.64+0xc00] ;  /* 0x000c000406147981 */ /* 0x000168000c1e1b00 */
[----:B------:R-:W5:Y:S04]  /*0380*/  LDG.E.64 R14, desc[UR4][R10.64] ;  /* 0x000000040a0e7981 */ /* 0x000f68000c1e1b00 */
[----:B------:R-:W5:Y:S04]  /*0390*/  LDG.E.64 R16, desc[UR4][R10.64+0x400] ;  /* 0x000400040a107981 */ /* 0x000f68000c1e1b00 */
[----:B------:R-:W5:Y:S04]  /*03a0*/  LDG.E.64 R18, desc[UR4][R10.64+0x800] ;  /* 0x000800040a127981 */ /* 0x000f68000c1e1b00 */
[----:B------:R-:W5:Y:S04]  /*03b0*/  LDG.E.64 R22, desc[UR4][R10.64+0xc00] ;  /* 0x000c00040a167981 */ /* 0x000f68000c1e1b00 */
[----:B------:R-:W5:Y:S01]  /*03c0*/  LDG.E.64 R46, desc[UR4][R10.64+0x1000] ;  /* 0x001000040a2e7981 */ /* 0x000f62000c1e1b00 */
        /* <DEDUP_REMOVED lines=31> */
[C---:B--2---:R-:W-:Y:S01]  /*05c0*/  SHF.R.U64 R28, R8.reuse, 0x10, R9 ;  /* 0x00000010081c7819 */ /* 0x044fe20000001209 */
[----:B0-----:R-:W-:Y:S01]  /*05d0*/  IMAD.U32 R6, R8, 0x10000, RZ ;  /* 0x0001000008067824 */ /* 0x001fe200078e00ff */
[C---:B---3--:R-:W-:Y:S01]  /*05e0*/  SHF.R.U64 R30, R12.reuse, 0x10, R13 ;  /* 0x000000100c1e7819 */ /* 0x048fe2000000120d */
[----:B------:R-:W-:Y:S01]  /*05f0*/  IMAD.U32 R8, R12, 0x10000, RZ ;  /* 0x000100000c087824 */ /* 0x000fe200078e00ff */
[C---:B----4-:R-:W-:Y:S01]  /*0600*/  SHF.R.U64 R34, R24.reuse, 0x10, R25 ;  /* 0x0000001018227819 */ /* 0x050fe20000001219 */
[----:B------:R-:W-:-:S02]  /*0610*/  IMAD.U32 R12, R24, 0x10000, RZ ;  /* 0x00010000180c7824 */ /* 0x000fc400078e00ff */
[----:B------:R-:W0:Y:S01]  /*0620*/  LDC.U8 R24, c[0x0][0x2a0] ;  /* 0x0000a800ff187b82 */ /* 0x000e220000000000 */
[----:B-----5:R-:W-:Y:S02]  /*0630*/  SHF.R.U32.HI R27, RZ, 0x10, R5 ;  /* 0x00000010ff1b7819 */ /* 0x020fe40000011605 */
[----:B------:R-:W-:Y:S02]  /*0640*/  SHF.R.U32.HI R29, RZ, 0x10, R9 ;  /* 0x00000010ff1d7819 */ /* 0x000fe40000011609 */
[----:B------:R-:W-:Y:S02]  /*0650*/  SHF.R.U32.HI R31, RZ, 0x10, R13 ;  /* 0x00000010ff1f7819 */ /* 0x000fe4000001160d */
[----:B------:R-:W-:Y:S02]  /*0660*/  SHF.R.U32.HI R33, RZ, 0x10, R21 ;  /* 0x00000010ff217819 */ /* 0x000fe40000011615 */
[----:B------:R-:W-:Y:S02]  /*0670*/  SHF.R.U32.HI R35, RZ, 0x10, R25 ;  /* 0x00000010ff237819 */ /* 0x000fe40000011619 */
[----:B------:R-:W-:-:S02]  /*0680*/  SHF.R.U32.HI R37, RZ, 0x10, R15 ;  /* 0x00000010ff257819 */ /* 0x000fc4000001160f */
[----:B------:R-:W-:Y:S02]  /*0690*/  SHF.R.U32.HI R39, RZ, 0x10, R17 ;  /* 0x00000010ff277819 */ /* 0x000fe40000011611 */
[----:B------:R-:W-:Y:S02]  /*06a0*/  SHF.R.U64 R26, R4, 0x10, R5 ;  /* 0x00000010041a7819 */ /* 0x000fe40000001205 */
[----:B------:R-:W-:Y:S02]  /*06b0*/  SHF.R.U32.HI R41, RZ, 0x10, R19 ;  /* 0x00000010ff297819 */ /* 0x000fe40000011613 */
[----:B------:R-:W-:Y:S02]  /*06c0*/  SHF.R.U64 R32, R20, 0x10, R21 ;  /* 0x0000001014207819 */ /* 0x000fe40000001215 */
[----:B------:R-:W-:Y:S02]  /*06d0*/  SHF.R.U32.HI R43, RZ, 0x10, R23 ;  /* 0x00000010ff2b7819 */ /* 0x000fe40000011617 */
[----:B------:R-:W-:-:S02]  /*06e0*/  SHF.R.U64 R36, R14, 0x10, R15 ;  /* 0x000000100e247819 */ /* 0x000fc4000000120f */
[----:B------:R-:W-:Y:S02]  /*06f0*/  SHF.R.U32.HI R45, RZ, 0x10, R47 ;  /* 0x00000010ff2d7819 */ /* 0x000fe4000001162f */
[----:B------:R-:W-:Y:S02]  /*0700*/  SHF.R.U64 R38, R16, 0x10, R17 ;  /* 0x0000001010267819 */ /* 0x000fe40000001211 */
[----:B------:R-:W-:Y:S02]  /*0710*/  SHF.R.U64 R40, R18, 0x10, R19 ;  /* 0x0000001012287819 */ /* 0x000fe40000001213 */
[----:B------:R-:W-:Y:S02]  /*0720*/  SHF.R.U64 R42, R22, 0x10, R23 ;  /* 0x00000010162a7819 */ /* 0x000fe40000001217 */
[----:B------:R-:W-:Y:S01]  /*0730*/  SHF.R.U64 R44, R46, 0x10, R47 ;  /* 0x000000102e2c7819 */ /* 0x000fe2000000122f */
[----:B------:R-:W-:Y:S01]  /*0740*/  IMAD.U32 R10, R20, 0x10000, RZ ;  /* 0x00010000140a7824 */ /* 0x000fe200078e00ff */
[----:B------:R-:W-:Y:S01]  /*0750*/  SHF.L.U32 R7, R9, 0x10, RZ ;  /* 0x0000001009077819 */ /* 0x000fe200000006ff */
[----:B------:R-:W-:Y:S01]  /*0760*/  IMAD.U32 R20, R22, 0x10000, RZ ;  /* 0x0001000016147824 */ /* 0x000fe200078e00ff */
[----:B------:R-:W-:-:S02]  /*0770*/  SHF.L.U32 R9, R13, 0x10, RZ ;  /* 0x000000100d097819 */ /* 0x000fc400000006ff */
        /* <DEDUP_REMOVED lines=33> */
[----:B0-----:R-:W-:-:S07]  /*0990*/  SHF.L.U32 R44, R44, 0x10, RZ ;  /* 0x000000102c2c7819 */ /* 0x001fce00000006ff */
.L_x_571:
[----:B01----:R-:W0:Y:S08]  /*09a0*/  LDC.64 R108, c[0x0][0x288] ;  /* 0x0000a200ff6c7b82 */ /* 0x003e300000000a00 */
[----:B------:R-:W1:Y:S08]  /*09b0*/  LDC.64 R110, c[0x0][0x258] ;  /* 0x00009600ff6e7b82 */ /* 0x000e700000000a00 */
[----:B------:R-:W2:Y:S01]  /*09c0*/  LDC.64 R46, c[0x0][0x280] ;  /* 0x0000a000ff2e7b82 */ /* 0x000ea20000000a00 */
[----:B0-----:R-:W-:-:S07]  /*09d0*/  IMAD.WIDE R108, R2, 0x4, R108 ;  /* 0x00000004026c7825 */ /* 0x001fce00078e026c */
[----:B------:R-:W0:Y:S01]  /*09e0*/  LDC R167, c[0x0][0x218] ;  /* 0x00008600ffa77b82 */ /* 0x000e220000000800 */
[----:B------:R-:W3:Y:S01]  /*09f0*/  LDG.E R171, desc[UR4][R108.64] ;  /* 0x000000046cab7981 */ /* 0x000ee2000c1e1900 */
[----:B-1----:R-:W-:-:S06]  /*0a00*/  IMAD.WIDE R112, R2, 0x4, R110 ;  /* 0x0000000402707825 */ /* 0x002fcc00078e026e */
[----:B------:R-:W1:Y:S01]  /*0a10*/  LDC.64 R114, c[0x0][0x2c8] ;  /* 0x0000b200ff727b82 */ /* 0x000e620000000a00 */
[C---:B--2---:R-:W-:Y:S01]  /*0a20*/  IMAD.WIDE R110, R2.reuse, 0x4, R46 ;  /* 0x00000004026e7825 */ /* 0x044fe200078e022e */
[----:B------:R-:W-:Y:S01]  /*0a30*/  BSSY B0, `(.L_x_484) ;  /* 0x0000125000007945 */ /* 0x000fe20003800000 */
[----:B------:R1:W5:Y:S04]  /*0a40*/  LDG.E R46, desc[UR4][R112.64] ;  /* 0x00000004702e7981 */ /* 0x000368000c1e1900 */
[----:B------:R2:W5:Y:S01]  /*0a50*/  LDG.E R170, desc[UR4][R110.64] ;  /* 0x000000046eaa7981 */ /* 0x000562000c1e1900 */
[----:B0-----:R-:W-:-:S05]  /*0a60*/  IMAD R47, R2, R167, RZ ;  /* 0x000000a7022f7224 */ /* 0x001fca00078e02ff */
[----:B------:R-:W-:-:S04]  /*0a70*/  SHF.R.S32.HI R182, RZ, 0x1f, R47 ;  /* 0x0000001fffb67819 */ /* 0x000fc8000001142f */
[----:B------:R-:W-:-:S04]  /*0a80*/  LEA.HI R182, R182, R47, RZ, 0x2 ;  /* 0x0000002fb6b67211 */ /* 0x000fc800078f10ff */
[----:B------:R-:W-:-:S04]  /*0a90*/  LEA.HI.SX32 R47, R182, R25, 0x1e ;  /* 0x00000019b62f7211 */ /* 0x000fc800078ff2ff */
[C---:B------:R-:W-:Y:S01]  /*0aa0*/  IADD3 R185, R47.reuse, 0x80, RZ ;  /* 0x000000802fb97810 */ /* 0x040fe20007ffe0ff */
[C---:B------:R-:W-:Y:S02]  /*0ab0*/  VIADD R183, R47.reuse, 0x100 ;  /* 0x000001002fb77836 */ /* 0x040fe40000000000 */
[----:B-1----:R-:W-:-:S04]  /*0ac0*/  IMAD.WIDE.U32 R112, R47, 0x8, R114 ;  /* 0x000000082f707825 */ /* 0x002fc800078e0072 */
[----:B------:R-:W-:-:S04]  /*0ad0*/  IMAD.WIDE.U32 R108, R185, 0x8, R114 ;  /* 0x00000008b96c7825 */ /* 0x000fc800078e0072 */
[----:B--2---:R-:W-:Y:S01]  /*0ae0*/  IMAD.WIDE.U32 R110, R183, 0x8, R114 ;  /* 0x00000008b76e7825 */ /* 0x004fe200078e0072 */
[----:B---3--:R-:W-:-:S13]  /*0af0*/  ISETP.GT.AND P2, PT, R171, RZ, PT ;  /* 0x000000ffab00720c */ /* 0x008fda0003f44270 */
[----:B------:R-:W-:Y:S05]  /*0b00*/  @P2 BRA `(.L_x_485) ;  /* 0x00000000004c2947 */ /* 0x000fea0003800000 */
[----:B------:R-:W-:Y:S01]  /*0b10*/  MOV R182, UR14 ;  /* 0x0000000e00b67c02 */ /* 0x000fe20008000f00 */
[----:B------:R-:W-:Y:S01]  /*0b20*/  IMAD.U32 R184, RZ, RZ, UR15 ;  /* 0x0000000fffb87e24 */ /* 0x000fe2000f8e00ff */
[----:B------:R-:W-:Y:S01]  /*0b30*/  HFMA2.MMA R181, -RZ, RZ, 0, 0 ;  /* 0x00000000ffb57435 */ /* 0x000fe200000001ff */
        /* <DEDUP_REMOVED lines=9> */
[----:B------:R-:W-:Y:S01]  /*0bd0*/  IMAD.WIDE.U32 R114, R157, 0x8, R114 ;  /* 0x000000089d727825 */ /* 0x000fe200078e0072 */
[----:B------:R0:W5:Y:S04]  /*0be0*/  LDG.E.64 R160, desc[UR4][R110.64] ;  /* 0x000000046ea07981 */ /* 0x000168000c1e1b00 */
[----:B------:R-:W5:Y:S04]  /*0bf0*/  LDG.E.64 R158, desc[UR4][R158.64] ;  /* 0x000000049e9e7981 */ /* 0x000f68000c1e1b00 */
[----:B------:R0:W5:Y:S01]  /*0c00*/  LDG.E.64 R156, desc[UR4][R114.64] ;  /* 0x00000004729c7981 */ /* 0x000162000c1e1b00 */
[----:B------:R-:W-:Y:S01]  /*0c10*/  MOV R181, RZ ;  /* 0x000000ff00b57202 */ /* 0x000fe20000000f00 */
[----:B------:R-:W-:Y:S01]  /*0c20*/  IMAD.MOV.U32 R171, RZ, RZ, RZ ;  /* 0x000000ffffab7224 */ /* 0x000fe200078e00ff */
[----:B------:R-:W-:Y:S06]  /*0c30*/  BRA `(.L_x_486) ;  /* 0x0000001000107947 */ /* 0x000fec0003800000 */
.L_x_485:
[----:B------:R-:W0:Y:S01]  /*0c40*/  LDC.64 R122, c[0x0][0x2b8] ;  /* 0x0000ae00ff7a7b82 */ /* 0x000e220000000a00 */
[----:B------:R-:W-:Y:S02]  /*0c50*/  IADD3 R116, R171, -0x1, RZ ;  /* 0xffffffffab747810 */ /* 0x000fe40007ffe0ff */
[----:B------:R-:W-:-:S03]  /*0c60*/  LOP3.LUT R25, R0, 0x7f, RZ, 0xc0, !PT ;  /* 0x0000007f00197812 */ /* 0x000fc600078ec0ff */
[----:B------:R-:W-:Y:S02]  /*0c70*/  IMAD R116, R116, R167, RZ ;  /* 0x000000a774747224 */ /* 0x000fe400078e02ff */
[----:B------:R-:W1:Y:S03]  /*0c80*/  LDC.64 R124, c[0x0][0x238] ;  /* 0x00008e00ff7c7b82 */ /* 0x000e660000000a00 */
[----:B------:R-:W-:-:S04]  /*0c90*/  SHF.R.S32.HI R3, RZ, 0x1f, R116 ;  /* 0x0000001fff037819 */ /* 0x000fc80000011474 */
[----:B------:R-:W-:Y:S01]  /*0ca0*/  LEA.HI R116, R3, R116, RZ, 0x2 ;  /* 0x0000007403747211 */ /* 0x000fe200078f10ff */
[----:B------:R-:W2:Y:S03]  /*0cb0*/  LDC.64 R136, c[0x0][0x250] ;  /* 0x00009400ff887b82 */ /* 0x000ea60000000a00 */
[----:B------:R-:W-:-:S04]  /*0cc0*/  LEA.HI.SX32 R3, R116, R25, 0x1e ;  /* 0x0000001974037211 */ /* 0x000fc800078ff2ff */
[C---:B------:R-:W-:Y:S01]  /*0cd0*/  IADD3 R131, R3.reuse, 0x100, RZ ;  /* 0x0000010003837810 */ /* 0x040fe20007ffe0ff */
[C---:B------:R-:W-:Y:S02]  /*0ce0*/  VIADD R133, R3.reuse, 0x80 ;  /* 0x0000008003857836 */ /* 0x040fe40000000000 */
[----:B0-----:R-:W-:-:S04]  /*0cf0*/  IMAD.WIDE.U32 R134, R3, 0x8, R122 ;  /* 0x0000000803867825 */ /* 0x001fc800078e007a */
[C---:B------:R-:W-:Y:S01]  /*0d00*/  VIADD R129, R3.reuse, 0x180 ;  /* 0x0000018003817836 */ /* 0x040fe20000000000 */
[----:B------:R-:W-:Y:S01]  /*0d10*/  IADD3 R3, R3, 0x200, RZ ;  /* 0x0000020003037810 */ /* 0x000fe20007ffe0ff */
[--C-:B------:R-:W-:Y:S01]  /*0d20*/  IMAD.WIDE.U32 R132, R133, 0x8, R122.reuse ;  /* 0x0000000885847825 */ /* 0x100fe200078e007a */
[----:B------:R-:W3:Y:S03]  /*0d30*/  LDG.E.64 R134, desc[UR4][R134.64] ;  /* 0x0000000486867981 */ /* 0x000ee6000c1e1b00 */
[--C-:B------:R-:W-:Y:S02]  /*0d40*/  IMAD.WIDE.U32 R130, R131, 0x8, R122.reuse ;  /* 0x0000000883827825 */ /* 0x100fe400078e007a */
[----:B------:R-:W4:Y:S02]  /*0d50*/  LDG.E.64 R132, desc[UR4][R132.64] ;  /* 0x0000000484847981 */ /* 0x000f24000c1e1b00 */
[----:B------:R-:W-:-:S02]  /*0d60*/  IMAD.WIDE.U32 R128, R129, 0x8, R122 ;  /* 0x0000000881807825 */ /* 0x000fc400078e007a */
[----:B------:R-:W4:Y:S02]  /*0d70*/  LDG.E.64 R130, desc[UR4][R130.64] ;  /* 0x0000000482827981 */ /* 0x000f24000c1e1b00 */
[----:B-1----:R-:W-:Y:S02]  /*0d80*/  IMAD.WIDE.U32 R116, R47, 0x8, R124 ;  /* 0x000000082f747825 */ /* 0x002fe400078e007c */
[----:B------:R-:W4:Y:S02]  /*0d90*/  LDG.E.64 R128, desc[UR4][R128.64] ;  /* 0x0000000480807981 */ /* 0x000f24000c1e1b00 */
[----:B------:R-:W-:Y:S01]  /*0da0*/  IMAD.WIDE.U32 R122, R3, 0x8, R122 ;  /* 0x00000008037a7825 */ /* 0x000fe200078e007a */
[C---:B------:R-:W-:Y:S01]  /*0db0*/  IADD3 R3, R47.reuse, 0x200, RZ ;  /* 0x000002002f037810 */ /* 0x040fe20007ffe0ff */
[----:B------:R-:W4:Y:S02]  /*0dc0*/  LDG.E.64 R116, desc[UR4][R116.64] ;  /* 0x0000000474747981 */ /* 0x000f24000c1e1b00 */
[----:B------:R-:W-:-:S02]  /*0dd0*/  VIADD R139, R47, 0x180 ;  /* 0x000001802f8b7836 */ /* 0x000fc40000000000 */
[----:B--2---:R-:W-:Y:S01]  /*0de0*/  IMAD.WIDE R136, R2, 0x4, R136 ;  /* 0x0000000402887825 */ /* 0x004fe200078e0288 */
[----:B------:R-:W2:Y:S03]  /*0df0*/  LDG.E.64 R122, desc[UR4][R122.64] ;  /* 0x000000047a7a7981 */ /* 0x000ea6000c1e1b00 */
[--C-:B------:R-:W-:Y:S02]  /*0e00*/  IMAD.WIDE.U32 R120, R183, 0x8, R124.reuse ;  /* 0x00000008b7787825 */ /* 0x100fe400078e007c */
[----:B------:R0:W2:Y:S02]  /*0e10*/  LDG.E R136, desc[UR4][R136.64] ;  /* 0x0000000488887981 */ /* 0x0000a4000c1e1900 */
[--C-:B------:R-:W-:Y:S02]  /*0e20*/  IMAD.WIDE.U32 R118, R185, 0x8, R124.reuse ;  /* 0x00000008b9767825 */ /* 0x100fe400078e007c */
[----:B------:R-:W2:Y:S02]  /*0e30*/  LDG.E.64 R120, desc[UR4][R120.64] ;  /* 0x0000000478787981 */ /* 0x000ea4000c1e1b00 */
[----:B------:R-:W-:-:S02]  /*0e40*/  IMAD.WIDE.U32 R140, R139, 0x8, R124 ;  /* 0x000000088b8c7825 */ /* 0x000fc400078e007c */
[----:B------:R-:W2:Y:S02]  /*0e50*/  LDG.E.64 R118, desc[UR4][R118.64] ;  /* 0x0000000476767981 */ /* 0x000ea4000c1e1b00 */
[----:B------:R-:W-:Y:S02]  /*0e60*/  IMAD.WIDE.U32 R126, R3, 0x8, R124 ;  /* 0x00000008037e7825 */ /* 0x000fe400078e007c */
[----:B------:R-:W2:Y:S04]  /*0e70*/  LDG.E.64 R124, desc[UR4][R140.64] ;  /* 0x000000048c7c7981 */ /* 0x000ea8000c1e1b00 */
[----:B------:R-:W2:Y:S01]  /*0e80*/  LDG.E.64 R126, desc[UR4][R126.64] ;  /* 0x000000047e7e7981 */ /* 0x000ea2000c1e1b00 */
[----:B------:R-:W-:Y:S01]  /*0e90*/  IMAD.U32 R182, RZ, RZ, UR14 ;  /* 0x0000000effb67e24 */ /* 0x000fe2000f8e00ff */
[----:B------:R-:W-:-:S04]  /*0ea0*/  MOV R184, UR15 ;  /* 0x0000000f00b87c02 */ /* 0x000fc80008000f00 */
[----:B------:R-:W-:-:S04]  /*0eb0*/  ISETP.NE.U32.AND P0, PT, R182, RZ, PT ;  /* 0x000000ffb600720c */ /* 0x000fc80003f05070 */
[----:B------:R-:W-:-:S13]  /*0ec0*/  ISETP.NE.AND.EX P0, PT, R184, RZ, PT, P0 ;  /* 0x000000ffb800720c */ /* 0x000fda0003f05300 */
[--C-:B------:R-:W-:Y:S01]  /*0ed0*/  @P0 IMAD.WIDE.U32 R138, R139, 0x8, R114.reuse ;  /* 0x000000088b8a0825 */ /* 0x100fe200078e0072 */
[----:B------:R-:W5:Y:S03]  /*0ee0*/  @P0 LDG.E.64 R164, desc[UR4][R112.64] ;  /* 0x0000000470a40981 */ /* 0x000f66000c1e1b00 */
[----:B------:R-:W-:Y:S01]  /*0ef0*/  @P0 IMAD.WIDE.U32 R114, R3, 0x8, R114 ;  /* 0x0000000803720825 */ /* 0x000fe200078e0072 */
[----:B------:R-:W5:Y:S04]  /*0f00*/  @P0 LDG.E.64 R162, desc[UR4][R108.64] ;  /* 0x000000046ca20981 */ /* 0x000f68000c1e1b00 */
[----:B------:R-:W5:Y:S04]  /*0f10*/  @P0 LDG.E.64 R160, desc[UR4][R110.64] ;  /* 0x000000046ea00981 */ /* 0x000f68000c1e1b00 */
[----:B------:R1:W5:Y:S04]  /*0f20*/  @P0 LDG.E.64 R158, desc[UR4][R138.64] ;  /* 0x000000048a9e0981 */ /* 0x000368000c1e1b00 */
[----:B------:R1:W5:Y:S01]  /*0f30*/  @P0 LDG.E.64 R156, desc[UR4][R114.64] ;  /* 0x00000004729c0981 */ /* 0x000362000c1e1b00 */
[----:B------:R-:W-:-:S02]  /*0f40*/  ISETP.NE.AND P0, PT, R24, RZ, PT ;  /* 0x000000ff1800720c */ /* 0x000fc40003f05270 */
[--C-:B---3--:R-:W-:Y:S02]  /*0f50*/  SHF.R.U64 R186, R134, 0x10, R135.reuse ;  /* 0x0000001086ba7819 */ /* 0x108fe40000001287 */
[----:B------:R-:W-:Y:S02]  /*0f60*/  MOV R146, R135 ;  /* 0x0000008700927202 */ /* 0x000fe40000000f00 */
[----:B------:R-:W-:Y:S01]  /*0f70*/  SHF.R.U32.HI R154, RZ, 0x10, R135 ;  /* 0x00000010ff9a7819 */ /* 0x000fe20000011687 */
[----:B0-----:R-:W-:Y:S01]  /*0f80*/  IMAD.MOV.U32 R137, RZ, RZ, R134 ;  /* 0x000000ffff897224 */ /* 0x001fe200078e0086 */
[----:B----4-:R-:W-:Y:S02]  /*0f90*/  SHF.R.U64 R145, R132, 0x10, R133 ;  /* 0x0000001084917819 */ /* 0x010fe40000001285 */
[----:B------:R-:W-:Y:S01]  /*0fa0*/  MOV R142, R133 ;  /* 0x00000085008e7202 */ /* 0x000fe20000000f00 */
[----:B------:R-:W-:Y:S02]  /*0fb0*/  IMAD.MOV.U32 R143, RZ, RZ, R130 ;  /* 0x000000ffff8f7224 */ /* 0x000fe400078e0082 */
[----:B-1----:R-:W-:Y:S01]  /*0fc0*/  IMAD.MOV.U32 R139, RZ, RZ, R128 ;  /* 0x000000ffff8b7224 */ /* 0x002fe200078e0080 */
[----:B------:R-:W-:-:S02]  /*0fd0*/  SHF.R.U64 R114, R128, 0x10, R129 ;  /* 0x0000001080727819 */ /* 0x000fc40000001281 */
[C-C-:B------:R-:W-:Y:S01]  /*0fe0*/  SHF.R.U64 R109, R116.reuse, 0x10, R117.reuse ;  /* 0x00000010746d7819 */ /* 0x140fe20000001275 */
[----:B------:R-:W-:Y:S01]  /*0ff0*/  IMAD.U32 R116, R116, 0x10000, RZ ;  /* 0x0001000074747824 */ /* 0x000fe200078e00ff */
[----:B------:R-:W-:Y:S02]  /*1000*/  SHF.R.U32.HI R153, RZ, 0x10, R117 ;  /* 0x00000010ff997819 */ /* 0x000fe40000011675 */
[----:B------:R-:W-:Y:S01]  /*1010*/  SHF.L.U32 R109, R109, 0x10, RZ ;  /* 0x000000106d6d7819 */ /* 0x000fe200000006ff */
[----:B--2---:R-:W-:Y:S01]  /*1020*/  IMAD.MOV.U32 R113, RZ, RZ, R122 ;  /* 0x000000ffff717224 */ /* 0x004fe200078e007a */
[----:B------:R-:W-:Y:S02]  /*1030*/  SHF.R.U64 R140, R130, 0x10, R131 ;  /* 0x00000010828c7819 */ /* 0x000fe40000001283 */
[----:B------:R-:W-:Y:S02]  /*1040*/  FSEL R193, R136, RZ, !P0 ;  /* 0x000000ff88c17208 */ /* 0x000fe40004000000 */
[----:B------:R-:W-:-:S03]  /*1050*/  SHF.L.U32 R128, R121, 0x10, RZ ;  /* 0x0000001079807819 */ /* 0x000fc600000006ff */
[----:B------:R-:W-:Y:S01]  /*1060*/  FADD.FTZ R3, -R193, R116 ;  /* 0x00000074c1037221 */ /* 0x000fe20000010100 */
[----:B------:R-:W-:Y:S02]  /*1070*/  MOV R112, R129 ;  /* 0x0000008100707202 */ /* 0x000fe40000000f00 */
[----:B------:R-:W-:Y:S02]  /*1080*/  SHF.R.U32.HI R151, RZ, 0x10, R119 ;  /* 0x00000010ff977819 */ /* 0x000fe40000011677 */
[----:B------:R-:W-:Y:S02]  /*1090*/  SHF.R.U32.HI R115, RZ, 0x10, R129 ;  /* 0x00000010ff737819 */ /* 0x000fe40000011681 */
[----:B------:R-:W-:Y:S01]  /*10a0*/  SHF.R.U32.HI R135, RZ, 0x10, R125 ;  /* 0x00000010ff877819 */ /* 0x000fe2000001167d */
[----:B------:R-:W-:Y:S01]  /*10b0*/  IMAD.U32 R129, R124, 0x10000, RZ ;  /* 0x000100007c817824 */ /* 0x000fe200078e00ff */
[----:B------:R-:W-:Y:S01]  /*10c0*/  SHF.R.U64 R110, R122, 0x10, R123 ;  /* 0x000000107a6e7819 */ /* 0x000fe2000000127b */
[----:B------:R-:W-:Y:S01]  /*10d0*/  IMAD.U32 R122, R119, 0x10000, RZ ;  /* 0x00010000777a7824 */ /* 0x000fe200078e00ff */
[----:B------:R-:W-:-:S02]  /*10e0*/  SHF.R.U32.HI R144, RZ, 0x10, R133 ;  /* 0x00000010ff907819 */ /* 0x000fc40000011685 */
[----:B------:R-:W-:Y:S02]  /*10f0*/  MOV R108, R123 ;  /* 0x0000007b006c7202 */ /* 0x000fe40000000f00 */
[----:B------:R-:W-:Y:S02]  /*1100*/  SHF.R.U32.HI R111, RZ, 0x10, R123 ;  /* 0x00000010ff6f7819 */ /* 0x000fe4000001167b */
[----:B------:R-:W-:Y:S02]  /*1110*/  SHF.R.U64 R147, R124, 0x10, R125 ;  /* 0x000000107c937819 */ /* 0x000fe4000000127d */
[----:B------:R-:W-:Y:S01]  /*1120*/  SHF.L.U32 R130, R125, 0x10, RZ ;  /* 0x000000107d827819 */ /* 0x000fe200000006ff */
[----:B------:R-:W-:Y:S01]  /*1130*/  FADD.FTZ R125, -R193, R128 ;  /* 0x00000080c17d7221 */ /* 0x000fe20000010100 */
[C---:B------:R-:W-:Y:S01]  /*1140*/  SHF.R.U64 R150, R120.reuse, 0x10, R121 ;  /* 0x0000001078967819 */ /* 0x040fe20000001279 */
[----:B------:R-:W-:Y:S01]  /*1150*/  IMAD.MOV.U32 R149, RZ, RZ, R132 ;  /* 0x000000ffff957224 */ /* 0x000fe200078e0084 */
[----:B------:R-:W-:-:S02]  /*1160*/  SHF.L.U32 R123, R120, 0x10, RZ ;  /* 0x00000010787b7819 */ /* 0x000fc400000006ff */
[----:B------:R-:W-:Y:S02]  /*1170*/  SHF.R.U64 R133, R126, 0x10, R127 ;  /* 0x000000107e857819 */ /* 0x000fe4000000127f */
[----:B------:R-:W-:Y:S01]  /*1180*/  SHF.L.U32 R116, R153, 0x10, RZ ;  /* 0x0000001099747819 */ /* 0x000fe200000006ff */
[----:B------:R-:W-:Y:S01]  /*1190*/  IMAD.U32 R132, R127, 0x10000, RZ ;  /* 0x000100007f847824 */ /* 0x000fe200078e00ff */
[----:B------:R-:W-:Y:S02]  /*11a0*/  SHF.L.U32 R120, R151, 0x10, RZ ;  /* 0x0000001097787819 */ /* 0x000fe400000006ff */
[----:B------:R-:W-:Y:S01]  /*11b0*/  SHF.L.U32 R128, R135, 0x10, RZ ;  /* 0x0000001087807819 */ /* 0x000fe200000006ff */
[----:B------:R-:W-:Y:S01]  /*11c0*/  FADD.FTZ R135, -R193, R109 ;  /* 0x0000006dc1877221 */ /* 0x000fe20000010100 */
[----:B------:R-:W-:Y:S02]  /*11d0*/  MOV R138, R131 ;  /* 0x00000083008a7202 */ /* 0x000fe40000000f00 */
[----:B------:R-:W-:-:S02]  /*11e0*/  SHF.R.U32.HI R141, RZ, 0x10, R131 ;  /* 0x00000010ff8d7819 */ /* 0x000fc40000011683 */
[----:B------:R-:W-:Y:S01]  /*11f0*/  SHF.R.U32.HI R148, RZ, 0x10, R121 ;  /* 0x00000010ff947819 */ /* 0x000fe20000011679 */
[C---:B------:R-:W-:Y:S01]  /*1200*/  FADD.FTZ R121, -R193.reuse, R122 ;  /* 0x0000007ac1797221 */ /* 0x040fe20000010100 */
[----:B------:R-:W-:Y:S01]  /*1210*/  SHF.R.U32.HI R134, RZ, 0x10, R127 ;  /* 0x00000010ff867819 */ /* 0x000fe2000001167f */
[C---:B------:R-:W-:Y:S01]  /*1220*/  FADD.FTZ R127, -R193.reuse, R129 ;  /* 0x00000081c17f7221 */ /* 0x040fe20000010100 */
[----:B------:R-:W-:Y:S01]  /*1230*/  SHF.L.U32 R131, R126, 0x10, RZ ;  /* 0x000000107e837819 */ /* 0x000fe200000006ff */
[----:B------:R-:W-:Y:S01]  /*1240*/  FADD.FTZ R129, -R193, R130 ;  /* 0x00000082c1817221 */ /* 0x000fe20000010100 */
[----:B------:R-:W-:Y:S01]  /*1250*/  SHF.L.U32 R137, R137, 0x10, RZ ;  /* 0x0000001089897819 */ /* 0x000fe200000006ff */
[----:B------:R-:W-:Y:S01]  /*1260*/  IMAD.U32 R130, R133, 0x10000, RZ ;  /* 0x0001000085827824 */ /* 0x000fe200078e00ff */
[----:B------:R-:W-:Y:S02]  /*1270*/  SHF.L.U32 R122, R150, 0x10, RZ ;  /* 0x00000010967a7819 */ /* 0x000fe400000006ff */
[----:B------:R-:W-:Y:S01]  /*1280*/  SHF.L.U32 R126, R147, 0x10, RZ ;  /* 0x00000010937e7819 */ /* 0x000fe200000006ff */
[C---:B------:R-:W-:Y:S01]  /*1290*/  FADD.FTZ R147, -R193.reuse, R116 ;  /* 0x00000074c1937221 */ /* 0x040fe20000010100 */
[C---:B------:R-:W-:Y:S01]  /*12a0*/  FADD.FTZ R133, -R193.reuse, R132 ;  /* 0x00000084c1857221 */ /* 0x040fe20000010100 */
[----:B------:R-:W-:Y:S01]  /*12b0*/  FADD.FTZ R153, -R193, R120 ;  /* 0x00000078c1997221 */ /* 0x000fe20000010100 */
[----:B-----5:R-:W-:Y:S01]  /*12c0*/  FMUL.FTZ R116, R46, R135 ;  /* 0x000000872e747220 */ /* 0x020fe20000410000 */
[----:B------:R-:W-:Y:S01]  /*12d0*/  SHF.L.U32 R132, R134, 0x10, RZ ;  /* 0x0000001086847819 */ /* 0x000fe200000006ff */
[----:B------:R-:W-:Y:S01]  /*12e0*/  IMAD.U32 R135, R186, 0x10000, RZ ;  /* 0x00010000ba877824 */ /* 0x000fe200078e00ff */
[----:B------:R-:W-:Y:S01]  /*12f0*/  SHF.L.U32 R117, R117, 0x10, RZ ;  /* 0x0000001075757819 */ /* 0x000fe200000006ff */
[----:B------:R-:W-:Y:S01]  /*1300*/  FMUL.FTZ R134, R4, R137 ;  /* 0x0000008904867220 */ /* 0x000fe20000410000 */
[----:B------:R-:W-:Y:S01]  /*1310*/  SHF.R.U64 R152, R118, 0x10, R119 ;  /* 0x0000001076987819 */ /* 0x000fe20000001277 */
[----:B------:R-:W-:Y:S01]  /*1320*/  FADD.FTZ R171, -R193, R122 ;  /* 0x0000007ac1ab7221 */ /* 0x000fe20000010100 */
[----:B------:R-:W-:Y:S01]  /*1330*/  FMUL.FTZ R3, R46, R3 ;  /* 0x000000032e037220 */ /* 0x000fe20000410000 */
[----:B------:R-:W-:Y:S01]  /*1340*/  SHF.L.U32 R118, R118, 0x10, RZ ;  /* 0x0000001076767819 */ /* 0x000fe200000006ff */
[----:B------:R-:W-:Y:S01]  /*1350*/  FMUL.FTZ R122, R46, R153 ;  /* 0x000000992e7a7220 */ /* 0x000fe20000410000 */
[----:B------:R-:W-:Y:S01]  /*1360*/  SHF.L.U32 R146, R146, 0x10, RZ ;  /* 0x0000001092927819 */ /* 0x000fe200000006ff */
[----:B------:R-:W-:Y:S01]  /*1370*/  FADD.FTZ R93, R93, R135 ;  /* 0x000000875d5d7221 */ /* 0x000fe20000010000 */
[-C--:B------:R-:W-:Y:S01]  /*1380*/  FFMA.FTZ R49, R116, R135.reuse, R49 ;  /* 0x0000008774317223 */ /* 0x080fe20000010031 */
[----:B------:R-:W-:Y:S01]  /*1390*/  SHF.L.U32 R153, R108, 0x10, RZ ;  /* 0x000000106c997819 */ /* 0x000fe200000006ff */
[----:B------:R-:W-:Y:S01]  /*13a0*/  FMUL.FTZ R135, R26, R135 ;  /* 0x000000871a877220 */ /* 0x000fe20000410000 */
[----:B------:R-:W-:-:S02]  /*13b0*/  IMAD.U32 R186, R111, 0x10000, RZ ;  /* 0x000100006fba7824 */ /* 0x000fc400078e00ff */
[----:B------:R-:W-:Y:S01]  /*13c0*/  FADD.FTZ R108, RZ, R134 ;  /* 0x00000086ff6c7221 */ /* 0x000fe20000010000 */
[----:B------:R-:W-:Y:S01]  /*13d0*/  FADD.FTZ R117, -R193, R117 ;  /* 0x00000075c1757221 */ /* 0x000fe20000010100 */
[----:B------:R-:W-:Y:S01]  /*13e0*/  FFMA.FTZ R111, R3, R134, RZ ;  /* 0x00000086036f7223 */ /* 0x000fe200000100ff */
[----:B------:R-:W-:Y:S01]  /*13f0*/  IMAD.U32 R124, R148, 0x10000, RZ ;  /* 0x00010000947c7824 */ /* 0x000fe200078e00ff */
[----:B------:R-:W-:Y:S01]  /*1400*/  SHF.L.U32 R150, R115, 0x10, RZ ;  /* 0x0000001073967819 */ /* 0x000fe200000006ff */
[----:B------:R-:W-:Y:S01]  /*1410*/  FADD.FTZ R119, -R193, R118 ;  /* 0x00000076c1777221 */ /* 0x000fe20000010100 */
[----:B------:R-:W-:Y:S01]  /*1420*/  SHF.L.U32 R148, R154, 0x10, RZ ;  /* 0x000000109a947819 */ /* 0x000fe200000006ff */
[----:B------:R-:W-:Y:S02]  /*1430*/  IMAD.U32 R115, R113, 0x10000, RZ ;  /* 0x0001000071737824 */ /* 0x000fe400078e00ff */
[----:B------:R-:W-:Y:S01]  /*1440*/  FMUL.FTZ R136, R5, R146 ;  /* 0x0000009205887220 */ /* 0x000fe20000410000 */
[----:B------:R-:W-:-:S02]  /*1450*/  IMAD.U32 R118, R152, 0x10000, RZ ;  /* 0x0001000098767824 */ /* 0x000fc400078e00ff */
[----:B------:R-:W-:Y:S01]  /*1460*/  FADD.FTZ R113, R108, R135 ;  /* 0x000000876c717221 */ /* 0x000fe20000010000 */
[----:B------:R-:W-:Y:S01]  /*1470*/  FMUL.FTZ R117, R46, R117 ;  /* 0x000000752e757220 */ /* 0x000fe20000410000 */
[----:B------:R-:W-:Y:S01]  /*1480*/  FFMA.FTZ R108, R116, R135, R111 ;  /* 0x00000087746c7223 */ /* 0x000fe2000001006f */
[----:B------:R-:W-:Y:S01]  /*1490*/  FADD.FTZ R92, R92, R137 ;  /* 0x000000895c5c7221 */ /* 0x000fe20000010000 */
[----:B------:R-:W-:Y:S01]  /*14a0*/  FFMA.FTZ R48, R3, R137, R48 ;  /* 0x0000008903307223 */ /* 0x000fe20000010030 */
[----:B------:R-:W-:Y:S01]  /*14b0*/  SHF.L.U32 R152, R110, 0x10, RZ ;  /* 0x000000106e987819 */ /* 0x000fe200000006ff */
[----:B------:R-:W-:Y:S01]  /*14c0*/  FADD.FTZ R151, -R193, R118 ;  /* 0x00000076c1977221 */ /* 0x000fe20000010100 */
[----:B------:R-:W-:Y:S01]  /*14d0*/  FMUL.FTZ R137, R27, R148 ;  /* 0x000000941b897220 */ /* 0x000fe20000410000 */
[----:B------:R-:W-:Y:S02]  /*14e0*/  IMAD.U32 R149, R149, 0x10000, RZ ;  /* 0x0001000095957824 */ /* 0x000fe400078e00ff */
[----:B------:R-:W-:Y:S01]  /*14f0*/  FADD.FTZ R110, R113, R136 ;  /* 0x00000088716e7221 */ /* 0x000fe20000010000 */
[----:B------:R-:W-:Y:S01]  /*1500*/  FMUL.FTZ R118, R46, R147 ;  /* 0x000000932e767220 */ /* 0x000fe20000410000 */
[----:B------:R-:W-:Y:S01]  /*1510*/  FFMA.FTZ R111, R117, R136, R108 ;  /* 0x00000088756f7223 */ /* 0x000fe2000001006c */
[----:B------:R-:W-:Y:S01]  /*1520*/  SHF.L.U32 R145, R145, 0x10, RZ ;  /* 0x0000001091917819 */ /* 0x000fe200000006ff */
[----:B------:R-:W-:-:S02]  /*1530*/  IMAD.U32 R147, R138, 0x10000, RZ ;  /* 0x000100008a937824 */ /* 0x000fc400078e00ff */
[----:B------:R-:W-:Y:S01]  /*1540*/  FMUL.FTZ R138, R6, R149 ;  /* 0x00000095068a7220 */ /* 0x000fe20000410000 */
[----:B------:R-:W-:Y:S01]  /*1550*/  FADD.FTZ R113, R110, R137 ;  /* 0x000000896e717221 */ /* 0x000fe20000010000 */
[----:B------:R-:W-:Y:S01]  /*1560*/  FMUL.FTZ R119, R46, R119 ;  /* 0x000000772e777220 */ /* 0x000fe20000410000 */
[----:B------:R-:W-:Y:S01]  /*1570*/  FFMA.FTZ R110, R118, R137, R111 ;  /* 0x00000089766e7223 */ /* 0x000fe2000001006f */
[----:B------:R-:W-:Y:S01]  /*1580*/  FMUL.FTZ R120, R46, R151 ;  /* 0x000000972e787220 */ /* 0x000fe20000410000 */
[----:B------:R-:W-:Y:S01]  /*1590*/  SHF.L.U32 R142, R142, 0x10, RZ ;  /* 0x000000108e8e7819 */ /* 0x000fe200000006ff */
[----:B------:R-:W-:Y:S01]  /*15a0*/  FADD.FTZ R108, R113, R138 ;  /* 0x0000008a716c7221 */ /* 0x000fe20000010000 */
[----:B------:R-:W-:Y:S01]  /*15b0*/  SHF.L.U32 R151, R139, 0x10, RZ ;  /* 0x000000108b977819 */ /* 0x000fe200000006ff */
[----:B------:R-:W-:Y:S01]  /*15c0*/  FMUL.FTZ R139, R28, R145 ;  /* 0x000000911c8b7220 */ /* 0x000fe20000410000 */
[----:B------:R-:W-:Y:S01]  /*15d0*/  FFMA.FTZ R111, R119, R138, R110 ;  /* 0x0000008a776f7223 */ /* 0x000fe2000001006e */
[----:B------:R-:W-:Y:S01]  /*15e0*/  FADD.FTZ R94, R94, R146 ;  /* 0x000000925e5e7221 */ /* 0x000fe20000010000 */
[----:B------:R-:W-:Y:S01]  /*15f0*/  FFMA.FTZ R50, R117, R146, R50 ;  /* 0x0000009275327223 */ /* 0x000fe20000010032 */
[----:B------:R-:W-:Y:S01]  /*1600*/  SHF.L.U32 R146, R140, 0x10, RZ ;  /* 0x000000108c927819 */ /* 0x000fe200000006ff */
[----:B------:R-:W-:-:S02]  /*1610*/  IMAD.U32 R144, R144, 0x10000, RZ ;  /* 0x0001000090907824 */ /* 0x000fc400078e00ff */
[----:B------:R-:W-:Y:S01]  /*1620*/  FMUL.FTZ R140, R7, R142 ;  /* 0x0000008e078c7220 */ /* 0x000fe20000410000 */
[----:B------:R-:W-:Y:S01]  /*1630*/  FADD.FTZ R113, R108, R139 ;  /* 0x0000008b6c717221 */ /* 0x000fe20000010000 */
[----:B------:R-:W-:Y:S01]  /*1640*/  FMUL.FTZ R121, R46, R121 ;  /* 0x000000792e797220 */ /* 0x000fe20000410000 */
[----:B------:R-:W-:Y:S01]  /*1650*/  FFMA.FTZ R108, R120, R139, R111 ;  /* 0x0000008b786c7223 */ /* 0x000fe2000001006f */
[----:B------:R-:W-:Y:S01]  /*1660*/  FADD.FTZ R95, R95, R148 ;  /* 0x000000945f5f7221 */ /* 0x000fe20000010000 */
[----:B------:R-:W-:Y:S01]  /*1670*/  FFMA.FTZ R51, R118, R148, R51 ;  /* 0x0000009476337223 */ /* 0x000fe20000010033 */
[----:B------:R-:W-:Y:S01]  /*1680*/  FADD.FTZ R123, -R193, R123 ;  /* 0x0000007bc17b7221 */ /* 0x000fe20000010100 */
[----:B------:R-:W-:Y:S01]  /*1690*/  SHF.L.U32 R143, R143, 0x10, RZ ;  /* 0x000000108f8f7819 */ /* 0x000fe200000006ff */
[----:B------:R-:W-:Y:S01]  /*16a0*/  FADD.FTZ R110, R113, R140 ;  /* 0x0000008c716e7221 */ /* 0x000fe20000010000 */
[----:B------:R-:W-:Y:S01]  /*16b0*/  SHF.L.U32 R148, R141, 0x10, RZ ;  /* 0x000000108d947819 */ /* 0x000fe200000006ff */
[----:B------:R-:W-:Y:S01]  /*16c0*/  FMUL.FTZ R141, R29, R144 ;  /* 0x000000901d8d7220 */ /* 0x000fe20000410000 */
[C---:B------:R-:W-:Y:S01]  /*16d0*/  FFMA.FTZ R111, R121.reuse, R140, R108 ;  /* 0x0000008c796f7223 */ /* 0x040fe2000001006c */
[----:B------:R-:W-:Y:S01]  /*16e0*/  FMUL.FTZ R123, R46, R123 ;  /* 0x0000007b2e7b7220 */ /* 0x000fe20000410000 */
[----:B------:R-:W-:Y:S01]  /*16f0*/  FADD.FTZ R90, R90, R142 ;  /* 0x0000008e5a5a7221 */ /* 0x000fe20000010000 */
[----:B------:R-:W-:Y:S01]  /*1700*/  FFMA.FTZ R54, R121, R142, R54 ;  /* 0x0000008e79367223 */ /* 0x000fe20000010036 */
[----:B------:R-:W-:Y:S01]  /*1710*/  FMUL.FTZ R142, R8, R143 ;  /* 0x0000008f088e7220 */ /* 0x000fe20000410000 */
[----:B------:R-:W-:Y:S01]  /*1720*/  FADD.FTZ R113, R110, R141 ;  /* 0x0000008d6e717221 */ /* 0x000fe20000010000 */
[----:B------:R-:W-:Y:S01]  /*1730*/  FFMA.FTZ R110, R122, R141, R111 ;  /* 0x0000008d7a6e7223 */ /* 0x000fe2000001006f */
[----:B------:R-:W-:Y:S01]  /*1740*/  FADD.FTZ R84, R84, R143 ;  /* 0x0000008f54547221 */ /* 0x000fe20000010000 */
[----:B------:R-:W-:Y:S01]  /*1750*/  FFMA.FTZ R104, R123, R143, R104 ;  /* 0x0000008f7b687223 */ /* 0x000fe20000010068 */
[----:B------:R-:W-:Y:S01]  /*1760*/  FADD.FTZ R181, -R193, R124 ;  /* 0x0000007cc1b57221 */ /* 0x000fe20000010100 */
[----:B------:R-:W-:Y:S01]  /*1770*/  FMUL.FTZ R143, R30, R146 ;  /* 0x000000921e8f7220 */ /* 0x000fe20000410000 */
[----:B------:R-:W-:Y:S01]  /*1780*/  FADD.FTZ R108, R113, R142 ;  /* 0x0000008e716c7221 */ /* 0x000fe20000010000 */
[----:B------:R-:W-:Y:S01]  /*1790*/  FMUL.FTZ R124, R46, R171 ;  /* 0x000000ab2e7c7220 */ /* 0x000fe20000410000 */
        /* <DEDUP_REMOVED lines=16> */
[----:B------:R-:W-:-:S02]  /*18a0*/  IMAD.U32 R114, R114, 0x10000, RZ ;  /* 0x0001000072727824 */ /* 0x000fc400078e00ff */
[----:B------:R-:W-:Y:S01]  /*18b0*/  FMUL.FTZ R146, R10, R151 ;  /* 0x000000970a927220 */ /* 0x000fe20000410000 */
[----:B------:R-:W-:Y:S01]  /*18c0*/  FADD.FTZ R113, R110, R145 ;  /* 0x000000916e717221 */ /* 0x000fe20000010000 */
[----:B------:R-:W-:Y:S01]  /*18d0*/  FMUL.FTZ R127, R46, R127 ;  /* 0x0000007f2e7f7220 */ /* 0x000fe20000410000 */
[----:B------:R-:W-:Y:S01]  /*18e0*/  FFMA.FTZ R110, R126, R145, R111 ;  /* 0x000000917e6e7223 */ /* 0x000fe2000001006f */
[----:B------:R-:W-:Y:S01]  /*18f0*/  SHF.L.U32 R112, R112, 0x10, RZ ;  /* 0x0000001070707819 */ /* 0x000fe200000006ff */
        /* <DEDUP_REMOVED lines=18> */
[----:B------:R-:W-:Y:S01]  /*1a20*/  FADD.FTZ R110, R113, R148 ;  /* 0x00000094716e7221 */ /* 0x000fe20000010000 */
[----:B------:R-:W-:Y:S01]  /*1a30*/  FADD.FTZ R131, -R193, R131 ;  /* 0x00000083c1837221 */ /* 0x000fe20000010100 */
        /* <DEDUP_REMOVED lines=8> */
[----:B------:R-:W-:Y:S01]  /*1ac0*/  FADD.FTZ R80, R80, R151 ;  /* 0x0000009750507221 */ /* 0x000fe20000010000 */
[----:B------:R-:W-:Y:S01]  /*1ad0*/  FFMA.FTZ R100, R127, R151, R100 ;  /* 0x000000977f647223 */ /* 0x000fe20000010064 */
[----:B------:R-:W-:Y:S01]  /*1ae0*/  FMUL.FTZ R132, R46, R191 ;  /* 0x000000bf2e847220 */ /* 0x000fe20000410000 */
[----:B------:R-:W-:Y:S01]  /*1af0*/  FMUL.FTZ R151, R34, R152 ;  /* 0x0000009822977220 */ /* 0x000fe20000410000 */
[----:B------:R-:W-:Y:S01]  /*1b00*/  FADD.FTZ R108, R113, R150 ;  /* 0x00000096716c7221 */ /* 0x000fe20000010000 */
[----:B------:R-:W-:Y:S01]  /*1b10*/  FFMA.FTZ R111, R131, R150, R110 ;  /* 0x00000096836f7223 */ /* 0x000fe2000001006e */
[----:B------:R-:W-:Y:S01]  /*1b20*/  FMUL.FTZ R133, R46, R133 ;  /* 0x000000852e857220 */ /* 0x000fe20000410000 */
[----:B------:R-:W-:Y:S01]  /*1b30*/  FADD.FTZ R77, R77, R152 ;  /* 0x000000984d4d7221 */ /* 0x000fe20000010000 */
[----:B------:R-:W-:Y:S01]  /*1b40*/  FFMA.FTZ R97, R132, R152, R97 ;  /* 0x0000009884617223 */ /* 0x000fe20000010061 */
        /* <DEDUP_REMOVED lines=19> */
.L_x_486:
[----:B------:R-:W-:Y:S05]  /*1c80*/  BSYNC B0 ;  /* 0x0000000000007941 */ /* 0x000fea0003800000 */
.L_x_484:
        /* <DEDUP_REMOVED lines=25> */
.L_x_582:
[----:B-----5:R-:W-:Y:S01]  /*1e20*/  ISETP.GE.AND P4, PT, R170, 0x1, PT ;  /* 0x00000001aa00780c */ /* 0x020fe20003f86270 */
[----:B------:R-:W3:Y:S01]  /*1e30*/  S2R R114, SR_CgaCtaId ;  /* 0x0000000000727919 */ /* 0x000ee20000008800 */
[----:B------:R-:W-:Y:S01]  /*1e40*/  @!P0 LOP3.LUT R110, R110, 0x3, RZ, 0xc0, !PT ;  /* 0x000000036e6e8812 */ /* 0x000fe200078ec0ff */
[----:B------:R-:W-:Y:S02]  /*1e50*/  IMAD.MOV.U32 R181, RZ, RZ, RZ ;  /* 0x000000ffffb57224 */ /* 0x000fe400078e00ff */
[----:B0-2---:R-:W-:Y:S01]  /*1e60*/  FADD.FTZ R171, R171, R186 ;  /* 0x000000baabab7221 */ /* 0x005fe20000010000 */
[----:B------:R-:W-:Y:S05]  /*1e70*/  WARPSYNC.ALL ;  /* 0x0000000000007948 */ /* 0x000fea0003800000 */
[----:B------:R-:W-:-:S02]  /*1e80*/  @!P0 IADD3 R110, R111, R110, RZ ;  /* 0x0000006e6f6e8210 */ /* 0x000fc40007ffe0ff */
[----:B------:R-:W-:Y:S01]  /*1e90*/  @P4 IADD3 R170, R170, -0x1, RZ ;  /* 0xffffffffaaaa4810 */ /* 0x000fe20007ffe0ff */
[----:B------:R-:W0:Y:S01]  /*1ea0*/  @P4 LDC.64 R108, c[0x0][0x220] ;  /* 0x00008800ff6c4b82 */ /* 0x000e220000000a00 */
[----:B------:R-:W-:-:S03]  /*1eb0*/  @P4 LOP3.LUT R25, R0, 0x7f, RZ, 0xc0, !PT ;  /* 0x0000007f00194812 */ /* 0x000fc600078ec0ff */
[----:B------:R-:W-:-:S05]  /*1ec0*/  @P4 IMAD R170, R170, R167, RZ ;  /* 0x000000a7aaaa4224 */ /* 0x000fca00078e02ff */
[----:B------:R-:W-:-:S04]  /*1ed0*/  @P4 SHF.R.S32.HI R113, RZ, 0x1f, R170 ;  /* 0x0000001fff714819 */ /* 0x000fc800000114aa */
[----:B------:R-:W-:Y:S02]  /*1ee0*/  @P4 LEA.HI R170, R113, R170, RZ, 0x2 ;  /* 0x000000aa71aa4211 */ /* 0x000fe400078f10ff */
[----:B------:R-:W-:Y:S02]  /*1ef0*/  MOV R113, 0x400 ;  /* 0x0000040000717802 */ /* 0x000fe40000000f00 */
[----:B------:R-:W-:Y:S01]  /*1f00*/  @P4 LEA.HI.SX32 R181, R170, R25, 0x1e ;  /* 0x00000019aab54211 */ /* 0x000fe200078ff2ff */
[----:B-1----:R-:W-:Y:S01]  /*1f10*/  FADD.FTZ R170, R115, R112 ;  /* 0x0000007073aa7221 */ /* 0x002fe20000010000 */
[----:B---3--:R-:W-:-:S04]  /*1f20*/  LEA R113, R114, R113, 0x18 ;  /* 0x0000007172717211 */ /* 0x008fc800078ec0ff */
[----:B------:R-:W-:Y:S01]  /*1f30*/  @!P0 LEA R186, R110, R113, 0x3 ;  /* 0x000000716eba8211 */ /* 0x000fe200078e18ff */
[----:B0-----:R-:W-:-:S04]  /*1f40*/  @P4 IMAD.WIDE.U32 R166, R181, 0x8, R108 ;  /* 0x00000008b5a64825 */ /* 0x001fc800078e006c */
[----:B------:R-:W-:Y:S01]  /*1f50*/  @!P0 STS.64 [R186+0x2800], R170 ;  /* 0x002800aaba008388 */ /* 0x000fe20000000a00 */
[----:B------:R-:W-:Y:S06]  /*1f60*/  BAR.SYNC.DEFER_BLOCKING 0x0 ;  /* 0x0000000000007b1d */ /* 0x000fec0000010000 */
[----:B------:R-:W2:Y:S01]  /*1f70*/  @P4 LDG.E.64 R166, desc[UR4][R166.64] ;  /* 0x00000004a6a64981 */ /* 0x000ea2000c1e1b00 */
[----:B------:R-:W-:Y:S01]  /*1f80*/  IMAD R187, R111, 0x8, R113 ;  /* 0x000000086fbb7824 */ /* 0x000fe200078e0271 */
[----:B------:R-:W-:Y:S01]  /*1f90*/  ISETP.NE.AND P0, PT, R24, RZ, PT ;  /* 0x000000ff1800720c */ /* 0x000fe20003f05270 */
[----:B------:R-:W-:Y:S03]  /*1fa0*/  BSSY B0, `(.L_x_488) ;  /* 0x0000022000007945 */ /* 0x000fe60003800000 */
        /* <DEDUP_REMOVED lines=12> */
[----:B------:R-:W-:Y:S02]  /*2070*/  FSEL R113, R113, RZ, !P0 ;  /* 0x000000ff71717208 */ /* 0x000fe40004000000 */
[C---:B--2---:R-:W-:Y:S02]  /*2080*/  @P4 PRMT R177, R166.reuse, 0x7610, R177 ;  /* 0x00007610a6b14816 */ /* 0x044fe400000000b1 */
[--C-:B------:R-:W-:Y:S02]  /*2090*/  @P4 SHF.R.U64 R166, R166, 0x10, R167.reuse ;  /* 0x00000010a6a64819 */ /* 0x100fe400000012a7 */
[----:B------:R-:W-:Y:S02]  /*20a0*/  @P4 SHF.R.U32.HI R109, RZ, 0x10, R167 ;  /* 0x00000010ff6d4819 */ /* 0x000fe400000116a7 */
[----:B------:R-:W-:Y:S02]  /*20b0*/  @P4 PRMT R178, R167, 0x7610, R178 ;  /* 0x00007610a7b24816 */ /* 0x000fe400000000b2 */
[----:B------:R-:W-:-:S02]  /*20c0*/  @P4 PRMT R179, R166, 0x7610, R179 ;  /* 0x00007610a6b34816 */ /* 0x000fc400000000b3 */
[----:B------:R-:W-:Y:S01]  /*20d0*/  @P4 PRMT R180, R109, 0x7610, R180 ;  /* 0x000076106db44816 */ /* 0x000fe200000000b4 */
[----:B------:R-:W-:Y:S06]  /*20e0*/  @P2 BRA `(.L_x_489) ;  /* 0x0000000000182947 */ /* 0x000fec0003800000 */
[----:B------:R-:W-:Y:S01]  /*20f0*/  ISETP.NE.U32.AND P0, PT, R182, RZ, PT ;  /* 0x000000ffb600720c */ /* 0x000fe20003f05070 */
[----:B------:R-:W-:-:S03]  /*2100*/  HFMA2.MMA R109, -RZ, RZ, 0, 0 ;  /* 0x00000000ff6d7435 */ /* 0x000fc600000001ff */
[----:B------:R-:W-:-:S13]  /*2110*/  ISETP.NE.AND.EX P0, PT, R184, RZ, PT, P0 ;  /* 0x000000ffb800720c */ /* 0x000fda0003f05300 */
[----:B------:R-:W-:Y:S05]  /*2120*/  @!P0 BRA `(.L_x_490) ;  /* 0x0000000000248947 */ /* 0x000fea0003800000 */
[----:B------:R-:W-:Y:S01]  /*2130*/  SHF.L.U32 R109, R164, 0x10, RZ ;  /* 0x00000010a46d7819 */ /* 0x000fe200000006ff */
[----:B------:R-:W-:Y:S06]  /*2140*/  BRA `(.L_x_490) ;  /* 0x00000000001c7947 */ /* 0x000fec0003800000 */
.L_x_489:
[----:B------:R-:W-:Y:S01]  /*2150*/  ISETP.NE.U32.AND P0, PT, R182, RZ, PT ;  /* 0x000000ffb600720c */ /* 0x000fe20003f05070 */
[----:B------:R-:W-:-:S03]  /*2160*/  FFMA.FTZ R109, R3, R112, R113 ;  /* 0x00000070036d7223 */ /* 0x000fc60000010071 */
[----:B------:R-:W-:Y:S01]  /*2170*/  ISETP.NE.AND.EX P0, PT, R184, RZ, PT, P0 ;  /* 0x000000ffb800720c */ /* 0x000fe20003f05300 */
[----:B------:R-:W-:-:S04]  /*2180*/  FADD.FTZ R109, R134, -R109 ;  /* 0x8000006d866d7221 */ /* 0x000fc80000010000 */
[----:B------:R-:W-:-:S08]  /*2190*/  FMUL.FTZ R109, R46, R109 ;  /* 0x0000006d2e6d7220 */ /* 0x000fd00000410000 */
[----:B------:R-:W-:-:S04]  /*21a0*/  @P0 IMAD.U32 R108, R164, 0x10000, RZ ;  /* 0x00010000a46c0824 */ /* 0x000fc800078e00ff */
[----:B------:R-:W-:-:S07]  /*21b0*/  @P0 FADD.FTZ R109, R109, R108 ;  /* 0x0000006c6d6d0221 */ /* 0x000fce0000010000 */
.L_x_490:
[----:B------:R-:W-:Y:S05]  /*21c0*/  BSYNC B0 ;  /* 0x0000000000007941 */ /* 0x000fea0003800000 */
.L_x_488:
[----:B------:R-:W0:Y:S01]  /*21d0*/  @P4 LDC R108, c[0x0][0x29c] ;  /* 0x0000a700ff6c4b82 */ /* 0x000e220000000800 */
[----:B------:R-:W-:Y:S01]  /*21e0*/  ISETP.NE.U32.AND P1, PT, RZ, UR10, PT ;  /* 0x0000000aff007c0c */ /* 0x000fe2000bf25070 */
[----:B------:R-:W-:Y:S03]  /*21f0*/  BSSY B0, `(.L_x_491) ;  /* 0x0000016000007945 */ /* 0x000fe60003800000 */
[----:B------:R-:W-:Y:S01]  /*2200*/  ISETP.NE.AND.EX P1, PT, RZ, UR11, PT, P1 ;  /* 0x0000000bff007c0c */ /* 0x000fe2000bf25310 */
[----:B0-----:R-:W-:Y:S01]  /*2210*/  @P4 FMUL.FTZ R111, R109, R108 ;  /* 0x0000006c6d6f4220 */ /* 0x001fe20000410000 */
[----:B------:R-:W-:-:S11]  /*2220*/  @P4 SHF.L.U32 R108, R177, 0x10, RZ ;  /* 0x00000010b16c4819 */ /* 0x000fd600000006ff */
        /* <DEDUP_REMOVED lines=12> */
.L_x_492:
[----:B------:R-:W-:Y:S01]  /*22f0*/  FFMA.FTZ R108, R116, R112, R113 ;  /* 0x00000070746c7223 */ /* 0x000fe20000010071 */
[----:B------:R-:W-:-:S03]  /*2300*/  @P0 SHF.R.U64 R110, R164, 0x10, R165 ;  /* 0x00000010a46e0819 */ /* 0x000fc600000012a5 */
[----:B------:R-:W-:Y:S01]  /*2310*/  FADD.FTZ R109, R135, -R108 ;  /* 0x8000006c876d7221 */ /* 0x000fe20000010000 */
[----:B------:R-:W-:-:S03]  /*2320*/  @P0 SHF.L.U32 R110, R110, 0x10, RZ ;  /* 0x000000106e6e0819 */ /* 0x000fc600000006ff */
[----:B------:R-:W-:-:S04]  /*2330*/  FMUL.FTZ R109, R46, R109 ;  /* 0x0000006d2e6d7220 */ /* 0x000fc80000410000 */
[----:B------:R-:W-:-:S07]  /*2340*/  @P0 FADD.FTZ R109, R109, R110 ;  /* 0x0000006e6d6d0221 */ /* 0x000fce0000010000 */
.L_x_493:
[----:B------:R-:W-:Y:S05]  /*2350*/  BSYNC B0 ;  /* 0x0000000000007941 */ /* 0x000fea0003800000 */
.L_x_491:
[----:B------:R-:W0:Y:S01]  /*2360*/  @P4 LDC R108, c[0x0][0x29c] ;  /* 0x0000a700ff6c4b82 */ /* 0x000e220000000800 */
[----:B------:R-:W-:Y:S01]  /*2370*/  @P1 F2FP.BF16.F32.PACK_AB R111, RZ, R109 ;  /* 0x0000006dff6f123e */ /* 0x000fe200000010ff */
[----:B------:R-:W-:Y:S03]  /*2380*/  BSSY B0, `(.L_x_494) ;  /* 0x0000012000007945 */ /* 0x000fe60003800000 */
[----:B------:R-:W-:Y:S01]  /*2390*/  @P1 PRMT R169, R111, 0x7610, R169 ;  /* 0x000076106fa91816 */ /* 0x000fe200000000a9 */
[----:B0-----:R-:W-:Y:S01]  /*23a0*/  @P4 FMUL.FTZ R108, R109, R108 ;  /* 0x0000006c6d6c4220 */ /* 0x001fe20000410000 */
[----:B------:R-:W-:-:S03]  /*23b0*/  @P4 SHF.L.U32 R109, R179, 0x10, RZ ;  /* 0x00000010b36d4819 */ /* 0x000fc600000006ff */
[----:B------:R-:W-:Y:S02]  /*23c0*/  @P4 FMUL.FTZ R110, R36, R108 ;  /* 0x0000006c246e4220 */ /* 0x000fe40000410000 */
[----:B------:R-:W-:-:S03]  /*23d0*/  @P4 FFMA.FTZ R73, R108, R109, R73 ;  /* 0x0000006d6c494223 */ /* 0x000fc60000010049 */
[----:B------:R-:W-:-:S04]  /*23e0*/  @P4 F2FP.BF16.F32.PACK_AB R110, RZ, R110 ;  /* 0x0000006eff6e423e */ /* 0x000fc800000010ff */
[----:B------:R-:W-:Y:S01]  /*23f0*/  @P4 PRMT R172, R110, 0x7610, R172 ;  /* 0x000076106eac4816 */ /* 0x000fe200000000ac */
[----:B------:R-:W-:Y:S06]  /*2400*/  @P2 BRA `(.L_x_495) ;  /* 0x0000000000102947 */ /* 0x000fec0003800000 */
[----:B------:R-:W-:Y:S01]  /*2410*/  IMAD.MOV.U32 R109, RZ, RZ, RZ ;  /* 0x000000ffff6d7224 */ /* 0x000fe200078e00ff */
[----:B------:R-:W-:Y:S06]  /*2420*/  @!P0 BRA `(.L_x_496) ;  /* 0x00000000001c8947 */ /* 0x000fec0003800000 */
[----:B------:R-:W-:Y:S01]  /*2430*/  SHF.L.U32 R109, R165, 0x10, RZ ;  /* 0x00000010a56d7819 */ /* 0x000fe200000006ff */
[----:B------:R-:W-:Y:S06]  /*2440*/  BRA `(.L_x_496) ;  /* 0x0000000000147947 */ /* 0x000fec0003800000 */
.L_x_495:
[----:B------:R-:W-:Y:S01]  /*2450*/  FFMA.FTZ R109, R117, R112, R113 ;  /* 0x00000070756d7223 */ /* 0x000fe20000010071 */
[----:B------:R-:W-:-:S03]  /*2460*/  @P0 SHF.L.U32 R108, R165, 0x10, RZ ;  /* 0x00000010a56c0819 */ /* 0x000fc600000006ff */
[----:B------:R-:W-:-:S04]  /*2470*/  FADD.FTZ R109, R136, -R109 ;  /* 0x8000006d886d7221 */ /* 0x000fc80000010000 */
[----:B------:R-:W-:-:S04]  /*2480*/  FMUL.FTZ R109, R46, R109 ;  /* 0x0000006d2e6d7220 */ /* 0x000fc80000410000 */
[----:B------:R-:W-:-:S07]  /*2490*/  @P0 FADD.FTZ R109, R109, R108 ;  /* 0x0000006c6d6d0221 */ /* 0x000fce0000010000 */
.L_x_496:
[----:B------:R-:W-:Y:S05]  /*24a0*/  BSYNC B0 ;  /* 0x0000000000007941 */ /* 0x000fea0003800000 */
.L_x_494:
[----:B------:R-:W0:Y:S01]  /*24b0*/  @P4 LDC R108, c[0x0][0x29c] ;  /* 0x0000a700ff6c4b82 */ /* 0x000e220000000800 */
[----:B------:R-:W-:Y:S01]  /*24c0*/  BSSY B0, `(.L_x_497) ;  /* 0x0000015000007945 */ /* 0x000fe20003800000 */
[----:B0-----:R-:W-:Y:S01]  /*24d0*/  @P4 FMUL.FTZ R111, R109, R108 ;  /* 0x0000006c6d6f4220 */ /* 0x001fe20000410000 */
[----:B------:R-:W-:Y:S01]  /*24e0*/  @P1 F2FP.BF16.F32.PACK_AB R109, RZ, R109 ;  /* 0x0000006dff6d123e */ /* 0x000fe200000010ff */
[----:B------:R-:W-:Y:S02]  /*24f0*/  @P4 IMAD.U32 R108, R178, 0x10000, RZ ;  /* 0x00010000b26c4824 */ /* 0x000fe400078e00ff */
[----:B------:R-:W-:Y:S01]  /*2500*/  @P4 FMUL.FTZ R110, R15, R111 ;  /* 0x0000006f0f6e4220 */ /* 0x000fe20000410000 */
[----:B------:R-:W-:Y:S01]  /*2510*/  @P1 PRMT R173, R109, 0x7610, R173 ;  /* 0x000076106dad1816 */ /* 0x000fe200000000ad */
[----:B------:R-:W-:-:S03]  /*2520*/  @P4 FFMA.FTZ R74, R111, R108, R74 ;  /* 0x0000006c6f4a4223 */ /* 0x000fc6000001004a */
[----:B------:R-:W-:-:S04]  /*2530*/  @P4 F2FP.BF16.F32.PACK_AB R110, RZ, R110 ;  /* 0x0000006eff6e423e */ /* 0x000fc800000010ff */
[----:B------:R-:W-:Y:S01]  /*2540*/  @P4 PRMT R174, R110, 0x7610, R174 ;  /* 0x000076106eae4816 */ /* 0x000fe200000000ae */
[----:B------:R-:W-:Y:S06]  /*2550*/  @P2 BRA `(.L_x_498) ;  /* 0x0000000000142947 */ /* 0x000fec0003800000 */
[----:B------:R-:W-:Y:S01]  /*2560*/  HFMA2.MMA R109, -RZ, RZ, 0, 0 ;  /* 0x00000000ff6d7435 */ /* 0x000fe200000001ff */
[----:B------:R-:W-:Y:S10]  /*2570*/  @!P0 BRA `(.L_x_499) ;  /* 0x0000000000248947 */ /* 0x000ff40003800000 */
[----:B------:R-:W-:-:S04]  /*2580*/  SHF.R.U32.HI R109, RZ, 0x10, R165 ;  /* 0x00000010ff6d7819 */ /* 0x000fc800000116a5 */
[----:B------:R-:W-:Y:S01]  /*2590*/  SHF.L.U32 R109, R109, 0x10, RZ ;  /* 0x000000106d6d7819 */ /* 0x000fe200000006ff */
[----:B------:R-:W-:Y:S06]  /*25a0*/  BRA `(.L_x_499) ;  /* 0x0000000000187947 */ /* 0x000fec0003800000 */
.L_x_498:
[----:B------:R-:W-:Y:S01]  /*25b0*/  FFMA.FTZ R108, R118, R112, R113 ;  /* 0x00000070766c7223 */ /* 0x000fe20000010071 */
[----:B------:R-:W-:-:S03]  /*25c0*/  @P0 SHF.R.U32.HI R110, RZ, 0x10, R165 ;  /* 0x00000010ff6e0819 */ /* 0x000fc600000116a5 */
[----:B------:R-:W-:Y:S02]  /*25d0*/  FADD.FTZ R109, R137, -R108 ;  /* 0x8000006c896d7221 */ /* 0x000fe40000010000 */
[----:B------:R-:W-:Y:S02]  /*25e0*/  @P0 IMAD.U32 R110, R110, 0x10000, RZ ;  /* 0x000100006e6e0824 */ /* 0x000fe400078e00ff */
[----:B------:R-:W-:-:S04]  /*25f0*/  FMUL.FTZ R109, R46, R109 ;  /* 0x0000006d2e6d7220 */ /* 0x000fc80000410000 */
[----:B------:R-:W-:-:S07]  /*2600*/  @P0 FADD.FTZ R109, R109, R110 ;  /* 0x0000006e6d6d0221 */ /* 0x000fce0000010000 */
.L_x_499:
[----:B------:R-:W-:Y:S05]  /*2610*/  BSYNC B0 ;  /* 0x0000000000007941 */ /* 0x000fea0003800000 */
.L_x_497:
[----:B------:R-:W0:Y:S01]  /*2620*/  @P4 LDC R114, c[0x0][0x29c] ;  /* 0x0000a700ff724b82 */ /* 0x000e220000000800 */
[----:B------:R-:W-:Y:S02]  /*2630*/  IADD3 R115, R181, 0x80, RZ ;  /* 0x00000080b5737810 */ /* 0x000fe40007ffe0ff */
[----:B------:R-:W-:Y:S01]  /*2640*/  @P4 SHF.L.U32 R166, R180, 0x10, RZ ;  /* 0x00000010b4a64819 */ /* 0x000fe200000006ff */
        /* <DEDUP_REMOVED lines=14> */
.L_x_500:
        /* <DEDUP_REMOVED lines=11> */
.L_x_502:
[----:B------:R-:W-:Y:S05]  /*27e0*/  BSYNC B0 ;  /* 0x0000000000007941 */ /* 0x000fea0003800000 */
.L_x_501:
[----:B------:R-:W-:Y:S04]  /*27f0*/  BSSY B0, `(.L_x_503) ;  /* 0x0000009000007945 */ /* 0x000fe80003800000 */
[----:B------:R-:W-:Y:S05]  /*2800*/  @!P4 BRA `(.L_x_504) ;  /* 0x00000000001cc947 */ /* 0x000fea0003800000 */
[----:B01----:R-:W0:Y:S02]  /*2810*/  LDC.64 R108, c[0x0][0x220] ;  /* 0x00008800ff6c7b82 */ /* 0x003e240000000a00 */
[----:B0-----:R-:W-:-:S06]  /*2820*/  IMAD.WIDE.U32 R108, R115, 0x8, R108 ;  /* 0x00000008736c7825 */ /* 0x001fcc00078e006c */
[----:B------:R-:W2:Y:S02]  /*2830*/  LDG.E.64 R108, desc[UR4][R108.64] ;  /* 0x000000046c6c7981 */ /* 0x000ea4000c1e1b00 */
[C-C-:B--2---:R-:W-:Y:S02]  /*2840*/  SHF.R.U64 R179, R108.reuse, 0x10, R109.reuse ;  /* 0x000000106cb37819 */ /* 0x144fe4000000126d */
[----:B------:R-:W-:Y:S02]  /*2850*/  SHF.R.U32.HI R180, RZ, 0x10, R109 ;  /* 0x00000010ffb47819 */ /* 0x000fe4000001166d */
[----:B------:R-:W-:Y:S02]  /*2860*/  PRMT R177, R108, 0x7610, R177 ;  /* 0x000076106cb17816 */ /* 0x000fe400000000b1 */
[----:B------:R-:W-:-:S07]  /*2870*/  PRMT R178, R109, 0x7610, R178 ;  /* 0x000076106db27816 */ /* 0x000fce00000000b2 */
.L_x_504:
[----:B------:R-:W-:Y:S05]  /*2880*/  BSYNC B0 ;  /* 0x0000000000007941 */ /* 0x000fea0003800000 */
.L_x_503:
[----:B------:R-:W-:Y:S01]  /*2890*/  BSSY B0, `(.L_x_505) ;  /* 0x000000c000007945 */ /* 0x000fe20003800000 */
[----:B------:R-:W-:-:S03]  /*28a0*/  @P4 FFMA.FTZ R75, R114, R166, R75 ;  /* 0x000000a6724b4223 */ /* 0x000fc6000001004b */
[----:B------:R-:W-:Y:S05]  /*28b0*/  @P2 BRA `(.L_x_506) ;  /* 0x0000000000102947 */ /* 0x000fea0003800000 */
[----:B01----:R-:W-:Y:S01]  /*28c0*/  IMAD.MOV.U32 R109, RZ, RZ, RZ ;  /* 0x000000ffff6d7224 */ /* 0x003fe200078e00ff */
[----:B------:R-:W-:Y:S06]  /*28d0*/  @!P0 BRA `(.L_x_507) ;  /* 0x00000000001c8947 */ /* 0x000fec0003800000 */
[----:B------:R-:W-:Y:S01]  /*28e0*/  SHF.L.U32 R109, R162, 0x10, RZ ;  /* 0x00000010a26d7819 */ /* 0x000fe200000006ff */
[----:B------:R-:W-:Y:S06]  /*28f0*/  BRA `(.L_x_507) ;  /* 0x0000000000147947 */ /* 0x000fec0003800000 */
.L_x_506:
[----:B01----:R-:W-:Y:S01]  /*2900*/  FFMA.FTZ R109, R119, R112, R113 ;  /* 0x00000070776d7223 */ /* 0x003fe20000010071 */
[----:B------:R-:W-:-:S03]  /*2910*/  @P0 SHF.L.U32 R108, R162, 0x10, RZ ;  /* 0x00000010a26c0819 */ /* 0x000fc600000006ff */
[----:B------:R-:W-:-:S04]  /*2920*/  FADD.FTZ R109, R138, -R109 ;  /* 0x8000006d8a6d7221 */ /* 0x000fc80000010000 */
[----:B------:R-:W-:-:S04]  /*2930*/  FMUL.FTZ R109, R46, R109 ;  /* 0x0000006d2e6d7220 */ /* 0x000fc80000410000 */
[----:B------:R-:W-:-:S07]  /*2940*/  @P0 FADD.FTZ R109, R109, R108 ;  /* 0x0000006c6d6d0221 */ /* 0x000fce0000010000 */
.L_x_507:
[----:B------:R-:W-:Y:S05]  /*2950*/  BSYNC B0 ;  /* 0x0000000000007941 */ /* 0x000fea0003800000 */
.L_x_505:
        /* <DEDUP_REMOVED lines=16> */
.L_x_509:
[----:B------:R-:W-:Y:S01]  /*2a60*/  FFMA.FTZ R108, R120, R112, R113 ;  /* 0x00000070786c7223 */ /* 0x000fe20000010071 */
[----:B------:R-:W-:-:S03]  /*2a70*/  @P0 SHF.R.U64 R110, R162, 0x10, R163 ;  /* 0x00000010a26e0819 */ /* 0x000fc600000012a3 */
[----:B------:R-:W-:Y:S02]  /*2a80*/  FADD.FTZ R109, R139, -R108 ;  /* 0x8000006c8b6d7221 */ /* 0x000fe40000010000 */
[----:B------:R-:W-:Y:S02]  /*2a90*/  @P0 IMAD.U32 R110, R110, 0x10000, RZ ;  /* 0x000100006e6e0824 */ /* 0x000fe400078e00ff */
[----:B------:R-:W-:-:S04]  /*2aa0*/  FMUL.FTZ R109, R46, R109 ;  /* 0x0000006d2e6d7220 */ /* 0x000fc80000410000 */
[----:B------:R-:W-:-:S07]  /*2ab0*/  @P0 FADD.FTZ R109, R109, R110 ;  /* 0x0000006e6d6d0221 */ /* 0x000fce0000010000 */
.L_x_510:
[----:B------:R-:W-:Y:S05]  /*2ac0*/  BSYNC B0 ;  /* 0x0000000000007941 */ /* 0x000fea0003800000 */
.L_x_508:
        /* <DEDUP_REMOVED lines=15> */
.L_x_512:
[----:B------:R-:W-:Y:S01]  /*2bc0*/  FFMA.FTZ R109, R121, R112, R113 ;  /* 0x00000070796d7223 */ /* 0x000fe20000010071 */
[----:B------:R-:W-:-:S03]  /*2bd0*/  @P0 SHF.L.U32 R108, R163, 0x10, RZ ;  /* 0x00000010a36c0819 */ /* 0x000fc600000006ff */
[----:B------:R-:W-:-:S04]  /*2be0*/  FADD.FTZ R109, R140, -R109 ;  /* 0x8000006d8c6d7221 */ /* 0x000fc80000010000 */
[----:B------:R-:W-:-:S04]  /*2bf0*/  FMUL.FTZ R109, R46, R109 ;  /* 0x0000006d2e6d7220 */ /* 0x000fc80000410000 */
[----:B------:R-:W-:-:S07]  /*2c00*/  @P0 FADD.FTZ R109, R109, R108 ;  /* 0x0000006c6d6d0221 */ /* 0x000fce0000010000 */
.L_x_513:
[----:B------:R-:W-:Y:S05]  /*2c10*/  BSYNC B0 ;  /* 0x0000000000007941 */ /* 0x000fea0003800000 */
.L_x_511:
        /* <DEDUP_REMOVED lines=16> */
.L_x_515:
[----:B------:R-:W-:Y:S01]  /*2d20*/  FFMA.FTZ R108, R122, R112, R113 ;  /* 0x000000707a6c7223 */ /* 0x000fe20000010071 */
[----:B------:R-:W-:-:S03]  /*2d30*/  @P0 SHF.R.U32.HI R110, RZ, 0x10, R163 ;  /* 0x00000010ff6e0819 */ /* 0x000fc600000116a3 */
[----:B------:R-:W-:Y:S01]  /*2d40*/  FADD.FTZ R109, R141, -R108 ;  /* 0x8000006c8d6d7221 */ /* 0x000fe20000010000 */
[----:B------:R-:W-:-:S03]  /*2d50*/  @P0 SHF.L.U32 R110, R110, 0x10, RZ ;  /* 0x000000106e6e0819 */ /* 0x000fc600000006ff */
[----:B------:R-:W-:-:S04]  /*2d60*/  FMUL.FTZ R109, R46, R109 ;  /* 0x0000006d2e6d7220 */ /* 0x000fc80000410000 */
[----:B------:R-:W-:-:S07]  /*2d70*/  @P0 FADD.FTZ R109, R109, R110 ;  /* 0x0000006e6d6d0221 */ /* 0x000fce0000010000 */
.L_x_516:
[----:B------:R-:W-:Y:S05]  /*2d80*/  BSYNC B0 ;  /* 0x0000000000007941 */ /* 0x000fea0003800000 */
.L_x_514:
[----:B------:R-:W0:Y:S01]  /*2d90*/  @P4 LDC R114, c[0x0][0x29c] ;  /* 0x0000a700ff724b82 */ /* 0x000e220000000800 */
[----:B------:R-:W-:Y:S01]  /*2da0*/  VIADD R167, R181, 0x100 ;  /* 0x00000100b5a77836 */ /* 0x000fe20000000000 */
        /* <DEDUP_REMOVED lines=15> */
.L_x_517:
        /* <DEDUP_REMOVED lines=11> */
.L_x_519:
[----:B------:R-:W-:Y:S05]  /*2f50*/  BSYNC B0 ;  /* 0x0000000000007941 */ /* 0x000fea0003800000 */
.L_x_518:
        /* <DEDUP_REMOVED lines=9> */
.L_x_521:
[----:B------:R-:W-:Y:S05]  /*2ff0*/  BSYNC B0 ;  /* 0x0000000000007941 */ /* 0x000fea0003800000 */
.L_x_520:
[----:B------:R-:W-:Y:S01]  /*3000*/  BSSY B0, `(.L_x_522) ;  /* 0x000000c000007945 */ /* 0x000fe20003800000 */
[----:B------:R-:W-:-:S03]  /*3010*/  @P4 FFMA.FTZ R71, R166, R114, R71 ;  /* 0x00000072a6474223 */ /* 0x000fc60000010047 */
[----:B------:R-:W-:Y:S05]  /*3020*/  @P2 BRA `(.L_x_523) ;  /* 0x0000000000102947 */ /* 0x000fea0003800000 */
[----:B01----:R-:W-:Y:S01]  /*3030*/  MOV R109, RZ ;  /* 0x000000ff006d7202 */ /* 0x003fe20000000f00 */
[----:B------:R-:W-:Y:S06]  /*3040*/  @!P0 BRA `(.L_x_524) ;  /* 0x00000000001c8947 */ /* 0x000fec0003800000 */
[----:B------:R-:W-:Y:S01]  /*3050*/  IMAD.U32 R109, R160, 0x10000, RZ ;  /* 0x00010000a06d7824 */ /* 0x000fe200078e00ff */
[----:B------:R-:W-:Y:S06]  /*3060*/  BRA `(.L_x_524) ;  /* 0x0000000000147947 */ /* 0x000fec0003800000 */
.L_x_523:
[----:B01----:R-:W-:Y:S01]  /*3070*/  FFMA.FTZ R109, R123, R112, R113 ;  /* 0x000000707b6d7223 */ /* 0x003fe20000010071 */
[----:B------:R-:W-:-:S03]  /*3080*/  @P0 SHF.L.U32 R108, R160, 0x10, RZ ;  /* 0x00000010a06c0819 */ /* 0x000fc600000006ff */
[----:B------:R-:W-:-:S04]  /*3090*/  FADD.FTZ R109, R142, -R109 ;  /* 0x8000006d8e6d7221 */ /* 0x000fc80000010000 */
[----:B------:R-:W-:-:S04]  /*30a0*/  FMUL.FTZ R109, R46, R109 ;  /* 0x0000006d2e6d7220 */ /* 0x000fc80000410000 */
[----:B------:R-:W-:-:S07]  /*30b0*/  @P0 FADD.FTZ R109, R109, R108 ;  /* 0x0000006c6d6d0221 */ /* 0x000fce0000010000 */
.L_x_524:
[----:B------:R-:W-:Y:S05]  /*30c0*/  BSYNC B0 ;  /* 0x0000000000007941 */ /* 0x000fea0003800000 */
.L_x_522:
        /* <DEDUP_REMOVED lines=13> */
[----:B------:R-:W-:-:S04]  /*31a0*/  SHF.R.U64 R109, R160, 0x10, R161 ;  /* 0x00000010a06d7819 */ /* 0x000fc800000012a1 */
[----:B------:R-:W-:Y:S01]  /*31b0*/  SHF.L.U32 R109, R109, 0x10, RZ ;  /* 0x000000106d6d7819 */ /* 0x000fe200000006ff */
[----:B------:R-:W-:Y:S06]  /*31c0*/  BRA `(.L_x_527) ;  /* 0x0000000000187947 */ /* 0x000fec0003800000 */
.L_x_526:
[----:B------:R-:W-:Y:S01]  /*31d0*/  FFMA.FTZ R108, R124, R112, R113 ;  /* 0x000000707c6c7223 */ /* 0x000fe20000010071 */
[----:B------:R-:W-:-:S03]  /*31e0*/  @P0 SHF.R.U64 R110, R160, 0x10, R161 ;  /* 0x00000010a06e0819 */ /* 0x000fc600000012a1 */
[----:B------:R-:W-:Y:S01]  /*31f0*/  FADD.FTZ R109, R143, -R108 ;  /* 0x8000006c8f6d7221 */ /* 0x000fe20000010000 */
[----:B------:R-:W-:-:S03]  /*3200*/  @P0 SHF.L.U32 R110, R110, 0x10, RZ ;  /* 0x000000106e6e0819 */ /* 0x000fc600000006ff */
[----:B------:R-:W-:-:S04]  /*3210*/  FMUL.FTZ R109, R46, R109 ;  /* 0x0000006d2e6d7220 */ /* 0x000fc80000410000 */
[----:B------:R-:W-:-:S07]  /*3220*/  @P0 FADD.FTZ R109, R109, R110 ;  /* 0x0000006e6d6d0221 */ /* 0x000fce0000010000 */
.L_x_527:
[----:B------:R-:W-:Y:S05]  /*3230*/  BSYNC B0 ;  /* 0x0000000000007941 */ /* 0x000fea0003800000 */
.L_x_525:
[----:B------:R-:W0:Y:S01]  /*3240*/  @P4 LDC R108, c[0x0][0x29c] ;  /* 0x0000a700ff6c4b82 */ /* 0x000e220000000800 */
[----:B------:R-:W-:Y:S01]  /*3250*/  @P4 IMAD.U32 R114, R179, 0x10000, RZ ;  /* 0x00010000b3724824 */ /* 0x000fe200078e00ff */
        /* <DEDUP_REMOVED lines=11> */
[----:B------:R-:W-:Y:S01]  /*3310*/  SHF.L.U32 R109, R161, 0x10, RZ ;  /* 0x00000010a16d7819 */ /* 0x000fe200000006ff */
[----:B------:R-:W-:Y:S06]  /*3320*/  BRA `(.L_x_530) ;  /* 0x0000000000147947 */ /* 0x000fec0003800000 */
.L_x_529:
[----:B------:R-:W-:Y:S01]  /*3330*/  FFMA.FTZ R109, R125, R112, R113 ;  /* 0x000000707d6d7223 */ /* 0x000fe20000010071 */
[----:B------:R-:W-:-:S03]  /*3340*/  @P0 IMAD.U32 R108, R161, 0x10000, RZ ;  /* 0x00010000a16c0824 */ /* 0x000fc600078e00ff */
[----:B------:R-:W-:-:S04]  /*3350*/  FADD.FTZ R109, R144, -R109 ;  /* 0x8000006d906d7221 */ /* 0x000fc80000010000 */
[----:B------:R-:W-:-:S04]  /*3360*/  FMUL.FTZ R109, R46, R109 ;  /* 0x0000006d2e6d7220 */ /* 0x000fc80000410000 */
[----:B------:R-:W-:-:S07]  /*3370*/  @P0 FADD.FTZ R109, R109, R108 ;  /* 0x0000006c6d6d0221 */ /* 0x000fce0000010000 */
.L_x_530:
[----:B------:R-:W-:Y:S05]  /*3380*/  BSYNC B0 ;  /* 0x0000000000007941 */ /* 0x000fea0003800000 */
.L_x_528:
        /* <DEDUP_REMOVED lines=16> */
.L_x_532:
[----:B------:R-:W-:Y:S01]  /*3490*/  FFMA.FTZ R108, R126, R112, R113 ;  /* 0x000000707e6c7223 */ /* 0x000fe20000010071 */
[----:B------:R-:W-:-:S03]  /*34a0*/  @P0 SHF.R.U32.HI R110, RZ, 0x10, R161 ;  /* 0x00000010ff6e0819 */ /* 0x000fc600000116a1 */
[----:B------:R-:W-:Y:S01]  /*34b0*/  FADD.FTZ R109, R145, -R108 ;  /* 0x8000006c916d7221 */ /* 0x000fe20000010000 */
[----:B------:R-:W-:-:S03]  /*34c0*/  @P0 SHF.L.U32 R110, R110, 0x10, RZ ;  /* 0x000000106e6e0819 */ /* 0x000fc600000006ff */
[----:B------:R-:W-:-:S04]  /*34d0*/  FMUL.FTZ R109, R46, R109 ;  /* 0x0000006d2e6d7220 */ /* 0x000fc80000410000 */
[----:B------:R-:W-:-:S07]  /*34e0*/  @P0 FADD.FTZ R109, R109, R110 ;  /* 0x0000006e6d6d0221 */ /* 0x000fce0000010000 */
.L_x_533:
[----:B------:R-:W-:Y:S05]  /*34f0*/  BSYNC B0 ;  /* 0x0000000000007941 */ /* 0x000fea0003800000 */
.L_x_531:
[----:B------:R-:W0:Y:S01]  /*3500*/  @P4 LDC R114, c[0x0][0x29c] ;  /* 0x0000a700ff724b82 */ /* 0x000e220000000800 */
[----:B------:R-:W-:Y:S01]  /*3510*/  IADD3 R115, R181, 0x180, RZ ;  /* 0x00000180b5737810 */ /* 0x000fe20007ffe0ff */
        /* <DEDUP_REMOVED lines=15> */
.L_x_534:
        /* <DEDUP_REMOVED lines=11> */
.L_x_536:
[----:B------:R-:W-:Y:S05]  /*36c0*/  BSYNC B0 ;  /* 0x0000000000007941 */ /* 0x000fea0003800000 */
.L_x_535:
        /* <DEDUP_REMOVED lines=9> */
.L_x_538:
[----:B------:R-:W-:Y:S05]  /*3760*/  BSYNC B0 ;  /* 0x0000000000007941 */ /* 0x000fea0003800000 */
.L_x_537:
[----:B------:R-:W-:Y:S01]  /*3770*/  BSSY B0, `(.L_x_539) ;  /* 0x000000c000007945 */ /* 0x000fe20003800000 */
[----:B------:R-:W-:-:S03]  /*3780*/  @P4 FFMA.FTZ R67, R166, R114, R67 ;  /* 0x00000072a6434223 */ /* 0x000fc60000010043 */
[----:B------:R-:W-:Y:S05]  /*3790*/  @P2 BRA `(.L_x_540) ;  /* 0x0000000000102947 */ /* 0x000fea0003800000 */
[----:B01----:R-:W-:Y:S01]  /*37a0*/  HFMA2.MMA R109, -RZ, RZ, 0, 0 ;  /* 0x00000000ff6d7435 */ /* 0x003fe200000001ff */
[----:B------:R-:W-:Y:S10]  /*37b0*/  @!P0 BRA `(.L_x_541) ;  /* 0x00000000001c8947 */ /* 0x000ff40003800000 */
[----:B------:R-:W-:Y:S01]  /*37c0*/  SHF.L.U32 R109, R158, 0x10, RZ ;  /* 0x000000109e6d7819 */ /* 0x000fe200000006ff */
[----:B------:R-:W-:Y:S06]  /*37d0*/  BRA `(.L_x_541) ;  /* 0x0000000000147947 */ /* 0x000fec0003800000 */
.L_x_540:
[----:B01----:R-:W-:Y:S01]  /*37e0*/  FFMA.FTZ R109, R127, R112, R113 ;  /* 0x000000707f6d7223 */ /* 0x003fe20000010071 */
[----:B------:R-:W-:-:S03]  /*37f0*/  @P0 IMAD.U32 R108, R158, 0x10000, RZ ;  /* 0x000100009e6c0824 */ /* 0x000fc600078e00ff */
[----:B------:R-:W-:-:S04]  /*3800*/  FADD.FTZ R109, R146, -R109 ;  /* 0x8000006d926d7221 */ /* 0x000fc80000010000 */
[----:B------:R-:W-:-:S04]  /*3810*/  FMUL.FTZ R109, R46, R109 ;  /* 0x0000006d2e6d7220 */ /* 0x000fc80000410000 */
[----:B------:R-:W-:-:S07]  /*3820*/  @P0 FADD.FTZ R109, R109, R108 ;  /* 0x0000006c6d6d0221 */ /* 0x000fce0000010000 */
.L_x_541:
[----:B------:R-:W-:Y:S05]  /*3830*/  BSYNC B0 ;  /* 0x0000000000007941 */ /* 0x000fea0003800000 */
.L_x_539:
        /* <DEDUP_REMOVED lines=16> */
.L_x_543:
[----:B------:R-:W-:Y:S01]  /*3940*/  FFMA.FTZ R108, R128, R112, R113 ;  /* 0x00000070806c7223 */ /* 0x000fe20000010071 */
[----:B------:R-:W-:-:S03]  /*3950*/  @P0 SHF.R.U64 R110, R158, 0x10, R159 ;  /* 0x000000109e6e0819 */ /* 0x000fc6000000129f */
[----:B------:R-:W-:Y:S01]  /*3960*/  FADD.FTZ R109, R147, -R108 ;  /* 0x8000006c936d7221 */ /* 0x000fe20000010000 */
[----:B------:R-:W-:-:S03]  /*3970*/  @P0 SHF.L.U32 R110, R110, 0x10, RZ ;  /* 0x000000106e6e0819 */ /* 0x000fc600000006ff */
[----:B------:R-:W-:-:S04]  /*3980*/  FMUL.FTZ R109, R46, R109 ;  /* 0x0000006d2e6d7220 */ /* 0x000fc80000410000 */
[----:B------:R-:W-:-:S07]  /*3990*/  @P0 FADD.FTZ R109, R109, R110 ;  /* 0x0000006e6d6d0221 */ /* 0x000fce0000010000 */
.L_x_544:
[----:B------:R-:W-:Y:S05]  /*39a0*/  BSYNC B0 ;  /* 0x0000000000007941 */ /* 0x000fea0003800000 */
.L_x_542:
        /* <DEDUP_REMOVED lines=15> */
.L_x_546:
[----:B------:R-:W-:Y:S01]  /*3aa0*/  FFMA.FTZ R109, R129, R112, R113 ;  /* 0x00000070816d7223 */ /* 0x000fe20000010071 */
[----:B------:R-:W-:-:S03]  /*3ab0*/  @P0 SHF.L.U32 R108, R159, 0x10, RZ ;  /* 0x000000109f6c0819 */ /* 0x000fc600000006ff */
[----:B------:R-:W-:-:S04]  /*3ac0*/  FADD.FTZ R109, R148, -R109 ;  /* 0x8000006d946d7221 */ /* 0x000fc80000010000 */
[----:B------:R-:W-:-:S04]  /*3ad0*/  FMUL.FTZ R109, R46, R109 ;  /* 0x0000006d2e6d7220 */ /* 0x000fc80000410000 */
[----:B------:R-:W-:-:S07]  /*3ae0*/  @P0 FADD.FTZ R109, R109, R108 ;  /* 0x0000006c6d6d0221 */ /* 0x000fce0000010000 */
.L_x_547:
[----:B------:R-:W-:Y:S05]  /*3af0*/  BSYNC B0 ;  /* 0x0000000000007941 */ /* 0x000fea0003800000 */
.L_x_545:
        /* <DEDUP_REMOVED lines=16> */
.L_x_549:
[----:B------:R-:W-:Y:S01]  /*3c00*/  FFMA.FTZ R108, R130, R112, R113 ;  /* 0x00000070826c7223 */ /* 0x000fe20000010071 */
[----:B------:R-:W-:-:S03]  /*3c10*/  @P0 SHF.R.U32.HI R110, RZ, 0x10, R159 ;  /* 0x00000010ff6e0819 */ /* 0x000fc6000001169f */
[----:B------:R-:W-:Y:S02]  /*3c20*/  FADD.FTZ R109, R149, -R108 ;  /* 0x8000006c956d7221 */ /* 0x000fe40000010000 */
[----:B------:R-:W-:Y:S02]  /*3c30*/  @P0 IMAD.U32 R110, R110, 0x10000, RZ ;  /* 0x000100006e6e0824 */ /* 0x000fe400078e00ff */
[----:B------:R-:W-:-:S04]  /*3c40*/  FMUL.FTZ R109, R46, R109 ;  /* 0x0000006d2e6d7220 */ /* 0x000fc80000410000 */
[----:B------:R-:W-:-:S07]  /*3c50*/  @P0 FADD.FTZ R109, R109, R110 ;  /* 0x0000006e6d6d0221 */ /* 0x000fce0000010000 */
.L_x_550:
[----:B------:R-:W-:Y:S05]  /*3c60*/  BSYNC B0 ;  /* 0x0000000000007941 */ /* 0x000fea0003800000 */
.L_x_548:
        /* <DEDUP_REMOVED lines=18> */
.L_x_551:
        /* <DEDUP_REMOVED lines=11> */
.L_x_553:
[----:B------:R-:W-:Y:S05]  /*3e40*/  BSYNC B0 ;  /* 0x0000000000007941 */ /* 0x000fea0003800000 */
.L_x_552:
        /* <DEDUP_REMOVED lines=9> */
.L_x_555:
[----:B------:R-:W-:Y:S05]  /*3ee0*/  BSYNC B0 ;  /* 0x0000000000007941 */ /* 0x000fea0003800000 */
.L_x_554:
[----:B------:R-:W-:Y:S01]  /*3ef0*/  BSSY B0, `(.L_x_556) ;  /* 0x000000c000007945 */ /* 0x000fe20003800000 */
[----:B------:R-:W-:-:S03]  /*3f00*/  @P4 FFMA.FTZ R63, R166, R114, R63 ;  /* 0x00000072a63f4223 */ /* 0x000fc6000001003f */
[----:B------:R-:W-:Y:S05]  /*3f10*/  @P2 BRA `(.L_x_557) ;  /* 0x0000000000102947 */ /* 0x000fea0003800000 */
[----:B01----:R-:W-:Y:S01]  /*3f20*/  MOV R109, RZ ;  /* 0x000000ff006d7202 */ /* 0x003fe20000000f00 */
[----:B------:R-:W-:Y:S06]  /*3f30*/  @!P0 BRA `(.L_x_558) ;  /* 0x00000000001c8947 */ /* 0x000fec0003800000 */
[----:B------:R-:W-:Y:S01]  /*3f40*/  SHF.L.U32 R109, R156, 0x10, RZ ;  /* 0x000000109c6d7819 */ /* 0x000fe200000006ff */
[----:B------:R-:W-:Y:S06]  /*3f50*/  BRA `(.L_x_558) ;  /* 0x0000000000147947 */ /* 0x000fec0003800000 */
.L_x_557:
[----:B01----:R-:W-:Y:S01]  /*3f60*/  FFMA.FTZ R109, R131, R112, R113 ;  /* 0x00000070836d7223 */ /* 0x003fe20000010071 */
[----:B------:R-:W-:-:S03]  /*3f70*/  @P0 IMAD.U32 R108, R156, 0x10000, RZ ;  /* 0x000100009c6c0824 */ /* 0x000fc600078e00ff */
[----:B------:R-:W-:-:S04]  /*3f80*/  FADD.FTZ R109, R150, -R109 ;  /* 0x8000006d966d7221 */ /* 0x000fc80000010000 */
[----:B------:R-:W-:-:S04]  /*3f90*/  FMUL.FTZ R109, R46, R109 ;  /* 0x0000006d2e6d7220 */ /* 0x000fc80000410000 */
[----:B------:R-:W-:-:S07]  /*3fa0*/  @P0 FADD.FTZ R109, R109, R108 ;  /* 0x0000006c6d6d0221 */ /* 0x000fce0000010000 */
.L_x_558:
[----:B------:R-:W-:Y:S05]  /*3fb0*/  BSYNC B0 ;  /* 0x0000000000007941 */ /* 0x000fea0003800000 */
.L_x_556:
        /* <DEDUP_REMOVED lines=13> */
[----:B------:R-:W-:-:S05]  /*4090*/  SHF.R.U64 R109, R156, 0x10, R157 ;  /* 0x000000109c6d7819 */ /* 0x000fca000000129d */
[----:B------:R-:W-:Y:S01]  /*40a0*/  IMAD.U32 R109, R109, 0x10000, RZ ;  /* 0x000100006d6d7824 */ /* 0x000fe200078e00ff */
[----:B------:R-:W-:Y:S06]  /*40b0*/  BRA `(.L_x_561) ;  /* 0x0000000000187947 */ /* 0x000fec0003800000 */
.L_x_560:
[----:B------:R-:W-:Y:S01]  /*40c0*/  FFMA.FTZ R108, R132, R112, R113 ;  /* 0x00000070846c7223 */ /* 0x000fe20000010071 */
[----:B------:R-:W-:-:S03]  /*40d0*/  @P0 SHF.R.U64 R110, R156, 0x10, R157 ;  /* 0x000000109c6e0819 */ /* 0x000fc6000000129d */
[----:B------:R-:W-:Y:S01]  /*40e0*/  FADD.FTZ R109, R151, -R108 ;  /* 0x8000006c976d7221 */ /* 0x000fe20000010000 */
[----:B------:R-:W-:-:S03]  /*40f0*/  @P0 SHF.L.U32 R110, R110, 0x10, RZ ;  /* 0x000000106e6e0819 */ /* 0x000fc600000006ff */
[----:B------:R-:W-:-:S04]  /*4100*/  FMUL.FTZ R109, R46, R109 ;  /* 0x0000006d2e6d7220 */ /* 0x000fc80000410000 */
[----:B------:R-:W-:-:S07]  /*4110*/  @P0 FADD.FTZ R109, R109, R110 ;  /* 0x0000006e6d6d0221 */ /* 0x000fce0000010000 */
.L_x_561:
[----:B------:R-:W-:Y:S05]  /*4120*/  BSYNC B0 ;  /* 0x0000000000007941 */ /* 0x000fea0003800000 */
.L_x_559:
        /* <DEDUP_REMOVED lines=15> */
.L_x_563:
[----:B------:R-:W-:Y:S01]  /*4220*/  FFMA.FTZ R109, R133, R112, R113 ;  /* 0x00000070856d7223 */ /* 0x000fe20000010071 */
[----:B------:R-:W-:-:S03]  /*4230*/  @P0 SHF.L.U32 R108, R157, 0x10, RZ ;  /* 0x000000109d6c0819 */ /* 0x000fc600000006ff */
[----:B------:R-:W-:-:S04]  /*4240*/  FADD.FTZ R109, R152, -R109 ;  /* 0x8000006d986d7221 */ /* 0x000fc80000010000 */
[----:B------:R-:W-:-:S04]  /*4250*/  FMUL.FTZ R109, R46, R109 ;  /* 0x0000006d2e6d7220 */ /* 0x000fc80000410000 */
[----:B------:R-:W-:-:S07]  /*4260*/  @P0 FADD.FTZ R109, R109, R108 ;  /* 0x0000006c6d6d0221 */ /* 0x000fce0000010000 */
.L_x_564:
[----:B------:R-:W-:Y:S05]  /*4270*/  BSYNC B0 ;  /* 0x0000000000007941 */ /* 0x000fea0003800000 */
.L_x_562:
        /* <DEDUP_REMOVED lines=13> */
[----:B------:R-:W-:-:S04]  /*4350*/  SHF.R.U32.HI R46, RZ, 0x10, R157 ;  /* 0x00000010ff2e7819 */ /* 0x000fc8000001169d */
[----:B------:R-:W-:Y:S01]  /*4360*/  SHF.L.U32 R46, R46, 0x10, RZ ;  /* 0x000000102e2e7819 */ /* 0x000fe200000006ff */
[----:B------:R-:W-:Y:S06]  /*4370*/  BRA `(.L_x_567) ;  /* 0x0000000000187947 */ /* 0x000fec0003800000 */
.L_x_566:
[----:B------:R-:W-:Y:S01]  /*4380*/  FFMA.FTZ R112, R154, R112, R113 ;  /* 0x000000709a707223 */ /* 0x000fe20000010071 */
[----:B------:R-:W-:-:S03]  /*4390*/  @P0 SHF.R.U32.HI R108, RZ, 0x10, R157 ;  /* 0x00000010ff6c0819 */ /* 0x000fc6000001169d */
[----:B------:R-:W-:Y:S02]  /*43a0*/  FADD.FTZ R109, R153, -R112 ;  /* 0x80000070996d7221 */ /* 0x000fe40000010000 */
[----:B------:R-:W-:Y:S02]  /*43b0*/  @P0 IMAD.U32 R111, R108, 0x10000, RZ ;  /* 0x000100006c6f0824 */ /* 0x000fe400078e00ff */
[----:B------:R-:W-:-:S04]  /*43c0*/  FMUL.FTZ R46, R46, R109 ;  /* 0x0000006d2e2e7220 */ /* 0x000fc80000410000 */
[----:B------:R-:W-:-:S07]  /*43d0*/  @P0 FADD.FTZ R46, R46, R111 ;  /* 0x0000006f2e2e0221 */ /* 0x000fce0000010000 */
.L_x_567:
[----:B------:R-:W-:Y:S05]  /*43e0*/  BSYNC B0 ;  /* 0x0000000000007941 */ /* 0x000fea0003800000 */
.L_x_565:
[----:B------:R-:W0:Y:S01]  /*43f0*/  @P4 LDC R109, c[0x0][0x29c] ;  /* 0x0000a700ff6d4b82 */ /* 0x000e220000000800 */
        /* <DEDUP_REMOVED lines=16> */
.L_x_568:
[----:B------:R-:W-:Y:S01]  /*4500*/  BSSY B0, `(.L_x_569) ;  /* 0x000000c000007945 */ /* 0x000fe20003800000 */
[----:B------:R-:W-:Y:S01]  /*4510*/  @P4 FFMA.FTZ R59, R114, R112, R59 ;  /* 0x00000070723b4223 */ /* 0x000fe2000001003b */
[----:B------:R-:W-:Y:S02]  /*4520*/  @P4 PRMT R175, R166, 0x7610, R175 ;  /* 0x00007610a6af4816 */ /* 0x000fe400000000af */
        /* <DEDUP_REMOVED lines=9> */
.L_x_570:
[----:B------:R-:W-:Y:S05]  /*45c0*/  BSYNC B0 ;  /* 0x0000000000007941 */ /* 0x000fea0003800000 */
.L_x_569:
[----:B------:R-:W-:Y:S01]  /*45d0*/  VIADD R2, R2, UR12 ;  /* 0x0000000c02027c36 */ /* 0x000fe20008000000 */
[----:B------:R-:W-:-:S04]  /*45e0*/  SEL R166, RZ, 0x1, P3 ;  /* 0x00000001ffa67807 */ /* 0x000fc80001800000 */
[----:B------:R-:W-:-:S13]  /*45f0*/  ISETP.GE.AND P0, PT, R2, UR13, PT ;  /* 0x0000000d02007c0c */ /* 0x000fda000bf06270 */
[----:B------:R-:W-:Y:S05]  /*4600*/  @!P0 BRA `(.L_x_571) ;  /* 0xffffffc000e48947 */ /* 0x000fea000383ffff */
.L_x_483:
[----:B------:R-:W2:Y:S01]  /*4610*/  S2UR UR6, SR_CTAID.X ;  /* 0x00000000000679c3 */ /* 0x000ea20000002500 */
[----:B------:R-:W-:-:S07]  /*4620*/  LOP3.LUT R9, R0, 0x7f, RZ, 0xc0, !PT ;  /* 0x0000007f00097812 */ /* 0x000fce00078ec0ff */
[----:B------:R-:W3:Y:S08]  /*4630*/  LDC.64 R2, c[0x0][0x2d0] ;  /* 0x0000b400ff027b82 */ /* 0x000ef00000000a00 */
[----:B------:R-:W4:Y:S08]  /*4640*/  LDC.64 R4, c[0x0][0x2d8] ;  /* 0x0000b600ff047b82 */ /* 0x000f300000000a00 */
[----:B------:R-:W5:Y:S01]  /*4650*/  LDC.64 R6, c[0x0][0x2f0] ;  /* 0x0000bc00ff067b82 */ /* 0x000f620000000a00 */
[----:B--2---:R-:W-:Y:S01]  /*4660*/  LEA.HI R8, R0, UR6, RZ, 0x19 ;  /* 0x0000000600087c11 */ /* 0x004fe2000f8fc8ff */
[----:B------:R-:W-:-:S04]  /*4670*/  ULDC UR6, c[0x0][0x218] ;  /* 0x0000860000067ab9 */ /* 0x000fc80000000800 */
[----:B------:R-:W-:-:S05]  /*4680*/  IMAD R8, R8, UR6, RZ ;  /* 0x0000000608087c24 */ /* 0x000fca000f8e02ff */
[----:B------:R-:W-:-:S05]  /*4690*/  LEA.HI R9, R8, R9, RZ, 0x1e ;  /* 0x0000000908097211 */ /* 0x000fca00078ff0ff */
[----:B---3--:R-:W-:-:S04]  /*46a0*/  IMAD.WIDE.U32 R2, R9, 0x10, R2 ;  /* 0x0000001009027825 */ /* 0x008fc800078e0002 */
[C---:B----4-:R-:W-:Y:S01]  /*46b0*/  IMAD.WIDE.U32 R4, R9.reuse, 0x10, R4 ;  /* 0x0000001009047825 */ /* 0x050fe200078e0004 */
[----:B------:R-:W-:Y:S03]  /*46c0*/  STG.E.128 desc[UR4][R2.64], R92 ;  /* 0x0000005c02007986 */ /* 0x000fe6000c101d04 */
[----:B-----5:R-:W-:Y:S01]  /*46d0*/  IMAD.WIDE.U32 R6, R9, 0x10, R6 ;  /* 0x0000001009067825 */ /* 0x020fe200078e0006 */
        /* <DEDUP_REMOVED lines=15> */
.L_x_487:
[----:B------:R-:W-:Y:S01]  /*47d0*/  HFMA2.MMA R189, -RZ, RZ, 0, 9.5367431640625e-07 ;  /* 0x00000010ffbd7435 */ /* 0x000fe200000001ff */
[----:B------:R-:W-:Y:S01]  /*47e0*/  MOV R188, R171 ;  /* 0x000000ab00bc7202 */ /* 0x000fe20000000f00 */
[----:B------:R-:W-:Y:S01]  /*47f0*/  IMAD.MOV.U32 R190, RZ, RZ, 0x1f ;  /* 0x0000001fffbe7424 */ /* 0x000fe200078e00ff */
[----:B------:R-:W-:-:S08]  /*4800*/  MOV R187, 0xffffffff ;  /* 0xffffffff00bb7802 */ /* 0x000fd00000000f00 */
[----:B-----5:R-:W-:Y:S05]  /*4810*/  WARPSYNC.COLLECTIVE R187, `(.L_x_572) ;  /* 0x00000000bb087348 */ /* 0x020fea0003c00000 */
[----:B------:R0:W1:Y:S02]  /*4820*/  SHFL.DOWN P1, R186, R188, R189, R190 ;  /* 0x080000bdbcba7389 */ /* 0x00006400000200be */
[----:B01---5:R-:W-:Y:S01]  /*4830*/  ENDCOLLECTIVE ;  /* 0x000000000000791b */ /* 0x023fe20003800000 */
.L_x_572:
[----:B------:R-:W-:Y:S01]  /*4840*/  IMAD.MOV.U32 R188, RZ, RZ, R181 ;  /* 0x000000ffffbc7224 */ /* 0x000fe200078e00b5 */
[----:B------:R-:W-:-:S07]  /*4850*/  MOV R108, R186 ;  /* 0x000000ba006c7202 */ /* 0x000fce0000000f00 */
[----:B------:R-:W-:Y:S05]  /*4860*/  WARPSYNC.COLLECTIVE R187, `(.L_x_573) ;  /* 0x00000000bb087348 */ /* 0x000fea0003c00000 */
[----:B------:R0:W1:Y:S02]  /*4870*/  SHFL.DOWN P1, R186, R188, R189, R190 ;  /* 0x080000bdbcba7389 */ /* 0x00006400000200be */
[----:B01----:R-:W-:Y:S01]  /*4880*/  ENDCOLLECTIVE ;  /* 0x000000000000791b */ /* 0x003fe20003800000 */
.L_x_573:
[----:B------:R-:W-:-:S05]  /*4890*/  FADD.FTZ R108, R108, R171 ;  /* 0x000000ab6c6c7221 */ /* 0x000fca0000010000 */
[----:B------:R-:W-:Y:S01]  /*48a0*/  MOV R188, R108 ;  /* 0x0000006c00bc7202 */ /* 0x000fe20000000f00 */
[----:B------:R-:W-:Y:S01]  /*48b0*/  IMAD.MOV.U32 R189, RZ, RZ, 0x8 ;  /* 0x00000008ffbd7424 */ /* 0x000fe200078e00ff */
[----:B------:R-:W-:-:S07]  /*48c0*/  MOV R112, R186 ;  /* 0x000000ba00707202 */ /* 0x000fce0000000f00 */
[----:B------:R-:W-:Y:S05]  /*48d0*/  WARPSYNC.COLLECTIVE R187, `(.L_x_574) ;  /* 0x00000000bb087348 */ /* 0x000fea0003c00000 */
[----:B------:R0:W1:Y:S02]  /*48e0*/  SHFL.DOWN P1, R186, R188, R189, R190 ;  /* 0x080000bdbcba7389 */ /* 0x00006400000200be */
[----:B01----:R-:W-:Y:S01]  /*48f0*/  ENDCOLLECTIVE ;  /* 0x000000000000791b */ /* 0x003fe20003800000 */
.L_x_574:
[----:B------:R-:W-:-:S05]  /*4900*/  FADD.FTZ R112, R112, R181 ;  /* 0x000000b570707221 */ /* 0x000fca0000010000 */
[----:B------:R-:W-:Y:S02]  /*4910*/  MOV R188, R112 ;  /* 0x0000007000bc7202 */ /* 0x000fe40000000f00 */
[----:B------:R-:W-:-:S07]  /*4920*/  MOV R109, R186 ;  /* 0x000000ba006d7202 */ /* 0x000fce0000000f00 */
[----:B------:R-:W-:Y:S05]  /*4930*/  WARPSYNC.COLLECTIVE R187, `(.L_x_575) ;  /* 0x00000000bb087348 */ /* 0x000fea0003c00000 */
[----:B------:R0:W1:Y:S02]  /*4940*/  SHFL.DOWN P1, R186, R188, R189, R190 ;  /* 0x080000bdbcba7389 */ /* 0x00006400000200be */
[----:B01----:R-:W-:Y:S01]  /*4950*/  ENDCOLLECTIVE ;  /* 0x000000000000791b */ /* 0x003fe20003800000 */
.L_x_575:
[----:B------:R-:W-:Y:S01]  /*4960*/  FADD.FTZ R109, R108, R109 ;  /* 0x0000006d6c6d7221 */ /* 0x000fe20000010000 */
[----:B------:R-:W-:-:S04]  /*4970*/  HFMA2.MMA R189, -RZ, RZ, 0, 2.384185791015625e-07 ;  /* 0x00000004ffbd7435 */ /* 0x000fc800000001ff */
[----:B------:R-:W-:Y:S01]  /*4980*/  MOV R188, R109 ;  /* 0x0000006d00bc7202 */ /* 0x000fe20000000f00 */
[----:B------:R-:W-:-:S07]  /*4990*/  IMAD.MOV.U32 R113, RZ, RZ, R186 ;  /* 0x000000ffff717224 */ /* 0x000fce00078e00ba */
[----:B------:R-:W-:Y:S05]  /*49a0*/  WARPSYNC.COLLECTIVE R187, `(.L_x_576) ;  /* 0x00000000bb087348 */ /* 0x000fea0003c00000 */
[----:B------:R0:W1:Y:S02]  /*49b0*/  SHFL.DOWN P1, R186, R188, R189, R190 ;  /* 0x080000bdbcba7389 */ /* 0x00006400000200be */
[----:B01----:R-:W-:Y:S01]  /*49c0*/  ENDCOLLECTIVE ;  /* 0x000000000000791b */ /* 0x003fe20003800000 */
.L_x_576:
[----:B------:R-:W-:-:S05]  /*49d0*/  FADD.FTZ R113, R112, R113 ;  /* 0x0000007170717221 */ /* 0x000fca0000010000 */
[----:B------:R-:W-:Y:S01]  /*49e0*/  MOV R188, R113 ;  /* 0x0000007100bc7202 */ /* 0x000fe20000000f00 */
[----:B------:R-:W-:-:S07]  /*49f0*/  IMAD.MOV.U32 R114, RZ, RZ, R186 ;  /* 0x000000ffff727224 */ /* 0x000fce00078e00ba */
[----:B------:R-:W-:Y:S05]  /*4a00*/  WARPSYNC.COLLECTIVE R187, `(.L_x_577) ;  /* 0x00000000bb087348 */ /* 0x000fea0003c00000 */
[----:B------:R0:W1:Y:S02]  /*4a10*/  SHFL.DOWN P1, R186, R188, R189, R190 ;  /* 0x080000bdbcba7389 */ /* 0x00006400000200be */
[----:B01----:R-:W-:Y:S01]  /*4a20*/  ENDCOLLECTIVE ;  /* 0x000000000000791b */ /* 0x003fe20003800000 */
.L_x_577:
[----:B------:R-:W-:Y:S01]  /*4a30*/  FADD.FTZ R114, R109, R114 ;  /* 0x000000726d727221 */ /* 0x000fe20000010000 */
[----:B------:R-:W-:-:S03]  /*4a40*/  HFMA2.MMA R189, -RZ, RZ, 0, 1.1920928955078125e-07 ;  /* 0x00000002ffbd7435 */ /* 0x000fc600000001ff */
[----:B------:R-:W-:Y:S01]  /*4a50*/  IMAD.MOV.U32 R188, RZ, RZ, R114 ;  /* 0x000000ffffbc7224 */ /* 0x000fe200078e0072 */
[----:B------:R-:W-:-:S07]  /*4a60*/  MOV R166, R186 ;  /* 0x000000ba00a67202 */ /* 0x000fce0000000f00 */
[----:B------:R-:W-:Y:S05]  /*4a70*/  WARPSYNC.COLLECTIVE R187, `(.L_x_578) ;  /* 0x00000000bb087348 */ /* 0x000fea0003c00000 */
[----:B------:R0:W1:Y:S02]  /*4a80*/  SHFL.DOWN P1, R186, R188, R189, R190 ;  /* 0x080000bdbcba7389 */ /* 0x00006400000200be */
[----:B01----:R-:W-:Y:S01]  /*4a90*/  ENDCOLLECTIVE ;  /* 0x000000000000791b */ /* 0x003fe20003800000 */
.L_x_578:
[----:B------:R-:W-:-:S04]  /*4aa0*/  FADD.FTZ R166, R113, R166 ;  /* 0x000000a671a67221 */ /* 0x000fc80000010000 */
[----:B------:R-:W-:Y:S01]  /*4ab0*/  IMAD.MOV.U32 R188, RZ, RZ, R166 ;  /* 0x000000ffffbc7224 */ /* 0x000fe200078e00a6 */
[----:B------:R-:W-:-:S07]  /*4ac0*/  MOV R115, R186 ;  /* 0x000000ba00737202 */ /* 0x000fce0000000f00 */
[----:B------:R-:W-:Y:S05]  /*4ad0*/  WARPSYNC.COLLECTIVE R187, `(.L_x_579) ;  /* 0x00000000bb087348 */ /* 0x000fea0003c00000 */
[----:B------:R0:W1:Y:S02]  /*4ae0*/  SHFL.DOWN P1, R186, R188, R189, R190 ;  /* 0x080000bdbcba7389 */ /* 0x00006400000200be */
[----:B01----:R-:W-:Y:S01]  /*4af0*/  ENDCOLLECTIVE ;  /* 0x000000000000791b */ /* 0x003fe20003800000 */
.L_x_579:
[----:B------:R-:W-:-:S05]  /*4b00*/  FADD.FTZ R115, R114, R115 ;  /* 0x0000007372737221 */ /* 0x000fca0000010000 */
[----:B------:R-:W-:Y:S01]  /*4b10*/  MOV R188, R115 ;  /* 0x0000007300bc7202 */ /* 0x000fe20000000f00 */
[----:B------:R-:W-:Y:S01]  /*4b20*/  IMAD.MOV.U32 R189, RZ, RZ, 0x1 ;  /* 0x00000001ffbd7424 */ /* 0x000fe200078e00ff */
[----:B------:R-:W-:-:S07]  /*4b30*/  MOV R171, R186 ;  /* 0x000000ba00ab7202 */ /* 0x000fce0000000f00 */
[----:B------:R-:W-:Y:S05]  /*4b40*/  WARPSYNC.COLLECTIVE R187, `(.L_x_580) ;  /* 0x00000000bb087348 */ /* 0x000fea0003c00000 */
[----:B------:R0:W1:Y:S02]  /*4b50*/  SHFL.DOWN P1, R186, R188, R189, R190 ;  /* 0x080000bdbcba7389 */ /* 0x00006400000200be */
[----:B01----:R-:W-:Y:S01]  /*4b60*/  ENDCOLLECTIVE ;  /* 0x000000000000791b */ /* 0x003fe20003800000 */
.L_x_580:
[----:B------:R-:W-:-:S05]  /*4b70*/  FADD.FTZ R171, R166, R171 ;  /* 0x000000aba6ab7221 */ /* 0x000fca0000010000 */
[----:B------:R-:W-:Y:S02]  /*4b80*/  MOV R188, R171 ;  /* 0x000000ab00bc7202 */ /* 0x000fe40000000f00 */
[----:B------:R-:W-:-:S07]  /*4b90*/  MOV R112, R186 ;  /* 0x000000ba00707202 */ /* 0x000fce0000000f00 */
[----:B------:R-:W-:Y:S05]  /*4ba0*/  WARPSYNC.COLLECTIVE R187, `(.L_x_581) ;  /* 0x00000000bb087348 */ /* 0x000fea0003c00000 */
[----:B------:R0:W1:Y:S02]  /*4bb0*/  SHFL.DOWN P1, R186, R188, R189, R190 ;  /* 0x080000bdbcba7389 */ /* 0x00006400000200be */
[----:B01----:R-:W-:Y:S01]  /*4bc0*/  ENDCOLLECTIVE ;  /* 0x000000000000791b */ /* 0x003fe20003800000 */
.L_x_581:
[----:B------:R-:W-:Y:S05]  /*4bd0*/  BRA `(.L_x_582) ;  /* 0xffffffd000907947 */ /* 0x000fea000383ffff */
.L_x_583:
        /* <DEDUP_REMOVED lines=10> */
.L_x_11825:


//--------------------- .text._ZN10layer_norm13ln_bwd_kernelINS_13Kernel_traitsI13__nv_bfloat16S2_S2_S2_fjLj2560ELj1ELj1ELj4ELj8ENS_18Kernel_traits_baseILj2560ES2_S2_S2_S2_fjLj128EEEEELb1ELb0ELb0ELb0EEEvNS_9BwdParamsE --------------------------
	.section	.text._ZN10layer_norm13ln_bwd_kernelINS_13Kernel_traitsI13__nv_bfloat16S2_S2_S2_fjLj2560ELj1ELj1ELj4ELj8ENS_18Kernel_traits_baseILj2560ES2_S2_S2_S2_fjLj128EEEEELb1ELb0ELb0ELb0EEEvNS_9BwdParamsE,"ax",@progbits
	.align	128
        .global         _ZN10layer_norm13ln_bwd_kernelINS_13Kernel_traitsI13__nv_bfloat16S2_S2_S2_fjLj2560ELj1ELj1ELj4ELj8ENS_18Kernel_traits_baseILj2560ES2_S2_S2_S2_fjLj128EEEEELb1ELb0ELb0ELb0EEEvNS_9BwdParamsE
        .type           _ZN10layer_norm13ln_bwd_kernelINS_13Kernel_traitsI13__nv_bfloat16S2_S2_S2_fjLj2560ELj1ELj1ELj4ELj8ENS_18Kernel_traits_baseILj2560ES2_S2_S2_S2_fjLj128EEEEELb1ELb0ELb0ELb0EEEvNS_9BwdParamsE,@function
        .size           _ZN10layer_norm13ln_bwd_kernelINS_13Kernel_traitsI13__nv_bfloat16S2_S2_S2_fjLj2560ELj1ELj1ELj4ELj8ENS_18Kernel_traits_baseILj2560ES2_S2_S2_S2_fjLj128EEEEELb1ELb0ELb0ELb0EEEvNS_9BwdParamsE,(.L_x_11826 - _ZN10layer_norm13ln_bwd_kernelINS_13Kernel_traitsI13__nv_bfloat16S2_S2_S2_fjLj2560ELj1ELj1ELj4ELj8ENS_18Kernel_traits_baseILj2560ES2_S2_S2_S2_fjLj128EEEEELb1ELb0ELb0ELb0EEEvNS_9BwdParamsE)
        .other          _ZN10layer_norm13ln_bwd_kernelINS_13Kernel_traitsI13__nv_bfloat16S2_S2_S2_fjLj2560ELj1ELj1ELj4ELj8ENS_18Kernel_traits_baseILj2560ES2_S2_S2_S2_fjLj128EEEEELb1ELb0ELb0ELb0EEEvNS_9BwdParamsE,@"STO_CUDA_ENTRY STV_DEFAULT"
_ZN10layer_norm13ln_bwd_kernelINS_13Kernel_traitsI13__nv_bfloat16S2_S2_S2_fjLj2560ELj1ELj1ELj4ELj8ENS_18Kernel_traits_baseILj2560ES2_S2_S2_S2_fjLj128EEEEELb1ELb0ELb0ELb0EEEvNS_9BwdParamsE:
.text._ZN10layer_norm13ln_bwd_kernelINS_13Kernel_traitsI13__nv_bfloat16S2_S2_S2_fjLj2560ELj1ELj1ELj4ELj8ENS_18Kernel_traits_baseILj2560ES2_S2_S2_S2_fjLj128EEEEELb1ELb0ELb0ELb0EEEvNS_9BwdParamsE:
        /* <DEDUP_REMOVED lines=35> */
[----:B------:R-:W-:Y:S01]  /*0230*/  @P4 IADD3 R25, R25, 0x80, RZ ;  /* 0x0000008019194810 */ /* 0x000fe20007ffe0ff */
[----:B------:R-:W0:Y:S03]  /*0240*/  @P0 LDC.64 R22, c[0x0][0x260] ;  /* 0x00009800ff160b82 */ /* 0x000e260000000a00 */
[----:B------:R2:W5:Y:S01]  /*0250*/  @P4 LDG.E.64 R6, desc[UR4][R16.64] ;  /* 0x0000000410064981 */ /* 0x000562000c1e1b00 */
[----:B---3--:R-:W-:-:S04]  /*0260*/  @P3 IMAD.WIDE.U32 R18, R25, 0x8, R18 ;  /* 0x0000000819123825 */ /* 0x008fc800078e0012 */
[----:B------:R-:W-:Y:S01]  /*0270*/  @P3 VIADD R25, R25, 0x80 ;  /* 0x0000008019193836 */ /* 0x000fe20000000000 */
[----:B------:R2:W5:Y:S03]  /*0280*/  @P3 LDG.E.64 R8, desc[UR4][R18.64] ;  /* 0x0000000412083981 */ /* 0x000566000c1e1b00 */
        /* <DEDUP_REMOVED lines=28> */
[----:B-----5:R-:W-:Y:S01]  /*0450*/  IMAD.MOV.U32 R3, RZ, RZ, R4 ;  /* 0x000000ffff037224 */ /* 0x020fe200078e0004 */
[----:B------:R-:W-:Y:S01]  /*0460*/  SHF.R.U64 R73, R4, 0x10, R5 ;  /* 0x0000001004497819 */ /* 0x000fe20000001205 */
[----:B------:R-:W-:Y:S01]  /*0470*/  IMAD.MOV.U32 R13, RZ, RZ, R6 ;  /* 0x000000ffff0d7224 */ /* 0x000fe200078e0006 */
[----:B------:R-:W0:Y:S01]  /*0480*/  LDC.U8 R4, c[0x0][0x2a0] ;  /* 0x0000a800ff047b82 */ /* 0x000e220000000000 */
[----:B------:R-:W-:Y:S01]  /*0490*/  IMAD.MOV.U32 R17, RZ, RZ, R8 ;  /* 0x000000ffff117224 */ /* 0x000fe200078e0008 */
[----:B------:R-:W-:Y:S01]  /*04a0*/  MOV R12, R5 ;  /* 0x00000005000c7202 */ /* 0x000fe20000000f00 */
[----:B------:R-:W-:Y:S01]  /*04b0*/  IMAD.MOV.U32 R19, RZ, RZ, R10 ;  /* 0x000000ffff137224 */ /* 0x000fe200078e000a */
[----:B------:R-:W-:Y:S01]  /*04c0*/  MOV R16, R7 ;  /* 0x0000000700107202 */ /* 0x000fe20000000f00 */
[----:B------:R-:W-:Y:S01]  /*04d0*/  ULDC.64 UR6, c[0x0][0x270] ;  /* 0x00009c0000067ab9 */ /* 0x000fe20000000a00 */
[----:B------:R-:W-:Y:S01]  /*04e0*/  MOV R18, R9 ;  /* 0x0000000900127202 */ /* 0x000fe20000000f00 */
[----:B------:R-:W-:Y:S01]  /*04f0*/  IMAD.MOV.U32 R21, RZ, RZ, R14 ;  /* 0x000000ffff157224 */ /* 0x000fe200078e000e */
[----:B------:R-:W-:Y:S01]  /*0500*/  MOV R20, R11 ;  /* 0x0000000b00147202 */ /* 0x000fe20000000f00 */
[----:B------:R-:W-:Y:S01]  /*0510*/  HFMA2.MMA R69, -RZ, RZ, 0, 0 ;  /* 0x00000000ff457435 */ /* 0x000fe200000001ff */
[--C-:B------:R-:W-:Y:S01]  /*0520*/  SHF.R.U64 R28, R8, 0x10, R9.reuse ;  /* 0x00000010081c7819 */ /* 0x100fe20000001209 */
[----:B------:R-:W-:Y:S01]  /*0530*/  IMAD.MOV.U32 R116, RZ, RZ, 0x1 ;  /* 0x00000001ff747424 */ /* 0x000fe200078e00ff */
[----:B------:R-:W-:Y:S01]  /*0540*/  SHF.R.U32.HI R27, RZ, 0x10, R9 ;  /* 0x00000010ff1b7819 */ /* 0x000fe20000011609 */
[----:B------:R-:W-:Y:S01]  /*0550*/  IMAD.U32 R9, R13, 0x10000, RZ ;  /* 0x000100000d097824 */ /* 0x000fe200078e00ff */
[----:B------:R-:W-:Y:S01]  /*0560*/  MOV R23, R15 ;  /* 0x0000000f00177202 */ /* 0x000fe20000000f00 */
[----:B------:R-:W-:Y:S01]  /*0570*/  IMAD.U32 R13, R17, 0x10000, RZ ;  /* 0x00010000110d7824 */ /* 0x000fe200078e00ff */
[----:B------:R-:W-:Y:S01]  /*0580*/  SHF.R.U32.HI R72, RZ, 0x10, R5 ;  /* 0x00000010ff487819 */ /* 0x000fe20000011605 */
        /* <DEDUP_REMOVED lines=9> */
[----:B------:R-:W-:Y:S01]  /*0620*/  ISETP.NE.U32.AND P1, PT, RZ, UR6, PT ;  /* 0x00000006ff007c0c */ /* 0x000fe2000bf25070 */
[----:B------:R-:W-:Y:S01]  /*0630*/  IMAD.U32 R21, R21, 0x10000, RZ ;  /* 0x0001000015157824 */ /* 0x000fe200078e00ff */
[--C-:B------:R-:W-:Y:S01]  /*0640*/  SHF.R.U64 R22, R14, 0x10, R15.reuse ;  /* 0x000000100e167819 */ /* 0x100fe2000000120f */
[----:B------:R-:W-:Y:S01]  /*0650*/  IMAD.U32 R23, R23, 0x10000, RZ ;  /* 0x0001000017177824 */ /* 0x000fe200078e00ff */
[----:B------:R-:W-:Y:S01]  /*0660*/  SHF.R.U32.HI R24, RZ, 0x10, R15 ;  /* 0x00000010ff187819 */ /* 0x000fe2000001160f */
[----:B------:R-:W-:Y:S01]  /*0670*/  IMAD.U32 R15, R18, 0x10000, RZ ;  /* 0x00010000120f7824 */ /* 0x000fe200078e00ff */
[----:B------:R-:W-:-:S02]  /*0680*/  ISETP.NE.AND.EX P1, PT, RZ, UR7, PT, P1 ;  /* 0x00000007ff007c0c */ /* 0x000fc4000bf25310 */
        /* <DEDUP_REMOVED lines=9> */
[----:B0-----:R-:W-:-:S07]  /*0720*/  SHF.L.U32 R24, R24, 0x10, RZ ;  /* 0x0000001018187819 */ /* 0x001fce00000006ff */
.L_x_611:
[----:B0-234-:R-:W0:Y:S01]  /*0730*/  @P1 LDC.64 R72, c[0x0][0x270] ;  /* 0x00009c00ff481b82 */ /* 0x01de220000000a00 */
[----:B-1----:R-:W-:Y:S02]  /*0740*/  SHF.R.S32.HI R74, RZ, 0x1f, R2 ;  /* 0x0000001fff4a7819 */ /* 0x002fe40000011402 */
[----:B0-----:R-:W-:-:S04]  /*0750*/  @P1 LEA R76, P0, R2, R72, 0x1 ;  /* 0x00000048024c1211 */ /* 0x001fc800078008ff */
[C---:B------:R-:W-:Y:S02]  /*0760*/  @P1 LEA.HI.X R77, R2.reuse, R73, R74, 0x1, P0 ;  /* 0x00000049024d1211 */ /* 0x040fe400000f0c4a */
[----:B------:R-:W0:Y:S03]  /*0770*/  LDC.64 R74, c[0x0][0x250] ;  /* 0x00009400ff4a7b82 */ /* 0x000e260000000a00 */
[----:B------:R1:W5:Y:S05]  /*0780*/  @P1 LDG.E.U16 R117, desc[UR4][R76.64] ;  /* 0x000000044c751981 */ /* 0x00036a000c1e1500 */
[----:B------:R-:W2:Y:S01]  /*0790*/  LDC.64 R72, c[0x0][0x258] ;  /* 0x00009600ff487b82 */ /* 0x000ea20000000a00 */
[----:B0-----:R-:W-:-:S05]  /*07a0*/  IMAD.WIDE R74, R2, 0x4, R74 ;  /* 0x00000004024a7825 */ /* 0x001fca00078e024a */
[----:B------:R1:W5:Y:S01]  /*07b0*/  LDG.E R138, desc[UR4][R74.64] ;  /* 0x000000044a8a7981 */ /* 0x000362000c1e1900 */
[----:B--2---:R-:W-:-:S05]  /*07c0*/  IMAD.WIDE R72, R2, 0x4, R72 ;  /* 0x0000000402487825 */ /* 0x004fca00078e0248 */
[----:B------:R1:W5:Y:S01]  /*07d0*/  LDG.E R135, desc[UR4][R72.64] ;  /* 0x0000000448877981 */ /* 0x000362000c1e1900 */
[----:B------:R-:W-:-:S04]  /*07e0*/  IMAD.U32 R137, RZ, RZ, UR20 ;  /* 0x00000014ff897e24 */ /* 0x000fc8000f8e00ff */
[----:B------:R-:W-:Y:S01]  /*07f0*/  IMAD R78, R2, R137, RZ ;  /* 0x00000089024e7224 */ /* 0x000fe200078e02ff */
[----:B------:R-:W-:-:S04]  /*0800*/  LOP3.LUT R136, R0, 0x7f, RZ, 0xc0, !PT ;  /* 0x0000007f00887812 */ /* 0x000fc800078ec0ff */
[----:B------:R-:W-:-:S04]  /*0810*/  SHF.R.S32.HI R79, RZ, 0x1f, R78 ;  /* 0x0000001fff4f7819 */ /* 0x000fc8000001144e */
[----:B------:R-:W-:Y:S01]  /*0820*/  LEA.HI R79, R79, R78, RZ, 0x2 ;  /* 0x0000004e4f4f7211 */ /* 0x000fe200078f10ff */
[----:B------:R-:W-:Y:S03]  /*0830*/  BSSY B0, `(.L_x_585) ;  /* 0x0000041000007945 */ /* 0x000fe60003800000 */
[----:B------:R-:W-:Y:S01]  /*0840*/  LEA.HI.SX32 R133, R79, R136, 0x1e ;  /* 0x000000884f857211 */ /* 0x000fe200078ff2ff */
[----:B------:R-:W-:Y:S01]  /*0850*/  IMAD.MOV.U32 R140, RZ, RZ, RZ ;  /* 0x000000ffff8c7224 */ /* 0x000fe200078e00ff */
[----:B------:R-:W-:Y:S02]  /*0860*/  MOV R139, RZ ;  /* 0x000000ff008b7202 */ /* 0x000fe40000000f00 */
[----:B------:R-:W-:Y:S01]  /*0870*/  MOV R141, R133 ;  /* 0x00000085008d7202 */ /* 0x000fe20000000f00 */
[----:B-1----:R-:W-:Y:S06]  /*0880*/  @!P5 BRA `(.L_x_586) ;  /* 0x0000000000ecd947 */ /* 0x002fec0003800000 */
[----:B------:R-:W0:Y:S01]  /*0890*/  LDC.64 R74, c[0x0][0x2b8] ;  /* 0x0000ae00ff4a7b82 */ /* 0x000e220000000a00 */
[----:B------:R-:W-:-:S04]  /*08a0*/  LEA R78, P0, R133, UR12, 0x2 ;  /* 0x0000000c854e7c11 */ /* 0x000fc8000f8010ff */
[C---:B------:R-:W-:Y:S02]  /*08b0*/  LEA.HI.X R79, R133.reuse, UR13, RZ, 0x2, P0 ;  /* 0x0000000d854f7c11 */ /* 0x040fe400080f14ff */
[----:B------:R-:W-:-:S03]  /*08c0*/  LEA R72, P0, R133, UR10, 0x3 ;  /* 0x0000000a85487c11 */ /* 0x000fc6000f8018ff */
[----:B------:R-:W5:Y:S01]  /*08d0*/  LDG.E R25, desc[UR4][R78.64] ;  /* 0x000000044e197981 */ /* 0x000f62000c1e1900 */
[----:B------:R-:W-:Y:S02]  /*08e0*/  LEA.HI.X R73, R133, UR11, RZ, 0x3, P0 ;  /* 0x0000000b85497c11 */ /* 0x000fe400080f1cff */
[----:B------:R-:W-:-:S04]  /*08f0*/  ISETP.NE.U32.AND P0, PT, RZ, UR8, PT ;  /* 0x00000008ff007c0c */ /* 0x000fc8000bf05070 */
[----:B------:R-:W2:Y:S01]  /*0900*/  LDG.E.64 R72, desc[UR4][R72.64] ;  /* 0x0000000448487981 */ /* 0x000ea2000c1e1b00 */
[----:B------:R-:W-:Y:S01]  /*0910*/  ISETP.NE.AND.EX P0, PT, RZ, UR9, PT, P0 ;  /* 0x00000009ff007c0c */ /* 0x000fe2000bf05300 */
[----:B0-----:R-:W-:-:S06]  /*0920*/  IMAD.WIDE.U32 R74, R133, 0x8, R74 ;  /* 0x00000008854a7825 */ /* 0x001fcc00078e004a */
[----:B------:R-:W3:Y:S06]  /*0930*/  LDG.E.64 R74, desc[UR4][R74.64] ;  /* 0x000000044a4a7981 */ /* 0x000eec000c1e1b00 */
[----:B------:R-:W-:-:S04]  /*0940*/  @P0 LEA R76, P6, R133, UR8, 0x3 ;  /* 0x00000008854c0c11 */ /* 0x000fc8000f8c18ff */
[----:B------:R-:W-:-:S05]  /*0950*/  @P0 LEA.HI.X R77, R133, UR9, RZ, 0x3, P6 ;  /* 0x00000009854d0c11 */ /* 0x000fca000b0f1cff */
[----:B------:R0:W5:Y:S01]  /*0960*/  @P0 LDG.E.64 R110, desc[UR4][R76.64] ;  /* 0x000000044c6e0981 */ /* 0x000162000c1e1b00 */
[----:B------:R-:W-:-:S04]  /*0970*/  ISETP.NE.AND P0, PT, R4, RZ, PT ;  /* 0x000000ff0400720c */ /* 0x000fc80003f05270 */
[----:B-----5:R-:W-:Y:S02]  /*0980*/  FSEL R127, R138, RZ, !P0 ;  /* 0x000000ff8a7f7208 */ /* 0x020fe40004000000 */
[----:B------:R-:W-:Y:S02]  /*0990*/  IADD3 R141, R133, 0x80, RZ ;  /* 0x00000080858d7810 */ /* 0x000fe40007ffe0ff */
[C-C-:B--2---:R-:W-:Y:S01]  /*09a0*/  SHF.R.U64 R131, R72.reuse, 0x10, R73.reuse ;  /* 0x0000001048837819 */ /* 0x144fe20000001249 */
[----:B------:R-:W-:Y:S01]  /*09b0*/  IMAD.U32 R128, R72, 0x10000, RZ ;  /* 0x0001000048807824 */ /* 0x000fe200078e00ff */
[----:B------:R-:W-:Y:S02]  /*09c0*/  SHF.R.U32.HI R129, RZ, 0x10, R73 ;  /* 0x00000010ff817819 */ /* 0x000fe40000011649 */
[----:B------:R-:W-:Y:S01]  /*09d0*/  SHF.L.U32 R130, R73, 0x10, RZ ;  /* 0x0000001049827819 */ /* 0x000fe200000006ff */
[----:B------:R-:W-:Y:S01]  /*09e0*/  FADD.FTZ R128, -R127, R128 ;  /* 0x000000807f807221 */ /* 0x000fe20000010100 */
[----:B---3--:R-:W-:Y:S01]  /*09f0*/  IMAD.MOV.U32 R3, RZ, RZ, R74 ;  /* 0x000000ffff037224 */ /* 0x008fe200078e004a */
[----:B------:R-:W-:Y:S01]  /*0a00*/  SHF.R.U64 R73, R74, 0x10, R75 ;  /* 0x000000104a497819 */ /* 0x000fe2000000124b */
[----:B------:R-:W-:-:S02]  /*0a10*/  IMAD.U32 R74, R131, 0x10000, RZ ;  /* 0x00010000834a7824 */ /* 0x000fc400078e00ff */
[----:B------:R-:W-:Y:S02]  /*0a20*/  IMAD.U32 R132, R3, 0x10000, RZ ;  /* 0x0001000003847824 */ /* 0x000fe400078e00ff */
[----:B------:R-:W-:Y:S01]  /*0a30*/  FMUL.FTZ R3, R135, R128 ;  /* 0x0000008087037220 */ /* 0x000fe20000410000 */
[C---:B------:R-:W-:Y:S01]  /*0a40*/  FADD.FTZ R74, -R127.reuse, R74 ;  /* 0x0000004a7f4a7221 */ /* 0x040fe20000010100 */
[----:B0-----:R-:W-:Y:S01]  /*0a50*/  FADD.FTZ R76, -R127, R130 ;  /* 0x000000827f4c7221 */ /* 0x001fe20000010100 */
[----:B------:R-:W-:Y:S01]  /*0a60*/  MOV R72, R75 ;  /* 0x0000004b00487202 */ /* 0x000fe20000000f00 */
[----:B------:R-:W-:Y:S01]  /*0a70*/  FADD.FTZ R48, R48, R132 ;  /* 0x0000008430307221 */ /* 0x000fe20000010000 */
[----:B------:R-:W-:Y:S01]  /*0a80*/  SHF.L.U32 R130, R73, 0x10, RZ ;  /* 0x0000001049827819 */ /* 0x000fe200000006ff */
[----:B------:R-:W-:Y:S01]  /*0a90*/  FMUL.FTZ R134, R135, R74 ;  /* 0x0000004a87867220 */ /* 0x000fe20000410000 */
[-C--:B------:R-:W-:Y:S01]  /*0aa0*/  FFMA.FTZ R68, R3, R132.reuse, R68 ;  /* 0x0000008403447223 */ /* 0x080fe20000010044 */
[----:B------:R-:W-:Y:S01]  /*0ab0*/  FMUL.FTZ R132, R5, R132 ;  /* 0x0000008405847220 */ /* 0x000fe20000410000 */
[----:B------:R-:W-:Y:S01]  /*0ac0*/  SHF.L.U32 R78, R129, 0x10, RZ ;  /* 0x00000010814e7819 */ /* 0x000fe200000006ff */
[----:B------:R-:W-:Y:S01]  /*0ad0*/  IMAD.U32 R72, R72, 0x10000, RZ ;  /* 0x0001000048487824 */ /* 0x000fe200078e00ff */
[----:B------:R-:W-:Y:S01]  /*0ae0*/  SHF.R.U32.HI R77, RZ, 0x10, R75 ;  /* 0x00000010ff4d7819 */ /* 0x000fe2000001164b */
[----:B------:R-:W-:Y:S01]  /*0af0*/  FADD.FTZ R49, R49, R130 ;  /* 0x0000008231317221 */ /* 0x000fe20000010000 */
[----:B------:R-:W-:Y:S01]  /*0b00*/  FFMA.FTZ R69, R134, R130, R69 ;  /* 0x0000008286457223 */ /* 0x000fe20000010045 */
[----:B------:R-:W-:Y:S01]  /*0b10*/  FMUL.FTZ R131, R135, R76 ;  /* 0x0000004c87837220 */ /* 0x000fe20000410000 */
[----:B------:R-:W-:Y:S01]  /*0b20*/  FMUL.FTZ R130, R6, R130 ;  /* 0x0000008206827220 */ /* 0x000fe20000410000 */
[----:B------:R-:W-:Y:S01]  /*0b30*/  FADD.FTZ R73, RZ, R132 ;  /* 0x00000084ff497221 */ /* 0x000fe20000010000 */
[----:B------:R-:W-:Y:S01]  /*0b40*/  FFMA.FTZ R75, R3, R132, RZ ;  /* 0x00000084034b7223 */ /* 0x000fe200000100ff */
[----:B------:R-:W-:Y:S01]  /*0b50*/  SHF.L.U32 R77, R77, 0x10, RZ ;  /* 0x000000104d4d7819 */ /* 0x000fe200000006ff */
[----:B------:R-:W-:Y:S01]  /*0b60*/  FADD.FTZ R50, R50, R72 ;  /* 0x0000004832327221 */ /* 0x000fe20000010000 */
[-C--:B------:R-:W-:Y:S01]  /*0b70*/  FFMA.FTZ R70, R131, R72.reuse, R70 ;  /* 0x0000004883467223 */ /* 0x080fe20000010046 */
[----:B------:R-:W-:Y:S01]  /*0b80*/  FMUL.FTZ R129, R7, R72 ;  /* 0x0000004807817220 */ /* 0x000fe20000410000 */
[----:B------:R-:W-:Y:S01]  /*0b90*/  FADD.FTZ R78, -R127, R78 ;  /* 0x0000004e7f4e7221 */ /* 0x000fe20000010100 */
        /* <DEDUP_REMOVED lines=10> */
.L_x_586:
[----:B------:R-:W-:Y:S05]  /*0c40*/  BSYNC B0 ;  /* 0x0000000000007941 */ /* 0x000fea0003800000 */
.L_x_585:
[----:B------:R-:W-:Y:S04]  /*0c50*/  BSSY B0, `(.L_x_587) ;  /* 0x000003d000007945 */ /* 0x000fe80003800000 */
[----:B------:R-:W-:Y:S05]  /*0c60*/  @!P4 BRA `(.L_x_588) ;  /* 0x0000000000ecc947 */ /* 0x000fea0003800000 */
        /* <DEDUP_REMOVED lines=17> */
[C-C-:B--2---:R-:W-:Y:S02]  /*0d80*/  SHF.R.U64 R123, R72.reuse, 0x10, R73.reuse ;  /* 0x00000010487b7819 */ /* 0x144fe40000001249 */
[----:B------:R-:W-:Y:S02]  /*0d90*/  SHF.R.U32.HI R122, RZ, 0x10, R73 ;  /* 0x00000010ff7a7819 */ /* 0x000fe40000011649 */
[----:B------:R-:W-:Y:S02]  /*0da0*/  SHF.L.U32 R121, R73, 0x10, RZ ;  /* 0x0000001049797819 */ /* 0x000fe400000006ff */
[----:B------:R-:W-:Y:S01]  /*0db0*/  SHF.L.U32 R73, R123, 0x10, RZ ;  /* 0x000000107b497819 */ /* 0x000fe200000006ff */
[----:B------:R-:W-:Y:S01]  /*0dc0*/  IMAD.U32 R120, R72, 0x10000, RZ ;  /* 0x0001000048787824 */ /* 0x000fe200078e00ff */
[----:B0-----:R-:W-:-:S02]  /*0dd0*/  SHF.L.U32 R76, R122, 0x10, RZ ;  /* 0x000000107a4c7819 */ /* 0x001fc400000006ff */
[----:B---3--:R-:W-:Y:S01]  /*0de0*/  MOV R119, R74 ;  /* 0x0000004a00777202 */ /* 0x008fe20000000f00 */
[C---:B------:R-:W-:Y:S01]  /*0df0*/  FADD.FTZ R126, -R125.reuse, R73 ;  /* 0x000000497d7e7221 */ /* 0x040fe20000010100 */
[--C-:B------:R-:W-:Y:S01]  /*0e00*/  SHF.R.U64 R124, R74, 0x10, R75.reuse ;  /* 0x000000104a7c7819 */ /* 0x100fe2000000124b */
[----:B------:R-:W-:Y:S01]  /*0e10*/  FADD.FTZ R120, -R125, R120 ;  /* 0x000000787d787221 */ /* 0x000fe20000010100 */
[----:B------:R-:W-:Y:S02]  /*0e20*/  IMAD.MOV.U32 R72, RZ, RZ, R75 ;  /* 0x000000ffff487224 */ /* 0x000fe400078e004b */
[----:B------:R-:W-:Y:S01]  /*0e30*/  IMAD.U32 R119, R119, 0x10000, RZ ;  /* 0x0001000077777824 */ /* 0x000fe200078e00ff */
[----:B------:R-:W-:Y:S01]  /*0e40*/  SHF.L.U32 R122, R124, 0x10, RZ ;  /* 0x000000107c7a7819 */ /* 0x000fe200000006ff */
[C---:B------:R-:W-:Y:S01]  /*0e50*/  FADD.FTZ R74, -R125.reuse, R121 ;  /* 0x000000797d4a7221 */ /* 0x040fe20000010100 */
[----:B------:R-:W-:Y:S01]  /*0e60*/  FADD.FTZ R76, -R125, R76 ;  /* 0x0000004c7d4c7221 */ /* 0x000fe20000010100 */
[C---:B------:R-:W-:Y:S01]  /*0e70*/  FMUL.FTZ R126, R135.reuse, R126 ;  /* 0x0000007e877e7220 */ /* 0x040fe20000410000 */
[----:B------:R-:W-:Y:S01]  /*0e80*/  FMUL.FTZ R125, R135, R120 ;  /* 0x00000078877d7220 */ /* 0x000fe20000410000 */
[----:B------:R-:W-:Y:S01]  /*0e90*/  FMUL.FTZ R124, R9, R119 ;  /* 0x00000077097c7220 */ /* 0x000fe20000410000 */
[----:B------:R-:W-:Y:S01]  /*0ea0*/  SHF.L.U32 R72, R72, 0x10, RZ ;  /* 0x0000001048487819 */ /* 0x000fe200000006ff */
[----:B------:R-:W-:Y:S01]  /*0eb0*/  FADD.FTZ R45, R45, R122 ;  /* 0x0000007a2d2d7221 */ /* 0x000fe20000010000 */
[----:B------:R-:W-:Y:S01]  /*0ec0*/  SHF.R.U32.HI R75, RZ, 0x10, R75 ;  /* 0x00000010ff4b7819 */ /* 0x000fe2000001164b */
[----:B------:R-:W-:Y:S01]  /*0ed0*/  FFMA.FTZ R65, R126, R122, R65 ;  /* 0x0000007a7e417223 */ /* 0x000fe20000010041 */
[----:B------:R-:W-:Y:S01]  /*0ee0*/  FMUL.FTZ R123, R135, R74 ;  /* 0x0000004a877b7220 */ /* 0x000fe20000410000 */
[----:B------:R-:W-:Y:S01]  /*0ef0*/  FMUL.FTZ R122, R10, R122 ;  /* 0x0000007a0a7a7220 */ /* 0x000fe20000410000 */
[----:B------:R-:W-:Y:S01]  /*0f00*/  FADD.FTZ R139, R139, R124 ;  /* 0x0000007c8b8b7221 */ /* 0x000fe20000010000 */
[----:B------:R-:W-:Y:S01]  /*0f10*/  FFMA.FTZ R73, R125, R124, R140 ;  /* 0x0000007c7d497223 */ /* 0x000fe2000001008c */
[----:B------:R-:W-:Y:S01]  /*0f20*/  FADD.FTZ R46, R46, R72 ;  /* 0x000000482e2e7221 */ /* 0x000fe20000010000 */
[-C--:B------:R-:W-:Y:S01]  /*0f30*/  FFMA.FTZ R66, R123, R72.reuse, R66 ;  /* 0x000000487b427223 */ /* 0x080fe20000010042 */
[----:B------:R-:W-:Y:S01]  /*0f40*/  FMUL.FTZ R121, R11, R72 ;  /* 0x000000480b797220 */ /* 0x000fe20000410000 */
[----:B------:R-:W-:-:S02]  /*0f50*/  IMAD.U32 R75, R75, 0x10000, RZ ;  /* 0x000100004b4b7824 */ /* 0x000fc400078e00ff */
        /* <DEDUP_REMOVED lines=12> */
.L_x_588:
[----:B------:R-:W-:Y:S05]  /*1020*/  BSYNC B0 ;  /* 0x0000000000007941 */ /* 0x000fea0003800000 */
.L_x_587:
        /* <DEDUP_REMOVED lines=17> */
[----:B-----5:R-:W-:Y:S01]  /*1140*/  FSEL R115, R138, RZ, !P0 ;  /* 0x000000ff8a737208 */ /* 0x020fe20004000000 */
[----:B------:R-:W-:Y:S01]  /*1150*/  VIADD R141, R141, 0x80 ;  /* 0x000000808d8d7836 */ /* 0x000fe20000000000 */
[C-C-:B--2---:R-:W-:Y:S01]  /*1160*/  SHF.R.U64 R113, R72.reuse, 0x10, R73.reuse ;  /* 0x0000001048717819 */ /* 0x144fe20000001249 */
[----:B------:R-:W-:Y:S01]  /*1170*/  IMAD.U32 R101, R73, 0x10000, RZ ;  /* 0x0001000049657824 */ /* 0x000fe200078e00ff */
[----:B------:R-:W-:Y:S02]  /*1180*/  SHF.R.U32.HI R112, RZ, 0x10, R73 ;  /* 0x00000010ff707819 */ /* 0x000fe40000011649 */
[----:B------:R-:W-:Y:S01]  /*1190*/  SHF.L.U32 R100, R72, 0x10, RZ ;  /* 0x0000001048647819 */ /* 0x000fe200000006ff */
[----:B------:R-:W-:Y:S01]  /*11a0*/  IMAD.U32 R73, R113, 0x10000, RZ ;  /* 0x0001000071497824 */ /* 0x000fe200078e00ff */
[----:B0-----:R-:W-:-:S03]  /*11b0*/  SHF.L.U32 R76, R112, 0x10, RZ ;  /* 0x00000010704c7819 */ /* 0x001fc600000006ff */
[C---:B------:R-:W-:Y:S01]  /*11c0*/  FADD.FTZ R118, -R115.reuse, R73 ;  /* 0x0000004973767221 */ /* 0x040fe20000010100 */
[----:B---3--:R-:W-:Y:S02]  /*11d0*/  MOV R99, R74 ;  /* 0x0000004a00637202 */ /* 0x008fe40000000f00 */
[----:B------:R-:W-:Y:S01]  /*11e0*/  SHF.R.U64 R114, R74, 0x10, R75 ;  /* 0x000000104a727819 */ /* 0x000fe2000000124b */
[----:B------:R-:W-:Y:S01]  /*11f0*/  FADD.FTZ R100, -R115, R100 ;  /* 0x0000006473647221 */ /* 0x000fe20000010100 */
[----:B------:R-:W-:Y:S01]  /*1200*/  SHF.L.U32 R99, R99, 0x10, RZ ;  /* 0x0000001063637819 */ /* 0x000fe200000006ff */
[C---:B------:R-:W-:Y:S01]  /*1210*/  FADD.FTZ R74, -R115.reuse, R101 ;  /* 0x00000065734a7221 */ /* 0x040fe20000010100 */
[----:B------:R-:W-:Y:S01]  /*1220*/  MOV R72, R75 ;  /* 0x0000004b00487202 */ /* 0x000fe20000000f00 */
[----:B------:R-:W-:Y:S01]  /*1230*/  FADD.FTZ R76, -R115, R76 ;  /* 0x0000004c734c7221 */ /* 0x000fe20000010100 */
[----:B------:R-:W-:Y:S02]  /*1240*/  IMAD.U32 R112, R114, 0x10000, RZ ;  /* 0x0001000072707824 */ /* 0x000fe400078e00ff */
[C---:B------:R-:W-:Y:S01]  /*1250*/  FMUL.FTZ R118, R135.reuse, R118 ;  /* 0x0000007687767220 */ /* 0x040fe20000410000 */
[----:B------:R-:W-:Y:S01]  /*1260*/  FMUL.FTZ R115, R135, R100 ;  /* 0x0000006487737220 */ /* 0x000fe20000410000 */
[-C--:B------:R-:W-:Y:S01]  /*1270*/  FMUL.FTZ R114, R13, R99.reuse ;  /* 0x000000630d727220 */ /* 0x080fe20000410000 */
        /* <DEDUP_REMOVED lines=24> */
.L_x_590:
[----:B------:R-:W-:Y:S05]  /*1400*/  BSYNC B0 ;  /* 0x0000000000007941 */ /* 0x000fea0003800000 */
.L_x_589:
        /* <DEDUP_REMOVED lines=19> */
[--C-:B--2---:R-:W-:Y:S02]  /*1540*/  SHF.R.U64 R95, R72, 0x10, R73.reuse ;  /* 0x00000010485f7819 */ /* 0x104fe40000001249 */
[----:B------:R-:W-:Y:S02]  /*1550*/  SHF.R.U32.HI R94, RZ, 0x10, R73 ;  /* 0x00000010ff5e7819 */ /* 0x000fe40000011649 */
[----:B------:R-:W-:Y:S02]  /*1560*/  SHF.L.U32 R93, R73, 0x10, RZ ;  /* 0x00000010495d7819 */ /* 0x000fe400000006ff */
[----:B------:R-:W-:-:S02]  /*1570*/  SHF.L.U32 R73, R95, 0x10, RZ ;  /* 0x000000105f497819 */ /* 0x000fc400000006ff */
[----:B------:R-:W-:Y:S01]  /*1580*/  SHF.L.U32 R92, R72, 0x10, RZ ;  /* 0x00000010485c7819 */ /* 0x000fe200000006ff */
[----:B---3--:R-:W-:Y:S01]  /*1590*/  IMAD.MOV.U32 R91, RZ, RZ, R74 ;  /* 0x000000ffff5b7224 */ /* 0x008fe200078e004a */
[----:B------:R-:W-:Y:S01]  /*15a0*/  SHF.R.U64 R96, R74, 0x10, R75 ;  /* 0x000000104a607819 */ /* 0x000fe2000000124b */
[----:B0-----:R-:W-:Y:S02]  /*15b0*/  IMAD.U32 R76, R94, 0x10000, RZ ;  /* 0x000100005e4c7824 */ /* 0x001fe400078e00ff */
[C---:B------:R-:W-:Y:S01]  /*15c0*/  FADD.FTZ R98, -R97.reuse, R73 ;  /* 0x0000004961627221 */ /* 0x040fe20000010100 */
[----:B------:R-:W-:Y:S01]  /*15d0*/  FADD.FTZ R92, -R97, R92 ;  /* 0x0000005c615c7221 */ /* 0x000fe20000010100 */
[----:B------:R-:W-:Y:S01]  /*15e0*/  SHF.L.U32 R91, R91, 0x10, RZ ;  /* 0x000000105b5b7819 */ /* 0x000fe200000006ff */
[C---:B------:R-:W-:Y:S01]  /*15f0*/  FADD.FTZ R74, -R97.reuse, R93 ;  /* 0x0000005d614a7221 */ /* 0x040fe20000010100 */
[----:B------:R-:W-:Y:S01]  /*1600*/  MOV R72, R75 ;  /* 0x0000004b00487202 */ /* 0x000fe20000000f00 */
[----:B------:R-:W-:Y:S01]  /*1610*/  FADD.FTZ R76, -R97, R76 ;  /* 0x0000004c614c7221 */ /* 0x000fe20000010100 */
[----:B------:R-:W-:Y:S01]  /*1620*/  SHF.L.U32 R94, R96, 0x10, RZ ;  /* 0x00000010605e7819 */ /* 0x000fe200000006ff */
[C---:B------:R-:W-:Y:S01]  /*1630*/  FMUL.FTZ R98, R135.reuse, R98 ;  /* 0x0000006287627220 */ /* 0x040fe20000410000 */
[----:B------:R-:W-:Y:S01]  /*1640*/  FMUL.FTZ R97, R135, R92 ;  /* 0x0000005c87617220 */ /* 0x000fe20000410000 */
[----:B------:R-:W-:Y:S01]  /*1650*/  FMUL.FTZ R96, R17, R91 ;  /* 0x0000005b11607220 */ /* 0x000fe20000410000 */
[----:B------:R-:W-:Y:S01]  /*1660*/  SHF.R.U32.HI R75, RZ, 0x10, R75 ;  /* 0x00000010ff4b7819 */ /* 0x000fe2000001164b */
[----:B------:R-:W-:-:S02]  /*1670*/  IMAD.U32 R72, R72, 0x10000, RZ ;  /* 0x0001000048487824 */ /* 0x000fc400078e00ff */
        /* <DEDUP_REMOVED lines=22> */
.L_x_592:
[----:B------:R-:W-:Y:S05]  /*17e0*/  BSYNC B0 ;  /* 0x0000000000007941 */ /* 0x000fea0003800000 */
.L_x_591:
[----:B------:R-:W-:Y:S01]  /*17f0*/  ISETP.NE.AND P0, PT, R29, RZ, PT ;  /* 0x000000ff1d00720c */ /* 0x000fe20003f05270 */
[----:B------:R-:W-:-:S12]  /*1800*/  BSSY B0, `(.L_x_593) ;  /* 0x000003c000007945 */ /* 0x000fd80003800000 */
[----:B------:R-:W-:Y:S05]  /*1810*/  @!P0 BRA `(.L_x_594) ;  /* 0x0000000000e88947 */ /* 0x000fea0003800000 */
[----:B------:R-:W0:Y:S01]  /*1820*/  LDC.64 R72, c[0x0][0x2b8] ;  /* 0x0000ae00ff487b82 */ /* 0x000e220000000a00 */
[----:B------:R-:W-:-:S04]  /*1830*/  ISETP.NE.AND P0, PT, R4, RZ, PT ;  /* 0x000000ff0400720c */ /* 0x000fc80003f05270 */
[----:B-----5:R-:W-:Y:S02]  /*1840*/  FSEL R138, R138, RZ, !P0 ;  /* 0x000000ff8a8a7208 */ /* 0x020fe40004000000 */
[----:B------:R-:W-:-:S04]  /*1850*/  LEA R84, P0, R141, UR10, 0x3 ;  /* 0x0000000a8d547c11 */ /* 0x000fc8000f8018ff */
[C---:B------:R-:W-:Y:S02]  /*1860*/  LEA.HI.X R85, R141.reuse, UR11, RZ, 0x3, P0 ;  /* 0x0000000b8d557c11 */ /* 0x040fe400080f1cff */
[----:B------:R-:W-:-:S04]  /*1870*/  LEA R78, P0, R141, UR12, 0x2 ;  /* 0x0000000c8d4e7c11 */ /* 0x000fc8000f8010ff */
[----:B------:R-:W-:Y:S02]  /*1880*/  LEA.HI.X R79, R141, UR13, RZ, 0x2, P0 ;  /* 0x0000000d8d4f7c11 */ /* 0x000fe400080f14ff */
[----:B------:R-:W-:-:S03]  /*1890*/  ISETP.NE.U32.AND P0, PT, RZ, UR8, PT ;  /* 0x00000008ff007c0c */ /* 0x000fc6000bf05070 */
[----:B------:R-:W5:Y:S01]  /*18a0*/  LDG.E R30, desc[UR4][R78.64] ;  /* 0x000000044e1e7981 */ /* 0x000f62000c1e1900 */
[----:B------:R-:W-:Y:S01]  /*18b0*/  ISETP.NE.AND.EX P0, PT, RZ, UR9, PT, P0 ;  /* 0x00000009ff007c0c */ /* 0x000fe2000bf05300 */
[C---:B0-----:R-:W-:Y:S02]  /*18c0*/  IMAD.WIDE.U32 R76, R141.reuse, 0x8, R72 ;  /* 0x000000088d4c7825 */ /* 0x041fe400078e0048 */
[----:B------:R-:W2:Y:S04]  /*18d0*/  LDG.E.64 R72, desc[UR4][R84.64] ;  /* 0x0000000454487981 */ /* 0x000ea8000c1e1b00 */
[----:B------:R-:W3:Y:S06]  /*18e0*/  LDG.E.64 R76, desc[UR4][R76.64] ;  /* 0x000000044c4c7981 */ /* 0x000eec000c1e1b00 */
[----:B------:R-:W-:-:S04]  /*18f0*/  @P0 LEA R74, P6, R141, UR8, 0x3 ;  /* 0x000000088d4a0c11 */ /* 0x000fc8000f8c18ff */
[----:B------:R-:W-:-:S05]  /*1900*/  @P0 LEA.HI.X R75, R141, UR9, RZ, 0x3, P6 ;  /* 0x000000098d4b0c11 */ /* 0x000fca000b0f1cff */
[----:B------:R0:W5:Y:S01]  /*1910*/  @P0 LDG.E.64 R102, desc[UR4][R74.64] ;  /* 0x000000044a660981 */ /* 0x000162000c1e1b00 */
[C-C-:B--2---:R-:W-:Y:S01]  /*1920*/  SHF.R.U64 R88, R72.reuse, 0x10, R73.reuse ;  /* 0x0000001048587819 */ /* 0x144fe20000001249 */
[----:B------:R-:W-:Y:S01]  /*1930*/  IMAD.U32 R83, R72, 0x10000, RZ ;  /* 0x0001000048537824 */ /* 0x000fe200078e00ff */
[----:B------:R-:W-:Y:S02]  /*1940*/  SHF.R.U32.HI R87, RZ, 0x10, R73 ;  /* 0x00000010ff577819 */ /* 0x000fe40000011649 */
[----:B------:R-:W-:Y:S02]  /*1950*/  SHF.L.U32 R84, R88, 0x10, RZ ;  /* 0x0000001058547819 */ /* 0x000fe400000006ff */
[----:B---3--:R-:W-:Y:S02]  /*1960*/  MOV R72, R76 ;  /* 0x0000004c00487202 */ /* 0x008fe40000000f00 */
[----:B------:R-:W-:Y:S01]  /*1970*/  SHF.L.U32 R86, R73, 0x10, RZ ;  /* 0x0000001049567819 */ /* 0x000fe200000006ff */
[----:B------:R-:W-:Y:S01]  /*1980*/  FADD.FTZ R84, -R138, R84 ;  /* 0x000000548a547221 */ /* 0x000fe20000010100 */
[----:B------:R-:W-:Y:S01]  /*1990*/  SHF.R.U64 R89, R76, 0x10, R77 ;  /* 0x000000104c597819 */ /* 0x000fe2000000124d */
[----:B0-----:R-:W-:Y:S01]  /*19a0*/  FADD.FTZ R74, -R138, R83 ;  /* 0x000000538a4a7221 */ /* 0x001fe20000010100 */
[----:B------:R-:W-:Y:S01]  /*19b0*/  SHF.L.U32 R85, R87, 0x10, RZ ;  /* 0x0000001057557819 */ /* 0x000fe200000006ff */
[----:B------:R-:W-:-:S02]  /*19c0*/  IMAD.U32 R72, R72, 0x10000, RZ ;  /* 0x0001000048487824 */ /* 0x000fc400078e00ff */
[C---:B------:R-:W-:Y:S01]  /*19d0*/  FADD.FTZ R76, -R138.reuse, R86 ;  /* 0x000000568a4c7221 */ /* 0x040fe20000010100 */
[----:B------:R-:W-:Y:S01]  /*19e0*/  IMAD.MOV.U32 R73, RZ, RZ, R77 ;  /* 0x000000ffff497224 */ /* 0x000fe200078e004d */
[----:B------:R-:W-:Y:S01]  /*19f0*/  SHF.L.U32 R86, R89, 0x10, RZ ;  /* 0x0000001059567819 */ /* 0x000fe200000006ff */
[C---:B------:R-:W-:Y:S01]  /*1a00*/  FMUL.FTZ R90, R135.reuse, R84 ;  /* 0x00000054875a7220 */ /* 0x040fe20000410000 */
[----:B------:R-:W-:Y:S01]  /*1a10*/  FMUL.FTZ R89, R135, R74 ;  /* 0x0000004a87597220 */ /* 0x000fe20000410000 */
[----:B------:R-:W-:Y:S01]  /*1a20*/  FMUL.FTZ R88, R21, R72 ;  /* 0x0000004815587220 */ /* 0x000fe20000410000 */
[----:B------:R-:W-:Y:S01]  /*1a30*/  FADD.FTZ R78, -R138, R85 ;  /* 0x000000558a4e7221 */ /* 0x000fe20000010100 */
[----:B------:R-:W-:Y:S01]  /*1a40*/  SHF.L.U32 R85, R73, 0x10, RZ ;  /* 0x0000001049557819 */ /* 0x000fe200000006ff */
[----:B------:R-:W-:Y:S01]  /*1a50*/  FADD.FTZ R33, R33, R86 ;  /* 0x0000005621217221 */ /* 0x000fe20000010000 */
[----:B------:R-:W-:Y:S01]  /*1a60*/  SHF.R.U32.HI R77, RZ, 0x10, R77 ;  /* 0x00000010ff4d7819 */ /* 0x000fe2000001164d */
        /* <DEDUP_REMOVED lines=8> */
[----:B------:R-:W-:Y:S01]  /*1af0*/  FFMA.FTZ R54, R87, R85, R54 ;  /* 0x0000005557367223 */ /* 0x000fe20000010036 */
[----:B------:R-:W-:-:S02]  /*1b00*/  IMAD.U32 R75, R77, 0x10000, RZ ;  /* 0x000100004d4b7824 */ /* 0x000fc400078e00ff */
        /* <DEDUP_REMOVED lines=11> */
.L_x_594:
[----:B------:R-:W-:Y:S05]  /*1bc0*/  BSYNC B0 ;  /* 0x0000000000007941 */ /* 0x000fea0003800000 */
.L_x_593:
[----:B------:R-:W-:Y:S01]  /*1bd0*/  LOP3.LUT P0, RZ, R116, 0xff, RZ, 0xc0, !PT ;  /* 0x000000ff74ff7812 */ /* 0x000fe2000780c0ff */
[----:B-----5:R-:W-:Y:S01]  /*1be0*/  HFMA2.MMA R138, -RZ, RZ, 1.875, 0 ;  /* 0x3f800000ff8a7435 */ /* 0x020fe200000001ff */
[----:B------:R-:W-:Y:S01]  /*1bf0*/  SHF.R.U32.HI R72, RZ, 0x5, R0 ;  /* 0x00000005ff487819 */ /* 0x000fe20000011600 */
[----:B------:R-:W-:Y:S01]  /*1c00*/  UMOV UR6, 0xffffffff ;  /* 0xffffffff00067882 */ /* 0x000fe20000000000 */
[----:B------:R-:W-:Y:S02]  /*1c10*/  LOP3.LUT P6, RZ, R0, 0x1f, RZ, 0xc0, !PT ;  /* 0x0000001f00ff7812 */ /* 0x000fe400078cc0ff */
[----:B------:R-:W-:Y:S01]  /*1c20*/  LOP3.LUT R73, R72, 0x7fffffc, RZ, 0xc0, !PT ;  /* 0x07fffffc48497812 */ /* 0x000fe200078ec0ff */
[----:B------:R-:W-:Y:S01]  /*1c30*/  @P1 IMAD.U32 R138, R117, 0x10000, RZ ;  /* 0x00010000758a1824 */ /* 0x000fe200078e00ff */
[----:B------:R-:W-:-:S05]  /*1c40*/  P2R R74, PR, RZ, 0x40 ;  /* 0x00000040ff4a7803 */ /* 0x000fca0000000000 */
        /* <DEDUP_REMOVED lines=20> */
.L_x_622:
        /* <DEDUP_REMOVED lines=14> */
[----:B------:R-:W-:-:S05]  /*1e70*/  ISETP.NE.AND P6, PT, R4, RZ, PT ;  /* 0x000000ff0400720c */ /* 0x000fca0003fc5270 */
        /* <DEDUP_REMOVED lines=30> */
[----:B------:R-:W-:Y:S01]  /*2060*/  @P6 MOV R76, R111 ;  /* 0x0000006f004c6202 */ /* 0x000fe20000000f00 */
[----:B------:R-:W-:Y:S01]  /*2070*/  @P6 IMAD.U32 R72, R72, 0x10000, RZ ;  /* 0x0001000048486824 */ /* 0x000fe200078e00ff */
[----:B------:R-:W-:Y:S02]  /*2080*/  @P6 SHF.R.U32.HI R140, RZ, 0x10, R111 ;  /* 0x00000010ff8c6819 */ /* 0x000fe4000001166f */
[----:B------:R-:W-:Y:S01]  /*2090*/  @P6 SHF.L.U32 R74, R74, 0x10, RZ ;  /* 0x000000104a4a6819 */ /* 0x000fe200000006ff */
[----:B------:R-:W-:Y:S01]  /*20a0*/  @P6 FADD.FTZ R73, R73, R72 ;  /* 0x0000004849496221 */ /* 0x000fe20000010000 */
[----:B------:R-:W-:Y:S01]  /*20b0*/  @P6 SHF.L.U32 R76, R76, 0x10, RZ ;  /* 0x000000104c4c6819 */ /* 0x000fe200000006ff */
[----:B------:R-:W-:-:S02]  /*20c0*/  @P6 IMAD.U32 R140, R140, 0x10000, RZ ;  /* 0x000100008c8c6824 */ /* 0x000fc400078e00ff */
[----:B------:R-:W-:Y:S02]  /*20d0*/  @P6 FADD.FTZ R75, R75, R74 ;  /* 0x0000004a4b4b6221 */ /* 0x000fe40000010000 */
[----:B------:R-:W-:Y:S01]  /*20e0*/  @P6 FADD.FTZ R79, R79, R76 ;  /* 0x0000004c4f4f6221 */ /* 0x000fe20000010000 */
[----:B------:R-:W-:Y:S01]  /*20f0*/  @P6 FADD.FTZ R141, R141, R140 ;  /* 0x0000008c8d8d6221 */ /* 0x000fe20000010000 */
[----:B------:R-:W-:-:S04]  /*2100*/  ISETP.NE.U32.AND P6, PT, RZ, UR16, PT ;  /* 0x00000010ff007c0c */ /* 0x000fc8000bfc5070 */
[----:B------:R-:W-:-:S13]  /*2110*/  ISETP.NE.AND.EX P6, PT, RZ, UR17, PT, P6 ;  /* 0x00000011ff007c0c */ /* 0x000fda000bfc5360 */
[----:B------:R-:W-:Y:S01]  /*2120*/  @P6 F2FP.BF16.F32.PACK_AB R72, RZ, R73 ;  /* 0x00000049ff48623e */ /* 0x000fe200000010ff */
[-C--:B------:R-:W-:Y:S01]  /*2130*/  FMUL.FTZ R73, R73, R138.reuse ;  /* 0x0000008a49497220 */ /* 0x080fe20000410000 */
[----:B------:R-:W-:Y:S01]  /*2140*/  @P6 F2FP.BF16.F32.PACK_AB R74, RZ, R75 ;  /* 0x0000004bff4a623e */ /* 0x000fe200000010ff */
[-C--:B------:R-:W-:Y:S01]  /*2150*/  FMUL.FTZ R75, R75, R138.reuse ;  /* 0x0000008a4b4b7220 */ /* 0x080fe20000410000 */
[----:B------:R-:W-:Y:S01]  /*2160*/  @P6 F2FP.BF16.F32.PACK_AB R76, RZ, R79 ;  /* 0x0000004fff4c623e */ /* 0x000fe200000010ff */
[----:B------:R-:W-:Y:S01]  /*2170*/  FMUL.FTZ R73, R73, UR15 ;  /* 0x0000000f49497c20 */ /* 0x000fe20008410000 */
[----:B------:R-:W-:Y:S01]  /*2180*/  @P6 F2FP.BF16.F32.PACK_AB R77, RZ, R141 ;  /* 0x0000008dff4d623e */ /* 0x000fe200000010ff */
[----:B------:R-:W-:Y:S01]  /*2190*/  FMUL.FTZ R75, R75, UR15 ;  /* 0x0000000f4b4b7c20 */ /* 0x000fe20008410000 */
[----:B------:R-:W-:Y:S01]  /*21a0*/  @P6 PRMT R31, R72, 0x7610, R31 ;  /* 0x00007610481f6816 */ /* 0x000fe2000000001f */
[-C--:B------:R-:W-:Y:S01]  /*21b0*/  FMUL.FTZ R79, R79, R138.reuse ;  /* 0x0000008a4f4f7220 */ /* 0x080fe20000410000 */
[----:B------:R-:W-:Y:S01]  /*21c0*/  @P6 PRMT R80, R74, 0x7610, R80 ;  /* 0x000076104a506816 */ /* 0x000fe20000000050 */
[----:B------:R-:W-:Y:S01]  /*21d0*/  FMUL.FTZ R141, R141, R138 ;  /* 0x0000008a8d8d7220 */ /* 0x000fe20000410000 */
[----:B------:R-:W-:Y:S01]  /*21e0*/  @P6 PRMT R81, R76, 0x7610, R81 ;  /* 0x000076104c516816 */ /* 0x000fe20000000051 */
[----:B------:R-:W-:Y:S01]  /*21f0*/  FMUL.FTZ R79, R79, UR15 ;  /* 0x0000000f4f4f7c20 */ /* 0x000fe20008410000 */
[----:B------:R-:W-:Y:S01]  /*2200*/  @P6 PRMT R82, R77, 0x7610, R82 ;  /* 0x000076104d526816 */ /* 0x000fe20000000052 */
[----:B------:R-:W-:Y:S01]  /*2210*/  FMUL.FTZ R141, R141, UR15 ;  /* 0x0000000f8d8d7c20 */ /* 0x000fe20008410000 */
[----:B------:R-:W-:-:S04]  /*2220*/  LOP3.LUT P6, RZ, R25, 0xff, RZ, 0xc0, !PT ;  /* 0x000000ff19ff7812 */ /* 0x000fc800078cc0ff */
[----:B------:R-:W-:Y:S02]  /*2230*/  FSEL R76, R73, RZ, P6 ;  /* 0x000000ff494c7208 */ /* 0x000fe40003000000 */
[----:B------:R-:W-:Y:S02]  /*2240*/  LOP3.LUT P6, RZ, R25, 0xff00, RZ, 0xc0, !PT ;  /* 0x0000ff0019ff7812 */ /* 0x000fe400078cc0ff */
[----:B------:R-:W-:Y:S02]  /*2250*/  F2F.BF16.F32 R143, R76 ;  /* 0x0000004c008f7304 */ /* 0x000fe40000202000 */
[----:B------:R-:W-:Y:S02]  /*2260*/  FSEL R77, R75, RZ, P6 ;  /* 0x000000ff4b4d7208 */ /* 0x000fe40003000000 */
[----:B------:R-:W-:-:S04]  /*2270*/  LOP3.LUT P6, RZ, R25, 0xff0000, RZ, 0xc0, !PT ;  /* 0x00ff000019ff7812 */ /* 0x000fc800078cc0ff */
[----:B------:R-:W-:Y:S01]  /*2280*/  FSEL R139, R79, RZ, P6 ;  /* 0x000000ff4f8b7208 */ /* 0x000fe20003000000 */
[----:B------:R-:W0:Y:S01]  /*2290*/  F2F.BF16.F32 R72, R77 ;  /* 0x0000004d00487304 */ /* 0x000e220000202000 */
[----:B------:R-:W-:Y:S01]  /*22a0*/  LOP3.LUT P6, RZ, R25, 0xff000000, RZ, 0xc0, !PT ;  /* 0xff00000019ff7812 */ /* 0x000fe200078cc0ff */
[----:B------:R-:W1:Y:S03]  /*22b0*/  LDC.64 R78, c[0x0][0x2f8] ;  /* 0x0000be00ff4e7b82 */ /* 0x000e660000000a00 */
[----:B------:R-:W-:Y:S02]  /*22c0*/  FSEL R141, R141, RZ, P6 ;  /* 0x000000ff8d8d7208 */ /* 0x000fe40003000000 */
[----:B------:R-:W-:Y:S01]  /*22d0*/  ISETP.NE.U32.AND P6, PT, RZ, UR16, PT ;  /* 0x00000010ff007c0c */ /* 0x000fe2000bfc5070 */
[----:B------:R-:W-:Y:S03]  /*22e0*/  F2F.BF16.F32 R139, R139 ;  /* 0x0000008b008b7304 */ /* 0x000fe60000202000 */
[----:B------:R-:W-:Y:S01]  /*22f0*/  ISETP.NE.AND.EX P6, PT, RZ, UR17, PT, P6 ;  /* 0x00000011ff007c0c */ /* 0x000fe2000bfc5360 */
[----:B0-----:R-:W-:-:S04]  /*2300*/  IMAD.WIDE.U32 R72, R72, 0x10000, RZ ;  /* 0x0001000048487825 */ /* 0x001fc800078e00ff */
[----:B------:R-:W0:Y:S01]  /*2310*/  F2F.BF16.F32 R75, R141 ;  /* 0x0000008d004b7304 */ /* 0x000e220000202000 */
[----:B------:R-:W-:Y:S01]  /*2320*/  LOP3.LUT R74, R72, R143, RZ, 0xfc, !PT ;  /* 0x0000008f484a7212 */ /* 0x000fe200078efcff */
[----:B-1----:R-:W-:Y:S01]  /*2330*/  IMAD.WIDE.U32 R78, R133, 0x8, R78 ;  /* 0x00000008854e7825 */ /* 0x002fe200078e004e */
[----:B0-----:R-:W-:-:S04]  /*2340*/  SHF.L.U32 R75, R75, 0x10, RZ ;  /* 0x000000104b4b7819 */ /* 0x001fc800000006ff */
[----:B------:R-:W-:Y:S01]  /*2350*/  LOP3.LUT R75, R73, R75, R139, 0xfe, !PT ;  /* 0x0000004b494b7212 */ /* 0x000fe200078efe8b */
        /* <DEDUP_REMOVED lines=9> */
.L_x_598:
[----:B------:R1:W-:Y:S01]  /*23f0*/  STG.E.64 desc[UR4][R78.64], R74 ;  /* 0x0000004a4e007986 */ /* 0x0003e2000c101b04 */
[----:B------:R-:W-:-:S07]  /*2400*/  IADD3 R133, R133, 0x80, RZ ;  /* 0x0000008085857810 */ /* 0x000fce0007ffe0ff */
.L_x_597:
[----:B------:R-:W-:Y:S05]  /*2410*/  BSYNC B0 ;  /* 0x0000000000007941 */ /* 0x000fea0003800000 */
.L_x_596:
        /* <DEDUP_REMOVED lines=16> */
[----:B------:R-:W-:Y:S01]  /*2520*/  @P6 IMAD.MOV.U32 R72, RZ, RZ, R108 ;  /* 0x000000ffff486224 */ /* 0x000fe200078e006c */
        /* <DEDUP_REMOVED lines=31> */
[C---:B------:R-:W-:Y:S01]  /*2720*/  LOP3.LUT P6, RZ, R26.reuse, 0xff00, RZ, 0xc0, !PT ;  /* 0x0000ff001aff7812 */ /* 0x040fe200078cc0ff */
[----:B------:R-:W0:Y:S01]  /*2730*/  LDC.64 R72, c[0x0][0x2f8] ;  /* 0x0000be00ff487b82 */ /* 0x000e220000000a00 */
[----:B------:R-:W-:Y:S02]  /*2740*/  F2F.BF16.F32 R143, R76 ;  /* 0x0000004c008f7304 */ /* 0x000fe40000202000 */
[----:B------:R-:W-:Y:S02]  /*2750*/  FSEL R77, R75, RZ, P6 ;  /* 0x000000ff4b4d7208 */ /* 0x000fe40003000000 */
[----:B------:R-:W-:-:S04]  /*2760*/  LOP3.LUT P6, RZ, R26, 0xff0000, RZ, 0xc0, !PT ;  /* 0x00ff00001aff7812 */ /* 0x000fc800078cc0ff */
[----:B------:R-:W-:Y:S01]  /*2770*/  FSEL R139, R79, RZ, P6 ;  /* 0x000000ff4f8b7208 */ /* 0x000fe20003000000 */
[----:B------:R-:W1:Y:S01]  /*2780*/  F2F.BF16.F32 R74, R77 ;  /* 0x0000004d004a7304 */ /* 0x000e620000202000 */
[----:B------:R-:W-:-:S04]  /*2790*/  LOP3.LUT P6, RZ, R26, 0xff000000, RZ, 0xc0, !PT ;  /* 0xff0000001aff7812 */ /* 0x000fc800078cc0ff */
[----:B------:R-:W-:Y:S02]  /*27a0*/  FSEL R141, R141, RZ, P6 ;  /* 0x000000ff8d8d7208 */ /* 0x000fe40003000000 */
[----:B------:R-:W-:Y:S01]  /*27b0*/  ISETP.NE.U32.AND P6, PT, RZ, UR16, PT ;  /* 0x00000010ff007c0c */ /* 0x000fe2000bfc5070 */
[----:B------:R-:W-:Y:S03]  /*27c0*/  F2F.BF16.F32 R139, R139 ;  /* 0x0000008b008b7304 */ /* 0x000fe60000202000 */
[----:B------:R-:W-:Y:S01]  /*27d0*/  ISETP.NE.AND.EX P6, PT, RZ, UR17, PT, P6 ;  /* 0x00000011ff007c0c */ /* 0x000fe2000bfc5360 */
[----:B0-----:R-:W-:-:S04]  /*27e0*/  IMAD.WIDE.U32 R72, R133, 0x8, R72 ;  /* 0x0000000885487825 */ /* 0x001fc800078e0048 */
[----:B------:R-:W0:Y:S01]  /*27f0*/  F2F.BF16.F32 R79, R141 ;  /* 0x0000008d004f7304 */ /* 0x000e220000202000 */
[----:B-1----:R-:W-:-:S03]  /*2800*/  IMAD.WIDE.U32 R74, R74, 0x10000, RZ ;  /* 0x000100004a4a7825 */ /* 0x002fc600078e00ff */
[----:B------:R-:W-:Y:S01]  /*2810*/  LOP3.LUT R78, R74, R143, RZ, 0xfc, !PT ;  /* 0x0000008f4a4e7212 */ /* 0x000fe200078efcff */
[----:B0-----:R-:W-:-:S05]  /*2820*/  IMAD.U32 R79, R79, 0x10000, RZ ;  /* 0x000100004f4f7824 */ /* 0x001fca00078e00ff */
        /* <DEDUP_REMOVED lines=10> */
.L_x_601:
[----:B------:R2:W-:Y:S01]  /*28d0*/  STG.E.64 desc[UR4][R72.64], R78 ;  /* 0x0000004e48007986 */ /* 0x0005e2000c101b04 */
[----:B------:R-:W-:-:S07]  /*28e0*/  IADD3 R133, R133, 0x80, RZ ;  /* 0x0000008085857810 */ /* 0x000fce0007ffe0ff */
.L_x_600:
[----:B------:R-:W-:Y:S05]  /*28f0*/  BSYNC B0 ;  /* 0x0000000000007941 */ /* 0x000fea0003800000 */
.L_x_599:
        /* <DEDUP_REMOVED lines=16> */
[----:B------:R-:W-:Y:S01]  /*2a00*/  @P6 MOV R72, R106 ;  /* 0x0000006a00486202 */ /* 0x000fe20000000f00 */
[--C-:B------:R-:W-:Y:S01]  /*2a10*/  @P6 IMAD.MOV.U32 R76, RZ, RZ, R107.reuse ;  /* 0x000000ffff4c6224 */ /* 0x100fe200078e006b */
[--C-:B------:R-:W-:Y:S02]  /*2a20*/  @P6 SHF.R.U64 R74, R106, 0x10, R107.reuse ;  /* 0x000000106a4a6819 */ /* 0x100fe4000000126b */
        /* <DEDUP_REMOVED lines=29> */
[----:B------:R-:W-:Y:S01]  /*2c00*/  LOP3.LUT P6, RZ, R27, 0xff00, RZ, 0xc0, !PT ;  /* 0x0000ff001bff7812 */ /* 0x000fe200078cc0ff */
        /* <DEDUP_REMOVED lines=14> */
[----:B------:R-:W-:Y:S02]  /*2cf0*/  LOP3.LUT R78, R74, R143, RZ, 0xfc, !PT ;  /* 0x0000008f4a4e7212 */ /* 0x000fe400078efcff */
        /* <DEDUP_REMOVED lines=11> */
.L_x_604:
[----:B------:R3:W-:Y:S01]  /*2db0*/  STG.E.64 desc[UR4][R72.64], R78 ;  /* 0x0000004e48007986 */ /* 0x0007e2000c101b04 */
[----:B------:R-:W-:-:S07]  /*2dc0*/  VIADD R133, R133, 0x80 ;  /* 0x0000008085857836 */ /* 0x000fce0000000000 */
.L_x_603:
[----:B------:R-:W-:Y:S05]  /*2dd0*/  BSYNC B0 ;  /* 0x0000000000007941 */ /* 0x000fea0003800000 */
.L_x_602:
        /* <DEDUP_REMOVED lines=48> */
[C---:B------:R-:W-:Y:S02]  /*30e0*/  LOP3.LUT P6, RZ, R28.reuse, 0xff00, RZ, 0xc0, !PT ;  /* 0x0000ff001cff7812 */ /* 0x040fe400078cc0ff */
[----:B------:R-:W-:Y:S02]  /*30f0*/  F2F.BF16.F32 R143, R76 ;  /* 0x0000004c008f7304 */ /* 0x000fe40000202000 */
[----:B------:R-:W-:Y:S02]  /*3100*/  FSEL R77, R75, RZ, P6 ;  /* 0x000000ff4b4d7208 */ /* 0x000fe40003000000 */
[C---:B------:R-:W-:Y:S01]  /*3110*/  LOP3.LUT P6, RZ, R28.reuse, 0xff0000, RZ, 0xc0, !PT ;  /* 0x00ff00001cff7812 */ /* 0x040fe200078cc0ff */
[----:B------:R-:W0:Y:S03]  /*3120*/  LDC.64 R74, c[0x0][0x2f8] ;  /* 0x0000be00ff4a7b82 */ /* 0x000e260000000a00 */
[----:B------:R-:W-:Y:S01]  /*3130*/  FSEL R79, R79, RZ, P6 ;  /* 0x000000ff4f4f7208 */ /* 0x000fe20003000000 */
[----:B------:R-:W1:Y:S01]  /*3140*/  F2F.BF16.F32 R72, R77 ;  /* 0x0000004d00487304 */ /* 0x000e620000202000 */
[----:B------:R-:W-:-:S04]  /*3150*/  LOP3.LUT P6, RZ, R28, 0xff000000, RZ, 0xc0, !PT ;  /* 0xff0000001cff7812 */ /* 0x000fc800078cc0ff */
[----:B------:R-:W-:Y:S02]  /*3160*/  FSEL R139, R139, RZ, P6 ;  /* 0x000000ff8b8b7208 */ /* 0x000fe40003000000 */
[----:B------:R-:W-:Y:S01]  /*3170*/  ISETP.NE.U32.AND P6, PT, RZ, UR16, PT ;  /* 0x00000010ff007c0c */ /* 0x000fe2000bfc5070 */
[----:B------:R-:W-:Y:S03]  /*3180*/  F2F.BF16.F32 R79, R79 ;  /* 0x0000004f004f7304 */ /* 0x000fe60000202000 */
[----:B------:R-:W-:Y:S01]  /*3190*/  ISETP.NE.AND.EX P6, PT, RZ, UR17, PT, P6 ;  /* 0x00000011ff007c0c */ /* 0x000fe2000bfc5360 */
[----:B-1----:R-:W-:-:S04]  /*31a0*/  IMAD.WIDE.U32 R72, R72, 0x10000, RZ ;  /* 0x0001000048487825 */ /* 0x002fc800078e00ff */
[----:B------:R-:W1:Y:S01]  /*31b0*/  F2F.BF16.F32 R139, R139 ;  /* 0x0000008b008b7304 */ /* 0x000e620000202000 */
[----:B------:R-:W-:Y:S01]  /*31c0*/  LOP3.LUT R72, R72, R143, RZ, 0xfc, !PT ;  /* 0x0000008f48487212 */ /* 0x000fe200078efcff */
[----:B0-----:R-:W-:Y:S01]  /*31d0*/  IMAD.WIDE.U32 R74, R133, 0x8, R74 ;  /* 0x00000008854a7825 */ /* 0x001fe200078e004a */
[----:B-1----:R-:W-:-:S04]  /*31e0*/  SHF.L.U32 R141, R139, 0x10, RZ ;  /* 0x000000108b8d7819 */ /* 0x002fc800000006ff */
        /* <DEDUP_REMOVED lines=10> */
.L_x_607:
[----:B------:R4:W-:Y:S01]  /*3290*/  STG.E.64 desc[UR4][R74.64], R72 ;  /* 0x000000484a007986 */ /* 0x0009e2000c101b04 */
[----:B------:R-:W-:-:S07]  /*32a0*/  IADD3 R133, R133, 0x80, RZ ;  /* 0x0000008085857810 */ /* 0x000fce0007ffe0ff */
.L_x_606:
[----:B------:R-:W-:Y:S05]  /*32b0*/  BSYNC B0 ;  /* 0x0000000000007941 */ /* 0x000fea0003800000 */
.L_x_605:
        /* <DEDUP_REMOVED lines=47> */
[----:B------:R-:W-:Y:S01]  /*35b0*/  LOP3.LUT P6, RZ, R30, 0xff, RZ, 0xc0, !PT ;  /* 0x000000ff1eff7812 */ /* 0x000fe200078cc0ff */
[----:B------:R-:W0:Y:S03]  /*35c0*/  LDC.64 R78, c[0x0][0x2f8] ;  /* 0x0000be00ff4e7b82 */ /* 0x000e260000000a00 */
[----:B------:R-:W-:-:S02]  /*35d0*/  FSEL R74, R73, RZ, P6 ;  /* 0x000000ff494a7208 */ /* 0x000fc40003000000 */
[C---:B------:R-:W-:Y:S02]  /*35e0*/  LOP3.LUT P6, RZ, R30.reuse, 0xff00, RZ, 0xc0, !PT ;  /* 0x0000ff001eff7812 */ /* 0x040fe400078cc0ff */
        /* <DEDUP_REMOVED lines=8> */
[----:B------:R-:W-:Y:S01]  /*3670*/  F2F.BF16.F32 R116, R116 ;  /* 0x0000007400747304 */ /* 0x000fe20000202000 */
[----:B0-----:R-:W-:Y:S02]  /*3680*/  IMAD.WIDE.U32 R78, R133, 0x8, R78 ;  /* 0x00000008854e7825 */ /* 0x001fe400078e004e */
[----:B------:R-:W-:Y:S02]  /*3690*/  ISETP.NE.AND.EX P6, PT, RZ, UR17, PT, P6 ;  /* 0x00000011ff007c0c */ /* 0x000fe4000bfc5360 */
[----:B-1----:R-:W-:-:S03]  /*36a0*/  IMAD.WIDE.U32 R72, R72, 0x10000, RZ ;  /* 0x0001000048487825 */ /* 0x002fc600078e00ff */
[----:B------:R-:W0:Y:S01]  /*36b0*/  F2F.BF16.F32 R77, R135 ;  /* 0x00000087004d7304 */ /* 0x000e220000202000 */
        /* <DEDUP_REMOVED lines=12> */
.L_x_610:
[----:B------:R1:W-:Y:S02]  /*3780*/  STG.E.64 desc[UR4][R78.64], R76 ;  /* 0x0000004c4e007986 */ /* 0x0003e4000c101b04 */
.L_x_609:
[----:B------:R-:W-:Y:S05]  /*3790*/  BSYNC B0 ;  /* 0x0000000000007941 */ /* 0x000fea0003800000 */
.L_x_608:
[----:B------:R-:W-:Y:S02]  /*37a0*/  IADD3 R2, R2, UR18, RZ ;  /* 0x0000001202027c10 */ /* 0x000fe4000fffe0ff */
[----:B------:R-:W-:Y:S02]  /*37b0*/  SEL R116, RZ, 0x1, P0 ;  /* 0x00000001ff747807 */ /* 0x000fe40000000000 */
[----:B------:R-:W-:-:S13]  /*37c0*/  ISETP.GE.AND P0, PT, R2, UR19, PT ;  /* 0x0000001302007c0c */ /* 0x000fda000bf06270 */
[----:B------:R-:W-:Y:S05]  /*37d0*/  @!P0 BRA `(.L_x_611) ;  /* 0xffffffcc00d48947 */ /* 0x000fea000383ffff */
.L_x_584:
        /* <DEDUP_REMOVED lines=20> */
[----:B------:R3:W-:Y:S02]  /*3920*/  @P4 STG.E.128 desc[UR4][R6.64], R44 ;  /* 0x0000002c06004986 */ /* 0x0007e4000c101d04 */
[----:B------:R-:W0:Y:S01]  /*3930*/  @P2 LDC.64 R16, c[0x0][0x2d8] ;  /* 0x0000b600ff102b82 */ /* 0x000e220000000a00 */
[----:B------:R-:W-:Y:S01]  /*3940*/  @P4 VIADD R137, R137, 0x80 ;  /* 0x0000008089894836 */ /* 0x000fe20000000000 */
[----:B------:R3:W-:Y:S03]  /*3950*/  @P4 STG.E.128 desc[UR4][R8.64], R64 ;  /* 0x0000004008004986 */ /* 0x0007e6000c101d04 */
[----:B----4-:R-:W-:-:S04]  /*3960*/  @P3 IMAD.WIDE.U32 R10, R137, 0x10, R10 ;  /* 0x00000010890a3825 */ /* 0x010fc800078e000a */
        /* <DEDUP_REMOVED lines=10> */
[----:B------:R-:W-:-:S07]  /*3a10*/  @P2 IADD3 R137, R137, 0x80, RZ ;  /* 0x0000008089892810 */ /* 0x000fce0007ffe0ff */
[----:B---3--:R-:W1:Y:S01]  /*3a20*/  LDC.64 R4, c[0x0][0x2d8] ;  /* 0x0000b600ff047b82 */ /* 0x008e620000000a00 */
[----:B0-----:R-:W-:-:S05]  /*3a30*/  IMAD.WIDE.U32 R2, R137, 0x10, R2 ;  /* 0x0000001089027825 */ /* 0x001fca00078e0002 */
[----:B------:R-:W-:Y:S01]  /*3a40*/  STG.E.128 desc[UR4][R2.64], R32 ;  /* 0x0000002002007986 */ /* 0x000fe2000c101d04 */
[----:B-1----:R-:W-:-:S05]  /*3a50*/  IMAD.WIDE.U32 R4, R137, 0x10, R4 ;  /* 0x0000001089047825 */ /* 0x002fca00078e0004 */
[----:B------:R-:W-:Y:S01]  /*3a60*/  STG.E.128 desc[UR4][R4.64], R52 ;  /* 0x0000003404007986 */ /* 0x000fe2000c101d04 */
[----:B------:R-:W-:Y:S05]  /*3a70*/  EXIT ;  /* 0x000000000000794d */ /* 0x000fea0003800000 */
.L_x_595:
[----:B------:R-:W-:Y:S01]  /*3a80*/  IMAD.MOV.U32 R144, RZ, RZ, R139 ;  /* 0x000000ffff907224 */ /* 0x000fe200078e008b */
[----:B------:R-:W-:Y:S01]  /*3a90*/  MOV R143, 0x10 ;  /* 0x00000010008f7802 */ /* 0x000fe20000000f00 */
[----:B------:R-:W-:Y:S01]  /*3aa0*/  IMAD.MOV.U32 R141, RZ, RZ, -0x1 ;  /* 0xffffffffff8d7424 */ /* 0x000fe200078e00ff */
[----:B------:R-:W-:-:S07]  /*3ab0*/  MOV R146, 0x1f ;  /* 0x0000001f00927802 */ /* 0x000fce0000000f00 */
[----:B------:R-:W-:Y:S05]  /*3ac0*/  WARPSYNC.COLLECTIVE R141, `(.L_x_612) ;  /* 0x000000008d087348 */ /* 0x000fea0003c00000 */
[----:B------:R0:W1:Y:S02]  /*3ad0*/  SHFL.DOWN P6, R142, R144, R143, R146 ;  /* 0x0800008f908e7389 */ /* 0x00006400000c0092 */
[----:B01----:R-:W-:Y:S01]  /*3ae0*/  ENDCOLLECTIVE ;  /* 0x000000000000791b */ /* 0x003fe20003800000 */
.L_x_612:
[----:B------:R-:W-:Y:S02]  /*3af0*/  MOV R144, R140 ;  /* 0x0000008c00907202 */ /* 0x000fe40000000f00 */
[----:B------:R-:W-:-:S07]  /*3b00*/  MOV R74, R142 ;  /* 0x0000008e004a7202 */ /* 0x000fce0000000f00 */
[----:B------:R-:W-:Y:S05]  /*3b10*/  WARPSYNC.COLLECTIVE R141, `(.L_x_613) ;  /* 0x000000008d087348 */ /* 0x000fea0003c00000 */
[----:B------:R0:W1:Y:S02]  /*3b20*/  SHFL.DOWN P6, R142, R144, R143, R146 ;  /* 0x0800008f908e7389 */ /* 0x00006400000c0092 */
[----:B01----:R-:W-:Y:S01]  /*3b30*/  ENDCOLLECTIVE ;  /* 0x000000000000791b */ /* 0x003fe20003800000 */
.L_x_613:
[----:B------:R-:W-:-:S05]  /*3b40*/  FADD.FTZ R74, R74, R139 ;  /* 0x0000008b4a4a7221 */ /* 0x000fca0000010000 */
[----:B------:R-:W-:Y:S02]  /*3b50*/  MOV R144, R74 ;  /* 0x0000004a00907202 */ /* 0x000fe40000000f00 */
[----:B------:R-:W-:Y:S01]  /*3b60*/  MOV R143, 0x8 ;  /* 0x00000008008f7802 */ /* 0x000fe20000000f00 */
[----:B------:R-:W-:-:S07]  /*3b70*/  IMAD.MOV.U32 R75, RZ, RZ, R142 ;  /* 0x000000ffff4b7224 */ /* 0x000fce00078e008e */
[----:B------:R-:W-:Y:S05]  /*3b80*/  WARPSYNC.COLLECTIVE R141, `(.L_x_614) ;  /* 0x000000008d087348 */ /* 0x000fea0003c00000 */
[----:B------:R0:W1:Y:S02]  /*3b90*/  SHFL.DOWN P6, R142, R144, R143, R146 ;  /* 0x0800008f908e7389 */ /* 0x00006400000c0092 */
[----:B01----:R-:W-:Y:S01]  /*3ba0*/  ENDCOLLECTIVE ;  /* 0x000000000000791b */ /* 0x003fe20003800000 */
.L_x_614:
[----:B------:R-:W-:-:S05]  /*3bb0*/  FADD.FTZ R75, R75, R140 ;  /* 0x0000008c4b4b7221 */ /* 0x000fca0000010000 */
[----:B------:R-:W-:Y:S01]  /*3bc0*/  MOV R144, R75 ;  /* 0x0000004b00907202 */ /* 0x000fe20000000f00 */
[----:B------:R-:W-:-:S07]  /*3bd0*/  IMAD.MOV.U32 R77, RZ, RZ, R142 ;  /* 0x000000ffff4d7224 */ /* 0x000fce00078e008e */
[----:B------:R-:W-:Y:S05]  /*3be0*/  WARPSYNC.COLLECTIVE R141, `(.L_x_615) ;  /* 0x000000008d087348 */ /* 0x000fea0003c00000 */
[----:B------:R0:W1:Y:S02]  /*3bf0*/  SHFL.DOWN P6, R142, R144, R143, R146 ;  /* 0x0800008f908e7389 */ /* 0x00006400000c0092 */
[----:B01----:R-:W-:Y:S01]  /*3c00*/  ENDCOLLECTIVE ;  /* 0x000000000000791b */ /* 0x003fe20003800000 */
.L_x_615:
[----:B------:R-:W-:-:S04]  /*3c10*/  FADD.FTZ R77, R74, R77 ;  /* 0x0000004d4a4d7221 */ /* 0x000fc80000010000 */
[----:B------:R-:W-:Y:S01]  /*3c20*/  IMAD.MOV.U32 R144, RZ, RZ, R77 ;  /* 0x000000ffff907224 */ /* 0x000fe200078e004d */
[----:B------:R-:W-:Y:S02]  /*3c30*/  MOV R143, 0x4 ;  /* 0x00000004008f7802 */ /* 0x000fe40000000f00 */
[----:B------:R-:W-:-:S07]  /*3c40*/  MOV R76, R142 ;  /* 0x0000008e004c7202 */ /* 0x000fce0000000f00 */
[----:B------:R-:W-:Y:S05]  /*3c50*/  WARPSYNC.COLLECTIVE R141, `(.L_x_616) ;  /* 0x000000008d087348 */ /* 0x000fea0003c00000 */
[----:B------:R0:W1:Y:S02]  /*3c60*/  SHFL.DOWN P6, R142, R144, R143, R146 ;  /* 0x0800008f908e7389 */ /* 0x00006400000c0092 */
[----:B01----:R-:W-:Y:S01]  /*3c70*/  ENDCOLLECTIVE ;  /* 0x000000000000791b */ /* 0x003fe20003800000 */
.L_x_616:
[----:B------:R-:W-:-:S04]  /*3c80*/  FADD.FTZ R76, R75, R76 ;  /* 0x0000004c4b4c7221 */ /* 0x000fc80000010000 */
[----:B------:R-:W-:Y:S01]  /*3c90*/  IMAD.MOV.U32 R144, RZ, RZ, R76 ;  /* 0x000000ffff907224 */ /* 0x000fe200078e004c */
[----:B------:R-:W-:-:S07]  /*3ca0*/  MOV R78, R142 ;  /* 0x0000008e004e7202 */ /* 0x000fce0000000f00 */
[----:B------:R-:W-:Y:S05]  /*3cb0*/  WARPSYNC.COLLECTIVE R141, `(.L_x_617) ;  /* 0x000000008d087348 */ /* 0x000fea0003c00000 */
[----:B------:R0:W1:Y:S02]  /*3cc0*/  SHFL.DOWN P6, R142, R144, R143, R146 ;  /* 0x0800008f908e7389 */ /* 0x00006400000c0092 */
[----:B01----:R-:W-:Y:S01]  /*3cd0*/  ENDCOLLECTIVE ;  /* 0x000000000000791b */ /* 0x003fe20003800000 */
.L_x_617:
[----:B------:R-:W-:-:S05]  /*3ce0*/  FADD.FTZ R78, R77, R78 ;  /* 0x0000004e4d4e7221 */ /* 0x000fca0000010000 */
[----:B------:R-:W-:Y:S01]  /*3cf0*/  MOV R144, R78 ;  /* 0x0000004e00907202 */ /* 0x000fe20000000f00 */
[----:B------:R-:W-:Y:S01]  /*3d00*/  IMAD.MOV.U32 R143, RZ, RZ, 0x2 ;  /* 0x00000002ff8f7424 */ /* 0x000fe200078e00ff */
[----:B------:R-:W-:-:S07]  /*3d10*/  MOV R79, R142 ;  /* 0x0000008e004f7202 */ /* 0x000fce0000000f00 */
[----:B------:R-:W-:Y:S05]  /*3d20*/  WARPSYNC.COLLECTIVE R141, `(.L_x_618) ;  /* 0x000000008d087348 */ /* 0x000fea0003c00000 */
[----:B------:R0:W1:Y:S02]  /*3d30*/  SHFL.DOWN P6, R142, R144, R143, R146 ;  /* 0x0800008f908e7389 */ /* 0x00006400000c0092 */
[----:B01----:R-:W-:Y:S01]  /*3d40*/  ENDCOLLECTIVE ;  /* 0x000000000000791b */ /* 0x003fe20003800000 */
.L_x_618:
[----:B------:R-:W-:-:S05]  /*3d50*/  FADD.FTZ R79, R76, R79 ;  /* 0x0000004f4c4f7221 */ /* 0x000fca0000010000 */
[----:B------:R-:W-:Y:S02]  /*3d60*/  MOV R144, R79 ;  /* 0x0000004f00907202 */ /* 0x000fe40000000f00 */
[----:B------:R-:W-:-:S07]  /*3d70*/  MOV R117, R142 ;  /* 0x0000008e00757202 */ /* 0x000fce0000000f00 */
[----:B------:R-:W-:Y:S05]  /*3d80*/  WARPSYNC.COLLECTIVE R141, `(.L_x_619) ;  /* 0x000000008d087348 */ /* 0x000fea0003c00000 */
[----:B------:R0:W1:Y:S02]  /*3d90*/  SHFL.DOWN P6, R142, R144, R143, R146 ;  /* 0x0800008f908e7389 */ /* 0x00006400000c0092 */
[----:B01----:R-:W-:Y:S01]  /*3da0*/  ENDCOLLECTIVE ;  /* 0x000000000000791b */ /* 0x003fe20003800000 */
.L_x_619:
[----:B------:R-:W-:-:S05]  /*3db0*/  FADD.FTZ R117, R78, R117 ;  /* 0x000000754e757221 */ /* 0x000fca0000010000 */
[----:B------:R-:W-:Y:S02]  /*3dc0*/  MOV R144, R117 ;  /* 0x0000007500907202 */ /* 0x000fe40000000f00 */
[----:B------:R-:W-:Y:S01]  /*3dd0*/  MOV R143, 0x1 ;  /* 0x00000001008f7802 */ /* 0x000fe20000000f00 */
[----:B------:R-:W-:-:S07]  /*3de0*/  IMAD.MOV.U32 R116, RZ, RZ, R142 ;  /* 0x000000ffff747224 */ /* 0x000fce00078e008e */
[----:B------:R-:W-:Y:S05]  /*3df0*/  WARPSYNC.COLLECTIVE R141, `(.L_x_620) ;  /* 0x000000008d087348 */ /* 0x000fea0003c00000 */
[----:B------:R0:W1:Y:S02]  /*3e00*/  SHFL.DOWN P6, R142, R144, R143, R146 ;  /* 0x0800008f908e7389 */ /* 0x00006400000c0092 */
[----:B01----:R-:W-:Y:S01]  /*3e10*/  ENDCOLLECTIVE ;  /* 0x000000000000791b */ /* 0x003fe20003800000 */
.L_x_620:
[----:B------:R-:W-:-:S05]  /*3e20*/  FADD.FTZ R74, R79, R116 ;  /* 0x000000744f4a7221 */ /* 0x000fca0000010000 */
[----:B------:R-:W-:Y:S01]  /*3e30*/  MOV R144, R74 ;  /* 0x0000004a00907202 */ /* 0x000fe20000000f00 */
[----:B------:R-:W-:-:S07]  /*3e40*/  IMAD.MOV.U32 R116, RZ, RZ, R142 ;  /* 0x000000ffff747224 */ /* 0x000fce00078e008e */
[----:B------:R-:W-:Y:S05]  /*3e50*/  WARPSYNC.COLLECTIVE R141, `(.L_x_621) ;  /* 0x000000008d087348 */ /* 0x000fea0003c00000 */
[----:B------:R0:W1:Y:S02]  /*3e60*/  SHFL.DOWN P6, R142, R144, R143, R146 ;  /* 0x0800008f908e7389 */ /* 0x00006400000c0092 */
[----:B01----:R-:W-:Y:S01]  /*3e70*/  ENDCOLLECTIVE ;  /* 0x000000000000791b */ /* 0x003fe20003800000 */
.L_x_621:
[----:B------:R-:W-:Y:S01]  /*3e80*/  MOV R75, R142 ;  /* 0x0000008e004b7202 */ /* 0x000fe20000000f00 */
[----:B------:R-:W-:Y:S06]  /*3e90*/  BRA `(.L_x_622) ;  /* 0xffffffdc00bc7947 */ /* 0x000fec000383ffff */
.L_x_623:
        /* <DEDUP_REMOVED lines=14> */
.L_x_11826:


//--------------------- .text._ZN10layer_norm13ln_bwd_kernelINS_13Kernel_traitsI13__nv_bfloat16S2_S2_S2_fjLj2560ELj1ELj1ELj4ELj8ENS_18Kernel_traits_baseILj2560ES2_S2_S2_S2_fjLj128EEEEELb1ELb0ELb0ELb1EEEvNS_9BwdParamsE --------------------------
	.section	.text._ZN10layer_norm13ln_bwd_kernelINS_13Kernel_traitsI13__nv_bfloat16S2_S2_S2_fjLj2560ELj1ELj1ELj4ELj8ENS_18Kernel_traits_baseILj2560ES2_S2_S2_S2_fjLj128EEEEELb1ELb0ELb0ELb1EEEvNS_9BwdParamsE,"ax",@progbits
	.align	128
        .global         _ZN10layer_norm13ln_bwd_kernelINS_13Kernel_traitsI13__nv_bfloat16S2_S2_S2_fjLj2560ELj1ELj1ELj4ELj8ENS_18Kernel_traits_baseILj2560ES2_S2_S2_S2_fjLj128EEEEELb1ELb0ELb0ELb1EEEvNS_9BwdParamsE
        .type           _ZN10layer_norm13ln_bwd_kernelINS_13Kernel_traitsI13__nv_bfloat16S2_S2_S2_fjLj2560ELj1ELj1ELj4ELj8ENS_18Kernel_traits_baseILj2560ES2_S2_S2_S2_fjLj128EEEEELb1ELb0ELb0ELb1EEEvNS_9BwdParamsE,@function
        .size           _ZN10layer_norm13ln_bwd_kernelINS_13Kernel_traitsI13__nv_bfloat16S2_S2_S2_fjLj2560ELj1ELj1ELj4ELj8ENS_18Kernel_traits_baseILj2560ES2_S2_S2_S2_fjLj128EEEEELb1ELb0ELb0ELb1EEEvNS_9BwdParamsE,(.L_x_11827 - _ZN10layer_norm13ln_bwd_kernelINS_13Kernel_traitsI13__nv_bfloat16S2_S2_S2_fjLj2560ELj1ELj1ELj4ELj8ENS_18Kernel_traits_baseILj2560ES2_S2_S2_S2_fjLj128EEEEELb1ELb0ELb0ELb1EEEvNS_9BwdParamsE)
        .other          _ZN10layer_norm13ln_bwd_kernelINS_13Kernel_traitsI13__nv_bfloat16S2_S2_S2_fjLj2560ELj1ELj1ELj4ELj8ENS_18Kernel_traits_baseILj2560ES2_S2_S2_S2_fjLj128EEEEELb1ELb0ELb0ELb1EEEvNS_9BwdParamsE,@"STO_CUDA_ENTRY STV_DEFAULT"
_ZN10layer_norm13ln_bwd_kernelINS_13Kernel_traitsI13__nv_bfloat16S2_S2_S2_fjLj2560ELj1ELj1ELj4ELj8ENS_18Kernel_traits_baseILj2560ES2_S2_S2_S2_fjLj128EEEEELb1ELb0ELb0ELb1EEEvNS_9BwdParamsE:
.text._ZN10layer_norm13ln_bwd_kernelINS_13Kernel_traitsI13__nv_bfloat16S2_S2_S2_fjLj2560ELj1ELj1ELj4ELj8ENS_18Kernel_traits_baseILj2560ES2_S2_S2_S2_fjLj128EEEEELb1ELb0ELb0ELb1EEEvNS_9BwdParamsE:
[----:B------:R-:W-:Y:S01]  /*0000*/  LDC R1, c[0x0][0x28] ;  /* 0x00000a00ff017b82 */ /* 0x000fe20000000800 */
[----:B------:R-:W0:Y:S07]  /*0010*/  S2R R0, SR_TID.X ;  /* 0x0000000000007919 */ /* 0x000e2e0000002100 */
[----:B------:R-:W0:Y:S01]  /*0020*/  S2UR UR4, SR_CTAID.X ;  /* 0x00000000000479c3 */ /* 0x000e220000002500 */
[----:B------:R-:W-:Y:S01]  /*0030*/  ULDC UR9, c[0x0][0x218] ;  /* 0x0000860000097ab9 */ /* 0x000fe20000000800 */
[----:B------:R-:W-:Y:S01]  /*0040*/  ULDC.U8 UR8, c[0x0][0x2a0] ;  /* 0x0000a80000087ab9 */ /* 0x000fe20000000000 */
[----:B------:R-:W-:Y:S01]  /*0050*/  ULDC UR12, c[0x0][0x290] ;  /* 0x0000a400000c7ab9 */ /* 0x000fe20000000800 */
        /* <DEDUP_REMOVED lines=30> */
.L_x_624:
        /* <DEDUP_REMOVED lines=13> */
[----:B------:R-:W-:Y:S01]  /*0310*/  HFMA2.MMA R65, -RZ, RZ, 0, 0 ;  /* 0x00000000ff417435 */ /* 0x000fe200000001ff */
[----:B------:R-:W-:Y:S02]  /*0320*/  ISETP.NE.AND.EX P1, PT, RZ, UR7, PT, P1 ;  /* 0x00000007ff007c0c */ /* 0x000fe4000bf25310 */
        /* <DEDUP_REMOVED lines=12> */
[----:B------:R-:W-:Y:S02]  /*03f0*/  MOV R48, RZ ;  /* 0x000000ff00307202 */ /* 0x000fe40000000f00 */
[----:B------:R-:W-:Y:S02]  /*0400*/  CS2R R38, SRZ ;  /* 0x0000000000267805 */ /* 0x000fe4000001ff00 */
[----:B0-----:R-:W-:Y:S02]  /*0410*/  CS2R R2, SRZ ;  /* 0x0000000000027805 */ /* 0x001fe4000001ff00 */
        /* <DEDUP_REMOVED lines=15> */
[----:B------:R-:W-:Y:S02]  /*0510*/  SHF.L.U32 R58, R7, 0x10, RZ ;  /* 0x00000010073a7819 */ /* 0x000fe400000006ff */
[----:B------:R-:W-:-:S02]  /*0520*/  CS2R R6, SRZ ;  /* 0x0000000000067805 */ /* 0x000fc4000001ff00 */
[----:B------:R-:W-:Y:S02]  /*0530*/  SHF.L.U32 R59, R8, 0x10, RZ ;  /* 0x00000010083b7819 */ /* 0x000fe400000006ff */
[----:B------:R-:W-:Y:S02]  /*0540*/  CS2R R8, SRZ ;  /* 0x0000000000087805 */ /* 0x000fe4000001ff00 */
[----:B------:R-:W-:Y:S02]  /*0550*/  SHF.L.U32 R61, R10, 0x10, RZ ;  /* 0x000000100a3d7819 */ /* 0x000fe400000006ff */
[----:B------:R-:W-:Y:S02]  /*0560*/  CS2R R4, SRZ ;  /* 0x0000000000047805 */ /* 0x000fe4000001ff00 */
[----:B------:R-:W-:Y:S02]  /*0570*/  SHF.L.U32 R62, R11, 0x10, RZ ;  /* 0x000000100b3e7819 */ /* 0x000fe400000006ff */
[----:B------:R-:W-:-:S02]  /*0580*/  CS2R R10, SRZ ;  /* 0x00000000000a7805 */ /* 0x000fc4000001ff00 */
[----:B------:R-:W-:Y:S02]  /*0590*/  SHF.L.U32 R63, R12, 0x10, RZ ;  /* 0x000000100c3f7819 */ /* 0x000fe400000006ff */
[----:B------:R-:W-:Y:S01]  /*05a0*/  CS2R R12, SRZ ;  /* 0x00000000000c7805 */ /* 0x000fe2000001ff00 */
[----:B------:R-:W-:Y:S01]  /*05b0*/  IMAD.U32 R69, R69, 0x10000, RZ ;  /* 0x0001000045457824 */ /* 0x000fe200078e00ff */
[----:B------:R-:W-:Y:S01]  /*05c0*/  SHF.L.U32 R106, R106, 0x10, RZ ;  /* 0x000000106a6a7819 */ /* 0x000fe200000006ff */
[----:B------:R-:W-:Y:S01]  /*05d0*/  IMAD.U32 R115, R115, 0x10000, RZ ;  /* 0x0001000073737824 */ /* 0x000fe200078e00ff */
[----:B------:R-:W-:Y:S01]  /*05e0*/  SHF.L.U32 R107, R107, 0x10, RZ ;  /* 0x000000106b6b7819 */ /* 0x000fe200000006ff */
[----:B------:R-:W-:Y:S01]  /*05f0*/  IMAD.U32 R119, R119, 0x10000, RZ ;  /* 0x0001000077777824 */ /* 0x000fe200078e00ff */
[----:B------:R-:W-:Y:S02]  /*0600*/  SHF.L.U32 R114, R114, 0x10, RZ ;  /* 0x0000001072727819 */ /* 0x000fe400000006ff */
[----:B------:R-:W-:-:S02]  /*0610*/  SHF.L.U32 R116, R116, 0x10, RZ ;  /* 0x0000001074747819 */ /* 0x000fc400000006ff */
[----:B------:R-:W-:Y:S02]  /*0620*/  SHF.L.U32 R117, R117, 0x10, RZ ;  /* 0x0000001075757819 */ /* 0x000fe400000006ff */
[----:B------:R-:W-:Y:S02]  /*0630*/  SHF.L.U32 R118, R118, 0x10, RZ ;  /* 0x0000001076767819 */ /* 0x000fe400000006ff */
[----:B------:R-:W-:-:S07]  /*0640*/  SHF.L.U32 R120, R120, 0x10, RZ ;  /* 0x0000001078787819 */ /* 0x000fce00000006ff */
.L_x_632:
        /* <DEDUP_REMOVED lines=9> */
[----:B------:R-:W-:-:S03]  /*06e0*/  IADD3 R52, R53, 0x80, RZ ;  /* 0x0000008035347810 */ /* 0x000fc60007ffe0ff */
[----:B------:R-:W3:Y:S01]  /*06f0*/  LDC.64 R92, c[0x0][0x250] ;  /* 0x00009400ff5c7b82 */ /* 0x000ee20000000a00 */
[----:B0-----:R-:W-:-:S04]  /*0700*/  @P1 LEA R82, P0, R54, R82, 0x1 ;  /* 0x0000005236521211 */ /* 0x001fc800078008ff */
[----:B------:R-:W-:-:S03]  /*0710*/  @P1 LEA.HI.X R83, R54, R83, R42, 0x1, P0 ;  /* 0x0000005336531211 */ /* 0x000fc600000f0c2a */
[----:B------:R-:W0:Y:S01]  /*0720*/  LDC.64 R94, c[0x0][0x258] ;  /* 0x00009600ff5e7b82 */ /* 0x000e220000000a00 */
[C-C-:B-1----:R-:W-:Y:S01]  /*0730*/  IMAD.WIDE.U32 R40, R53.reuse, 0x8, R80.reuse ;  /* 0x0000000835287825 */ /* 0x142fe200078e0050 */
[C---:B------:R-:W-:Y:S01]  /*0740*/  IADD3 R51, R53.reuse, 0x100, RZ ;  /* 0x0000010035337810 */ /* 0x040fe20007ffe0ff */
[----:B------:R2:W4:Y:S01]  /*0750*/  @P1 LDG.E.U16 R123, desc[UR4][R82.64] ;  /* 0x00000004527b1981 */ /* 0x000522000c1e1500 */
[C---:B------:R-:W-:Y:S01]  /*0760*/  IADD3 R49, R53.reuse, 0x200, RZ ;  /* 0x0000020035317810 */ /* 0x040fe20007ffe0ff */
[--C-:B------:R-:W-:Y:S02]  /*0770*/  IMAD.WIDE.U32 R42, R52, 0x8, R80.reuse ;  /* 0x00000008342a7825 */ /* 0x100fe400078e0050 */
[----:B------:R-:W4:Y:S02]  /*0780*/  LDG.E.64 R40, desc[UR4][R40.64] ;  /* 0x0000000428287981 */ /* 0x000f24000c1e1b00 */
[----:B------:R-:W-:Y:S02]  /*0790*/  VIADD R50, R53, 0x180 ;  /* 0x0000018035327836 */ /* 0x000fe40000000000 */
[----:B------:R-:W-:Y:S01]  /*07a0*/  IMAD.WIDE.U32 R44, R51, 0x8, R80 ;  /* 0x00000008332c7825 */ /* 0x000fe200078e0050 */
[----:B------:R-:W4:Y:S03]  /*07b0*/  LDG.E.64 R42, desc[UR4][R42.64] ;  /* 0x000000042a2a7981 */ /* 0x000f26000c1e1b00 */
[----:B--2---:R-:W-:-:S02]  /*07c0*/  IMAD.WIDE.U32 R82, R53, 0x8, R90 ;  /* 0x0000000835527825 */ /* 0x004fc400078e005a */
[----:B------:R-:W2:Y:S02]  /*07d0*/  LDG.E.64 R44, desc[UR4][R44.64] ;  /* 0x000000042c2c7981 */ /* 0x000ea4000c1e1b00 */
[----:B------:R-:W-:Y:S02]  /*07e0*/  IMAD.WIDE.U32 R46, R50, 0x8, R80 ;  /* 0x00000008322e7825 */ /* 0x000fe400078e0050 */
[----:B------:R-:W2:Y:S02]  /*07f0*/  LDG.E.64 R82, desc[UR4][R82.64] ;  /* 0x0000000452527981 */ /* 0x000ea4000c1e1b00 */
[----:B---3--:R-:W-:Y:S02]  /*0800*/  IMAD.WIDE R92, R54, 0x4, R92 ;  /* 0x00000004365c7825 */ /* 0x008fe400078e025c */
[----:B------:R-:W3:Y:S02]  /*0810*/  LDG.E.64 R46, desc[UR4][R46.64] ;  /* 0x000000042e2e7981 */ /* 0x000ee4000c1e1b00 */
[----:B------:R-:W-:-:S02]  /*0820*/  IMAD.WIDE.U32 R80, R49, 0x8, R80 ;  /* 0x0000000831507825 */ /* 0x000fc400078e0050 */
[----:B------:R1:W3:Y:S02]  /*0830*/  LDG.E R125, desc[UR4][R92.64] ;  /* 0x000000045c7d7981 */ /* 0x0002e4000c1e1900 */
[--C-:B------:R-:W-:Y:S02]  /*0840*/  IMAD.WIDE.U32 R84, R52, 0x8, R90.reuse ;  /* 0x0000000834547825 */ /* 0x100fe400078e005a */
[----:B------:R-:W3:Y:S02]  /*0850*/  LDG.E.64 R80, desc[UR4][R80.64] ;  /* 0x0000000450507981 */ /* 0x000ee4000c1e1b00 */
[--C-:B------:R-:W-:Y:S02]  /*0860*/  IMAD.WIDE.U32 R86, R51, 0x8, R90.reuse ;  /* 0x0000000833567825 */ /* 0x100fe400078e005a */
[----:B------:R-:W3:Y:S02]  /*0870*/  LDG.E.64 R84, desc[UR4][R84.64] ;  /* 0x0000000454547981 */ /* 0x000ee4000c1e1b00 */
[--C-:B------:R-:W-:Y:S01]  /*0880*/  IMAD.WIDE.U32 R88, R50, 0x8, R90.reuse ;  /* 0x0000000832587825 */ /* 0x100fe200078e005a */
[----:B------:R-:W-:Y:S01]  /*0890*/  ISETP.NE.U32.AND P2, PT, RZ, UR10, PT ;  /* 0x0000000aff007c0c */ /* 0x000fe2000bf45070 */
[----:B------:R-:W3:Y:S01]  /*08a0*/  LDG.E.64 R86, desc[UR4][R86.64] ;  /* 0x0000000456567981 */ /* 0x000ee2000c1e1b00 */
[----:B-1----:R-:W1:Y:S01]  /*08b0*/  LDC.64 R92, c[0x0][0x240] ;  /* 0x00009000ff5c7b82 */ /* 0x002e620000000a00 */
[----:B------:R-:W-:-:S02]  /*08c0*/  IMAD.WIDE.U32 R90, R49, 0x8, R90 ;  /* 0x00000008315a7825 */ /* 0x000fc400078e005a */
[----:B------:R-:W3:Y:S02]  /*08d0*/  LDG.E.64 R88, desc[UR4][R88.64] ;  /* 0x0000000458587981 */ /* 0x000ee4000c1e1b00 */
[----:B0-----:R-:W-:Y:S02]  /*08e0*/  IMAD.WIDE R104, R54, 0x4, R94 ;  /* 0x0000000436687825 */ /* 0x001fe400078e025e */
[----:B------:R-:W3:Y:S04]  /*08f0*/  LDG.E.64 R90, desc[UR4][R90.64] ;  /* 0x000000045a5a7981 */ /* 0x000ee8000c1e1b00 */
[----:B------:R0:W3:Y:S01]  /*0900*/  LDG.E R124, desc[UR4][R104.64] ;  /* 0x00000004687c7981 */ /* 0x0000e2000c1e1900 */
[----:B------:R-:W-:-:S13]  /*0910*/  ISETP.NE.AND.EX P2, PT, RZ, UR11, PT, P2 ;  /* 0x0000000bff007c0c */ /* 0x000fda000bf45320 */
[----:B------:R-:W0:Y:S08]  /*0920*/  @P2 LDC.64 R98, c[0x0][0x2c8] ;  /* 0x0000b200ff622b82 */ /* 0x000e300000000a00 */
[----:B------:R-:W1:Y:S08]  /*0930*/  @P2 LDC.64 R96, c[0x0][0x2c8] ;  /* 0x0000b200ff602b82 */ /* 0x000e700000000a00 */
[----:B------:R-:W1:Y:S08]  /*0940*/  @P2 LDC.64 R100, c[0x0][0x2c8] ;  /* 0x0000b200ff642b82 */ /* 0x000e700000000a00 */
[----:B------:R-:W1:Y:S08]  /*0950*/  @P2 LDC.64 R94, c[0x0][0x2c8] ;  /* 0x0000b200ff5e2b82 */ /* 0x000e700000000a00 */
[----:B------:R-:W1:Y:S01]  /*0960*/  @P2 LDC.64 R102, c[0x0][0x2c8] ;  /* 0x0000b200ff662b82 */ /* 0x000e620000000a00 */
[----:B0-----:R-:W-:Y:S01]  /*0970*/  @P2 IMAD.WIDE.U32 R98, R52, 0x8, R98 ;  /* 0x0000000834622825 */ /* 0x001fe200078e0062 */
[----:B------:R-:W-:-:S03]  /*0980*/  ISETP.NE.AND P5, PT, RZ, UR8, PT ;  /* 0x00000008ff007c0c */ /* 0x000fc6000bfa5270 */
[C---:B-1----:R-:W-:Y:S01]  /*0990*/  @P2 IMAD.WIDE.U32 R96, R53.reuse, 0x8, R96 ;  /* 0x0000000835602825 */ /* 0x042fe200078e0060 */
[----:B------:R-:W5:Y:S03]  /*09a0*/  @P2 LDG.E.64 R72, desc[UR4][R98.64] ;  /* 0x0000000462482981 */ /* 0x000f66000c1e1b00 */
[--C-:B------:R-:W-:Y:S01]  /*09b0*/  IMAD.WIDE.U32 R110, R50, 0x4, R92.reuse ;  /* 0x00000004326e7825 */ /* 0x100fe200078e005c */
[----:B------:R0:W5:Y:S03]  /*09c0*/  @P2 LDG.E.64 R70, desc[UR4][R96.64] ;  /* 0x0000000460462981 */ /* 0x000166000c1e1b00 */
[----:B------:R-:W-:Y:S02]  /*09d0*/  IMAD.WIDE.U32 R104, R53, 0x4, R92 ;  /* 0x0000000435687825 */ /* 0x000fe400078e005c */
[----:B------:R1:W5:Y:S02]  /*09e0*/  LDG.E R110, desc[UR4][R110.64] ;  /* 0x000000046e6e7981 */ /* 0x000364000c1e1900 */
[----:B------:R-:W-:-:S02]  /*09f0*/  @P2 IMAD.WIDE.U32 R100, R51, 0x8, R100 ;  /* 0x0000000833642825 */ /* 0x000fc400078e0064 */
[----:B------:R-:W5:Y:S02]  /*0a00*/  LDG.E R104, desc[UR4][R104.64] ;  /* 0x0000000468687981 */ /* 0x000f64000c1e1900 */
[----:B------:R-:W-:Y:S01]  /*0a10*/  @P2 IMAD.WIDE.U32 R94, R49, 0x8, R94 ;  /* 0x00000008315e2825 */ /* 0x000fe200078e005e */
[----:B0-----:R-:W-:Y:S01]  /*0a20*/  MOV R96, 0x3f800000 ;  /* 0x3f80000000607802 */ /* 0x001fe20000000f00 */
[----:B------:R0:W5:Y:S02]  /*0a30*/  @P2 LDG.E.64 R74, desc[UR4][R100.64] ;  /* 0x00000004644a2981 */ /* 0x000164000c1e1b00 */
[--C-:B------:R-:W-:Y:S02]  /*0a40*/  IMAD.WIDE.U32 R112, R52, 0x4, R92.reuse ;  /* 0x0000000434707825 */ /* 0x100fe400078e005c */
[----:B------:R0:W5:Y:S02]  /*0a50*/  @P2 LDG.E.64 R78, desc[UR4][R94.64] ;  /* 0x000000045e4e2981 */ /* 0x000164000c1e1b00 */
[----:B------:R-:W-:-:S02]  /*0a60*/  IMAD.WIDE.U32 R108, R51, 0x4, R92 ;  /* 0x00000004336c7825 */ /* 0x000fc400078e005c */
[----:B------:R0:W5:Y:S02]  /*0a70*/  LDG.E R112, desc[UR4][R112.64] ;  /* 0x0000000470707981 */ /* 0x000164000c1e1900 */
[----:B------:R-:W-:Y:S02]  /*0a80*/  IMAD.WIDE.U32 R92, R49, 0x4, R92 ;  /* 0x00000004315c7825 */ /* 0x000fe400078e005c */
[----:B------:R-:W5:Y:S02]  /*0a90*/  LDG.E R108, desc[UR4][R108.64] ;  /* 0x000000046c6c7981 */ /* 0x000f64000c1e1900 */
[----:B------:R-:W-:Y:S02]  /*0aa0*/  @P2 IMAD.WIDE.U32 R102, R50, 0x8, R102 ;  /* 0x0000000832662825 */ /* 0x000fe400078e0066 */
[----:B------:R-:W5:Y:S04]  /*0ab0*/  LDG.E R92, desc[UR4][R92.64] ;  /* 0x000000045c5c7981 */ /* 0x000f68000c1e1900 */
[----:B------:R0:W5:Y:S01]  /*0ac0*/  @P2 LDG.E.64 R76, desc[UR4][R102.64] ;  /* 0x00000004664c2981 */ /* 0x000162000c1e1b00 */
[----:B------:R-:W-:Y:S01]  /*0ad0*/  UMOV UR6, 0xffffffff ;  /* 0xffffffff00067882 */ /* 0x000fe20000000000 */
[----:B------:R-:W-:-:S02]  /*0ae0*/  LOP3.LUT P4, RZ, R0, 0x1f, RZ, 0xc0, !PT ;  /* 0x0000001f00ff7812 */ /* 0x000fc4000788c0ff */
[----:B----4-:R-:W-:Y:S01]  /*0af0*/  @P1 SHF.L.U32 R96, R123, 0x10, RZ ;  /* 0x000000107b601819 */ /* 0x010fe200000006ff */
[----:B------:R-:W-:Y:S01]  /*0b00*/  IMAD.MOV.U32 R130, RZ, RZ, R40 ;  /* 0x000000ffff827224 */ /* 0x000fe200078e0028 */
[--C-:B------:R-:W-:Y:S02]  /*0b10*/  SHF.R.U64 R128, R40, 0x10, R41.reuse ;  /* 0x0000001028807819 */ /* 0x100fe40000001229 */
[----:B------:R-:W-:Y:S02]  /*0b20*/  MOV R126, R41 ;  /* 0x00000029007e7202 */ /* 0x000fe40000000f00 */
[----:B------:R-:W-:Y:S02]  /*0b30*/  MOV R98, R42 ;  /* 0x0000002a00627202 */ /* 0x000fe40000000f00 */
[----:B------:R-:W-:Y:S02]  /*0b40*/  SHF.R.U32.HI R127, RZ, 0x10, R41 ;  /* 0x00000010ff7f7819 */ /* 0x000fe40000011629 */
[----:B------:R-:W-:-:S02]  /*0b50*/  SHF.R.U64 R42, R42, 0x10, R43 ;  /* 0x000000102a2a7819 */ /* 0x000fc4000000122b */
[----:B------:R-:W-:Y:S02]  /*0b60*/  MOV R40, R43 ;  /* 0x0000002b00287202 */ /* 0x000fe40000000f00 */
[----:B------:R-:W-:Y:S02]  /*0b70*/  SHF.R.U32.HI R99, RZ, 0x10, R43 ;  /* 0x00000010ff637819 */ /* 0x000fe4000001162b */
[C-C-:B--2---:R-:W-:Y:S02]  /*0b80*/  SHF.R.U64 R41, R82.reuse, 0x10, R83.reuse ;  /* 0x0000001052297819 */ /* 0x144fe40000001253 */
[----:B------:R-:W-:Y:S01]  /*0b90*/  SHF.R.U32.HI R43, RZ, 0x10, R83 ;  /* 0x00000010ff2b7819 */ /* 0x000fe20000011653 */
[----:B------:R-:W-:Y:S01]  /*0ba0*/  IMAD.U32 R82, R82, 0x10000, RZ ;  /* 0x0001000052527824 */ /* 0x000fe200078e00ff */
[----:B---3--:R-:W-:Y:S02]  /*0bb0*/  MOV R123, R46 ;  /* 0x0000002e007b7202 */ /* 0x008fe40000000f00 */
[----:B-1----:R-:W-:-:S02]  /*0bc0*/  SHF.R.U64 R111, R46, 0x10, R47 ;  /* 0x000000102e6f7819 */ /* 0x002fc4000000122f */
[----:B------:R-:W-:Y:S02]  /*0bd0*/  FSEL R134, R125, RZ, !P5 ;  /* 0x000000ff7d867208 */ /* 0x000fe40006800000 */
[----:B------:R-:W-:Y:S02]  /*0be0*/  SHF.L.U32 R41, R41, 0x10, RZ ;  /* 0x0000001029297819 */ /* 0x000fe400000006ff */
[----:B0-----:R-:W-:Y:S02]  /*0bf0*/  MOV R101, R80 ;  /* 0x0000005000657202 */ /* 0x001fe40000000f00 */
[----:B------:R-:W-:Y:S02]  /*0c00*/  SHF.R.U64 R46, R80, 0x10, R81 ;  /* 0x00000010502e7819 */ /* 0x000fe40000001251 */
[----:B------:R-:W-:Y:S01]  /*0c10*/  SHF.L.U32 R43, R43, 0x10, RZ ;  /* 0x000000102b2b7819 */ /* 0x000fe200000006ff */
[----:B------:R-:W-:Y:S01]  /*0c20*/  IMAD.U32 R130, R130, 0x10000, RZ ;  /* 0x0001000082827824 */ /* 0x000fe200078e00ff */
[----:B------:R-:W-:-:S02]  /*0c30*/  MOV R95, R44 ;  /* 0x0000002c005f7202 */ /* 0x000fc40000000f00 */
[--C-:B------:R-:W-:Y:S02]  /*0c40*/  SHF.R.U64 R135, R86, 0x10, R87.reuse ;  /* 0x0000001056877819 */ /* 0x100fe40000001257 */
[----:B------:R-:W-:Y:S01]  /*0c50*/  SHF.R.U32.HI R105, RZ, 0x10, R87 ;  /* 0x00000010ff697819 */ /* 0x000fe20000011657 */
[----:B------:R-:W-:Y:S01]  /*0c60*/  IMAD.U32 R87, R87, 0x10000, RZ ;  /* 0x0001000057577824 */ /* 0x000fe200078e00ff */
[----:B------:R-:W-:Y:S02]  /*0c70*/  SHF.R.U64 R100, R44, 0x10, R45 ;  /* 0x000000102c647819 */ /* 0x000fe4000000122d */
[----:B------:R-:W-:Y:S02]  /*0c80*/  MOV R44, R81 ;  /* 0x00000051002c7202 */ /* 0x000fe40000000f00 */
[----:B------:R-:W-:Y:S02]  /*0c90*/  SHF.L.U32 R80, R91, 0x10, RZ ;  /* 0x000000105b507819 */ /* 0x000fe400000006ff */
[----:B------:R-:W-:Y:S01]  /*0ca0*/  SHF.R.U32.HI R133, RZ, 0x10, R81 ;  /* 0x00000010ff857819 */ /* 0x000fe20000011651 */
[C---:B------:R-:W-:Y:S01]  /*0cb0*/  FADD.FTZ R81, -R134.reuse, R82 ;  /* 0x0000005286517221 */ /* 0x040fe20000010100 */
[----:B------:R-:W-:Y:S01]  /*0cc0*/  SHF.L.U32 R83, R83, 0x10, RZ ;  /* 0x0000001053537819 */ /* 0x000fe200000006ff */
[----:B------:R-:W-:Y:S01]  /*0cd0*/  FADD.FTZ R141, -R134, R43 ;  /* 0x0000002b868d7221 */ /* 0x000fe20000010100 */
[----:B------:R-:W-:Y:S01]  /*0ce0*/  SHF.R.U64 R132, R84, 0x10, R85 ;  /* 0x0000001054847819 */ /* 0x000fe20000001255 */
[----:B------:R-:W-:Y:S01]  /*0cf0*/  FADD.FTZ R125, -R134, R87 ;  /* 0x00000057867d7221 */ /* 0x000fe20000010100 */
[----:B------:R-:W-:-:S02]  /*0d00*/  SHF.R.U32.HI R137, RZ, 0x10, R85 ;  /* 0x00000010ff897819 */ /* 0x000fc40000011655 */
[----:B------:R-:W-:Y:S01]  /*0d10*/  SHF.L.U32 R129, R85, 0x10, RZ ;  /* 0x0000001055817819 */ /* 0x000fe200000006ff */
[----:B------:R-:W-:Y:S01]  /*0d20*/  FADD.FTZ R85, -R134, R41 ;  /* 0x0000002986557221 */ /* 0x000fe20000010100 */
[----:B------:R-:W-:Y:S01]  /*0d30*/  SHF.L.U32 R128, R128, 0x10, RZ ;  /* 0x0000001080807819 */ /* 0x000fe200000006ff */
[----:B------:R-:W-:Y:S01]  /*0d40*/  FADD.FTZ R43, -R134, R80 ;  /* 0x00000050862b7221 */ /* 0x000fe20000010100 */
[----:B------:R-:W-:Y:S01]  /*0d50*/  FMUL.FTZ R87, R55, R130 ;  /* 0x0000008237577220 */ /* 0x000fe20000410000 */
[--C-:B------:R-:W-:Y:S01]  /*0d60*/  IMAD.MOV.U32 R94, RZ, RZ, R45.reuse ;  /* 0x000000ffff5e7224 */ /* 0x100fe200078e002d */
[----:B------:R-:W-:Y:S01]  /*0d70*/  SHF.R.U32.HI R113, RZ, 0x10, R45 ;  /* 0x00000010ff717819 */ /* 0x000fe2000001162d */
[----:B------:R-:W-:Y:S01]  /*0d80*/  FMUL.FTZ R80, R124, R81 ;  /* 0x000000517c507220 */ /* 0x000fe20000410000 */
[----:B------:R-:W-:Y:S02]  /*0d90*/  MOV R102, R47 ;  /* 0x0000002f00667202 */ /* 0x000fe40000000f00 */
[----:B------:R-:W-:Y:S01]  /*0da0*/  SHF.R.U32.HI R103, RZ, 0x10, R47 ;  /* 0x00000010ff677819 */ /* 0x000fe2000001162f */
[----:B------:R-:W-:Y:S01]  /*0db0*/  IMAD.U32 R47, R90, 0x10000, RZ ;  /* 0x000100005a2f7824 */ /* 0x000fe200078e00ff */
[----:B------:R-:W-:-:S02]  /*0dc0*/  SHF.L.U32 R131, R86, 0x10, RZ ;  /* 0x0000001056837819 */ /* 0x000fc400000006ff */
[C---:B------:R-:W-:Y:S02]  /*0dd0*/  SHF.R.U64 R97, R88.reuse, 0x10, R89 ;  /* 0x0000001058617819 */ /* 0x040fe40000001259 */
[----:B------:R-:W-:Y:S01]  /*0de0*/  SHF.L.U32 R93, R88, 0x10, RZ ;  /* 0x00000010585d7819 */ /* 0x000fe200000006ff */
[----:B------:R-:W-:Y:S01]  /*0df0*/  FADD.FTZ R139, -R134, R83 ;  /* 0x00000053868b7221 */ /* 0x000fe20000010100 */
[----:B------:R-:W-:Y:S01]  /*0e00*/  SHF.L.U32 R84, R84, 0x10, RZ ;  /* 0x0000001054547819 */ /* 0x000fe200000006ff */
[----:B------:R-:W-:Y:S01]  /*0e10*/  IMAD.U32 R142, R42, 0x10000, RZ ;  /* 0x000100002a8e7824 */ /* 0x000fe200078e00ff */
[----:B------:R-:W-:Y:S02]  /*0e20*/  SHF.R.U32.HI R88, RZ, 0x10, R89 ;  /* 0x00000010ff587819 */ /* 0x000fe40000011659 */
[--C-:B------:R-:W-:Y:S01]  /*0e30*/  SHF.R.U64 R45, R90, 0x10, R91.reuse ;  /* 0x000000105a2d7819 */ /* 0x100fe2000000125b */
[----:B------:R-:W-:Y:S01]  /*0e40*/  FMUL.FTZ R90, R124, R85 ;  /* 0x000000557c5a7220 */ /* 0x000fe20000410000 */
[----:B------:R-:W-:Y:S01]  /*0e50*/  SHF.R.U32.HI R86, RZ, 0x10, R91 ;  /* 0x00000010ff567819 */ /* 0x000fe2000001165b */
[----:B------:R-:W-:Y:S01]  /*0e60*/  FMUL.FTZ R85, R69, R128 ;  /* 0x0000008045557220 */ /* 0x000fe20000410000 */
[----:B------:R-:W-:Y:S01]  /*0e70*/  SHF.L.U32 R91, R132, 0x10, RZ ;  /* 0x00000010845b7819 */ /* 0x000fe200000006ff */
[----:B------:R-:W-:Y:S01]  /*0e80*/  FADD.FTZ R42, RZ, R87 ;  /* 0x00000057ff2a7221 */ /* 0x000fe20000010000 */
[----:B------:R-:W-:-:S02]  /*0e90*/  SHF.L.U32 R81, R126, 0x10, RZ ;  /* 0x000000107e517819 */ /* 0x000fc400000006ff */
[----:B------:R-:W-:Y:S01]  /*0ea0*/  SHF.L.U32 R132, R123, 0x10, RZ ;  /* 0x000000107b847819 */ /* 0x000fe200000006ff */
[----:B------:R-:W-:Y:S01]  /*0eb0*/  FFMA.FTZ R123, R80, R87, RZ ;  /* 0x00000057507b7223 */ /* 0x000fe200000100ff */
[----:B------:R-:W-:Y:S01]  /*0ec0*/  SHF.L.U32 R126, R111, 0x10, RZ ;  /* 0x000000106f7e7819 */ /* 0x000fe200000006ff */
[----:B------:R-:W-:Y:S01]  /*0ed0*/  IMAD.U32 R111, R103, 0x10000, RZ ;  /* 0x00010000676f7824 */ /* 0x000fe200078e00ff */
[----:B------:R-:W-:Y:S01]  /*0ee0*/  SHF.L.U32 R109, R89, 0x10, RZ ;  /* 0x00000010596d7819 */ /* 0x000fe200000006ff */
[----:B------:R-:W-:Y:S01]  /*0ef0*/  FADD.FTZ R89, -R134, R84 ;  /* 0x0000005486597221 */ /* 0x000fe20000010100 */
[----:B------:R-:W-:Y:S01]  /*0f00*/  SHF.L.U32 R83, R88, 0x10, RZ ;  /* 0x0000001058537819 */ /* 0x000fe200000006ff */
[C---:B------:R-:W-:Y:S01]  /*0f10*/  FMUL.FTZ R88, R124.reuse, R139 ;  /* 0x0000008b7c587220 */ /* 0x040fe20000410000 */
[----:B------:R-:W-:Y:S01]  /*0f20*/  SHF.L.U32 R127, R127, 0x10, RZ ;  /* 0x000000107f7f7819 */ /* 0x000fe200000006ff */
[----:B------:R-:W-:Y:S01]  /*0f30*/  FMUL.FTZ R103, R124, R125 ;  /* 0x0000007d7c677220 */ /* 0x000fe20000410000 */
[----:B------:R-:W-:Y:S01]  /*0f40*/  FMUL.FTZ R84, R56, R81 ;  /* 0x0000005138547220 */ /* 0x000fe20000410000 */
[----:B------:R-:W-:Y:S01]  /*0f50*/  FADD.FTZ R125, R42, R85 ;  /* 0x000000552a7d7221 */ /* 0x000fe20000010000 */
[----:B------:R-:W-:Y:S01]  /*0f60*/  FFMA.FTZ R123, R90, R85, R123 ;  /* 0x000000555a7b7223 */ /* 0x000fe2000001007b */
[----:B------:R-:W-:Y:S01]  /*0f70*/  FADD.FTZ R91, -R134, R91 ;  /* 0x0000005b865b7221 */ /* 0x000fe20000010100 */
[----:B------:R-:W-:Y:S01]  /*0f80*/  FADD.FTZ R36, R81, R36 ;  /* 0x0000002451247221 */ /* 0x000fe20000010000 */
[----:B------:R-:W-:Y:S01]  /*0f90*/  FFMA.FTZ R37, R88, R81, R37 ;  /* 0x0000005158257223 */ /* 0x000fe20000010025 */
[----:B------:R-:W-:Y:S01]  /*0fa0*/  SHF.L.U32 R98, R98, 0x10, RZ ;  /* 0x0000001062627819 */ /* 0x000fe200000006ff */
[----:B------:R-:W-:Y:S01]  /*0fb0*/  FADD.FTZ R48, R130, R48 ;  /* 0x0000003082307221 */ /* 0x000fe20000010000 */
[----:B------:R-:W-:Y:S01]  /*0fc0*/  SHF.L.U32 R41, R86, 0x10, RZ ;  /* 0x0000001056297819 */ /* 0x000fe200000006ff */
[----:B------:R-:W-:Y:S01]  /*0fd0*/  FFMA.FTZ R65, R80, R130, R65 ;  /* 0x0000008250417223 */ /* 0x000fe20000010041 */
[----:B------:R-:W-:Y:S01]  /*0fe0*/  FMUL.FTZ R81, R106, R127 ;  /* 0x0000007f6a517220 */ /* 0x000fe20000410000 */
[----:B------:R-:W-:Y:S01]  /*0ff0*/  FADD.FTZ R42, R125, R84 ;  /* 0x000000547d2a7221 */ /* 0x000fe20000010000 */
[----:B------:R-:W-:Y:S01]  /*1000*/  FMUL.FTZ R86, R124, R141 ;  /* 0x0000008d7c567220 */ /* 0x000fe20000410000 */
[----:B------:R-:W-:-:S02]  /*1010*/  IMAD.U32 R130, R94, 0x10000, RZ ;  /* 0x000100005e827824 */ /* 0x000fc400078e00ff */
[----:B------:R-:W-:Y:S01]  /*1020*/  FFMA.FTZ R123, R88, R84, R123 ;  /* 0x00000054587b7223 */ /* 0x000fe2000001007b */
[----:B------:R-:W-:Y:S01]  /*1030*/  FMUL.FTZ R94, R124, R89 ;  /* 0x000000597c5e7220 */ /* 0x000fe20000410000 */
[----:B------:R-:W-:Y:S01]  /*1040*/  FADD.FTZ R129, -R134, R129 ;  /* 0x0000008186817221 */ /* 0x000fe20000010100 */
[----:B------:R-:W-:Y:S01]  /*1050*/  FMUL.FTZ R89, R124, R91 ;  /* 0x0000005b7c597220 */ /* 0x000fe20000410000 */
[----:B------:R-:W-:Y:S01]  /*1060*/  FMUL.FTZ R91, R57, R98 ;  /* 0x00000062395b7220 */ /* 0x000fe20000410000 */
[----:B------:R-:W-:Y:S01]  /*1070*/  FADD.FTZ R42, R42, R81 ;  /* 0x000000512a2a7221 */ /* 0x000fe20000010000 */
[----:B------:R-:W-:Y:S01]  /*1080*/  FFMA.FTZ R125, R86, R81, R123 ;  /* 0x00000051567d7223 */ /* 0x000fe2000001007b */
[----:B------:R-:W-:Y:S01]  /*1090*/  SHF.L.U32 R144, R40, 0x10, RZ ;  /* 0x0000001028907819 */ /* 0x000fe200000006ff */
[----:B------:R-:W-:Y:S01]  /*10a0*/  FADD.FTZ R31, R142, R31 ;  /* 0x0000001f8e1f7221 */ /* 0x000fe20000010000 */
[----:B------:R-:W-:Y:S01]  /*10b0*/  FMUL.FTZ R129, R124, R129 ;  /* 0x000000817c817220 */ /* 0x000fe20000410000 */
[-C--:B------:R-:W-:Y:S01]  /*10c0*/  FFMA.FTZ R32, R89, R142.reuse, R32 ;  /* 0x0000008e59207223 */ /* 0x080fe20000010020 */
[----:B------:R-:W-:Y:S01]  /*10d0*/  SHF.L.U32 R137, R137, 0x10, RZ ;  /* 0x0000001089897819 */ /* 0x000fe200000006ff */
[----:B------:R-:W-:Y:S01]  /*10e0*/  FMUL.FTZ R142, R107, R142 ;  /* 0x0000008e6b8e7220 */ /* 0x000fe20000410000 */
[----:B------:R-:W-:Y:S01]  /*10f0*/  FADD.FTZ R123, R42, R91 ;  /* 0x0000005b2a7b7221 */ /* 0x000fe20000010000 */
[----:B------:R-:W-:Y:S01]  /*1100*/  FFMA.FTZ R42, R94, R91, R125 ;  /* 0x0000005b5e2a7223 */ /* 0x000fe2000001007d */
[----:B------:R-:W-:Y:S01]  /*1110*/  FADD.FTZ R131, -R134, R131 ;  /* 0x0000008386837221 */ /* 0x000fe20000010100 */
[----:B------:R-:W-:Y:S01]  /*1120*/  SHF.L.U32 R99, R99, 0x10, RZ ;  /* 0x0000001063637819 */ /* 0x000fe200000006ff */
[----:B------:R-:W-:Y:S01]  /*1130*/  FADD.FTZ R33, R144, R33 ;  /* 0x0000002190217221 */ /* 0x000fe20000010000 */
[-C--:B------:R-:W-:Y:S01]  /*1140*/  FFMA.FTZ R10, R129, R144.reuse, R10 ;  /* 0x00000090810a7223 */ /* 0x080fe2000001000a */
[----:B------:R-:W-:Y:S01]  /*1150*/  FMUL.FTZ R144, R58, R144 ;  /* 0x000000903a907220 */ /* 0x000fe20000410000 */
[----:B------:R-:W-:Y:S01]  /*1160*/  FADD.FTZ R123, R123, R142 ;  /* 0x0000008e7b7b7221 */ /* 0x000fe20000010000 */
[----:B------:R-:W-:Y:S01]  /*1170*/  FADD.FTZ R137, -R134, R137 ;  /* 0x0000008986897221 */ /* 0x000fe20000010100 */
[----:B------:R-:W-:Y:S01]  /*1180*/  FFMA.FTZ R42, R89, R142, R42 ;  /* 0x0000008e592a7223 */ /* 0x000fe2000001002a */
[----:B------:R-:W-:Y:S01]  /*1190*/  FADD.FTZ R34, R127, R34 ;  /* 0x000000227f227221 */ /* 0x000fe20000010000 */
[----:B------:R-:W-:Y:S01]  /*11a0*/  FFMA.FTZ R35, R86, R127, R35 ;  /* 0x0000007f56237223 */ /* 0x000fe20000010023 */
[----:B------:R-:W-:Y:S01]  /*11b0*/  SHF.L.U32 R82, R95, 0x10, RZ ;  /* 0x000000105f527819 */ /* 0x000fe200000006ff */
[----:B------:R-:W-:Y:S01]  /*11c0*/  FMUL.FTZ R95, R124, R131 ;  /* 0x000000837c5f7220 */ /* 0x000fe20000410000 */
[----:B------:R-:W-:Y:S01]  /*11d0*/  SHF.L.U32 R127, R44, 0x10, RZ ;  /* 0x000000102c7f7819 */ /* 0x000fe200000006ff */
[----:B------:R-:W-:Y:S01]  /*11e0*/  FMUL.FTZ R131, R114, R99 ;  /* 0x0000006372837220 */ /* 0x000fe20000410000 */
[----:B------:R-:W-:Y:S01]  /*11f0*/  SHF.L.U32 R135, R135, 0x10, RZ ;  /* 0x0000001087877819 */ /* 0x000fe200000006ff */
[----:B------:R-:W-:Y:S01]  /*1200*/  FADD.FTZ R44, R123, R144 ;  /* 0x000000907b2c7221 */ /* 0x000fe20000010000 */
[----:B------:R-:W-:Y:S01]  /*1210*/  FMUL.FTZ R146, R124, R137 ;  /* 0x000000897c927220 */ /* 0x000fe20000410000 */
[----:B------:R-:W-:Y:S01]  /*1220*/  FFMA.FTZ R123, R129, R144, R42 ;  /* 0x00000090817b7223 */ /* 0x000fe2000001002a */
[----:B------:R-:W-:Y:S01]  /*1230*/  FADD.FTZ R38, R128, R38 ;  /* 0x0000002680267221 */ /* 0x000fe20000010000 */
[----:B------:R-:W-:Y:S01]  /*1240*/  FFMA.FTZ R39, R90, R128, R39 ;  /* 0x000000805a277223 */ /* 0x000fe20000010027 */
[----:B------:R-:W-:Y:S01]  /*1250*/  FADD.FTZ R109, -R134, R109 ;  /* 0x0000006d866d7221 */ /* 0x000fe20000010100 */
[----:B------:R-:W-:Y:S01]  /*1260*/  SHF.L.U32 R128, R100, 0x10, RZ ;  /* 0x0000001064807819 */ /* 0x000fe200000006ff */
[----:B------:R-:W-:Y:S01]  /*1270*/  FMUL.FTZ R100, R59, R82 ;  /* 0x000000523b647220 */ /* 0x000fe20000410000 */
[----:B------:R-:W-:Y:S01]  /*1280*/  SHF.L.U32 R139, R113, 0x10, RZ ;  /* 0x00000010718b7819 */ /* 0x000fe200000006ff */
[----:B------:R-:W-:Y:S01]  /*1290*/  FADD.FTZ R125, R44, R131 ;  /* 0x000000832c7d7221 */ /* 0x000fe20000010000 */
[----:B------:R-:W-:Y:S01]  /*12a0*/  FADD.FTZ R135, -R134, R135 ;  /* 0x0000008786877221 */ /* 0x000fe20000010100 */
[----:B------:R-:W-:Y:S01]  /*12b0*/  SHF.L.U32 R113, R101, 0x10, RZ ;  /* 0x0000001065717819 */ /* 0x000fe200000006ff */
[----:B------:R-:W-:Y:S01]  /*12c0*/  FFMA.FTZ R42, R146, R131, R123 ;  /* 0x00000083922a7223 */ /* 0x000fe2000001007b */
[----:B------:R-:W-:Y:S01]  /*12d0*/  FADD.FTZ R93, -R134, R93 ;  /* 0x0000005d865d7221 */ /* 0x000fe20000010100 */
[----:B------:R-:W-:Y:S01]  /*12e0*/  SHF.L.U32 R40, R102, 0x10, RZ ;  /* 0x0000001066287819 */ /* 0x000fe200000006ff */
[----:B------:R-:W-:Y:S01]  /*12f0*/  FADD.FTZ R29, R130, R29 ;  /* 0x0000001d821d7221 */ /* 0x000fe20000010000 */
[-C--:B------:R-:W-:Y:S01]  /*1300*/  FFMA.FTZ R6, R103, R130.reuse, R6 ;  /* 0x0000008267067223 */ /* 0x080fe20000010006 */
[----:B------:R-:W-:Y:S01]  /*1310*/  FMUL.FTZ R101, R60, R130 ;  /* 0x000000823c657220 */ /* 0x000fe20000410000 */
[----:B------:R-:W-:Y:S01]  /*1320*/  FMUL.FTZ R130, R124, R109 ;  /* 0x0000006d7c827220 */ /* 0x000fe20000410000 */
[----:B------:R-:W-:Y:S01]  /*1330*/  FADD.FTZ R14, R99, R14 ;  /* 0x0000000e630e7221 */ /* 0x000fe20000010000 */
[----:B------:R-:W-:Y:S01]  /*1340*/  FFMA.FTZ R25, R146, R99, R25 ;  /* 0x0000006392197223 */ /* 0x000fe20000010019 */
[----:B------:R-:W-:Y:S01]  /*1350*/  FMUL.FTZ R102, R115, R128 ;  /* 0x0000008073667220 */ /* 0x000fe20000410000 */
[----:B------:R-:W-:Y:S01]  /*1360*/  FADD.FTZ R123, R125, R100 ;  /* 0x000000647d7b7221 */ /* 0x000fe20000010000 */
[----:B------:R-:W-:-:S02]  /*1370*/  IMAD.U32 R105, R105, 0x10000, RZ ;  /* 0x0001000069697824 */ /* 0x000fc400078e00ff */
[----:B------:R-:W-:Y:S01]  /*1380*/  FADD.FTZ R7, R98, R7 ;  /* 0x0000000762077221 */ /* 0x000fe20000010000 */
[----:B------:R-:W-:Y:S01]  /*1390*/  FFMA.FTZ R11, R94, R98, R11 ;  /* 0x000000625e0b7223 */ /* 0x000fe2000001000b */
[C---:B------:R-:W-:Y:S01]  /*13a0*/  FMUL.FTZ R99, R124.reuse, R135 ;  /* 0x000000877c637220 */ /* 0x040fe20000410000 */
[----:B------:R-:W-:Y:S01]  /*13b0*/  FFMA.FTZ R42, R95, R100, R42 ;  /* 0x000000645f2a7223 */ /* 0x000fe2000001002a */
[----:B------:R-:W-:Y:S01]  /*13c0*/  SHF.L.U32 R97, R97, 0x10, RZ ;  /* 0x0000001061617819 */ /* 0x000fe200000006ff */
[----:B------:R-:W-:Y:S01]  /*13d0*/  FMUL.FTZ R98, R124, R93 ;  /* 0x0000005d7c627220 */ /* 0x000fe20000410000 */
[----:B------:R-:W-:Y:S01]  /*13e0*/  FADD.FTZ R83, -R134, R83 ;  /* 0x0000005386537221 */ /* 0x000fe20000010100 */
[----:B------:R-:W-:Y:S01]  /*13f0*/  FADD.FTZ R23, R40, R23 ;  /* 0x0000001728177221 */ /* 0x000fe20000010000 */
[-C--:B------:R-:W-:Y:S01]  /*1400*/  FFMA.FTZ R3, R130, R40.reuse, R3 ;  /* 0x0000002882037223 */ /* 0x080fe20000010003 */
[----:B------:R-:W-:Y:S01]  /*1410*/  FMUL.FTZ R109, R62, R40 ;  /* 0x000000283e6d7220 */ /* 0x000fe20000410000 */
[----:B------:R-:W-:Y:S01]  /*1420*/  FADD.FTZ R40, R123, R102 ;  /* 0x000000667b287221 */ /* 0x000fe20000010000 */
[----:B------:R-:W-:Y:S01]  /*1430*/  FADD.FTZ R105, -R134, R105 ;  /* 0x0000006986697221 */ /* 0x000fe20000010100 */
[----:B------:R-:W-:Y:S01]  /*1440*/  FFMA.FTZ R42, R99, R102, R42 ;  /* 0x00000066632a7223 */ /* 0x000fe2000001002a */
        /* <DEDUP_REMOVED lines=9> */
[----:B------:R-:W-:Y:S01]  /*14e0*/  SHF.L.U32 R45, R45, 0x10, RZ ;  /* 0x000000102d2d7819 */ /* 0x000fe200000006ff */
[----:B------:R-:W-:Y:S01]  /*14f0*/  FMUL.FTZ R105, R124, R105 ;  /* 0x000000697c697220 */ /* 0x000fe20000410000 */
[----:B------:R-:W-:Y:S01]  /*1500*/  FFMA.FTZ R42, R103, R101, R42 ;  /* 0x00000065672a7223 */ /* 0x000fe2000001002a */
[----:B------:R-:W-:Y:S01]  /*1510*/  FADD.FTZ R47, -R134, R47 ;  /* 0x0000002f862f7221 */ /* 0x000fe20000010100 */
[----:B------:R-:W-:Y:S01]  /*1520*/  FMUL.FTZ R97, R124, R97 ;  /* 0x000000617c617220 */ /* 0x000fe20000410000 */
[----:B------:R-:W-:Y:S01]  /*1530*/  FADD.FTZ R40, R83, R128 ;  /* 0x0000008053287221 */ /* 0x000fe20000010000 */
[----:B------:R-:W-:Y:S01]  /*1540*/  FFMA.FTZ R83, R105, R128, R42 ;  /* 0x0000008069537223 */ /* 0x000fe2000001002a */
[C---:B------:R-:W-:Y:S01]  /*1550*/  FADD.FTZ R45, -R134.reuse, R45 ;  /* 0x0000002d862d7221 */ /* 0x040fe20000010100 */
[----:B------:R-:W-:Y:S01]  /*1560*/  FADD.FTZ R41, -R134, R41 ;  /* 0x0000002986297221 */ /* 0x000fe20000010100 */
[----:B------:R-:W-:Y:S01]  /*1570*/  FADD.FTZ R27, R126, R27 ;  /* 0x0000001b7e1b7221 */ /* 0x000fe20000010000 */
[-C--:B------:R-:W-:Y:S01]  /*1580*/  FFMA.FTZ R2, R97, R126.reuse, R2 ;  /* 0x0000007e61027223 */ /* 0x080fe20000010002 */
[----:B------:R-:W-:Y:S01]  /*1590*/  FMUL.FTZ R134, R124, R47 ;  /* 0x0000002f7c867220 */ /* 0x000fe20000410000 */
[----:B------:R-:W-:Y:S01]  /*15a0*/  FMUL.FTZ R126, R117, R126 ;  /* 0x0000007e757e7220 */ /* 0x000fe20000410000 */
[----:B------:R-:W-:Y:S01]  /*15b0*/  FADD.FTZ R47, R40, R93 ;  /* 0x0000005d282f7221 */ /* 0x000fe20000010000 */
[----:B------:R-:W-:-:S03]  /*15c0*/  FFMA.FTZ R40, R98, R93, R83 ;  /* 0x0000005d62287223 */ /* 0x000fc60000010053 */
        /* <DEDUP_REMOVED lines=13> */
[C---:B------:R-:W-:Y:S01]  /*16a0*/  FMUL.FTZ R138, R124.reuse, R43 ;  /* 0x0000002b7c8a7220 */ /* 0x040fe20000410000 */
        /* <DEDUP_REMOVED lines=43> */
.L_x_643:
[----:B------:R-:W3:Y:S01]  /*1960*/  S2R R46, SR_CgaCtaId ;  /* 0x00000000002e7919 */ /* 0x000ee20000008800 */
[----:B------:R-:W-:Y:S01]  /*1970*/  LOP3.LUT P3, RZ, R122, 0xff, RZ, 0xc0, !PT ;  /* 0x000000ff7aff7812 */ /* 0x000fe2000786c0ff */
[----:B--2---:R-:W-:Y:S01]  /*1980*/  FADD.FTZ R83, R42, R83 ;  /* 0x000000532a537221 */ /* 0x004fe20000010000 */
[----:B------:R-:W-:Y:S01]  /*1990*/  PLOP3.LUT P0, PT, PT, PT, PT, 0x80, 0x0 ;  /* 0x000000000000781c */ /* 0x000fe20003f0f070 */
[----:B-1----:R-:W-:Y:S01]  /*19a0*/  FADD.FTZ R82, R40, R41 ;  /* 0x0000002928527221 */ /* 0x002fe20000010000 */
[----:B------:R-:W-:Y:S01]  /*19b0*/  @!P4 PLOP3.LUT P0, PT, P3, PT, PT, 0x80, 0x0 ;  /* 0x000000000000c81c */ /* 0x000fe20001f0f070 */
[----:B------:R-:W-:Y:S05]  /*19c0*/  WARPSYNC.ALL ;  /* 0x0000000000007948 */ /* 0x000fea0003800000 */
[----:B------:R-:W-:-:S02]  /*19d0*/  SHF.R.U32.HI R43, RZ, 0x5, R0 ;  /* 0x00000005ff2b7819 */ /* 0x000fc40000011600 */
[----:B------:R-:W-:Y:S02]  /*19e0*/  MOV R45, 0x400 ;  /* 0x00000400002d7802 */ /* 0x000fe40000000f00 */
[C---:B------:R-:W-:Y:S02]  /*19f0*/  @!P4 LOP3.LUT R44, R43.reuse, 0x7fffffc, RZ, 0xc0, !PT ;  /* 0x07fffffc2b2cc812 */ /* 0x040fe400078ec0ff */
[----:B------:R-:W-:Y:S02]  /*1a00*/  LOP3.LUT R133, R43, 0x7fffffc, RZ, 0xc0, !PT ;  /* 0x07fffffc2b857812 */ /* 0x000fe400078ec0ff */
[----:B-----5:R-:W-:Y:S01]  /*1a10*/  LOP3.LUT P6, RZ, R104, 0xff000000, RZ, 0xc0, !PT ;  /* 0xff00000068ff7812 */ /* 0x020fe200078cc0ff */
[----:B------:R-:W-:Y:S01]  /*1a20*/  @!P0 VIADD R44, R44, 0x4 ;  /* 0x000000042c2c8836 */ /* 0x000fe20000000000 */
[----:B------:R-:W-:Y:S02]  /*1a30*/  @!P3 IADD3 R133, R133, 0x4, RZ ;  /* 0x000000048585b810 */ /* 0x000fe40007ffe0ff */
[----:B------:R-:W-:-:S02]  /*1a40*/  LOP3.LUT P0, RZ, R104, 0xff, RZ, 0xc0, !PT ;  /* 0x000000ff68ff7812 */ /* 0x000fc4000780c0ff */
[----:B------:R-:W-:Y:S02]  /*1a50*/  @!P4 LOP3.LUT R43, R44, 0x3, R43, 0xf8, !PT ;  /* 0x000000032c2bc812 */ /* 0x000fe400078ef82b */
[----:B---3--:R-:W-:-:S04]  /*1a60*/  LEA R46, R46, R45, 0x18 ;  /* 0x0000002d2e2e7211 */ /* 0x008fc800078ec0ff */
[-C--:B------:R-:W-:Y:S02]  /*1a70*/  @!P4 LEA R122, R43, R46.reuse, 0x3 ;  /* 0x0000002e2b7ac211 */ /* 0x080fe400078e18ff */
[----:B------:R-:W-:-:S03]  /*1a80*/  LEA R133, R133, R46, 0x3 ;  /* 0x0000002e85857211 */ /* 0x000fc600078e18ff */
[----:B------:R-:W-:Y:S01]  /*1a90*/  @!P4 STS.64 [R122+0x2800], R82 ;  /* 0x002800527a00c388 */ /* 0x000fe20000000a00 */
[----:B------:R-:W-:Y:S01]  /*1aa0*/  BAR.SYNC.DEFER_BLOCKING 0x0 ;  /* 0x0000000000007b1d */ /* 0x000fe20000010000 */
[----:B------:R-:W-:-:S05]  /*1ab0*/  LOP3.LUT P4, RZ, R104, 0xff0000, RZ, 0xc0, !PT ;  /* 0x00ff000068ff7812 */ /* 0x000fca000788c0ff */
[----:B0-----:R-:W0:Y:S04]  /*1ac0*/  LDS.128 R40, [R133+0x2800] ;  /* 0x0028000085287984 */ /* 0x001e280000000c00 */
[----:B------:R-:W1:Y:S01]  /*1ad0*/  LDS.128 R44, [R133+0x2810] ;  /* 0x00281000852c7984 */ /* 0x000e620000000c00 */
[----:B0-----:R-:W-:Y:S01]  /*1ae0*/  FADD.FTZ R135, RZ, R40 ;  /* 0x00000028ff877221 */ /* 0x001fe20000010000 */
[----:B------:R-:W-:-:S03]  /*1af0*/  FADD.FTZ R40, RZ, R41 ;  /* 0x00000029ff287221 */ /* 0x000fc60000010000 */
[----:B------:R-:W-:Y:S01]  /*1b00*/  FADD.FTZ R135, R42, R135 ;  /* 0x000000872a877221 */ /* 0x000fe20000010000 */
[----:B------:R-:W-:Y:S01]  /*1b10*/  FADD.FTZ R40, R43, R40 ;  /* 0x000000282b287221 */ /* 0x000fe20000010000 */
[----:B------:R-:W-:Y:S02]  /*1b20*/  @P2 MOV R42, R70 ;  /* 0x00000046002a2202 */ /* 0x000fe40000000f00 */
[----:B-1----:R-:W-:Y:S01]  /*1b30*/  FADD.FTZ R135, R135, R44 ;  /* 0x0000002c87877221 */ /* 0x002fe20000010000 */
[----:B------:R-:W-:Y:S01]  /*1b40*/  FADD.FTZ R40, R40, R45 ;  /* 0x0000002d28287221 */ /* 0x000fe20000010000 */
[----:B------:R-:W-:Y:S01]  /*1b50*/  @P2 SHF.R.U64 R44, R70, 0x10, R71 ;  /* 0x00000010462c2819 */ /* 0x000fe20000001247 */
[----:B------:R-:W-:Y:S02]  /*1b60*/  @P2 IMAD.U32 R42, R42, 0x10000, RZ ;  /* 0x000100002a2a2824 */ /* 0x000fe400078e00ff */
[----:B------:R-:W-:Y:S01]  /*1b70*/  FADD.FTZ R46, R46, R135 ;  /* 0x000000872e2e7221 */ /* 0x000fe20000010000 */
[----:B------:R-:W-:Y:S01]  /*1b80*/  FADD.FTZ R40, R47, R40 ;  /* 0x000000282f287221 */ /* 0x000fe20000010000 */
[----:B------:R-:W-:-:S02]  /*1b90*/  @P2 SHF.L.U32 R44, R44, 0x10, RZ ;  /* 0x000000102c2c2819 */ /* 0x000fc400000006ff */
[----:B------:R-:W-:Y:S01]  /*1ba0*/  FMUL.FTZ R41, R46, UR12 ;  /* 0x0000000c2e297c20 */ /* 0x000fe20008410000 */
[----:B------:R-:W-:Y:S01]  /*1bb0*/  FMUL.FTZ R40, R40, UR12 ;  /* 0x0000000c28287c20 */ /* 0x000fe20008410000 */
[----:B------:R-:W-:-:S03]  /*1bc0*/  @P2 MOV R46, R71 ;  /* 0x00000047002e2202 */ /* 0x000fc60000000f00 */
[----:B------:R-:W-:Y:S02]  /*1bd0*/  FSEL R41, R41, RZ, !P5 ;  /* 0x000000ff29297208 */ /* 0x000fe40006800000 */
[----:B------:R-:W-:-:S03]  /*1be0*/  LOP3.LUT P5, RZ, R104, 0xff00, RZ, 0xc0, !PT ;  /* 0x0000ff0068ff7812 */ /* 0x000fc600078ac0ff */
[-CC-:B------:R-:W-:Y:S01]  /*1bf0*/  FFMA.FTZ R90, R90, R40.reuse, R41.reuse ;  /* 0x000000285a5a7223 */ /* 0x180fe20000010029 */
[-CC-:B------:R-:W-:Y:S01]  /*1c00*/  FFMA.FTZ R80, R80, R40.reuse, R41.reuse ;  /* 0x0000002850507223 */ /* 0x180fe20000010029 */
[-CC-:B------:R-:W-:Y:S01]  /*1c10*/  FFMA.FTZ R86, R86, R40.reuse, R41.reuse ;  /* 0x0000002856567223 */ /* 0x180fe20000010029 */
[-C--:B------:R-:W-:Y:S01]  /*1c20*/  FFMA.FTZ R45, R88, R40.reuse, R41 ;  /* 0x00000028582d7223 */ /* 0x080fe20000010029 */
[----:B------:R-:W-:Y:S01]  /*1c30*/  FADD.FTZ R85, R85, -R90 ;  /* 0x8000005a55557221 */ /* 0x000fe20000010000 */
[----:B------:R-:W-:Y:S01]  /*1c40*/  FADD.FTZ R43, R87, -R80 ;  /* 0x80000050572b7221 */ /* 0x000fe20000010000 */
[----:B------:R-:W-:Y:S01]  /*1c50*/  FADD.FTZ R47, R81, -R86 ;  /* 0x80000056512f7221 */ /* 0x000fe20000010000 */
[----:B------:R-:W-:Y:S01]  /*1c60*/  @P2 SHF.R.U32.HI R80, RZ, 0x10, R71 ;  /* 0x00000010ff502819 */ /* 0x000fe20000011647 */
[C---:B------:R-:W-:Y:S01]  /*1c70*/  FMUL.FTZ R81, R124.reuse, R85 ;  /* 0x000000557c517220 */ /* 0x040fe20000410000 */
[----:B------:R-:W-:Y:S01]  /*1c80*/  FMUL.FTZ R43, R124, R43 ;  /* 0x0000002b7c2b7220 */ /* 0x000fe20000410000 */
[-C--:B------:R-:W-:Y:S01]  /*1c90*/  FFMA.FTZ R89, R89, R40.reuse, R41 ;  /* 0x0000002859597223 */ /* 0x080fe20000010029 */
[----:B------:R-:W-:Y:S01]  /*1ca0*/  FADD.FTZ R45, R84, -R45 ;  /* 0x8000002d542d7221 */ /* 0x000fe20000010000 */
[----:B------:R-:W-:Y:S01]  /*1cb0*/  @P2 FADD.FTZ R81, R81, R44 ;  /* 0x0000002c51512221 */ /* 0x000fe20000010000 */
[----:B------:R-:W-:Y:S01]  /*1cc0*/  @P2 FADD.FTZ R43, R43, R42 ;  /* 0x0000002a2b2b2221 */ /* 0x000fe20000010000 */
[----:B------:R-:W-:Y:S01]  /*1cd0*/  @P2 SHF.L.U32 R44, R80, 0x10, RZ ;  /* 0x00000010502c2819 */ /* 0x000fe200000006ff */
[----:B------:R-:W-:Y:S01]  /*1ce0*/  FMUL.FTZ R85, R124, R47 ;  /* 0x0000002f7c557220 */ /* 0x000fe20000410000 */
[----:B------:R-:W-:Y:S01]  /*1cf0*/  @P2 SHF.L.U32 R42, R46, 0x10, RZ ;  /* 0x000000102e2a2819 */ /* 0x000fe200000006ff */
[-C--:B------:R-:W-:Y:S01]  /*1d00*/  FFMA.FTZ R146, R146, R40.reuse, R41 ;  /* 0x0000002892927223 */ /* 0x080fe20000010029 */
[----:B------:R-:W-:Y:S01]  /*1d10*/  @P2 SHF.R.U64 R46, R72, 0x10, R73 ;  /* 0x00000010482e2819 */ /* 0x000fe20000001249 */
[----:B------:R-:W-:Y:S01]  /*1d20*/  FADD.FTZ R89, R142, -R89 ;  /* 0x800000598e597221 */ /* 0x000fe20000010000 */
[----:B------:R-:W-:Y:S01]  /*1d30*/  FMUL.FTZ R83, R124, R45 ;  /* 0x0000002d7c537220 */ /* 0x000fe20000410000 */
[----:B------:R-:W-:Y:S01]  /*1d40*/  FFMA.FTZ R94, R94, R40, R41 ;  /* 0x000000285e5e7223 */ /* 0x000fe20000010029 */
[----:B------:R-:W-:-:S02]  /*1d50*/  @P2 IMAD.MOV.U32 R45, RZ, RZ, R72 ;  /* 0x000000ffff2d2224 */ /* 0x000fc400078e0048 */
[----:B------:R-:W-:Y:S01]  /*1d60*/  @P2 FADD.FTZ R85, R85, R44 ;  /* 0x0000002c55552221 */ /* 0x000fe20000010000 */
[----:B------:R-:W-:Y:S01]  /*1d70*/  FADD.FTZ R87, R131, -R146 ;  /* 0x8000009283577221 */ /* 0x000fe20000010000 */
[----:B------:R-:W-:Y:S01]  /*1d80*/  @P2 SHF.L.U32 R44, R46, 0x10, RZ ;  /* 0x000000102e2c2819 */ /* 0x000fe200000006ff */
[----:B------:R-:W-:Y:S01]  /*1d90*/  FFMA.FTZ R129, R129, R40, R41 ;  /* 0x0000002881817223 */ /* 0x000fe20000010029 */
[----:B------:R-:W-:Y:S01]  /*1da0*/  FMUL.FTZ R131, R124, R89 ;  /* 0x000000597c837220 */ /* 0x000fe20000410000 */
[----:B------:R-:W-:Y:S01]  /*1db0*/  FADD.FTZ R91, R91, -R94 ;  /* 0x8000005e5b5b7221 */ /* 0x000fe20000010000 */
[----:B------:R-:W-:Y:S01]  /*1dc0*/  @P2 FADD.FTZ R83, R83, R42 ;  /* 0x0000002a53532221 */ /* 0x000fe20000010000 */
[----:B------:R-:W-:Y:S01]  /*1dd0*/  @P2 SHF.L.U32 R42, R45, 0x10, RZ ;  /* 0x000000102d2a2819 */ /* 0x000fe200000006ff */
[----:B------:R-:W-:Y:S01]  /*1de0*/  FADD.FTZ R133, R144, -R129 ;  /* 0x8000008190857221 */ /* 0x000fe20000010000 */
[----:B------:R-:W-:Y:S01]  /*1df0*/  @P2 MOV R45, R73 ;  /* 0x00000049002d2202 */ /* 0x000fe20000000f00 */
[----:B------:R-:W-:Y:S01]  /*1e00*/  @P2 FADD.FTZ R131, R131, R44 ;  /* 0x0000002c83832221 */ /* 0x000fe20000010000 */
[C---:B------:R-:W-:Y:S01]  /*1e10*/  FMUL.FTZ R129, R124.reuse, R91 ;  /* 0x0000005b7c817220 */ /* 0x040fe20000410000 */
[-C--:B------:R-:W-:Y:S01]  /*1e20*/  FMUL.FTZ R44, R81, R96.reuse ;  /* 0x00000060512c7220 */ /* 0x080fe20000410000 */
[----:B------:R-:W-:Y:S01]  /*1e30*/  @P2 SHF.L.U32 R46, R45, 0x10, RZ ;  /* 0x000000102d2e2819 */ /* 0x000fe200000006ff */
[----:B------:R-:W-:Y:S01]  /*1e40*/  FMUL.FTZ R133, R124, R133 ;  /* 0x000000857c857220 */ /* 0x000fe20000410000 */
[----:B------:R-:W-:Y:S01]  /*1e50*/  @P2 FADD.FTZ R129, R129, R42 ;  /* 0x0000002a81812221 */ /* 0x000fe20000010000 */
[----:B------:R-:W-:Y:S01]  /*1e60*/  FMUL.FTZ R44, R44, UR13 ;  /* 0x0000000d2c2c7c20 */ /* 0x000fe20008410000 */
[-C--:B------:R-:W-:Y:S01]  /*1e70*/  FMUL.FTZ R42, R43, R96.reuse ;  /* 0x000000602b2a7220 */ /* 0x080fe20000410000 */
[----:B------:R-:W-:Y:S01]  /*1e80*/  FMUL.FTZ R45, R83, R96 ;  /* 0x00000060532d7220 */ /* 0x000fe20000410000 */
[----:B------:R-:W-:Y:S01]  /*1e90*/  @P2 FADD.FTZ R133, R133, R46 ;  /* 0x0000002e85852221 */ /* 0x000fe20000010000 */
[----:B------:R-:W-:Y:S01]  /*1ea0*/  FFMA.FTZ R95, R95, R40, R41 ;  /* 0x000000285f5f7223 */ /* 0x000fe20000010029 */
[----:B------:R-:W-:Y:S01]  /*1eb0*/  FMUL.FTZ R42, R42, UR13 ;  /* 0x0000000d2a2a7c20 */ /* 0x000fe20008410000 */
[----:B------:R-:W-:Y:S01]  /*1ec0*/  FSEL R46, R44, RZ, P5 ;  /* 0x000000ff2c2e7208 */ /* 0x000fe20002800000 */
[----:B------:R-:W-:Y:S01]  /*1ed0*/  FMUL.FTZ R45, R45, UR13 ;  /* 0x0000000d2d2d7c20 */ /* 0x000fe20008410000 */
[-C--:B------:R-:W-:Y:S01]  /*1ee0*/  FMUL.FTZ R44, R129, R96.reuse ;  /* 0x00000060812c7220 */ /* 0x080fe20000410000 */
[----:B------:R-:W-:Y:S01]  /*1ef0*/  FMUL.FTZ R82, R133, R96 ;  /* 0x0000006085527220 */ /* 0x000fe20000410000 */
[----:B------:R-:W-:Y:S01]  /*1f00*/  FSEL R135, R42, RZ, P0 ;  /* 0x000000ff2a877208 */ /* 0x000fe20000000000 */
[----:B------:R-:W-:Y:S01]  /*1f10*/  FADD.FTZ R95, R100, -R95 ;  /* 0x8000005f645f7221 */ /* 0x000fe20000010000 */
[----:B------:R-:W-:Y:S01]  /*1f20*/  FMUL.FTZ R44, R44, UR13 ;  /* 0x0000000d2c2c7c20 */ /* 0x000fe20008410000 */
[----:B------:R-:W-:Y:S01]  /*1f30*/  LOP3.LUT P0, RZ, R112, 0xff, RZ, 0xc0, !PT ;  /* 0x000000ff70ff7812 */ /* 0x000fe2000780c0ff */
[----:B------:R-:W-:Y:S01]  /*1f40*/  FMUL.FTZ R82, R82, UR13 ;  /* 0x0000000d52527c20 */ /* 0x000fe20008410000 */
[----:B------:R-:W-:Y:S01]  /*1f50*/  FSEL R137, R45, RZ, P4 ;  /* 0x000000ff2d897208 */ /* 0x000fe20002000000 */
[-CC-:B------:R-:W-:Y:S01]  /*1f60*/  FFMA.FTZ R99, R99, R40.reuse, R41.reuse ;  /* 0x0000002863637223 */ /* 0x180fe20000010029 */
[----:B------:R-:W-:Y:S01]  /*1f70*/  LOP3.LUT P4, RZ, R112, 0xff0000, RZ, 0xc0, !PT ;  /* 0x00ff000070ff7812 */ /* 0x000fe2000788c0ff */
[----:B------:R-:W-:Y:S01]  /*1f80*/  FFMA.FTZ R84, R103, R40, R41 ;  /* 0x0000002867547223 */ /* 0x000fe20000010029 */
[----:B------:R-:W-:Y:S01]  /*1f90*/  FSEL R139, R44, RZ, P0 ;  /* 0x000000ff2c8b7208 */ /* 0x000fe20000000000 */
[----:B------:R-:W-:Y:S01]  /*1fa0*/  FMUL.FTZ R47, R124, R87 ;  /* 0x000000577c2f7220 */ /* 0x000fe20000410000 */
[----:B------:R-:W-:Y:S01]  /*1fb0*/  FSEL R44, R82, RZ, P4 ;  /* 0x000000ff522c7208 */ /* 0x000fe20002000000 */
[----:B------:R-:W-:Y:S01]  /*1fc0*/  FMUL.FTZ R95, R124, R95 ;  /* 0x0000005f7c5f7220 */ /* 0x000fe20000410000 */
[----:B------:R-:W-:Y:S01]  /*1fd0*/  @P2 MOV R82, R74 ;  /* 0x0000004a00522202 */ /* 0x000fe20000000f00 */
[----:B------:R-:W-:Y:S01]  /*1fe0*/  FMUL.FTZ R42, R85, R96 ;  /* 0x00000060552a7220 */ /* 0x000fe20000410000 */
[----:B------:R-:W-:Y:S01]  /*1ff0*/  @P2 SHF.R.U32.HI R80, RZ, 0x10, R73 ;  /* 0x00000010ff502819 */ /* 0x000fe20000011649 */
[----:B------:R-:W-:Y:S01]  /*2000*/  FFMA.FTZ R105, R105, R40, R41 ;  /* 0x0000002869697223 */ /* 0x000fe20000010029 */
[----:B------:R-:W-:Y:S01]  /*2010*/  @P2 SHF.L.U32 R82, R82, 0x10, RZ ;  /* 0x0000001052522819 */ /* 0x000fe200000006ff */
[----:B------:R-:W-:Y:S01]  /*2020*/  FADD.FTZ R99, R102, -R99 ;  /* 0x8000006366637221 */ /* 0x000fe20000010000 */
[--C-:B------:R-:W-:Y:S01]  /*2030*/  @P2 SHF.R.U64 R87, R74, 0x10, R75.reuse ;  /* 0x000000104a572819 */ /* 0x100fe2000000124b */
[----:B------:R-:W-:Y:S01]  /*2040*/  FADD.FTZ R89, R101, -R84 ;  /* 0x8000005465597221 */ /* 0x000fe20000010000 */
[----:B------:R-:W-:Y:S01]  /*2050*/  @P2 MOV R84, R75 ;  /* 0x0000004b00542202 */ /* 0x000fe20000000f00 */
[----:B------:R-:W-:Y:S01]  /*2060*/  @P2 IMAD.U32 R80, R80, 0x10000, RZ ;  /* 0x0001000050502824 */ /* 0x000fe200078e00ff */
[----:B------:R-:W-:Y:S01]  /*2070*/  @P2 SHF.R.U32.HI R86, RZ, 0x10, R75 ;  /* 0x00000010ff562819 */ /* 0x000fe2000001164b */
[----:B------:R-:W-:Y:S01]  /*2080*/  @P2 FADD.FTZ R95, R95, R82 ;  /* 0x000000525f5f2221 */ /* 0x000fe20000010000 */
[----:B------:R-:W-:Y:S01]  /*2090*/  FMUL.FTZ R42, R42, UR13 ;  /* 0x0000000d2a2a7c20 */ /* 0x000fe20008410000 */
[----:B------:R-:W-:Y:S01]  /*20a0*/  FADD.FTZ R105, R128, -R105 ;  /* 0x8000006980697221 */ /* 0x000fe20000010000 */
[----:B------:R-:W-:Y:S01]  /*20b0*/  @P2 SHF.L.U32 R82, R87, 0x10, RZ ;  /* 0x0000001057522819 */ /* 0x000fe200000006ff */
[----:B------:R-:W-:Y:S01]  /*20c0*/  FMUL.FTZ R91, R124, R99 ;  /* 0x000000637c5b7220 */ /* 0x000fe20000410000 */
[-C--:B------:R-:W-:Y:S01]  /*20d0*/  FMUL.FTZ R45, R131, R96.reuse ;  /* 0x00000060832d7220 */ /* 0x080fe20000410000 */
[----:B------:R-:W-:Y:S01]  /*20e0*/  @P2 FADD.FTZ R47, R47, R80 ;  /* 0x000000502f2f2221 */ /* 0x000fe20000010000 */
[----:B------:R-:W-:Y:S01]  /*20f0*/  @P2 IMAD.U32 R84, R84, 0x10000, RZ ;  /* 0x0001000054542824 */ /* 0x000fe200078e00ff */
[----:B------:R-:W-:Y:S01]  /*2100*/  @P2 SHF.L.U32 R86, R86, 0x10, RZ ;  /* 0x0000001056562819 */ /* 0x000fe200000006ff */
[C---:B------:R-:W-:Y:S01]  /*2110*/  FMUL.FTZ R89, R124.reuse, R89 ;  /* 0x000000597c597220 */ /* 0x040fe20000410000 */
[----:B------:R-:W-:Y:S01]  /*2120*/  FMUL.FTZ R87, R124, R105 ;  /* 0x000000697c577220 */ /* 0x000fe20000410000 */
[----:B------:R-:W-:Y:S01]  /*2130*/  FSEL R80, R42, RZ, P6 ;  /* 0x000000ff2a507208 */ /* 0x000fe20003000000 */
[----:B------:R-:W-:Y:S01]  /*2140*/  @P2 FADD.FTZ R91, R91, R82 ;  /* 0x000000525b5b2221 */ /* 0x000fe20000010000 */
[----:B------:R-:W-:Y:S01]  /*2150*/  FMUL.FTZ R42, R45, UR13 ;  /* 0x0000000d2d2a7c20 */ /* 0x000fe20008410000 */
[-C--:B------:R-:W-:Y:S01]  /*2160*/  FMUL.FTZ R82, R95, R96.reuse ;  /* 0x000000605f527220 */ /* 0x080fe20000410000 */
[-C--:B------:R-:W-:Y:S01]  /*2170*/  FMUL.FTZ R45, R47, R96.reuse ;  /* 0x000000602f2d7220 */ /* 0x080fe20000410000 */
[----:B------:R-:W-:Y:S01]  /*2180*/  @P2 FADD.FTZ R89, R89, R84 ;  /* 0x0000005459592221 */ /* 0x000fe20000010000 */
[----:B------:R-:W-:Y:S01]  /*2190*/  @P2 FADD.FTZ R87, R87, R86 ;  /* 0x0000005657572221 */ /* 0x000fe20000010000 */
[----:B------:R-:W-:Y:S01]  /*21a0*/  FMUL.FTZ R82, R82, UR13 ;  /* 0x0000000d52527c20 */ /* 0x000fe20008410000 */
[----:B------:R-:W-:Y:S01]  /*21b0*/  LOP3.LUT P0, RZ, R108, 0xff, RZ, 0xc0, !PT ;  /* 0x000000ff6cff7812 */ /* 0x000fe2000780c0ff */
[----:B------:R-:W-:Y:S01]  /*21c0*/  FMUL.FTZ R45, R45, UR13 ;  /* 0x0000000d2d2d7c20 */ /* 0x000fe20008410000 */
[-C--:B------:R-:W-:Y:S01]  /*21d0*/  FMUL.FTZ R86, R89, R96.reuse ;  /* 0x0000006059567220 */ /* 0x080fe20000410000 */
[C---:B------:R-:W-:Y:S01]  /*21e0*/  LOP3.LUT P6, RZ, R112.reuse, 0xff000000, RZ, 0xc0, !PT ;  /* 0xff00000070ff7812 */ /* 0x040fe200078cc0ff */
[----:B------:R-:W-:Y:S01]  /*21f0*/  FMUL.FTZ R88, R87, R96 ;  /* 0x0000006057587220 */ /* 0x000fe20000410000 */
[----:B------:R-:W-:Y:S01]  /*2200*/  LOP3.LUT P5, RZ, R112, 0xff00, RZ, 0xc0, !PT ;  /* 0x0000ff0070ff7812 */ /* 0x000fe200078ac0ff */
[----:B------:R-:W-:Y:S01]  /*2210*/  FMUL.FTZ R86, R86, UR13 ;  /* 0x0000000d56567c20 */ /* 0x000fe20008410000 */
[----:B------:R-:W-:Y:S01]  /*2220*/  FSEL R94, R82, RZ, P0 ;  /* 0x000000ff525e7208 */ /* 0x000fe20000000000 */
[-CC-:B------:R-:W-:Y:S01]  /*2230*/  FFMA.FTZ R98, R98, R40.reuse, R41.reuse ;  /* 0x0000002862627223 */ /* 0x180fe20000010029 */
[----:B------:R-:W-:Y:S01]  /*2240*/  LOP3.LUT P4, RZ, R108, 0xff0000, RZ, 0xc0, !PT ;  /* 0x00ff00006cff7812 */ /* 0x000fe2000788c0ff */
[----:B------:R-:W-:Y:S01]  /*2250*/  FMUL.FTZ R82, R88, UR13 ;  /* 0x0000000d58527c20 */ /* 0x000fe20008410000 */
[----:B------:R-:W-:Y:S01]  /*2260*/  FSEL R45, R45, RZ, P6 ;  /* 0x000000ff2d2d7208 */ /* 0x000fe20003000000 */
[-CC-:B------:R-:W-:Y:S01]  /*2270*/  FFMA.FTZ R97, R97, R40.reuse, R41.reuse ;  /* 0x0000002861617223 */ /* 0x180fe20000010029 */
[----:B------:R-:W-:Y:S01]  /*2280*/  LOP3.LUT P6, RZ, R108, 0xff000000, RZ, 0xc0, !PT ;  /* 0xff0000006cff7812 */ /* 0x000fe200078cc0ff */
[-CC-:B------:R-:W-:Y:S01]  /*2290*/  FFMA.FTZ R130, R130, R40.reuse, R41.reuse ;  /* 0x0000002882827223 */ /* 0x180fe20000010029 */
[-CC-:B------:R-:W-:Y:S01]  /*22a0*/  FFMA.FTZ R132, R132, R40.reuse, R41.reuse ;  /* 0x0000002884847223 */ /* 0x180fe20000010029 */
[-CC-:B------:R-:W-:Y:S01]  /*22b0*/  FFMA.FTZ R134, R134, R40.reuse, R41.reuse ;  /* 0x0000002886867223 */ /* 0x180fe20000010029 */
[-CC-:B------:R-:W-:Y:S01]  /*22c0*/  FFMA.FTZ R136, R136, R40.reuse, R41.reuse ;  /* 0x0000002888887223 */ /* 0x180fe20000010029 */
[-CC-:B------:R-:W-:Y:S01]  /*22d0*/  FFMA.FTZ R138, R138, R40.reuse, R41.reuse ;  /* 0x000000288a8a7223 */ /* 0x180fe20000010029 */
[----:B------:R-:W-:Y:S01]  /*22e0*/  FFMA.FTZ R140, R140, R40, R41 ;  /* 0x000000288c8c7223 */ /* 0x000fe20000010029 */
[----:B------:R-:W-:Y:S01]  /*22f0*/  FSEL R42, R42, RZ, P5 ;  /* 0x000000ff2a2a7208 */ /* 0x000fe20002800000 */
[----:B------:R-:W-:Y:S01]  /*2300*/  FADD.FTZ R93, R93, -R98 ;  /* 0x800000625d5d7221 */ /* 0x000fe20000010000 */
[----:B------:R-:W-:Y:S01]  /*2310*/  @P2 MOV R40, R76 ;  /* 0x0000004c00282202 */ /* 0x000fe20000000f00 */
[----:B------:R-:W-:Y:S01]  /*2320*/  FADD.FTZ R103, R111, -R132 ;  /* 0x800000846f677221 */ /* 0x000fe20000010000 */
[----:B------:R-:W-:Y:S01]  /*2330*/  FSEL R88, R86, RZ, P4 ;  /* 0x000000ff56587208 */ /* 0x000fe20002000000 */
[----:B------:R-:W-:Y:S01]  /*2340*/  FMUL.FTZ R111, R124, R93 ;  /* 0x0000005d7c6f7220 */ /* 0x000fe20000410000 */
[----:B------:R-:W-:Y:S01]  /*2350*/  FSEL R86, R82, RZ, P6 ;  /* 0x000000ff52567208 */ /* 0x000fe20003000000 */
[----:B------:R-:W-:Y:S01]  /*2360*/  FADD.FTZ R97, R126, -R97 ;  /* 0x800000617e617221 */ /* 0x000fe20000010000 */
[----:B------:R0:W1:Y:S01]  /*2370*/  F2F.BF16.F32 R82, R42 ;  /* 0x0000002a00527304 */ /* 0x0000620000202000 */
[----:B------:R-:W-:Y:S01]  /*2380*/  @P2 SHF.L.U32 R40, R40, 0x10, RZ ;  /* 0x0000001028282819 */ /* 0x000fe200000006ff */
[----:B------:R-:W-:Y:S01]  /*2390*/  FADD.FTZ R105, R109, -R130 ;  /* 0x800000826d697221 */ /* 0x000fe20000010000 */
[----:B------:R-:W-:Y:S01]  /*23a0*/  FMUL.FTZ R109, R124, R97 ;  /* 0x000000617c6d7220 */ /* 0x000fe20000410000 */
[----:B------:R-:W-:Y:S01]  /*23b0*/  FADD.FTZ R123, R123, -R136 ;  /* 0x800000887b7b7221 */ /* 0x000fe20000010000 */
[----:B------:R-:W-:Y:S01]  /*23c0*/  FADD.FTZ R41, R113, -R134 ;  /* 0x8000008671297221 */ /* 0x000fe20000010000 */
[----:B------:R-:W-:Y:S01]  /*23d0*/  @P2 FADD.FTZ R111, R111, R40 ;  /* 0x000000286f6f2221 */ /* 0x000fe20000010000 */
[----:B------:R-:W-:-:S02]  /*23e0*/  @P2 IMAD.MOV.U32 R40, RZ, RZ, R77 ;  /* 0x000000ffff282224 */ /* 0x000fc400078e004d */
[----:B------:R-:W-:Y:S01]  /*23f0*/  FMUL.FTZ R105, R124, R105 ;  /* 0x000000697c697220 */ /* 0x000fe20000410000 */
[--C-:B0-----:R-:W-:Y:S01]  /*2400*/  @P2 SHF.R.U64 R42, R76, 0x10, R77.reuse ;  /* 0x000000104c2a2819 */ /* 0x101fe2000000124d */
[----:B------:R0:W2:Y:S01]  /*2410*/  F2F.BF16.F32 R141, R44 ;  /* 0x0000002c008d7304 */ /* 0x0000a20000202000 */
[C---:B------:R-:W-:Y:S01]  /*2420*/  FMUL.FTZ R97, R124.reuse, R123 ;  /* 0x0000007b7c617220 */ /* 0x040fe20000410000 */
[----:B------:R-:W-:Y:S01]  /*2430*/  FMUL.FTZ R103, R124, R103 ;  /* 0x000000677c677220 */ /* 0x000fe20000410000 */
[----:B------:R-:W-:Y:S01]  /*2440*/  @P2 SHF.L.U32 R42, R42, 0x10, RZ ;  /* 0x000000102a2a2819 */ /* 0x000fe200000006ff */
[----:B------:R-:W-:Y:S01]  /*2450*/  FMUL.FTZ R93, R124, R41 ;  /* 0x000000297c5d7220 */ /* 0x000fe20000410000 */
[----:B------:R-:W-:Y:S01]  /*2460*/  @P2 MOV R41, R78 ;  /* 0x0000004e00292202 */ /* 0x000fe20000000f00 */
[-C--:B------:R-:W-:Y:S01]  /*2470*/  FMUL.FTZ R84, R91, R96.reuse ;  /* 0x000000605b547220 */ /* 0x080fe20000410000 */
[----:B------:R-:W-:Y:S01]  /*2480*/  LOP3.LUT P0, RZ, R110, 0xff, RZ, 0xc0, !PT ;  /* 0x000000ff6eff7812 */ /* 0x000fe2000780c0ff */
[----:B------:R-:W-:Y:S01]  /*2490*/  @P2 FADD.FTZ R109, R109, R42 ;  /* 0x0000002a6d6d2221 */ /* 0x000fe20000010000 */
[----:B------:R-:W-:Y:S01]  /*24a0*/  @P2 SHF.L.U32 R42, R40, 0x10, RZ ;  /* 0x00000010282a2819 */ /* 0x000fe200000006ff */
[-C--:B------:R-:W-:Y:S01]  /*24b0*/  FMUL.FTZ R40, R111, R96.reuse ;  /* 0x000000606f287220 */ /* 0x080fe20000410000 */
[----:B0-----:R-:W-:Y:S01]  /*24c0*/  @P2 SHF.R.U32.HI R44, RZ, 0x10, R77 ;  /* 0x00000010ff2c2819 */ /* 0x001fe2000001164d */
[----:B------:R0:W3:Y:S01]  /*24d0*/  F2F.BF16.F32 R113, R94 ;  /* 0x0000005e00717304 */ /* 0x0000e20000202000 */
[----:B------:R-:W-:Y:S01]  /*24e0*/  FMUL.FTZ R84, R84, UR13 ;  /* 0x0000000d54547c20 */ /* 0x000fe20008410000 */
[----:B------:R-:W-:Y:S01]  /*24f0*/  @P2 FADD.FTZ R105, R105, R42 ;  /* 0x0000002a69692221 */ /* 0x000fe20000010000 */
[--C-:B------:R-:W-:Y:S01]  /*2500*/  @P2 SHF.R.U64 R42, R78, 0x10, R79.reuse ;  /* 0x000000104e2a2819 */ /* 0x100fe2000000124f */
[----:B------:R-:W-:Y:S01]  /*2510*/  FMUL.FTZ R40, R40, UR13 ;  /* 0x0000000d28287c20 */ /* 0x000fe20008410000 */
[----:B------:R-:W-:Y:S01]  /*2520*/  @P2 SHF.L.U32 R44, R44, 0x10, RZ ;  /* 0x000000102c2c2819 */ /* 0x000fe200000006ff */
[----:B------:R-:W-:Y:S01]  /*2530*/  FADD.FTZ R101, R125, -R140 ;  /* 0x8000008c7d657221 */ /* 0x000fe20000010000 */
[----:B------:R-:W-:Y:S01]  /*2540*/  LOP3.LUT P5, RZ, R108, 0xff00, RZ, 0xc0, !PT ;  /* 0x0000ff006cff7812 */ /* 0x000fe200078ac0ff */
[----:B------:R-:W-:Y:S01]  /*2550*/  @P2 IMAD.U32 R42, R42, 0x10000, RZ ;  /* 0x000100002a2a2824 */ /* 0x000fe200078e00ff */
[----:B0-----:R-:W-:Y:S01]  /*2560*/  @P2 SHF.L.U32 R94, R41, 0x10, RZ ;  /* 0x00000010295e2819 */ /* 0x001fe200000006ff */
[----:B------:R-:W-:Y:S01]  /*2570*/  @P2 FADD.FTZ R103, R103, R44 ;  /* 0x0000002c67672221 */ /* 0x000fe20000010000 */
[----:B------:R0:W4:Y:S01]  /*2580*/  F2F.BF16.F32 R123, R88 ;  /* 0x00000058007b7304 */ /* 0x0001220000202000 */
[----:B------:R-:W-:Y:S01]  /*2590*/  @P2 FADD.FTZ R97, R97, R42 ;  /* 0x0000002a61612221 */ /* 0x000fe20000010000 */
[----:B------:R-:W-:Y:S01]  /*25a0*/  @P2 MOV R42, R79 ;  /* 0x0000004f002a2202 */ /* 0x000fe20000000f00 */
[-C--:B------:R-:W-:Y:S01]  /*25b0*/  FMUL.FTZ R41, R109, R96.reuse ;  /* 0x000000606d297220 */ /* 0x080fe20000410000 */
[----:B------:R-:W-:Y:S01]  /*25c0*/  @P2 FADD.FTZ R93, R93, R94 ;  /* 0x0000005e5d5d2221 */ /* 0x000fe20000010000 */
[----:B------:R-:W-:Y:S01]  /*25d0*/  FSEL R40, R40, RZ, P0 ;  /* 0x000000ff28287208 */ /* 0x000fe20000000000 */
[----:B------:R-:W-:Y:S01]  /*25e0*/  FMUL.FTZ R101, R124, R101 ;  /* 0x000000657c657220 */ /* 0x000fe20000410000 */
[----:B------:R-:W-:Y:S01]  /*25f0*/  FSEL R90, R84, RZ, P5 ;  /* 0x000000ff545a7208 */ /* 0x000fe20002800000 */
[----:B------:R-:W-:Y:S01]  /*2600*/  FMUL.FTZ R41, R41, UR13 ;  /* 0x0000000d29297c20 */ /* 0x000fe20008410000 */
[----:B0-----:R-:W-:Y:S01]  /*2610*/  @P2 SHF.L.U32 R88, R42, 0x10, RZ ;  /* 0x000000102a582819 */ /* 0x001fe200000006ff */
[----:B------:R-:W-:Y:S01]  /*2620*/  FMUL.FTZ R42, R103, R96 ;  /* 0x00000060672a7220 */ /* 0x000fe20000410000 */
[----:B------:R-:W-:Y:S01]  /*2630*/  ISETP.NE.U32.AND P0, PT, RZ, UR14, PT ;  /* 0x0000000eff007c0c */ /* 0x000fe2000bf05070 */
[----:B------:R0:W1:Y:S01]  /*2640*/  F2F.BF16.F32 R84, R45 ;  /* 0x0000002d00547304 */ /* 0x0000620000202000 */
[----:B------:R-:W-:Y:S01]  /*2650*/  @P2 SHF.R.U32.HI R94, RZ, 0x10, R79 ;  /* 0x00000010ff5e2819 */ /* 0x000fe2000001164f */
[----:B------:R-:W-:Y:S01]  /*2660*/  FMUL.FTZ R42, R42, UR13 ;  /* 0x0000000d2a2a7c20 */ /* 0x000fe20008410000 */
[C---:B------:R-:W-:Y:S01]  /*2670*/  LOP3.LUT P5, RZ, R110.reuse, 0xff00, RZ, 0xc0, !PT ;  /* 0x0000ff006eff7812 */ /* 0x040fe200078ac0ff */
[----:B------:R-:W-:Y:S01]  /*2680*/  FADD.FTZ R99, R127, -R138 ;  /* 0x8000008a7f637221 */ /* 0x000fe20000010000 */
[----:B------:R-:W-:-:S02]  /*2690*/  LOP3.LUT P6, RZ, R110, 0xff000000, RZ, 0xc0, !PT ;  /* 0xff0000006eff7812 */ /* 0x000fc400078cc0ff */
[----:B------:R-:W-:Y:S01]  /*26a0*/  ISETP.NE.AND.EX P0, PT, RZ, UR15, PT, P0 ;  /* 0x0000000fff007c0c */ /* 0x000fe2000bf05300 */
[----:B------:R-:W1:Y:S01]  /*26b0*/  F2F.BF16.F32 R135, R135 ;  /* 0x0000008700877304 */ /* 0x000e620000202000 */
[----:B0-----:R-:W0:Y:S01]  /*26c0*/  LDC.64 R44, c[0x0][0x2f8] ;  /* 0x0000be00ff2c7b82 */ /* 0x001e220000000a00 */
[----:B------:R-:W-:Y:S01]  /*26d0*/  @P2 SHF.L.U32 R94, R94, 0x10, RZ ;  /* 0x000000105e5e2819 */ /* 0x000fe200000006ff */
[----:B------:R-:W-:Y:S01]  /*26e0*/  FMUL.FTZ R99, R124, R99 ;  /* 0x000000637c637220 */ /* 0x000fe20000410000 */
[----:B------:R-:W-:Y:S02]  /*26f0*/  FSEL R41, R41, RZ, P5 ;  /* 0x000000ff29297208 */ /* 0x000fe40002800000 */
[----:B------:R-:W-:Y:S01]  /*2700*/  FSEL R42, R42, RZ, P6 ;  /* 0x000000ff2a2a7208 */ /* 0x000fe20003000000 */
[----:B------:R-:W-:Y:S01]  /*2710*/  @P2 FADD.FTZ R101, R101, R94 ;  /* 0x0000005e65652221 */ /* 0x000fe20000010000 */
[----:B------:R-:W0:Y:S01]  /*2720*/  F2F.BF16.F32 R46, R46 ;  /* 0x0000002e002e7304 */ /* 0x000e220000202000 */
[----:B------:R-:W-:Y:S01]  /*2730*/  LOP3.LUT P4, RZ, R110, 0xff0000, RZ, 0xc0, !PT ;  /* 0x00ff00006eff7812 */ /* 0x000fe2000788c0ff */
[----:B------:R-:W-:-:S02]  /*2740*/  @P2 FADD.FTZ R99, R99, R88 ;  /* 0x0000005863632221 */ /* 0x000fc40000010000 */
[----:B------:R-:W-:Y:S02]  /*2750*/  @P0 F2FP.BF16.F32.PACK_AB R81, RZ, R81 ;  /* 0x00000051ff51023e */ /* 0x000fe400000010ff */
[----:B------:R-:W-:Y:S02]  /*2760*/  @P0 F2FP.BF16.F32.PACK_AB R43, RZ, R43 ;  /* 0x0000002bff2b023e */ /* 0x000fe400000010ff */
[----:B------:R-:W0:Y:S01]  /*2770*/  F2F.BF16.F32 R137, R137 ;  /* 0x0000008900897304 */ /* 0x000e220000202000 */
[----:B------:R-:W-:Y:S02]  /*2780*/  @P0 F2FP.BF16.F32.PACK_AB R83, RZ, R83 ;  /* 0x00000053ff53023e */ /* 0x000fe400000010ff */
[----:B------:R-:W-:Y:S02]  /*2790*/  @P0 F2FP.BF16.F32.PACK_AB R85, RZ, R85 ;  /* 0x00000055ff55023e */ /* 0x000fe400000010ff */
[----:B------:R-:W-:Y:S02]  /*27a0*/  @P0 PRMT R121, R81, 0x7610, R121 ;  /* 0x0000761051790816 */ /* 0x000fe40000000079 */
[----:B------:R-:W-:Y:S01]  /*27b0*/  @P0 PRMT R68, R43, 0x7610, R68 ;  /* 0x000076102b440816 */ /* 0x000fe20000000044 */
[----:B------:R-:W0:Y:S01]  /*27c0*/  F2F.BF16.F32 R80, R80 ;  /* 0x0000005000507304 */ /* 0x000e220000202000 */
[----:B------:R-:W-:-:S02]  /*27d0*/  @P0 PRMT R67, R83, 0x7610, R67 ;  /* 0x0000761053430816 */ /* 0x000fc40000000043 */
[----:B------:R-:W-:Y:S02]  /*27e0*/  @P0 F2FP.BF16.F32.PACK_AB R129, RZ, R129 ;  /* 0x00000081ff81023e */ /* 0x000fe400000010ff */
[----:B------:R-:W-:Y:S02]  /*27f0*/  @P0 F2FP.BF16.F32.PACK_AB R131, RZ, R131 ;  /* 0x00000083ff83023e */ /* 0x000fe400000010ff */
[----:B------:R-:W-:Y:S01]  /*2800*/  @P0 F2FP.BF16.F32.PACK_AB R133, RZ, R133 ;  /* 0x00000085ff85023e */ /* 0x000fe200000010ff */
[----:B------:R-:W0:Y:S01]  /*2810*/  F2F.BF16.F32 R139, R139 ;  /* 0x0000008b008b7304 */ /* 0x000e220000202000 */
[----:B------:R-:W-:-:S07]  /*2820*/  @P0 PRMT R66, R85, 0x7610, R66 ;  /* 0x0000761055420816 */ /* 0x000fce0000000042 */
[----:B------:R-:W0:Y:S08]  /*2830*/  F2F.BF16.F32 R90, R90 ;  /* 0x0000005a005a7304 */ /* 0x000e300000202000 */
[----:B------:R-:W0:Y:S08]  /*2840*/  F2F.BF16.F32 R86, R86 ;  /* 0x0000005600567304 */ /* 0x000e300000202000 */
[----:B------:R-:W0:Y:S08]  /*2850*/  F2F.BF16.F32 R98, R41 ;  /* 0x0000002900627304 */ /* 0x000e300000202000 */
[----:B------:R-:W0:Y:S08]  /*2860*/  F2F.BF16.F32 R94, R42 ;  /* 0x0000002a005e7304 */ /* 0x000e300000202000 */
[----:B------:R2:W0:Y:S02]  /*2870*/  F2F.BF16.F32 R125, R40 ;  /* 0x00000028007d7304 */ /* 0x0004240000202000 */
[----:B--2---:R-:W-:-:S04]  /*2880*/  FMUL.FTZ R40, R105, R96 ;  /* 0x0000006069287220 */ /* 0x004fc80000410000 */
[----:B------:R-:W-:Y:S01]  /*2890*/  FMUL.FTZ R81, R40, UR13 ;  /* 0x0000000d28517c20 */ /* 0x000fe20008410000 */
[----:B-1-34-:R-:W-:Y:S06]  /*28a0*/  @!P0 BRA `(.L_x_627) ;  /* 0x0000000000208947 */ /* 0x01afec0003800000 */
        /* <DEDUP_REMOVED lines=8> */
.L_x_627:
[----:B------:R-:W-:Y:S01]  /*2930*/  @P0 F2FP.BF16.F32.PACK_AB R47, RZ, R47 ;  /* 0x0000002fff2f023e */ /* 0x000fe200000010ff */
[----:B01----:R-:W-:Y:S01]  /*2940*/  IMAD.WIDE.U32 R40, R46, 0x10000, RZ ;  /* 0x000100002e287825 */ /* 0x003fe200078e00ff */
[----:B------:R-:W-:Y:S02]  /*2950*/  FSEL R81, R81, RZ, P4 ;  /* 0x000000ff51517208 */ /* 0x000fe40002000000 */
[----:B------:R-:W-:Y:S01]  /*2960*/  SHF.L.U32 R80, R80, 0x10, RZ ;  /* 0x0000001050507819 */ /* 0x000fe200000006ff */
[----:B------:R-:W-:Y:S01]  /*2970*/  IMAD.WIDE.U32 R42, R82, 0x10000, RZ ;  /* 0x00010000522a7825 */ /* 0x000fe200078e00ff */
[----:B------:R-:W-:Y:S01]  /*2980*/  @P0 PRMT R66, R47, 0x7610, R66 ;  /* 0x000076102f420816 */ /* 0x000fe20000000042 */
[----:B------:R0:W1:Y:S01]  /*2990*/  F2F.BF16.F32 R88, R81 ;  /* 0x0000005100587304 */ /* 0x0000620000202000 */
[----:B------:R-:W-:Y:S01]  /*29a0*/  LOP3.LUT R47, R41, R80, R137, 0xfe, !PT ;  /* 0x00000050292f7212 */ /* 0x000fe200078efe89 */
[----:B------:R-:W-:Y:S01]  /*29b0*/  IMAD.U32 R84, R84, 0x10000, RZ ;  /* 0x0001000054547824 */ /* 0x000fe200078e00ff */
[----:B------:R-:W-:Y:S01]  /*29c0*/  LOP3.LUT R46, R40, R135, RZ, 0xfc, !PT ;  /* 0x00000087282e7212 */ /* 0x000fe200078efcff */
[----:B------:R-:W-:Y:S01]  /*29d0*/  IMAD.WIDE.U32 R82, R98, 0x10000, RZ ;  /* 0x0001000062527825 */ /* 0x000fe200078e00ff */
[----:B------:R-:W-:-:S02]  /*29e0*/  SHF.L.U32 R85, R94, 0x10, RZ ;  /* 0x000000105e557819 */ /* 0x000fc400000006ff */
[----:B------:R-:W-:Y:S01]  /*29f0*/  SHF.L.U32 R86, R86, 0x10, RZ ;  /* 0x0000001056567819 */ /* 0x000fe200000006ff */
[----:B------:R-:W-:Y:S01]  /*2a00*/  IMAD.WIDE.U32 R40, R90, 0x10000, RZ ;  /* 0x000100005a287825 */ /* 0x000fe200078e00ff */
[----:B------:R-:W-:Y:S02]  /*2a10*/  LOP3.LUT R43, R43, R84, R141, 0xfe, !PT ;  /* 0x000000542b2b7212 */ /* 0x000fe400078efe8d */
[----:B------:R-:W-:Y:S01]  /*2a20*/  @P0 PRMT R68, R129, 0x7610, R68 ;  /* 0x0000761081440816 */ /* 0x000fe20000000044 */
[----:B0-----:R-:W-:Y:S01]  /*2a30*/  IMAD.WIDE.U32 R80, R53, 0x8, R44 ;  /* 0x0000000835507825 */ /* 0x001fe200078e002c */
[----:B------:R-:W-:Y:S02]  /*2a40*/  @P0 PRMT R121, R131, 0x7610, R121 ;  /* 0x0000761083790816 */ /* 0x000fe40000000079 */
[----:B-1----:R-:W-:Y:S01]  /*2a50*/  LOP3.LUT R83, R83, R85, R88, 0xfe, !PT ;  /* 0x0000005553537212 */ /* 0x002fe200078efe58 */
[----:B------:R-:W-:Y:S01]  /*2a60*/  IMAD.WIDE.U32 R84, R52, 0x8, R44 ;  /* 0x0000000834547825 */ /* 0x000fe200078e002c */
[----:B------:R0:W-:Y:S01]  /*2a70*/  STG.E.64 desc[UR4][R80.64], R46 ;  /* 0x0000002e50007986 */ /* 0x0001e2000c101b04 */
[----:B------:R-:W-:-:S02]  /*2a80*/  @P0 PRMT R67, R133, 0x7610, R67 ;  /* 0x0000761085430816 */ /* 0x000fc40000000043 */
[----:B------:R-:W-:Y:S02]  /*2a90*/  LOP3.LUT R42, R42, R139, RZ, 0xfc, !PT ;  /* 0x0000008b2a2a7212 */ /* 0x000fe400078efcff */
[----:B------:R-:W-:Y:S02]  /*2aa0*/  LOP3.LUT R41, R41, R86, R123, 0xfe, !PT ;  /* 0x0000005629297212 */ /* 0x000fe400078efe7b */
[----:B------:R-:W-:Y:S02]  /*2ab0*/  LOP3.LUT R40, R40, R113, RZ, 0xfc, !PT ;  /* 0x0000007128287212 */ /* 0x000fe400078efcff */
[----:B------:R-:W-:Y:S01]  /*2ac0*/  LOP3.LUT R82, R82, R125, RZ, 0xfc, !PT ;  /* 0x0000007d52527212 */ /* 0x000fe200078efcff */
        /* <DEDUP_REMOVED lines=9> */
.L_x_628:
[----:B------:R2:W-:Y:S01]  /*2b60*/  STG.E.64 desc[UR4][R84.64], R42 ;  /* 0x0000002a54007986 */ /* 0x0005e2000c101b04 */
[----:B------:R-:W-:Y:S01]  /*2b70*/  @P0 F2FP.BF16.F32.PACK_AB R95, RZ, R95 ;  /* 0x0000005fff5f023e */ /* 0x000fe200000010ff */
[----:B------:R-:W-:Y:S01]  /*2b80*/  FMUL.FTZ R52, R93, R96 ;  /* 0x000000605d347220 */ /* 0x000fe20000410000 */
[----:B------:R-:W-:Y:S02]  /*2b90*/  @P0 F2FP.BF16.F32.PACK_AB R91, RZ, R91 ;  /* 0x0000005bff5b023e */ /* 0x000fe400000010ff */
[----:B------:R-:W-:Y:S02]  /*2ba0*/  @P0 F2FP.BF16.F32.PACK_AB R89, RZ, R89 ;  /* 0x00000059ff59023e */ /* 0x000fe400000010ff */
[----:B------:R-:W-:Y:S02]  /*2bb0*/  @P0 F2FP.BF16.F32.PACK_AB R87, RZ, R87 ;  /* 0x00000057ff57023e */ /* 0x000fe400000010ff */
[----:B------:R-:W-:Y:S02]  /*2bc0*/  @P0 PRMT R68, R95, 0x7610, R68 ;  /* 0x000076105f440816 */ /* 0x000fe40000000044 */
[----:B------:R-:W-:-:S02]  /*2bd0*/  @P0 PRMT R121, R91, 0x7610, R121 ;  /* 0x000076105b790816 */ /* 0x000fc40000000079 */
[----:B------:R-:W-:Y:S02]  /*2be0*/  @P0 PRMT R67, R89, 0x7610, R67 ;  /* 0x0000761059430816 */ /* 0x000fe40000000043 */
[----:B------:R-:W-:Y:S02]  /*2bf0*/  @P0 F2FP.BF16.F32.PACK_AB R111, RZ, R111 ;  /* 0x0000006fff6f023e */ /* 0x000fe400000010ff */
[----:B------:R-:W-:Y:S01]  /*2c00*/  @P0 PRMT R66, R87, 0x7610, R66 ;  /* 0x0000761057420816 */ /* 0x000fe20000000042 */
[----:B--2---:R-:W-:Y:S06]  /*2c10*/  @!P0 BRA `(.L_x_629) ;  /* 0x0000000000208947 */ /* 0x004fec0003800000 */
[----:B------:R-:W2:Y:S01]  /*2c20*/  LDC.64 R42, c[0x0][0x308] ;  /* 0x0000c200ff2a7b82 */ /* 0x000ea20000000a00 */
[----:B01----:R-:W-:Y:S02]  /*2c30*/  LOP3.LUT R46, R121, 0xffff, RZ, 0xc0, !PT ;  /* 0x0000ffff792e7812 */ /* 0x003fe400078ec0ff */
[----:B------:R-:W-:-:S03]  /*2c40*/  PRMT R53, R67, 0x5410, R66 ;  /* 0x0000541043357816 */ /* 0x000fc60000000042 */
[----:B------:R-:W-:-:S05]  /*2c50*/  IMAD.WIDE.U32 R46, R46, 0x10000, RZ ;  /* 0x000100002e2e7825 */ /* 0x000fca00078e00ff */
[----:B------:R-:W-:Y:S02]  /*2c60*/  LOP3.LUT R47, R53, R47, RZ, 0xfc, !PT ;  /* 0x0000002f352f7212 */ /* 0x000fe400078efcff */
[----:B------:R-:W-:Y:S01]  /*2c70*/  LOP3.LUT R46, R46, 0xffff, R68, 0xf8, !PT ;  /* 0x0000ffff2e2e7812 */ /* 0x000fe200078ef844 */
[----:B--2---:R-:W-:-:S05]  /*2c80*/  IMAD.WIDE.U32 R42, R51, 0x8, R42 ;  /* 0x00000008332a7825 */ /* 0x004fca00078e002a */
[----:B------:R2:W-:Y:S02]  /*2c90*/  STG.E.64 desc[UR4][R42.64], R46 ;  /* 0x0000002e2a007986 */ /* 0x0005e4000c101b04 */
.L_x_629:
[----:B--2---:R-:W-:-:S04]  /*2ca0*/  IMAD.WIDE.U32 R42, R51, 0x8, R44 ;  /* 0x00000008332a7825 */ /* 0x004fc800078e002c */
[----:B------:R-:W-:Y:S01]  /*2cb0*/  FMUL.FTZ R52, R52, UR13 ;  /* 0x0000000d34347c20 */ /* 0x000fe20008410000 */
[----:B------:R-:W-:Y:S01]  /*2cc0*/  LOP3.LUT P2, RZ, R92, 0xff, RZ, 0xc0, !PT ;  /* 0x000000ff5cff7812 */ /* 0x000fe2000784c0ff */
[-C--:B01----:R-:W-:Y:S01]  /*2cd0*/  FMUL.FTZ R46, R97, R96.reuse ;  /* 0x00000060612e7220 */ /* 0x083fe20000410000 */
[----:B------:R-:W-:Y:S01]  /*2ce0*/  @P0 F2FP.BF16.F32.PACK_AB R109, RZ, R109 ;  /* 0x0000006dff6d023e */ /* 0x000fe200000010ff */
[----:B------:R0:W-:Y:S01]  /*2cf0*/  STG.E.64 desc[UR4][R42.64], R40 ;  /* 0x000000282a007986 */ /* 0x0001e2000c101b04 */
[----:B------:R-:W-:Y:S01]  /*2d00*/  FSEL R52, R52, RZ, P2 ;  /* 0x000000ff34347208 */ /* 0x000fe20001000000 */
[----:B------:R-:W-:Y:S01]  /*2d10*/  FMUL.FTZ R46, R46, UR13 ;  /* 0x0000000d2e2e7c20 */ /* 0x000fe20008410000 */
[----:B------:R-:W-:Y:S01]  /*2d20*/  @P0 F2FP.BF16.F32.PACK_AB R105, RZ, R105 ;  /* 0x00000069ff69023e */ /* 0x000fe200000010ff */
[----:B------:R-:W-:Y:S01]  /*2d30*/  FMUL.FTZ R47, R99, R96 ;  /* 0x00000060632f7220 */ /* 0x000fe20000410000 */
[----:B------:R0:W1:Y:S01]  /*2d40*/  F2F.BF16.F32 R53, R52 ;  /* 0x0000003400357304 */ /* 0x0000620000202000 */
[----:B------:R-:W-:-:S02]  /*2d50*/  LOP3.LUT P2, RZ, R92, 0xff00, RZ, 0xc0, !PT ;  /* 0x0000ff005cff7812 */ /* 0x000fc4000784c0ff */
[----:B------:R-:W-:Y:S02]  /*2d60*/  @P0 F2FP.BF16.F32.PACK_AB R103, RZ, R103 ;  /* 0x00000067ff67023e */ /* 0x000fe400000010ff */
[----:B------:R-:W-:Y:S02]  /*2d70*/  @P0 PRMT R68, R111, 0x7610, R68 ;  /* 0x000076106f440816 */ /* 0x000fe40000000044 */
[----:B------:R-:W-:Y:S02]  /*2d80*/  @P0 PRMT R121, R109, 0x7610, R121 ;  /* 0x000076106d790816 */ /* 0x000fe40000000079 */
[----:B------:R-:W-:Y:S02]  /*2d90*/  LOP3.LUT P4, RZ, R92, 0xff0000, RZ, 0xc0, !PT ;  /* 0x00ff00005cff7812 */ /* 0x000fe4000788c0ff */
[----:B------:R-:W-:Y:S02]  /*2da0*/  @P0 PRMT R67, R105, 0x7610, R67 ;  /* 0x0000761069430816 */ /* 0x000fe40000000043 */
[----:B------:R-:W-:-:S02]  /*2db0*/  FSEL R46, R46, RZ, P2 ;  /* 0x000000ff2e2e7208 */ /* 0x000fc40001000000 */
[----:B------:R-:W-:Y:S01]  /*2dc0*/  @P0 PRMT R66, R103, 0x7610, R66 ;  /* 0x0000761067420816 */ /* 0x000fe20000000042 */
[----:B01----:R-:W-:Y:S06]  /*2dd0*/  @!P0 BRA `(.L_x_630) ;  /* 0x0000000000208947 */ /* 0x003fec0003800000 */
        /* <DEDUP_REMOVED lines=8> */
.L_x_630:
[----:B------:R-:W-:Y:S01]  /*2e60*/  FMUL.FTZ R96, R101, R96 ;  /* 0x0000006065607220 */ /* 0x000fe20000410000 */
[----:B------:R-:W-:Y:S01]  /*2e70*/  IMAD.WIDE.U32 R50, R50, 0x8, R44 ;  /* 0x0000000832327825 */ /* 0x000fe200078e002c */
[----:B------:R-:W-:-:S03]  /*2e80*/  LOP3.LUT P2, RZ, R92, 0xff000000, RZ, 0xc0, !PT ;  /* 0xff0000005cff7812 */ /* 0x000fc6000784c0ff */
[----:B------:R-:W-:Y:S01]  /*2e90*/  FMUL.FTZ R47, R47, UR13 ;  /* 0x0000000d2f2f7c20 */ /* 0x000fe20008410000 */
[----:B------:R-:W-:Y:S01]  /*2ea0*/  FMUL.FTZ R96, R96, UR13 ;  /* 0x0000000d60607c20 */ /* 0x000fe20008410000 */
[----:B------:R1:W2:Y:S01]  /*2eb0*/  F2F.BF16.F32 R52, R46 ;  /* 0x0000002e00347304 */ /* 0x0002a20000202000 */
[----:B------:R1:W-:Y:S01]  /*2ec0*/  STG.E.64 desc[UR4][R50.64], R82 ;  /* 0x0000005232007986 */ /* 0x0003e2000c101b04 */
[----:B------:R-:W-:Y:S02]  /*2ed0*/  @P0 F2FP.BF16.F32.PACK_AB R93, RZ, R93 ;  /* 0x0000005dff5d023e */ /* 0x000fe400000010ff */
[----:B------:R-:W-:Y:S02]  /*2ee0*/  FSEL R96, R96, RZ, P2 ;  /* 0x000000ff60607208 */ /* 0x000fe40001000000 */
[----:B------:R-:W-:Y:S02]  /*2ef0*/  FSEL R47, R47, RZ, P4 ;  /* 0x000000ff2f2f7208 */ /* 0x000fe40002000000 */
[----:B------:R-:W-:-:S02]  /*2f00*/  @P0 F2FP.BF16.F32.PACK_AB R97, RZ, R97 ;  /* 0x00000061ff61023e */ /* 0x000fc400000010ff */
[----:B------:R1:W3:Y:S01]  /*2f10*/  F2F.BF16.F32 R80, R47 ;  /* 0x0000002f00507304 */ /* 0x0002e20000202000 */
[----:B------:R-:W-:Y:S02]  /*2f20*/  @P0 F2FP.BF16.F32.PACK_AB R99, RZ, R99 ;  /* 0x00000063ff63023e */ /* 0x000fe400000010ff */
[----:B------:R-:W-:Y:S02]  /*2f30*/  @P0 F2FP.BF16.F32.PACK_AB R101, RZ, R101 ;  /* 0x00000065ff65023e */ /* 0x000fe400000010ff */
[----:B------:R-:W-:Y:S02]  /*2f40*/  @P0 PRMT R68, R93, 0x7610, R68 ;  /* 0x000076105d440816 */ /* 0x000fe40000000044 */
[----:B------:R-:W-:Y:S01]  /*2f50*/  @P0 PRMT R121, R97, 0x7610, R121 ;  /* 0x0000761061790816 */ /* 0x000fe20000000079 */
[----:B------:R-:W4:Y:S01]  /*2f60*/  F2F.BF16.F32 R96, R96 ;  /* 0x0000006000607304 */ /* 0x000f220000202000 */
[----:B------:R-:W-:Y:S02]  /*2f70*/  @P0 PRMT R67, R99, 0x7610, R67 ;  /* 0x0000761063430816 */ /* 0x000fe40000000043 */
[----:B------:R-:W-:Y:S01]  /*2f80*/  @P0 PRMT R66, R101, 0x7610, R66 ;  /* 0x0000761065420816 */ /* 0x000fe20000000042 */
[----:B-12---:R-:W-:Y:S06]  /*2f90*/  @!P0 BRA `(.L_x_631) ;  /* 0x0000000000208947 */ /* 0x006fec0003800000 */
        /* <DEDUP_REMOVED lines=8> */
.L_x_631:
[----:B01----:R-:W-:Y:S01]  /*3020*/  IMAD.WIDE.U32 R40, R52, 0x10000, RZ ;  /* 0x0001000034287825 */ /* 0x003fe200078e00ff */
[----:B----4-:R-:W-:Y:S02]  /*3030*/  SHF.L.U32 R43, R96, 0x10, RZ ;  /* 0x00000010602b7819 */ /* 0x010fe400000006ff */
[----:B------:R-:W-:Y:S01]  /*3040*/  IADD3 R54, R54, UR16, RZ ;  /* 0x0000001036367c10 */ /* 0x000fe2000fffe0ff */
[----:B------:R-:W-:Y:S01]  /*3050*/  IMAD.WIDE.U32 R44, R49, 0x8, R44 ;  /* 0x00000008312c7825 */ /* 0x000fe200078e002c */
[----:B---3--:R-:W-:Y:S02]  /*3060*/  LOP3.LUT R41, R41, R43, R80, 0xfe, !PT ;  /* 0x0000002b29297212 */ /* 0x008fe400078efe50 */
[----:B------:R-:W-:Y:S02]  /*3070*/  LOP3.LUT R40, R40, R53, RZ, 0xfc, !PT ;  /* 0x0000003528287212 */ /* 0x000fe400078efcff */
[----:B------:R-:W-:Y:S02]  /*3080*/  ISETP.GE.AND P0, PT, R54, UR17, PT ;  /* 0x0000001136007c0c */ /* 0x000fe4000bf06270 */
        /* <DEDUP_REMOVED lines=42> */
.L_x_625:
        /* <DEDUP_REMOVED lines=21> */
.L_x_626:
[----:B------:R-:W-:Y:S01]  /*3480*/  HFMA2.MMA R148, -RZ, RZ, 0, 1.847743988037109375e-06 ;  /* 0x0000001fff947435 */ /* 0x000fe200000001ff */
[----:B------:R-:W-:Y:S01]  /*3490*/  MOV R133, R40 ;  /* 0x0000002800857202 */ /* 0x000fe20000000f00 */
[----:B------:R-:W-:Y:S01]  /*34a0*/  IMAD.MOV.U32 R135, RZ, RZ, 0x10 ;  /* 0x00000010ff877424 */ /* 0x000fe200078e00ff */
[----:B------:R-:W-:-:S08]  /*34b0*/  MOV R82, 0xffffffff ;  /* 0xffffffff00527802 */ /* 0x000fd00000000f00 */
[----:B-----5:R-:W-:Y:S05]  /*34c0*/  WARPSYNC.COLLECTIVE R82, `(.L_x_633) ;  /* 0x0000000052087348 */ /* 0x020fea0003c00000 */
[----:B------:R0:W1:Y:S02]  /*34d0*/  SHFL.DOWN P0, R83, R133, R135, R148 ;  /* 0x0800008785537389 */ /* 0x0000640000000094 */
[----:B01---5:R-:W-:Y:S01]  /*34e0*/  ENDCOLLECTIVE ;  /* 0x000000000000791b */ /* 0x023fe20003800000 */
.L_x_633:
[----:B------:R-:W-:Y:S02]  /*34f0*/  MOV R133, R42 ;  /* 0x0000002a00857202 */ /* 0x000fe40000000f00 */
[----:B------:R-:W-:-:S07]  /*3500*/  MOV R41, R83 ;  /* 0x0000005300297202 */ /* 0x000fce0000000f00 */
[----:B------:R-:W-:Y:S05]  /*3510*/  WARPSYNC.COLLECTIVE R82, `(.L_x_634) ;  /* 0x0000000052087348 */ /* 0x000fea0003c00000 */
[----:B------:R0:W1:Y:S02]  /*3520*/  SHFL.DOWN P0, R83, R133, R135, R148 ;  /* 0x0800008785537389 */ /* 0x0000640000000094 */
[----:B01----:R-:W-:Y:S01]  /*3530*/  ENDCOLLECTIVE ;  /* 0x000000000000791b */ /* 0x003fe20003800000 */
.L_x_634:
[----:B------:R-:W-:Y:S01]  /*3540*/  FADD.FTZ R41, R40, R41 ;  /* 0x0000002928297221 */ /* 0x000fe20000010000 */
[----:B------:R-:W-:-:S04]  /*3550*/  HFMA2.MMA R135, -RZ, RZ, 0, 4.76837158203125e-07 ;  /* 0x00000008ff877435 */ /* 0x000fc800000001ff */
[----:B------:R-:W-:Y:S01]  /*3560*/  MOV R133, R41 ;  /* 0x0000002900857202 */ /* 0x000fe20000000f00 */
[----:B------:R-:W-:-:S07]  /*3570*/  IMAD.MOV.U32 R43, RZ, RZ, R83 ;  /* 0x000000ffff2b7224 */ /* 0x000fce00078e0053 */
[----:B------:R-:W-:Y:S05]  /*3580*/  WARPSYNC.COLLECTIVE R82, `(.L_x_635) ;  /* 0x0000000052087348 */ /* 0x000fea0003c00000 */
[----:B------:R0:W1:Y:S02]  /*3590*/  SHFL.DOWN P0, R83, R133, R135, R148 ;  /* 0x0800008785537389 */ /* 0x0000640000000094 */
[----:B01----:R-:W-:Y:S01]  /*35a0*/  ENDCOLLECTIVE ;  /* 0x000000000000791b */ /* 0x003fe20003800000 */
.L_x_635:
[----:B------:R-:W-:-:S05]  /*35b0*/  FADD.FTZ R43, R42, R43 ;  /* 0x0000002b2a2b7221 */ /* 0x000fca0000010000 */
[----:B------:R-:W-:Y:S02]  /*35c0*/  MOV R133, R43 ;  /* 0x0000002b00857202 */ /* 0x000fe40000000f00 */
[----:B------:R-:W-:-:S07]  /*35d0*/  MOV R44, R83 ;  /* 0x00000053002c7202 */ /* 0x000fce0000000f00 */
[----:B------:R-:W-:Y:S05]  /*35e0*/  WARPSYNC.COLLECTIVE R82, `(.L_x_636) ;  /* 0x0000000052087348 */ /* 0x000fea0003c00000 */
[----:B------:R0:W1:Y:S02]  /*35f0*/  SHFL.DOWN P0, R83, R133, R135, R148 ;  /* 0x0800008785537389 */ /* 0x0000640000000094 */
[----:B01----:R-:W-:Y:S01]  /*3600*/  ENDCOLLECTIVE ;  /* 0x000000000000791b */ /* 0x003fe20003800000 */
.L_x_636:
[----:B------:R-:W-:Y:S01]  /*3610*/  FADD.FTZ R44, R41, R44 ;  /* 0x0000002c292c7221 */ /* 0x000fe20000010000 */
[----:B------:R-:W-:-:S04]  /*3620*/  HFMA2.MMA R135, -RZ, RZ, 0, 2.384185791015625e-07 ;  /* 0x00000004ff877435 */ /* 0x000fc800000001ff */
[----:B------:R-:W-:Y:S01]  /*3630*/  MOV R133, R44 ;  /* 0x0000002c00857202 */ /* 0x000fe20000000f00 */
[----:B------:R-:W-:-:S07]  /*3640*/  IMAD.MOV.U32 R46, RZ, RZ, R83 ;  /* 0x000000ffff2e7224 */ /* 0x000fce00078e0053 */
[----:B------:R-:W-:Y:S05]  /*3650*/  WARPSYNC.COLLECTIVE R82, `(.L_x_637) ;  /* 0x0000000052087348 */ /* 0x000fea0003c00000 */
[----:B------:R0:W1:Y:S02]  /*3660*/  SHFL.DOWN P0, R83, R133, R135, R148 ;  /* 0x0800008785537389 */ /* 0x0000640000000094 */
[----:B01----:R-:W-:Y:S01]  /*3670*/  ENDCOLLECTIVE ;  /* 0x000000000000791b */ /* 0x003fe20003800000 */
.L_x_637:
[----:B------:R-:W-:-:S05]  /*3680*/  FADD.FTZ R46, R43, R46 ;  /* 0x0000002e2b2e7221 */ /* 0x000fca0000010000 */
[----:B------:R-:W-:Y:S02]  /*3690*/  MOV R133, R46 ;  /* 0x0000002e00857202 */ /* 0x000fe40000000f00 */
[----:B------:R-:W-:-:S07]  /*36a0*/  MOV R45, R83 ;  /* 0x00000053002d7202 */ /* 0x000fce0000000f00 */
[----:B------:R-:W-:Y:S05]  /*36b0*/  WARPSYNC.COLLECTIVE R82, `(.L_x_638) ;  /* 0x0000000052087348 */ /* 0x000fea0003c00000 */
[----:B------:R0:W1:Y:S02]  /*36c0*/  SHFL.DOWN P0, R83, R133, R135, R148 ;  /* 0x0800008785537389 */ /* 0x0000640000000094 */
[----:B01----:R-:W-:Y:S01]  /*36d0*/  ENDCOLLECTIVE ;  /* 0x000000000000791b */ /* 0x003fe20003800000 */
.L_x_638:
[----:B------:R-:W-:Y:S01]  /*36e0*/  FADD.FTZ R45, R44, R45 ;  /* 0x0000002d2c2d7221 */ /* 0x000fe20000010000 */
[----:B------:R-:W-:-:S04]  /*36f0*/  HFMA2.MMA R135, -RZ, RZ, 0, 1.1920928955078125e-07 ;  /* 0x00000002ff877435 */ /* 0x000fc800000001ff */
[----:B------:R-:W-:Y:S01]  /*3700*/  MOV R133, R45 ;  /* 0x0000002d00857202 */ /* 0x000fe20000000f00 */
[----:B------:R-:W-:-:S07]  /*3710*/  IMAD.MOV.U32 R47, RZ, RZ, R83 ;  /* 0x000000ffff2f7224 */ /* 0x000fce00078e0053 */
[----:B------:R-:W-:Y:S05]  /*3720*/  WARPSYNC.COLLECTIVE R82, `(.L_x_639) ;  /* 0x0000000052087348 */ /* 0x000fea0003c00000 */
[----:B------:R0:W1:Y:S02]  /*3730*/  SHFL.DOWN P0, R83, R133, R135, R148 ;  /* 0x0800008785537389 */ /* 0x0000640000000094 */
[----:B01----:R-:W-:Y:S01]  /*3740*/  ENDCOLLECTIVE ;  /* 0x000000000000791b */ /* 0x003fe20003800000 */
.L_x_639:
[----:B------:R-:W-:-:S05]  /*3750*/  FADD.FTZ R47, R46, R47 ;  /* 0x0000002f2e2f7221 */ /* 0x000fca0000010000 */
[----:B------:R-:W-:Y:S02]  /*3760*/  MOV R133, R47 ;  /* 0x0000002f00857202 */ /* 0x000fe40000000f00 */
[----:B------:R-:W-:-:S07]  /*3770*/  MOV R40, R83 ;  /* 0x0000005300287202 */ /* 0x000fce0000000f00 */
[----:B------:R-:W-:Y:S05]  /*3780*/  WARPSYNC.COLLECTIVE R82, `(.L_x_640) ;  /* 0x0000000052087348 */ /* 0x000fea0003c00000 */
[----:B------:R0:W1:Y:S02]  /*3790*/  SHFL.DOWN P0, R83, R133, R135, R148 ;  /* 0x0800008785537389 */ /* 0x0000640000000094 */
[----:B01----:R-:W-:Y:S01]  /*37a0*/  ENDCOLLECTIVE ;  /* 0x000000000000791b */ /* 0x003fe20003800000 */
.L_x_640:
[----:B------:R-:W-:Y:S01]  /*37b0*/  FADD.FTZ R40, R45, R40 ;  /* 0x000000282d287221 */ /* 0x000fe20000010000 */
[----:B------:R-:W-:-:S04]  /*37c0*/  HFMA2.MMA R135, -RZ, RZ, 0, 5.9604644775390625e-08 ;  /* 0x00000001ff877435 */ /* 0x000fc800000001ff */
[----:B------:R-:W-:Y:S01]  /*37d0*/  MOV R133, R40 ;  /* 0x0000002800857202 */ /* 0x000fe20000000f00 */
[----:B------:R-:W-:-:S07]  /*37e0*/  IMAD.MOV.U32 R42, RZ, RZ, R83 ;  /* 0x000000ffff2a7224 */ /* 0x000fce00078e0053 */
[----:B------:R-:W-:Y:S05]  /*37f0*/  WARPSYNC.COLLECTIVE R82, `(.L_x_641) ;  /* 0x0000000052087348 */ /* 0x000fea0003c00000 */
[----:B------:R0:W1:Y:S02]  /*3800*/  SHFL.DOWN P0, R83, R133, R135, R148 ;  /* 0x0800008785537389 */ /* 0x0000640000000094 */
[----:B01----:R-:W-:Y:S01]  /*3810*/  ENDCOLLECTIVE ;  /* 0x000000000000791b */ /* 0x003fe20003800000 */
.L_x_641:
[----:B------:R-:W-:-:S05]  /*3820*/  FADD.FTZ R42, R47, R42 ;  /* 0x0000002a2f2a7221 */ /* 0x000fca0000010000 */
[----:B------:R-:W-:Y:S02]  /*3830*/  MOV R133, R42 ;  /* 0x0000002a00857202 */ /* 0x000fe40000000f00 */
[----:B------:R-:W-:-:S07]  /*3840*/  MOV R41, R83 ;  /* 0x0000005300297202 */ /* 0x000fce0000000f00 */
[----:B------:R-:W-:Y:S05]  /*3850*/  WARPSYNC.COLLECTIVE R82, `(.L_x_642) ;  /* 0x0000000052087348 */ /* 0x000fea0003c00000 */
[----:B------:R0:W1:Y:S02]  /*3860*/  SHFL.DOWN P0, R83, R133, R135, R148 ;  /* 0x0800008785537389 */ /* 0x0000640000000094 */
[----:B01----:R-:W-:Y:S01]  /*3870*/  ENDCOLLECTIVE ;  /* 0x000000000000791b */ /* 0x003fe20003800000 */
.L_x_642:
[----:B------:R-:W-:Y:S05]  /*3880*/  BRA `(.L_x_643) ;  /* 0xffffffe000347947 */ /* 0x000fea000383ffff */
.L_x_644:
        /* <DEDUP_REMOVED lines=15> */
.L_x_11827:


//--------------------- .text._ZN10layer_norm22ln_bwd_finalize_kernelINS_22Kernel_traits_finalizeILj2560E13__nv_bfloat16S2_S2_S2_fjLb0ELj1024ELj4ENS_18Kernel_traits_baseILj2560ES2_S2_S2_S2_fjLj1024EEEEELb0ELb0EEEvNS_9BwdParamsE --------------------------
	.section	.text._ZN10layer_norm22ln_bwd_finalize_kernelINS_22Kernel_traits_finalizeILj2560E13__nv_bfloat16S2_S2_S2_fjLb0ELj1024ELj4ENS_18Kernel_traits_baseILj2560ES2_S2_S2_S2_fjLj1024EEEEELb0ELb0EEEvNS_9BwdParamsE,"ax",@progbits
	.align	128
        .global         _ZN10layer_norm22ln_bwd_finalize_kernelINS_22Kernel_traits_finalizeILj2560E13__nv_bfloat16S2_S2_S2_fjLb0ELj1024ELj4ENS_18Kernel_traits_baseILj2560ES2_S2_S2_S2_fjLj1024EEEEELb0ELb0EEEvNS_9BwdParamsE
        .type           _ZN10layer_norm22ln_bwd_finalize_kernelINS_22Kernel_traits_finalizeILj2560E13__nv_bfloat16S2_S2_S2_fjLb0ELj1024ELj4ENS_18Kernel_traits_baseILj2560ES2_S2_S2_S2_fjLj1024EEEEELb0ELb0EEEvNS_9BwdParamsE,@function
        .size           _ZN10layer_norm22ln_bwd_finalize_kernelINS_22Kernel_traits_finalizeILj2560E13__nv_bfloat16S2_S2_S2_fjLb0ELj1024ELj4ENS_18Kernel_traits_baseILj2560ES2_S2_S2_S2_fjLj1024EEEEELb0ELb0EEEvNS_9BwdParamsE,(.L_x_11828 - _ZN10layer_norm22ln_bwd_finalize_kernelINS_22Kernel_traits_finalizeILj2560E13__nv_bfloat16S2_S2_S2_fjLb0ELj1024ELj4ENS_18Kernel_traits_baseILj2560ES2_S2_S2_S2_fjLj1024EEEEELb0ELb0EEEvNS_9BwdParamsE)
        .other          _ZN10layer_norm22ln_bwd_finalize_kernelINS_22Kernel_traits_finalizeILj2560E13__nv_bfloat16S2_S2_S2_fjLb0ELj1024ELj4ENS_18Kernel_traits_baseILj2560ES2_S2_S2_S2_fjLj1024EEEEELb0ELb0EEEvNS_9BwdParamsE,@"STO_CUDA_ENTRY STV_DEFAULT"
_ZN10layer_norm22ln_bwd_finalize_kernelINS_22Kernel_traits_finalizeILj2560E13__nv_bfloat16S2_S2_S2_fjLb0ELj1024ELj4ENS_18Kernel_traits_baseILj2560ES2_S2_S2_S2_fjLj1024EEEEELb0ELb0EEEvNS_9BwdParamsE:
.text._ZN10layer_norm22ln_bwd_finalize_kernelINS_22Kernel_traits_finalizeILj2560E13__nv_bfloat16S2_S2_S2_fjLb0ELj1024ELj4ENS_18Kernel_traits_baseILj2560ES2_S2_S2_S2_fjLj1024EEEEELb0ELb0EEEvNS_9BwdParamsE:
[----:B------:R-:W-:Y:S01]  /*0000*/  LDC R1, c[0x0][0x28] ;  /* 0x00000a00ff017b82 */ /* 0x000fe20000000800 */
[----:B------:R-:W0:Y:S01]  /*0010*/  S2R R0, SR_TID.X ;  /* 0x0000000000007919 */ /* 0x000e220000002100 */
[----:B------:R-:W1:Y:S01]  /*0020*/  S2R R6, SR_CTAID.X ;  /* 0x0000000000067919 */ /* 0x000e620000002500 */
[----:B0-----:R-:W-:Y:S02]  /*0030*/  LOP3.LUT R2, R0, 0x1f, RZ, 0xc0, !PT ;  /* 0x0000001f00027812 */ /* 0x001fe400078ec0ff */
[----:B-1----:R-:W-:-:S04]  /*0040*/  SHF.L.U32 R3, R6, 0x5, RZ ;  /* 0x0000000506037819 */ /* 0x002fc800000006ff */
[----:B------:R-:W-:-:S04]  /*0050*/  LOP3.LUT R3, R3, 0xffffffe0, R2, 0xe2, !PT ;  /* 0xffffffe003037812 */ /* 0x000fc800078ee202 */
[----:B------:R-:W-:-:S13]  /*0060*/  ISETP.GT.U32.AND P0, PT, R3, 0x9ff, PT ;  /* 0x000009ff0300780c */ /* 0x000fda0003f04070 */
[----:B------:R-:W-:Y:S05]  /*0070*/  @P0 EXIT ;  /* 0x000000000000094d */ /* 0x000fea0003800000 */
[----:B------:R-:W0:Y:S01]  /*0080*/  S2UR UR5, SR_CgaCtaId ;  /* 0x00000000000579c3 */ /* 0x000e220000008800 */
[--C-:B------:R-:W-:Y:S01]  /*0090*/  SHF.R.U32.HI R5, RZ, 0x5, R0.reuse ;  /* 0x00000005ff057819 */ /* 0x100fe20000011600 */
[----:B------:R-:W-:Y:S01]  /*00a0*/  UMOV UR4, 0x400 ;  /* 0x0000040000047882 */ /* 0x000fe20000000000 */
[----:B------:R-:W-:Y:S01]  /*00b0*/  LOP3.LUT R4, R0, 0x3fffffe0, RZ, 0xc0, !PT ;  /* 0x3fffffe000047812 */ /* 0x000fe200078ec0ff */
[----:B------:R-:W-:Y:S01]  /*00c0*/  ULDC.64 UR6, c[0x0][0x208] ;  /* 0x0000820000067ab9 */ /* 0x000fe20000000a00 */
[C---:B------:R-:W-:Y:S02]  /*00d0*/  LOP3.LUT R7, R5.reuse, 0x1f, R0, 0x78, !PT ;  /* 0x0000001f05077812 */ /* 0x040fe400078e7800 */
[----:B------:R-:W-:Y:S02]  /*00e0*/  SHF.L.U32 R6, R6, 0x4, RZ ;  /* 0x0000000406067819 */ /* 0x000fe400000006ff */
[----:B------:R-:W-:Y:S01]  /*00f0*/  IADD3 R8, R4, R7, RZ ;  /* 0x0000000704087210 */ /* 0x000fe20007ffe0ff */
[----:B------:R-:W-:Y:S01]  /*0100*/  IMAD R9, R2, 0x20, R7 ;  /* 0x0000002002097824 */ /* 0x000fe200078e0207 */
[----:B------:R-:W-:-:S02]  /*0110*/  ISETP.NE.AND P0, PT, R5, 0x1f, PT ;  /* 0x0000001f0500780c */ /* 0x000fc40003f05270 */
[----:B------:R-:W-:Y:S02]  /*0120*/  LOP3.LUT R11, R6, 0x7ffffff0, RZ, 0xc0, !PT ;  /* 0x7ffffff0060b7812 */ /* 0x000fe400078ec0ff */
[C---:B------:R-:W-:Y:S02]  /*0130*/  ISETP.GT.U32.OR P0, PT, R2.reuse, 0xf, P0 ;  /* 0x0000000f0200780c */ /* 0x040fe40000704470 */
[----:B------:R-:W-:Y:S01]  /*0140*/  IADD3 R4, R2, R11, RZ ;  /* 0x0000000b02047210 */ /* 0x000fe20007ffe0ff */
[----:B0-----:R-:W-:-:S06]  /*0150*/  ULEA UR4, UR5, UR4, 0x18 ;  /* 0x0000000405047291 */ /* 0x001fcc000f8ec03f */
[----:B------:R-:W-:Y:S02]  /*0160*/  LEA R7, R8, UR4, 0x2 ;  /* 0x0000000408077c11 */ /* 0x000fe4000f8e10ff */
[----:B------:R-:W-:Y:S02]  /*0170*/  LEA R6, R5, UR4, 0x2 ;  /* 0x0000000405067c11 */ /* 0x000fe4000f8e10ff */
[----:B------:R-:W-:-:S07]  /*0180*/  LEA R8, R9, UR4, 0x2 ;  /* 0x0000000409087c11 */ /* 0x000fce000f8e10ff */
.L_x_657:
[----:B0-2---:R-:W0:Y:S01]  /*0190*/  LDC R10, c[0x0][0x210] ;  /* 0x00008400ff0a7b82 */ /* 0x005e220000000800 */
[----:B------:R-:W-:Y:S01]  /*01a0*/  BSSY B0, `(.L_x_645) ;  /* 0x0000068000007945 */ /* 0x000fe20003800000 */
[----:B------:R-:W-:Y:S01]  /*01b0*/  HFMA2.MMA R22, -RZ, RZ, 0, 0 ;  /* 0x00000000ff167435 */ /* 0x000fe200000001ff */
[----:B------:R-:W-:-:S05]  /*01c0*/  MOV R11, RZ ;  /* 0x000000ff000b7202 */ /* 0x000fca0000000f00 */
[----:B-1----:R-:W1:Y:S01]  /*01d0*/  LDC R12, c[0x0][0x218] ;  /* 0x00008600ff0c7b82 */ /* 0x002e620000000800 */
[----:B0-----:R-:W-:-:S04]  /*01e0*/  ISETP.GE.U32.AND P1, PT, R5, R10, PT ;  /* 0x0000000a0500720c */ /* 0x001fc80003f26070 */
[----:B-1----:R-:W-:-:S13]  /*01f0*/  ISETP.GE.U32.OR P1, PT, R3, R12, P1 ;  /* 0x0000000c0300720c */ /* 0x002fda0000f26470 */
[----:B------:R-:W-:Y:S05]  /*0200*/  @P1 BRA `(.L_x_646) ;  /* 0x0000000400841947 */ /* 0x000fea0003800000 */
[----:B------:R-:W-:Y:S01]  /*0210*/  ISETP.GE.U32.AND P2, PT, R5, R10, PT ;  /* 0x0000000a0500720c */ /* 0x000fe20003f46070 */
[----:B------:R-:W-:-:S12]  /*0220*/  IMAD.MOV.U32 R21, RZ, RZ, R5 ;  /* 0x000000ffff157224 */ /* 0x000fd800078e0005 */
[----:B------:R-:W0:Y:S01]  /*0230*/  @P2 LDC.64 R16, c[0x0][0x2d0] ;  /* 0x0000b400ff102b82 */ /* 0x000e220000000a00 */
[----:B------:R-:W-:-:S07]  /*0240*/  @P2 IMAD R9, R21, R12, R3 ;  /* 0x0000000c15092224 */ /* 0x000fce00078e0203 */
[----:B------:R-:W1:Y:S01]  /*0250*/  @P2 LDC.64 R14, c[0x0][0x2d8] ;  /* 0x0000b600ff0e2b82 */ /* 0x000e620000000a00 */
[----:B0-----:R-:W-:-:S06]  /*0260*/  @P2 IMAD.WIDE.U32 R16, R9, 0x4, R16 ;  /* 0x0000000409102825 */ /* 0x001fcc00078e0010 */
[----:B------:R-:W2:Y:S01]  /*0270*/  @P2 LDG.E R16, desc[UR6][R16.64] ;  /* 0x0000000610102981 */ /* 0x000ea2000c1e1900 */
[----:B-1----:R-:W-:-:S06]  /*0280*/  @P2 IMAD.WIDE.U32 R14, R9, 0x4, R14 ;  /* 0x00000004090e2825 */ /* 0x002fcc00078e000e */
[----:B------:R-:W3:Y:S01]  /*0290*/  @P2 LDG.E R15, desc[UR6][R14.64] ;  /* 0x000000060e0f2981 */ /* 0x000ee2000c1e1900 */
[----:B------:R-:W-:-:S04]  /*02a0*/  @P2 IADD3 R21, R21, 0x20, RZ ;  /* 0x0000002015152810 */ /* 0x000fc80007ffe0ff */
[CC--:B------:R-:W-:Y:S02]  /*02b0*/  ISETP.GE.U32.AND P1, PT, R21.reuse, R10.reuse, PT ;  /* 0x0000000a1500720c */ /* 0x0c0fe40003f26070 */
[----:B------:R-:W-:-:S04]  /*02c0*/  IADD3 R9, -R21, R10, RZ ;  /* 0x0000000a15097210 */ /* 0x000fc80007ffe1ff */
[----:B------:R-:W-:Y:S01]  /*02d0*/  ISETP.LE.U32.OR P1, PT, R9, 0x60, P1 ;  /* 0x000000600900780c */ /* 0x000fe20000f23470 */
[----:B------:R-:W-:Y:S01]  /*02e0*/  IMAD.MOV.U32 R22, RZ, RZ, RZ ;  /* 0x000000ffff167224 */ /* 0x000fe200078e00ff */
[----:B------:R-:W-:Y:S01]  /*02f0*/  MOV R11, RZ ;  /* 0x000000ff000b7202 */ /* 0x000fe20000000f00 */
[----:B------:R-:W-:Y:S04]  /*0300*/  BSSY B1, `(.L_x_647) ;  /* 0x000002b000017945 */ /* 0x000fe80003800000 */
[----:B--2---:R-:W-:Y:S01]  /*0310*/  @P2 FADD.FTZ R11, R11, R16 ;  /* 0x000000100b0b2221 */ /* 0x004fe20000010000 */
[----:B---3--:R-:W-:Y:S01]  /*0320*/  @P2 FADD.FTZ R22, R22, R15 ;  /* 0x0000000f16162221 */ /* 0x008fe20000010000 */
[----:B------:R-:W-:-:S04]  /*0330*/  PLOP3.LUT P2, PT, P2, PT, PT, 0x8, 0x0 ;  /* 0x000000000000781c */ /* 0x000fc8000174e170 */
[----:B------:R-:W-:Y:S09]  /*0340*/  @P1 BRA `(.L_x_648) ;  /* 0x0000000000981947 */ /* 0x000ff20003800000 */
[----:B------:R-:W-:Y:S02]  /*0350*/  PLOP3.LUT P2, PT, PT, PT, PT, 0x8, 0x0 ;  /* 0x000000000000781c */ /* 0x000fe40003f4e170 */
[----:B------:R-:W-:-:S11]  /*0360*/  IADD3 R13, R10, -0x60, RZ ;  /* 0xffffffa00a0d7810 */ /* 0x000fd60007ffe0ff */
.L_x_649:
[----:B------:R-:W0:Y:S01]  /*0370*/  LDC.64 R18, c[0x0][0x2d0] ;  /* 0x0000b400ff127b82 */ /* 0x000e220000000a00 */
[C---:B------:R-:W-:Y:S01]  /*0380*/  IADD3 R25, R21.reuse, 0x20, RZ ;  /* 0x0000002015197810 */ /* 0x040fe20007ffe0ff */
[C---:B------:R-:W-:Y:S01]  /*0390*/  IMAD R23, R21.reuse, R12, R3 ;  /* 0x0000000c15177224 */ /* 0x040fe200078e0203 */
[----:B------:R-:W-:-:S03]  /*03a0*/  IADD3 R17, R21, 0x40, RZ ;  /* 0x0000004015117810 */ /* 0x000fc60007ffe0ff */
[-CC-:B------:R-:W-:Y:S02]  /*03b0*/  IMAD R25, R25, R12.reuse, R3.reuse ;  /* 0x0000000c19197224 */ /* 0x180fe400078e0203 */
[----:B------:R-:W1:Y:S01]  /*03c0*/  LDC.64 R14, c[0x0][0x2d8] ;  /* 0x0000b600ff0e7b82 */ /* 0x000e620000000a00 */
[----:B------:R-:W-:Y:S02]  /*03d0*/  IMAD R17, R17, R12, R3 ;  /* 0x0000000c11117224 */ /* 0x000fe400078e0203 */
[----:B------:R-:W-:Y:S02]  /*03e0*/  VIADD R16, R21, 0x60 ;  /* 0x0000006015107836 */ /* 0x000fe40000000000 */
[----:B0-----:R-:W-:-:S04]  /*03f0*/  IMAD.WIDE.U32 R26, R23, 0x4, R18 ;  /* 0x00000004171a7825 */ /* 0x001fc800078e0012 */
[--C-:B------:R-:W-:Y:S01]  /*0400*/  IMAD.WIDE.U32 R28, R25, 0x4, R18.reuse ;  /* 0x00000004191c7825 */ /* 0x100fe200078e0012 */
[----:B------:R0:W2:Y:S04]  /*0410*/  LDG.E R24, desc[UR6][R26.64] ;  /* 0x000000061a187981 */ /* 0x0000a8000c1e1900 */
[----:B------:R1:W3:Y:S01]  /*0420*/  LDG.E R9, desc[UR6][R28.64] ;  /* 0x000000061c097981 */ /* 0x0002e2000c1e1900 */
[----:B0-----:R-:W-:-:S04]  /*0430*/  IMAD.WIDE.U32 R26, R17, 0x4, R18 ;  /* 0x00000004111a7825 */ /* 0x001fc800078e0012 */
[--C-:B-1----:R-:W-:Y:S01]  /*0440*/  IMAD.WIDE.U32 R28, R23, 0x4, R14.reuse ;  /* 0x00000004171c7825 */ /* 0x102fe200078e000e */
[----:B------:R0:W4:Y:S04]  /*0450*/  LDG.E R20, desc[UR6][R26.64] ;  /* 0x000000061a147981 */ /* 0x000128000c1e1900 */
[----:B------:R-:W5:Y:S01]  /*0460*/  LDG.E R23, desc[UR6][R28.64] ;  /* 0x000000061c177981 */ /* 0x000f62000c1e1900 */
[----:B0-----:R-:W-:-:S04]  /*0470*/  IMAD.WIDE.U32 R26, R25, 0x4, R14 ;  /* 0x00000004191a7825 */ /* 0x001fc800078e000e */
[----:B------:R-:W-:Y:S02]  /*0480*/  IMAD R25, R16, R12, R3 ;  /* 0x0000000c10197224 */ /* 0x000fe400078e0203 */
[----:B------:R-:W-:Y:S01]  /*0490*/  IMAD.WIDE.U32 R16, R17, 0x4, R14 ;  /* 0x0000000411107825 */ /* 0x000fe200078e000e */
[----:B------:R-:W4:Y:S03]  /*04a0*/  LDG.E R26, desc[UR6][R26.64] ;  /* 0x000000061a1a7981 */ /* 0x000f26000c1e1900 */
[C---:B------:R-:W-:Y:S02]  /*04b0*/  IMAD.WIDE.U32 R18, R25.reuse, 0x4, R18 ;  /* 0x0000000419127825 */ /* 0x040fe400078e0012 */
[----:B------:R-:W4:Y:S02]  /*04c0*/  LDG.E R16, desc[UR6][R16.64] ;  /* 0x0000000610107981 */ /* 0x000f24000c1e1900 */
[----:B------:R-:W-:-:S02]  /*04d0*/  IMAD.WIDE.U32 R14, R25, 0x4, R14 ;  /* 0x00000004190e7825 */ /* 0x000fc400078e000e */
[----:B------:R-:W4:Y:S04]  /*04e0*/  LDG.E R18, desc[UR6][R18.64] ;  /* 0x0000000612127981 */ /* 0x000f28000c1e1900 */
[----:B------:R-:W4:Y:S01]  /*04f0*/  LDG.E R14, desc[UR6][R14.64] ;  /* 0x000000060e0e7981 */ /* 0x000f22000c1e1900 */
[----:B------:R-:W-:-:S04]  /*0500*/  IADD3 R21, R21, 0x80, RZ ;  /* 0x0000008015157810 */ /* 0x000fc80007ffe0ff */
[----:B------:R-:W-:Y:S01]  /*0510*/  ISETP.GE.U32.AND P1, PT, R21, R13, PT ;  /* 0x0000000d1500720c */ /* 0x000fe20003f26070 */
[----:B--2---:R-:W-:-:S04]  /*0520*/  FADD.FTZ R24, R24, R11 ;  /* 0x0000000b18187221 */ /* 0x004fc80000010000 */
[----:B---3--:R-:W-:Y:S01]  /*0530*/  FADD.FTZ R9, R24, R9 ;  /* 0x0000000918097221 */ /* 0x008fe20000010000 */
[----:B-----5:R-:W-:-:S03]  /*0540*/  FADD.FTZ R23, R23, R22 ;  /* 0x0000001617177221 */ /* 0x020fc60000010000 */
[----:B----4-:R-:W-:Y:S01]  /*0550*/  FADD.FTZ R9, R9, R20 ;  /* 0x0000001409097221 */ /* 0x010fe20000010000 */
[----:B------:R-:W-:-:S04]  /*0560*/  FADD.FTZ R23, R23, R26 ;  /* 0x0000001a17177221 */ /* 0x000fc80000010000 */
[----:B------:R-:W-:Y:S01]  /*0570*/  FADD.FTZ R23, R23, R16 ;  /* 0x0000001017177221 */ /* 0x000fe20000010000 */
[----:B------:R-:W-:-:S03]  /*0580*/  FADD.FTZ R11, R9, R18 ;  /* 0x00000012090b7221 */ /* 0x000fc60000010000 */
[----:B------:R-:W-:Y:S01]  /*0590*/  FADD.FTZ R22, R23, R14 ;  /* 0x0000000e17167221 */ /* 0x000fe20000010000 */
[----:B------:R-:W-:Y:S06]  /*05a0*/  @!P1 BRA `(.L_x_649) ;  /* 0xfffffffc00709947 */ /* 0x000fec000383ffff */
.L_x_648:
[----:B------:R-:W-:Y:S05]  /*05b0*/  BSYNC B1 ;  /* 0x0000000000017941 */ /* 0x000fea0003800000 */
.L_x_647:
[CC--:B------:R-:W-:Y:S01]  /*05c0*/  ISETP.GE.U32.AND P1, PT, R21.reuse, R10.reuse, PT ;  /* 0x0000000a1500720c */ /* 0x0c0fe20003f26070 */
[----:B------:R-:W-:Y:S01]  /*05d0*/  BSSY B1, `(.L_x_650) ;  /* 0x0000017000017945 */ /* 0x000fe20003800000 */
[----:B------:R-:W-:-:S04]  /*05e0*/  IADD3 R9, -R21, R10, RZ ;  /* 0x0000000a15097210 */ /* 0x000fc80007ffe1ff */
[----:B------:R-:W-:-:S13]  /*05f0*/  ISETP.LE.U32.OR P1, PT, R9, 0x20, P1 ;  /* 0x000000200900780c */ /* 0x000fda0000f23470 */
[----:B------:R-:W-:Y:S05]  /*0600*/  @P1 BRA `(.L_x_651) ;  /* 0x00000000004c1947 */ /* 0x000fea0003800000 */
[----:B------:R-:W0:Y:S01]  /*0610*/  LDC.64 R24, c[0x0][0x2d0] ;  /* 0x0000b400ff187b82 */ /* 0x000e220000000a00 */
[C---:B------:R-:W-:Y:S01]  /*0620*/  IMAD R15, R21.reuse, R12, R3 ;  /* 0x0000000c150f7224 */ /* 0x040fe200078e0203 */
[----:B------:R-:W-:-:S05]  /*0630*/  IADD3 R9, R21, 0x20, RZ ;  /* 0x0000002015097810 */ /* 0x000fca0007ffe0ff */
[----:B------:R-:W-:Y:S01]  /*0640*/  IMAD R9, R9, R12, R3 ;  /* 0x0000000c09097224 */ /* 0x000fe200078e0203 */
[----:B------:R-:W1:Y:S01]  /*0650*/  LDC.64 R16, c[0x0][0x2d8] ;  /* 0x0000b600ff107b82 */ /* 0x000e620000000a00 */
[----:B0-----:R-:W-:-:S04]  /*0660*/  IMAD.WIDE.U32 R18, R15, 0x4, R24 ;  /* 0x000000040f127825 */ /* 0x001fc800078e0018 */
[----:B------:R-:W-:Y:S02]  /*0670*/  IMAD.WIDE.U32 R24, R9, 0x4, R24 ;  /* 0x0000000409187825 */ /* 0x000fe400078e0018 */
[----:B------:R-:W2:Y:S02]  /*0680*/  LDG.E R18, desc[UR6][R18.64] ;  /* 0x0000000612127981 */ /* 0x000ea4000c1e1900 */
[--C-:B-1----:R-:W-:Y:S02]  /*0690*/  IMAD.WIDE.U32 R14, R15, 0x4, R16.reuse ;  /* 0x000000040f0e7825 */ /* 0x102fe400078e0010 */
[----:B------:R-:W3:Y:S02]  /*06a0*/  LDG.E R24, desc[UR6][R24.64] ;  /* 0x0000000618187981 */ /* 0x000ee4000c1e1900 */
[----:B------:R-:W-:Y:S02]  /*06b0*/  IMAD.WIDE.U32 R16, R9, 0x4, R16 ;  /* 0x0000000409107825 */ /* 0x000fe400078e0010 */
[----:B------:R-:W4:Y:S04]  /*06c0*/  LDG.E R15, desc[UR6][R14.64] ;  /* 0x000000060e0f7981 */ /* 0x000f28000c1e1900 */
[----:B------:R-:W5:Y:S01]  /*06d0*/  LDG.E R17, desc[UR6][R16.64] ;  /* 0x0000000610117981 */ /* 0x000f62000c1e1900 */
[----:B------:R-:W-:Y:S01]  /*06e0*/  PLOP3.LUT P2, PT, PT, PT, PT, 0x8, 0x0 ;  /* 0x000000000000781c */ /* 0x000fe20003f4e170 */
[----:B------:R-:W-:-:S02]  /*06f0*/  VIADD R21, R21, 0x40 ;  /* 0x0000004015157836 */ /* 0x000fc40000000000 */
[----:B--2---:R-:W-:-:S04]  /*0700*/  FADD.FTZ R11, R11, R18 ;  /* 0x000000120b0b7221 */ /* 0x004fc80000010000 */
[----:B---3--:R-:W-:Y:S01]  /*0710*/  FADD.FTZ R11, R11, R24 ;  /* 0x000000180b0b7221 */ /* 0x008fe20000010000 */
[----:B----4-:R-:W-:-:S04]  /*0720*/  FADD.FTZ R22, R22, R15 ;  /* 0x0000000f16167221 */ /* 0x010fc80000010000 */
[----:B-----5:R-:W-:-:S07]  /*0730*/  FADD.FTZ R22, R22, R17 ;  /* 0x0000001116167221 */ /* 0x020fce0000010000 */
.L_x_651:
[----:B------:R-:W-:Y:S05]  /*0740*/  BSYNC B1 ;  /* 0x0000000000017941 */ /* 0x000fea0003800000 */
.L_x_650:
[----:B------:R-:W-:Y:S01]  /*0750*/  ISETP.LT.U32.OR P2, PT, R21, R10, P2 ;  /* 0x0000000a1500720c */ /* 0x000fe20001741470 */
[----:B------:R-:W-:-:S12]  /*0760*/  BSSY B1, `(.L_x_646) ;  /* 0x000000b000017945 */ /* 0x000fd80003800000 */
[----:B------:R-:W-:Y:S05]  /*0770*/  @!P2 BRA `(.L_x_652) ;  /* 0x000000000024a947 */ /* 0x000fea0003800000 */
[----:B------:R-:W0:Y:S01]  /*0780*/  LDC.64 R16, c[0x0][0x2d0] ;  /* 0x0000b400ff107b82 */ /* 0x000e220000000a00 */
[----:B------:R-:W-:-:S07]  /*0790*/  IMAD R9, R21, R12, R3 ;  /* 0x0000000c15097224 */ /* 0x000fce00078e0203 */
[----:B------:R-:W1:Y:S01]  /*07a0*/  LDC.64 R14, c[0x0][0x2d8] ;  /* 0x0000b600ff0e7b82 */ /* 0x000e620000000a00 */
[----:B0-----:R-:W-:-:S06]  /*07b0*/  IMAD.WIDE.U32 R16, R9, 0x4, R16 ;  /* 0x0000000409107825 */ /* 0x001fcc00078e0010 */
[----:B------:R-:W2:Y:S01]  /*07c0*/  LDG.E R16, desc[UR6][R16.64] ;  /* 0x0000000610107981 */ /* 0x000ea2000c1e1900 */
[----:B-1----:R-:W-:-:S06]  /*07d0*/  IMAD.WIDE.U32 R14, R9, 0x4, R14 ;  /* 0x00000004090e7825 */ /* 0x002fcc00078e000e */
[----:B------:R-:W3:Y:S01]  /*07e0*/  LDG.E R15, desc[UR6][R14.64] ;  /* 0x000000060e0f7981 */ /* 0x000ee2000c1e1900 */
[----:B--2---:R-:W-:Y:S01]  /*07f0*/  FADD.FTZ R11, R11, R16 ;  /* 0x000000100b0b7221 */ /* 0x004fe20000010000 */
[----:B---3--:R-:W-:-:S07]  /*0800*/  FADD.FTZ R22, R22, R15 ;  /* 0x0000000f16167221 */ /* 0x008fce0000010000 */
.L_x_652:
[----:B------:R-:W-:Y:S05]  /*0810*/  BSYNC B1 ;  /* 0x0000000000017941 */ /* 0x000fea0003800000 */
.L_x_646:
[----:B------:R-:W-:Y:S05]  /*0820*/  BSYNC B0 ;  /* 0x0000000000007941 */ /* 0x000fea0003800000 */
.L_x_645:
[----:B------:R-:W-:Y:S01]  /*0830*/  ISETP.GT.U32.AND P1, PT, R0, 0x3ff, PT ;  /* 0x000003ff0000780c */ /* 0x000fe20003f24070 */
[----:B------:R0:W-:Y:S01]  /*0840*/  STS [R7], R22 ;  /* 0x0000001607007388 */ /* 0x0001e20000000800 */
[----:B------:R-:W-:Y:S05]  /*0850*/  WARPSYNC.ALL ;  /* 0x0000000000007948 */ /* 0x000fea0003800000 */
[----:B------:R0:W-:Y:S01]  /*0860*/  STS [R7+0x1000], R11 ;  /* 0x0010000b07007388 */ /* 0x0001e20000000800 */
[----:B------:R-:W-:Y:S06]  /*0870*/  BAR.SYNC.DEFER_BLOCKING 0x0 ;  /* 0x0000000000007b1d */ /* 0x000fec0000010000 */
[----:B------:R-:W-:Y:S05]  /*0880*/  @P1 BRA `(.L_x_653) ;  /* 0x00000000006c1947 */ /* 0x000fea0003800000 */
[----:B------:R1:W2:Y:S01]  /*0890*/  LDS R9, [R8] ;  /* 0x0000000008097984 */ /* 0x0002a20000000800 */
[----:B------:R-:W-:Y:S01]  /*08a0*/  UMOV UR5, 0xffffffff ;  /* 0xffffffff00057882 */ /* 0x000fe20000000000 */
[----:B------:R-:W-:Y:S02]  /*08b0*/  ISETP.NE.AND P1, PT, R2, RZ, PT ;  /* 0x000000ff0200720c */ /* 0x000fe40003f25270 */
[----:B------:R1:W3:Y:S01]  /*08c0*/  LDS R10, [R8+0x1000] ;  /* 0x00100000080a7984 */ /* 0x0002e20000000800 */
[----:B------:R-:W-:Y:S10]  /*08d0*/  BRA.DIV UR5, `(.L_x_654) ;  /* 0x0000000205b87947 */ /* 0x000ff4000b800000 */
[----:B0--3--:R-:W0:Y:S04]  /*08e0*/  SHFL.BFLY PT, R11, R10, 0x1, 0x1f ;  /* 0x0c201f000a0b7f89 */ /* 0x009e2800000e0000 */
[----:B--2---:R-:W2:Y:S01]  /*08f0*/  SHFL.BFLY PT, R14, R9, 0x1, 0x1f ;  /* 0x0c201f00090e7f89 */ /* 0x004ea200000e0000 */
[----:B0-----:R-:W-:Y:S01]  /*0900*/  FADD.FTZ R11, R10, R11 ;  /* 0x0000000b0a0b7221 */ /* 0x001fe20000010000 */
[----:B--2---:R-:W-:-:S04]  /*0910*/  FADD.FTZ R15, R9, R14 ;  /* 0x0000000e090f7221 */ /* 0x004fc80000010000 */
[----:B------:R-:W0:Y:S04]  /*0920*/  SHFL.BFLY PT, R14, R11, 0x2, 0x1f ;  /* 0x0c401f000b0e7f89 */ /* 0x000e2800000e0000 */
[----:B------:R-:W2:Y:S01]  /*0930*/  SHFL.BFLY PT, R16, R15, 0x2, 0x1f ;  /* 0x0c401f000f107f89 */ /* 0x000ea200000e0000 */
        /* <DEDUP_REMOVED lines=10> */
[----:B------:R0:W2:Y:S04]  /*09e0*/  SHFL.BFLY PT, R11, R10, 0x10, 0x1f ;  /* 0x0e001f000a0b7f89 */ /* 0x0000a800000e0000 */
[----:B------:R0:W3:Y:S02]  /*09f0*/  SHFL.BFLY PT, R9, R18, 0x10, 0x1f ;  /* 0x0e001f0012097f89 */ /* 0x0000e400000e0000 */
.L_x_668:
[----:B---3--:R-:W-:Y:S01]  /*0a00*/  FADD.FTZ R9, R18, R9 ;  /* 0x0000000912097221 */ /* 0x008fe20000010000 */
[----:B--2---:R-:W-:-:S04]  /*0a10*/  FADD.FTZ R11, R10, R11 ;  /* 0x0000000b0a0b7221 */ /* 0x004fc80000010000 */
[----:B------:R2:W-:Y:S04]  /*0a20*/  @!P1 STS [R6+0x2000], R9 ;  /* 0x0020000906009388 */ /* 0x0005e80000000800 */
[----:B------:R2:W-:Y:S02]  /*0a30*/  @!P1 STS [R6+0x2080], R11 ;  /* 0x0020800b06009388 */ /* 0x0005e40000000800 */
.L_x_653:
[----:B--2---:R-:W-:Y:S01]  /*0a40*/  SHF.L.U32 R9, R4, 0x1, RZ ;  /* 0x0000000104097819 */ /* 0x004fe200000006ff */
[----:B------:R-:W-:Y:S05]  /*0a50*/  WARPSYNC.ALL ;  /* 0x0000000000007948 */ /* 0x000fea0003800000 */
[----:B------:R-:W-:Y:S01]  /*0a60*/  BAR.SYNC.DEFER_BLOCKING 0x0 ;  /* 0x0000000000007b1d */ /* 0x000fe20000010000 */
[----:B------:R-:W-:-:S05]  /*0a70*/  ISETP.GE.U32.OR P1, PT, R9, R12, P0 ;  /* 0x0000000c0900720c */ /* 0x000fca0000726470 */
[----:B------:R-:W-:Y:S08]  /*0a80*/  BSSY B0, `(.L_x_655) ;  /* 0x000000e000007945 */ /* 0x000ff00003800000 */
[----:B------:R-:W-:Y:S05]  /*0a90*/  @P1 BRA `(.L_x_656) ;  /* 0x0000000000301947 */ /* 0x000fea0003800000 */
[----:B------:R-:W-:Y:S01]  /*0aa0*/  SHF.L.U32 R9, R0, 0x3, RZ ;  /* 0x0000000300097819 */ /* 0x000fe200000006ff */
[----:B------:R-:W2:Y:S03]  /*0ab0*/  LDC.64 R12, c[0x0][0x318] ;  /* 0x0000c600ff0c7b82 */ /* 0x000ea60000000a00 */
[----:B------:R-:W-:-:S05]  /*0ac0*/  LOP3.LUT R9, R9, 0xf8, RZ, 0xc0, !PT ;  /* 0x000000f809097812 */ /* 0x000fca00078ec0ff */
[----:B------:R-:W3:Y:S01]  /*0ad0*/  LDS.64 R14, [R9+UR4+0x2000] ;  /* 0x00200004090e7984 */ /* 0x000ee20008000a00 */
[----:B0-----:R-:W0:Y:S03]  /*0ae0*/  LDC.64 R10, c[0x0][0x310] ;  /* 0x0000c400ff0a7b82 */ /* 0x001e260000000a00 */
[----:B------:R-:W4:Y:S01]  /*0af0*/  LDS.64 R16, [R9+UR4+0x2080] ;  /* 0x0020800409107984 */ /* 0x000f220008000a00 */
[----:B--2---:R-:W-:-:S04]  /*0b00*/  IMAD.WIDE.U32 R12, R4, 0x4, R12 ;  /* 0x00000004040c7825 */ /* 0x004fc800078e000c */
[----:B0-----:R-:W-:Y:S01]  /*0b10*/  IMAD.WIDE.U32 R10, R4, 0x4, R10 ;  /* 0x00000004040a7825 */ /* 0x001fe200078e000a */
[----:B---3--:R-:W-:Y:S02]  /*0b20*/  F2FP.BF16.F32.PACK_AB R15, R15, R14 ;  /* 0x0000000e0f0f723e */ /* 0x008fe400000010ff */
[----:B----4-:R-:W-:-:S03]  /*0b30*/  F2FP.BF16.F32.PACK_AB R17, R17, R16 ;  /* 0x000000101111723e */ /* 0x010fc600000010ff */
[----:B------:R2:W-:Y:S04]  /*0b40*/  STG.E desc[UR6][R12.64], R15 ;  /* 0x0000000f0c007986 */ /* 0x0005e8000c101906 */
[----:B------:R2:W-:Y:S02]  /*0b50*/  STG.E desc[UR6][R10.64], R17 ;  /* 0x000000110a007986 */ /* 0x0005e4000c101906 */
.L_x_656:
[----:B------:R-:W-:Y:S05]  /*0b60*/  BSYNC B0 ;  /* 0x0000000000007941 */ /* 0x000fea0003800000 */
.L_x_655:
[C---:B------:R-:W-:Y:S01]  /*0b70*/  ISETP.GT.U32.AND P1, PT, R3.reuse, -0xa01, PT ;  /* 0xfffff5ff0300780c */ /* 0x040fe20003f24070 */
[----:B------:R-:W-:Y:S01]  /*0b80*/  VIADD R4, R4, 0x500 ;  /* 0x0000050004047836 */ /* 0x000fe20000000000 */
[----:B------:R-:W-:-:S11]  /*0b90*/  IADD3 R3, R3, 0xa00, RZ ;  /* 0x00000a0003037810 */ /* 0x000fd60007ffe0ff */
[----:B------:R-:W-:Y:S05]  /*0ba0*/  @P1 BRA `(.L_x_657) ;  /* 0xfffffff400781947 */ /* 0x000fea000383ffff */
[----:B------:R-:W-:Y:S05]  /*0bb0*/  EXIT ;  /* 0x000000000000794d */ /* 0x000fea0003800000 */
.L_x_654:
[----:B------:R-:W-:Y:S01]  /*0bc0*/  HFMA2.MMA R21, -RZ, RZ, 0, 5.9604644775390625e-08 ;  /* 0x00000001ff157435 */ /* 0x000fe200000001ff */
[----:B0--3--:R-:W-:Y:S01]  /*0bd0*/  MOV R22, R10 ;  /* 0x0000000a00167202 */ /* 0x009fe20000000f00 */
[----:B------:R-:W-:Y:S01]  /*0be0*/  IMAD.MOV.U32 R19, RZ, RZ, -0x1 ;  /* 0xffffffffff137424 */ /* 0x000fe200078e00ff */
[----:B------:R-:W-:-:S08]  /*0bf0*/  MOV R24, 0x1f ;  /* 0x0000001f00187802 */ /* 0x000fd00000000f00 */
[----:B-12---:R-:W-:Y:S05]  /*0c00*/  WARPSYNC.COLLECTIVE R19, `(.L_x_658) ;  /* 0x0000000013087348 */ /* 0x006fea0003c00000 */
[----:B------:R0:W3:Y:S02]  /*0c10*/  SHFL.BFLY P2, R20, R22, R21, R24 ;  /* 0x0c00001516147389 */ /* 0x0000e40000040018 */
[----:B0123--:R-:W-:Y:S01]  /*0c20*/  ENDCOLLECTIVE ;  /* 0x000000000000791b */ /* 0x00ffe20003800000 */
.L_x_658:
[----:B------:R-:W-:Y:S01]  /*0c30*/  HFMA2.MMA R21, -RZ, RZ, 0, 1.1920928955078125e-07 ;  /* 0x00000002ff157435 */ /* 0x000fe200000001ff */
[----:B------:R-:W-:-:S05]  /*0c40*/  MOV R11, R20 ;  /* 0x00000014000b7202 */ /* 0x000fca0000000f00 */
[----:B------:R-:W-:-:S05]  /*0c50*/  FADD.FTZ R11, R10, R11 ;  /* 0x0000000b0a0b7221 */ /* 0x000fca0000010000 */
[----:B------:R-:W-:-:S07]  /*0c60*/  MOV R22, R11 ;  /* 0x0000000b00167202 */ /* 0x000fce0000000f00 */
[----:B------:R-:W-:Y:S05]  /*0c70*/  WARPSYNC.COLLECTIVE R19, `(.L_x_659) ;  /* 0x0000000013087348 */ /* 0x000fea0003c00000 */
[----:B------:R0:W1:Y:S02]  /*0c80*/  SHFL.BFLY P2, R20, R22, R21, R24 ;  /* 0x0c00001516147389 */ /* 0x0000640000040018 */
[----:B01----:R-:W-:Y:S01]  /*0c90*/  ENDCOLLECTIVE ;  /* 0x000000000000791b */ /* 0x003fe20003800000 */
.L_x_659:
[----:B------:R-:W-:Y:S01]  /*0ca0*/  HFMA2.MMA R21, -RZ, RZ, 0, 2.384185791015625e-07 ;  /* 0x00000004ff157435 */ /* 0x000fe200000001ff */
[----:B------:R-:W-:-:S04]  /*0cb0*/  IMAD.MOV.U32 R14, RZ, RZ, R20 ;  /* 0x000000ffff0e7224 */ /* 0x000fc800078e0014 */
[----:B------:R-:W-:-:S05]  /*0cc0*/  FADD.FTZ R14, R11, R14 ;  /* 0x0000000e0b0e7221 */ /* 0x000fca0000010000 */
[----:B------:R-:W-:-:S07]  /*0cd0*/  MOV R22, R14 ;  /* 0x0000000e00167202 */ /* 0x000fce0000000f00 */
[----:B------:R-:W-:Y:S05]  /*0ce0*/  WARPSYNC.COLLECTIVE R19, `(.L_x_660) ;  /* 0x0000000013087348 */ /* 0x000fea0003c00000 */
[----:B------:R0:W1:Y:S02]  /*0cf0*/  SHFL.BFLY P2, R20, R22, R21, R24 ;  /* 0x0c00001516147389 */ /* 0x0000640000040018 */
[----:B01----:R-:W-:Y:S01]  /*0d00*/  ENDCOLLECTIVE ;  /* 0x000000000000791b */ /* 0x003fe20003800000 */
.L_x_660:
[----:B------:R-:W-:Y:S01]  /*0d10*/  HFMA2.MMA R21, -RZ, RZ, 0, 4.76837158203125e-07 ;  /* 0x00000008ff157435 */ /* 0x000fe200000001ff */
[----:B------:R-:W-:-:S05]  /*0d20*/  MOV R13, R20 ;  /* 0x00000014000d7202 */ /* 0x000fca0000000f00 */
[----:B------:R-:W-:-:S04]  /*0d30*/  FADD.FTZ R13, R14, R13 ;  /* 0x0000000d0e0d7221 */ /* 0x000fc80000010000 */
[----:B------:R-:W-:-:S07]  /*0d40*/  IMAD.MOV.U32 R22, RZ, RZ, R13 ;  /* 0x000000ffff167224 */ /* 0x000fce00078e000d */
[----:B------:R-:W-:Y:S05]  /*0d50*/  WARPSYNC.COLLECTIVE R19, `(.L_x_661) ;  /* 0x0000000013087348 */ /* 0x000fea0003c00000 */
[----:B------:R0:W1:Y:S02]  /*0d60*/  SHFL.BFLY P2, R20, R22, R21, R24 ;  /* 0x0c00001516147389 */ /* 0x0000640000040018 */
[----:B01----:R-:W-:Y:S01]  /*0d70*/  ENDCOLLECTIVE ;  /* 0x000000000000791b */ /* 0x003fe20003800000 */
.L_x_661:
[----:B------:R-:W-:Y:S01]  /*0d80*/  IMAD.MOV.U32 R21, RZ, RZ, 0x10 ;  /* 0x00000010ff157424 */ /* 0x000fe200078e00ff */
[----:B------:R-:W-:-:S05]  /*0d90*/  MOV R10, R20 ;  /* 0x00000014000a7202 */ /* 0x000fca0000000f00 */
[----:B------:R-:W-:-:S05]  /*0da0*/  FADD.FTZ R10, R13, R10 ;  /* 0x0000000a0d0a7221 */ /* 0x000fca0000010000 */
[----:B------:R-:W-:-:S07]  /*0db0*/  MOV R22, R10 ;  /* 0x0000000a00167202 */ /* 0x000fce0000000f00 */
[----:B------:R-:W-:Y:S05]  /*0dc0*/  WARPSYNC.COLLECTIVE R19, `(.L_x_662) ;  /* 0x0000000013087348 */ /* 0x000fea0003c00000 */
[----:B------:R0:W1:Y:S02]  /*0dd0*/  SHFL.BFLY P2, R20, R22, R21, R24 ;  /* 0x0c00001516147389 */ /* 0x0000640000040018 */
[----:B01----:R-:W-:Y:S01]  /*0de0*/  ENDCOLLECTIVE ;  /* 0x000000000000791b */ /* 0x003fe20003800000 */
.L_x_662:
[----:B------:R-:W-:Y:S01]  /*0df0*/  HFMA2.MMA R21, -RZ, RZ, 0, 5.9604644775390625e-08 ;  /* 0x00000001ff157435 */ /* 0x000fe200000001ff */
[----:B------:R-:W-:Y:S02]  /*0e00*/  MOV R22, R9 ;  /* 0x0000000900167202 */ /* 0x000fe40000000f00 */
[----:B------:R-:W-:-:S08]  /*0e10*/  MOV R11, R20 ;  /* 0x00000014000b7202 */ /* 0x000fd00000000f00 */
[----:B------:R-:W-:Y:S05]  /*0e20*/  WARPSYNC.COLLECTIVE R19, `(.L_x_663) ;  /* 0x0000000013087348 */ /* 0x000fea0003c00000 */
[----:B------:R0:W1:Y:S02]  /*0e30*/  SHFL.BFLY P2, R20, R22, R21, R24 ;  /* 0x0c00001516147389 */ /* 0x0000640000040018 */
[----:B01----:R-:W-:Y:S01]  /*0e40*/  ENDCOLLECTIVE ;  /* 0x000000000000791b */ /* 0x003fe20003800000 */
.L_x_663:
[----:B------:R-:W-:Y:S01]  /*0e50*/  HFMA2.MMA R21, -RZ, RZ, 0, 1.1920928955078125e-07 ;  /* 0x00000002ff157435 */ /* 0x000fe200000001ff */
[----:B------:R-:W-:-:S04]  /*0e60*/  IMAD.MOV.U32 R14, RZ, RZ, R20 ;  /* 0x000000ffff0e7224 */ /* 0x000fc800078e0014 */
[----:B------:R-:W-:-:S05]  /*0e70*/  FADD.FTZ R15, R9, R14 ;  /* 0x0000000e090f7221 */ /* 0x000fca0000010000 */
[----:B------:R-:W-:-:S07]  /*0e80*/  MOV R22, R15 ;  /* 0x0000000f00167202 */ /* 0x000fce0000000f00 */
[----:B------:R-:W-:Y:S05]  /*0e90*/  WARPSYNC.COLLECTIVE R19, `(.L_x_664) ;  /* 0x0000000013087348 */ /* 0x000fea0003c00000 */
[----:B------:R0:W1:Y:S02]  /*0ea0*/  SHFL.BFLY P2, R20, R22, R21, R24 ;  /* 0x0c00001516147389 */ /* 0x0000640000040018 */
[----:B01----:R-:W-:Y:S01]  /*0eb0*/  ENDCOLLECTIVE ;  /* 0x000000000000791b */ /* 0x003fe20003800000 */
.L_x_664:
[----:B------:R-:W-:Y:S01]  /*0ec0*/  HFMA2.MMA R21, -RZ, RZ, 0, 2.384185791015625e-07 ;  /* 0x00000004ff157435 */ /* 0x000fe200000001ff */
[----:B------:R-:W-:-:S05]  /*0ed0*/  MOV R16, R20 ;  /* 0x0000001400107202 */ /* 0x000fca0000000f00 */
[----:B------:R-:W-:-:S04]  /*0ee0*/  FADD.FTZ R16, R15, R16 ;  /* 0x000000100f107221 */ /* 0x000fc80000010000 */
[----:B------:R-:W-:-:S07]  /*0ef0*/  IMAD.MOV.U32 R22, RZ, RZ, R16 ;  /* 0x000000ffff167224 */ /* 0x000fce00078e0010 */
[----:B------:R-:W-:Y:S05]  /*0f00*/  WARPSYNC.COLLECTIVE R19, `(.L_x_665) ;  /* 0x0000000013087348 */ /* 0x000fea0003c00000 */
[----:B------:R0:W1:Y:S02]  /*0f10*/  SHFL.BFLY P2, R20, R22, R21, R24 ;  /* 0x0c00001516147389 */ /* 0x0000640000040018 */
[----:B01----:R-:W-:Y:S01]  /*0f20*/  ENDCOLLECTIVE ;  /* 0x000000000000791b */ /* 0x003fe20003800000 */
.L_x_665:
[----:B------:R-:W-:Y:S01]  /*0f30*/  IMAD.MOV.U32 R21, RZ, RZ, 0x8 ;  /* 0x00000008ff157424 */ /* 0x000fe200078e00ff */
[----:B------:R-:W-:-:S05]  /*0f40*/  MOV R17, R20 ;  /* 0x0000001400117202 */ /* 0x000fca0000000f00 */
[----:B------:R-:W-:-:S05]  /*0f50*/  FADD.FTZ R17, R16, R17 ;  /* 0x0000001110117221 */ /* 0x000fca0000010000 */
[----:B------:R-:W-:-:S07]  /*0f60*/  MOV R22, R17 ;  /* 0x0000001100167202 */ /* 0x000fce0000000f00 */
[----:B------:R-:W-:Y:S05]  /*0f70*/  WARPSYNC.COLLECTIVE R19, `(.L_x_666) ;  /* 0x0000000013087348 */ /* 0x000fea0003c00000 */
[----:B------:R0:W1:Y:S02]  /*0f80*/  SHFL.BFLY P2, R20, R22, R21, R24 ;  /* 0x0c00001516147389 */ /* 0x0000640000040018 */
[----:B01----:R-:W-:Y:S01]  /*0f90*/  ENDCOLLECTIVE ;  /* 0x000000000000791b */ /* 0x003fe20003800000 */
.L_x_666:
[----:B------:R-:W-:Y:S01]  /*0fa0*/  HFMA2.MMA R21, -RZ, RZ, 0, 9.5367431640625e-07 ;  /* 0x00000010ff157435 */ /* 0x000fe200000001ff */
[----:B------:R-:W-:-:S05]  /*0fb0*/  MOV R18, R20 ;  /* 0x0000001400127202 */ /* 0x000fca0000000f00 */
[----:B------:R-:W-:-:S05]  /*0fc0*/  FADD.FTZ R18, R17, R18 ;  /* 0x0000001211127221 */ /* 0x000fca0000010000 */
[----:B------:R-:W-:-:S07]  /*0fd0*/  MOV R22, R18 ;  /* 0x0000001200167202 */ /* 0x000fce0000000f00 */
[----:B------:R-:W-:Y:S05]  /*0fe0*/  WARPSYNC.COLLECTIVE R19, `(.L_x_667) ;  /* 0x0000000013087348 */ /* 0x000fea0003c00000 */
[----:B------:R0:W1:Y:S02]  /*0ff0*/  SHFL.BFLY P2, R20, R22, R21, R24 ;  /* 0x0c00001516147389 */ /* 0x0000640000040018 */
[----:B01----:R-:W-:Y:S01]  /*1000*/  ENDCOLLECTIVE ;  /* 0x000000000000791b */ /* 0x003fe20003800000 */
.L_x_667:
[----:B------:R-:W-:Y:S01]  /*1010*/  MOV R9, R20 ;  /* 0x0000001400097202 */ /* 0x000fe20000000f00 */
[----:B------:R-:W-:Y:S06]  /*1020*/  BRA `(.L_x_668) ;  /* 0xfffffff800747947 */ /* 0x000fec000383ffff */
.L_x_669:
        /* <DEDUP_REMOVED lines=13> */
.L_x_11828:


//--------------------- .text._ZN10layer_norm13ln_bwd_kernelINS_13Kernel_traitsI13__nv_bfloat16S2_S2_S2_fjLj2560ELj1ELj1ELj4ELj8ENS_18Kernel_traits_baseILj2560ES2_S2_S2_S2_fjLj128EEEEELb1ELb0ELb1ELb0EEEvNS_9BwdParamsE --------------------------
	.section	.text._ZN10layer_norm13ln_bwd_kernelINS_13Kernel_traitsI13__nv_bfloat16S2_S2_S2_fjLj2560ELj1ELj1ELj4ELj8ENS_18Kernel_traits_baseILj2560ES2_S2_S2_S2_fjLj128EEEEELb1ELb0ELb1ELb0EEEvNS_9BwdParamsE,"ax",@progbits
	.align	128
        .global         _ZN10layer_norm13ln_bwd_kernelINS_13Kernel_traitsI13__nv_bfloat16S2_S2_S2_fjLj2560ELj1ELj1ELj4ELj8ENS_18Kernel_traits_baseILj2560ES2_S2_S2_S2_fjLj128EEEEELb1ELb0ELb1ELb0EEEvNS_9BwdParamsE
        .type           _ZN10layer_norm13ln_bwd_kernelINS_13Kernel_traitsI13__nv_bfloat16S2_S2_S2_fjLj2560ELj1ELj1ELj4ELj8ENS_18Kernel_traits_baseILj2560ES2_S2_S2_S2_fjLj128EEEEELb1ELb0ELb1ELb0EEEvNS_9BwdParamsE,@function
        .size           _ZN10layer_norm13ln_bwd_kernelINS_13Kernel_traitsI13__nv_bfloat16S2_S2_S2_fjLj2560ELj1ELj1ELj4ELj8ENS_18Kernel_traits_baseILj2560ES2_S2_S2_S2_fjLj128EEEEELb1ELb0ELb1ELb0EEEvNS_9BwdParamsE,(.L_x_11829 - _ZN10layer_norm13ln_bwd_kernelINS_13Kernel_traitsI13__nv_bfloat16S2_S2_S2_fjLj2560ELj1ELj1ELj4ELj8ENS_18Kernel_traits_baseILj2560ES2_S2_S2_S2_fjLj128EEEEELb1ELb0ELb1ELb0EEEvNS_9BwdParamsE)
        .other          _ZN10layer_norm13ln_bwd_kernelINS_13Kernel_traitsI13__nv_bfloat16S2_S2_S2_fjLj2560ELj1ELj1ELj4ELj8ENS_18Kernel_traits_baseILj2560ES2_S2_S2_S2_fjLj128EEEEELb1ELb0ELb1ELb0EEEvNS_9BwdParamsE,@"STO_CUDA_ENTRY STV_DEFAULT"
_ZN10layer_norm13ln_bwd_kernelINS_13Kernel_traitsI13__nv_bfloat16S2_S2_S2_fjLj2560ELj1ELj1ELj4ELj8ENS_18Kernel_traits_baseILj2560ES2_S2_S2_S2_fjLj128EEEEELb1ELb0ELb1ELb0EEEvNS_9BwdParamsE:
.text._ZN10layer_norm13ln_bwd_kernelINS_13Kernel_traitsI13__nv_bfloat16S2_S2_S2_fjLj2560ELj1ELj1ELj4ELj8ENS_18Kernel_traits_baseILj2560ES2_S2_S2_S2_fjLj128EEEEELb1ELb0ELb1ELb0EEEvNS_9BwdParamsE:
        /* <DEDUP_REMOVED lines=12> */
[----:B------:R-:W-:Y:S02]  /*00c0*/  LEA.HI R3, R3, R82, RZ, 0x2 ;  /* 0x0000005203037211 */ /* 0x000fe400078f10ff */
[----:B0-----:R-:W-:-:S04]  /*00d0*/  LOP3.LUT R80, R81, 0x7f, RZ, 0xc0, !PT ;  /* 0x0000007f51507812 */ /* 0x001fc800078ec0ff */
[----:B------:R-:W-:-:S04]  /*00e0*/  LOP3.LUT R0, R80, 0x7f, RZ, 0x3c, !PT ;  /* 0x0000007f50007812 */ /* 0x000fc800078e3cff */
[----:B------:R-:W-:Y:S01]  /*00f0*/  LEA.HI.SX32 R0, R3, R0, 0x1e ;  /* 0x0000000003007211 */ /* 0x000fe200078ff2ff */
[----:B------:R-:W-:-:S03]  /*0100*/  IMAD.MOV.U32 R3, RZ, RZ, R80 ;  /* 0x000000ffff037224 */ /* 0x000fc600078e0050 */
        /* <DEDUP_REMOVED lines=29> */
[----:B------:R-:W-:Y:S01]  /*02e0*/  ISETP.GE.AND P2, PT, R31, UR7, PT ;  /* 0x000000071f007c0c */ /* 0x000fe2000bf46270 */
[----:B------:R-:W-:Y:S01]  /*02f0*/  ULDC.64 UR6, c[0x0][0x308] ;  /* 0x0000c20000067ab9 */ /* 0x000fe20000000a00 */
        /* <DEDUP_REMOVED lines=21> */
[--C-:B-----5:R-:W-:Y:S01]  /*0450*/  SHF.R.U64 R28, R10, 0x10, R11.reuse ;  /* 0x000000100a1c7819 */ /* 0x120fe2000000120b */
        /* <DEDUP_REMOVED lines=40> */
[----:B0-----:R-:W-:-:S07]  /*06e0*/  SHF.L.U32 R10, R10, 0x10, RZ ;  /* 0x000000100a0a7819 */ /* 0x001fce00000006ff */
.L_x_774:
[----:B------:R-:W0:Y:S08]  /*06f0*/  LDC.64 R74, c[0x0][0x288] ;  /* 0x0000a200ff4a7b82 */ /* 0x000e300000000a00 */
[----:B------:R-:W1:Y:S08]  /*0700*/  LDC.64 R116, c[0x0][0x258] ;  /* 0x00009600ff747b82 */ /* 0x000e700000000a00 */
[----:B--2---:R-:W2:Y:S01]  /*0710*/  LDC.64 R72, c[0x0][0x280] ;  /* 0x0000a000ff487b82 */ /* 0x004ea20000000a00 */
[----:B0-----:R-:W-:-:S07]  /*0720*/  IMAD.WIDE R146, R31, 0x4, R74 ;  /* 0x000000041f927825 */ /* 0x001fce00078e024a */
[----:B------:R-:W0:Y:S01]  /*0730*/  LDC.64 R76, c[0x0][0x250] ;  /* 0x00009400ff4c7b82 */ /* 0x000e220000000a00 */
[----:B------:R-:W3:Y:S01]  /*0740*/  LDG.E R146, desc[UR4][R146.64] ;  /* 0x0000000492927981 */ /* 0x000ee2000c1e1900 */
[----:B-1----:R-:W-:-:S06]  /*0750*/  IMAD.WIDE R116, R31, 0x4, R116 ;  /* 0x000000041f747825 */ /* 0x002fcc00078e0274 */
[----:B------:R-:W1:Y:S01]  /*0760*/  LDC.64 R74, c[0x0][0x2c8] ;  /* 0x0000b200ff4a7b82 */ /* 0x000e620000000a00 */
[----:B-----5:R-:W5:Y:S01]  /*0770*/  LDG.E R142, desc[UR4][R116.64] ;  /* 0x00000004748e7981 */ /* 0x020f62000c1e1900 */
        /* <DEDUP_REMOVED lines=13> */
[----:B-----5:R-:W-:Y:S01]  /*0850*/  ISETP.GE.AND P3, PT, R145, 0x1, PT ;  /* 0x000000019100780c */ /* 0x020fe20003f66270 */
[----:B------:R-:W-:Y:S01]  /*0860*/  BSSY B1, `(.L_x_673) ;  /* 0x0000013000017945 */ /* 0x000fe20003800000 */
[----:B------:R-:W-:Y:S01]  /*0870*/  ISETP.NE.AND P4, PT, R8, RZ, PT ;  /* 0x000000ff0800720c */ /* 0x000fe20003f85270 */
[----:B------:R-:W-:Y:S01]  /*0880*/  IMAD.MOV.U32 R79, RZ, RZ, RZ ;  /* 0x000000ffff4f7224 */ /* 0x000fe200078e00ff */
[----:B------:R-:W-:-:S09]  /*0890*/  MOV R117, R9 ;  /* 0x0000000900757202 */ /* 0x000fd20000000f00 */
[----:B------:R-:W-:Y:S02]  /*08a0*/  @P3 IADD3 R73, R145, -0x1, RZ ;  /* 0xffffffff91493810 */ /* 0x000fe40007ffe0ff */
[----:B------:R-:W-:-:S03]  /*08b0*/  @P3 LOP3.LUT R80, R81, 0x7f, RZ, 0xc0, !PT ;  /* 0x0000007f51503812 */ /* 0x000fc600078ec0ff */
[----:B------:R-:W-:-:S05]  /*08c0*/  @P3 IMAD R73, R73, R82, RZ ;  /* 0x0000005249493224 */ /* 0x000fca00078e02ff */
[----:B------:R-:W-:-:S04]  /*08d0*/  @P3 SHF.R.S32.HI R72, RZ, 0x1f, R73 ;  /* 0x0000001fff483819 */ /* 0x000fc80000011449 */
[----:B------:R-:W-:-:S04]  /*08e0*/  @P3 LEA.HI R73, R72, R73, RZ, 0x2 ;  /* 0x0000004948493211 */ /* 0x000fc800078f10ff */
[----:B------:R-:W-:Y:S01]  /*08f0*/  @P3 LEA.HI.SX32 R79, R73, R80, 0x1e ;  /* 0x00000050494f3211 */ /* 0x000fe200078ff2ff */
[----:B------:R-:W-:Y:S06]  /*0900*/  @!P4 BRA `(.L_x_674) ;  /* 0x000000000020c947 */ /* 0x000fec0003800000 */
[----:B------:R-:W0:Y:S01]  /*0910*/  LDC.64 R72, c[0x0][0x240] ;  /* 0x00009000ff487b82 */ /* 0x000e220000000a00 */
[----:B------:R-:W-:-:S04]  /*0920*/  ISETP.NE.U32.AND P4, PT, RZ, UR8, PT ;  /* 0x00000008ff007c0c */ /* 0x000fc8000bf85070 */
[----:B------:R-:W-:-:S13]  /*0930*/  ISETP.NE.AND.EX P4, PT, RZ, UR9, PT, P4 ;  /* 0x00000009ff007c0c */ /* 0x000fda000bf85340 */
[----:B------:R1:W5:Y:S01]  /*0940*/  @P4 LDG.E.64 R110, desc[UR4][R76.64] ;  /* 0x000000044c6e4981 */ /* 0x000362000c1e1b00 */
[----:B0-----:R-:W-:-:S05]  /*0950*/  IMAD.WIDE.U32 R72, R79, 0x4, R72 ;  /* 0x000000044f487825 */ /* 0x001fca00078e0048 */
[----:B------:R1:W5:Y:S01]  /*0960*/  LDG.E R7, desc[UR4][R72.64] ;  /* 0x0000000448077981 */ /* 0x000362000c1e1900 */
[----:B------:R-:W-:Y:S01]  /*0970*/  VIADD R117, R9, 0x80 ;  /* 0x0000008009757836 */ /* 0x000fe20000000000 */
[----:B------:R-:W-:-:S07]  /*0980*/  IADD3 R79, R79, 0x80, RZ ;  /* 0x000000804f4f7810 */ /* 0x000fce0007ffe0ff */
.L_x_674:
[----:B------:R-:W-:Y:S05]  /*0990*/  BSYNC B1 ;  /* 0x0000000000017941 */ /* 0x000fea0003800000 */
.L_x_673:
[----:B------:R-:W-:Y:S01]  /*09a0*/  ISETP.NE.AND P4, PT, R6, RZ, PT ;  /* 0x000000ff0600720c */ /* 0x000fe20003f85270 */
[----:B------:R-:W-:-:S12]  /*09b0*/  BSSY B1, `(.L_x_675) ;  /* 0x000000b000017945 */ /* 0x000fd80003800000 */
[----:B------:R-:W-:Y:S05]  /*09c0*/  @!P4 BRA `(.L_x_676) ;  /* 0x000000000024c947 */ /* 0x000fea0003800000 */
[----:B-1----:R-:W0:Y:S01]  /*09d0*/  LDC.64 R72, c[0x0][0x240] ;  /* 0x00009000ff487b82 */ /* 0x002e220000000a00 */
[----:B------:R-:W-:-:S04]  /*09e0*/  ISETP.NE.U32.AND P4, PT, RZ, UR8, PT ;  /* 0x00000008ff007c0c */ /* 0x000fc8000bf85070 */
[----:B------:R-:W-:-:S13]  /*09f0*/  ISETP.NE.AND.EX P4, PT, RZ, UR9, PT, P4 ;  /* 0x00000009ff007c0c */ /* 0x000fda000bf85340 */
[----:B------:R-:W-:-:S05]  /*0a00*/  @P4 IMAD.WIDE.U32 R76, R117, 0x8, R74 ;  /* 0x00000008754c4825 */ /* 0x000fca00078e004a */
[----:B------:R2:W5:Y:S01]  /*0a10*/  @P4 LDG.E.64 R108, desc[UR4][R76.64] ;  /* 0x000000044c6c4981 */ /* 0x000562000c1e1b00 */
[----:B0-----:R-:W-:-:S05]  /*0a20*/  IMAD.WIDE.U32 R72, R79, 0x4, R72 ;  /* 0x000000044f487825 */ /* 0x001fca00078e0048 */
[----:B------:R2:W5:Y:S01]  /*0a30*/  LDG.E R5, desc[UR4][R72.64] ;  /* 0x0000000448057981 */ /* 0x000562000c1e1900 */
[----:B------:R-:W-:Y:S01]  /*0a40*/  VIADD R79, R79, 0x80 ;  /* 0x000000804f4f7836 */ /* 0x000fe20000000000 */
[----:B------:R-:W-:-:S07]  /*0a50*/  IADD3 R117, R117, 0x80, RZ ;  /* 0x0000008075757810 */ /* 0x000fce0007ffe0ff */
.L_x_676:
[----:B------:R-:W-:Y:S05]  /*0a60*/  BSYNC B1 ;  /* 0x0000000000017941 */ /* 0x000fea0003800000 */
.L_x_675:
[----:B------:R-:W-:Y:S04]  /*0a70*/  BSSY B1, `(.L_x_677) ;  /* 0x000000b000017945 */ /* 0x000fe80003800000 */
[----:B------:R-:W-:Y:S05]  /*0a80*/  @!P0 BRA `(.L_x_678) ;  /* 0x0000000000248947 */ /* 0x000fea0003800000 */
[----:B-12---:R-:W0:Y:S01]  /*0a90*/  LDC.64 R72, c[0x0][0x240] ;  /* 0x00009000ff487b82 */ /* 0x006e220000000a00 */
        /* <DEDUP_REMOVED lines=8> */
.L_x_678:
[----:B------:R-:W-:Y:S05]  /*0b20*/  BSYNC B1 ;  /* 0x0000000000017941 */ /* 0x000fea0003800000 */
.L_x_677:
[----:B------:R-:W-:Y:S04]  /*0b30*/  BSSY B1, `(.L_x_679) ;  /* 0x000000b000017945 */ /* 0x000fe80003800000 */
[----:B------:R-:W-:Y:S05]  /*0b40*/  @!P1 BRA `(.L_x_680) ;  /* 0x0000000000249947 */ /* 0x000fea0003800000 */
[----:B-123--:R-:W0:Y:S01]  /*0b50*/  LDC.64 R72, c[0x0][0x240] ;  /* 0x00009000ff487b82 */ /* 0x00ee220000000a00 */
        /* <DEDUP_REMOVED lines=8> */
.L_x_680:
[----:B------:R-:W-:Y:S05]  /*0be0*/  BSYNC B1 ;  /* 0x0000000000017941 */ /* 0x000fea0003800000 */
.L_x_679:
[----:B------:R-:W-:Y:S02]  /*0bf0*/  ISETP.NE.AND P4, PT, R2, RZ, PT ;  /* 0x000000ff0200720c */ /* 0x000fe40003f85270 */
[----:B------:R-:W-:-:S11]  /*0c00*/  CS2R R146, SRZ ;  /* 0x0000000000927805 */ /* 0x000fd6000001ff00 */
[----:B------:R-:W-:Y:S05]  /*0c10*/  @!P4 BRA `(.L_x_681) ;  /* 0x000000140040c947 */ /* 0x000fea0003800000 */
[----:B-1234-:R-:W0:Y:S01]  /*0c20*/  LDC.64 R72, c[0x0][0x240] ;  /* 0x00009000ff487b82 */ /* 0x01ee220000000a00 */
[----:B------:R-:W-:-:S04]  /*0c30*/  ISETP.NE.U32.AND P4, PT, RZ, UR8, PT ;  /* 0x00000008ff007c0c */ /* 0x000fc8000bf85070 */
[----:B------:R-:W-:-:S13]  /*0c40*/  ISETP.NE.AND.EX P4, PT, RZ, UR9, PT, P4 ;  /* 0x00000009ff007c0c */ /* 0x000fda000bf85340 */
[----:B------:R-:W-:-:S05]  /*0c50*/  @P4 IMAD.WIDE.U32 R74, R117, 0x8, R74 ;  /* 0x00000008754a4825 */ /* 0x000fca00078e004a */
[----:B------:R1:W5:Y:S01]  /*0c60*/  @P4 LDG.E.64 R102, desc[UR4][R74.64] ;  /* 0x000000044a664981 */ /* 0x000362000c1e1b00 */
[----:B0-----:R-:W-:-:S05]  /*0c70*/  IMAD.WIDE.U32 R72, R79, 0x4, R72 ;  /* 0x000000044f487825 */ /* 0x001fca00078e0048 */
[----:B------:R1:W5:Y:S01]  /*0c80*/  LDG.E R0, desc[UR4][R72.64] ;  /* 0x0000000448007981 */ /* 0x000362000c1e1900 */
[----:B------:R-:W-:Y:S01]  /*0c90*/  IMAD.MOV.U32 R146, RZ, RZ, RZ ;  /* 0x000000ffff927224 */ /* 0x000fe200078e00ff */
[----:B------:R-:W-:Y:S06]  /*0ca0*/  BRA `(.L_x_681) ;  /* 0x00000014001c7947 */ /* 0x000fec0003800000 */
.L_x_672:
[----:B-----5:R-:W-:Y:S01]  /*0cb0*/  ISETP.GE.AND P3, PT, R145, 0x1, PT ;  /* 0x000000019100780c */ /* 0x020fe20003f66270 */
[----:B------:R-:W-:Y:S01]  /*0cc0*/  VIADD R73, R146, 0xffffffff ;  /* 0xffffffff92497836 */ /* 0x000fe20000000000 */
[----:B------:R-:W-:Y:S01]  /*0cd0*/  ISETP.NE.AND P4, PT, R8, RZ, PT ;  /* 0x000000ff0800720c */ /* 0x000fe20003f85270 */
[----:B------:R-:W-:Y:S01]  /*0ce0*/  BSSY B1, `(.L_x_682) ;  /* 0x000004a000017945 */ /* 0x000fe20003800000 */
[----:B------:R-:W-:Y:S01]  /*0cf0*/  LOP3.LUT R80, R81, 0x7f, RZ, 0xc0, !PT ;  /* 0x0000007f51507812 */ /* 0x000fe200078ec0ff */
[----:B------:R-:W-:Y:S01]  /*0d00*/  IMAD R73, R73, R82, RZ ;  /* 0x0000005249497224 */ /* 0x000fe200078e02ff */
[----:B------:R-:W-:Y:S01]  /*0d10*/  CS2R R146, SRZ ;  /* 0x0000000000927805 */ /* 0x000fe2000001ff00 */
[----:B------:R-:W-:-:S03]  /*0d20*/  IMAD.MOV.U32 R149, RZ, RZ, R9 ;  /* 0x000000ffff957224 */ /* 0x000fc600078e0009 */
[----:B------:R-:W-:-:S03]  /*0d30*/  SHF.R.S32.HI R72, RZ, 0x1f, R73 ;  /* 0x0000001fff487819 */ /* 0x000fc60000011449 */
[----:B------:R-:W-:Y:S02]  /*0d40*/  @P3 IADD3 R79, R145, -0x1, RZ ;  /* 0xffffffff914f3810 */ /* 0x000fe40007ffe0ff */
[----:B------:R-:W-:-:S03]  /*0d50*/  LEA.HI R73, R72, R73, RZ, 0x2 ;  /* 0x0000004948497211 */ /* 0x000fc600078f10ff */
[----:B------:R-:W-:Y:S01]  /*0d60*/  @P3 IMAD R79, R79, R82, RZ ;  /* 0x000000524f4f3224 */ /* 0x000fe200078e02ff */
[----:B------:R-:W-:-:S04]  /*0d70*/  LEA.HI.SX32 R148, R73, R80, 0x1e ;  /* 0x0000005049947211 */ /* 0x000fc800078ff2ff */
[----:B------:R-:W-:-:S04]  /*0d80*/  @P3 SHF.R.S32.HI R116, RZ, 0x1f, R79 ;  /* 0x0000001fff743819 */ /* 0x000fc8000001144f */
[----:B------:R-:W-:Y:S01]  /*0d90*/  @P3 LEA.HI R117, R116, R79, RZ, 0x2 ;  /* 0x0000004f74753211 */ /* 0x000fe200078f10ff */
[----:B------:R-:W-:-:S06]  /*0da0*/  HFMA2.MMA R79, -RZ, RZ, 0, 0 ;  /* 0x00000000ff4f7435 */ /* 0x000fcc00000001ff */
[----:B------:R-:W-:Y:S01]  /*0db0*/  @P3 LEA.HI.SX32 R79, R117, R80, 0x1e ;  /* 0x00000050754f3211 */ /* 0x000fe200078ff2ff */
[----:B------:R-:W-:Y:S06]  /*0dc0*/  @!P4 BRA `(.L_x_683) ;  /* 0x0000000000ecc947 */ /* 0x000fec0003800000 */
[----:B------:R-:W0:Y:S01]  /*0dd0*/  LDC.64 R72, c[0x0][0x238] ;  /* 0x00008e00ff487b82 */ /* 0x000e220000000a00 */
[----:B------:R-:W-:-:S04]  /*0de0*/  ISETP.NE.AND P4, PT, R30, RZ, PT ;  /* 0x000000ff1e00720c */ /* 0x000fc80003f85270 */
[----:B------:R-:W-:Y:S02]  /*0df0*/  FSEL R134, R144, RZ, !P4 ;  /* 0x000000ff90867208 */ /* 0x000fe40006000000 */
[----:B------:R-:W-:Y:S01]  /*0e00*/  ISETP.NE.U32.AND P4, PT, RZ, UR8, PT ;  /* 0x00000008ff007c0c */ /* 0x000fe2000bf85070 */
[----:B------:R-:W1:Y:S03]  /*0e10*/  LDC.64 R116, c[0x0][0x2b8] ;  /* 0x0000ae00ff747b82 */ /* 0x000e660000000a00 */
[----:B------:R-:W-:-:S05]  /*0e20*/  ISETP.NE.AND.EX P4, PT, RZ, UR9, PT, P4 ;  /* 0x00000009ff007c0c */ /* 0x000fca000bf85340 */
[----:B------:R-:W2:Y:S01]  /*0e30*/  LDC.64 R136, c[0x0][0x240] ;  /* 0x00009000ff887b82 */ /* 0x000ea20000000a00 */
[----:B0-----:R-:W-:-:S07]  /*0e40*/  IMAD.WIDE.U32 R72, R9, 0x8, R72 ;  /* 0x0000000809487825 */ /* 0x001fce00078e0048 */
[----:B------:R0:W5:Y:S04]  /*0e50*/  @P4 LDG.E.64 R110, desc[UR4][R76.64] ;  /* 0x000000044c6e4981 */ /* 0x000168000c1e1b00 */
[----:B------:R-:W3:Y:S01]  /*0e60*/  LDG.E.64 R72, desc[UR4][R72.64] ;  /* 0x0000000448487981 */ /* 0x000ee2000c1e1b00 */
[----:B-1----:R-:W-:-:S06]  /*0e70*/  IMAD.WIDE.U32 R116, R148, 0x8, R116 ;  /* 0x0000000894747825 */ /* 0x002fcc00078e0074 */
[----:B------:R-:W4:Y:S01]  /*0e80*/  LDG.E.64 R116, desc[UR4][R116.64] ;  /* 0x0000000474747981 */ /* 0x000f22000c1e1b00 */
[----:B--2---:R-:W-:-:S05]  /*0e90*/  IMAD.WIDE.U32 R136, R79, 0x4, R136 ;  /* 0x000000044f887825 */ /* 0x004fca00078e0088 */
[----:B------:R1:W5:Y:S01]  /*0ea0*/  LDG.E R7, desc[UR4][R136.64] ;  /* 0x0000000488077981 */ /* 0x000362000c1e1900 */
[----:B------:R-:W-:Y:S01]  /*0eb0*/  IADD3 R149, R9, 0x80, RZ ;  /* 0x0000008009957810 */ /* 0x000fe20007ffe0ff */
[----:B------:R-:W-:Y:S01]  /*0ec0*/  VIADD R148, R148, 0x80 ;  /* 0x0000008094947836 */ /* 0x000fe20000000000 */
[----:B------:R-:W-:Y:S02]  /*0ed0*/  IADD3 R79, R79, 0x80, RZ ;  /* 0x000000804f4f7810 */ /* 0x000fe40007ffe0ff */
[--C-:B---3--:R-:W-:Y:S01]  /*0ee0*/  SHF.R.U64 R138, R72, 0x10, R73.reuse ;  /* 0x00000010488a7819 */ /* 0x108fe20000001249 */
[----:B------:R-:W-:Y:S01]  /*0ef0*/  IMAD.U32 R139, R73, 0x10000, RZ ;  /* 0x00010000498b7824 */ /* 0x000fe200078e00ff */
[----:B------:R-:W-:Y:S02]  /*0f00*/  SHF.R.U32.HI R141, RZ, 0x10, R73 ;  /* 0x00000010ff8d7819 */ /* 0x000fe40000011649 */
[----:B------:R-:W-:Y:S02]  /*0f10*/  SHF.L.U32 R73, R138, 0x10, RZ ;  /* 0x000000108a497819 */ /* 0x000fe400000006ff */
[----:B0-----:R-:W-:-:S02]  /*0f20*/  SHF.L.U32 R77, R72, 0x10, RZ ;  /* 0x00000010484d7819 */ /* 0x001fc400000006ff */
[----:B----4-:R-:W-:Y:S01]  /*0f30*/  MOV R76, R116 ;  /* 0x00000074004c7202 */ /* 0x010fe20000000f00 */
[----:B------:R-:W-:Y:S01]  /*0f40*/  IMAD.U32 R141, R141, 0x10000, RZ ;  /* 0x000100008d8d7824 */ /* 0x000fe200078e00ff */
[----:B------:R-:W-:Y:S01]  /*0f50*/  SHF.R.U64 R140, R116, 0x10, R117 ;  /* 0x00000010748c7819 */ /* 0x000fe20000001275 */
[C---:B------:R-:W-:Y:S01]  /*0f60*/  FADD.FTZ R73, -R134.reuse, R73 ;  /* 0x0000004986497221 */ /* 0x040fe20000010100 */
[----:B------:R-:W-:Y:S01]  /*0f70*/  FADD.FTZ R77, -R134, R77 ;  /* 0x0000004d864d7221 */ /* 0x000fe20000010100 */
[----:B------:R-:W-:Y:S01]  /*0f80*/  IMAD.U32 R76, R76, 0x10000, RZ ;  /* 0x000100004c4c7824 */ /* 0x000fe200078e00ff */
[--C-:B------:R-:W-:Y:S01]  /*0f90*/  SHF.R.U32.HI R116, RZ, 0x10, R117.reuse ;  /* 0x00000010ff747819 */ /* 0x100fe20000011675 */
[----:B------:R-:W-:Y:S01]  /*0fa0*/  IMAD.MOV.U32 R72, RZ, RZ, R117 ;  /* 0x000000ffff487224 */ /* 0x000fe200078e0075 */
[----:B------:R-:W-:Y:S01]  /*0fb0*/  SHF.L.U32 R138, R140, 0x10, RZ ;  /* 0x000000108c8a7819 */ /* 0x000fe200000006ff */
[C---:B------:R-:W-:Y:S01]  /*0fc0*/  FADD.FTZ R139, -R134.reuse, R139 ;  /* 0x0000008b868b7221 */ /* 0x040fe20000010100 */
[----:B------:R-:W-:Y:S01]  /*0fd0*/  FADD.FTZ R117, -R134, R141 ;  /* 0x0000008d86757221 */ /* 0x000fe20000010100 */
[C---:B------:R-:W-:Y:S01]  /*0fe0*/  FMUL.FTZ R140, R142.reuse, R73 ;  /* 0x000000498e8c7220 */ /* 0x040fe20000410000 */
[----:B------:R-:W-:Y:S01]  /*0ff0*/  FMUL.FTZ R143, R142, R77 ;  /* 0x0000004d8e8f7220 */ /* 0x000fe20000410000 */
[----:B------:R-:W-:Y:S01]  /*1000*/  FMUL.FTZ R141, R29, R76 ;  /* 0x0000004c1d8d7220 */ /* 0x000fe20000410000 */
[----:B------:R-:W-:-:S02]  /*1010*/  IMAD.U32 R72, R72, 0x10000, RZ ;  /* 0x0001000048487824 */ /* 0x000fc400078e00ff */
[----:B------:R-:W-:Y:S01]  /*1020*/  FMUL.FTZ R139, R142, R139 ;  /* 0x0000008b8e8b7220 */ /* 0x000fe20000410000 */
[----:B------:R-:W-:Y:S01]  /*1030*/  FADD.FTZ R49, R49, R138 ;  /* 0x0000008a31317221 */ /* 0x000fe20000010000 */
[-C--:B------:R-:W-:Y:S01]  /*1040*/  FFMA.FTZ R69, R140, R138.reuse, R69 ;  /* 0x0000008a8c457223 */ /* 0x080fe20000010045 */
[----:B------:R-:W-:Y:S01]  /*1050*/  FMUL.FTZ R138, R28, R138 ;  /* 0x0000008a1c8a7220 */ /* 0x000fe20000410000 */
[----:B------:R-:W-:Y:S01]  /*1060*/  FADD.FTZ R73, RZ, R141 ;  /* 0x0000008dff497221 */ /* 0x000fe20000010000 */
[C---:B------:R-:W-:Y:S01]  /*1070*/  FFMA.FTZ R77, R143.reuse, R141, RZ ;  /* 0x0000008d8f4d7223 */ /* 0x040fe200000100ff */
[----:B------:R-:W-:Y:S01]  /*1080*/  SHF.L.U32 R134, R116, 0x10, RZ ;  /* 0x0000001074867819 */ /* 0x000fe200000006ff */
[----:B------:R-:W-:Y:S01]  /*1090*/  FADD.FTZ R48, R48, R76 ;  /* 0x0000004c30307221 */ /* 0x000fe20000010000 */
[----:B------:R-:W-:Y:S01]  /*10a0*/  FFMA.FTZ R68, R143, R76, R68 ;  /* 0x0000004c8f447223 */ /* 0x000fe20000010044 */
[----:B------:R-:W-:Y:S01]  /*10b0*/  FADD.FTZ R50, R50, R72 ;  /* 0x0000004832327221 */ /* 0x000fe20000010000 */
[-C--:B------:R-:W-:Y:S01]  /*10c0*/  FFMA.FTZ R70, R139, R72.reuse, R70 ;  /* 0x000000488b467223 */ /* 0x080fe20000010046 */
[----:B-1----:R-:W-:Y:S01]  /*10d0*/  FMUL.FTZ R137, R27, R72 ;  /* 0x000000481b897220 */ /* 0x002fe20000410000 */
[----:B------:R-:W-:Y:S01]  /*10e0*/  FMUL.FTZ R136, R142, R117 ;  /* 0x000000758e887220 */ /* 0x000fe20000410000 */
        /* <DEDUP_REMOVED lines=9> */
.L_x_683:
[----:B------:R-:W-:Y:S05]  /*1180*/  BSYNC B1 ;  /* 0x0000000000017941 */ /* 0x000fea0003800000 */
.L_x_682:
[----:B------:R-:W-:Y:S01]  /*1190*/  ISETP.NE.AND P4, PT, R6, RZ, PT ;  /* 0x000000ff0600720c */ /* 0x000fe20003f85270 */
[----:B------:R-:W-:-:S12]  /*11a0*/  BSSY B1, `(.L_x_684) ;  /* 0x000003e000017945 */ /* 0x000fd80003800000 */
[----:B------:R-:W-:Y:S05]  /*11b0*/  @!P4 BRA `(.L_x_685) ;  /* 0x0000000000f0c947 */ /* 0x000fea0003800000 */
        /* <DEDUP_REMOVED lines=8> */
[----:B------:R-:W-:Y:S01]  /*1240*/  @P4 IMAD.WIDE.U32 R128, R149, 0x8, R74 ;  /* 0x0000000895804825 */ /* 0x000fe200078e004a */
[----:B------:R-:W3:Y:S03]  /*1250*/  LDG.E.64 R72, desc[UR4][R72.64] ;  /* 0x0000000448487981 */ /* 0x000ee6000c1e1b00 */
[----:B-1----:R-:W-:Y:S01]  /*1260*/  IMAD.WIDE.U32 R76, R148, 0x8, R76 ;  /* 0x00000008944c7825 */ /* 0x002fe200078e004c */
[----:B------:R0:W5:Y:S05]  /*1270*/  @P4 LDG.E.64 R108, desc[UR4][R128.64] ;  /* 0x00000004806c4981 */ /* 0x00016a000c1e1b00 */
[----:B------:R-:W0:Y:S01]  /*1280*/  LDG.E.64 R76, desc[UR4][R76.64] ;  /* 0x000000044c4c7981 */ /* 0x000e22000c1e1b00 */
[----:B--2---:R-:W-:-:S05]  /*1290*/  IMAD.WIDE.U32 R116, R79, 0x4, R116 ;  /* 0x000000044f747825 */ /* 0x004fca00078e0074 */
[----:B------:R1:W5:Y:S01]  /*12a0*/  LDG.E R5, desc[UR4][R116.64] ;  /* 0x0000000474057981 */ /* 0x000362000c1e1900 */
[----:B------:R-:W-:Y:S01]  /*12b0*/  VIADD R148, R148, 0x80 ;  /* 0x0000008094947836 */ /* 0x000fe20000000000 */
[----:B------:R-:W-:Y:S01]  /*12c0*/  IADD3 R79, R79, 0x80, RZ ;  /* 0x000000804f4f7810 */ /* 0x000fe20007ffe0ff */
[----:B------:R-:W-:Y:S01]  /*12d0*/  VIADD R149, R149, 0x80 ;  /* 0x0000008095957836 */ /* 0x000fe20000000000 */
[C-C-:B---3--:R-:W-:Y:S01]  /*12e0*/  SHF.R.U64 R131, R72.reuse, 0x10, R73.reuse ;  /* 0x0000001048837819 */ /* 0x148fe20000001249 */
[----:B------:R-:W-:Y:S01]  /*12f0*/  IMAD.U32 R130, R72, 0x10000, RZ ;  /* 0x0001000048827824 */ /* 0x000fe200078e00ff */
[----:B------:R-:W-:Y:S02]  /*1300*/  SHF.L.U32 R132, R73, 0x10, RZ ;  /* 0x0000001049847819 */ /* 0x000fe400000006ff */
[----:B------:R-:W-:Y:S01]  /*1310*/  SHF.R.U32.HI R150, RZ, 0x10, R73 ;  /* 0x00000010ff967819 */ /* 0x000fe20000011649 */
[----:B0-----:R-:W-:Y:S01]  /*1320*/  IMAD.MOV.U32 R128, RZ, RZ, R76 ;  /* 0x000000ffff807224 */ /* 0x001fe200078e004c */
[----:B------:R-:W-:Y:S01]  /*1330*/  SHF.R.U64 R129, R76, 0x10, R77 ;  /* 0x000000104c817819 */ /* 0x000fe2000000124d */
[----:B------:R-:W-:-:S02]  /*1340*/  IMAD.U32 R76, R131, 0x10000, RZ ;  /* 0x00010000834c7824 */ /* 0x000fc400078e00ff */
[C---:B------:R-:W-:Y:S01]  /*1350*/  FADD.FTZ R135, -R127.reuse, R130 ;  /* 0x000000827f877221 */ /* 0x040fe20000010100 */
[----:B------:R-:W-:Y:S01]  /*1360*/  SHF.L.U32 R128, R128, 0x10, RZ ;  /* 0x0000001080807819 */ /* 0x000fe200000006ff */
[C---:B------:R-:W-:Y:S01]  /*1370*/  FADD.FTZ R73, -R127.reuse, R76 ;  /* 0x0000004c7f497221 */ /* 0x040fe20000010100 */
[----:B------:R-:W-:Y:S01]  /*1380*/  MOV R72, R77 ;  /* 0x0000004d00487202 */ /* 0x000fe20000000f00 */
[----:B------:R-:W-:Y:S01]  /*1390*/  FADD.FTZ R131, -R127, R132 ;  /* 0x000000847f837221 */ /* 0x000fe20000010100 */
[----:B------:R-:W-:Y:S02]  /*13a0*/  IMAD.U32 R130, R129, 0x10000, RZ ;  /* 0x0001000081827824 */ /* 0x000fe400078e00ff */
[C---:B------:R-:W-:Y:S01]  /*13b0*/  FMUL.FTZ R132, R142.reuse, R73 ;  /* 0x000000498e847220 */ /* 0x040fe20000410000 */
[----:B------:R-:W-:Y:S01]  /*13c0*/  FMUL.FTZ R135, R142, R135 ;  /* 0x000000878e877220 */ /* 0x000fe20000410000 */
[----:B------:R-:W-:Y:S01]  /*13d0*/  FMUL.FTZ R133, R25, R128 ;  /* 0x0000008019857220 */ /* 0x000fe20000410000 */
[----:B------:R-:W-:Y:S01]  /*13e0*/  SHF.L.U32 R150, R150, 0x10, RZ ;  /* 0x0000001096967819 */ /* 0x000fe200000006ff */
[----:B------:R-:W-:Y:S01]  /*13f0*/  FMUL.FTZ R131, R142, R131 ;  /* 0x000000838e837220 */ /* 0x000fe20000410000 */
[----:B------:R-:W-:Y:S01]  /*1400*/  SHF.L.U32 R72, R72, 0x10, RZ ;  /* 0x0000001048487819 */ /* 0x000fe200000006ff */
[----:B------:R-:W-:Y:S01]  /*1410*/  FADD.FTZ R45, R45, R130 ;  /* 0x000000822d2d7221 */ /* 0x000fe20000010000 */
[----:B------:R-:W-:Y:S01]  /*1420*/  SHF.R.U32.HI R77, RZ, 0x10, R77 ;  /* 0x00000010ff4d7819 */ /* 0x000fe2000001164d */
[-C--:B------:R-:W-:Y:S01]  /*1430*/  FFMA.FTZ R65, R132, R130.reuse, R65 ;  /* 0x0000008284417223 */ /* 0x080fe20000010041 */
[----:B------:R-:W-:Y:S01]  /*1440*/  FMUL.FTZ R130, R24, R130 ;  /* 0x0000008218827220 */ /* 0x000fe20000410000 */
[----:B------:R-:W-:Y:S01]  /*1450*/  FADD.FTZ R147, R147, R133 ;  /* 0x0000008593937221 */ /* 0x000fe20000010000 */
[----:B------:R-:W-:Y:S01]  /*1460*/  FFMA.FTZ R73, R135, R133, R146 ;  /* 0x0000008587497223 */ /* 0x000fe20000010092 */
[----:B------:R-:W-:Y:S01]  /*1470*/  FADD.FTZ R127, -R127, R150 ;  /* 0x000000967f7f7221 */ /* 0x000fe20000010100 */
        /* <DEDUP_REMOVED lines=15> */
[----:B-1----:R-:W-:-:S07]  /*1570*/  FFMA.FTZ R146, R128, R127, R73 ;  /* 0x0000007f80927223 */ /* 0x002fce0000010049 */
.L_x_685:
[----:B------:R-:W-:Y:S05]  /*1580*/  BSYNC B1 ;  /* 0x0000000000017941 */ /* 0x000fea0003800000 */
.L_x_684:
[----:B------:R-:W-:Y:S04]  /*1590*/  BSSY B1, `(.L_x_686) ;  /* 0x000003e000017945 */ /* 0x000fe80003800000 */
        /* <DEDUP_REMOVED lines=13> */
[----:B------:R-:W4:Y:S01]  /*1670*/  LDG.E.64 R76, desc[UR4][R76.64] ;  /* 0x000000044c4c7981 */ /* 0x000f22000c1e1b00 */
[----:B--2---:R-:W-:-:S05]  /*1680*/  IMAD.WIDE.U32 R116, R79, 0x4, R116 ;  /* 0x000000044f747825 */ /* 0x004fca00078e0074 */
[----:B------:R0:W5:Y:S01]  /*1690*/  LDG.E R4, desc[UR4][R116.64] ;  /* 0x0000000474047981 */ /* 0x000162000c1e1900 */
[----:B------:R-:W-:Y:S01]  /*16a0*/  IADD3 R148, R148, 0x80, RZ ;  /* 0x0000008094947810 */ /* 0x000fe20007ffe0ff */
[----:B------:R-:W-:Y:S01]  /*16b0*/  VIADD R79, R79, 0x80 ;  /* 0x000000804f4f7836 */ /* 0x000fe20000000000 */
[----:B------:R-:W-:Y:S02]  /*16c0*/  IADD3 R149, R149, 0x80, RZ ;  /* 0x0000008095957810 */ /* 0x000fe40007ffe0ff */
[--C-:B---3--:R-:W-:Y:S02]  /*16d0*/  SHF.R.U32.HI R121, RZ, 0x10, R73.reuse ;  /* 0x00000010ff797819 */ /* 0x108fe40000011649 */
[C---:B------:R-:W-:Y:S02]  /*16e0*/  SHF.R.U64 R122, R72.reuse, 0x10, R73 ;  /* 0x00000010487a7819 */ /* 0x040fe40000001249 */
[----:B------:R-:W-:Y:S01]  /*16f0*/  SHF.L.U32 R124, R72, 0x10, RZ ;  /* 0x00000010487c7819 */ /* 0x000fe200000006ff */
[----:B------:R-:W-:Y:S01]  /*1700*/  IMAD.U32 R126, R73, 0x10000, RZ ;  /* 0x00010000497e7824 */ /* 0x000fe200078e00ff */
[----:B------:R-:W-:-:S02]  /*1710*/  SHF.L.U32 R122, R122, 0x10, RZ ;  /* 0x000000107a7a7819 */ /* 0x000fc400000006ff */
[----:B----4-:R-:W-:Y:S02]  /*1720*/  MOV R120, R76 ;  /* 0x0000004c00787202 */ /* 0x010fe40000000f00 */
[--C-:B------:R-:W-:Y:S01]  /*1730*/  SHF.R.U64 R125, R76, 0x10, R77.reuse ;  /* 0x000000104c7d7819 */ /* 0x100fe2000000124d */
[----:B------:R-:W-:Y:S02]  /*1740*/  IMAD.U32 R76, R121, 0x10000, RZ ;  /* 0x00010000794c7824 */ /* 0x000fe400078e00ff */
[C---:B------:R-:W-:Y:S01]  /*1750*/  FADD.FTZ R121, -R119.reuse, R124 ;  /* 0x0000007c77797221 */ /* 0x040fe20000010100 */
[--C-:B------:R-:W-:Y:S01]  /*1760*/  IMAD.MOV.U32 R72, RZ, RZ, R77.reuse ;  /* 0x000000ffff487224 */ /* 0x100fe200078e004d */
[----:B------:R-:W-:Y:S01]  /*1770*/  SHF.R.U32.HI R123, RZ, 0x10, R77 ;  /* 0x00000010ff7b7819 */ /* 0x000fe2000001164d */
[C---:B------:R-:W-:Y:S01]  /*1780*/  FADD.FTZ R77, -R119.reuse, R126 ;  /* 0x0000007e774d7221 */ /* 0x040fe20000010100 */
[----:B------:R-:W-:Y:S01]  /*1790*/  FADD.FTZ R73, -R119, R122 ;  /* 0x0000007a77497221 */ /* 0x000fe20000010100 */
[----:B------:R-:W-:-:S02]  /*17a0*/  IMAD.U32 R126, R120, 0x10000, RZ ;  /* 0x00010000787e7824 */ /* 0x000fc400078e00ff */
[----:B------:R-:W-:Y:S01]  /*17b0*/  FMUL.FTZ R121, R142, R121 ;  /* 0x000000798e797220 */ /* 0x000fe20000410000 */
[----:B0-----:R-:W-:Y:S01]  /*17c0*/  FADD.FTZ R117, -R119, R76 ;  /* 0x0000004c77757221 */ /* 0x001fe20000010100 */
[----:B------:R-:W-:Y:S01]  /*17d0*/  SHF.L.U32 R125, R125, 0x10, RZ ;  /* 0x000000107d7d7819 */ /* 0x000fe200000006ff */
[----:B------:R-:W-:Y:S02]  /*17e0*/  IMAD.U32 R72, R72, 0x10000, RZ ;  /* 0x0001000048487824 */ /* 0x000fe400078e00ff */
[----:B------:R-:W-:Y:S01]  /*17f0*/  FADD.FTZ R40, R40, R126 ;  /* 0x0000007e28287221 */ /* 0x000fe20000010000 */
[C---:B------:R-:W-:Y:S01]  /*1800*/  FMUL.FTZ R120, R142.reuse, R73 ;  /* 0x000000498e787220 */ /* 0x040fe20000410000 */
[-C--:B------:R-:W-:Y:S01]  /*1810*/  FFMA.FTZ R60, R121, R126.reuse, R60 ;  /* 0x0000007e793c7223 */ /* 0x080fe2000001003c */
[----:B------:R-:W-:Y:S01]  /*1820*/  FMUL.FTZ R119, R142, R77 ;  /* 0x0000004d8e777220 */ /* 0x000fe20000410000 */
[----:B------:R-:W-:Y:S01]  /*1830*/  FMUL.FTZ R126, R21, R126 ;  /* 0x0000007e157e7220 */ /* 0x000fe20000410000 */
[----:B------:R-:W-:Y:S01]  /*1840*/  FADD.FTZ R41, R41, R125 ;  /* 0x0000007d29297221 */ /* 0x000fe20000010000 */
[-C--:B------:R-:W-:Y:S01]  /*1850*/  FFMA.FTZ R61, R120, R125.reuse, R61 ;  /* 0x0000007d783d7223 */ /* 0x080fe2000001003d */
[----:B------:R-:W-:Y:S01]  /*1860*/  FADD.FTZ R42, R42, R72 ;  /* 0x000000482a2a7221 */ /* 0x000fe20000010000 */
[-C--:B------:R-:W-:Y:S01]  /*1870*/  FFMA.FTZ R62, R119, R72.reuse, R62 ;  /* 0x00000048773e7223 */ /* 0x080fe2000001003e */
[----:B------:R-:W-:Y:S01]  /*1880*/  FMUL.FTZ R124, R19, R72 ;  /* 0x00000048137c7220 */ /* 0x000fe20000410000 */
[----:B------:R-:W-:Y:S01]  /*1890*/  FMUL.FTZ R125, R20, R125 ;  /* 0x0000007d147d7220 */ /* 0x000fe20000410000 */
[----:B------:R-:W-:Y:S01]  /*18a0*/  FADD.FTZ R72, R147, R126 ;  /* 0x0000007e93487221 */ /* 0x000fe20000010000 */
[----:B------:R-:W-:Y:S01]  /*18b0*/  FFMA.FTZ R73, R121, R126, R146 ;  /* 0x0000007e79497223 */ /* 0x000fe20000010092 */
[----:B------:R-:W-:Y:S01]  /*18c0*/  SHF.L.U32 R123, R123, 0x10, RZ ;  /* 0x000000107b7b7819 */ /* 0x000fe200000006ff */
[----:B------:R-:W-:Y:S01]  /*18d0*/  FMUL.FTZ R122, R142, R117 ;  /* 0x000000758e7a7220 */ /* 0x000fe20000410000 */
[----:B------:R-:W-:Y:S01]  /*18e0*/  FADD.FTZ R77, R72, R125 ;  /* 0x0000007d484d7221 */ /* 0x000fe20000010000 */
[----:B------:R-:W-:-:S02]  /*18f0*/  FFMA.FTZ R72, R120, R125, R73 ;  /* 0x0000007d78487223 */ /* 0x000fc40000010049 */
[----:B------:R-:W-:Y:S01]  /*1900*/  FADD.FTZ R43, R43, R123 ;  /* 0x0000007b2b2b7221 */ /* 0x000fe20000010000 */
[-C--:B------:R-:W-:Y:S01]  /*1910*/  FFMA.FTZ R63, R122, R123.reuse, R63 ;  /* 0x0000007b7a3f7223 */ /* 0x080fe2000001003f */
[----:B------:R-:W-:Y:S01]  /*1920*/  FMUL.FTZ R123, R18, R123 ;  /* 0x0000007b127b7220 */ /* 0x000fe20000410000 */
[----:B------:R-:W-:Y:S01]  /*1930*/  FADD.FTZ R76, R77, R124 ;  /* 0x0000007c4d4c7221 */ /* 0x000fe20000010000 */
[----:B------:R-:W-:-:S03]  /*1940*/  FFMA.FTZ R73, R119, R124, R72 ;  /* 0x0000007c77497223 */ /* 0x000fc60000010048 */
[----:B------:R-:W-:Y:S01]  /*1950*/  FADD.FTZ R147, R76, R123 ;  /* 0x0000007b4c937221 */ /* 0x000fe20000010000 */
[----:B------:R-:W-:-:S07]  /*1960*/  FFMA.FTZ R146, R122, R123, R73 ;  /* 0x0000007b7a927223 */ /* 0x000fce0000010049 */
.L_x_687:
[----:B------:R-:W-:Y:S05]  /*1970*/  BSYNC B1 ;  /* 0x0000000000017941 */ /* 0x000fea0003800000 */
.L_x_686:
        /* <DEDUP_REMOVED lines=20> */
[C-C-:B---3--:R-:W-:Y:S02]  /*1ac0*/  SHF.R.U64 R88, R72.reuse, 0x10, R73.reuse ;  /* 0x0000001048587819 */ /* 0x148fe40000001249 */
[----:B------:R-:W-:Y:S01]  /*1ad0*/  SHF.R.U32.HI R89, RZ, 0x10, R73 ;  /* 0x00000010ff597819 */ /* 0x000fe20000011649 */
[----:B------:R-:W-:Y:S01]  /*1ae0*/  IMAD.U32 R90, R72, 0x10000, RZ ;  /* 0x00010000485a7824 */ /* 0x000fe200078e00ff */
[----:B------:R-:W-:Y:S01]  /*1af0*/  SHF.L.U32 R116, R73, 0x10, RZ ;  /* 0x0000001049747819 */ /* 0x000fe200000006ff */
[----:B------:R-:W-:Y:S02]  /*1b00*/  IMAD.U32 R88, R88, 0x10000, RZ ;  /* 0x0001000058587824 */ /* 0x000fe400078e00ff */
[----:B0-----:R-:W-:Y:S01]  /*1b10*/  IMAD.MOV.U32 R86, RZ, RZ, R76 ;  /* 0x000000ffff567224 */ /* 0x001fe200078e004c */
[----:B------:R-:W-:-:S02]  /*1b20*/  SHF.R.U64 R87, R76, 0x10, R77 ;  /* 0x000000104c577819 */ /* 0x000fc4000000124d */
[----:B------:R-:W-:Y:S01]  /*1b30*/  SHF.L.U32 R76, R89, 0x10, RZ ;  /* 0x00000010594c7819 */ /* 0x000fe200000006ff */
[C---:B------:R-:W-:Y:S01]  /*1b40*/  FADD.FTZ R73, -R83.reuse, R90 ;  /* 0x0000005a53497221 */ /* 0x040fe20000010100 */
[----:B------:R-:W-:Y:S01]  /*1b50*/  MOV R72, R77 ;  /* 0x0000004d00487202 */ /* 0x000fe20000000f00 */
[C---:B-1----:R-:W-:Y:S01]  /*1b60*/  FADD.FTZ R85, -R83.reuse, R116 ;  /* 0x0000007453557221 */ /* 0x042fe20000010100 */
[----:B------:R-:W-:Y:S01]  /*1b70*/  SHF.R.U32.HI R89, RZ, 0x10, R77 ;  /* 0x00000010ff597819 */ /* 0x000fe2000001164d */
[C---:B------:R-:W-:Y:S01]  /*1b80*/  FADD.FTZ R77, -R83.reuse, R88 ;  /* 0x00000058534d7221 */ /* 0x040fe20000010100 */
[----:B------:R-:W-:Y:S01]  /*1b90*/  FADD.FTZ R117, -R83, R76 ;  /* 0x0000004c53757221 */ /* 0x000fe20000010100 */
[----:B------:R-:W-:Y:S01]  /*1ba0*/  SHF.L.U32 R86, R86, 0x10, RZ ;  /* 0x0000001056567819 */ /* 0x000fe200000006ff */
[----:B------:R-:W-:Y:S01]  /*1bb0*/  FMUL.FTZ R83, R142, R73 ;  /* 0x000000498e537220 */ /* 0x000fe20000410000 */
[----:B------:R-:W-:Y:S01]  /*1bc0*/  SHF.L.U32 R72, R72, 0x10, RZ ;  /* 0x0000001048487819 */ /* 0x000fe200000006ff */
[----:B------:R-:W-:-:S02]  /*1bd0*/  IMAD.U32 R87, R87, 0x10000, RZ ;  /* 0x0001000057577824 */ /* 0x000fc400078e00ff */
[----:B------:R-:W-:Y:S01]  /*1be0*/  FMUL.FTZ R84, R142, R77 ;  /* 0x0000004d8e547220 */ /* 0x000fe20000410000 */
[----:B------:R-:W-:Y:S01]  /*1bf0*/  FADD.FTZ R36, R36, R86 ;  /* 0x0000005624247221 */ /* 0x000fe20000010000 */
        /* <DEDUP_REMOVED lines=11> */
[----:B------:R-:W-:-:S02]  /*1cb0*/  IMAD.U32 R89, R89, 0x10000, RZ ;  /* 0x0001000059597824 */ /* 0x000fc400078e00ff */
        /* <DEDUP_REMOVED lines=10> */
.L_x_689:
[----:B------:R-:W-:Y:S05]  /*1d60*/  BSYNC B1 ;  /* 0x0000000000017941 */ /* 0x000fea0003800000 */
.L_x_688:
[----:B------:R-:W-:-:S13]  /*1d70*/  ISETP.NE.AND P4, PT, R2, RZ, PT ;  /* 0x000000ff0200720c */ /* 0x000fda0003f85270 */
[----:B------:R-:W-:Y:S05]  /*1d80*/  @!P4 BRA `(.L_x_681) ;  /* 0x0000000000e4c947 */ /* 0x000fea0003800000 */
[----:B------:R-:W-:Y:S01]  /*1d90*/  ISETP.NE.AND P4, PT, R30, RZ, PT ;  /* 0x000000ff1e00720c */ /* 0x000fe20003f85270 */
[----:B------:R-:W0:Y:S03]  /*1da0*/  LDC.64 R72, c[0x0][0x238] ;  /* 0x00008e00ff487b82 */ /* 0x000e260000000a00 */
[----:B------:R-:W-:Y:S02]  /*1db0*/  FSEL R144, R144, RZ, !P4 ;  /* 0x000000ff90907208 */ /* 0x000fe40006000000 */
[----:B------:R-:W-:-:S03]  /*1dc0*/  ISETP.NE.U32.AND P4, PT, RZ, UR8, PT ;  /* 0x00000008ff007c0c */ /* 0x000fc6000bf85070 */
[----:B------:R-:W1:Y:S01]  /*1dd0*/  LDC.64 R76, c[0x0][0x240] ;  /* 0x00009000ff4c7b82 */ /* 0x000e620000000a00 */
[----:B------:R-:W-:-:S13]  /*1de0*/  ISETP.NE.AND.EX P4, PT, RZ, UR9, PT, P4 ;  /* 0x00000009ff007c0c */ /* 0x000fda000bf85340 */
[C---:B------:R-:W-:Y:S02]  /*1df0*/  @P4 IMAD.WIDE.U32 R92, R149.reuse, 0x8, R74 ;  /* 0x00000008955c4825 */ /* 0x040fe400078e004a */
[----:B------:R-:W2:Y:S02]  /*1e00*/  LDC.64 R74, c[0x0][0x2b8] ;  /* 0x0000ae00ff4a7b82 */ /* 0x000ea40000000a00 */
[----:B0-----:R-:W-:Y:S01]  /*1e10*/  IMAD.WIDE.U32 R72, R149, 0x8, R72 ;  /* 0x0000000895487825 */ /* 0x001fe200078e0048 */
[----:B------:R0:W5:Y:S05]  /*1e20*/  @P4 LDG.E.64 R102, desc[UR4][R92.64] ;  /* 0x000000045c664981 */ /* 0x00016a000c1e1b00 */
[----:B------:R-:W3:Y:S01]  /*1e30*/  LDG.E.64 R72, desc[UR4][R72.64] ;  /* 0x0000000448487981 */ /* 0x000ee2000c1e1b00 */
[----:B--2---:R-:W-:-:S06]  /*1e40*/  IMAD.WIDE.U32 R74, R148, 0x8, R74 ;  /* 0x00000008944a7825 */ /* 0x004fcc00078e004a */
[----:B------:R-:W2:Y:S01]  /*1e50*/  LDG.E.64 R74, desc[UR4][R74.64] ;  /* 0x000000044a4a7981 */ /* 0x000ea2000c1e1b00 */
[----:B-1----:R-:W-:-:S05]  /*1e60*/  IMAD.WIDE.U32 R76, R79, 0x4, R76 ;  /* 0x000000044f4c7825 */ /* 0x002fca00078e004c */
[----:B------:R1:W5:Y:S01]  /*1e70*/  LDG.E R0, desc[UR4][R76.64] ;  /* 0x000000044c007981 */ /* 0x000362000c1e1900 */
[--C-:B---3--:R-:W-:Y:S01]  /*1e80*/  SHF.R.U64 R94, R72, 0x10, R73.reuse ;  /* 0x00000010485e7819 */ /* 0x108fe20000001249 */
[----:B0-----:R-:W-:Y:S01]  /*1e90*/  IMAD.U32 R93, R73, 0x10000, RZ ;  /* 0x00010000495d7824 */ /* 0x001fe200078e00ff */
[----:B------:R-:W-:Y:S02]  /*1ea0*/  SHF.R.U32.HI R97, RZ, 0x10, R73 ;  /* 0x00000010ff617819 */ /* 0x000fe40000011649 */
[----:B------:R-:W-:Y:S02]  /*1eb0*/  SHF.L.U32 R73, R94, 0x10, RZ ;  /* 0x000000105e497819 */ /* 0x000fe400000006ff */
[----:B------:R-:W-:Y:S01]  /*1ec0*/  SHF.L.U32 R91, R72, 0x10, RZ ;  /* 0x00000010485b7819 */ /* 0x000fe200000006ff */
[C---:B------:R-:W-:Y:S02]  /*1ed0*/  FADD.FTZ R95, -R144.reuse, R93 ;  /* 0x0000005d905f7221 */ /* 0x040fe40000010100 */
[----:B------:R-:W-:-:S02]  /*1ee0*/  FADD.FTZ R73, -R144, R73 ;  /* 0x0000004990497221 */ /* 0x000fc40000010100 */
[----:B------:R-:W-:Y:S01]  /*1ef0*/  FADD.FTZ R91, -R144, R91 ;  /* 0x0000005b905b7221 */ /* 0x000fe20000010100 */
[----:B--2---:R-:W-:Y:S02]  /*1f00*/  MOV R79, R74 ;  /* 0x0000004a004f7202 */ /* 0x004fe40000000f00 */
[--C-:B------:R-:W-:Y:S02]  /*1f10*/  SHF.R.U64 R92, R74, 0x10, R75.reuse ;  /* 0x000000104a5c7819 */ /* 0x100fe4000000124b */
[----:B------:R-:W-:Y:S01]  /*1f20*/  SHF.L.U32 R79, R79, 0x10, RZ ;  /* 0x000000104f4f7819 */ /* 0x000fe200000006ff */
[----:B------:R-:W-:Y:S02]  /*1f30*/  IMAD.MOV.U32 R72, RZ, RZ, R75 ;  /* 0x000000ffff487224 */ /* 0x000fe400078e004b */
[----:B------:R-:W-:Y:S02]  /*1f40*/  IMAD.U32 R93, R92, 0x10000, RZ ;  /* 0x000100005c5d7824 */ /* 0x000fe400078e00ff */
[C---:B------:R-:W-:Y:S01]  /*1f50*/  FMUL.FTZ R92, R142.reuse, R73 ;  /* 0x000000498e5c7220 */ /* 0x040fe20000410000 */
[----:B------:R-:W-:Y:S01]  /*1f60*/  FMUL.FTZ R94, R13, R79 ;  /* 0x0000004f0d5e7220 */ /* 0x000fe20000410000 */
[----:B------:R-:W-:Y:S01]  /*1f70*/  FMUL.FTZ R91, R142, R91 ;  /* 0x0000005b8e5b7220 */ /* 0x000fe20000410000 */
[----:B------:R-:W-:Y:S01]  /*1f80*/  SHF.L.U32 R96, R72, 0x10, RZ ;  /* 0x0000001048607819 */ /* 0x000fe200000006ff */
[----:B------:R-:W-:Y:S01]  /*1f90*/  FADD.FTZ R33, R33, R93 ;  /* 0x0000005d21217221 */ /* 0x000fe20000010000 */
[-C--:B------:R-:W-:Y:S01]  /*1fa0*/  FFMA.FTZ R53, R92, R93.reuse, R53 ;  /* 0x0000005d5c357223 */ /* 0x080fe20000010035 */
[----:B------:R-:W-:Y:S01]  /*1fb0*/  SHF.R.U32.HI R74, RZ, 0x10, R75 ;  /* 0x00000010ff4a7819 */ /* 0x000fe2000001164b */
[----:B------:R-:W-:Y:S01]  /*1fc0*/  FMUL.FTZ R93, R12, R93 ;  /* 0x0000005d0c5d7220 */ /* 0x000fe20000410000 */
[----:B------:R-:W-:Y:S01]  /*1fd0*/  FMUL.FTZ R95, R142, R95 ;  /* 0x0000005f8e5f7220 */ /* 0x000fe20000410000 */
[----:B------:R-:W-:Y:S01]  /*1fe0*/  FADD.FTZ R72, R147, R94 ;  /* 0x0000005e93487221 */ /* 0x000fe20000010000 */
[----:B------:R-:W-:-:S02]  /*1ff0*/  IMAD.U32 R97, R97, 0x10000, RZ ;  /* 0x0001000061617824 */ /* 0x000fc400078e00ff */
[----:B------:R-:W-:Y:S01]  /*2000*/  FFMA.FTZ R73, R91, R94, R146 ;  /* 0x0000005e5b497223 */ /* 0x000fe20000010092 */
[----:B------:R-:W-:Y:S01]  /*2010*/  FADD.FTZ R34, R34, R96 ;  /* 0x0000006022227221 */ /* 0x000fe20000010000 */
[-C--:B------:R-:W-:Y:S01]  /*2020*/  FFMA.FTZ R54, R95, R96.reuse, R54 ;  /* 0x000000605f367223 */ /* 0x080fe20000010036 */
[----:B------:R-:W-:Y:S01]  /*2030*/  FADD.FTZ R75, R72, R93 ;  /* 0x0000005d484b7221 */ /* 0x000fe20000010000 */
[----:B-1----:R-:W-:Y:S01]  /*2040*/  FADD.FTZ R77, -R144, R97 ;  /* 0x00000061904d7221 */ /* 0x002fe20000010100 */
[----:B------:R-:W-:Y:S02]  /*2050*/  IMAD.U32 R76, R74, 0x10000, RZ ;  /* 0x000100004a4c7824 */ /* 0x000fe400078e00ff */
        /* <DEDUP_REMOVED lines=12> */
.L_x_681:
[----:B------:R-:W-:Y:S05]  /*2120*/  BSYNC B0 ;  /* 0x0000000000007941 */ /* 0x000fea0003800000 */
.L_x_671:
[----:B------:R-:W-:Y:S01]  /*2130*/  LOP3.LUT P4, RZ, R78, 0xff, RZ, 0xc0, !PT ;  /* 0x000000ff4eff7812 */ /* 0x000fe2000788c0ff */
[----:B------:R-:W-:Y:S01]  /*2140*/  UMOV UR11, 0xffffffff ;  /* 0xffffffff000b7882 */ /* 0x000fe20000000000 */
[----:B-1234-:R-:W-:Y:S02]  /*2150*/  SHF.R.U32.HI R73, RZ, 0x5, R81 ;  /* 0x00000005ff497819 */ /* 0x01efe40000011651 */
[----:B------:R-:W-:Y:S02]  /*2160*/  P2R R144, PR, RZ, 0x10 ;  /* 0x00000010ff907803 */ /* 0x000fe40000000000 */
[----:B------:R-:W-:-:S07]  /*2170*/  LOP3.LUT R72, R73, 0x7fffffc, RZ, 0xc0, !PT ;  /* 0x07fffffc49487812 */ /* 0x000fce00078ec0ff */
[----:B------:R-:W-:Y:S02]  /*2180*/  @!P4 IADD3 R72, R72, 0x4, RZ ;  /* 0x000000044848c810 */ /* 0x000fe40007ffe0ff */
[----:B------:R-:W-:Y:S01]  /*2190*/  LOP3.LUT P4, RZ, R81, 0x1f, RZ, 0xc0, !PT ;  /* 0x0000001f51ff7812 */ /* 0x000fe2000788c0ff */
[----:B------:R-:W-:-:S12]  /*21a0*/  BRA.DIV UR11, `(.L_x_690) ;  /* 0x0000002e0b047947 */ /* 0x000fd8000b800000 */
        /* <DEDUP_REMOVED lines=18> */
.L_x_785:
[----:B------:R-:W3:Y:S01]  /*22d0*/  S2R R77, SR_CgaCtaId ;  /* 0x00000000004d7919 */ /* 0x000ee20000008800 */
[----:B------:R-:W-:Y:S01]  /*22e0*/  @!P4 LOP3.LUT R73, R73, 0x3, RZ, 0xc0, !PT ;  /* 0x000000034949c812 */ /* 0x000fe200078ec0ff */
[----:B-1----:R-:W-:Y:S01]  /*22f0*/  FADD.FTZ R116, R117, R116 ;  /* 0x0000007475747221 */ /* 0x002fe20000010000 */
[----:B------:R-:W-:Y:S01]  /*2300*/  MOV R76, 0x400 ;  /* 0x00000400004c7802 */ /* 0x000fe20000000f00 */
[----:B0-2---:R-:W-:Y:S01]  /*2310*/  FADD.FTZ R117, R74, R75 ;  /* 0x0000004b4a757221 */ /* 0x005fe20000010000 */
[----:B------:R-:W-:Y:S05]  /*2320*/  WARPSYNC.ALL ;  /* 0x0000000000007948 */ /* 0x000fea0003800000 */
[----:B------:R-:W-:Y:S01]  /*2330*/  @!P4 IMAD.IADD R73, R72, 0x1, R73 ;  /* 0x000000014849c824 */ /* 0x000fe200078e0249 */
[----:B------:R-:W-:Y:S01]  /*2340*/  @P3 IADD3 R145, R145, -0x1, RZ ;  /* 0xffffffff91913810 */ /* 0x000fe20007ffe0ff */
[----:B------:R-:W-:Y:S01]  /*2350*/  BSSY B0, `(.L_x_691) ;  /* 0x0000092000007945 */ /* 0x000fe20003800000 */
[----:B------:R-:W-:-:S02]  /*2360*/  ISETP.NE.AND P5, PT, R8, RZ, PT ;  /* 0x000000ff0800720c */ /* 0x000fc40003fa5270 */
[----:B------:R-:W-:Y:S01]  /*2370*/  @P3 LOP3.LUT R80, R81, 0x7f, RZ, 0xc0, !PT ;  /* 0x0000007f51503812 */ /* 0x000fe200078ec0ff */
[----:B------:R-:W-:Y:S01]  /*2380*/  @P3 IMAD R145, R145, R82, RZ ;  /* 0x0000005291913224 */ /* 0x000fe200078e02ff */
        /* <DEDUP_REMOVED lines=11> */
[----:B------:R-:W-:Y:S01]  /*2440*/  FADD.FTZ R72, R75, R72 ;  /* 0x000000484b487221 */ /* 0x000fe20000010000 */
[----:B------:R-:W-:Y:S02]  /*2450*/  IMAD.MOV.U32 R75, RZ, RZ, RZ ;  /* 0x000000ffff4b7224 */ /* 0x000fe400078e00ff */
[----:B-1----:R-:W-:Y:S01]  /*2460*/  FADD.FTZ R149, R149, R76 ;  /* 0x0000004c95957221 */ /* 0x002fe20000010000 */
[----:B------:R-:W-:Y:S01]  /*2470*/  @P3 SHF.R.S32.HI R76, RZ, 0x1f, R145 ;  /* 0x0000001fff4c3819 */ /* 0x000fe20000011491 */
[----:B------:R-:W-:Y:S02]  /*2480*/  FADD.FTZ R72, R72, R77 ;  /* 0x0000004d48487221 */ /* 0x000fe40000010000 */
[----:B------:R-:W-:Y:S01]  /*2490*/  FADD.FTZ R78, R78, R149 ;  /* 0x000000954e4e7221 */ /* 0x000fe20000010000 */
[----:B------:R-:W-:Y:S01]  /*24a0*/  @P3 LEA.HI R145, R76, R145, RZ, 0x2 ;  /* 0x000000914c913211 */ /* 0x000fe200078f10ff */
[----:B------:R-:W-:-:S02]  /*24b0*/  FADD.FTZ R72, R79, R72 ;  /* 0x000000484f487221 */ /* 0x000fc40000010000 */
[----:B------:R-:W-:Y:S01]  /*24c0*/  FMUL.FTZ R74, R78, UR10 ;  /* 0x0000000a4e4a7c20 */ /* 0x000fe20008410000 */
[----:B------:R-:W-:Y:S01]  /*24d0*/  @P3 LEA.HI.SX32 R75, R145, R80, 0x1e ;  /* 0x00000050914b3211 */ /* 0x000fe200078ff2ff */
[----:B------:R-:W-:-:S03]  /*24e0*/  FMUL.FTZ R77, R72, UR10 ;  /* 0x0000000a484d7c20 */ /* 0x000fc60008410000 */
[----:B------:R-:W-:Y:S01]  /*24f0*/  FSEL R74, R74, RZ, !P4 ;  /* 0x000000ff4a4a7208 */ /* 0x000fe20006000000 */
[----:B------:R-:W-:Y:S06]  /*2500*/  @!P5 BRA `(.L_x_692) ;  /* 0x0000000400d8d947 */ /* 0x000fec0003800000 */
[----:B------:R-:W-:Y:S04]  /*2510*/  BSSY B1, `(.L_x_693) ;  /* 0x0000011000017945 */ /* 0x000fe80003800000 */
[----:B------:R-:W-:Y:S05]  /*2520*/  @P2 BRA `(.L_x_694) ;  /* 0x00000000001c2947 */ /* 0x000fea0003800000 */
[----:B------:R-:W-:Y:S01]  /*2530*/  UISETP.NE.U32.AND UP0, UPT, UR8, URZ, UPT ;  /* 0x0000003f0800728c */ /* 0x000fe2000bf05070 */
[----:B------:R-:W-:-:S03]  /*2540*/  HFMA2.MMA R76, -RZ, RZ, 0, 0 ;  /* 0x00000000ff4c7435 */ /* 0x000fc600000001ff */
[----:B------:R-:W-:-:S06]  /*2550*/  UISETP.NE.AND.EX UP0, UPT, UR9, URZ, UPT, UP0 ;  /* 0x0000003f0900728c */ /* 0x000fcc000bf05300 */
[----:B------:R-:W-:-:S13]  /*2560*/  PLOP3.LUT P4, PT, PT, PT, UP0, 0x80, 0x0 ;  /* 0x000000000000781c */ /* 0x000fda0003f8f008 */
[----:B------:R-:W-:Y:S05]  /*2570*/  @!P4 BRA `(.L_x_695) ;  /* 0x000000000028c947 */ /* 0x000fea0003800000 */
[----:B-----5:R-:W-:Y:S01]  /*2580*/  IMAD.U32 R76, R110, 0x10000, RZ ;  /* 0x000100006e4c7824 */ /* 0x020fe200078e00ff */
[----:B------:R-:W-:Y:S06]  /*2590*/  BRA `(.L_x_695) ;  /* 0x0000000000207947 */ /* 0x000fec0003800000 */
.L_x_694:
[----:B------:R-:W-:Y:S01]  /*25a0*/  UISETP.NE.U32.AND UP0, UPT, UR8, URZ, UPT ;  /* 0x0000003f0800728c */ /* 0x000fe2000bf05070 */
[----:B------:R-:W-:-:S03]  /*25b0*/  FFMA.FTZ R72, R143, R77, R74 ;  /* 0x0000004d8f487223 */ /* 0x000fc6000001004a */
[----:B------:R-:W-:Y:S01]  /*25c0*/  UISETP.NE.AND.EX UP0, UPT, UR9, URZ, UPT, UP0 ;  /* 0x0000003f0900728c */ /* 0x000fe2000bf05300 */
[----:B------:R-:W-:-:S04]  /*25d0*/  FADD.FTZ R73, R141, -R72 ;  /* 0x800000488d497221 */ /* 0x000fc80000010000 */
[----:B------:R-:W-:Y:S01]  /*25e0*/  FMUL.FTZ R76, R142, R73 ;  /* 0x000000498e4c7220 */ /* 0x000fe20000410000 */
[----:B------:R-:W-:-:S13]  /*25f0*/  PLOP3.LUT P4, PT, PT, PT, UP0, 0x80, 0x0 ;  /* 0x000000000000781c */ /* 0x000fda0003f8f008 */
[----:B-----5:R-:W-:-:S05]  /*2600*/  @P4 SHF.L.U32 R79, R110, 0x10, RZ ;  /* 0x000000106e4f4819 */ /* 0x020fca00000006ff */
[----:B------:R-:W-:-:S07]  /*2610*/  @P4 FADD.FTZ R76, R76, R79 ;  /* 0x0000004f4c4c4221 */ /* 0x000fce0000010000 */
.L_x_695:
[----:B------:R-:W-:Y:S05]  /*2620*/  BSYNC B1 ;  /* 0x0000000000017941 */ /* 0x000fea0003800000 */
.L_x_693:
[----:B------:R-:W0:Y:S01]  /*2630*/  @P3 LDC.64 R72, c[0x0][0x298] ;  /* 0x0000a600ff483b82 */ /* 0x000e220000000a00 */
[----:B-----5:R-:W-:Y:S01]  /*2640*/  @P3 LOP3.LUT P5, RZ, R7, 0xff, RZ, 0xc0, !PT ;  /* 0x000000ff07ff3812 */ /* 0x020fe200078ac0ff */
[----:B------:R-:W-:Y:S01]  /*2650*/  BSSY B1, `(.L_x_696) ;  /* 0x0000016000017945 */ /* 0x000fe20003800000 */
[----:B0-----:R-:W-:-:S04]  /*2660*/  @P3 FMUL.FTZ R73, R76, R73 ;  /* 0x000000494c493220 */ /* 0x001fc80000410000 */
[----:B------:R-:W-:-:S05]  /*2670*/  @P3 FMUL.FTZ R72, R73, R72 ;  /* 0x0000004849483220 */ /* 0x000fca0000410000 */
[----:B------:R-:W-:Y:S02]  /*2680*/  @P3 FSEL R72, R72, RZ, P5 ;  /* 0x000000ff48483208 */ /* 0x000fe40002800000 */
[----:B------:R-:W-:Y:S02]  /*2690*/  ISETP.NE.U32.AND P5, PT, RZ, UR6, PT ;  /* 0x00000006ff007c0c */ /* 0x000fe4000bfa5070 */
[----:B------:R-:W-:Y:S02]  /*26a0*/  @P3 F2FP.BF16.F32.PACK_AB R72, RZ, R72 ;  /* 0x00000048ff48323e */ /* 0x000fe400000010ff */
[----:B------:R-:W-:Y:S02]  /*26b0*/  ISETP.NE.AND.EX P5, PT, RZ, UR7, PT, P5 ;  /* 0x00000007ff007c0c */ /* 0x000fe4000bfa5350 */
[----:B------:R-:W-:-:S11]  /*26c0*/  @P3 PRMT R100, R72, 0x7610, R100 ;  /* 0x0000761048643816 */ /* 0x000fd60000000064 */
        /* <DEDUP_REMOVED lines=8> */
.L_x_697:
[----:B------:R-:W-:Y:S01]  /*2750*/  FFMA.FTZ R73, R140, R77, R74 ;  /* 0x0000004d8c497223 */ /* 0x000fe2000001004a */
[----:B------:R-:W-:-:S03]  /*2760*/  @P4 SHF.R.U64 R72, R110, 0x10, R111 ;  /* 0x000000106e484819 */ /* 0x000fc6000000126f */
[----:B------:R-:W-:Y:S02]  /*2770*/  FADD.FTZ R73, R138, -R73 ;  /* 0x800000498a497221 */ /* 0x000fe40000010000 */
[----:B------:R-:W-:Y:S02]  /*2780*/  @P4 IMAD.U32 R79, R72, 0x10000, RZ ;  /* 0x00010000484f4824 */ /* 0x000fe400078e00ff */
[----:B------:R-:W-:-:S04]  /*2790*/  FMUL.FTZ R76, R142, R73 ;  /* 0x000000498e4c7220 */ /* 0x000fc80000410000 */
[----:B------:R-:W-:-:S07]  /*27a0*/  @P4 FADD.FTZ R76, R76, R79 ;  /* 0x0000004f4c4c4221 */ /* 0x000fce0000010000 */
.L_x_698:
[----:B------:R-:W-:Y:S05]  /*27b0*/  BSYNC B1 ;  /* 0x0000000000017941 */ /* 0x000fea0003800000 */
.L_x_696:
[----:B------:R-:W0:Y:S01]  /*27c0*/  @P3 LDC.64 R72, c[0x0][0x298] ;  /* 0x0000a600ff483b82 */ /* 0x000e220000000a00 */
[----:B------:R-:W-:Y:S01]  /*27d0*/  @P3 LOP3.LUT P6, RZ, R7, 0xff00, RZ, 0xc0, !PT ;  /* 0x0000ff0007ff3812 */ /* 0x000fe200078cc0ff */
[----:B------:R-:W-:Y:S01]  /*27e0*/  BSSY B1, `(.L_x_699) ;  /* 0x0000012000017945 */ /* 0x000fe20003800000 */
[----:B0-----:R-:W-:Y:S01]  /*27f0*/  @P3 FMUL.FTZ R73, R76, R73 ;  /* 0x000000494c493220 */ /* 0x001fe20000410000 */
[----:B------:R-:W-:-:S03]  /*2800*/  @P5 F2FP.BF16.F32.PACK_AB R76, RZ, R76 ;  /* 0x0000004cff4c523e */ /* 0x000fc600000010ff */
[----:B------:R-:W-:Y:S01]  /*2810*/  @P3 FMUL.FTZ R72, R73, R72 ;  /* 0x0000004849483220 */ /* 0x000fe20000410000 */
[----:B------:R-:W-:-:S04]  /*2820*/  @P5 PRMT R101, R76, 0x7610, R101 ;  /* 0x000076104c655816 */ /* 0x000fc80000000065 */
[----:B------:R-:W-:-:S04]  /*2830*/  @P3 FSEL R72, R72, RZ, P6 ;  /* 0x000000ff48483208 */ /* 0x000fc80003000000 */
[----:B------:R-:W-:-:S04]  /*2840*/  @P3 F2FP.BF16.F32.PACK_AB R72, RZ, R72 ;  /* 0x00000048ff48323e */ /* 0x000fc800000010ff */
[----:B------:R-:W-:Y:S01]  /*2850*/  @P3 PRMT R112, R72, 0x7610, R112 ;  /* 0x0000761048703816 */ /* 0x000fe20000000070 */
[----:B------:R-:W-:Y:S06]  /*2860*/  @P2 BRA `(.L_x_700) ;  /* 0x0000000000102947 */ /* 0x000fec0003800000 */
[----:B------:R-:W-:Y:S01]  /*2870*/  MOV R76, RZ ;  /* 0x000000ff004c7202 */ /* 0x000fe20000000f00 */
[----:B------:R-:W-:Y:S06]  /*2880*/  @!P4 BRA `(.L_x_701) ;  /* 0x00000000001cc947 */ /* 0x000fec0003800000 */
[----:B------:R-:W-:Y:S01]  /*2890*/  IMAD.U32 R76, R111, 0x10000, RZ ;  /* 0x000100006f4c7824 */ /* 0x000fe200078e00ff */
[----:B------:R-:W-:Y:S06]  /*28a0*/  BRA `(.L_x_701) ;  /* 0x0000000000147947 */ /* 0x000fec0003800000 */
.L_x_700:
[----:B------:R-:W-:Y:S01]  /*28b0*/  FFMA.FTZ R72, R139, R77, R74 ;  /* 0x0000004d8b487223 */ /* 0x000fe2000001004a */
[----:B------:R-:W-:-:S03]  /*28c0*/  @P4 SHF.L.U32 R79, R111, 0x10, RZ ;  /* 0x000000106f4f4819 */ /* 0x000fc600000006ff */
[----:B------:R-:W-:-:S04]  /*28d0*/  FADD.FTZ R73, R137, -R72 ;  /* 0x8000004889497221 */ /* 0x000fc80000010000 */
[----:B------:R-:W-:-:S04]  /*28e0*/  FMUL.FTZ R76, R142, R73 ;  /* 0x000000498e4c7220 */ /* 0x000fc80000410000 */
[----:B------:R-:W-:-:S07]  /*28f0*/  @P4 FADD.FTZ R76, R76, R79 ;  /* 0x0000004f4c4c4221 */ /* 0x000fce0000010000 */
.L_x_701:
[----:B------:R-:W-:Y:S05]  /*2900*/  BSYNC B1 ;  /* 0x0000000000017941 */ /* 0x000fea0003800000 */
.L_x_699:
        /* <DEDUP_REMOVED lines=16> */
.L_x_703:
[----:B------:R-:W-:Y:S01]  /*2a10*/  FFMA.FTZ R73, R136, R77, R74 ;  /* 0x0000004d88497223 */ /* 0x000fe2000001004a */
[----:B------:R-:W-:-:S03]  /*2a20*/  @P4 SHF.R.U32.HI R72, RZ, 0x10, R111 ;  /* 0x00000010ff484819 */ /* 0x000fc6000001166f */
[----:B------:R-:W-:Y:S02]  /*2a30*/  FADD.FTZ R73, R134, -R73 ;  /* 0x8000004986497221 */ /* 0x000fe40000010000 */
[----:B------:R-:W-:Y:S02]  /*2a40*/  @P4 IMAD.U32 R79, R72, 0x10000, RZ ;  /* 0x00010000484f4824 */ /* 0x000fe400078e00ff */
[----:B------:R-:W-:-:S04]  /*2a50*/  FMUL.FTZ R76, R142, R73 ;  /* 0x000000498e4c7220 */ /* 0x000fc80000410000 */
[----:B------:R-:W-:-:S07]  /*2a60*/  @P4 FADD.FTZ R76, R76, R79 ;  /* 0x0000004f4c4c4221 */ /* 0x000fce0000010000 */
.L_x_704:
[----:B------:R-:W-:Y:S05]  /*2a70*/  BSYNC B1 ;  /* 0x0000000000017941 */ /* 0x000fea0003800000 */
.L_x_702:
[----:B------:R-:W0:Y:S01]  /*2a80*/  @P3 LDC.64 R72, c[0x0][0x298] ;  /* 0x0000a600ff483b82 */ /* 0x000e220000000a00 */
[----:B------:R-:W-:Y:S01]  /*2a90*/  @P3 LOP3.LUT P4, RZ, R7, 0xff000000, RZ, 0xc0, !PT ;  /* 0xff00000007ff3812 */ /* 0x000fe2000788c0ff */
[----:B0-----:R-:W-:Y:S01]  /*2aa0*/  @P3 FMUL.FTZ R73, R76, R73 ;  /* 0x000000494c493220 */ /* 0x001fe20000410000 */
[----:B------:R-:W-:-:S03]  /*2ab0*/  @P5 F2FP.BF16.F32.PACK_AB R76, RZ, R76 ;  /* 0x0000004cff4c523e */ /* 0x000fc600000010ff */
[----:B------:R-:W-:Y:S01]  /*2ac0*/  @P3 FMUL.FTZ R72, R73, R72 ;  /* 0x0000004849483220 */ /* 0x000fe20000410000 */
[----:B------:R-:W-:-:S04]  /*2ad0*/  @P5 PRMT R118, R76, 0x7610, R118 ;  /* 0x000076104c765816 */ /* 0x000fc80000000076 */
[----:B------:R-:W-:-:S04]  /*2ae0*/  @P3 FSEL R72, R72, RZ, P4 ;  /* 0x000000ff48483208 */ /* 0x000fc80002000000 */
        /* <DEDUP_REMOVED lines=10> */
.L_x_705:
        /* <DEDUP_REMOVED lines=11> */
.L_x_707:
[----:B------:R-:W-:Y:S05]  /*2c40*/  BSYNC B1 ;  /* 0x0000000000017941 */ /* 0x000fea0003800000 */
.L_x_706:
[----:B------:R-:W-:Y:S01]  /*2c50*/  IADD3 R9, R9, 0x80, RZ ;  /* 0x0000008009097810 */ /* 0x000fe20007ffe0ff */
[----:B------:R-:W-:-:S07]  /*2c60*/  VIADD R75, R75, 0x80 ;  /* 0x000000804b4b7836 */ /* 0x000fce0000000000 */
.L_x_692:
[----:B------:R-:W-:Y:S05]  /*2c70*/  BSYNC B0 ;  /* 0x0000000000007941 */ /* 0x000fea0003800000 */
.L_x_691:
[----:B------:R-:W-:Y:S01]  /*2c80*/  ISETP.NE.AND P4, PT, R6, RZ, PT ;  /* 0x000000ff0600720c */ /* 0x000fe20003f85270 */
[----:B------:R-:W-:-:S12]  /*2c90*/  BSSY B0, `(.L_x_708) ;  /* 0x0000078000007945 */ /* 0x000fd80003800000 */
[----:B------:R-:W-:Y:S05]  /*2ca0*/  @!P4 BRA `(.L_x_709) ;  /* 0x0000000400d8c947 */ /* 0x000fea0003800000 */
        /* <DEDUP_REMOVED lines=9> */
.L_x_711:
[----:B------:R-:W-:Y:S01]  /*2d40*/  UISETP.NE.U32.AND UP0, UPT, UR8, URZ, UPT ;  /* 0x0000003f0800728c */ /* 0x000fe2000bf05070 */
[----:B01----:R-:W-:-:S03]  /*2d50*/  FFMA.FTZ R72, R135, R77, R74 ;  /* 0x0000004d87487223 */ /* 0x003fc6000001004a */
[----:B------:R-:W-:Y:S01]  /*2d60*/  UISETP.NE.AND.EX UP0, UPT, UR9, URZ, UPT, UP0 ;  /* 0x0000003f0900728c */ /* 0x000fe2000bf05300 */
[----:B------:R-:W-:-:S04]  /*2d70*/  FADD.FTZ R73, R133, -R72 ;  /* 0x8000004885497221 */ /* 0x000fc80000010000 */
[----:B------:R-:W-:Y:S01]  /*2d80*/  FMUL.FTZ R76, R142, R73 ;  /* 0x000000498e4c7220 */ /* 0x000fe20000410000 */
[----:B------:R-:W-:-:S13]  /*2d90*/  PLOP3.LUT P4, PT, PT, PT, UP0, 0x80, 0x0 ;  /* 0x000000000000781c */ /* 0x000fda0003f8f008 */
[----:B-----5:R-:W-:-:S05]  /*2da0*/  @P4 SHF.L.U32 R79, R108, 0x10, RZ ;  /* 0x000000106c4f4819 */ /* 0x020fca00000006ff */
[----:B------:R-:W-:-:S07]  /*2db0*/  @P4 FADD.FTZ R76, R76, R79 ;  /* 0x0000004f4c4c4221 */ /* 0x000fce0000010000 */
.L_x_712:
[----:B------:R-:W-:Y:S05]  /*2dc0*/  BSYNC B1 ;  /* 0x0000000000017941 */ /* 0x000fea0003800000 */
.L_x_710:
[----:B01----:R-:W0:Y:S01]  /*2dd0*/  @P3 LDC.64 R72, c[0x0][0x298] ;  /* 0x0000a600ff483b82 */ /* 0x003e220000000a00 */
        /* <DEDUP_REMOVED lines=17> */
.L_x_714:
[----:B------:R-:W-:Y:S01]  /*2ef0*/  FFMA.FTZ R73, R132, R77, R74 ;  /* 0x0000004d84497223 */ /* 0x000fe2000001004a */
[----:B------:R-:W-:-:S03]  /*2f00*/  @P4 SHF.R.U64 R72, R108, 0x10, R109 ;  /* 0x000000106c484819 */ /* 0x000fc6000000126d */
[----:B------:R-:W-:Y:S02]  /*2f10*/  FADD.FTZ R73, R130, -R73 ;  /* 0x8000004982497221 */ /* 0x000fe40000010000 */
[----:B------:R-:W-:Y:S02]  /*2f20*/  @P4 IMAD.U32 R79, R72, 0x10000, RZ ;  /* 0x00010000484f4824 */ /* 0x000fe400078e00ff */
[----:B------:R-:W-:-:S04]  /*2f30*/  FMUL.FTZ R76, R142, R73 ;  /* 0x000000498e4c7220 */ /* 0x000fc80000410000 */
[----:B------:R-:W-:-:S07]  /*2f40*/  @P4 FADD.FTZ R76, R76, R79 ;  /* 0x0000004f4c4c4221 */ /* 0x000fce0000010000 */
.L_x_715:
[----:B------:R-:W-:Y:S05]  /*2f50*/  BSYNC B1 ;  /* 0x0000000000017941 */ /* 0x000fea0003800000 */
.L_x_713:
        /* <DEDUP_REMOVED lines=15> */
.L_x_717:
[----:B------:R-:W-:Y:S01]  /*3050*/  FFMA.FTZ R72, R131, R77, R74 ;  /* 0x0000004d83487223 */ /* 0x000fe2000001004a */
[----:B------:R-:W-:-:S03]  /*3060*/  @P4 SHF.L.U32 R79, R109, 0x10, RZ ;  /* 0x000000106d4f4819 */ /* 0x000fc600000006ff */
[----:B------:R-:W-:-:S04]  /*3070*/  FADD.FTZ R73, R129, -R72 ;  /* 0x8000004881497221 */ /* 0x000fc80000010000 */
[----:B------:R-:W-:-:S04]  /*3080*/  FMUL.FTZ R76, R142, R73 ;  /* 0x000000498e4c7220 */ /* 0x000fc80000410000 */
[----:B------:R-:W-:-:S07]  /*3090*/  @P4 FADD.FTZ R76, R76, R79 ;  /* 0x0000004f4c4c4221 */ /* 0x000fce0000010000 */
.L_x_718:
[----:B------:R-:W-:Y:S05]  /*30a0*/  BSYNC B1 ;  /* 0x0000000000017941 */ /* 0x000fea0003800000 */
.L_x_716:
        /* <DEDUP_REMOVED lines=16> */
.L_x_720:
[----:B------:R-:W-:Y:S01]  /*31b0*/  FFMA.FTZ R72, R128, R77, R74 ;  /* 0x0000004d80487223 */ /* 0x000fe2000001004a */
[----:B------:R-:W-:-:S03]  /*31c0*/  @P4 SHF.R.U32.HI R76, RZ, 0x10, R109 ;  /* 0x00000010ff4c4819 */ /* 0x000fc6000001166d */
[----:B------:R-:W-:Y:S02]  /*31d0*/  FADD.FTZ R73, R127, -R72 ;  /* 0x800000487f497221 */ /* 0x000fe40000010000 */
[----:B------:R-:W-:Y:S02]  /*31e0*/  @P4 IMAD.U32 R79, R76, 0x10000, RZ ;  /* 0x000100004c4f4824 */ /* 0x000fe400078e00ff */
[----:B------:R-:W-:-:S04]  /*31f0*/  FMUL.FTZ R76, R142, R73 ;  /* 0x000000498e4c7220 */ /* 0x000fc80000410000 */
[----:B------:R-:W-:-:S07]  /*3200*/  @P4 FADD.FTZ R76, R76, R79 ;  /* 0x0000004f4c4c4221 */ /* 0x000fce0000010000 */
.L_x_721:
[----:B------:R-:W-:Y:S05]  /*3210*/  BSYNC B1 ;  /* 0x0000000000017941 */ /* 0x000fea0003800000 */
.L_x_719:
        /* <DEDUP_REMOVED lines=17> */
.L_x_722:
        /* <DEDUP_REMOVED lines=11> */
.L_x_724:
[----:B------:R-:W-:Y:S05]  /*33e0*/  BSYNC B1 ;  /* 0x0000000000017941 */ /* 0x000fea0003800000 */
.L_x_723:
[----:B------:R-:W-:Y:S01]  /*33f0*/  IADD3 R9, R9, 0x80, RZ ;  /* 0x0000008009097810 */ /* 0x000fe20007ffe0ff */
[----:B------:R-:W-:-:S07]  /*3400*/  VIADD R75, R75, 0x80 ;  /* 0x000000804b4b7836 */ /* 0x000fce0000000000 */
.L_x_709:
[----:B------:R-:W-:Y:S05]  /*3410*/  BSYNC B0 ;  /* 0x0000000000007941 */ /* 0x000fea0003800000 */
.L_x_708:
[----:B------:R-:W-:Y:S04]  /*3420*/  BSSY B0, `(.L_x_725) ;  /* 0x0000078000007945 */ /* 0x000fe80003800000 */
        /* <DEDUP_REMOVED lines=10> */
.L_x_728:
        /* <DEDUP_REMOVED lines=8> */
.L_x_729:
[----:B------:R-:W-:Y:S05]  /*3550*/  BSYNC B1 ;  /* 0x0000000000017941 */ /* 0x000fea0003800000 */
.L_x_727:
        /* <DEDUP_REMOVED lines=18> */
.L_x_731:
[----:B------:R-:W-:Y:S01]  /*3680*/  FFMA.FTZ R72, R120, R77, R74 ;  /* 0x0000004d78487223 */ /* 0x000fe2000001004a */
[----:B------:R-:W-:-:S03]  /*3690*/  @P4 SHF.R.U64 R76, R106, 0x10, R107 ;  /* 0x000000106a4c4819 */ /* 0x000fc6000000126b */
[----:B------:R-:W-:Y:S02]  /*36a0*/  FADD.FTZ R73, R125, -R72 ;  /* 0x800000487d497221 */ /* 0x000fe40000010000 */
[----:B------:R-:W-:Y:S02]  /*36b0*/  @P4 IMAD.U32 R79, R76, 0x10000, RZ ;  /* 0x000100004c4f4824 */ /* 0x000fe400078e00ff */
[----:B------:R-:W-:-:S04]  /*36c0*/  FMUL.FTZ R76, R142, R73 ;  /* 0x000000498e4c7220 */ /* 0x000fc80000410000 */
[----:B------:R-:W-:-:S07]  /*36d0*/  @P4 FADD.FTZ R76, R76, R79 ;  /* 0x0000004f4c4c4221 */ /* 0x000fce0000010000 */
.L_x_732:
[----:B------:R-:W-:Y:S05]  /*36e0*/  BSYNC B1 ;  /* 0x0000000000017941 */ /* 0x000fea0003800000 */
.L_x_730:
        /* <DEDUP_REMOVED lines=15> */
.L_x_734:
[----:B------:R-:W-:Y:S01]  /*37e0*/  FFMA.FTZ R73, R119, R77, R74 ;  /* 0x0000004d77497223 */ /* 0x000fe2000001004a */
[----:B------:R-:W-:-:S03]  /*37f0*/  @P4 SHF.L.U32 R79, R107, 0x10, RZ ;  /* 0x000000106b4f4819 */ /* 0x000fc600000006ff */
[----:B------:R-:W-:-:S04]  /*3800*/  FADD.FTZ R73, R124, -R73 ;  /* 0x800000497c497221 */ /* 0x000fc80000010000 */
[----:B------:R-:W-:-:S04]  /*3810*/  FMUL.FTZ R76, R142, R73 ;  /* 0x000000498e4c7220 */ /* 0x000fc80000410000 */
[----:B------:R-:W-:-:S07]  /*3820*/  @P4 FADD.FTZ R76, R76, R79 ;  /* 0x0000004f4c4c4221 */ /* 0x000fce0000010000 */
.L_x_735:
[----:B------:R-:W-:Y:S05]  /*3830*/  BSYNC B1 ;  /* 0x0000000000017941 */ /* 0x000fea0003800000 */
.L_x_733:
        /* <DEDUP_REMOVED lines=16> */
.L_x_737:
[----:B------:R-:W-:Y:S01]  /*3940*/  FFMA.FTZ R72, R122, R77, R74 ;  /* 0x0000004d7a487223 */ /* 0x000fe2000001004a */
[----:B------:R-:W-:-:S03]  /*3950*/  @P4 SHF.R.U32.HI R76, RZ, 0x10, R107 ;  /* 0x00000010ff4c4819 */ /* 0x000fc6000001166b */
[----:B------:R-:W-:Y:S02]  /*3960*/  FADD.FTZ R73, R123, -R72 ;  /* 0x800000487b497221 */ /* 0x000fe40000010000 */
[----:B------:R-:W-:Y:S02]  /*3970*/  @P4 IMAD.U32 R79, R76, 0x10000, RZ ;  /* 0x000100004c4f4824 */ /* 0x000fe400078e00ff */
[----:B------:R-:W-:-:S04]  /*3980*/  FMUL.FTZ R76, R142, R73 ;  /* 0x000000498e4c7220 */ /* 0x000fc80000410000 */
[----:B------:R-:W-:-:S07]  /*3990*/  @P4 FADD.FTZ R76, R76, R79 ;  /* 0x0000004f4c4c4221 */ /* 0x000fce0000010000 */
.L_x_738:
[----:B------:R-:W-:Y:S05]  /*39a0*/  BSYNC B1 ;  /* 0x0000000000017941 */ /* 0x000fea0003800000 */
.L_x_736:
        /* <DEDUP_REMOVED lines=17> */
.L_x_739:
        /* <DEDUP_REMOVED lines=11> */
.L_x_741:
[----:B------:R-:W-:Y:S05]  /*3b70*/  BSYNC B1 ;  /* 0x0000000000017941 */ /* 0x000fea0003800000 */
.L_x_740:
[----:B------:R-:W-:Y:S01]  /*3b80*/  IADD3 R9, R9, 0x80, RZ ;  /* 0x0000008009097810 */ /* 0x000fe20007ffe0ff */
[----:B------:R-:W-:-:S07]  /*3b90*/  VIADD R75, R75, 0x80 ;  /* 0x000000804b4b7836 */ /* 0x000fce0000000000 */
.L_x_726:
[----:B------:R-:W-:Y:S05]  /*3ba0*/  BSYNC B0 ;  /* 0x0000000000007941 */ /* 0x000fea0003800000 */
.L_x_725:
        /* <DEDUP_REMOVED lines=11> */
.L_x_745:
        /* <DEDUP_REMOVED lines=8> */
.L_x_746:
[----:B------:R-:W-:Y:S05]  /*3ce0*/  BSYNC B1 ;  /* 0x0000000000017941 */ /* 0x000fea0003800000 */
.L_x_744:
        /* <DEDUP_REMOVED lines=18> */
.L_x_748:
[----:B------:R-:W-:Y:S01]  /*3e10*/  FFMA.FTZ R72, R84, R77, R74 ;  /* 0x0000004d54487223 */ /* 0x000fe2000001004a */
[----:B------:R-:W-:-:S03]  /*3e20*/  @P4 SHF.R.U64 R76, R104, 0x10, R105 ;  /* 0x00000010684c4819 */ /* 0x000fc60000001269 */
[----:B------:R-:W-:Y:S02]  /*3e30*/  FADD.FTZ R73, R87, -R72 ;  /* 0x8000004857497221 */ /* 0x000fe40000010000 */
[----:B------:R-:W-:Y:S02]  /*3e40*/  @P4 IMAD.U32 R79, R76, 0x10000, RZ ;  /* 0x000100004c4f4824 */ /* 0x000fe400078e00ff */
[----:B------:R-:W-:-:S04]  /*3e50*/  FMUL.FTZ R76, R142, R73 ;  /* 0x000000498e4c7220 */ /* 0x000fc80000410000 */
[----:B------:R-:W-:-:S07]  /*3e60*/  @P4 FADD.FTZ R76, R76, R79 ;  /* 0x0000004f4c4c4221 */ /* 0x000fce0000010000 */
.L_x_749:
[----:B------:R-:W-:Y:S05]  /*3e70*/  BSYNC B1 ;  /* 0x0000000000017941 */ /* 0x000fea0003800000 */
.L_x_747:
        /* <DEDUP_REMOVED lines=15> */
.L_x_751:
[----:B------:R-:W-:Y:S01]  /*3f70*/  FFMA.FTZ R73, R85, R77, R74 ;  /* 0x0000004d55497223 */ /* 0x000fe2000001004a */
[----:B------:R-:W-:-:S03]  /*3f80*/  @P4 SHF.L.U32 R79, R105, 0x10, RZ ;  /* 0x00000010694f4819 */ /* 0x000fc600000006ff */
[----:B------:R-:W-:-:S04]  /*3f90*/  FADD.FTZ R73, R88, -R73 ;  /* 0x8000004958497221 */ /* 0x000fc80000010000 */
[----:B------:R-:W-:-:S04]  /*3fa0*/  FMUL.FTZ R76, R142, R73 ;  /* 0x000000498e4c7220 */ /* 0x000fc80000410000 */
[----:B------:R-:W-:-:S07]  /*3fb0*/  @P4 FADD.FTZ R76, R76, R79 ;  /* 0x0000004f4c4c4221 */ /* 0x000fce0000010000 */
.L_x_752:
[----:B------:R-:W-:Y:S05]  /*3fc0*/  BSYNC B1 ;  /* 0x0000000000017941 */ /* 0x000fea0003800000 */
.L_x_750:
        /* <DEDUP_REMOVED lines=16> */
.L_x_754:
[----:B------:R-:W-:Y:S01]  /*40d0*/  FFMA.FTZ R72, R90, R77, R74 ;  /* 0x0000004d5a487223 */ /* 0x000fe2000001004a */
[----:B------:R-:W-:-:S03]  /*40e0*/  @P4 SHF.R.U32.HI R76, RZ, 0x10, R105 ;  /* 0x00000010ff4c4819 */ /* 0x000fc60000011669 */
[----:B------:R-:W-:Y:S02]  /*40f0*/  FADD.FTZ R73, R89, -R72 ;  /* 0x8000004859497221 */ /* 0x000fe40000010000 */
[----:B------:R-:W-:Y:S02]  /*4100*/  @P4 IMAD.U32 R79, R76, 0x10000, RZ ;  /* 0x000100004c4f4824 */ /* 0x000fe400078e00ff */
[----:B------:R-:W-:-:S04]  /*4110*/  FMUL.FTZ R76, R142, R73 ;  /* 0x000000498e4c7220 */ /* 0x000fc80000410000 */
[----:B------:R-:W-:-:S07]  /*4120*/  @P4 FADD.FTZ R76, R76, R79 ;  /* 0x0000004f4c4c4221 */ /* 0x000fce0000010000 */
.L_x_755:
[----:B------:R-:W-:Y:S05]  /*4130*/  BSYNC B1 ;  /* 0x0000000000017941 */ /* 0x000fea0003800000 */
.L_x_753:
        /* <DEDUP_REMOVED lines=17> */
.L_x_756:
        /* <DEDUP_REMOVED lines=11> */
.L_x_758:
[----:B------:R-:W-:Y:S05]  /*4300*/  BSYNC B1 ;  /* 0x0000000000017941 */ /* 0x000fea0003800000 */
.L_x_757:
[----:B------:R-:W-:Y:S01]  /*4310*/  IADD3 R9, R9, 0x80, RZ ;  /* 0x0000008009097810 */ /* 0x000fe20007ffe0ff */
[----:B------:R-:W-:-:S07]  /*4320*/  VIADD R75, R75, 0x80 ;  /* 0x000000804b4b7836 */ /* 0x000fce0000000000 */
.L_x_743:
[----:B------:R-:W-:Y:S05]  /*4330*/  BSYNC B0 ;  /* 0x0000000000007941 */ /* 0x000fea0003800000 */
.L_x_742:
        /* <DEDUP_REMOVED lines=12> */
.L_x_762:
        /* <DEDUP_REMOVED lines=8> */
.L_x_763:
[----:B------:R-:W-:Y:S05]  /*4480*/  BSYNC B1 ;  /* 0x0000000000017941 */ /* 0x000fea0003800000 */
.L_x_761:
        /* <DEDUP_REMOVED lines=18> */
.L_x_765:
[----:B------:R-:W-:Y:S01]  /*45b0*/  FFMA.FTZ R72, R92, R77, R74 ;  /* 0x0000004d5c487223 */ /* 0x000fe2000001004a */
[----:B------:R-:W-:-:S03]  /*45c0*/  @P4 SHF.R.U64 R76, R102, 0x10, R103 ;  /* 0x00000010664c4819 */ /* 0x000fc60000001267 */
[----:B------:R-:W-:Y:S01]  /*45d0*/  FADD.FTZ R73, R93, -R72 ;  /* 0x800000485d497221 */ /* 0x000fe20000010000 */
[----:B------:R-:W-:-:S03]  /*45e0*/  @P4 SHF.L.U32 R79, R76, 0x10, RZ ;  /* 0x000000104c4f4819 */ /* 0x000fc600000006ff */
[----:B------:R-:W-:-:S04]  /*45f0*/  FMUL.FTZ R76, R142, R73 ;  /* 0x000000498e4c7220 */ /* 0x000fc80000410000 */
[----:B------:R-:W-:-:S07]  /*4600*/  @P4 FADD.FTZ R76, R76, R79 ;  /* 0x0000004f4c4c4221 */ /* 0x000fce0000010000 */
.L_x_766:
[----:B------:R-:W-:Y:S05]  /*4610*/  BSYNC B1 ;  /* 0x0000000000017941 */ /* 0x000fea0003800000 */
.L_x_764:
        /* <DEDUP_REMOVED lines=11> */
[----:B------:R-:W-:Y:S01]  /*46d0*/  HFMA2.MMA R76, -RZ, RZ, 0, 0 ;  /* 0x00000000ff4c7435 */ /* 0x000fe200000001ff */
[----:B------:R-:W-:Y:S10]  /*46e0*/  @!P4 BRA `(.L_x_769) ;  /* 0x00000000001cc947 */ /* 0x000ff40003800000 */
[----:B------:R-:W-:Y:S01]  /*46f0*/  IMAD.U32 R76, R103, 0x10000, RZ ;  /* 0x00010000674c7824 */ /* 0x000fe200078e00ff */
[----:B------:R-:W-:Y:S06]  /*4700*/  BRA `(.L_x_769) ;  /* 0x0000000000147947 */ /* 0x000fec0003800000 */
.L_x_768:
[----:B------:R-:W-:Y:S01]  /*4710*/  FFMA.FTZ R73, R95, R77, R74 ;  /* 0x0000004d5f497223 */ /* 0x000fe2000001004a */
[----:B------:R-:W-:-:S03]  /*4720*/  @P4 SHF.L.U32 R79, R103, 0x10, RZ ;  /* 0x00000010674f4819 */ /* 0x000fc600000006ff */
[----:B------:R-:W-:-:S04]  /*4730*/  FADD.FTZ R73, R96, -R73 ;  /* 0x8000004960497221 */ /* 0x000fc80000010000 */
[----:B------:R-:W-:-:S04]  /*4740*/  FMUL.FTZ R76, R142, R73 ;  /* 0x000000498e4c7220 */ /* 0x000fc80000410000 */
[----:B------:R-:W-:-:S07]  /*4750*/  @P4 FADD.FTZ R76, R76, R79 ;  /* 0x0000004f4c4c4221 */ /* 0x000fce0000010000 */
.L_x_769:
[----:B------:R-:W-:Y:S05]  /*4760*/  BSYNC B1 ;  /* 0x0000000000017941 */ /* 0x000fea0003800000 */
.L_x_767:
        /* <DEDUP_REMOVED lines=16> */
.L_x_771:
[----:B------:R-:W-:Y:S01]  /*4870*/  FFMA.FTZ R74, R98, R77, R74 ;  /* 0x0000004d624a7223 */ /* 0x000fe2000001004a */
[----:B------:R-:W-:-:S03]  /*4880*/  @P4 SHF.R.U32.HI R72, RZ, 0x10, R103 ;  /* 0x00000010ff484819 */ /* 0x000fc60000011667 */
[----:B------:R-:W-:Y:S01]  /*4890*/  FADD.FTZ R73, R97, -R74 ;  /* 0x8000004a61497221 */ /* 0x000fe20000010000 */
[----:B------:R-:W-:-:S03]  /*48a0*/  @P4 SHF.L.U32 R77, R72, 0x10, RZ ;  /* 0x00000010484d4819 */ /* 0x000fc600000006ff */
[----:B------:R-:W-:-:S04]  /*48b0*/  FMUL.FTZ R142, R142, R73 ;  /* 0x000000498e8e7220 */ /* 0x000fc80000410000 */
[----:B------:R-:W-:-:S07]  /*48c0*/  @P4 FADD.FTZ R142, R142, R77 ;  /* 0x0000004d8e8e4221 */ /* 0x000fce0000010000 */
.L_x_772:
[----:B------:R-:W-:Y:S05]  /*48d0*/  BSYNC B1 ;  /* 0x0000000000017941 */ /* 0x000fea0003800000 */
.L_x_770:
        /* <DEDUP_REMOVED lines=17> */
.L_x_773:
        /* <DEDUP_REMOVED lines=10> */
.L_x_760:
[----:B------:R-:W-:Y:S05]  /*4a90*/  BSYNC B0 ;  /* 0x0000000000007941 */ /* 0x000fea0003800000 */
.L_x_759:
[----:B------:R-:W-:Y:S02]  /*4aa0*/  IADD3 R31, R31, UR12, RZ ;  /* 0x0000000c1f1f7c10 */ /* 0x000fe4000fffe0ff */
[----:B------:R-:W-:Y:S02]  /*4ab0*/  ISETP.NE.AND P3, PT, R144, RZ, PT ;  /* 0x000000ff9000720c */ /* 0x000fe40003f65270 */
[----:B------:R-:W-:Y:S02]  /*4ac0*/  ISETP.GE.AND P2, PT, R31, UR13, PT ;  /* 0x0000000d1f007c0c */ /* 0x000fe4000bf46270 */
[----:B01----:R-:W-:-:S11]  /*4ad0*/  SEL R78, RZ, 0x1, P3 ;  /* 0x00000001ff4e7807 */ /* 0x003fd60001800000 */
[----:B------:R-:W-:Y:S05]  /*4ae0*/  @!P2 BRA `(.L_x_774) ;  /* 0xffffffbc0000a947 */ /* 0x000fea000383ffff */
.L_x_670:
[----:B-----5:R-:W0:Y:S01]  /*4af0*/  S2R R0, SR_TID.X ;  /* 0x0000000000007919 */ /* 0x020e220000002100 */
[----:B------:R-:W0:Y:S01]  /*4b00*/  S2UR UR11, SR_CTAID.X ;  /* 0x00000000000b79c3 */ /* 0x000e220000002500 */
[----:B------:R-:W-:Y:S02]  /*4b10*/  ISETP.NE.AND P4, PT, R8, RZ, PT ;  /* 0x000000ff0800720c */ /* 0x000fe40003f85270 */
[----:B------:R-:W-:Y:S02]  /*4b20*/  ISETP.NE.AND P3, PT, R6, RZ, PT ;  /* 0x000000ff0600720c */ /* 0x000fe40003f65270 */
[----:B------:R-:W-:-:S03]  /*4b30*/  ISETP.NE.AND P2, PT, R2, RZ, PT ;  /* 0x000000ff0200720c */ /* 0x000fc60003f45270 */
[----:B------:R-:W1:Y:S08]  /*4b40*/  @P0 LDC.64 R12, c[0x0][0x2d8] ;  /* 0x0000b600ff0c0b82 */ /* 0x000e700000000a00 */
[----:B------:R-:W3:Y:S08]  /*4b50*/  @P4 LDC.64 R2, c[0x0][0x2d0] ;  /* 0x0000b400ff024b82 */ /* 0x000ef00000000a00 */
[----:B------:R-:W4:Y:S01]  /*4b60*/  @P4 LDC.64 R4, c[0x0][0x2d8] ;  /* 0x0000b600ff044b82 */ /* 0x000f220000000a00 */
[----:B0-----:R-:W-:-:S07]  /*4b70*/  LEA.HI R11, R0, UR11, RZ, 0x19 ;  /* 0x0000000b000b7c11 */ /* 0x001fce000f8fc8ff */
[----:B------:R-:W0:Y:S01]  /*4b80*/  @P3 LDC.64 R6, c[0x0][0x2d0] ;  /* 0x0000b400ff063b82 */ /* 0x000e220000000a00 */
[----:B------:R-:W-:Y:S01]  /*4b90*/  LOP3.LUT R19, R0, 0x7f, RZ, 0xc0, !PT ;  /* 0x0000007f00137812 */ /* 0x000fe200078ec0ff */
[----:B------:R-:W-:-:S06]  /*4ba0*/  IMAD R82, R11, R82, RZ ;  /* 0x000000520b527224 */ /* 0x000fcc00078e02ff */
[----:B------:R-:W2:Y:S01]  /*4bb0*/  @P3 LDC.64 R8, c[0x0][0x2d8] ;  /* 0x0000b600ff083b82 */ /* 0x000ea20000000a00 */
[----:B------:R-:W-:-:S05]  /*4bc0*/  LEA.HI R19, R82, R19, RZ, 0x1e ;  /* 0x0000001352137211 */ /* 0x000fca00078ff0ff */
[C---:B---3--:R-:W-:Y:S02]  /*4bd0*/  @P4 IMAD.WIDE.U32 R2, R19.reuse, 0x10, R2 ;  /* 0x0000001013024825 */ /* 0x048fe400078e0002 */
[----:B------:R-:W3:Y:S02]  /*4be0*/  @P0 LDC.64 R10, c[0x0][0x2d0] ;  /* 0x0000b400ff0a0b82 */ /* 0x000ee40000000a00 */
[C---:B----4-:R-:W-:Y:S01]  /*4bf0*/  @P4 IMAD.WIDE.U32 R4, R19.reuse, 0x10, R4 ;  /* 0x0000001013044825 */ /* 0x050fe200078e0004 */
[----:B------:R4:W-:Y:S03]  /*4c00*/  @P4 STG.E.128 desc[UR4][R2.64], R48 ;  /* 0x0000003002004986 */ /* 0x0009e6000c101d04 */
[----:B------:R-:W-:Y:S01]  /*4c10*/  @P4 VIADD R19, R19, 0x80 ;  /* 0x0000008013134836 */ /* 0x000fe20000000000 */
[----:B------:R4:W-:Y:S01]  /*4c20*/  @P4 STG.E.128 desc[UR4][R4.64], R68 ;  /* 0x0000004404004986 */ /* 0x0009e2000c101d04 */
[----:B------:R-:W4:Y:S02]  /*4c30*/  @P1 LDC.64 R14, c[0x0][0x2d0] ;  /* 0x0000b400ff0e1b82 */ /* 0x000f240000000a00 */
[----:B0-----:R-:W-:-:S05]  /*4c40*/  @P3 IMAD.WIDE.U32 R6, R19, 0x10, R6 ;  /* 0x0000001013063825 */ /* 0x001fca00078e0006 */
[----:B------:R0:W-:Y:S01]  /*4c50*/  @P3 STG.E.128 desc[UR4][R6.64], R44 ;  /* 0x0000002c06003986 */ /* 0x0001e2000c101d04 */
[----:B------:R-:W0:Y:S01]  /*4c60*/  @P1 LDC.64 R16, c[0x0][0x2d8] ;  /* 0x0000b600ff101b82 */ /* 0x000e220000000a00 */
[C---:B--2---:R-:W-:Y:S01]  /*4c70*/  @P3 IMAD.WIDE.U32 R8, R19.reuse, 0x10, R8 ;  /* 0x0000001013083825 */ /* 0x044fe200078e0008 */
[----:B------:R-:W-:-:S04]  /*4c80*/  @P3 IADD3 R19, R19, 0x80, RZ ;  /* 0x0000008013133810 */ /* 0x000fc80007ffe0ff */
[----:B------:R2:W-:Y:S01]  /*4c90*/  @P3 STG.E.128 desc[UR4][R8.64], R64 ;  /* 0x0000004008003986 */ /* 0x0005e2000c101d04 */
[----:B-1----:R-:W-:-:S04]  /*4ca0*/  @P0 IMAD.WIDE.U32 R12, R19, 0x10, R12 ;  /* 0x00000010130c0825 */ /* 0x002fc800078e000c */
[C---:B---3--:R-:W-:Y:S01]  /*4cb0*/  @P0 IMAD.WIDE.U32 R10, R19.reuse, 0x10, R10 ;  /* 0x00000010130a0825 */ /* 0x048fe200078e000a */
[----:B------:R-:W-:-:S04]  /*4cc0*/  @P0 IADD3 R19, R19, 0x80, RZ ;  /* 0x0000008013130810 */ /* 0x000fc80007ffe0ff */
[----:B------:R2:W-:Y:S01]  /*4cd0*/  @P0 STG.E.128 desc[UR4][R10.64], R40 ;  /* 0x000000280a000986 */ /* 0x0005e2000c101d04 */
[----:B----4-:R-:W-:-:S03]  /*4ce0*/  @P1 IMAD.WIDE.U32 R14, R19, 0x10, R14 ;  /* 0x00000010130e1825 */ /* 0x010fc600078e000e */
[----:B------:R2:W-:Y:S01]  /*4cf0*/  @P0 STG.E.128 desc[UR4][R12.64], R60 ;  /* 0x0000003c0c000986 */ /* 0x0005e2000c101d04 */
[----:B0-----:R-:W-:-:S03]  /*4d00*/  @P1 IMAD.WIDE.U32 R16, R19, 0x10, R16 ;  /* 0x0000001013101825 */ /* 0x001fc600078e0010 */
[----:B------:R2:W-:Y:S04]  /*4d10*/  @P1 STG.E.128 desc[UR4][R14.64], R36 ;  /* 0x000000240e001986 */ /* 0x0005e8000c101d04 */
[----:B------:R2:W-:Y:S01]  /*4d20*/  @P1 STG.E.128 desc[UR4][R16.64], R56 ;  /* 0x0000003810001986 */ /* 0x0005e2000c101d04 */
[----:B------:R-:W-:Y:S05]  /*4d30*/  @!P2 EXIT ;  /* 0x000000000000a94d */ /* 0x000fea0003800000 */
[----:B------:R-:W0:Y:S01]  /*4d40*/  LDC.64 R2, c[0x0][0x2d0] ;  /* 0x0000b400ff027b82 */ /* 0x000e220000000a00 */
[----:B------:R-:W-:-:S07]  /*4d50*/  @P1 VIADD R19, R19, 0x80 ;  /* 0x0000008013131836 */ /* 0x000fce0000000000 */
[----:B------:R-:W1:Y:S01]  /*4d60*/  LDC.64 R4, c[0x0][0x2d8] ;  /* 0x0000b600ff047b82 */ /* 0x000e620000000a00 */
[----:B0-----:R-:W-:-:S05]  /*4d70*/  IMAD.WIDE.U32 R2, R19, 0x10, R2 ;  /* 0x0000001013027825 */ /* 0x001fca00078e0002 */
[----:B------:R-:W-:Y:S01]  /*4d80*/  STG.E.128 desc[UR4][R2.64], R32 ;  /* 0x0000002002007986 */ /* 0x000fe2000c101d04 */
[----:B-1----:R-:W-:-:S05]  /*4d90*/  IMAD.WIDE.U32 R4, R19, 0x10, R4 ;  /* 0x0000001013047825 */ /* 0x002fca00078e0004 */
[----:B------:R-:W-:Y:S01]  /*4da0*/  STG.E.128 desc[UR4][R4.64], R52 ;  /* 0x0000003404007986 */ /* 0x000fe2000c101d04 */
[----:B------:R-:W-:Y:S05]  /*4db0*/  EXIT ;  /* 0x000000000000794d */ /* 0x000fea0003800000 */
.L_x_690:
[----:B------:R-:W-:Y:S01]  /*4dc0*/  HFMA2.MMA R150, -RZ, RZ, 0, 9.5367431640625e-07 ;  /* 0x00000010ff967435 */ /* 0x000fe200000001ff */
[----:B------:R-:W-:Y:S01]  /*4dd0*/  MOV R151, 0x1f ;  /* 0x0000001f00977802 */ /* 0x000fe20000000f00 */
[----:B------:R-:W-:-:S09]  /*4de0*/  IMAD.MOV.U32 R148, RZ, RZ, -0x1 ;  /* 0xffffffffff947424 */ /* 0x000fd200078e00ff */
[----:B-----5:R-:W-:Y:S05]  /*4df0*/  WARPSYNC.COLLECTIVE R148, `(.L_x_775) ;  /* 0x0000000094087348 */ /* 0x020fea0003c00000 */
[----:B------:R0:W1:Y:S02]  /*4e00*/  SHFL.DOWN P5, R149, R147, R150, R151 ;  /* 0x0800009693957389 */ /* 0x00006400000a0097 */
[----:B01---5:R-:W-:Y:S01]  /*4e10*/  ENDCOLLECTIVE ;  /* 0x000000000000791b */ /* 0x023fe20003800000 */
.L_x_775:
[----:B------:R-:W-:-:S05]  /*4e20*/  MOV R74, R149 ;  /* 0x00000095004a7202 */ /* 0x000fca0000000f00 */
[----:B------:R-:W-:Y:S01]  /*4e30*/  FADD.FTZ R74, R74, R147 ;  /* 0x000000934a4a7221 */ /* 0x000fe20000010000 */
[----:B------:R-:W-:-:S07]  /*4e40*/  MOV R147, R146 ;  /* 0x0000009200937202 */ /* 0x000fce0000000f00 */
[----:B------:R-:W-:Y:S05]  /*4e50*/  WARPSYNC.COLLECTIVE R148, `(.L_x_776) ;  /* 0x0000000094087348 */ /* 0x000fea0003c00000 */
[----:B------:R0:W1:Y:S02]  /*4e60*/  SHFL.DOWN P5, R149, R147, R150, R151 ;  /* 0x0800009693957389 */ /* 0x00006400000a0097 */
[----:B01----:R-:W-:Y:S01]  /*4e70*/  ENDCOLLECTIVE ;  /* 0x000000000000791b */ /* 0x003fe20003800000 */
.L_x_776:
[----:B------:R-:W-:Y:S01]  /*4e80*/  HFMA2.MMA R150, -RZ, RZ, 0, 4.76837158203125e-07 ;  /* 0x00000008ff967435 */ /* 0x000fe200000001ff */
[----:B------:R-:W-:Y:S01]  /*4e90*/  MOV R147, R74 ;  /* 0x0000004a00937202 */ /* 0x000fe20000000f00 */
[----:B------:R-:W-:-:S09]  /*4ea0*/  IMAD.MOV.U32 R75, RZ, RZ, R149 ;  /* 0x000000ffff4b7224 */ /* 0x000fd200078e0095 */
[----:B------:R-:W-:Y:S05]  /*4eb0*/  WARPSYNC.COLLECTIVE R148, `(.L_x_777) ;  /* 0x0000000094087348 */ /* 0x000fea0003c00000 */
[----:B------:R0:W1:Y:S02]  /*4ec0*/  SHFL.DOWN P5, R149, R147, R150, R151 ;  /* 0x0800009693957389 */ /* 0x00006400000a0097 */
[----:B01----:R-:W-:Y:S01]  /*4ed0*/  ENDCOLLECTIVE ;  /* 0x000000000000791b */ /* 0x003fe20003800000 */
.L_x_777:
[----:B------:R-:W-:-:S05]  /*4ee0*/  FADD.FTZ R75, R75, R146 ;  /* 0x000000924b4b7221 */ /* 0x000fca0000010000 */
[----:B------:R-:W-:Y:S01]  /*4ef0*/  MOV R147, R75 ;  /* 0x0000004b00937202 */ /* 0x000fe20000000f00 */
[----:B------:R-:W-:-:S07]  /*4f00*/  IMAD.MOV.U32 R77, RZ, RZ, R149 ;  /* 0x000000ffff4d7224 */ /* 0x000fce00078e0095 */
[----:B------:R-:W-:Y:S05]  /*4f10*/  WARPSYNC.COLLECTIVE R148, `(.L_x_778) ;  /* 0x0000000094087348 */ /* 0x000fea0003c00000 */
[----:B------:R0:W1:Y:S02]  /*4f20*/  SHFL.DOWN P5, R149, R147, R150, R151 ;  /* 0x0800009693957389 */ /* 0x00006400000a0097 */
[----:B01----:R-:W-:Y:S01]  /*4f30*/  ENDCOLLECTIVE ;  /* 0x000000000000791b */ /* 0x003fe20003800000 */
.L_x_778:
[----:B------:R-:W-:Y:S01]  /*4f40*/  FADD.FTZ R77, R74, R77 ;  /* 0x0000004d4a4d7221 */ /* 0x000fe20000010000 */
[----:B------:R-:W-:-:S03]  /*4f50*/  HFMA2.MMA R150, -RZ, RZ, 0, 2.384185791015625e-07 ;  /* 0x00000004ff967435 */ /* 0x000fc600000001ff */
[----:B------:R-:W-:Y:S01]  /*4f60*/  IMAD.MOV.U32 R147, RZ, RZ, R77 ;  /* 0x000000ffff937224 */ /* 0x000fe200078e004d */
[----:B------:R-:W-:-:S07]  /*4f70*/  MOV R76, R149 ;  /* 0x00000095004c7202 */ /* 0x000fce0000000f00 */
[----:B------:R-:W-:Y:S05]  /*4f80*/  WARPSYNC.COLLECTIVE R148, `(.L_x_779) ;  /* 0x0000000094087348 */ /* 0x000fea0003c00000 */
[----:B------:R0:W1:Y:S02]  /*4f90*/  SHFL.DOWN P5, R149, R147, R150, R151 ;  /* 0x0800009693957389 */ /* 0x00006400000a0097 */
[----:B01----:R-:W-:Y:S01]  /*4fa0*/  ENDCOLLECTIVE ;  /* 0x000000000000791b */ /* 0x003fe20003800000 */
.L_x_779:
[----:B------:R-:W-:-:S04]  /*4fb0*/  FADD.FTZ R76, R75, R76 ;  /* 0x0000004c4b4c7221 */ /* 0x000fc80000010000 */
[----:B------:R-:W-:Y:S01]  /*4fc0*/  IMAD.MOV.U32 R147, RZ, RZ, R76 ;  /* 0x000000ffff937224 */ /* 0x000fe200078e004c */
[----:B------:R-:W-:-:S07]  /*4fd0*/  MOV R78, R149 ;  /* 0x00000095004e7202 */ /* 0x000fce0000000f00 */
[----:B------:R-:W-:Y:S05]  /*4fe0*/  WARPSYNC.COLLECTIVE R148, `(.L_x_780) ;  /* 0x0000000094087348 */ /* 0x000fea0003c00000 */
[----:B------:R0:W1:Y:S02]  /*4ff0*/  SHFL.DOWN P5, R149, R147, R150, R151 ;  /* 0x0800009693957389 */ /* 0x00006400000a0097 */
[----:B01----:R-:W-:Y:S01]  /*5000*/  ENDCOLLECTIVE ;  /* 0x000000000000791b */ /* 0x003fe20003800000 */
.L_x_780:
[----:B------:R-:W-:-:S05]  /*5010*/  FADD.FTZ R78, R77, R78 ;  /* 0x0000004e4d4e7221 */ /* 0x000fca0000010000 */
[----:B------:R-:W-:Y:S01]  /*5020*/  MOV R147, R78 ;  /* 0x0000004e00937202 */ /* 0x000fe20000000f00 */
[----:B------:R-:W-:Y:S01]  /*5030*/  IMAD.MOV.U32 R150, RZ, RZ, 0x2 ;  /* 0x00000002ff967424 */ /* 0x000fe200078e00ff */
[----:B------:R-:W-:-:S07]  /*5040*/  MOV R79, R149 ;  /* 0x00000095004f7202 */ /* 0x000fce0000000f00 */
[----:B------:R-:W-:Y:S05]  /*5050*/  WARPSYNC.COLLECTIVE R148, `(.L_x_781) ;  /* 0x0000000094087348 */ /* 0x000fea0003c00000 */
[----:B------:R0:W1:Y:S02]  /*5060*/  SHFL.DOWN P5, R149, R147, R150, R151 ;  /* 0x0800009693957389 */ /* 0x00006400000a0097 */
[----:B01----:R-:W-:Y:S01]  /*5070*/  ENDCOLLECTIVE ;  /* 0x000000000000791b */ /* 0x003fe20003800000 */
.L_x_781:
[----:B------:R-:W-:-:S05]  /*5080*/  FADD.FTZ R79, R76, R79 ;  /* 0x0000004f4c4f7221 */ /* 0x000fca0000010000 */
[----:B------:R-:W-:Y:S02]  /*5090*/  MOV R147, R79 ;  /* 0x0000004f00937202 */ /* 0x000fe40000000f00 */
[----:B------:R-:W-:-:S07]  /*50a0*/  MOV R117, R149 ;  /* 0x0000009500757202 */ /* 0x000fce0000000f00 */
[----:B------:R-:W-:Y:S05]  /*50b0*/  WARPSYNC.COLLECTIVE R148, `(.L_x_782) ;  /* 0x0000000094087348 */ /* 0x000fea0003c00000 */
[----:B------:R0:W1:Y:S02]  /*50c0*/  SHFL.DOWN P5, R149, R147, R150, R151 ;  /* 0x0800009693957389 */ /* 0x00006400000a0097 */
[----:B01----:R-:W-:Y:S01]  /*50d0*/  ENDCOLLECTIVE ;  /* 0x000000000000791b */ /* 0x003fe20003800000 */
.L_x_782:
[----:B------:R-:W-:Y:S01]  /*50e0*/  FADD.FTZ R117, R78, R117 ;  /* 0x000000754e757221 */ /* 0x000fe20000010000 */
[----:B------:R-:W-:-:S04]  /*50f0*/  HFMA2.MMA R150, -RZ, RZ, 0, 5.9604644775390625e-08 ;  /* 0x00000001ff967435 */ /* 0x000fc800000001ff */
[----:B------:R-:W-:Y:S01]  /*5100*/  MOV R147, R117 ;  /* 0x0000007500937202 */ /* 0x000fe20000000f00 */
[----:B------:R-:W-:-:S07]  /*5110*/  IMAD.MOV.U32 R116, RZ, RZ, R149 ;  /* 0x000000ffff747224 */ /* 0x000fce00078e0095 */
[----:B------:R-:W-:Y:S05]  /*5120*/  WARPSYNC.COLLECTIVE R148, `(.L_x_783) ;  /* 0x0000000094087348 */ /* 0x000fea0003c00000 */
[----:B------:R0:W1:Y:S02]  /*5130*/  SHFL.DOWN P5, R149, R147, R150, R151 ;  /* 0x0800009693957389 */ /* 0x00006400000a0097 */
[----:B01----:R-:W-:Y:S01]  /*5140*/  ENDCOLLECTIVE ;  /* 0x000000000000791b */ /* 0x003fe20003800000 */
.L_x_783:
[----:B------:R-:W-:-:S05]  /*5150*/  FADD.FTZ R74, R79, R116 ;  /* 0x000000744f4a7221 */ /* 0x000fca0000010000 */
[----:B------:R-:W-:Y:S01]  /*5160*/  MOV R147, R74 ;  /* 0x0000004a00937202 */ /* 0x000fe20000000f00 */
[----:B------:R-:W-:-:S07]  /*5170*/  IMAD.MOV.U32 R116, RZ, RZ, R149 ;  /* 0x000000ffff747224 */ /* 0x000fce00078e0095 */
[----:B------:R-:W-:Y:S05]  /*5180*/  WARPSYNC.COLLECTIVE R148, `(.L_x_784) ;  /* 0x0000000094087348 */ /* 0x000fea0003c00000 */
[----:B------:R0:W1:Y:S02]  /*5190*/  SHFL.DOWN P5, R149, R147, R150, R151 ;  /* 0x0800009693957389 */ /* 0x00006400000a0097 */
[----:B01----:R-:W-:Y:S01]  /*51a0*/  ENDCOLLECTIVE ;  /* 0x000000000000791b */ /* 0x003fe20003800000 */
.L_x_784:
[----:B------:R-:W-:Y:S01]  /*51b0*/  MOV R75, R149 ;  /* 0x00000095004b7202 */ /* 0x000fe20000000f00 */
[----:B------:R-:W-:Y:S06]  /*51c0*/  BRA `(.L_x_785) ;  /* 0xffffffd000407947 */ /* 0x000fec000383ffff */
.L_x_786:
        /* <DEDUP_REMOVED lines=11> */
.L_x_11829:


//--------------------- .text._ZN10layer_norm22ln_bwd_finalize_kernelINS_22Kernel_traits_finalizeILj2560E13__nv_bfloat16S2_S2_S2_fjLb0ELj1024ELj4ENS_18Kernel_traits_baseILj2560ES2_S2_S2_S2_fjLj1024EEEEELb0ELb1EEEvNS_9BwdParamsE --------------------------
	.section	.text._ZN10layer_norm22ln_bwd_finalize_kernelINS_22Kernel_traits_finalizeILj2560E13__nv_bfloat16S2_S2_S2_fjLb0ELj1024ELj4ENS_18Kernel_traits_baseILj2560ES2_S2_S2_S2_fjLj1024EEEEELb0ELb1EEEvNS_9BwdParamsE,"ax",@progbits
	.align	128
        .global         _ZN10layer_norm22ln_bwd_finalize_kernelINS_22Kernel_traits_finalizeILj2560E13__nv_bfloat16S2_S2_S2_fjLb0ELj1024ELj4ENS_18Kernel_traits_baseILj2560ES2_S2_S2_S2_fjLj1024EEEEELb0ELb1EEEvNS_9BwdParamsE
        .type           _ZN10layer_norm22ln_bwd_finalize_kernelINS_22Kernel_traits_finalizeILj2560E13__nv_bfloat16S2_S2_S2_fjLb0ELj1024ELj4ENS_18Kernel_traits_baseILj2560ES2_S2_S2_S2_fjLj1024EEEEELb0ELb1EEEvNS_9BwdParamsE,@function
        .size           _ZN10layer_norm22ln_bwd_finalize_kernelINS_22Kernel_traits_finalizeILj2560E13__nv_bfloat16S2_S2_S2_fjLb0ELj1024ELj4ENS_18Kernel_traits_baseILj2560ES2_S2_S2_S2_fjLj1024EEEEELb0ELb1EEEvNS_9BwdParamsE,(.L_x_11830 - _ZN10layer_norm22ln_bwd_finalize_kernelINS_22Kernel_traits_finalizeILj2560E13__nv_bfloat16S2_S2_S2_fjLb0ELj1024ELj4ENS_18Kernel_traits_baseILj2560ES2_S2_S2_S2_fjLj1024EEEEELb0ELb1EEEvNS_9BwdParamsE)
        .other          _ZN10layer_norm22ln_bwd_finalize_kernelINS_22Kernel_traits_finalizeILj2560E13__nv_bfloat16S2_S2_S2_fjLb0ELj1024ELj4ENS_18Kernel_traits_baseILj2560ES2_S2_S2_S2_fjLj1024EEEEELb0ELb1EEEvNS_9BwdParamsE,@"STO_CUDA_ENTRY STV_DEFAULT"
_ZN10layer_norm22ln_bwd_finalize_kernelINS_22Kernel_traits_finalizeILj2560E13__nv_bfloat16S2_S2_S2_fjLb0ELj1024ELj4ENS_18Kernel_traits_baseILj2560ES2_S2_S2_S2_fjLj1024EEEEELb0ELb1EEEvNS_9BwdParamsE:
.text._ZN10layer_norm22ln_bwd_finalize_kernelINS_22Kernel_traits_finalizeILj2560E13__nv_bfloat16S2_S2_S2_fjLb0ELj1024ELj4ENS_18Kernel_traits_baseILj2560ES2_S2_S2_S2_fjLj1024EEEEELb0ELb1EEEvNS_9BwdParamsE:
        /* <DEDUP_REMOVED lines=13> */
[----:B------:R-:W-:Y:S02]  /*00d0*/  LOP3.LUT R7, R5, 0x1f, R0, 0x78, !PT ;  /* 0x0000001f05077812 */ /* 0x000fe400078e7800 */
[----:B------:R-:W-:Y:S02]  /*00e0*/  SHF.L.U32 R6, R6, 0x4, RZ ;  /* 0x0000000406067819 */ /* 0x000fe400000006ff */
[----:B------:R-:W-:Y:S01]  /*00f0*/  IADD3 R8, R4, R7, RZ ;  /* 0x0000000704087210 */ /* 0x000fe20007ffe0ff */
[C---:B------:R-:W-:Y:S01]  /*0100*/  IMAD R9, R2.reuse, 0x20, R7 ;  /* 0x0000002002097824 */ /* 0x040fe200078e0207 */
[----:B------:R-:W-:-:S02]  /*0110*/  ISETP.GE.U32.AND P0, PT, R2, 0x10, PT ;  /* 0x000000100200780c */ /* 0x000fc40003f06070 */
[----:B------:R-:W-:Y:S02]  /*0120*/  LOP3.LUT R11, R6, 0x7ffffff0, RZ, 0xc0, !PT ;  /* 0x7ffffff0060b7812 */ /* 0x000fe400078ec0ff */
[----:B------:R-:W-:Y:S02]  /*0130*/  ISETP.EQ.AND P0, PT, R5, 0x1f, !P0 ;  /* 0x0000001f0500780c */ /* 0x000fe40004702270 */
[----:B------:R-:W-:Y:S01]  /*0140*/  IADD3 R4, R2, R11, RZ ;  /* 0x0000000b02047210 */ /* 0x000fe20007ffe0ff */
[----:B0-----:R-:W-:-:S03]  /*0150*/  ULEA UR4, UR5, UR4, 0x18 ;  /* 0x0000000405047291 */ /* 0x001fc6000f8ec03f */
[----:B------:R-:W-:-:S03]  /*0160*/  ULDC UR5, c[0x0][0x218] ;  /* 0x0000860000057ab9 */ /* 0x000fc60000000800 */
[----:B------:R-:W-:Y:S02]  /*0170*/  LEA R7, R8, UR4, 0x2 ;  /* 0x0000000408077c11 */ /* 0x000fe4000f8e10ff */
[----:B------:R-:W-:Y:S02]  /*0180*/  LEA R6, R2, UR4, 0x3 ;  /* 0x0000000402067c11 */ /* 0x000fe4000f8e18ff */
[----:B------:R-:W-:-:S07]  /*0190*/  LEA R8, R9, UR4, 0x2 ;  /* 0x0000000409087c11 */ /* 0x000fce000f8e10ff */
.L_x_798:
[----:B0-2-4-:R-:W0:Y:S01]  /*01a0*/  LDC R10, c[0x0][0x210] ;  /* 0x00008400ff0a7b82 */ /* 0x015e220000000800 */
[----:B------:R-:W-:Y:S01]  /*01b0*/  BSSY B0, `(.L_x_787) ;  /* 0x0000067000007945 */ /* 0x000fe20003800000 */
[----:B------:R-:W-:Y:S01]  /*01c0*/  HFMA2.MMA R26, -RZ, RZ, 0, 0 ;  /* 0x00000000ff1a7435 */ /* 0x000fe200000001ff */
[----:B------:R-:W-:Y:S02]  /*01d0*/  MOV R20, RZ ;  /* 0x000000ff00147202 */ /* 0x000fe40000000f00 */
[----:B0-----:R-:W-:-:S13]  /*01e0*/  ISETP.GE.U32.AND P1, PT, R5, R10, PT ;  /* 0x0000000a0500720c */ /* 0x001fda0003f26070 */
[----:B-1-3--:R-:W-:Y:S05]  /*01f0*/  @P1 BRA `(.L_x_788) ;  /* 0x0000000400881947 */ /* 0x00afea0003800000 */
[----:B------:R-:W-:Y:S01]  /*0200*/  ISETP.GE.U32.AND P2, PT, R5, R10, PT ;  /* 0x0000000a0500720c */ /* 0x000fe20003f46070 */
[----:B------:R-:W-:-:S12]  /*0210*/  IMAD.MOV.U32 R21, RZ, RZ, R5 ;  /* 0x000000ffff157224 */ /* 0x000fd800078e0005 */
[----:B------:R-:W0:Y:S08]  /*0220*/  @P2 LDC R16, c[0x0][0x218] ;  /* 0x00008600ff102b82 */ /* 0x000e300000000800 */
[----:B------:R-:W1:Y:S08]  /*0230*/  @P2 LDC.64 R14, c[0x0][0x2d0] ;  /* 0x0000b400ff0e2b82 */ /* 0x000e700000000a00 */
[----:B------:R-:W2:Y:S01]  /*0240*/  @P2 LDC.64 R12, c[0x0][0x2d8] ;  /* 0x0000b600ff0c2b82 */ /* 0x000ea20000000a00 */
[----:B0-----:R-:W-:-:S04]  /*0250*/  @P2 IMAD R9, R21, R16, R3 ;  /* 0x0000001015092224 */ /* 0x001fc800078e0203 */
[----:B-1----:R-:W-:-:S06]  /*0260*/  @P2 IMAD.WIDE.U32 R14, R9, 0x4, R14 ;  /* 0x00000004090e2825 */ /* 0x002fcc00078e000e */
[----:B------:R-:W3:Y:S01]  /*0270*/  @P2 LDG.E R15, desc[UR6][R14.64] ;  /* 0x000000060e0f2981 */ /* 0x000ee2000c1e1900 */
[----:B--2---:R-:W-:-:S06]  /*0280*/  @P2 IMAD.WIDE.U32 R12, R9, 0x4, R12 ;  /* 0x00000004090c2825 */ /* 0x004fcc00078e000c */
[----:B------:R-:W2:Y:S01]  /*0290*/  @P2 LDG.E R13, desc[UR6][R12.64] ;  /* 0x000000060c0d2981 */ /* 0x000ea2000c1e1900 */
[----:B------:R-:W-:-:S04]  /*02a0*/  @P2 IADD3 R21, R21, 0x20, RZ ;  /* 0x0000002015152810 */ /* 0x000fc80007ffe0ff */
[CC--:B------:R-:W-:Y:S02]  /*02b0*/  ISETP.GE.U32.AND P1, PT, R21.reuse, R10.reuse, PT ;  /* 0x0000000a1500720c */ /* 0x0c0fe40003f26070 */
[----:B------:R-:W-:-:S04]  /*02c0*/  IADD3 R9, -R21, R10, RZ ;  /* 0x0000000a15097210 */ /* 0x000fc80007ffe1ff */
[----:B------:R-:W-:Y:S01]  /*02d0*/  ISETP.LE.U32.OR P1, PT, R9, 0x60, P1 ;  /* 0x000000600900780c */ /* 0x000fe20000f23470 */
[----:B------:R-:W-:Y:S01]  /*02e0*/  IMAD.MOV.U32 R26, RZ, RZ, RZ ;  /* 0x000000ffff1a7224 */ /* 0x000fe200078e00ff */
[----:B------:R-:W-:Y:S01]  /*02f0*/  MOV R20, RZ ;  /* 0x000000ff00147202 */ /* 0x000fe20000000f00 */
[----:B------:R-:W-:Y:S04]  /*0300*/  BSSY B1, `(.L_x_789) ;  /* 0x000002b000017945 */ /* 0x000fe80003800000 */
[----:B---3--:R-:W-:Y:S01]  /*0310*/  @P2 FADD.FTZ R20, R20, R15 ;  /* 0x0000000f14142221 */ /* 0x008fe20000010000 */
[----:B--2---:R-:W-:Y:S01]  /*0320*/  @P2 FADD.FTZ R26, R26, R13 ;  /* 0x0000000d1a1a2221 */ /* 0x004fe20000010000 */
[----:B------:R-:W-:-:S04]  /*0330*/  PLOP3.LUT P2, PT, P2, PT, PT, 0x8, 0x0 ;  /* 0x000000000000781c */ /* 0x000fc8000174e170 */
[----:B------:R-:W-:Y:S09]  /*0340*/  @P1 BRA `(.L_x_790) ;  /* 0x0000000000981947 */ /* 0x000ff20003800000 */
[----:B------:R-:W0:Y:S01]  /*0350*/  LDC.64 R12, c[0x0][0x2d0] ;  /* 0x0000b400ff0c7b82 */ /* 0x000e220000000a00 */
[----:B------:R-:W-:Y:S02]  /*0360*/  PLOP3.LUT P2, PT, PT, PT, PT, 0x8, 0x0 ;  /* 0x000000000000781c */ /* 0x000fe40003f4e170 */
[----:B------:R-:W-:-:S05]  /*0370*/  IADD3 R9, R10, -0x60, RZ ;  /* 0xffffffa00a097810 */ /* 0x000fca0007ffe0ff */
[----:B------:R-:W1:Y:S06]  /*0380*/  LDC.64 R14, c[0x0][0x2d8] ;  /* 0x0000b600ff0e7b82 */ /* 0x000e6c0000000a00 */
.L_x_791:
[C---:B------:R-:W-:Y:S01]  /*0390*/  IADD3 R16, R21.reuse, 0x20, RZ ;  /* 0x0000002015107810 */ /* 0x040fe20007ffe0ff */
[C---:B------:R-:W-:Y:S01]  /*03a0*/  IMAD R25, R21.reuse, UR5, R3 ;  /* 0x0000000515197c24 */ /* 0x040fe2000f8e0203 */
[----:B------:R-:W-:-:S03]  /*03b0*/  IADD3 R18, R21, 0x40, RZ ;  /* 0x0000004015127810 */ /* 0x000fc60007ffe0ff */
[----:B------:R-:W-:Y:S02]  /*03c0*/  IMAD R17, R16, UR5, R3 ;  /* 0x0000000510117c24 */ /* 0x000fe4000f8e0203 */
[----:B0-----:R-:W-:-:S04]  /*03d0*/  IMAD.WIDE.U32 R22, R25, 0x4, R12 ;  /* 0x0000000419167825 */ /* 0x001fc800078e000c */
[----:B------:R-:W-:Y:S01]  /*03e0*/  IMAD.WIDE.U32 R28, R17, 0x4, R12 ;  /* 0x00000004111c7825 */ /* 0x000fe200078e000c */
[----:B------:R0:W2:Y:S03]  /*03f0*/  LDG.E R11, desc[UR6][R22.64] ;  /* 0x00000006160b7981 */ /* 0x0000a6000c1e1900 */
[--C-:B-1----:R-:W-:Y:S02]  /*0400*/  IMAD.WIDE.U32 R24, R25, 0x4, R14.reuse ;  /* 0x0000000419187825 */ /* 0x102fe400078e000e */
[----:B------:R-:W3:Y:S02]  /*0410*/  LDG.E R28, desc[UR6][R28.64] ;  /* 0x000000061c1c7981 */ /* 0x000ee4000c1e1900 */
[----:B------:R-:W-:Y:S02]  /*0420*/  IMAD.WIDE.U32 R16, R17, 0x4, R14 ;  /* 0x0000000411107825 */ /* 0x000fe400078e000e */
[----:B------:R1:W4:Y:S02]  /*0430*/  LDG.E R27, desc[UR6][R24.64] ;  /* 0x00000006181b7981 */ /* 0x000324000c1e1900 */
[----:B------:R-:W-:-:S02]  /*0440*/  IMAD R19, R18, UR5, R3 ;  /* 0x0000000512137c24 */ /* 0x000fc4000f8e0203 */
[----:B0-----:R-:W-:Y:S01]  /*0450*/  VIADD R22, R21, 0x60 ;  /* 0x0000006015167836 */ /* 0x001fe20000000000 */
[----:B------:R0:W5:Y:S03]  /*0460*/  LDG.E R29, desc[UR6][R16.64] ;  /* 0x00000006101d7981 */ /* 0x000166000c1e1900 */
[----:B-1----:R-:W-:Y:S02]  /*0470*/  IMAD R25, R22, UR5, R3 ;  /* 0x0000000516197c24 */ /* 0x002fe4000f8e0203 */
[----:B0-----:R-:W-:-:S04]  /*0480*/  IMAD.WIDE.U32 R16, R19, 0x4, R12 ;  /* 0x0000000413107825 */ /* 0x001fc800078e000c */
[----:B------:R-:W-:Y:S02]  /*0490*/  IMAD.WIDE.U32 R18, R19, 0x4, R14 ;  /* 0x0000000413127825 */ /* 0x000fe400078e000e */
[----:B------:R-:W5:Y:S02]  /*04a0*/  LDG.E R16, desc[UR6][R16.64] ;  /* 0x0000000610107981 */ /* 0x000f64000c1e1900 */
[C---:B------:R-:W-:Y:S02]  /*04b0*/  IMAD.WIDE.U32 R22, R25.reuse, 0x4, R12 ;  /* 0x0000000419167825 */ /* 0x040fe400078e000c */
[----:B------:R-:W5:Y:S02]  /*04c0*/  LDG.E R18, desc[UR6][R18.64] ;  /* 0x0000000612127981 */ /* 0x000f64000c1e1900 */
[----:B------:R-:W-:Y:S02]  /*04d0*/  IMAD.WIDE.U32 R24, R25, 0x4, R14 ;  /* 0x0000000419187825 */ /* 0x000fe400078e000e */
[----:B------:R-:W5:Y:S04]  /*04e0*/  LDG.E R22, desc[UR6][R22.64] ;  /* 0x0000000616167981 */ /* 0x000f68000c1e1900 */
[----:B------:R-:W5:Y:S01]  /*04f0*/  LDG.E R24, desc[UR6][R24.64] ;  /* 0x0000000618187981 */ /* 0x000f62000c1e1900 */
[----:B------:R-:W-:-:S04]  /*0500*/  IADD3 R21, R21, 0x80, RZ ;  /* 0x0000008015157810 */ /* 0x000fc80007ffe0ff */
[----:B------:R-:W-:Y:S01]  /*0510*/  ISETP.GE.U32.AND P1, PT, R21, R9, PT ;  /* 0x000000091500720c */ /* 0x000fe20003f26070 */
[----:B--2---:R-:W-:-:S04]  /*0520*/  FADD.FTZ R11, R11, R20 ;  /* 0x000000140b0b7221 */ /* 0x004fc80000010000 */
[----:B---3--:R-:W-:Y:S01]  /*0530*/  FADD.FTZ R11, R11, R28 ;  /* 0x0000001c0b0b7221 */ /* 0x008fe20000010000 */
[----:B----4-:R-:W-:-:S04]  /*0540*/  FADD.FTZ R26, R27, R26 ;  /* 0x0000001a1b1a7221 */ /* 0x010fc80000010000 */
[----:B-----5:R-:W-:Y:S01]  /*0550*/  FADD.FTZ R29, R26, R29 ;  /* 0x0000001d1a1d7221 */ /* 0x020fe20000010000 */
[----:B------:R-:W-:-:S03]  /*0560*/  FADD.FTZ R11, R11, R16 ;  /* 0x000000100b0b7221 */ /* 0x000fc60000010000 */
[----:B------:R-:W-:Y:S01]  /*0570*/  FADD.FTZ R29, R29, R18 ;  /* 0x000000121d1d7221 */ /* 0x000fe20000010000 */
[----:B------:R-:W-:-:S03]  /*0580*/  FADD.FTZ R20, R11, R22 ;  /* 0x000000160b147221 */ /* 0x000fc60000010000 */
[----:B------:R-:W-:Y:S01]  /*0590*/  FADD.FTZ R26, R29, R24 ;  /* 0x000000181d1a7221 */ /* 0x000fe20000010000 */
[----:B------:R-:W-:Y:S06]  /*05a0*/  @!P1 BRA `(.L_x_791) ;  /* 0xfffffffc00789947 */ /* 0x000fec000383ffff */
.L_x_790:
[----:B------:R-:W-:Y:S05]  /*05b0*/  BSYNC B1 ;  /* 0x0000000000017941 */ /* 0x000fea0003800000 */
.L_x_789:
[CC--:B------:R-:W-:Y:S01]  /*05c0*/  ISETP.GE.U32.AND P1, PT, R21.reuse, R10.reuse, PT ;  /* 0x0000000a1500720c */ /* 0x0c0fe20003f26070 */
[----:B------:R-:W-:Y:S01]  /*05d0*/  BSSY B1, `(.L_x_792) ;  /* 0x0000018000017945 */ /* 0x000fe20003800000 */
[----:B------:R-:W-:-:S04]  /*05e0*/  IADD3 R9, -R21, R10, RZ ;  /* 0x0000000a15097210 */ /* 0x000fc80007ffe1ff */
[----:B------:R-:W-:-:S13]  /*05f0*/  ISETP.LE.U32.OR P1, PT, R9, 0x20, P1 ;  /* 0x000000200900780c */ /* 0x000fda0000f23470 */
[----:B------:R-:W-:Y:S05]  /*0600*/  @P1 BRA `(.L_x_793) ;  /* 0x0000000000501947 */ /* 0x000fea0003800000 */
[----:B------:R-:W0:Y:S01]  /*0610*/  LDC.64 R18, c[0x0][0x2d0] ;  /* 0x0000b400ff127b82 */ /* 0x000e220000000a00 */
[----:B------:R-:W-:Y:S01]  /*0620*/  ULDC UR8, c[0x0][0x218] ;  /* 0x0000860000087ab9 */ /* 0x000fe20000000800 */
[C---:B------:R-:W-:Y:S01]  /*0630*/  IADD3 R14, R21.reuse, 0x20, RZ ;  /* 0x00000020150e7810 */ /* 0x040fe20007ffe0ff */
[----:B------:R-:W-:-:S04]  /*0640*/  IMAD R15, R21, UR8, R3 ;  /* 0x00000008150f7c24 */ /* 0x000fc8000f8e0203 */
[----:B------:R-:W-:Y:S01]  /*0650*/  IMAD R9, R14, UR8, R3 ;  /* 0x000000080e097c24 */ /* 0x000fe2000f8e0203 */
        /* <DEDUP_REMOVED lines=15> */
.L_x_793:
[----:B------:R-:W-:Y:S05]  /*0750*/  BSYNC B1 ;  /* 0x0000000000017941 */ /* 0x000fea0003800000 */
.L_x_792:
[----:B------:R-:W-:-:S13]  /*0760*/  ISETP.LT.U32.OR P2, PT, R21, R10, P2 ;  /* 0x0000000a1500720c */ /* 0x000fda0001741470 */
[----:B------:R-:W-:Y:S05]  /*0770*/  @!P2 BRA `(.L_x_788) ;  /* 0x000000000028a947 */ /* 0x000fea0003800000 */
[----:B------:R-:W0:Y:S01]  /*0780*/  LDC.64 R12, c[0x0][0x2d0] ;  /* 0x0000b400ff0c7b82 */ /* 0x000e220000000a00 */
[----:B------:R-:W-:Y:S02]  /*0790*/  ULDC UR8, c[0x0][0x218] ;  /* 0x0000860000087ab9 */ /* 0x000fe40000000800 */
[----:B------:R-:W-:-:S05]  /*07a0*/  IMAD R9, R21, UR8, R3 ;  /* 0x0000000815097c24 */ /* 0x000fca000f8e0203 */
[----:B------:R-:W1:Y:S01]  /*07b0*/  LDC.64 R10, c[0x0][0x2d8] ;  /* 0x0000b600ff0a7b82 */ /* 0x000e620000000a00 */
[----:B0-----:R-:W-:-:S06]  /*07c0*/  IMAD.WIDE.U32 R12, R9, 0x4, R12 ;  /* 0x00000004090c7825 */ /* 0x001fcc00078e000c */
[----:B------:R-:W2:Y:S01]  /*07d0*/  LDG.E R13, desc[UR6][R12.64] ;  /* 0x000000060c0d7981 */ /* 0x000ea2000c1e1900 */
[----:B-1----:R-:W-:-:S06]  /*07e0*/  IMAD.WIDE.U32 R10, R9, 0x4, R10 ;  /* 0x00000004090a7825 */ /* 0x002fcc00078e000a */
[----:B------:R-:W3:Y:S01]  /*07f0*/  LDG.E R11, desc[UR6][R10.64] ;  /* 0x000000060a0b7981 */ /* 0x000ee2000c1e1900 */
[----:B--2---:R-:W-:Y:S01]  /*0800*/  FADD.FTZ R20, R20, R13 ;  /* 0x0000000d14147221 */ /* 0x004fe20000010000 */
[----:B---3--:R-:W-:-:S07]  /*0810*/  FADD.FTZ R26, R26, R11 ;  /* 0x0000000b1a1a7221 */ /* 0x008fce0000010000 */
.L_x_788:
[----:B------:R-:W-:Y:S05]  /*0820*/  BSYNC B0 ;  /* 0x0000000000007941 */ /* 0x000fea0003800000 */
.L_x_787:
        /* <DEDUP_REMOVED lines=11> */
[----:B---3--:R-:W3:Y:S04]  /*08e0*/  SHFL.BFLY PT, R11, R10, 0x1, 0x1f ;  /* 0x0c201f000a0b7f89 */ /* 0x008ee800000e0000 */
[----:B--2---:R-:W2:Y:S01]  /*08f0*/  SHFL.BFLY PT, R12, R9, 0x1, 0x1f ;  /* 0x0c201f00090c7f89 */ /* 0x004ea200000e0000 */
[----:B---3--:R-:W-:Y:S01]  /*0900*/  FADD.FTZ R11, R10, R11 ;  /* 0x0000000b0a0b7221 */ /* 0x008fe20000010000 */
[----:B--2---:R-:W-:-:S04]  /*0910*/  FADD.FTZ R14, R9, R12 ;  /* 0x0000000c090e7221 */ /* 0x004fc80000010000 */
[----:B------:R-:W2:Y:S04]  /*0920*/  SHFL.BFLY PT, R12, R11, 0x2, 0x1f ;  /* 0x0c401f000b0c7f89 */ /* 0x000ea800000e0000 */
[----:B------:R-:W3:Y:S01]  /*0930*/  SHFL.BFLY PT, R13, R14, 0x2, 0x1f ;  /* 0x0c401f000e0d7f89 */ /* 0x000ee200000e0000 */
[----:B--2---:R-:W-:Y:S01]  /*0940*/  FADD.FTZ R12, R11, R12 ;  /* 0x0000000c0b0c7221 */ /* 0x004fe20000010000 */
[----:B---3--:R-:W-:-:S04]  /*0950*/  FADD.FTZ R15, R14, R13 ;  /* 0x0000000d0e0f7221 */ /* 0x008fc80000010000 */
        /* <DEDUP_REMOVED lines=8> */
[----:B------:R2:W3:Y:S04]  /*09e0*/  SHFL.BFLY PT, R11, R10, 0x10, 0x1f ;  /* 0x0e001f000a0b7f89 */ /* 0x0004e800000e0000 */
[----:B------:R2:W4:Y:S02]  /*09f0*/  SHFL.BFLY PT, R14, R9, 0x10, 0x1f ;  /* 0x0e001f00090e7f89 */ /* 0x00052400000e0000 */
.L_x_809:
[----:B------:R-:W-:Y:S01]  /*0a00*/  @!P1 SHF.R.U32.HI R12, RZ, 0x3, R0 ;  /* 0x00000003ff0c9819 */ /* 0x000fe20000011600 */
[----:B----4-:R-:W-:Y:S01]  /*0a10*/  FADD.FTZ R14, R9, R14 ;  /* 0x0000000e090e7221 */ /* 0x010fe20000010000 */
[----:B---3--:R-:W-:Y:S02]  /*0a20*/  FADD.FTZ R11, R10, R11 ;  /* 0x0000000b0a0b7221 */ /* 0x008fe40000010000 */
[----:B------:R-:W-:-:S05]  /*0a30*/  @!P1 LOP3.LUT R12, R12, 0x1ffffffc, RZ, 0xc0, !PT ;  /* 0x1ffffffc0c0c9812 */ /* 0x000fca00078ec0ff */
[----:B------:R3:W-:Y:S04]  /*0a40*/  @!P1 STS [R12+UR4+0x2000], R14 ;  /* 0x0020000e0c009988 */ /* 0x0007e80008000804 */
[----:B------:R3:W-:Y:S02]  /*0a50*/  @!P1 STS [R12+UR4+0x2080], R11 ;  /* 0x0020800b0c009988 */ /* 0x0007e40008000804 */
.L_x_794:
[----:B------:R-:W-:Y:S05]  /*0a60*/  WARPSYNC.ALL ;  /* 0x0000000000007948 */ /* 0x000fea0003800000 */
[----:B------:R-:W-:Y:S06]  /*0a70*/  BAR.SYNC.DEFER_BLOCKING 0x0 ;  /* 0x0000000000007b1d */ /* 0x000fec0000010000 */
[----:B------:R-:W-:Y:S04]  /*0a80*/  BSSY B0, `(.L_x_796) ;  /* 0x000000c000007945 */ /* 0x000fe80003800000 */
[----:B------:R-:W-:Y:S05]  /*0a90*/  @!P0 BRA `(.L_x_797) ;  /* 0x0000000000288947 */ /* 0x000fea0003800000 */
[----:B---3--:R-:W3:Y:S01]  /*0aa0*/  LDS.64 R14, [R6+0x2000] ;  /* 0x00200000060e7984 */ /* 0x008ee20000000a00 */
[----:B------:R-:W4:Y:S03]  /*0ab0*/  LDC.64 R12, c[0x0][0x318] ;  /* 0x0000c600ff0c7b82 */ /* 0x000f260000000a00 */
[----:B------:R-:W5:Y:S05]  /*0ac0*/  LDS.64 R16, [R6+0x2080] ;  /* 0x0020800006107984 */ /* 0x000f6a0000000a00 */
[----:B--2---:R-:W2:Y:S01]  /*0ad0*/  LDC.64 R10, c[0x0][0x310] ;  /* 0x0000c400ff0a7b82 */ /* 0x004ea20000000a00 */
[----:B----4-:R-:W-:-:S04]  /*0ae0*/  IMAD.WIDE.U32 R12, R4, 0x4, R12 ;  /* 0x00000004040c7825 */ /* 0x010fc800078e000c */
[----:B--2---:R-:W-:Y:S01]  /*0af0*/  IMAD.WIDE.U32 R10, R4, 0x4, R10 ;  /* 0x00000004040a7825 */ /* 0x004fe200078e000a */
[----:B---3--:R-:W-:Y:S02]  /*0b00*/  F2FP.BF16.F32.PACK_AB R15, R15, R14 ;  /* 0x0000000e0f0f723e */ /* 0x008fe400000010ff */
[----:B-----5:R-:W-:-:S03]  /*0b10*/  F2FP.BF16.F32.PACK_AB R17, R17, R16 ;  /* 0x000000101111723e */ /* 0x020fc600000010ff */
[----:B------:R4:W-:Y:S04]  /*0b20*/  STG.E desc[UR6][R12.64], R15 ;  /* 0x0000000f0c007986 */ /* 0x0009e8000c101906 */
[----:B------:R4:W-:Y:S02]  /*0b30*/  STG.E desc[UR6][R10.64], R17 ;  /* 0x000000110a007986 */ /* 0x0009e4000c101906 */
.L_x_797:
[----:B------:R-:W-:Y:S05]  /*0b40*/  BSYNC B0 ;  /* 0x0000000000007941 */ /* 0x000fea0003800000 */
.L_x_796:
[C---:B------:R-:W-:Y:S02]  /*0b50*/  ISETP.GT.U32.AND P1, PT, R3.reuse, -0xa01, PT ;  /* 0xfffff5ff0300780c */ /* 0x040fe40003f24070 */
[----:B------:R-:W-:Y:S02]  /*0b60*/  IADD3 R3, R3, 0xa00, RZ ;  /* 0x00000a0003037810 */ /* 0x000fe40007ffe0ff */
[----:B------:R-:W-:-:S09]  /*0b70*/  IADD3 R4, R4, 0x500, RZ ;  /* 0x0000050004047810 */ /* 0x000fd20007ffe0ff */
[----:B------:R-:W-:Y:S05]  /*0b80*/  @P1 BRA `(.L_x_798) ;  /* 0xfffffff400841947 */ /* 0x000fea000383ffff */
[----:B------:R-:W-:Y:S05]  /*0b90*/  EXIT ;  /* 0x000000000000794d */ /* 0x000fea0003800000 */
.L_x_795:
[----:B------:R-:W-:Y:S01]  /*0ba0*/  HFMA2.MMA R22, -RZ, RZ, 0, 1.847743988037109375e-06 ;  /* 0x0000001fff167435 */ /* 0x000fe200000001ff */
[----:B0--3--:R-:W-:Y:S01]  /*0bb0*/  MOV R20, R10 ;  /* 0x0000000a00147202 */ /* 0x009fe20000000f00 */
[----:B------:R-:W-:Y:S01]  /*0bc0*/  IMAD.MOV.U32 R19, RZ, RZ, 0x1 ;  /* 0x00000001ff137424 */ /* 0x000fe200078e00ff */
[----:B------:R-:W-:-:S08]  /*0bd0*/  MOV R17, 0xffffffff ;  /* 0xffffffff00117802 */ /* 0x000fd00000000f00 */
[----:B-12---:R-:W-:Y:S05]  /*0be0*/  WARPSYNC.COLLECTIVE R17, `(.L_x_799) ;  /* 0x0000000011087348 */ /* 0x006fea0003c00000 */
[----:B------:R0:W3:Y:S02]  /*0bf0*/  SHFL.BFLY P2, R18, R20, R19, R22 ;  /* 0x0c00001314127389 */ /* 0x0000e40000040016 */
[----:B0123--:R-:W-:Y:S01]  /*0c00*/  ENDCOLLECTIVE ;  /* 0x000000000000791b */ /* 0x00ffe20003800000 */
.L_x_799:
[----:B------:R-:W-:Y:S01]  /*0c10*/  HFMA2.MMA R19, -RZ, RZ, 0, 1.1920928955078125e-07 ;  /* 0x00000002ff137435 */ /* 0x000fe200000001ff */
[----:B------:R-:W-:-:S05]  /*0c20*/  MOV R11, R18 ;  /* 0x00000012000b7202 */ /* 0x000fca0000000f00 */
[----:B------:R-:W-:-:S04]  /*0c30*/  FADD.FTZ R11, R10, R11 ;  /* 0x0000000b0a0b7221 */ /* 0x000fc80000010000 */
[----:B------:R-:W-:-:S07]  /*0c40*/  IMAD.MOV.U32 R20, RZ, RZ, R11 ;  /* 0x000000ffff147224 */ /* 0x000fce00078e000b */
[----:B------:R-:W-:Y:S05]  /*0c50*/  WARPSYNC.COLLECTIVE R17, `(.L_x_800) ;  /* 0x0000000011087348 */ /* 0x000fea0003c00000 */
[----:B------:R0:W1:Y:S02]  /*0c60*/  SHFL.BFLY P2, R18, R20, R19, R22 ;  /* 0x0c00001314127389 */ /* 0x0000640000040016 */
[----:B01----:R-:W-:Y:S01]  /*0c70*/  ENDCOLLECTIVE ;  /* 0x000000000000791b */ /* 0x003fe20003800000 */
.L_x_800:
[----:B------:R-:W-:Y:S01]  /*0c80*/  IMAD.MOV.U32 R19, RZ, RZ, 0x4 ;  /* 0x00000004ff137424 */ /* 0x000fe200078e00ff */
[----:B------:R-:W-:-:S05]  /*0c90*/  MOV R12, R18 ;  /* 0x00000012000c7202 */ /* 0x000fca0000000f00 */
[----:B------:R-:W-:-:S05]  /*0ca0*/  FADD.FTZ R12, R11, R12 ;  /* 0x0000000c0b0c7221 */ /* 0x000fca0000010000 */
[----:B------:R-:W-:-:S07]  /*0cb0*/  MOV R20, R12 ;  /* 0x0000000c00147202 */ /* 0x000fce0000000f00 */
[----:B------:R-:W-:Y:S05]  /*0cc0*/  WARPSYNC.COLLECTIVE R17, `(.L_x_801) ;  /* 0x0000000011087348 */ /* 0x000fea0003c00000 */
[----:B------:R0:W1:Y:S02]  /*0cd0*/  SHFL.BFLY P2, R18, R20, R19, R22 ;  /* 0x0c00001314127389 */ /* 0x0000640000040016 */
[----:B01----:R-:W-:Y:S01]  /*0ce0*/  ENDCOLLECTIVE ;  /* 0x000000000000791b */ /* 0x003fe20003800000 */
.L_x_801:
[----:B------:R-:W-:Y:S01]  /*0cf0*/  HFMA2.MMA R19, -RZ, RZ, 0, 4.76837158203125e-07 ;  /* 0x00000008ff137435 */ /* 0x000fe200000001ff */
[----:B------:R-:W-:-:S05]  /*0d00*/  MOV R13, R18 ;  /* 0x00000012000d7202 */ /* 0x000fca0000000f00 */
[----:B------:R-:W-:-:S05]  /*0d10*/  FADD.FTZ R13, R12, R13 ;  /* 0x0000000d0c0d7221 */ /* 0x000fca0000010000 */
[----:B------:R-:W-:-:S07]  /*0d20*/  MOV R20, R13 ;  /* 0x0000000d00147202 */ /* 0x000fce0000000f00 */
[----:B------:R-:W-:Y:S05]  /*0d30*/  WARPSYNC.COLLECTIVE R17, `(.L_x_802) ;  /* 0x0000000011087348 */ /* 0x000fea0003c00000 */
[----:B------:R0:W1:Y:S02]  /*0d40*/  SHFL.BFLY P2, R18, R20, R19, R22 ;  /* 0x0c00001314127389 */ /* 0x0000640000040016 */
[----:B01----:R-:W-:Y:S01]  /*0d50*/  ENDCOLLECTIVE ;  /* 0x000000000000791b */ /* 0x003fe20003800000 */
.L_x_802:
[----:B------:R-:W-:Y:S01]  /*0d60*/  HFMA2.MMA R19, -RZ, RZ, 0, 9.5367431640625e-07 ;  /* 0x00000010ff137435 */ /* 0x000fe200000001ff */
[----:B------:R-:W-:-:S04]  /*0d70*/  IMAD.MOV.U32 R10, RZ, RZ, R18 ;  /* 0x000000ffff0a7224 */ /* 0x000fc800078e0012 */
[----:B------:R-:W-:-:S05]  /*0d80*/  FADD.FTZ R10, R13, R10 ;  /* 0x0000000a0d0a7221 */ /* 0x000fca0000010000 */
[----:B------:R-:W-:-:S07]  /*0d90*/  MOV R20, R10 ;  /* 0x0000000a00147202 */ /* 0x000fce0000000f00 */
[----:B------:R-:W-:Y:S05]  /*0da0*/  WARPSYNC.COLLECTIVE R17, `(.L_x_803) ;  /* 0x0000000011087348 */ /* 0x000fea0003c00000 */
[----:B------:R0:W1:Y:S02]  /*0db0*/  SHFL.BFLY P2, R18, R20, R19, R22 ;  /* 0x0c00001314127389 */ /* 0x0000640000040016 */
[----:B01----:R-:W-:Y:S01]  /*0dc0*/  ENDCOLLECTIVE ;  /* 0x000000000000791b */ /* 0x003fe20003800000 */
.L_x_803:
[----:B------:R-:W-:Y:S01]  /*0dd0*/  HFMA2.MMA R19, -RZ, RZ, 0, 5.9604644775390625e-08 ;  /* 0x00000001ff137435 */ /* 0x000fe200000001ff */
[----:B------:R-:W-:Y:S01]  /*0de0*/  IMAD.MOV.U32 R20, RZ, RZ, R9 ;  /* 0x000000ffff147224 */ /* 0x000fe200078e0009 */
[----:B------:R-:W-:-:S09]  /*0df0*/  MOV R11, R18 ;  /* 0x00000012000b7202 */ /* 0x000fd20000000f00 */
[----:B------:R-:W-:Y:S05]  /*0e00*/  WARPSYNC.COLLECTIVE R17, `(.L_x_804) ;  /* 0x0000000011087348 */ /* 0x000fea0003c00000 */
[----:B------:R0:W1:Y:S02]  /*0e10*/  SHFL.BFLY P2, R18, R20, R19, R22 ;  /* 0x0c00001314127389 */ /* 0x0000640000040016 */
[----:B01----:R-:W-:Y:S01]  /*0e20*/  ENDCOLLECTIVE ;  /* 0x000000000000791b */ /* 0x003fe20003800000 */
.L_x_804:
[----:B------:R-:W-:Y:S01]  /*0e30*/  HFMA2.MMA R19, -RZ, RZ, 0, 1.1920928955078125e-07 ;  /* 0x00000002ff137435 */ /* 0x000fe200000001ff */
[----:B------:R-:W-:-:S05]  /*0e40*/  MOV R12, R18 ;  /* 0x00000012000c7202 */ /* 0x000fca0000000f00 */
[----:B------:R-:W-:-:S05]  /*0e50*/  FADD.FTZ R14, R9, R12 ;  /* 0x0000000c090e7221 */ /* 0x000fca0000010000 */
[----:B------:R-:W-:-:S07]  /*0e60*/  MOV R20, R14 ;  /* 0x0000000e00147202 */ /* 0x000fce0000000f00 */
[----:B------:R-:W-:Y:S05]  /*0e70*/  WARPSYNC.COLLECTIVE R17, `(.L_x_805) ;  /* 0x0000000011087348 */ /* 0x000fea0003c00000 */
[----:B------:R0:W1:Y:S02]  /*0e80*/  SHFL.BFLY P2, R18, R20, R19, R22 ;  /* 0x0c00001314127389 */ /* 0x0000640000040016 */
[----:B01----:R-:W-:Y:S01]  /*0e90*/  ENDCOLLECTIVE ;  /* 0x000000000000791b */ /* 0x003fe20003800000 */
.L_x_805:
[----:B------:R-:W-:Y:S01]  /*0ea0*/  HFMA2.MMA R19, -RZ, RZ, 0, 2.384185791015625e-07 ;  /* 0x00000004ff137435 */ /* 0x000fe200000001ff */
[----:B------:R-:W-:-:S04]  /*0eb0*/  IMAD.MOV.U32 R13, RZ, RZ, R18 ;  /* 0x000000ffff0d7224 */ /* 0x000fc800078e0012 */
[----:B------:R-:W-:-:S05]  /*0ec0*/  FADD.FTZ R15, R14, R13 ;  /* 0x0000000d0e0f7221 */ /* 0x000fca0000010000 */
[----:B------:R-:W-:-:S07]  /*0ed0*/  MOV R20, R15 ;  /* 0x0000000f00147202 */ /* 0x000fce0000000f00 */
[----:B------:R-:W-:Y:S05]  /*0ee0*/  WARPSYNC.COLLECTIVE R17, `(.L_x_806) ;  /* 0x0000000011087348 */ /* 0x000fea0003c00000 */
[----:B------:R0:W1:Y:S02]  /*0ef0*/  SHFL.BFLY P2, R18, R20, R19, R22 ;  /* 0x0c00001314127389 */ /* 0x0000640000040016 */
[----:B01----:R-:W-:Y:S01]  /*0f00*/  ENDCOLLECTIVE ;  /* 0x000000000000791b */ /* 0x003fe20003800000 */
.L_x_806:
[----:B------:R-:W-:Y:S01]  /*0f10*/  IMAD.MOV.U32 R19, RZ, RZ, 0x8 ;  /* 0x00000008ff137424 */ /* 0x000fe200078e00ff */
[----:B------:R-:W-:-:S05]  /*0f20*/  MOV R16, R18 ;  /* 0x0000001200107202 */ /* 0x000fca0000000f00 */
[----:B------:R-:W-:-:S05]  /*0f30*/  FADD.FTZ R16, R15, R16 ;  /* 0x000000100f107221 */ /* 0x000fca0000010000 */
[----:B------:R-:W-:-:S07]  /*0f40*/  MOV R20, R16 ;  /* 0x0000001000147202 */ /* 0x000fce0000000f00 */
[----:B------:R-:W-:Y:S05]  /*0f50*/  WARPSYNC.COLLECTIVE R17, `(.L_x_807) ;  /* 0x0000000011087348 */ /* 0x000fea0003c00000 */
[----:B------:R0:W1:Y:S02]  /*0f60*/  SHFL.BFLY P2, R18, R20, R19, R22 ;  /* 0x0c00001314127389 */ /* 0x0000640000040016 */
[----:B01----:R-:W-:Y:S01]  /*0f70*/  ENDCOLLECTIVE ;  /* 0x000000000000791b */ /* 0x003fe20003800000 */
.L_x_807:
[----:B------:R-:W-:Y:S01]  /*0f80*/  HFMA2.MMA R19, -RZ, RZ, 0, 9.5367431640625e-07 ;  /* 0x00000010ff137435 */ /* 0x000fe200000001ff */
[----:B------:R-:W-:-:S05]  /*0f90*/  MOV R9, R18 ;  /* 0x0000001200097202 */ /* 0x000fca0000000f00 */
[----:B------:R-:W-:-:S05]  /*0fa0*/  FADD.FTZ R9, R16, R9 ;  /* 0x0000000910097221 */ /* 0x000fca0000010000 */
[----:B------:R-:W-:-:S07]  /*0fb0*/  MOV R20, R9 ;  /* 0x0000000900147202 */ /* 0x000fce0000000f00 */
[----:B------:R-:W-:Y:S05]  /*0fc0*/  WARPSYNC.COLLECTIVE R17, `(.L_x_808) ;  /* 0x0000000011087348 */ /* 0x000fea0003c00000 */
[----:B------:R0:W1:Y:S02]  /*0fd0*/  SHFL.BFLY P2, R18, R20, R19, R22 ;  /* 0x0c00001314127389 */ /* 0x0000640000040016 */
[----:B01----:R-:W-:Y:S01]  /*0fe0*/  ENDCOLLECTIVE ;  /* 0x000000000000791b */ /* 0x003fe20003800000 */
.L_x_808:
[----:B------:R-:W-:Y:S01]  /*0ff0*/  MOV R14, R18 ;  /* 0x00000012000e7202 */ /* 0x000fe20000000f00 */
[----:B------:R-:W-:Y:S06]  /*1000*/  BRA `(.L_x_809) ;  /* 0xfffffff8007c7947 */ /* 0x000fec000383ffff */
.L_x_810:
        /* <DEDUP_REMOVED lines=15> */
.L_x_11830:


//--------------------- .text._ZN10layer_norm13ln_bwd_kernelINS_13Kernel_traitsI13__nv_bfloat16S2_S2_S2_fjLj2560ELj1ELj1ELj4ELj8ENS_18Kernel_traits_baseILj2560ES2_S2_S2_S2_fjLj128EEEEELb1ELb0ELb1ELb1EEEvNS_9BwdParamsE --------------------------
	.section	.text._ZN10layer_norm13ln_bwd_kernelINS_13Kernel_traitsI13__nv_bfloat16S2_S2_S2_fjLj2560ELj1ELj1ELj4ELj8ENS_18Kernel_traits_baseILj2560ES2_S2_S2_S2_fjLj128EEEEELb1ELb0ELb1ELb1EEEvNS_9BwdParamsE,"ax",@progbits
	.align	128
        .global         _ZN10layer_norm13ln_bwd_kernelINS_13Kernel_traitsI13__nv_bfloat16S2_S2_S2_fjLj2560ELj1ELj1ELj4ELj8ENS_18Kernel_traits_baseILj2560ES2_S2_S2_S2_fjLj128EEEEELb1ELb0ELb1ELb1EEEvNS_9BwdParamsE
        .type           _ZN10layer_norm13ln_bwd_kernelINS_13Kernel_traitsI13__nv_bfloat16S2_S2_S2_fjLj2560ELj1ELj1ELj4ELj8ENS_18Kernel_traits_baseILj2560ES2_S2_S2_S2_fjLj128EEEEELb1ELb0ELb1ELb1EEEvNS_9BwdParamsE,@function
        .size           _ZN10layer_norm13ln_bwd_kernelINS_13Kernel_traitsI13__nv_bfloat16S2_S2_S2_fjLj2560ELj1ELj1ELj4ELj8ENS_18Kernel_traits_baseILj2560ES2_S2_S2_S2_fjLj128EEEEELb1ELb0ELb1ELb1EEEvNS_9BwdParamsE,(.L_x_11831 - _ZN10layer_norm13ln_bwd_kernelINS_13Kernel_traitsI13__nv_bfloat16S2_S2_S2_fjLj2560ELj1ELj1ELj4ELj8ENS_18Kernel_traits_baseILj2560ES2_S2_S2_S2_fjLj128EEEEELb1ELb0ELb1ELb1EEEvNS_9BwdParamsE)
        .other          _ZN10layer_norm13ln_bwd_kernelINS_13Kernel_traitsI13__nv_bfloat16S2_S2_S2_fjLj2560ELj1ELj1ELj4ELj8ENS_18Kernel_traits_baseILj2560ES2_S2_S2_S2_fjLj128EEEEELb1ELb0ELb1ELb1EEEvNS_9BwdParamsE,@"STO_CUDA_ENTRY STV_DEFAULT"
_ZN10layer_norm13ln_bwd_kernelINS_13Kernel_traitsI13__nv_bfloat16S2_S2_S2_fjLj2560ELj1ELj1ELj4ELj8ENS_18Kernel_traits_baseILj2560ES2_S2_S2_S2_fjLj128EEEEELb1ELb0ELb1ELb1EEEvNS_9BwdParamsE:
.text._ZN10layer_norm13ln_bwd_kernelINS_13Kernel_traitsI13__nv_bfloat16S2_S2_S2_fjLj2560ELj1ELj1ELj4ELj8ENS_18Kernel_traits_baseILj2560ES2_S2_S2_S2_fjLj128EEEEELb1ELb0ELb1ELb1EEEvNS_9BwdParamsE:
        /* <DEDUP_REMOVED lines=33> */
.L_x_811:
        /* <DEDUP_REMOVED lines=10> */
[----:B------:R-:W-:Y:S01]  /*02b0*/  HFMA2.MMA R153, -RZ, RZ, 0, 5.9604644775390625e-08 ;  /* 0x00000001ff997435 */ /* 0x000fe200000001ff */
        /* <DEDUP_REMOVED lines=20> */
[--C-:B--2---:R-:W-:Y:S01]  /*0400*/  SHF.R.U64 R11, R8, 0x10, R9.reuse ;  /* 0x00000010080b7819 */ /* 0x104fe20000001209 */
[----:B0-----:R-:W-:Y:S01]  /*0410*/  IMAD.U32 R4, R9, 0x10000, RZ ;  /* 0x0001000009047824 */ /* 0x001fe200078e00ff */
[----:B------:R-:W-:Y:S02]  /*0420*/  SHF.R.U32.HI R12, RZ, 0x10, R9 ;  /* 0x00000010ff0c7819 */ /* 0x000fe40000011609 */
[----:B------:R-:W0:Y:S01]  /*0430*/  LDC.U8 R9, c[0x0][0x2a0] ;  /* 0x0000a800ff097b82 */ /* 0x000e220000000000 */
[C---:B---3--:R-:W-:Y:S01]  /*0440*/  SHF.R.U64 R127, R6.reuse, 0x10, R7 ;  /* 0x00000010067f7819 */ /* 0x048fe20000001207 */
[----:B------:R-:W-:Y:S01]  /*0450*/  IMAD.U32 R126, R7, 0x10000, RZ ;  /* 0x00010000077e7824 */ /* 0x000fe200078e00ff */
[----:B------:R-:W-:Y:S01]  /*0460*/  SHF.L.U32 R128, R6, 0x10, RZ ;  /* 0x0000001006807819 */ /* 0x000fe200000006ff */
[----:B----4-:R-:W-:Y:S01]  /*0470*/  IMAD.U32 R6, R15, 0x10000, RZ ;  /* 0x000100000f067824 */ /* 0x010fe200078e00ff */
[----:B------:R-:W-:-:S02]  /*0480*/  SHF.R.U64 R13, R14, 0x10, R15 ;  /* 0x000000100e0d7819 */ /* 0x000fc4000000120f */
[----:B------:R-:W-:Y:S02]  /*0490*/  SHF.L.U32 R5, R14, 0x10, RZ ;  /* 0x000000100e057819 */ /* 0x000fe400000006ff */
[----:B------:R-:W-:Y:S02]  /*04a0*/  SHF.R.U32.HI R10, RZ, 0x10, R7 ;  /* 0x00000010ff0a7819 */ /* 0x000fe40000011607 */
[----:B------:R-:W-:Y:S02]  /*04b0*/  SHF.R.U32.HI R14, RZ, 0x10, R15 ;  /* 0x00000010ff0e7819 */ /* 0x000fe4000001160f */
[----:B-----5:R-:W-:Y:S02]  /*04c0*/  SHF.R.U64 R131, R2, 0x10, R3 ;  /* 0x0000001002837819 */ /* 0x020fe40000001203 */
[C---:B------:R-:W-:Y:S02]  /*04d0*/  SHF.R.U64 R15, R16.reuse, 0x10, R17 ;  /* 0x00000010100f7819 */ /* 0x040fe40000001211 */
[----:B------:R-:W-:-:S02]  /*04e0*/  SHF.L.U32 R7, R16, 0x10, RZ ;  /* 0x0000001010077819 */ /* 0x000fc400000006ff */
[----:B------:R-:W-:Y:S02]  /*04f0*/  SHF.R.U32.HI R129, RZ, 0x10, R3 ;  /* 0x00000010ff817819 */ /* 0x000fe40000011603 */
[----:B------:R-:W-:Y:S02]  /*0500*/  SHF.R.U32.HI R16, RZ, 0x10, R17 ;  /* 0x00000010ff107819 */ /* 0x000fe40000011611 */
        /* <DEDUP_REMOVED lines=13> */
[----:B------:R-:W-:-:S07]  /*05e0*/  IMAD.U32 R15, R15, 0x10000, RZ ;  /* 0x000100000f0f7824 */ /* 0x000fce00078e00ff */
.L_x_892:
[----:B-1----:R-:W1:Y:S08]  /*05f0*/  LDC.64 R78, c[0x0][0x288] ;  /* 0x0000a200ff4e7b82 */ /* 0x002e700000000a00 */
[----:B------:R-:W2:Y:S08]  /*0600*/  LDC R152, c[0x0][0x218] ;  /* 0x00008600ff987b82 */ /* 0x000eb00000000800 */
[----:B0-----:R-:W3:Y:S01]  /*0610*/  LDC.64 R80, c[0x0][0x258] ;  /* 0x00009600ff507b82 */ /* 0x001ee20000000a00 */
[----:B-1----:R-:W-:-:S07]  /*0620*/  IMAD.WIDE R78, R133, 0x4, R78 ;  /* 0x00000004854e7825 */ /* 0x002fce00078e024e */
[----:B------:R-:W1:Y:S01]  /*0630*/  LDC.64 R76, c[0x0][0x280] ;  /* 0x0000a000ff4c7b82 */ /* 0x000e620000000a00 */
[----:B------:R-:W4:Y:S07]  /*0640*/  LDG.E R136, desc[UR4][R78.64] ;  /* 0x000000044e887981 */ /* 0x000f2e000c1e1900 */
[----:B------:R-:W0:Y:S01]  /*0650*/  LDC.64 R118, c[0x0][0x2c8] ;  /* 0x0000b200ff767b82 */ /* 0x000e220000000a00 */
[----:B--2---:R-:W-:Y:S01]  /*0660*/  IMAD R17, R133, R152, RZ ;  /* 0x0000009885117224 */ /* 0x004fe200078e02ff */
[----:B------:R-:W-:-:S04]  /*0670*/  LOP3.LUT R150, R0, 0x7f, RZ, 0xc0, !PT ;  /* 0x0000007f00967812 */ /* 0x000fc800078ec0ff */
[----:B------:R-:W-:Y:S01]  /*0680*/  SHF.R.S32.HI R18, RZ, 0x1f, R17 ;  /* 0x0000001fff127819 */ /* 0x000fe20000011411 */
[----:B---3--:R-:W-:-:S03]  /*0690*/  IMAD.WIDE R80, R133, 0x4, R80 ;  /* 0x0000000485507825 */ /* 0x008fc600078e0250 */
[----:B------:R-:W-:Y:S01]  /*06a0*/  LEA.HI R17, R18, R17, RZ, 0x2 ;  /* 0x0000001112117211 */ /* 0x000fe200078f10ff */
[----:B------:R-:W-:Y:S01]  /*06b0*/  BSSY B0, `(.L_x_813) ;  /* 0x0000148000007945 */ /* 0x000fe20003800000 */
[----:B------:R2:W5:Y:S02]  /*06c0*/  LDG.E R134, desc[UR4][R80.64] ;  /* 0x0000000450867981 */ /* 0x000564000c1e1900 */
[----:B------:R-:W-:Y:S01]  /*06d0*/  LEA.HI.SX32 R17, R17, R150, 0x1e ;  /* 0x0000009611117211 */ /* 0x000fe200078ff2ff */
[----:B-1----:R-:W-:-:S03]  /*06e0*/  IMAD.WIDE R76, R133, 0x4, R76 ;  /* 0x00000004854c7825 */ /* 0x002fc600078e024c */
[C---:B------:R-:W-:Y:S01]  /*06f0*/  IADD3 R137, R17.reuse, 0x100, RZ ;  /* 0x0000010011897810 */ /* 0x040fe20007ffe0ff */
[C---:B------:R-:W-:Y:S01]  /*0700*/  VIADD R139, R17.reuse, 0x80 ;  /* 0x00000080118b7836 */ /* 0x040fe20000000000 */
[----:B------:R1:W5:Y:S01]  /*0710*/  LDG.E R151, desc[UR4][R76.64] ;  /* 0x000000044c977981 */ /* 0x000362000c1e1900 */
[C---:B------:R-:W-:Y:S02]  /*0720*/  VIADD R135, R17.reuse, 0x180 ;  /* 0x0000018011877836 */ /* 0x040fe40000000000 */
[----:B0-----:R-:W-:-:S04]  /*0730*/  IMAD.WIDE.U32 R82, R17, 0x8, R118 ;  /* 0x0000000811527825 */ /* 0x001fc800078e0076 */
[----:B--2---:R-:W-:-:S04]  /*0740*/  IMAD.WIDE.U32 R80, R139, 0x8, R118 ;  /* 0x000000088b507825 */ /* 0x004fc800078e0076 */
[----:B------:R-:W-:-:S04]  /*0750*/  IMAD.WIDE.U32 R78, R137, 0x8, R118 ;  /* 0x00000008894e7825 */ /* 0x000fc800078e0076 */
[----:B-1----:R-:W-:Y:S01]  /*0760*/  IMAD.WIDE.U32 R76, R135, 0x8, R118 ;  /* 0x00000008874c7825 */ /* 0x002fe200078e0076 */
[----:B----4-:R-:W-:-:S13]  /*0770*/  ISETP.GT.AND P2, PT, R136, RZ, PT ;  /* 0x000000ff8800720c */ /* 0x010fda0003f44270 */
[----:B------:R-:W-:Y:S05]  /*0780*/  @P2 BRA `(.L_x_814) ;  /* 0x00000000008c2947 */ /* 0x000fea0003800000 */
[----:B-----5:R-:W-:Y:S01]  /*0790*/  ISETP.GE.AND P3, PT, R151, 0x1, PT ;  /* 0x000000019700780c */ /* 0x020fe20003f66270 */
[----:B------:R-:W0:Y:S01]  /*07a0*/  LDC.64 R142, c[0x0][0x240] ;  /* 0x00009000ff8e7b82 */ /* 0x000e220000000a00 */
[----:B------:R-:W-:Y:S01]  /*07b0*/  MOV R148, UR14 ;  /* 0x0000000e00947c02 */ /* 0x000fe20008000f00 */
[----:B------:R-:W-:Y:S02]  /*07c0*/  IMAD.U32 R149, RZ, RZ, UR15 ;  /* 0x0000000fff957e24 */ /* 0x000fe4000f8e00ff */
[----:B------:R-:W-:Y:S01]  /*07d0*/  IMAD.MOV.U32 R145, RZ, RZ, RZ ;  /* 0x000000ffff917224 */ /* 0x000fe200078e00ff */
[----:B------:R-:W-:-:S04]  /*07e0*/  ISETP.NE.U32.AND P0, PT, R148, RZ, PT ;  /* 0x000000ff9400720c */ /* 0x000fc80003f05070 */
[----:B------:R-:W-:-:S03]  /*07f0*/  ISETP.NE.AND.EX P0, PT, R149, RZ, PT, P0 ;  /* 0x000000ff9500720c */ /* 0x000fc60003f05300 */
[----:B------:R-:W-:-:S05]  /*0800*/  @P3 IADD3 R141, R151, -0x1, RZ ;  /* 0xffffffff978d3810 */ /* 0x000fca0007ffe0ff */
[----:B------:R-:W-:-:S05]  /*0810*/  @P3 IMAD R141, R141, R152, RZ ;  /* 0x000000988d8d3224 */ /* 0x000fca00078e02ff */
[----:B------:R-:W-:Y:S01]  /*0820*/  @P3 SHF.R.S32.HI R18, RZ, 0x1f, R141 ;  /* 0x0000001fff123819 */ /* 0x000fe2000001148d */
[----:B------:R-:W5:Y:S03]  /*0830*/  @P0 LDG.E.64 R112, desc[UR4][R82.64] ;  /* 0x0000000452700981 */ /* 0x000f66000c1e1b00 */
[----:B------:R-:W-:Y:S01]  /*0840*/  @P3 LEA.HI R141, R18, R141, RZ, 0x2 ;  /* 0x0000008d128d3211 */ /* 0x000fe200078f10ff */
[----:B------:R-:W5:Y:S03]  /*0850*/  @P0 LDG.E.64 R110, desc[UR4][R80.64] ;  /* 0x00000004506e0981 */ /* 0x000f66000c1e1b00 */
[----:B------:R-:W-:Y:S01]  /*0860*/  @P3 LEA.HI.SX32 R145, R141, R150, 0x1e ;  /* 0x000000968d913211 */ /* 0x000fe200078ff2ff */
[----:B------:R-:W5:Y:S03]  /*0870*/  @P0 LDG.E.64 R108, desc[UR4][R78.64] ;  /* 0x000000044e6c0981 */ /* 0x000f66000c1e1b00 */
[C---:B------:R-:W-:Y:S01]  /*0880*/  IADD3 R159, R145.reuse, 0x180, RZ ;  /* 0x00000180919f7810 */ /* 0x040fe20007ffe0ff */
[C---:B0-----:R-:W-:Y:S01]  /*0890*/  IMAD.WIDE.U32 R156, R145.reuse, 0x4, R142 ;  /* 0x00000004919c7825 */ /* 0x041fe200078e008e */
[C---:B------:R-:W-:Y:S01]  /*08a0*/  IADD3 R155, R145.reuse, 0x80, RZ ;  /* 0x00000080919b7810 */ /* 0x040fe20007ffe0ff */
[----:B------:R-:W5:Y:S02]  /*08b0*/  @P0 LDG.E.64 R106, desc[UR4][R76.64] ;  /* 0x000000044c6a0981 */ /* 0x000f64000c1e1b00 */
[----:B------:R-:W-:-:S02]  /*08c0*/  VIADD R147, R145, 0x100 ;  /* 0x0000010091937836 */ /* 0x000fc40000000000 */
[----:B------:R-:W-:Y:S01]  /*08d0*/  VIADD R161, R145, 0x200 ;  /* 0x0000020091a17836 */ /* 0x000fe20000000000 */
[----:B------:R-:W5:Y:S01]  /*08e0*/  LDG.E R141, desc[UR4][R156.64] ;  /* 0x000000049c8d7981 */ /* 0x000f62000c1e1900 */
[----:B------:R-:W-:Y:S01]  /*08f0*/  IMAD.WIDE.U32 R144, R159, 0x4, R142 ;  /* 0x000000049f907825 */ /* 0x000fe200078e008e */
[----:B------:R-:W-:-:S03]  /*0900*/  @P0 IADD3 R159, R17, 0x200, RZ ;  /* 0x00000200119f0810 */ /* 0x000fc60007ffe0ff */
[--C-:B------:R-:W-:Y:S01]  /*0910*/  IMAD.WIDE.U32 R154, R155, 0x4, R142.reuse ;  /* 0x000000049b9a7825 */ /* 0x100fe200078e008e */
[----:B------:R-:W5:Y:S03]  /*0920*/  LDG.E R136, desc[UR4][R144.64] ;  /* 0x0000000490887981 */ /* 0x000f66000c1e1900 */
[--C-:B------:R-:W-:Y:S01]  /*0930*/  IMAD.WIDE.U32 R146, R147, 0x4, R142.reuse ;  /* 0x0000000493927825 */ /* 0x100fe200078e008e */
[----:B------:R0:W5:Y:S03]  /*0940*/  LDG.E R140, desc[UR4][R154.64] ;  /* 0x000000049a8c7981 */ /* 0x000166000c1e1900 */
[----:B------:R-:W-:Y:S01]  /*0950*/  IMAD.WIDE.U32 R142, R161, 0x4, R142 ;  /* 0x00000004a18e7825 */ /* 0x000fe200078e008e */
[----:B------:R1:W5:Y:S03]  /*0960*/  LDG.E R138, desc[UR4][R146.64] ;  /* 0x00000004928a7981 */ /* 0x000366000c1e1900 */
[----:B------:R-:W-:Y:S01]  /*0970*/  @P0 IMAD.WIDE.U32 R118, R159, 0x8, R118 ;  /* 0x000000089f760825 */ /* 0x000fe200078e0076 */
[----:B------:R1:W5:Y:S04]  /*0980*/  LDG.E R18, desc[UR4][R142.64] ;  /* 0x000000048e127981 */ /* 0x000368000c1e1900 */
[----:B------:R1:W5:Y:S01]  /*0990*/  @P0 LDG.E.64 R104, desc[UR4][R118.64] ;  /* 0x0000000476680981 */ /* 0x000362000c1e1b00 */
[----:B0-----:R-:W-:Y:S01]  /*09a0*/  CS2R R154, SRZ ;  /* 0x00000000009a7805 */ /* 0x001fe2000001ff00 */
[----:B------:R-:W-:Y:S06]  /*09b0*/  BRA `(.L_x_815) ;  /* 0x00000010005c7947 */ /* 0x000fec0003800000 */
.L_x_814:
[----:B------:R-:W-:Y:S01]  /*09c0*/  VIADD R3, R136, 0xffffffff ;  /* 0xffffffff88037836 */ /* 0x000fe20000000000 */
[----:B------:R-:W0:Y:S03]  /*09d0*/  LDC.64 R20, c[0x0][0x2b8] ;  /* 0x0000ae00ff147b82 */ /* 0x000e260000000a00 */
[----:B------:R-:W-:-:S05]  /*09e0*/  IMAD R3, R3, R152, RZ ;  /* 0x0000009803037224 */ /* 0x000fca00078e02ff */
[----:B------:R-:W-:Y:S01]  /*09f0*/  SHF.R.S32.HI R18, RZ, 0x1f, R3 ;  /* 0x0000001fff127819 */ /* 0x000fe20000011403 */
[----:B------:R-:W1:Y:S03]  /*0a00*/  LDC.64 R88, c[0x0][0x250] ;  /* 0x00009400ff587b82 */ /* 0x000e660000000a00 */
[----:B------:R-:W-:-:S04]  /*0a10*/  LEA.HI R3, R18, R3, RZ, 0x2 ;  /* 0x0000000312037211 */ /* 0x000fc800078f10ff */
[----:B------:R-:W-:Y:S01]  /*0a20*/  LEA.HI.SX32 R3, R3, R150, 0x1e ;  /* 0x0000009603037211 */ /* 0x000fe200078ff2ff */
[----:B------:R-:W2:Y:S01]  /*0a30*/  LDC.64 R18, c[0x0][0x238] ;  /* 0x00008e00ff127b82 */ /* 0x000ea20000000a00 */
[----:B------:R-:W-:Y:S02]  /*0a40*/  IADD3 R93, R17, 0x200, RZ ;  /* 0x00000200115d7810 */ /* 0x000fe40007ffe0ff */
[C---:B------:R-:W-:Y:S01]  /*0a50*/  IADD3 R85, R3.reuse, 0x80, RZ ;  /* 0x0000008003557810 */ /* 0x040fe20007ffe0ff */
[C---:B------:R-:W-:Y:S01]  /*0a60*/  VIADD R35, R3.reuse, 0x100 ;  /* 0x0000010003237836 */ /* 0x040fe20000000000 */
[C---:B------:R-:W-:Y:S01]  /*0a70*/  IADD3 R33, R3.reuse, 0x180, RZ ;  /* 0x0000018003217810 */ /* 0x040fe20007ffe0ff */
[C---:B------:R-:W-:Y:S02]  /*0a80*/  VIADD R31, R3.reuse, 0x200 ;  /* 0x00000200031f7836 */ /* 0x040fe40000000000 */
[----:B0-----:R-:W-:-:S04]  /*0a90*/  IMAD.WIDE.U32 R86, R3, 0x8, R20 ;  /* 0x0000000803567825 */ /* 0x001fc800078e0014 */
[--C-:B------:R-:W-:Y:S02]  /*0aa0*/  IMAD.WIDE.U32 R84, R85, 0x8, R20.reuse ;  /* 0x0000000855547825 */ /* 0x100fe400078e0014 */
[----:B------:R-:W3:Y:S02]  /*0ab0*/  LDG.E.64 R86, desc[UR4][R86.64] ;  /* 0x0000000456567981 */ /* 0x000ee4000c1e1b00 */
[--C-:B------:R-:W-:Y:S02]  /*0ac0*/  IMAD.WIDE.U32 R34, R35, 0x8, R20.reuse ;  /* 0x0000000823227825 */ /* 0x100fe400078e0014 */
[----:B------:R-:W4:Y:S02]  /*0ad0*/  LDG.E.64 R84, desc[UR4][R84.64] ;  /* 0x0000000454547981 */ /* 0x000f24000c1e1b00 */
[--C-:B------:R-:W-:Y:S02]  /*0ae0*/  IMAD.WIDE.U32 R32, R33, 0x8, R20.reuse ;  /* 0x0000000821207825 */ /* 0x100fe400078e0014 */
[----:B------:R-:W4:Y:S02]  /*0af0*/  LDG.E.64 R34, desc[UR4][R34.64] ;  /* 0x0000000422227981 */ /* 0x000f24000c1e1b00 */
[----:B------:R-:W-:-:S02]  /*0b00*/  IMAD.WIDE.U32 R30, R31, 0x8, R20 ;  /* 0x000000081f1e7825 */ /* 0x000fc400078e0014 */
[----:B------:R-:W4:Y:S02]  /*0b10*/  LDG.E.64 R32, desc[UR4][R32.64] ;  /* 0x0000000420207981 */ /* 0x000f24000c1e1b00 */
[--C-:B--2---:R-:W-:Y:S02]  /*0b20*/  IMAD.WIDE.U32 R24, R137, 0x8, R18.reuse ;  /* 0x0000000889187825 */ /* 0x104fe400078e0012 */
[----:B------:R-:W2:Y:S02]  /*0b30*/  LDG.E.64 R30, desc[UR4][R30.64] ;  /* 0x000000041e1e7981 */ /* 0x000ea4000c1e1b00 */
[--C-:B------:R-:W-:Y:S02]  /*0b40*/  IMAD.WIDE.U32 R20, R17, 0x8, R18.reuse ;  /* 0x0000000811147825 */ /* 0x100fe400078e0012 */
[----:B------:R-:W2:Y:S02]  /*0b50*/  LDG.E.64 R24, desc[UR4][R24.64] ;  /* 0x0000000418187981 */ /* 0x000ea4000c1e1b00 */
[----:B------:R-:W-:-:S02]  /*0b60*/  IMAD.WIDE.U32 R22, R139, 0x8, R18 ;  /* 0x000000088b167825 */ /* 0x000fc400078e0012 */
[----:B------:R-:W2:Y:S02]  /*0b70*/  LDG.E.64 R20, desc[UR4][R20.64] ;  /* 0x0000000414147981 */ /* 0x000ea4000c1e1b00 */
[----:B-1----:R-:W-:Y:S02]  /*0b80*/  IMAD.WIDE R88, R133, 0x4, R88 ;  /* 0x0000000485587825 */ /* 0x002fe400078e0258 */
[----:B------:R-:W2:Y:S02]  /*0b90*/  LDG.E.64 R22, desc[UR4][R22.64] ;  /* 0x0000000416167981 */ /* 0x000ea4000c1e1b00 */
[--C-:B------:R-:W-:Y:S02]  /*0ba0*/  IMAD.WIDE.U32 R28, R93, 0x8, R18.reuse ;  /* 0x000000085d1c7825 */ /* 0x100fe400078e0012 */
[----:B------:R0:W2:Y:S02]  /*0bb0*/  LDG.E R3, desc[UR4][R88.64] ;  /* 0x0000000458037981 */ /* 0x0000a4000c1e1900 */
[----:B------:R-:W-:-:S02]  /*0bc0*/  IMAD.WIDE.U32 R26, R135, 0x8, R18 ;  /* 0x00000008871a7825 */ /* 0x000fc400078e0012 */
[----:B------:R-:W2:Y:S01]  /*0bd0*/  LDG.E.64 R28, desc[UR4][R28.64] ;  /* 0x000000041c1c7981 */ /* 0x000ea2000c1e1b00 */
[----:B-----5:R-:W-:Y:S01]  /*0be0*/  ISETP.GE.AND P3, PT, R151, 0x1, PT ;  /* 0x000000019700780c */ /* 0x020fe20003f66270 */
[----:B------:R-:W-:Y:S01]  /*0bf0*/  IMAD.U32 R148, RZ, RZ, UR14 ;  /* 0x0000000eff947e24 */ /* 0x000fe2000f8e00ff */
[----:B------:R-:W1:Y:S01]  /*0c00*/  LDC.64 R18, c[0x0][0x240] ;  /* 0x00009000ff127b82 */ /* 0x000e620000000a00 */
[----:B------:R-:W2:Y:S01]  /*0c10*/  LDG.E.64 R26, desc[UR4][R26.64] ;  /* 0x000000041a1a7981 */ /* 0x000ea2000c1e1b00 */
[----:B------:R-:W-:Y:S02]  /*0c20*/  IMAD.U32 R149, RZ, RZ, UR15 ;  /* 0x0000000fff957e24 */ /* 0x000fe4000f8e00ff */
[----:B------:R-:W-:-:S07]  /*0c30*/  ISETP.NE.U32.AND P0, PT, R148, RZ, PT ;  /* 0x000000ff9400720c */ /* 0x000fce0003f05070 */
[----:B------:R-:W-:-:S05]  /*0c40*/  @P3 IADD3 R91, R151, -0x1, RZ ;  /* 0xffffffff975b3810 */ /* 0x000fca0007ffe0ff */
[----:B------:R-:W-:Y:S01]  /*0c50*/  @P3 IMAD R91, R91, R152, RZ ;  /* 0x000000985b5b3224 */ /* 0x000fe200078e02ff */
[----:B------:R-:W-:-:S04]  /*0c60*/  ISETP.NE.AND.EX P0, PT, R149, RZ, PT, P0 ;  /* 0x000000ff9500720c */ /* 0x000fc80003f05300 */
[----:B------:R-:W-:-:S04]  /*0c70*/  @P3 SHF.R.S32.HI R90, RZ, 0x1f, R91 ;  /* 0x0000001fff5a3819 */ /* 0x000fc8000001145b */
[----:B------:R-:W-:Y:S02]  /*0c80*/  @P3 LEA.HI R91, R90, R91, RZ, 0x2 ;  /* 0x0000005b5a5b3211 */ /* 0x000fe400078f10ff */
[----:B------:R-:W-:Y:S02]  /*0c90*/  MOV R95, RZ ;  /* 0x000000ff005f7202 */ /* 0x000fe40000000f00 */
[----:B------:R-:W-:Y:S01]  /*0ca0*/  @P3 LEA.HI.SX32 R95, R91, R150, 0x1e ;  /* 0x000000965b5f3211 */ /* 0x000fe200078ff2ff */
[----:B------:R-:W-:Y:S01]  /*0cb0*/  @P0 IMAD.WIDE.U32 R118, R93, 0x8, R118 ;  /* 0x000000085d760825 */ /* 0x000fe200078e0076 */
[----:B------:R-:W5:Y:S02]  /*0cc0*/  @P0 LDG.E.64 R112, desc[UR4][R82.64] ;  /* 0x0000000452700981 */ /* 0x000f64000c1e1b00 */
[C---:B------:R-:W-:Y:S01]  /*0cd0*/  IADD3 R91, R95.reuse, 0x100, RZ ;  /* 0x000001005f5b7810 */ /* 0x040fe20007ffe0ff */
[C---:B------:R-:W-:Y:S01]  /*0ce0*/  VIADD R93, R95.reuse, 0x80 ;  /* 0x000000805f5d7836 */ /* 0x040fe20000000000 */
[C---:B------:R-:W-:Y:S01]  /*0cf0*/  IADD3 R97, R95.reuse, 0x200, RZ ;  /* 0x000002005f617810 */ /* 0x040fe20007ffe0ff */
[----:B0-----:R-:W-:Y:S01]  /*0d00*/  VIADD R89, R95, 0x180 ;  /* 0x000001805f597836 */ /* 0x001fe20000000000 */
[----:B------:R-:W5:Y:S01]  /*0d10*/  @P0 LDG.E.64 R110, desc[UR4][R80.64] ;  /* 0x00000004506e0981 */ /* 0x000f62000c1e1b00 */
[----:B-1----:R-:W-:-:S03]  /*0d20*/  IMAD.WIDE.U32 R92, R93, 0x4, R18 ;  /* 0x000000045d5c7825 */ /* 0x002fc600078e0012 */
[----:B------:R-:W5:Y:S01]  /*0d30*/  @P0 LDG.E.64 R108, desc[UR4][R78.64] ;  /* 0x000000044e6c0981 */ /* 0x000f62000c1e1b00 */
[----:B------:R-:W-:-:S03]  /*0d40*/  IMAD.WIDE.U32 R88, R89, 0x4, R18 ;  /* 0x0000000459587825 */ /* 0x000fc600078e0012 */
[----:B------:R-:W5:Y:S01]  /*0d50*/  @P0 LDG.E.64 R106, desc[UR4][R76.64] ;  /* 0x000000044c6a0981 */ /* 0x000f62000c1e1b00 */
[----:B------:R-:W-:-:S03]  /*0d60*/  IMAD.WIDE.U32 R90, R91, 0x4, R18 ;  /* 0x000000045b5a7825 */ /* 0x000fc600078e0012 */
[----:B------:R-:W5:Y:S01]  /*0d70*/  @P0 LDG.E.64 R104, desc[UR4][R118.64] ;  /* 0x0000000476680981 */ /* 0x000f62000c1e1b00 */
[--C-:B------:R-:W-:Y:S01]  /*0d80*/  IMAD.WIDE.U32 R94, R95, 0x4, R18.reuse ;  /* 0x000000045f5e7825 */ /* 0x100fe200078e0012 */
[----:B------:R-:W-:Y:S02]  /*0d90*/  ISETP.NE.AND P0, PT, R9, RZ, PT ;  /* 0x000000ff0900720c */ /* 0x000fe40003f05270 */
[----:B------:R-:W5:Y:S01]  /*0da0*/  LDG.E R140, desc[UR4][R92.64] ;  /* 0x000000045c8c7981 */ /* 0x000f62000c1e1900 */
[----:B------:R-:W-:-:S03]  /*0db0*/  IMAD.WIDE.U32 R18, R97, 0x4, R18 ;  /* 0x0000000461127825 */ /* 0x000fc600078e0012 */
[----:B------:R-:W5:Y:S04]  /*0dc0*/  LDG.E R136, desc[UR4][R88.64] ;  /* 0x0000000458887981 */ /* 0x000f68000c1e1900 */
[----:B------:R4:W5:Y:S04]  /*0dd0*/  LDG.E R138, desc[UR4][R90.64] ;  /* 0x000000045a8a7981 */ /* 0x000968000c1e1900 */
[----:B------:R0:W5:Y:S04]  /*0de0*/  LDG.E R141, desc[UR4][R94.64] ;  /* 0x000000045e8d7981 */ /* 0x000168000c1e1900 */
[----:B------:R1:W5:Y:S01]  /*0df0*/  LDG.E R18, desc[UR4][R18.64] ;  /* 0x0000000412127981 */ /* 0x000362000c1e1900 */
[----:B---3--:R-:W-:-:S02]  /*0e00*/  IMAD.MOV.U32 R99, RZ, RZ, R86 ;  /* 0x000000ffff637224 */ /* 0x008fc400078e0056 */
[----:B----4-:R-:W-:Y:S01]  /*0e10*/  IMAD.MOV.U32 R90, RZ, RZ, R84 ;  /* 0x000000ffff5a7224 */ /* 0x010fe200078e0054 */
[----:B------:R-:W-:Y:S01]  /*0e20*/  SHF.R.U64 R89, R84, 0x10, R85 ;  /* 0x0000001054597819 */ /* 0x000fe20000001255 */
[----:B------:R-:W-:Y:S01]  /*0e30*/  IMAD.MOV.U32 R83, RZ, RZ, R34 ;  /* 0x000000ffff537224 */ /* 0x000fe200078e0022 */
[----:B------:R-:W-:Y:S02]  /*0e40*/  SHF.R.U64 R92, R34, 0x10, R35 ;  /* 0x00000010225c7819 */ /* 0x000fe40000001223 */
[----:B------:R-:W-:Y:S01]  /*0e50*/  MOV R82, R85 ;  /* 0x0000005500527202 */ /* 0x000fe20000000f00 */
[----:B------:R-:W-:Y:S01]  /*0e60*/  IMAD.MOV.U32 R97, RZ, RZ, R32 ;  /* 0x000000ffff617224 */ /* 0x000fe200078e0020 */
[----:B------:R-:W-:Y:S01]  /*0e70*/  SHF.R.U32.HI R91, RZ, 0x10, R85 ;  /* 0x00000010ff5b7819 */ /* 0x000fe20000011655 */
[----:B--2---:R-:W-:Y:S01]  /*0e80*/  IMAD.MOV.U32 R81, RZ, RZ, R30 ;  /* 0x000000ffff517224 */ /* 0x004fe200078e001e */
[----:B------:R-:W-:Y:S02]  /*0e90*/  SHF.R.U64 R78, R30, 0x10, R31 ;  /* 0x000000101e4e7819 */ /* 0x000fe4000000121f */
[----:B------:R-:W-:Y:S01]  /*0ea0*/  SHF.L.U32 R88, R25, 0x10, RZ ;  /* 0x0000001019587819 */ /* 0x000fe200000006ff */
[----:B------:R-:W-:Y:S01]  /*0eb0*/  IMAD.U32 R84, R24, 0x10000, RZ ;  /* 0x0001000018547824 */ /* 0x000fe200078e00ff */
[----:B0-----:R-:W-:-:S02]  /*0ec0*/  MOV R95, R35 ;  /* 0x00000023005f7202 */ /* 0x001fc40000000f00 */
[C---:B------:R-:W-:Y:S01]  /*0ed0*/  SHF.R.U64 R142, R20.reuse, 0x10, R21 ;  /* 0x00000010148e7819 */ /* 0x040fe20000001215 */
[----:B------:R-:W-:Y:S01]  /*0ee0*/  IMAD.U32 R20, R20, 0x10000, RZ ;  /* 0x0001000014147824 */ /* 0x000fe200078e00ff */
[----:B------:R-:W-:Y:S02]  /*0ef0*/  SHF.L.U32 R30, R21, 0x10, RZ ;  /* 0x00000010151e7819 */ /* 0x000fe400000006ff */
[--C-:B------:R-:W-:Y:S02]  /*0f00*/  SHF.R.U64 R118, R22, 0x10, R23.reuse ;  /* 0x0000001016767819 */ /* 0x100fe40000001217 */
[----:B------:R-:W-:Y:S02]  /*0f10*/  SHF.R.U32.HI R103, RZ, 0x10, R23 ;  /* 0x00000010ff677819 */ /* 0x000fe40000011617 */
[----:B------:R-:W-:Y:S02]  /*0f20*/  FSEL R3, R3, RZ, !P0 ;  /* 0x000000ff03037208 */ /* 0x000fe40004000000 */
[----:B------:R-:W-:-:S02]  /*0f30*/  SHF.L.U32 R34, R23, 0x10, RZ ;  /* 0x0000001017227819 */ /* 0x000fc400000006ff */
[----:B------:R-:W-:Y:S02]  /*0f40*/  SHF.R.U32.HI R77, RZ, 0x10, R29 ;  /* 0x00000010ff4d7819 */ /* 0x000fe4000001161d */
[----:B------:R-:W-:Y:S02]  /*0f50*/  SHF.R.U32.HI R98, RZ, 0x10, R35 ;  /* 0x00000010ff627819 */ /* 0x000fe40000011623 */
[--C-:B------:R-:W-:Y:S01]  /*0f60*/  SHF.R.U64 R93, R32, 0x10, R33.reuse ;  /* 0x00000010205d7819 */ /* 0x100fe20000001221 */
[----:B------:R-:W-:Y:S01]  /*0f70*/  IMAD.U32 R32, R22, 0x10000, RZ ;  /* 0x0001000016207824 */ /* 0x000fe200078e00ff */
[----:B------:R-:W-:Y:S02]  /*0f80*/  MOV R80, R33 ;  /* 0x0000002100507202 */ /* 0x000fe40000000f00 */
[----:B------:R-:W-:Y:S02]  /*0f90*/  SHF.R.U32.HI R94, RZ, 0x10, R33 ;  /* 0x00000010ff5e7819 */ /* 0x000fe40000011621 */
[----:B------:R-:W-:-:S02]  /*0fa0*/  MOV R76, R31 ;  /* 0x0000001f004c7202 */ /* 0x000fc40000000f00 */
[----:B------:R-:W-:Y:S02]  /*0fb0*/  SHF.R.U32.HI R79, RZ, 0x10, R31 ;  /* 0x00000010ff4f7819 */ /* 0x000fe4000001161f */
[----:B------:R-:W-:Y:S02]  /*0fc0*/  SHF.R.U32.HI R119, RZ, 0x10, R21 ;  /* 0x00000010ff777819 */ /* 0x000fe40000011615 */
[--C-:B------:R-:W-:Y:S02]  /*0fd0*/  SHF.R.U64 R101, R24, 0x10, R25.reuse ;  /* 0x0000001018657819 */ /* 0x100fe40000001219 */
[----:B------:R-:W-:Y:S02]  /*0fe0*/  SHF.R.U32.HI R31, RZ, 0x10, R25 ;  /* 0x00000010ff1f7819 */ /* 0x000fe40000011619 */
[--C-:B------:R-:W-:Y:S02]  /*0ff0*/  SHF.R.U64 R33, R26, 0x10, R27.reuse ;  /* 0x000000101a217819 */ /* 0x100fe4000000121b */
[----:B------:R-:W-:-:S02]  /*1000*/  SHF.R.U32.HI R35, RZ, 0x10, R27 ;  /* 0x00000010ff237819 */ /* 0x000fc4000001161b */
[----:B------:R-:W-:Y:S01]  /*1010*/  SHF.R.U64 R85, R28, 0x10, R29 ;  /* 0x000000101c557819 */ /* 0x000fe2000000121d */
[----:B------:R-:W-:Y:S01]  /*1020*/  IMAD.U32 R102, R27, 0x10000, RZ ;  /* 0x000100001b667824 */ /* 0x000fe200078e00ff */
[----:B------:R-:W-:Y:S01]  /*1030*/  SHF.L.U32 R116, R29, 0x10, RZ ;  /* 0x000000101d747819 */ /* 0x000fe200000006ff */
[C---:B------:R-:W-:Y:S01]  /*1040*/  FADD.FTZ R29, -R3.reuse, R88 ;  /* 0x00000058031d7221 */ /* 0x040fe20000010100 */
[----:B------:R-:W-:Y:S01]  /*1050*/  SHF.L.U32 R100, R26, 0x10, RZ ;  /* 0x000000101a647819 */ /* 0x000fe200000006ff */
[C---:B-1----:R-:W-:Y:S01]  /*1060*/  FADD.FTZ R19, -R3.reuse, R20 ;  /* 0x0000001403137221 */ /* 0x042fe20000010100 */
[----:B------:R-:W-:Y:S01]  /*1070*/  SHF.L.U32 R24, R118, 0x10, RZ ;  /* 0x0000001076187819 */ /* 0x000fe200000006ff */
[C---:B------:R-:W-:Y:S01]  /*1080*/  FADD.FTZ R21, -R3.reuse, R30 ;  /* 0x0000001e03157221 */ /* 0x040fe20000010100 */
[----:B------:R-:W-:Y:S01]  /*1090*/  SHF.L.U32 R114, R28, 0x10, RZ ;  /* 0x000000101c727819 */ /* 0x000fe200000006ff */
[----:B------:R-:W-:Y:S01]  /*10a0*/  FADD.FTZ R25, -R3, R34 ;  /* 0x0000002203197221 */ /* 0x000fe20000010100 */
[----:B------:R-:W-:Y:S01]  /*10b0*/  SHF.L.U32 R22, R119, 0x10, RZ ;  /* 0x0000001077167819 */ /* 0x000fe200000006ff */
[----:B------:R-:W-:-:S02]  /*10c0*/  IMAD.U32 R26, R103, 0x10000, RZ ;  /* 0x00010000671a7824 */ /* 0x000fc400078e00ff */
[----:B------:R-:W-:Y:S01]  /*10d0*/  FADD.FTZ R27, -R3, R84 ;  /* 0x00000054031b7221 */ /* 0x000fe20000010100 */
[----:B------:R-:W-:Y:S01]  /*10e0*/  IMAD.U32 R88, R77, 0x10000, RZ ;  /* 0x000100004d587824 */ /* 0x000fe200078e00ff */
[----:B------:R-:W-:Y:S01]  /*10f0*/  SHF.R.U64 R86, R86, 0x10, R87 ;  /* 0x0000001056567819 */ /* 0x000fe20000001257 */
[----:B------:R-:W-:Y:S02]  /*1100*/  IMAD.U32 R20, R142, 0x10000, RZ ;  /* 0x000100008e147824 */ /* 0x000fe400078e00ff */
[----:B------:R-:W-:Y:S01]  /*1110*/  FADD.FTZ R23, -R3, R32 ;  /* 0x0000002003177221 */ /* 0x000fe20000010100 */
[----:B------:R-:W-:Y:S01]  /*1120*/  SHF.L.U32 R28, R101, 0x10, RZ ;  /* 0x00000010651c7819 */ /* 0x000fe200000006ff */
[----:B------:R-:W-:Y:S01]  /*1130*/  IMAD.U32 R32, R33, 0x10000, RZ ;  /* 0x0001000021207824 */ /* 0x000fe200078e00ff */
[----:B------:R-:W-:Y:S02]  /*1140*/  SHF.L.U32 R30, R31, 0x10, RZ ;  /* 0x000000101f1e7819 */ /* 0x000fe400000006ff */
[----:B------:R-:W-:-:S02]  /*1150*/  SHF.L.U32 R34, R35, 0x10, RZ ;  /* 0x0000001023227819 */ /* 0x000fc400000006ff */
[----:B------:R-:W-:Y:S02]  /*1160*/  SHF.L.U32 R84, R85, 0x10, RZ ;  /* 0x0000001055547819 */ /* 0x000fe400000006ff */
[----:B------:R-:W-:Y:S01]  /*1170*/  SHF.L.U32 R99, R99, 0x10, RZ ;  /* 0x0000001063637819 */ /* 0x000fe200000006ff */
[C---:B------:R-:W-:Y:S01]  /*1180*/  FADD.FTZ R103, -R3.reuse, R24 ;  /* 0x0000001803677221 */ /* 0x040fe20000010100 */
[C---:B------:R-:W-:Y:S01]  /*1190*/  FADD.FTZ R119, -R3.reuse, R26 ;  /* 0x0000001a03777221 */ /* 0x040fe20000010100 */
[C---:B------:R-:W-:Y:S01]  /*11a0*/  FADD.FTZ R77, -R3.reuse, R88 ;  /* 0x00000058034d7221 */ /* 0x040fe20000010100 */
[----:B------:R-:W-:Y:S01]  /*11b0*/  MOV R96, R87 ;  /* 0x0000005700607202 */ /* 0x000fe20000000f00 */
[C---:B------:R-:W-:Y:S01]  /*11c0*/  FADD.FTZ R85, -R3.reuse, R20 ;  /* 0x0000001403557221 */ /* 0x040fe20000010100 */
[C---:B------:R-:W-:Y:S01]  /*11d0*/  FADD.FTZ R101, -R3.reuse, R22 ;  /* 0x0000001603657221 */ /* 0x040fe20000010100 */
[----:B------:R-:W-:Y:S01]  /*11e0*/  SHF.L.U32 R88, R86, 0x10, RZ ;  /* 0x0000001056587819 */ /* 0x000fe200000006ff */
[C---:B------:R-:W-:Y:S01]  /*11f0*/  FADD.FTZ R31, -R3.reuse, R100 ;  /* 0x00000064031f7221 */ /* 0x040fe20000010100 */
[C---:B------:R-:W-:Y:S01]  /*1200*/  FADD.FTZ R33, -R3.reuse, R102 ;  /* 0x0000006603217221 */ /* 0x040fe20000010100 */
[C---:B------:R-:W-:Y:S01]  /*1210*/  FADD.FTZ R35, -R3.reuse, R114 ;  /* 0x0000007203237221 */ /* 0x040fe20000010100 */
[C---:B------:R-:W-:Y:S01]  /*1220*/  FADD.FTZ R159, -R3.reuse, R116 ;  /* 0x00000074039f7221 */ /* 0x040fe20000010100 */
[C---:B------:R-:W-:Y:S01]  /*1230*/  FADD.FTZ R143, -R3.reuse, R28 ;  /* 0x0000001c038f7221 */ /* 0x040fe20000010100 */
[C---:B------:R-:W-:Y:S01]  /*1240*/  FADD.FTZ R145, -R3.reuse, R30 ;  /* 0x0000001e03917221 */ /* 0x040fe20000010100 */
[C---:B------:R-:W-:Y:S01]  /*1250*/  FADD.FTZ R147, -R3.reuse, R32 ;  /* 0x0000002003937221 */ /* 0x040fe20000010100 */
[C---:B------:R-:W-:Y:S01]  /*1260*/  FADD.FTZ R155, -R3.reuse, R34 ;  /* 0x00000022039b7221 */ /* 0x040fe20000010100 */
[----:B------:R-:W-:Y:S01]  /*1270*/  FADD.FTZ R157, -R3, R84 ;  /* 0x00000054039d7221 */ /* 0x000fe20000010100 */
[----:B------:R-:W-:Y:S01]  /*1280*/  FMUL.FTZ R86, R132, R99 ;  /* 0x0000006384567220 */ /* 0x000fe20000410000 */
[C---:B------:R-:W-:Y:S01]  /*1290*/  FMUL.FTZ R3, R134.reuse, R19 ;  /* 0x0000001386037220 */ /* 0x040fe20000410000 */
[C---:B------:R-:W-:Y:S01]  /*12a0*/  FMUL.FTZ R24, R134.reuse, R103 ;  /* 0x0000006786187220 */ /* 0x040fe20000410000 */
[C---:B------:R-:W-:Y:S01]  /*12b0*/  FMUL.FTZ R26, R134.reuse, R119 ;  /* 0x00000077861a7220 */ /* 0x040fe20000410000 */
[----:B------:R-:W-:Y:S01]  /*12c0*/  SHF.R.U32.HI R87, RZ, 0x10, R87 ;  /* 0x00000010ff577819 */ /* 0x000fe20000011657 */
[C---:B------:R-:W-:Y:S01]  /*12d0*/  FMUL.FTZ R20, R134.reuse, R85 ;  /* 0x0000005586147220 */ /* 0x040fe20000410000 */
[----:B------:R-:W-:Y:S01]  /*12e0*/  FMUL.FTZ R22, R134, R101 ;  /* 0x0000006586167220 */ /* 0x000fe20000410000 */
[----:B------:R-:W-:Y:S01]  /*12f0*/  SHF.L.U32 R119, R82, 0x10, RZ ;  /* 0x0000001052777819 */ /* 0x000fe200000006ff */
[----:B------:R-:W-:Y:S01]  /*1300*/  IMAD.U32 R101, R96, 0x10000, RZ ;  /* 0x0001000060657824 */ /* 0x000fe200078e00ff */
[----:B------:R-:W-:Y:S01]  /*1310*/  SHF.L.U32 R103, R76, 0x10, RZ ;  /* 0x000000104c677819 */ /* 0x000fe200000006ff */
[----:B------:R-:W-:Y:S01]  /*1320*/  FMUL.FTZ R85, R131, R88 ;  /* 0x0000005883557220 */ /* 0x000fe20000410000 */
[----:B------:R-:W-:Y:S01]  /*1330*/  SHF.L.U32 R82, R93, 0x10, RZ ;  /* 0x000000105d527819 */ /* 0x000fe200000006ff */
[----:B------:R-:W-:Y:S01]  /*1340*/  FADD.FTZ R76, RZ, R86 ;  /* 0x00000056ff4c7221 */ /* 0x000fe20000010000 */
[----:B------:R-:W-:Y:S01]  /*1350*/  FFMA.FTZ R93, R3, R86, RZ ;  /* 0x00000056035d7223 */ /* 0x000fe200000100ff */
[C---:B------:R-:W-:Y:S01]  /*1360*/  FMUL.FTZ R19, R134.reuse, R21 ;  /* 0x0000001586137220 */ /* 0x040fe20000410000 */
[----:B------:R-:W-:Y:S01]  /*1370*/  FMUL.FTZ R30, R134, R145 ;  /* 0x00000091861e7220 */ /* 0x000fe20000410000 */
[----:B------:R-:W-:Y:S01]  /*1380*/  SHF.L.U32 R96, R87, 0x10, RZ ;  /* 0x0000001057607819 */ /* 0x000fe200000006ff */
[----:B------:R-:W-:Y:S01]  /*1390*/  FADD.FTZ R57, R57, R88 ;  /* 0x0000005839397221 */ /* 0x000fe20000010000 */
[----:B------:R-:W-:Y:S01]  /*13a0*/  FFMA.FTZ R37, R20, R88, R37 ;  /* 0x0000005814257223 */ /* 0x000fe20000010025 */
[----:B------:R-:W-:Y:S01]  /*13b0*/  SHF.L.U32 R145, R95, 0x10, RZ ;  /* 0x000000105f917819 */ /* 0x000fe200000006ff */
[----:B------:R-:W-:Y:S01]  /*13c0*/  FMUL.FTZ R88, R130, R101 ;  /* 0x0000006582587220 */ /* 0x000fe20000410000 */
[----:B------:R-:W-:Y:S01]  /*13d0*/  FADD.FTZ R95, R76, R85 ;  /* 0x000000554c5f7221 */ /* 0x000fe20000010000 */
[----:B------:R-:W-:Y:S01]  /*13e0*/  FMUL.FTZ R28, R134, R143 ;  /* 0x0000008f861c7220 */ /* 0x000fe20000410000 */
[----:B------:R-:W-:Y:S01]  /*13f0*/  FFMA.FTZ R76, R20, R85, R93 ;  /* 0x00000055144c7223 */ /* 0x000fe2000001005d */
[----:B------:R-:W-:Y:S01]  /*1400*/  FADD.FTZ R58, R58, R101 ;  /* 0x000000653a3a7221 */ /* 0x000fe20000010000 */
[----:B------:R-:W-:Y:S01]  /*1410*/  FFMA.FTZ R38, R19, R101, R38 ;  /* 0x0000006513267223 */ /* 0x000fe20000010026 */
[----:B------:R-:W-:Y:S01]  /*1420*/  IMAD.U32 R143, R83, 0x10000, RZ ;  /* 0x00010000538f7824 */ /* 0x000fe200078e00ff */
[----:B------:R-:W-:Y:S01]  /*1430*/  SHF.L.U32 R101, R90, 0x10, RZ ;  /* 0x000000105a657819 */ /* 0x000fe200000006ff */
[----:B------:R-:W-:-:S02]  /*1440*/  IMAD.U32 R83, R80, 0x10000, RZ ;  /* 0x0001000050537824 */ /* 0x000fc400078e00ff */
[----:B------:R-:W-:Y:S01]  /*1450*/  FMUL.FTZ R87, R129, R96 ;  /* 0x0000006081577220 */ /* 0x000fe20000410000 */
[----:B------:R-:W-:Y:S01]  /*1460*/  FADD.FTZ R80, R95, R88 ;  /* 0x000000585f507221 */ /* 0x000fe20000010000 */
[----:B------:R-:W-:Y:S01]  /*1470*/  FFMA.FTZ R93, R19, R88, R76 ;  /* 0x00000058135d7223 */ /* 0x000fe2000001004c */
[----:B------:R-:W-:Y:S01]  /*1480*/  FADD.FTZ R59, R59, R96 ;  /* 0x000000603b3b7221 */ /* 0x000fe20000010000 */
[----:B------:R-:W-:Y:S01]  /*1490*/  FFMA.FTZ R39, R22, R96, R39 ;  /* 0x0000006016277223 */ /* 0x000fe20000010027 */
[----:B------:R-:W-:Y:S02]  /*14a0*/  IMAD.U32 R96, R89, 0x10000, RZ ;  /* 0x0001000059607824 */ /* 0x000fe400078e00ff */
[----:B------:R-:W-:Y:S01]  /*14b0*/  FMUL.FTZ R90, R128, R101 ;  /* 0x00000065805a7220 */ /* 0x000fe20000410000 */
[----:B------:R-:W-:Y:S01]  /*14c0*/  FADD.FTZ R95, R80, R87 ;  /* 0x00000057505f7221 */ /* 0x000fe20000010000 */
[----:B------:R-:W-:Y:S01]  /*14d0*/  FMUL.FTZ R21, R134, R23 ;  /* 0x0000001786157220 */ /* 0x000fe20000410000 */
[----:B------:R-:W-:Y:S01]  /*14e0*/  FFMA.FTZ R80, R22, R87, R93 ;  /* 0x0000005716507223 */ /* 0x000fe2000001005d */
[----:B------:R-:W-:Y:S01]  /*14f0*/  FMUL.FTZ R89, R127, R96 ;  /* 0x000000607f597220 */ /* 0x000fe20000410000 */
[----:B------:R-:W-:Y:S01]  /*1500*/  FADD.FTZ R76, R95, R90 ;  /* 0x0000005a5f4c7221 */ /* 0x000fe20000010000 */
[----:B------:R-:W-:Y:S01]  /*1510*/  SHF.L.U32 R91, R91, 0x10, RZ ;  /* 0x000000105b5b7819 */ /* 0x000fe200000006ff */
[C---:B------:R-:W-:Y:S01]  /*1520*/  FFMA.FTZ R95, R21.reuse, R90, R80 ;  /* 0x0000005a155f7223 */ /* 0x040fe20000010050 */
        /* <DEDUP_REMOVED lines=12> */
[----:B------:R-:W-:Y:S01]  /*15f0*/  FMUL.FTZ R25, R134, R27 ;  /* 0x0000001b86197220 */ /* 0x000fe20000410000 */
[----:B------:R-:W-:Y:S01]  /*1600*/  FADD.FTZ R56, R56, R99 ;  /* 0x0000006338387221 */ /* 0x000fe20000010000 */
[----:B------:R-:W-:Y:S01]  /*1610*/  FFMA.FTZ R36, R3, R99, R36 ;  /* 0x0000006303247223 */ /* 0x000fe20000010024 */
[----:B------:R-:W-:Y:S01]  /*1620*/  FMUL.FTZ R27, R134, R29 ;  /* 0x0000001d861b7220 */ /* 0x000fe20000410000 */
[----:B------:R-:W-:Y:S01]  /*1630*/  IMAD.U32 R98, R98, 0x10000, RZ ;  /* 0x0001000062627824 */ /* 0x000fe200078e00ff */
[----:B------:R-:W-:Y:S01]  /*1640*/  SHF.L.U32 R97, R97, 0x10, RZ ;  /* 0x0000001061617819 */ /* 0x000fe200000006ff */
[----:B------:R-:W-:Y:S01]  /*1650*/  FADD.FTZ R54, R54, R119 ;  /* 0x0000007736367221 */ /* 0x000fe20000010000 */
[----:B------:R-:W-:Y:S01]  /*1660*/  SHF.L.U32 R99, R94, 0x10, RZ ;  /* 0x000000105e637819 */ /* 0x000fe200000006ff */
        /* <DEDUP_REMOVED lines=17> */
[----:B------:R-:W-:Y:S01]  /*1780*/  FADD.FTZ R101, R76, R93 ;  /* 0x0000005d4c657221 */ /* 0x000fe20000010000 */
[----:B------:R-:W-:Y:S01]  /*1790*/  FFMA.FTZ R76, R28, R93, R97 ;  /* 0x0000005d1c4c7223 */ /* 0x000fe20000010061 */
[----:B------:R-:W-:-:S02]  /*17a0*/  FMUL.FTZ R31, R134, R33 ;  /* 0x00000021861f7220 */ /* 0x000fc40000410000 */
        /* <DEDUP_REMOVED lines=9> */
[----:B------:R-:W-:Y:S01]  /*1840*/  FMUL.FTZ R97, R13, R82 ;  /* 0x000000520d617220 */ /* 0x000fe20000410000 */
[C---:B------:R-:W-:Y:S01]  /*1850*/  FMUL.FTZ R32, R134.reuse, R147 ;  /* 0x0000009386207220 */ /* 0x040fe20000410000 */
[----:B------:R-:W-:Y:S01]  /*1860*/  FADD.FTZ R76, R83, R98 ;  /* 0x00000062534c7221 */ /* 0x000fe20000010000 */
[----:B------:R-:W-:Y:S01]  /*1870*/  FFMA.FTZ R83, R29, R98, R80 ;  /* 0x000000621d537223 */ /* 0x000fe20000010050 */
[C---:B------:R-:W-:Y:S01]  /*1880*/  FMUL.FTZ R34, R134.reuse, R155 ;  /* 0x0000009b86227220 */ /* 0x040fe20000410000 */
        /* <DEDUP_REMOVED lines=11> */
[----:B------:R-:W-:Y:S01]  /*1940*/  FFMA.FTZ R81, R31, R100, R76 ;  /* 0x000000641f517223 */ /* 0x000fe2000001004c */
[----:B------:R-:W-:-:S02]  /*1950*/  IMAD.U32 R78, R78, 0x10000, RZ ;  /* 0x000100004e4e7824 */ /* 0x000fc400078e00ff */
[----:B------:R-:W-:Y:S01]  /*1960*/  FADD.FTZ R83, R80, R99 ;  /* 0x0000006350537221 */ /* 0x000fe20000010000 */
[----:B------:R-:W-:Y:S01]  /*1970*/  FFMA.FTZ R80, R34, R99, R81 ;  /* 0x0000006322507223 */ /* 0x000fe20000010051 */
[----:B------:R-:W-:Y:S01]  /*1980*/  FMUL.FTZ R101, R15, R78 ;  /* 0x0000004e0f657220 */ /* 0x000fe20000410000 */
[C---:B------:R-:W-:Y:S01]  /*1990*/  FMUL.FTZ R84, R134.reuse, R157 ;  /* 0x0000009d86547220 */ /* 0x040fe20000410000 */
[----:B------:R-:W-:Y:S01]  /*19a0*/  FADD.FTZ R76, R83, R102 ;  /* 0x00000066534c7221 */ /* 0x000fe20000010000 */
[----:B------:R-:W-:Y:S01]  /*19b0*/  FFMA.FTZ R81, R33, R102, R80 ;  /* 0x0000006621517223 */ /* 0x000fe20000010050 */
[----:B------:R-:W-:Y:S01]  /*19c0*/  FMUL.FTZ R35, R134, R159 ;  /* 0x0000009f86237220 */ /* 0x000fe20000410000 */
[----:B------:R-:W-:Y:S01]  /*19d0*/  SHF.L.U32 R79, R79, 0x10, RZ ;  /* 0x000000104f4f7819 */ /* 0x000fe200000006ff */
[----:B------:R-:W-:Y:S01]  /*19e0*/  FADD.FTZ R83, R76, R101 ;  /* 0x000000654c537221 */ /* 0x000fe20000010000 */
[----:B------:R-:W-:Y:S01]  /*19f0*/  FMUL.FTZ R114, R8, R103 ;  /* 0x0000006708727220 */ /* 0x000fe20000410000 */
[C---:B------:R-:W-:Y:S01]  /*1a00*/  FFMA.FTZ R76, R84.reuse, R101, R81 ;  /* 0x00000065544c7223 */ /* 0x040fe20000010051 */
        /* <DEDUP_REMOVED lines=18> */
.L_x_815:
[----:B------:R-:W-:Y:S05]  /*1b30*/  BSYNC B0 ;  /* 0x0000000000007941 */ /* 0x000fea0003800000 */
.L_x_813:
[----:B------:R-:W-:Y:S01]  /*1b40*/  LOP3.LUT P4, RZ, R153, 0xff, RZ, 0xc0, !PT ;  /* 0x000000ff99ff7812 */ /* 0x000fe2000788c0ff */
[----:B------:R-:W-:Y:S01]  /*1b50*/  UMOV UR6, 0xffffffff ;  /* 0xffffffff00067882 */ /* 0x000fe20000000000 */
[----:B------:R-:W-:Y:S02]  /*1b60*/  SHF.R.U32.HI R77, RZ, 0x5, R0 ;  /* 0x00000005ff4d7819 */ /* 0x000fe40000011600 */
[----:B------:R-:W-:Y:S02]  /*1b70*/  LOP3.LUT P0, RZ, R0, 0x1f, RZ, 0xc0, !PT ;  /* 0x0000001f00ff7812 */ /* 0x000fe4000780c0ff */
[----:B------:R-:W-:-:S07]  /*1b80*/  LOP3.LUT R76, R77, 0x7fffffc, RZ, 0xc0, !PT ;  /* 0x07fffffc4d4c7812 */ /* 0x000fce00078ec0ff */
[----:B------:R-:W-:Y:S01]  /*1b90*/  @!P4 VIADD R76, R76, 0x4 ;  /* 0x000000044c4cc836 */ /* 0x000fe20000000000 */
[----:B------:R-:W-:Y:S06]  /*1ba0*/  BRA.DIV UR6, `(.L_x_816) ;  /* 0x0000002606c87947 */ /* 0x000fec000b800000 */
[----:B------:R-:W0:Y:S04]  /*1bb0*/  SHFL.DOWN PT, R79, R154, 0x10, 0x1f ;  /* 0x0a001f009a4f7f89 */ /* 0x000e2800000e0000 */
[----:B------:R-:W2:Y:S01]  /*1bc0*/  SHFL.DOWN PT, R78, R155, 0x10, 0x1f ;  /* 0x0a001f009b4e7f89 */ /* 0x000ea200000e0000 */
[----:B0-----:R-:W-:Y:S01]  /*1bd0*/  FADD.FTZ R79, R79, R154 ;  /* 0x0000009a4f4f7221 */ /* 0x001fe20000010000 */
[----:B--2---:R-:W-:-:S04]  /*1be0*/  FADD.FTZ R78, R78, R155 ;  /* 0x0000009b4e4e7221 */ /* 0x004fc80000010000 */
        /* <DEDUP_REMOVED lines=8> */
[----:B-1----:R-:W0:Y:S04]  /*1c70*/  SHFL.DOWN PT, R118, R83, 0x2, 0x1f ;  /* 0x08401f0053767f89 */ /* 0x002e2800000e0000 */
[----:B------:R-:W1:Y:S01]  /*1c80*/  SHFL.DOWN PT, R119, R82, 0x2, 0x1f ;  /* 0x08401f0052777f89 */ /* 0x000e6200000e0000 */
[----:B0-----:R-:W-:Y:S01]  /*1c90*/  FADD.FTZ R118, R83, R118 ;  /* 0x0000007653767221 */ /* 0x001fe20000010000 */
[----:B-1----:R-:W-:-:S04]  /*1ca0*/  FADD.FTZ R119, R82, R119 ;  /* 0x0000007752777221 */ /* 0x002fc80000010000 */
[----:B------:R0:W1:Y:S04]  /*1cb0*/  SHFL.DOWN PT, R79, R118, 0x1, 0x1f ;  /* 0x08201f00764f7f89 */ /* 0x00006800000e0000 */
[----:B------:R0:W2:Y:S02]  /*1cc0*/  SHFL.DOWN PT, R78, R119, 0x1, 0x1f ;  /* 0x08201f00774e7f89 */ /* 0x0000a400000e0000 */
.L_x_903:
[----:B------:R-:W3:Y:S01]  /*1cd0*/  S2R R81, SR_CgaCtaId ;  /* 0x0000000000517919 */ /* 0x000ee20000008800 */
[----:B------:R-:W-:Y:S01]  /*1ce0*/  MOV R80, 0x400 ;  /* 0x0000040000507802 */ /* 0x000fe20000000f00 */
[----:B01----:R-:W-:Y:S01]  /*1cf0*/  FADD.FTZ R118, R118, R79 ;  /* 0x0000004f76767221 */ /* 0x003fe20000010000 */
[----:B------:R-:W-:Y:S01]  /*1d00*/  @!P0 LOP3.LUT R77, R77, 0x3, RZ, 0xc0, !PT ;  /* 0x000000034d4d8812 */ /* 0x000fe200078ec0ff */
[----:B--2---:R-:W-:Y:S01]  /*1d10*/  FADD.FTZ R119, R119, R78 ;  /* 0x0000004e77777221 */ /* 0x004fe20000010000 */
[----:B------:R-:W-:Y:S05]  /*1d20*/  WARPSYNC.ALL ;  /* 0x0000000000007948 */ /* 0x000fea0003800000 */
[----:B------:R-:W-:Y:S01]  /*1d30*/  @!P0 IADD3 R77, R76, R77, RZ ;  /* 0x0000004d4c4d8210 */ /* 0x000fe20007ffe0ff */
[----:B------:R-:W-:Y:S01]  /*1d40*/  BSSY B0, `(.L_x_817) ;  /* 0x0000028000007945 */ /* 0x000fe20003800000 */
[----:B------:R-:W-:-:S05]  /*1d50*/  @P3 IADD3 R151, R151, -0x1, RZ ;  /* 0xffffffff97973810 */ /* 0x000fca0007ffe0ff */
        /* <DEDUP_REMOVED lines=13> */
[----:B------:R-:W-:Y:S02]  /*1e30*/  @P3 SHF.R.S32.HI R78, RZ, 0x1f, R151 ;  /* 0x0000001fff4e3819 */ /* 0x000fe40000011497 */
[----:B-1----:R-:W-:Y:S01]  /*1e40*/  FADD.FTZ R145, R145, R80 ;  /* 0x0000005091917221 */ /* 0x002fe20000010000 */
[----:B------:R-:W-:Y:S01]  /*1e50*/  FADD.FTZ R76, R76, R81 ;  /* 0x000000514c4c7221 */ /* 0x000fe20000010000 */
[----:B------:R-:W-:Y:S01]  /*1e60*/  @P3 LEA.HI R151, R78, R151, RZ, 0x2 ;  /* 0x000000974e973211 */ /* 0x000fe200078f10ff */
[----:B------:R-:W-:Y:S01]  /*1e70*/  HFMA2.MMA R78, -RZ, RZ, 0, 0 ;  /* 0x00000000ff4e7435 */ /* 0x000fe200000001ff */
[----:B------:R-:W-:Y:S01]  /*1e80*/  FADD.FTZ R82, R82, R145 ;  /* 0x0000009152527221 */ /* 0x000fe20000010000 */
[----:B------:R-:W-:-:S03]  /*1e90*/  FADD.FTZ R76, R83, R76 ;  /* 0x0000004c534c7221 */ /* 0x000fc60000010000 */
[----:B------:R-:W-:Y:S01]  /*1ea0*/  FMUL.FTZ R79, R82, UR8 ;  /* 0x00000008524f7c20 */ /* 0x000fe20008410000 */
[----:B------:R-:W-:Y:S01]  /*1eb0*/  @P3 LEA.HI.SX32 R78, R151, R150, 0x1e ;  /* 0x00000096974e3211 */ /* 0x000fe200078ff2ff */
[----:B------:R-:W-:-:S03]  /*1ec0*/  FMUL.FTZ R80, R76, UR8 ;  /* 0x000000084c507c20 */ /* 0x000fc60008410000 */
[----:B------:R-:W-:Y:S01]  /*1ed0*/  FSEL R79, R79, RZ, !P0 ;  /* 0x000000ff4f4f7208 */ /* 0x000fe20004000000 */
[----:B------:R-:W-:Y:S06]  /*1ee0*/  @P2 BRA `(.L_x_818) ;  /* 0x0000000000182947 */ /* 0x000fec0003800000 */
[----:B------:R-:W-:Y:S01]  /*1ef0*/  ISETP.NE.U32.AND P0, PT, R148, RZ, PT ;  /* 0x000000ff9400720c */ /* 0x000fe20003f05070 */
[----:B------:R-:W-:-:S03]  /*1f00*/  IMAD.MOV.U32 R82, RZ, RZ, RZ ;  /* 0x000000ffff527224 */ /* 0x000fc600078e00ff */
[----:B------:R-:W-:-:S13]  /*1f10*/  ISETP.NE.AND.EX P0, PT, R149, RZ, PT, P0 ;  /* 0x000000ff9500720c */ /* 0x000fda0003f05300 */
[----:B------:R-:W-:Y:S05]  /*1f20*/  @!P0 BRA `(.L_x_819) ;  /* 0x0000000000248947 */ /* 0x000fea0003800000 */
[----:B-----5:R-:W-:Y:S01]  /*1f30*/  SHF.L.U32 R82, R112, 0x10, RZ ;  /* 0x0000001070527819 */ /* 0x020fe200000006ff */
[----:B------:R-:W-:Y:S06]  /*1f40*/  BRA `(.L_x_819) ;  /* 0x00000000001c7947 */ /* 0x000fec0003800000 */
.L_x_818:
[----:B------:R-:W-:Y:S01]  /*1f50*/  ISETP.NE.U32.AND P0, PT, R148, RZ, PT ;  /* 0x000000ff9400720c */ /* 0x000fe20003f05070 */
[----:B------:R-:W-:-:S03]  /*1f60*/  FFMA.FTZ R77, R3, R80, R79 ;  /* 0x00000050034d7223 */ /* 0x000fc6000001004f */
[----:B------:R-:W-:Y:S01]  /*1f70*/  ISETP.NE.AND.EX P0, PT, R149, RZ, PT, P0 ;  /* 0x000000ff9500720c */ /* 0x000fe20003f05300 */
[----:B------:R-:W-:-:S04]  /*1f80*/  FADD.FTZ R77, R86, -R77 ;  /* 0x8000004d564d7221 */ /* 0x000fc80000010000 */
[----:B------:R-:W-:-:S08]  /*1f90*/  FMUL.FTZ R82, R134, R77 ;  /* 0x0000004d86527220 */ /* 0x000fd00000410000 */
[----:B-----5:R-:W-:-:S05]  /*1fa0*/  @P0 SHF.L.U32 R81, R112, 0x10, RZ ;  /* 0x0000001070510819 */ /* 0x020fca00000006ff */
[----:B------:R-:W-:-:S07]  /*1fb0*/  @P0 FADD.FTZ R82, R82, R81 ;  /* 0x0000005152520221 */ /* 0x000fce0000010000 */
.L_x_819:
[----:B------:R-:W-:Y:S05]  /*1fc0*/  BSYNC B0 ;  /* 0x0000000000007941 */ /* 0x000fea0003800000 */
.L_x_817:
[----:B------:R-:W0:Y:S01]  /*1fd0*/  @P3 LDC.64 R76, c[0x0][0x298] ;  /* 0x0000a600ff4c3b82 */ /* 0x000e220000000a00 */
[----:B------:R-:W-:Y:S01]  /*1fe0*/  ISETP.NE.U32.AND P1, PT, RZ, UR10, PT ;  /* 0x0000000aff007c0c */ /* 0x000fe2000bf25070 */
[----:B------:R-:W-:Y:S01]  /*1ff0*/  BSSY B0, `(.L_x_820) ;  /* 0x0000016000007945 */ /* 0x000fe20003800000 */
[----:B-----5:R-:W-:Y:S02]  /*2000*/  @P3 LOP3.LUT P5, RZ, R141, 0xff, RZ, 0xc0, !PT ;  /* 0x000000ff8dff3812 */ /* 0x020fe400078ac0ff */
[----:B------:R-:W-:Y:S01]  /*2010*/  ISETP.NE.AND.EX P1, PT, RZ, UR11, PT, P1 ;  /* 0x0000000bff007c0c */ /* 0x000fe2000bf25310 */
[----:B0-----:R-:W-:-:S12]  /*2020*/  @P3 FMUL.FTZ R77, R82, R77 ;  /* 0x0000004d524d3220 */ /* 0x001fd80000410000 */
[----:B------:R-:W-:Y:S01]  /*2030*/  @P1 F2FP.BF16.F32.PACK_AB R82, RZ, R82 ;  /* 0x00000052ff52123e */ /* 0x000fe200000010ff */
[----:B------:R-:W-:-:S03]  /*2040*/  @P3 FMUL.FTZ R76, R77, R76 ;  /* 0x0000004c4d4c3220 */ /* 0x000fc60000410000 */
[----:B------:R-:W-:Y:S02]  /*2050*/  @P1 PRMT R115, R82, 0x7610, R115 ;  /* 0x0000761052731816 */ /* 0x000fe40000000073 */
[----:B------:R-:W-:-:S04]  /*2060*/  @P3 FSEL R76, R76, RZ, P5 ;  /* 0x000000ff4c4c3208 */ /* 0x000fc80002800000 */
        /* <DEDUP_REMOVED lines=8> */
.L_x_821:
[----:B------:R-:W-:Y:S01]  /*20f0*/  FFMA.FTZ R76, R20, R80, R79 ;  /* 0x00000050144c7223 */ /* 0x000fe2000001004f */
[----:B------:R-:W-:-:S03]  /*2100*/  @P0 SHF.R.U64 R81, R112, 0x10, R113 ;  /* 0x0000001070510819 */ /* 0x000fc60000001271 */
[----:B------:R-:W-:Y:S01]  /*2110*/  FADD.FTZ R77, R85, -R76 ;  /* 0x8000004c554d7221 */ /* 0x000fe20000010000 */
[----:B------:R-:W-:-:S03]  /*2120*/  @P0 SHF.L.U32 R81, R81, 0x10, RZ ;  /* 0x0000001051510819 */ /* 0x000fc600000006ff */
[----:B------:R-:W-:-:S04]  /*2130*/  FMUL.FTZ R82, R134, R77 ;  /* 0x0000004d86527220 */ /* 0x000fc80000410000 */
[----:B------:R-:W-:-:S07]  /*2140*/  @P0 FADD.FTZ R82, R82, R81 ;  /* 0x0000005152520221 */ /* 0x000fce0000010000 */
.L_x_822:
[----:B------:R-:W-:Y:S05]  /*2150*/  BSYNC B0 ;  /* 0x0000000000007941 */ /* 0x000fea0003800000 */
.L_x_820:
        /* <DEDUP_REMOVED lines=13> */
[----:B------:R-:W-:Y:S01]  /*2230*/  SHF.L.U32 R82, R113, 0x10, RZ ;  /* 0x0000001071527819 */ /* 0x000fe200000006ff */
[----:B------:R-:W-:Y:S06]  /*2240*/  BRA `(.L_x_825) ;  /* 0x0000000000147947 */ /* 0x000fec0003800000 */
.L_x_824:
[----:B------:R-:W-:Y:S01]  /*2250*/  FFMA.FTZ R77, R19, R80, R79 ;  /* 0x00000050134d7223 */ /* 0x000fe2000001004f */
[----:B------:R-:W-:-:S03]  /*2260*/  @P0 SHF.L.U32 R81, R113, 0x10, RZ ;  /* 0x0000001071510819 */ /* 0x000fc600000006ff */
[----:B------:R-:W-:-:S04]  /*2270*/  FADD.FTZ R77, R88, -R77 ;  /* 0x8000004d584d7221 */ /* 0x000fc80000010000 */
[----:B------:R-:W-:-:S04]  /*2280*/  FMUL.FTZ R82, R134, R77 ;  /* 0x0000004d86527220 */ /* 0x000fc80000410000 */
[----:B------:R-:W-:-:S07]  /*2290*/  @P0 FADD.FTZ R82, R82, R81 ;  /* 0x0000005152520221 */ /* 0x000fce0000010000 */
.L_x_825:
[----:B------:R-:W-:Y:S05]  /*22a0*/  BSYNC B0 ;  /* 0x0000000000007941 */ /* 0x000fea0003800000 */
.L_x_823:
        /* <DEDUP_REMOVED lines=16> */
.L_x_827:
[----:B------:R-:W-:Y:S01]  /*23b0*/  FFMA.FTZ R76, R22, R80, R79 ;  /* 0x00000050164c7223 */ /* 0x000fe2000001004f */
[----:B------:R-:W-:-:S03]  /*23c0*/  @P0 SHF.R.U32.HI R81, RZ, 0x10, R113 ;  /* 0x00000010ff510819 */ /* 0x000fc60000011671 */
[----:B------:R-:W-:Y:S01]  /*23d0*/  FADD.FTZ R77, R87, -R76 ;  /* 0x8000004c574d7221 */ /* 0x000fe20000010000 */
[----:B------:R-:W-:-:S03]  /*23e0*/  @P0 SHF.L.U32 R81, R81, 0x10, RZ ;  /* 0x0000001051510819 */ /* 0x000fc600000006ff */
[----:B------:R-:W-:-:S04]  /*23f0*/  FMUL.FTZ R82, R134, R77 ;  /* 0x0000004d86527220 */ /* 0x000fc80000410000 */
[----:B------:R-:W-:-:S07]  /*2400*/  @P0 FADD.FTZ R82, R82, R81 ;  /* 0x0000005152520221 */ /* 0x000fce0000010000 */
.L_x_828:
[----:B------:R-:W-:Y:S05]  /*2410*/  BSYNC B0 ;  /* 0x0000000000007941 */ /* 0x000fea0003800000 */
.L_x_826:
        /* <DEDUP_REMOVED lines=17> */
.L_x_829:
        /* <DEDUP_REMOVED lines=11> */
.L_x_831:
[----:B------:R-:W-:Y:S05]  /*25e0*/  BSYNC B0 ;  /* 0x0000000000007941 */ /* 0x000fea0003800000 */
.L_x_830:
[----:B------:R-:W-:Y:S04]  /*25f0*/  BSSY B0, `(.L_x_832) ;  /* 0x000000b000007945 */ /* 0x000fe80003800000 */
[----:B------:R-:W-:Y:S05]  /*2600*/  @P2 BRA `(.L_x_833) ;  /* 0x0000000000102947 */ /* 0x000fea0003800000 */
[----:B01----:R-:W-:Y:S01]  /*2610*/  IMAD.MOV.U32 R82, RZ, RZ, RZ ;  /* 0x000000ffff527224 */ /* 0x003fe200078e00ff */
[----:B------:R-:W-:Y:S06]  /*2620*/  @!P0 BRA `(.L_x_834) ;  /* 0x00000000001c8947 */ /* 0x000fec0003800000 */
[----:B------:R-:W-:Y:S01]  /*2630*/  SHF.L.U32 R82, R110, 0x10, RZ ;  /* 0x000000106e527819 */ /* 0x000fe200000006ff */
[----:B------:R-:W-:Y:S06]  /*2640*/  BRA `(.L_x_834) ;  /* 0x0000000000147947 */ /* 0x000fec0003800000 */
.L_x_833:
[----:B01----:R-:W-:Y:S01]  /*2650*/  FFMA.FTZ R77, R21, R80, R79 ;  /* 0x00000050154d7223 */ /* 0x003fe2000001004f */
[----:B------:R-:W-:-:S03]  /*2660*/  @P0 SHF.L.U32 R81, R110, 0x10, RZ ;  /* 0x000000106e510819 */ /* 0x000fc600000006ff */
[----:B------:R-:W-:-:S04]  /*2670*/  FADD.FTZ R77, R90, -R77 ;  /* 0x8000004d5a4d7221 */ /* 0x000fc80000010000 */
[----:B------:R-:W-:-:S04]  /*2680*/  FMUL.FTZ R82, R134, R77 ;  /* 0x0000004d86527220 */ /* 0x000fc80000410000 */
[----:B------:R-:W-:-:S07]  /*2690*/  @P0 FADD.FTZ R82, R82, R81 ;  /* 0x0000005152520221 */ /* 0x000fce0000010000 */
.L_x_834:
[----:B------:R-:W-:Y:S05]  /*26a0*/  BSYNC B0 ;  /* 0x0000000000007941 */ /* 0x000fea0003800000 */
.L_x_832:
        /* <DEDUP_REMOVED lines=16> */
.L_x_836:
[----:B------:R-:W-:Y:S01]  /*27b0*/  FFMA.FTZ R76, R24, R80, R79 ;  /* 0x00000050184c7223 */ /* 0x000fe2000001004f */
[----:B------:R-:W-:-:S03]  /*27c0*/  @P0 SHF.R.U64 R81, R110, 0x10, R111 ;  /* 0x000000106e510819 */ /* 0x000fc6000000126f */
[----:B------:R-:W-:Y:S01]  /*27d0*/  FADD.FTZ R77, R89, -R76 ;  /* 0x8000004c594d7221 */ /* 0x000fe20000010000 */
[----:B------:R-:W-:-:S03]  /*27e0*/  @P0 SHF.L.U32 R81, R81, 0x10, RZ ;  /* 0x0000001051510819 */ /* 0x000fc600000006ff */
[----:B------:R-:W-:-:S04]  /*27f0*/  FMUL.FTZ R82, R134, R77 ;  /* 0x0000004d86527220 */ /* 0x000fc80000410000 */
[----:B------:R-:W-:-:S07]  /*2800*/  @P0 FADD.FTZ R82, R82, R81 ;  /* 0x0000005152520221 */ /* 0x000fce0000010000 */
.L_x_837:
[----:B------:R-:W-:Y:S05]  /*2810*/  BSYNC B0 ;  /* 0x0000000000007941 */ /* 0x000fea0003800000 */
.L_x_835:
        /* <DEDUP_REMOVED lines=15> */
.L_x_839:
[----:B------:R-:W-:Y:S01]  /*2910*/  FFMA.FTZ R77, R23, R80, R79 ;  /* 0x00000050174d7223 */ /* 0x000fe2000001004f */
[----:B------:R-:W-:-:S03]  /*2920*/  @P0 SHF.L.U32 R81, R111, 0x10, RZ ;  /* 0x000000106f510819 */ /* 0x000fc600000006ff */
[----:B------:R-:W-:-:S04]  /*2930*/  FADD.FTZ R77, R92, -R77 ;  /* 0x8000004d5c4d7221 */ /* 0x000fc80000010000 */
[----:B------:R-:W-:-:S04]  /*2940*/  FMUL.FTZ R82, R134, R77 ;  /* 0x0000004d86527220 */ /* 0x000fc80000410000 */
[----:B------:R-:W-:-:S07]  /*2950*/  @P0 FADD.FTZ R82, R82, R81 ;  /* 0x0000005152520221 */ /* 0x000fce0000010000 */
.L_x_840:
[----:B------:R-:W-:Y:S05]  /*2960*/  BSYNC B0 ;  /* 0x0000000000007941 */ /* 0x000fea0003800000 */
.L_x_838:
        /* <DEDUP_REMOVED lines=16> */
.L_x_842:
[----:B------:R-:W-:Y:S01]  /*2a70*/  FFMA.FTZ R76, R26, R80, R79 ;  /* 0x000000501a4c7223 */ /* 0x000fe2000001004f */
[----:B------:R-:W-:-:S03]  /*2a80*/  @P0 SHF.R.U32.HI R81, RZ, 0x10, R111 ;  /* 0x00000010ff510819 */ /* 0x000fc6000001166f */
[----:B------:R-:W-:Y:S01]  /*2a90*/  FADD.FTZ R77, R91, -R76 ;  /* 0x8000004c5b4d7221 */ /* 0x000fe20000010000 */
[----:B------:R-:W-:-:S03]  /*2aa0*/  @P0 SHF.L.U32 R81, R81, 0x10, RZ ;  /* 0x0000001051510819 */ /* 0x000fc600000006ff */
[----:B------:R-:W-:-:S04]  /*2ab0*/  FMUL.FTZ R82, R134, R77 ;  /* 0x0000004d86527220 */ /* 0x000fc80000410000 */
[----:B------:R-:W-:-:S07]  /*2ac0*/  @P0 FADD.FTZ R82, R82, R81 ;  /* 0x0000005152520221 */ /* 0x000fce0000010000 */
.L_x_843:
[----:B------:R-:W-:Y:S05]  /*2ad0*/  BSYNC B0 ;  /* 0x0000000000007941 */ /* 0x000fea0003800000 */
.L_x_841:
        /* <DEDUP_REMOVED lines=17> */
.L_x_844:
        /* <DEDUP_REMOVED lines=12> */
.L_x_846:
[----:B------:R-:W-:Y:S05]  /*2cb0*/  BSYNC B0 ;  /* 0x0000000000007941 */ /* 0x000fea0003800000 */
.L_x_845:
[----:B------:R-:W-:Y:S04]  /*2cc0*/  BSSY B0, `(.L_x_847) ;  /* 0x000000b000007945 */ /* 0x000fe80003800000 */
[----:B------:R-:W-:Y:S05]  /*2cd0*/  @P2 BRA `(.L_x_848) ;  /* 0x0000000000102947 */ /* 0x000fea0003800000 */
[----:B01----:R-:W-:Y:S01]  /*2ce0*/  MOV R82, RZ ;  /* 0x000000ff00527202 */ /* 0x003fe20000000f00 */
[----:B------:R-:W-:Y:S06]  /*2cf0*/  @!P0 BRA `(.L_x_849) ;  /* 0x00000000001c8947 */ /* 0x000fec0003800000 */
[----:B------:R-:W-:Y:S01]  /*2d00*/  SHF.L.U32 R82, R108, 0x10, RZ ;  /* 0x000000106c527819 */ /* 0x000fe200000006ff */
[----:B------:R-:W-:Y:S06]  /*2d10*/  BRA `(.L_x_849) ;  /* 0x0000000000147947 */ /* 0x000fec0003800000 */
.L_x_848:
[----:B01----:R-:W-:Y:S01]  /*2d20*/  FFMA.FTZ R77, R25, R80, R79 ;  /* 0x00000050194d7223 */ /* 0x003fe2000001004f */
[----:B------:R-:W-:-:S03]  /*2d30*/  @P0 IMAD.U32 R81, R108, 0x10000, RZ ;  /* 0x000100006c510824 */ /* 0x000fc600078e00ff */
[----:B------:R-:W-:-:S04]  /*2d40*/  FADD.FTZ R77, R94, -R77 ;  /* 0x8000004d5e4d7221 */ /* 0x000fc80000010000 */
[----:B------:R-:W-:-:S04]  /*2d50*/  FMUL.FTZ R82, R134, R77 ;  /* 0x0000004d86527220 */ /* 0x000fc80000410000 */
[----:B------:R-:W-:-:S07]  /*2d60*/  @P0 FADD.FTZ R82, R82, R81 ;  /* 0x0000005152520221 */ /* 0x000fce0000010000 */
.L_x_849:
[----:B------:R-:W-:Y:S05]  /*2d70*/  BSYNC B0 ;  /* 0x0000000000007941 */ /* 0x000fea0003800000 */
.L_x_847:
        /* <DEDUP_REMOVED lines=13> */
[----:B------:R-:W-:-:S04]  /*2e50*/  SHF.R.U64 R82, R108, 0x10, R109 ;  /* 0x000000106c527819 */ /* 0x000fc8000000126d */
[----:B------:R-:W-:Y:S01]  /*2e60*/  SHF.L.U32 R82, R82, 0x10, RZ ;  /* 0x0000001052527819 */ /* 0x000fe200000006ff */
[----:B------:R-:W-:Y:S06]  /*2e70*/  BRA `(.L_x_852) ;  /* 0x0000000000187947 */ /* 0x000fec0003800000 */
.L_x_851:
[----:B------:R-:W-:Y:S01]  /*2e80*/  FFMA.FTZ R76, R28, R80, R79 ;  /* 0x000000501c4c7223 */ /* 0x000fe2000001004f */
[----:B------:R-:W-:-:S03]  /*2e90*/  @P0 SHF.R.U64 R81, R108, 0x10, R109 ;  /* 0x000000106c510819 */ /* 0x000fc6000000126d */
[----:B------:R-:W-:Y:S02]  /*2ea0*/  FADD.FTZ R77, R93, -R76 ;  /* 0x8000004c5d4d7221 */ /* 0x000fe40000010000 */
[----:B------:R-:W-:Y:S02]  /*2eb0*/  @P0 IMAD.U32 R81, R81, 0x10000, RZ ;  /* 0x0001000051510824 */ /* 0x000fe400078e00ff */
[----:B------:R-:W-:-:S04]  /*2ec0*/  FMUL.FTZ R82, R134, R77 ;  /* 0x0000004d86527220 */ /* 0x000fc80000410000 */
[----:B------:R-:W-:-:S07]  /*2ed0*/  @P0 FADD.FTZ R82, R82, R81 ;  /* 0x0000005152520221 */ /* 0x000fce0000010000 */
.L_x_852:
[----:B------:R-:W-:Y:S05]  /*2ee0*/  BSYNC B0 ;  /* 0x0000000000007941 */ /* 0x000fea0003800000 */
.L_x_850:
        /* <DEDUP_REMOVED lines=13> */
[----:B------:R-:W-:Y:S01]  /*2fc0*/  SHF.L.U32 R82, R109, 0x10, RZ ;  /* 0x000000106d527819 */ /* 0x000fe200000006ff */
[----:B------:R-:W-:Y:S06]  /*2fd0*/  BRA `(.L_x_855) ;  /* 0x0000000000147947 */ /* 0x000fec0003800000 */
.L_x_854:
[----:B------:R-:W-:Y:S01]  /*2fe0*/  FFMA.FTZ R77, R27, R80, R79 ;  /* 0x000000501b4d7223 */ /* 0x000fe2000001004f */
[----:B------:R-:W-:-:S03]  /*2ff0*/  @P0 IMAD.U32 R81, R109, 0x10000, RZ ;  /* 0x000100006d510824 */ /* 0x000fc600078e00ff */
[----:B------:R-:W-:-:S04]  /*3000*/  FADD.FTZ R77, R96, -R77 ;  /* 0x8000004d604d7221 */ /* 0x000fc80000010000 */
[----:B------:R-:W-:-:S04]  /*3010*/  FMUL.FTZ R82, R134, R77 ;  /* 0x0000004d86527220 */ /* 0x000fc80000410000 */
[----:B------:R-:W-:-:S07]  /*3020*/  @P0 FADD.FTZ R82, R82, R81 ;  /* 0x0000005152520221 */ /* 0x000fce0000010000 */
.L_x_855:
[----:B------:R-:W-:Y:S05]  /*3030*/  BSYNC B0 ;  /* 0x0000000000007941 */ /* 0x000fea0003800000 */
.L_x_853:
        /* <DEDUP_REMOVED lines=16> */
.L_x_857:
[----:B------:R-:W-:Y:S01]  /*3140*/  FFMA.FTZ R76, R30, R80, R79 ;  /* 0x000000501e4c7223 */ /* 0x000fe2000001004f */
[----:B------:R-:W-:-:S03]  /*3150*/  @P0 SHF.R.U32.HI R81, RZ, 0x10, R109 ;  /* 0x00000010ff510819 */ /* 0x000fc6000001166d */
[----:B------:R-:W-:Y:S02]  /*3160*/  FADD.FTZ R77, R95, -R76 ;  /* 0x8000004c5f4d7221 */ /* 0x000fe40000010000 */
[----:B------:R-:W-:Y:S02]  /*3170*/  @P0 IMAD.U32 R81, R81, 0x10000, RZ ;  /* 0x0001000051510824 */ /* 0x000fe400078e00ff */
[----:B------:R-:W-:-:S04]  /*3180*/  FMUL.FTZ R82, R134, R77 ;  /* 0x0000004d86527220 */ /* 0x000fc80000410000 */
[----:B------:R-:W-:-:S07]  /*3190*/  @P0 FADD.FTZ R82, R82, R81 ;  /* 0x0000005152520221 */ /* 0x000fce0000010000 */
.L_x_858:
[----:B------:R-:W-:Y:S05]  /*31a0*/  BSYNC B0 ;  /* 0x0000000000007941 */ /* 0x000fea0003800000 */
.L_x_856:
        /* <DEDUP_REMOVED lines=17> */
.L_x_859:
        /* <DEDUP_REMOVED lines=12> */
.L_x_861:
[----:B------:R-:W-:Y:S05]  /*3380*/  BSYNC B0 ;  /* 0x0000000000007941 */ /* 0x000fea0003800000 */
.L_x_860:
[----:B------:R-:W-:Y:S04]  /*3390*/  BSSY B0, `(.L_x_862) ;  /* 0x000000b000007945 */ /* 0x000fe80003800000 */
[----:B------:R-:W-:Y:S05]  /*33a0*/  @P2 BRA `(.L_x_863) ;  /* 0x0000000000102947 */ /* 0x000fea0003800000 */
[----:B01----:R-:W-:Y:S01]  /*33b0*/  MOV R82, RZ ;  /* 0x000000ff00527202 */ /* 0x003fe20000000f00 */
[----:B------:R-:W-:Y:S06]  /*33c0*/  @!P0 BRA `(.L_x_864) ;  /* 0x00000000001c8947 */ /* 0x000fec0003800000 */
[----:B------:R-:W-:Y:S01]  /*33d0*/  IMAD.U32 R82, R106, 0x10000, RZ ;  /* 0x000100006a527824 */ /* 0x000fe200078e00ff */
[----:B------:R-:W-:Y:S06]  /*33e0*/  BRA `(.L_x_864) ;  /* 0x0000000000147947 */ /* 0x000fec0003800000 */
.L_x_863:
[----:B01----:R-:W-:Y:S01]  /*33f0*/  FFMA.FTZ R77, R29, R80, R79 ;  /* 0x000000501d4d7223 */ /* 0x003fe2000001004f */
[----:B------:R-:W-:-:S03]  /*3400*/  @P0 SHF.L.U32 R81, R106, 0x10, RZ ;  /* 0x000000106a510819 */ /* 0x000fc600000006ff */
[----:B------:R-:W-:-:S04]  /*3410*/  FADD.FTZ R77, R98, -R77 ;  /* 0x8000004d624d7221 */ /* 0x000fc80000010000 */
[----:B------:R-:W-:-:S04]  /*3420*/  FMUL.FTZ R82, R134, R77 ;  /* 0x0000004d86527220 */ /* 0x000fc80000410000 */
[----:B------:R-:W-:-:S07]  /*3430*/  @P0 FADD.FTZ R82, R82, R81 ;  /* 0x0000005152520221 */ /* 0x000fce0000010000 */
.L_x_864:
[----:B------:R-:W-:Y:S05]  /*3440*/  BSYNC B0 ;  /* 0x0000000000007941 */ /* 0x000fea0003800000 */
.L_x_862:
        /* <DEDUP_REMOVED lines=16> */
.L_x_866:
[----:B------:R-:W-:Y:S01]  /*3550*/  FFMA.FTZ R76, R32, R80, R79 ;  /* 0x00000050204c7223 */ /* 0x000fe2000001004f */
[----:B------:R-:W-:-:S03]  /*3560*/  @P0 SHF.R.U64 R81, R106, 0x10, R107 ;  /* 0x000000106a510819 */ /* 0x000fc6000000126b */
[----:B------:R-:W-:Y:S01]  /*3570*/  FADD.FTZ R77, R97, -R76 ;  /* 0x8000004c614d7221 */ /* 0x000fe20000010000 */
[----:B------:R-:W-:-:S03]  /*3580*/  @P0 SHF.L.U32 R81, R81, 0x10, RZ ;  /* 0x0000001051510819 */ /* 0x000fc600000006ff */
[----:B------:R-:W-:-:S04]  /*3590*/  FMUL.FTZ R82, R134, R77 ;  /* 0x0000004d86527220 */ /* 0x000fc80000410000 */
[----:B------:R-:W-:-:S07]  /*35a0*/  @P0 FADD.FTZ R82, R82, R81 ;  /* 0x0000005152520221 */ /* 0x000fce0000010000 */
.L_x_867:
[----:B------:R-:W-:Y:S05]  /*35b0*/  BSYNC B0 ;  /* 0x0000000000007941 */ /* 0x000fea0003800000 */
.L_x_865:
        /* <DEDUP_REMOVED lines=15> */
.L_x_869:
[----:B------:R-:W-:Y:S01]  /*36b0*/  FFMA.FTZ R77, R31, R80, R79 ;  /* 0x000000501f4d7223 */ /* 0x000fe2000001004f */
[----:B------:R-:W-:-:S03]  /*36c0*/  @P0 SHF.L.U32 R81, R107, 0x10, RZ ;  /* 0x000000106b510819 */ /* 0x000fc600000006ff */
[----:B------:R-:W-:-:S04]  /*36d0*/  FADD.FTZ R77, R100, -R77 ;  /* 0x8000004d644d7221 */ /* 0x000fc80000010000 */
[----:B------:R-:W-:-:S04]  /*36e0*/  FMUL.FTZ R82, R134, R77 ;  /* 0x0000004d86527220 */ /* 0x000fc80000410000 */
[----:B------:R-:W-:-:S07]  /*36f0*/  @P0 FADD.FTZ R82, R82, R81 ;  /* 0x0000005152520221 */ /* 0x000fce0000010000 */
.L_x_870:
[----:B------:R-:W-:Y:S05]  /*3700*/  BSYNC B0 ;  /* 0x0000000000007941 */ /* 0x000fea0003800000 */
.L_x_868:
        /* <DEDUP_REMOVED lines=13> */
[----:B------:R-:W-:-:S05]  /*37e0*/  SHF.R.U32.HI R82, RZ, 0x10, R107 ;  /* 0x00000010ff527819 */ /* 0x000fca000001166b */
[----:B------:R-:W-:Y:S01]  /*37f0*/  IMAD.U32 R82, R82, 0x10000, RZ ;  /* 0x0001000052527824 */ /* 0x000fe200078e00ff */
[----:B------:R-:W-:Y:S06]  /*3800*/  BRA `(.L_x_873) ;  /* 0x0000000000187947 */ /* 0x000fec0003800000 */
.L_x_872:
[----:B------:R-:W-:Y:S01]  /*3810*/  FFMA.FTZ R76, R34, R80, R79 ;  /* 0x00000050224c7223 */ /* 0x000fe2000001004f */
[----:B------:R-:W-:-:S03]  /*3820*/  @P0 SHF.R.U32.HI R81, RZ, 0x10, R107 ;  /* 0x00000010ff510819 */ /* 0x000fc6000001166b */
[----:B------:R-:W-:Y:S01]  /*3830*/  FADD.FTZ R77, R99, -R76 ;  /* 0x8000004c634d7221 */ /* 0x000fe20000010000 */
[----:B------:R-:W-:-:S03]  /*3840*/  @P0 SHF.L.U32 R81, R81, 0x10, RZ ;  /* 0x0000001051510819 */ /* 0x000fc600000006ff */
[----:B------:R-:W-:-:S04]  /*3850*/  FMUL.FTZ R82, R134, R77 ;  /* 0x0000004d86527220 */ /* 0x000fc80000410000 */
[----:B------:R-:W-:-:S07]  /*3860*/  @P0 FADD.FTZ R82, R82, R81 ;  /* 0x0000005152520221 */ /* 0x000fce0000010000 */
.L_x_873:
[----:B------:R-:W-:Y:S05]  /*3870*/  BSYNC B0 ;  /* 0x0000000000007941 */ /* 0x000fea0003800000 */
.L_x_871:
        /* <DEDUP_REMOVED lines=17> */
.L_x_874:
        /* <DEDUP_REMOVED lines=12> */
.L_x_876:
[----:B------:R-:W-:Y:S05]  /*3a50*/  BSYNC B0 ;  /* 0x0000000000007941 */ /* 0x000fea0003800000 */
.L_x_875:
[----:B------:R-:W-:Y:S04]  /*3a60*/  BSSY B0, `(.L_x_877) ;  /* 0x000000b000007945 */ /* 0x000fe80003800000 */
[----:B------:R-:W-:Y:S05]  /*3a70*/  @P2 BRA `(.L_x_878) ;  /* 0x0000000000102947 */ /* 0x000fea0003800000 */
[----:B01----:R-:W-:Y:S01]  /*3a80*/  IMAD.MOV.U32 R82, RZ, RZ, RZ ;  /* 0x000000ffff527224 */ /* 0x003fe200078e00ff */
[----:B------:R-:W-:Y:S06]  /*3a90*/  @!P0 BRA `(.L_x_879) ;  /* 0x00000000001c8947 */ /* 0x000fec0003800000 */
[----:B------:R-:W-:Y:S01]  /*3aa0*/  SHF.L.U32 R82, R104, 0x10, RZ ;  /* 0x0000001068527819 */ /* 0x000fe200000006ff */
[----:B------:R-:W-:Y:S06]  /*3ab0*/  BRA `(.L_x_879) ;  /* 0x0000000000147947 */ /* 0x000fec0003800000 */
.L_x_878:
[----:B01----:R-:W-:Y:S01]  /*3ac0*/  FFMA.FTZ R77, R33, R80, R79 ;  /* 0x00000050214d7223 */ /* 0x003fe2000001004f */
[----:B------:R-:W-:-:S03]  /*3ad0*/  @P0 SHF.L.U32 R81, R104, 0x10, RZ ;  /* 0x0000001068510819 */ /* 0x000fc600000006ff */
[----:B------:R-:W-:-:S04]  /*3ae0*/  FADD.FTZ R77, R102, -R77 ;  /* 0x8000004d664d7221 */ /* 0x000fc80000010000 */
[----:B------:R-:W-:-:S04]  /*3af0*/  FMUL.FTZ R82, R134, R77 ;  /* 0x0000004d86527220 */ /* 0x000fc80000410000 */
[----:B------:R-:W-:-:S07]  /*3b00*/  @P0 FADD.FTZ R82, R82, R81 ;  /* 0x0000005152520221 */ /* 0x000fce0000010000 */
.L_x_879:
[----:B------:R-:W-:Y:S05]  /*3b10*/  BSYNC B0 ;  /* 0x0000000000007941 */ /* 0x000fea0003800000 */
.L_x_877:
        /* <DEDUP_REMOVED lines=16> */
.L_x_881:
[----:B------:R-:W-:Y:S01]  /*3c20*/  FFMA.FTZ R76, R84, R80, R79 ;  /* 0x00000050544c7223 */ /* 0x000fe2000001004f */
[----:B------:R-:W-:-:S03]  /*3c30*/  @P0 SHF.R.U64 R81, R104, 0x10, R105 ;  /* 0x0000001068510819 */ /* 0x000fc60000001269 */
[----:B------:R-:W-:Y:S01]  /*3c40*/  FADD.FTZ R77, R101, -R76 ;  /* 0x8000004c654d7221 */ /* 0x000fe20000010000 */
[----:B------:R-:W-:-:S03]  /*3c50*/  @P0 SHF.L.U32 R81, R81, 0x10, RZ ;  /* 0x0000001051510819 */ /* 0x000fc600000006ff */
[----:B------:R-:W-:-:S04]  /*3c60*/  FMUL.FTZ R82, R134, R77 ;  /* 0x0000004d86527220 */ /* 0x000fc80000410000 */
[----:B------:R-:W-:-:S07]  /*3c70*/  @P0 FADD.FTZ R82, R82, R81 ;  /* 0x0000005152520221 */ /* 0x000fce0000010000 */
.L_x_882:
[----:B------:R-:W-:Y:S05]  /*3c80*/  BSYNC B0 ;  /* 0x0000000000007941 */ /* 0x000fea0003800000 */
.L_x_880:
        /* <DEDUP_REMOVED lines=15> */
.L_x_884:
[----:B------:R-:W-:Y:S01]  /*3d80*/  FFMA.FTZ R77, R35, R80, R79 ;  /* 0x00000050234d7223 */ /* 0x000fe2000001004f */
[----:B------:R-:W-:-:S03]  /*3d90*/  @P0 SHF.L.U32 R81, R105, 0x10, RZ ;  /* 0x0000001069510819 */ /* 0x000fc600000006ff */
[----:B------:R-:W-:-:S04]  /*3da0*/  FADD.FTZ R77, R114, -R77 ;  /* 0x8000004d724d7221 */ /* 0x000fc80000010000 */
[----:B------:R-:W-:-:S04]  /*3db0*/  FMUL.FTZ R82, R134, R77 ;  /* 0x0000004d86527220 */ /* 0x000fc80000410000 */
[----:B------:R-:W-:-:S07]  /*3dc0*/  @P0 FADD.FTZ R82, R82, R81 ;  /* 0x0000005152520221 */ /* 0x000fce0000010000 */
.L_x_885:
[----:B------:R-:W-:Y:S05]  /*3dd0*/  BSYNC B0 ;  /* 0x0000000000007941 */ /* 0x000fea0003800000 */
.L_x_883:
        /* <DEDUP_REMOVED lines=16> */
.L_x_887:
[----:B------:R-:W-:Y:S01]  /*3ee0*/  FFMA.FTZ R80, R116, R80, R79 ;  /* 0x0000005074507223 */ /* 0x000fe2000001004f */
[----:B------:R-:W-:-:S03]  /*3ef0*/  @P0 SHF.R.U32.HI R76, RZ, 0x10, R105 ;  /* 0x00000010ff4c0819 */ /* 0x000fc60000011669 */
[----:B------:R-:W-:Y:S01]  /*3f00*/  FADD.FTZ R77, R103, -R80 ;  /* 0x80000050674d7221 */ /* 0x000fe20000010000 */
[----:B------:R-:W-:-:S03]  /*3f10*/  @P0 SHF.L.U32 R79, R76, 0x10, RZ ;  /* 0x000000104c4f0819 */ /* 0x000fc600000006ff */
[----:B------:R-:W-:-:S04]  /*3f20*/  FMUL.FTZ R134, R134, R77 ;  /* 0x0000004d86867220 */ /* 0x000fc80000410000 */
[----:B------:R-:W-:-:S07]  /*3f30*/  @P0 FADD.FTZ R134, R134, R79 ;  /* 0x0000004f86860221 */ /* 0x000fce0000010000 */
.L_x_888:
[----:B------:R-:W-:Y:S05]  /*3f40*/  BSYNC B0 ;  /* 0x0000000000007941 */ /* 0x000fea0003800000 */
.L_x_886:
        /* <DEDUP_REMOVED lines=18> */
.L_x_889:
        /* <DEDUP_REMOVED lines=12> */
.L_x_891:
[----:B------:R-:W-:Y:S05]  /*4130*/  BSYNC B0 ;  /* 0x0000000000007941 */ /* 0x000fea0003800000 */
.L_x_890:
[----:B------:R-:W-:Y:S02]  /*4140*/  IADD3 R133, R133, UR12, RZ ;  /* 0x0000000c85857c10 */ /* 0x000fe4000fffe0ff */
[----:B------:R-:W-:Y:S02]  /*4150*/  SEL R153, RZ, 0x1, P4 ;  /* 0x00000001ff997807 */ /* 0x000fe40002000000 */
[----:B------:R-:W-:-:S13]  /*4160*/  ISETP.GE.AND P0, PT, R133, UR13, PT ;  /* 0x0000000d85007c0c */ /* 0x000fda000bf06270 */
[----:B------:R-:W-:Y:S05]  /*4170*/  @!P0 BRA `(.L_x_892) ;  /* 0xffffffc4001c8947 */ /* 0x000fea000383ffff */
.L_x_812:
        /* <DEDUP_REMOVED lines=21> */
.L_x_816:
[----:B-1----:R-:W-:Y:S01]  /*42d0*/  HFMA2.MMA R147, -RZ, RZ, 0, 1.847743988037109375e-06 ;  /* 0x0000001fff937435 */ /* 0x002fe200000001ff */
[----:B------:R-:W-:Y:S01]  /*42e0*/  IMAD.MOV.U32 R145, RZ, RZ, R154 ;  /* 0x000000ffff917224 */ /* 0x000fe200078e009a */
[----:B------:R-:W-:Y:S01]  /*42f0*/  MOV R144, 0x10 ;  /* 0x0000001000907802 */ /* 0x000fe20000000f00 */
[----:B------:R-:W-:-:S08]  /*4300*/  IMAD.MOV.U32 R142, RZ, RZ, -0x1 ;  /* 0xffffffffff8e7424 */ /* 0x000fd000078e00ff */
[----:B-----5:R-:W-:Y:S05]  /*4310*/  WARPSYNC.COLLECTIVE R142, `(.L_x_893) ;  /* 0x000000008e087348 */ /* 0x020fea0003c00000 */
[----:B------:R0:W1:Y:S02]  /*4320*/  SHFL.DOWN P1, R143, R145, R144, R147 ;  /* 0x08000090918f7389 */ /* 0x0000640000020093 */
[----:B01---5:R-:W-:Y:S01]  /*4330*/  ENDCOLLECTIVE ;  /* 0x000000000000791b */ /* 0x023fe20003800000 */
.L_x_893:
[----:B------:R-:W-:Y:S02]  /*4340*/  MOV R145, R155 ;  /* 0x0000009b00917202 */ /* 0x000fe40000000f00 */
[----:B------:R-:W-:-:S07]  /*4350*/  MOV R79, R143 ;  /* 0x0000008f004f7202 */ /* 0x000fce0000000f00 */
[----:B------:R-:W-:Y:S05]  /*4360*/  WARPSYNC.COLLECTIVE R142, `(.L_x_894) ;  /* 0x000000008e087348 */ /* 0x000fea0003c00000 */
[----:B------:R0:W1:Y:S02]  /*4370*/  SHFL.DOWN P1, R143, R145, R144, R147 ;  /* 0x08000090918f7389 */ /* 0x0000640000020093 */
[----:B01----:R-:W-:Y:S01]  /*4380*/  ENDCOLLECTIVE ;  /* 0x000000000000791b */ /* 0x003fe20003800000 */
.L_x_894:
[----:B------:R-:W-:Y:S01]  /*4390*/  FADD.FTZ R79, R79, R154 ;  /* 0x0000009a4f4f7221 */ /* 0x000fe20000010000 */
[----:B------:R-:W-:-:S04]  /*43a0*/  HFMA2.MMA R144, -RZ, RZ, 0, 4.76837158203125e-07 ;  /* 0x00000008ff907435 */ /* 0x000fc800000001ff */
[----:B------:R-:W-:Y:S01]  /*43b0*/  MOV R145, R79 ;  /* 0x0000004f00917202 */ /* 0x000fe20000000f00 */
[----:B------:R-:W-:-:S07]  /*43c0*/  IMAD.MOV.U32 R78, RZ, RZ, R143 ;  /* 0x000000ffff4e7224 */ /* 0x000fce00078e008f */
[----:B------:R-:W-:Y:S05]  /*43d0*/  WARPSYNC.COLLECTIVE R142, `(.L_x_895) ;  /* 0x000000008e087348 */ /* 0x000fea0003c00000 */
[----:B------:R0:W1:Y:S02]  /*43e0*/  SHFL.DOWN P1, R143, R145, R144, R147 ;  /* 0x08000090918f7389 */ /* 0x0000640000020093 */
[----:B01----:R-:W-:Y:S01]  /*43f0*/  ENDCOLLECTIVE ;  /* 0x000000000000791b */ /* 0x003fe20003800000 */
.L_x_895:
[----:B------:R-:W-:-:S05]  /*4400*/  FADD.FTZ R78, R78, R155 ;  /* 0x0000009b4e4e7221 */ /* 0x000fca0000010000 */
[----:B------:R-:W-:Y:S01]  /*4410*/  MOV R145, R78 ;  /* 0x0000004e00917202 */ /* 0x000fe20000000f00 */
[----:B------:R-:W-:-:S07]  /*4420*/  IMAD.MOV.U32 R80, RZ, RZ, R143 ;  /* 0x000000ffff507224 */ /* 0x000fce00078e008f */
[----:B------:R-:W-:Y:S05]  /*4430*/  WARPSYNC.COLLECTIVE R142, `(.L_x_896) ;  /* 0x000000008e087348 */ /* 0x000fea0003c00000 */
[----:B------:R0:W1:Y:S02]  /*4440*/  SHFL.DOWN P1, R143, R145, R144, R147 ;  /* 0x08000090918f7389 */ /* 0x0000640000020093 */
[----:B01----:R-:W-:Y:S01]  /*4450*/  ENDCOLLECTIVE ;  /* 0x000000000000791b */ /* 0x003fe20003800000 */
.L_x_896:
[----:B------:R-:W-:Y:S01]  /*4460*/  FADD.FTZ R80, R79, R80 ;  /* 0x000000504f507221 */ /* 0x000fe20000010000 */
[----:B------:R-:W-:-:S03]  /*4470*/  HFMA2.MMA R144, -RZ, RZ, 0, 2.384185791015625e-07 ;  /* 0x00000004ff907435 */ /* 0x000fc600000001ff */
[----:B------:R-:W-:Y:S01]  /*4480*/  IMAD.MOV.U32 R145, RZ, RZ, R80 ;  /* 0x000000ffff917224 */ /* 0x000fe200078e0050 */
[----:B------:R-:W-:-:S07]  /*4490*/  MOV R81, R143 ;  /* 0x0000008f00517202 */ /* 0x000fce0000000f00 */
[----:B------:R-:W-:Y:S05]  /*44a0*/  WARPSYNC.COLLECTIVE R142, `(.L_x_897) ;  /* 0x000000008e087348 */ /* 0x000fea0003c00000 */
[----:B------:R0:W1:Y:S02]  /*44b0*/  SHFL.DOWN P1, R143, R145, R144, R147 ;  /* 0x08000090918f7389 */ /* 0x0000640000020093 */
[----:B01----:R-:W-:Y:S01]  /*44c0*/  ENDCOLLECTIVE ;  /* 0x000000000000791b */ /* 0x003fe20003800000 */
.L_x_897:
[----:B------:R-:W-:-:S04]  /*44d0*/  FADD.FTZ R81, R78, R81 ;  /* 0x000000514e517221 */ /* 0x000fc80000010000 */
[----:B------:R-:W-:Y:S01]  /*44e0*/  IMAD.MOV.U32 R145, RZ, RZ, R81 ;  /* 0x000000ffff917224 */ /* 0x000fe200078e0051 */
[----:B------:R-:W-:-:S07]  /*44f0*/  MOV R83, R143 ;  /* 0x0000008f00537202 */ /* 0x000fce0000000f00 */
[----:B------:R-:W-:Y:S05]  /*4500*/  WARPSYNC.COLLECTIVE R142, `(.L_x_898) ;  /* 0x000000008e087348 */ /* 0x000fea0003c00000 */
[----:B------:R0:W1:Y:S02]  /*4510*/  SHFL.DOWN P1, R143, R145, R144, R147 ;  /* 0x08000090918f7389 */ /* 0x0000640000020093 */
[----:B01----:R-:W-:Y:S01]  /*4520*/  ENDCOLLECTIVE ;  /* 0x000000000000791b */ /* 0x003fe20003800000 */
.L_x_898:
[----:B------:R-:W-:-:S05]  /*4530*/  FADD.FTZ R83, R80, R83 ;  /* 0x0000005350537221 */ /* 0x000fca0000010000 */
[----:B------:R-:W-:Y:S01]  /*4540*/  MOV R145, R83 ;  /* 0x0000005300917202 */ /* 0x000fe20000000f00 */
[----:B------:R-:W-:Y:S01]  /*4550*/  IMAD.MOV.U32 R144, RZ, RZ, 0x2 ;  /* 0x00000002ff907424 */ /* 0x000fe200078e00ff */
[----:B------:R-:W-:-:S07]  /*4560*/  MOV R82, R143 ;  /* 0x0000008f00527202 */ /* 0x000fce0000000f00 */
[----:B------:R-:W-:Y:S05]  /*4570*/  WARPSYNC.COLLECTIVE R142, `(.L_x_899) ;  /* 0x000000008e087348 */ /* 0x000fea0003c00000 */
[----:B------:R0:W1:Y:S02]  /*4580*/  SHFL.DOWN P1, R143, R145, R144, R147 ;  /* 0x08000090918f7389 */ /* 0x0000640000020093 */
[----:B01----:R-:W-:Y:S01]  /*4590*/  ENDCOLLECTIVE ;  /* 0x000000000000791b */ /* 0x003fe20003800000 */
.L_x_899:
[----:B------:R-:W-:-:S05]  /*45a0*/  FADD.FTZ R82, R81, R82 ;  /* 0x0000005251527221 */ /* 0x000fca0000010000 */
[----:B------:R-:W-:Y:S02]  /*45b0*/  MOV R145, R82 ;  /* 0x0000005200917202 */ /* 0x000fe40000000f00 */
[----:B------:R-:W-:-:S07]  /*45c0*/  MOV R118, R143 ;  /* 0x0000008f00767202 */ /* 0x000fce0000000f00 */
[----:B------:R-:W-:Y:S05]  /*45d0*/  WARPSYNC.COLLECTIVE R142, `(.L_x_900) ;  /* 0x000000008e087348 */ /* 0x000fea0003c00000 */
[----:B------:R0:W1:Y:S02]  /*45e0*/  SHFL.DOWN P1, R143, R145, R144, R147 ;  /* 0x08000090918f7389 */ /* 0x0000640000020093 */
[----:B01----:R-:W-:Y:S01]  /*45f0*/  ENDCOLLECTIVE ;  /* 0x000000000000791b */ /* 0x003fe20003800000 */
.L_x_900:
[----:B------:R-:W-:Y:S01]  /*4600*/  FADD.FTZ R118, R83, R118 ;  /* 0x0000007653767221 */ /* 0x000fe20000010000 */
[----:B------:R-:W-:-:S04]  /*4610*/  HFMA2.MMA R144, -RZ, RZ, 0, 5.9604644775390625e-08 ;  /* 0x00000001ff907435 */ /* 0x000fc800000001ff */
[----:B------:R-:W-:Y:S01]  /*4620*/  MOV R145, R118 ;  /* 0x0000007600917202 */ /* 0x000fe20000000f00 */
[----:B------:R-:W-:-:S07]  /*4630*/  IMAD.MOV.U32 R119, RZ, RZ, R143 ;  /* 0x000000ffff777224 */ /* 0x000fce00078e008f */
[----:B------:R-:W-:Y:S05]  /*4640*/  WARPSYNC.COLLECTIVE R142, `(.L_x_901) ;  /* 0x000000008e087348 */ /* 0x000fea0003c00000 */
[----:B------:R0:W1:Y:S02]  /*4650*/  SHFL.DOWN P1, R143, R145, R144, R147 ;  /* 0x08000090918f7389 */ /* 0x0000640000020093 */
[----:B01----:R-:W-:Y:S01]  /*4660*/  ENDCOLLECTIVE ;  /* 0x000000000000791b */ /* 0x003fe20003800000 */
.L_x_901:
[----:B------:R-:W-:-:S05]  /*4670*/  FADD.FTZ R119, R82, R119 ;  /* 0x0000007752777221 */ /* 0x000fca0000010000 */
[----:B------:R-:W-:Y:S01]  /*4680*/  MOV R145, R119 ;  /* 0x0000007700917202 */ /* 0x000fe20000000f00 */
[----:B------:R-:W-:-:S07]  /*4690*/  IMAD.MOV.U32 R79, RZ, RZ, R143 ;  /* 0x000000ffff4f7224 */ /* 0x000fce00078e008f */
[----:B------:R-:W-:Y:S05]  /*46a0*/  WARPSYNC.COLLECTIVE R142, `(.L_x_902) ;  /* 0x000000008e087348 */ /* 0x000fea0003c00000 */
[----:B------:R0:W1:Y:S02]  /*46b0*/  SHFL.DOWN P1, R143, R145, R144, R147 ;  /* 0x08000090918f7389 */ /* 0x0000640000020093 */
[----:B01----:R-:W-:Y:S01]  /*46c0*/  ENDCOLLECTIVE ;  /* 0x000000000000791b */ /* 0x003fe20003800000 */
.L_x_902:
[----:B------:R-:W-:Y:S01]  /*46d0*/  MOV R78, R143 ;  /* 0x0000008f004e7202 */ /* 0x000fe20000000f00 */
[----:B------:R-:W-:Y:S06]  /*46e0*/  BRA `(.L_x_903) ;  /* 0xffffffd400787947 */ /* 0x000fec000383ffff */
.L_x_904:
        /* <DEDUP_REMOVED lines=9> */
.L_x_11831:


//--------------------- .text._ZN10layer_norm13ln_bwd_kernelINS_13Kernel_traitsI13__nv_bfloat16S2_S2_S2_fjLj2560ELj1ELj1ELj4ELj8ENS_18Kernel_traits_baseILj2560ES2_S2_S2_S2_fjLj128EEEEELb1ELb1ELb0ELb0EEEvNS_9BwdParamsE --------------------------
	.section	.text._ZN10layer_norm13ln_bwd_kernelINS_13Kernel_traitsI13__nv_bfloat16S2_S2_S2_fjLj2560ELj1ELj1ELj4ELj8ENS_18Kernel_traits_baseILj2560ES2_S2_S2_S2_fjLj128EEEEELb1ELb1ELb0ELb0EEEvNS_9BwdParamsE,"ax",@progbits
	.align	128
        .global         _ZN10layer_norm13ln_bwd_kernelINS_13Kernel_traitsI13__nv_bfloat16S2_S2_S2_fjLj2560ELj1ELj1ELj4ELj8ENS_18Kernel_traits_baseILj2560ES2_S2_S2_S2_fjLj128EEEEELb1ELb1ELb0ELb0EEEvNS_9BwdParamsE
        .type           _ZN10layer_norm13ln_bwd_kernelINS_13Kernel_traitsI13__nv_bfloat16S2_S2_S2_fjLj2560ELj1ELj1ELj4ELj8ENS_18Kernel_traits_baseILj2560ES2_S2_S2_S2_fjLj128EEEEELb1ELb1ELb0ELb0EEEvNS_9BwdParamsE,@function
        .size           _ZN10layer_norm13ln_bwd_kernelINS_13Kernel_traitsI13__nv_bfloat16S2_S2_S2_fjLj2560ELj1ELj1ELj4ELj8ENS_18Kernel_traits_baseILj2560ES2_S2_S2_S2_fjLj128EEEEELb1ELb1ELb0ELb0EEEvNS_9BwdParamsE,(.L_x_11832 - _ZN10layer_norm13ln_bwd_kernelINS_13Kernel_traitsI13__nv_bfloat16S2_S2_S2_fjLj2560ELj1ELj1ELj4ELj8ENS_18Kernel_traits_baseILj2560ES2_S2_S2_S2_fjLj128EEEEELb1ELb1ELb0ELb0EEEvNS_9BwdParamsE)
        .other          _ZN10layer_norm13ln_bwd_kernelINS_13Kernel_traitsI13__nv_bfloat16S2_S2_S2_fjLj2560ELj1ELj1ELj4ELj8ENS_18Kernel_traits_baseILj2560ES2_S2_S2_S2_fjLj128EEEEELb1ELb1ELb0ELb0EEEvNS_9BwdParamsE,@"STO_CUDA_ENTRY STV_DEFAULT"
_ZN10layer_norm13ln_bwd_kernelINS_13Kernel_traitsI13__nv_bfloat16S2_S2_S2_fjLj2560ELj1ELj1ELj4ELj8ENS_18Kernel_traits_baseILj2560ES2_S2_S2_S2_fjLj128EEEEELb1ELb1ELb0ELb0EEEvNS_9BwdParamsE:
.text._ZN10layer_norm13ln_bwd_kernelINS_13Kernel_traitsI13__nv_bfloat16S2_S2_S2_fjLj2560ELj1ELj1ELj4ELj8ENS_18Kernel_traits_baseILj2560ES2_S2_S2_S2_fjLj128EEEEELb1ELb1ELb0ELb0EEEvNS_9BwdParamsE:
        /* <DEDUP_REMOVED lines=32> */
[----:B0-----:R-:W-:-:S05]  /*0200*/  @P5 IMAD.WIDE.U32 R2, R47, 0x8, R2 ;  /* 0x000000082f025825 */ /* 0x001fca00078e0002 */
[----:B------:R1:W5:Y:S02]  /*0210*/  @P5 LDG.E.64 R4, desc[UR4][R2.64] ;  /* 0x0000000402045981 */ /* 0x000364000c1e1b00 */
[----:B------:R-:W0:Y:S01]  /*0220*/  @P3 LDC.64 R34, c[0x0][0x260] ;  /* 0x00009800ff223b82 */ /* 0x000e220000000a00 */
[C---:B--2---:R-:W-:Y:S01]  /*0230*/  @P5 IMAD.WIDE.U32 R6, R47.reuse, 0x8, R6 ;  /* 0x000000082f065825 */ /* 0x044fe200078e0006 */
[----:B------:R-:W-:-:S04]  /*0240*/  @P5 LOP3.LUT R47, R47, 0x80, RZ, 0xfc, !PT ;  /* 0x000000802f2f5812 */ /* 0x000fc800078efcff */
[----:B------:R2:W5:Y:S02]  /*0250*/  @P5 LDG.E.64 R8, desc[UR4][R6.64] ;  /* 0x0000000406085981 */ /* 0x000564000c1e1b00 */
[----:B------:R-:W1:Y:S01]  /*0260*/  @P3 LDC.64 R36, c[0x0][0x278] ;  /* 0x00009e00ff243b82 */ /* 0x000e620000000a00 */
[----:B---3--:R-:W-:-:S05]  /*0270*/  @P4 IMAD.WIDE.U32 R30, R47, 0x8, R22 ;  /* 0x000000082f1e4825 */ /* 0x008fca00078e0016 */
[----:B------:R2:W5:Y:S02]  /*0280*/  @P4 LDG.E.64 R10, desc[UR4][R30.64] ;  /* 0x000000041e0a4981 */ /* 0x000564000c1e1b00 */
[----:B------:R-:W3:Y:S01]  /*0290*/  @P2 LDC.64 R38, c[0x0][0x260] ;  /* 0x00009800ff262b82 */ /* 0x000ee20000000a00 */
[C---:B----4-:R-:W-:Y:S01]  /*02a0*/  @P4 IMAD.WIDE.U32 R32, R47.reuse, 0x8, R26 ;  /* 0x000000082f204825 */ /* 0x050fe200078e001a */
[----:B------:R-:W-:-:S04]  /*02b0*/  @P4 IADD3 R47, R47, 0x80, RZ ;  /* 0x000000802f2f4810 */ /* 0x000fc80007ffe0ff */
[----:B------:R2:W5:Y:S02]  /*02c0*/  @P4 LDG.E.64 R12, desc[UR4][R32.64] ;  /* 0x00000004200c4981 */ /* 0x000564000c1e1b00 */
[----:B------:R-:W4:Y:S01]  /*02d0*/  @P2 LDC.64 R40, c[0x0][0x278] ;  /* 0x00009e00ff282b82 */ /* 0x000f220000000a00 */
[----:B0-----:R-:W-:-:S05]  /*02e0*/  @P3 IMAD.WIDE.U32 R34, R47, 0x8, R34 ;  /* 0x000000082f223825 */ /* 0x001fca00078e0022 */
[----:B------:R2:W5:Y:S01]  /*02f0*/  @P3 LDG.E.64 R14, desc[UR4][R34.64] ;  /* 0x00000004220e3981 */ /* 0x000562000c1e1b00 */
[C---:B-1----:R-:W-:Y:S01]  /*0300*/  @P3 IMAD.WIDE.U32 R36, R47.reuse, 0x8, R36 ;  /* 0x000000082f243825 */ /* 0x042fe200078e0024 */
[----:B------:R-:W0:Y:S03]  /*0310*/  @P0 LDC.64 R42, c[0x0][0x260] ;  /* 0x00009800ff2a0b82 */ /* 0x000e260000000a00 */
[----:B------:R-:W-:Y:S01]  /*0320*/  @P3 VIADD R47, R47, 0x80 ;  /* 0x000000802f2f3836 */ /* 0x000fe20000000000 */
[----:B------:R2:W5:Y:S03]  /*0330*/  @P3 LDG.E.64 R16, desc[UR4][R36.64] ;  /* 0x0000000424103981 */ /* 0x000566000c1e1b00 */
[C---:B---3--:R-:W-:Y:S01]  /*0340*/  @P2 IMAD.WIDE.U32 R38, R47.reuse, 0x8, R38 ;  /* 0x000000082f262825 */ /* 0x048fe200078e0026 */
[----:B------:R-:W1:Y:S04]  /*0350*/  @P0 LDC.64 R44, c[0x0][0x278] ;  /* 0x00009e00ff2c0b82 */ /* 0x000e680000000a00 */
[----:B------:R2:W5:Y:S01]  /*0360*/  @P2 LDG.E.64 R18, desc[UR4][R38.64] ;  /* 0x0000000426122981 */ /* 0x000562000c1e1b00 */
[----:B----4-:R-:W-:-:S05]  /*0370*/  @P2 IMAD.WIDE.U32 R40, R47, 0x8, R40 ;  /* 0x000000082f282825 */ /* 0x010fca00078e0028 */
[----:B------:R2:W5:Y:S01]  /*0380*/  @P2 LDG.E.64 R20, desc[UR4][R40.64] ;  /* 0x0000000428142981 */ /* 0x000562000c1e1b00 */
[----:B------:R-:W-:Y:S02]  /*0390*/  @P2 IADD3 R47, R47, 0x80, RZ ;  /* 0x000000802f2f2810 */ /* 0x000fe40007ffe0ff */
[----:B------:R-:W-:-:S03]  /*03a0*/  LEA.HI R2, R0, UR6, RZ, 0x19 ;  /* 0x0000000600027c11 */ /* 0x000fc6000f8fc8ff */
[----:B0-----:R-:W-:-:S05]  /*03b0*/  @P0 IMAD.WIDE.U32 R22, R47, 0x8, R42 ;  /* 0x000000082f160825 */ /* 0x001fca00078e002a */
        /* <DEDUP_REMOVED lines=34> */
[----:B--2---:R-:W-:Y:S06]  /*05e0*/  @P0 BRA `(.L_x_905) ;  /* 0x0000003c007c0947 */ /* 0x004fec0003800000 */
[----:B-----5:R-:W-:Y:S01]  /*05f0*/  IMAD.MOV.U32 R3, RZ, RZ, R4 ;  /* 0x000000ffff037224 */ /* 0x020fe200078e0004 */
[----:B------:R-:W-:Y:S01]  /*0600*/  SHF.R.U64 R6, R4, 0x10, R5 ;  /* 0x0000001004067819 */ /* 0x000fe20000001205 */
[----:B------:R-:W-:Y:S01]  /*0610*/  IMAD.MOV.U32 R35, RZ, RZ, R16 ;  /* 0x000000ffff237224 */ /* 0x000fe200078e0010 */
[----:B------:R-:W0:Y:S01]  /*0620*/  LDC.U8 R4, c[0x0][0x2a0] ;  /* 0x0000a800ff047b82 */ /* 0x000e220000000000 */
[----:B------:R-:W-:Y:S01]  /*0630*/  MOV R23, R11 ;  /* 0x0000000b00177202 */ /* 0x000fe20000000f00 */
[----:B------:R-:W-:Y:S01]  /*0640*/  IMAD.MOV.U32 R22, RZ, RZ, R10 ;  /* 0x000000ffff167224 */ /* 0x000fe200078e000a */
[----:B------:R-:W-:Y:S01]  /*0650*/  MOV R33, R25 ;  /* 0x0000001900217202 */ /* 0x000fe20000000f00 */
[----:B------:R-:W-:Y:S01]  /*0660*/  IMAD.MOV.U32 R32, RZ, RZ, R24 ;  /* 0x000000ffff207224 */ /* 0x000fe200078e0018 */
[----:B------:R-:W-:Y:S01]  /*0670*/  MOV R39, R17 ;  /* 0x0000001100277202 */ /* 0x000fe20000000f00 */
[----:B------:R-:W-:Y:S01]  /*0680*/  IMAD.MOV.U32 R26, RZ, RZ, R14 ;  /* 0x000000ffff1a7224 */ /* 0x000fe200078e000e */
[--C-:B------:R-:W-:Y:S01]  /*0690*/  SHF.R.U64 R10, R10, 0x10, R11.reuse ;  /* 0x000000100a0a7819 */ /* 0x100fe2000000120b */
[----:B------:R-:W-:Y:S01]  /*06a0*/  ULDC.64 UR6, c[0x0][0x270] ;  /* 0x00009c0000067ab9 */ /* 0x000fe20000000a00 */
[----:B------:R-:W-:Y:S01]  /*06b0*/  SHF.R.U32.HI R116, RZ, 0x10, R11 ;  /* 0x00000010ff747819 */ /* 0x000fe2000001160b */
[----:B------:R-:W-:Y:S01]  /*06c0*/  IMAD.U32 R11, R23, 0x10000, RZ ;  /* 0x00010000170b7824 */ /* 0x000fe200078e00ff */
[--C-:B------:R-:W-:Y:S01]  /*06d0*/  SHF.R.U64 R113, R24, 0x10, R25.reuse ;  /* 0x0000001018717819 */ /* 0x100fe20000001219 */
[----:B------:R-:W-:Y:S01]  /*06e0*/  IMAD.MOV.U32 R30, RZ, RZ, R18 ;  /* 0x000000ffff1e7224 */ /* 0x000fe200078e0012 */
[----:B------:R-:W-:Y:S01]  /*06f0*/  MOV R27, R15 ;  /* 0x0000000f001b7202 */ /* 0x000fe20000000f00 */
[----:B------:R-:W-:Y:S01]  /*0700*/  IMAD.MOV.U32 R34, RZ, RZ, R12 ;  /* 0x000000ffff227224 */ /* 0x000fe200078e000c */
[----:B------:R-:W-:Y:S01]  /*0710*/  MOV R31, R19 ;  /* 0x00000013001f7202 */ /* 0x000fe20000000f00 */
[----:B------:R-:W-:Y:S01]  /*0720*/  IMAD.MOV.U32 R37, RZ, RZ, R20 ;  /* 0x000000ffff257224 */ /* 0x000fe200078e0014 */
[----:B------:R-:W-:Y:S01]  /*0730*/  SHF.R.U32.HI R24, RZ, 0x10, R25 ;  /* 0x00000010ff187819 */ /* 0x000fe20000011619 */
[----:B------:R-:W-:Y:S01]  /*0740*/  IMAD.MOV.U32 R25, RZ, RZ, R8 ;  /* 0x000000ffff197224 */ /* 0x000fe200078e0008 */
[----:B------:R-:W-:Y:S01]  /*0750*/  MOV R40, R21 ;  /* 0x0000001500287202 */ /* 0x000fe20000000f00 */
[----:B------:R-:W-:Y:S01]  /*0760*/  IMAD.U32 R23, R33, 0x10000, RZ ;  /* 0x0001000021177824 */ /* 0x000fe200078e00ff */
[----:B------:R-:W-:Y:S01]  /*0770*/  SHF.R.U32.HI R117, RZ, 0x10, R5 ;  /* 0x00000010ff757819 */ /* 0x000fe20000011605 */
[----:B------:R-:W-:Y:S01]  /*0780*/  IMAD.MOV.U32 R41, RZ, RZ, R28 ;  /* 0x000000ffff297224 */ /* 0x000fe200078e001c */
[----:B------:R-:W-:Y:S01]  /*0790*/  SHF.R.U64 R14, R14, 0x10, R15 ;  /* 0x000000100e0e7819 */ /* 0x000fe2000000120f */
[----:B------:R-:W-:Y:S01]  /*07a0*/  HFMA2.MMA R105, -RZ, RZ, 0, 0 ;  /* 0x00000000ff697435 */ /* 0x000fe200000001ff */
[----:B------:R-:W-:Y:S01]  /*07b0*/  SHF.R.U32.HI R114, RZ, 0x10, R19 ;  /* 0x00000010ff727819 */ /* 0x000fe20000011613 */
[----:B------:R-:W-:Y:S01]  /*07c0*/  IMAD.MOV.U32 R170, RZ, RZ, 0x1 ;  /* 0x00000001ffaa7424 */ /* 0x000fe200078e00ff */
[----:B------:R-:W-:Y:S01]  /*07d0*/  SHF.R.U64 R112, R8, 0x10, R9 ;  /* 0x0000001008707819 */ /* 0x000fe20000001209 */
[----:B------:R-:W-:Y:S01]  /*07e0*/  IMAD.U32 R8, R117, 0x10000, RZ ;  /* 0x0001000075087824 */ /* 0x000fe200078e00ff */
[----:B------:R-:W-:Y:S01]  /*07f0*/  MOV R36, R9 ;  /* 0x0000000900247202 */ /* 0x000fe20000000f00 */
[----:B------:R-:W-:Y:S01]  /*0800*/  IMAD.U32 R14, R14, 0x10000, RZ ;  /* 0x000100000e0e7824 */ /* 0x000fe200078e00ff */
[----:B------:R-:W-:Y:S01]  /*0810*/  MOV R38, R13 ;  /* 0x0000000d00267202 */ /* 0x000fe20000000f00 */
[----:B------:R-:W-:Y:S01]  /*0820*/  IMAD.U32 R41, R41, 0x10000, RZ ;  /* 0x0001000029297824 */ /* 0x000fe200078e00ff */
[----:B------:R-:W-:-:S02]  /*0830*/  SHF.R.U32.HI R46, RZ, 0x10, R13 ;  /* 0x00000010ff2e7819 */ /* 0x000fc4000001160d */
[--C-:B------:R-:W-:Y:S01]  /*0840*/  SHF.R.U64 R109, R20, 0x10, R21.reuse ;  /* 0x00000010146d7819 */ /* 0x100fe20000001215 */
[----:B------:R-:W-:Y:S01]  /*0850*/  IMAD.U32 R20, R114, 0x10000, RZ ;  /* 0x0001000072147824 */ /* 0x000fe200078e00ff */
[----:B------:R-:W-:Y:S02]  /*0860*/  SHF.R.U32.HI R42, RZ, 0x10, R21 ;  /* 0x00000010ff2a7819 */ /* 0x000fe40000011615 */
[----:B------:R-:W-:Y:S02]  /*0870*/  SHF.R.U32.HI R44, RZ, 0x10, R29 ;  /* 0x00000010ff2c7819 */ /* 0x000fe4000001161d */
[----:B------:R-:W-:Y:S01]  /*0880*/  MOV R7, R5 ;  /* 0x0000000500077202 */ /* 0x000fe20000000f00 */
[----:B------:R-:W-:Y:S01]  /*0890*/  IMAD.U32 R5, R3, 0x10000, RZ ;  /* 0x0001000003057824 */ /* 0x000fe200078e00ff */
[----:B------:R-:W-:Y:S01]  /*08a0*/  SHF.R.U32.HI R115, RZ, 0x10, R15 ;  /* 0x00000010ff737819 */ /* 0x000fe2000001160f */
[----:B------:R-:W-:Y:S01]  /*08b0*/  IMAD.U32 R44, R44, 0x10000, RZ ;  /* 0x000100002c2c7824 */ /* 0x000fe200078e00ff */
[----:B------:R-:W-:-:S02]  /*08c0*/  SHF.R.U64 R18, R18, 0x10, R19 ;  /* 0x0000001012127819 */ /* 0x000fc40000001213 */
[----:B------:R-:W-:Y:S02]  /*08d0*/  SHF.R.U32.HI R47, RZ, 0x10, R9 ;  /* 0x00000010ff2f7819 */ /* 0x000fe40000011609 */
[----:B------:R-:W-:Y:S02]  /*08e0*/  SHF.R.U64 R111, R12, 0x10, R13 ;  /* 0x000000100c6f7819 */ /* 0x000fe4000000120d */
[--C-:B------:R-:W-:Y:S02]  /*08f0*/  SHF.R.U64 R110, R16, 0x10, R17.reuse ;  /* 0x00000010106e7819 */ /* 0x100fe40000001211 */
[----:B------:R-:W-:Y:S01]  /*0900*/  SHF.R.U32.HI R45, RZ, 0x10, R17 ;  /* 0x00000010ff2d7819 */ /* 0x000fe20000011611 */
[----:B------:R-:W-:Y:S01]  /*0910*/  IMAD.U32 R17, R30, 0x10000, RZ ;  /* 0x000100001e117824 */ /* 0x000fe200078e00ff */
[----:B------:R-:W-:Y:S02]  /*0920*/  ISETP.NE.U32.AND P1, PT, RZ, UR6, PT ;  /* 0x00000006ff007c0c */ /* 0x000fe4000bf25070 */
[----:B------:R-:W-:-:S02]  /*0930*/  SHF.R.U64 R108, R28, 0x10, R29 ;  /* 0x000000101c6c7819 */ /* 0x000fc4000000121d */
[----:B------:R-:W-:Y:S01]  /*0940*/  MOV R43, R29 ;  /* 0x0000001d002b7202 */ /* 0x000fe20000000f00 */
[----:B------:R-:W-:Y:S01]  /*0950*/  IMAD.U32 R29, R34, 0x10000, RZ ;  /* 0x00010000221d7824 */ /* 0x000fe200078e00ff */
[----:B------:R-:W-:Y:S01]  /*0960*/  SHF.L.U32 R33, R35, 0x10, RZ ;  /* 0x0000001023217819 */ /* 0x000fe200000006ff */
[----:B------:R-:W-:Y:S01]  /*0970*/  IMAD.U32 R35, R39, 0x10000, RZ ;  /* 0x0001000027237824 */ /* 0x000fe200078e00ff */
[----:B------:R-:W-:Y:S02]  /*0980*/  SHF.L.U32 R15, R27, 0x10, RZ ;  /* 0x000000101b0f7819 */ /* 0x000fe400000006ff */
[----:B------:R-:W-:Y:S02]  /*0990*/  SHF.L.U32 R19, R31, 0x10, RZ ;  /* 0x000000101f137819 */ /* 0x000fe400000006ff */
[----:B------:R-:W-:Y:S02]  /*09a0*/  SHF.L.U32 R39, R40, 0x10, RZ ;  /* 0x0000001028277819 */ /* 0x000fe400000006ff */
[----:B------:R-:W-:-:S02]  /*09b0*/  SHF.L.U32 R9, R22, 0x10, RZ ;  /* 0x0000001016097819 */ /* 0x000fc400000006ff */
[----:B------:R-:W-:Y:S01]  /*09c0*/  SHF.L.U32 R13, R26, 0x10, RZ ;  /* 0x000000101a0d7819 */ /* 0x000fe200000006ff */
[----:B------:R-:W-:Y:S01]  /*09d0*/  IMAD.U32 R26, R112, 0x10000, RZ ;  /* 0x00010000701a7824 */ /* 0x000fe200078e00ff */
[----:B------:R-:W-:Y:S01]  /*09e0*/  SHF.L.U32 R21, R32, 0x10, RZ ;  /* 0x0000001020157819 */ /* 0x000fe200000006ff */
[----:B------:R-:W-:Y:S01]  /*09f0*/  IMAD.U32 R32, R46, 0x10000, RZ ;  /* 0x000100002e207824 */ /* 0x000fe200078e00ff */
[----:B------:R-:W-:Y:S02]  /*0a00*/  SHF.L.U32 R27, R36, 0x10, RZ ;  /* 0x00000010241b7819 */ /* 0x000fe400000006ff */
[----:B------:R-:W-:Y:S01]  /*0a10*/  SHF.L.U32 R31, R38, 0x10, RZ ;  /* 0x00000010261f7819 */ /* 0x000fe200000006ff */
[----:B------:R-:W-:Y:S01]  /*0a20*/  IMAD.U32 R38, R109, 0x10000, RZ ;  /* 0x000100006d267824 */ /* 0x000fe200078e00ff */
[----:B------:R-:W-:Y:S02]  /*0a30*/  SHF.L.U32 R40, R42, 0x10, RZ ;  /* 0x000000102a287819 */ /* 0x000fe400000006ff */
        /* <DEDUP_REMOVED lines=17> */
.L_x_932:
[----:B01234-:R-:W0:Y:S01]  /*0b50*/  @P1 LDC.64 R108, c[0x0][0x270] ;  /* 0x00009c00ff6c1b82 */ /* 0x01fe220000000a00 */
[----:B------:R-:W-:Y:S02]  /*0b60*/  SHF.R.S32.HI R110, RZ, 0x1f, R2 ;  /* 0x0000001fff6e7819 */ /* 0x000fe40000011402 */
        /* <DEDUP_REMOVED lines=9> */
[----:B------:R-:W-:-:S05]  /*0c00*/  MOV R175, UR22 ;  /* 0x0000001600af7c02 */ /* 0x000fca0008000f00 */
[----:B------:R-:W-:Y:S01]  /*0c10*/  IMAD R114, R2, R175, RZ ;  /* 0x000000af02727224 */ /* 0x000fe200078e02ff */
[----:B------:R-:W-:-:S04]  /*0c20*/  LOP3.LUT R174, R0, 0x7f, RZ, 0xc0, !PT ;  /* 0x0000007f00ae7812 */ /* 0x000fc800078ec0ff */
[----:B------:R-:W-:-:S04]  /*0c30*/  SHF.R.S32.HI R115, RZ, 0x1f, R114 ;  /* 0x0000001fff737819 */ /* 0x000fc80000011472 */
[----:B------:R-:W-:Y:S01]  /*0c40*/  LEA.HI R115, R115, R114, RZ, 0x2 ;  /* 0x0000007273737211 */ /* 0x000fe200078f10ff */
[----:B------:R-:W-:Y:S03]  /*0c50*/  BSSY B0, `(.L_x_906) ;  /* 0x0000040000007945 */ /* 0x000fe60003800000 */
[----:B------:R-:W-:Y:S02]  /*0c60*/  LEA.HI.SX32 R177, R115, R174, 0x1e ;  /* 0x000000ae73b17211 */ /* 0x000fe400078ff2ff */
[----:B------:R-:W-:Y:S02]  /*0c70*/  CS2R R180, SRZ ;  /* 0x0000000000b47805 */ /* 0x000fe4000001ff00 */
        /* <DEDUP_REMOVED lines=24> */
[----:B------:R-:W-:-:S02]  /*0e00*/  SHF.L.U32 R47, R118, 0x10, RZ ;  /* 0x00000010762f7819 */ /* 0x000fc400000006ff */
[----:B0-----:R-:W-:Y:S02]  /*0e10*/  SHF.L.U32 R111, R116, 0x10, RZ ;  /* 0x00000010746f7819 */ /* 0x001fe400000006ff */
[----:B---3--:R-:W-:Y:S01]  /*0e20*/  MOV R3, R108 ;  /* 0x0000006c00037202 */ /* 0x008fe20000000f00 */
[--C-:B------:R-:W-:Y:S01]  /*0e30*/  IMAD.MOV.U32 R46, RZ, RZ, R109.reuse ;  /* 0x000000ffff2e7224 */ /* 0x100fe200078e006d */
[----:B------:R-:W-:Y:S01]  /*0e40*/  SHF.R.U64 R119, R108, 0x10, R109 ;  /* 0x000000106c777819 */ /* 0x000fe2000000126d */
[----:B------:R-:W-:Y:S02]  /*0e50*/  FADD.FTZ R47, -R114, R47 ;  /* 0x0000002f722f7221 */ /* 0x000fe40000010100 */
[----:B------:R-:W-:Y:S02]  /*0e60*/  IMAD.U32 R116, R3, 0x10000, RZ ;  /* 0x0001000003747824 */ /* 0x000fe400078e00ff */
[----:B------:R-:W-:Y:S01]  /*0e70*/  FMUL.FTZ R3, R176, R115 ;  /* 0x00000073b0037220 */ /* 0x000fe20000410000 */
[----:B------:R-:W-:-:S02]  /*0e80*/  SHF.L.U32 R108, R119, 0x10, RZ ;  /* 0x00000010776c7819 */ /* 0x000fc400000006ff */
[----:B------:R-:W-:Y:S01]  /*0e90*/  SHF.L.U32 R118, R46, 0x10, RZ ;  /* 0x000000102e767819 */ /* 0x000fe200000006ff */
[----:B------:R-:W-:Y:S01]  /*0ea0*/  FADD.FTZ R84, R84, R116 ;  /* 0x0000007454547221 */ /* 0x000fe20000010000 */
[----:B------:R-:W-:Y:S01]  /*0eb0*/  FMUL.FTZ R46, R176, R47 ;  /* 0x0000002fb02e7220 */ /* 0x000fe20000410000 */
[-C--:B------:R-:W-:Y:S01]  /*0ec0*/  FFMA.FTZ R104, R3, R116.reuse, R104 ;  /* 0x0000007403687223 */ /* 0x080fe20000010068 */
[----:B------:R-:W-:Y:S01]  /*0ed0*/  FADD.FTZ R117, -R114, R117 ;  /* 0x0000007572757221 */ /* 0x000fe20000010100 */
[----:B------:R-:W-:Y:S01]  /*0ee0*/  FMUL.FTZ R116, R5, R116 ;  /* 0x0000007405747220 */ /* 0x000fe20000410000 */
[----:B------:R-:W-:Y:S01]  /*0ef0*/  FADD.FTZ R85, R85, R108 ;  /* 0x0000006c55557221 */ /* 0x000fe20000010000 */
[-C--:B------:R-:W-:Y:S01]  /*0f00*/  FFMA.FTZ R105, R46, R108.reuse, R105 ;  /* 0x0000006c2e697223 */ /* 0x080fe20000010069 */
[----:B------:R-:W-:Y:S01]  /*0f10*/  FMUL.FTZ R47, R6, R108 ;  /* 0x0000006c062f7220 */ /* 0x000fe20000410000 */
[----:B------:R-:W-:Y:S01]  /*0f20*/  SHF.R.U32.HI R112, RZ, 0x10, R109 ;  /* 0x00000010ff707819 */ /* 0x000fe2000001166d */
[----:B------:R-:W-:Y:S01]  /*0f30*/  FMUL.FTZ R117, R176, R117 ;  /* 0x00000075b0757220 */ /* 0x000fe20000410000 */
[----:B------:R-:W-:Y:S01]  /*0f40*/  FADD.FTZ R108, RZ, R116 ;  /* 0x00000074ff6c7221 */ /* 0x000fe20000010000 */
[----:B------:R-:W-:Y:S01]  /*0f50*/  FFMA.FTZ R109, R3, R116, RZ ;  /* 0x00000074036d7223 */ /* 0x000fe200000100ff */
[----:B------:R-:W-:Y:S01]  /*0f60*/  FADD.FTZ R113, -R114, R111 ;  /* 0x0000006f72717221 */ /* 0x000fe20000010100 */
[----:B------:R-:W-:Y:S01]  /*0f70*/  FADD.FTZ R86, R86, R118 ;  /* 0x0000007656567221 */ /* 0x000fe20000010000 */
[----:B------:R-:W-:Y:S01]  /*0f80*/  FFMA.FTZ R106, R117, R118, R106 ;  /* 0x00000076756a7223 */ /* 0x000fe2000001006a */
[----:B------:R-:W-:Y:S01]  /*0f90*/  FADD.FTZ R111, R108, R47 ;  /* 0x0000002f6c6f7221 */ /* 0x000fe20000010000 */
[----:B------:R-:W-:-:S02]  /*0fa0*/  IMAD.U32 R112, R112, 0x10000, RZ ;  /* 0x0001000070707824 */ /* 0x000fc400078e00ff */
        /* <DEDUP_REMOVED lines=10> */
.L_x_907:
[----:B------:R-:W-:Y:S05]  /*1050*/  BSYNC B0 ;  /* 0x0000000000007941 */ /* 0x000fea0003800000 */
.L_x_906:
        /* <DEDUP_REMOVED lines=19> */
[C-C-:B--2---:R-:W-:Y:S02]  /*1190*/  SHF.R.U64 R126, R108.reuse, 0x10, R109.reuse ;  /* 0x000000106c7e7819 */ /* 0x144fe4000000126d */
[----:B------:R-:W-:Y:S01]  /*11a0*/  SHF.L.U32 R123, R108, 0x10, RZ ;  /* 0x000000106c7b7819 */ /* 0x000fe200000006ff */
[----:B------:R-:W-:Y:S01]  /*11b0*/  IMAD.U32 R124, R109, 0x10000, RZ ;  /* 0x000100006d7c7824 */ /* 0x000fe200078e00ff */
[----:B------:R-:W-:Y:S01]  /*11c0*/  SHF.R.U32.HI R125, RZ, 0x10, R109 ;  /* 0x00000010ff7d7819 */ /* 0x000fe2000001166d */
[----:B------:R-:W-:Y:S02]  /*11d0*/  IMAD.U32 R109, R126, 0x10000, RZ ;  /* 0x000100007e6d7824 */ /* 0x000fe400078e00ff */
[C---:B------:R-:W-:Y:S01]  /*11e0*/  FADD.FTZ R123, -R130.reuse, R123 ;  /* 0x0000007b827b7221 */ /* 0x040fe20000010100 */
[C---:B------:R-:W-:Y:S01]  /*11f0*/  FADD.FTZ R127, -R130.reuse, R124 ;  /* 0x0000007c827f7221 */ /* 0x040fe20000010100 */
[----:B---3--:R-:W-:Y:S01]  /*1200*/  MOV R122, R110 ;  /* 0x0000006e007a7202 */ /* 0x008fe20000000f00 */
[----:B------:R-:W-:Y:S01]  /*1210*/  FADD.FTZ R109, -R130, R109 ;  /* 0x0000006d826d7221 */ /* 0x000fe20000010100 */
[--C-:B------:R-:W-:Y:S01]  /*1220*/  SHF.R.U64 R128, R110, 0x10, R111.reuse ;  /* 0x000000106e807819 */ /* 0x100fe2000000126f */
[----:B------:R-:W-:Y:S01]  /*1230*/  FMUL.FTZ R123, R176, R123 ;  /* 0x0000007bb07b7220 */ /* 0x000fe20000410000 */
[----:B------:R-:W-:Y:S01]  /*1240*/  SHF.L.U32 R124, R122, 0x10, RZ ;  /* 0x000000107a7c7819 */ /* 0x000fe200000006ff */
[----:B------:R-:W-:Y:S01]  /*1250*/  FMUL.FTZ R122, R176, R109 ;  /* 0x0000006db07a7220 */ /* 0x000fe20000410000 */
[----:B------:R-:W-:Y:S01]  /*1260*/  SHF.L.U32 R110, R125, 0x10, RZ ;  /* 0x000000107d6e7819 */ /* 0x000fe200000006ff */
[----:B------:R-:W-:Y:S01]  /*1270*/  IMAD.U32 R125, R128, 0x10000, RZ ;  /* 0x00010000807d7824 */ /* 0x000fe200078e00ff */
[----:B------:R-:W-:Y:S01]  /*1280*/  MOV R108, R111 ;  /* 0x0000006f006c7202 */ /* 0x000fe20000000f00 */
[----:B------:R-:W-:Y:S01]  /*1290*/  FADD.FTZ R80, R80, R124 ;  /* 0x0000007c50507221 */ /* 0x000fe20000010000 */
[-C--:B------:R-:W-:Y:S01]  /*12a0*/  FFMA.FTZ R100, R123, R124.reuse, R100 ;  /* 0x0000007c7b647223 */ /* 0x080fe20000010064 */
[----:B------:R-:W-:Y:S01]  /*12b0*/  FMUL.FTZ R124, R9, R124 ;  /* 0x0000007c097c7220 */ /* 0x000fe20000410000 */
[----:B------:R-:W-:Y:S01]  /*12c0*/  SHF.R.U32.HI R111, RZ, 0x10, R111 ;  /* 0x00000010ff6f7819 */ /* 0x000fe2000001166f */
[----:B------:R-:W-:Y:S01]  /*12d0*/  FADD.FTZ R81, R81, R125 ;  /* 0x0000007d51517221 */ /* 0x000fe20000010000 */
[----:B------:R-:W-:Y:S01]  /*12e0*/  SHF.L.U32 R126, R108, 0x10, RZ ;  /* 0x000000106c7e7819 */ /* 0x000fe200000006ff */
[-C--:B------:R-:W-:Y:S01]  /*12f0*/  FFMA.FTZ R101, R122, R125.reuse, R101 ;  /* 0x0000007d7a657223 */ /* 0x080fe20000010065 */
[----:B------:R-:W-:Y:S01]  /*1300*/  FMUL.FTZ R125, R10, R125 ;  /* 0x0000007d0a7d7220 */ /* 0x000fe20000410000 */
[----:B------:R-:W-:Y:S01]  /*1310*/  FMUL.FTZ R127, R176, R127 ;  /* 0x0000007fb07f7220 */ /* 0x000fe20000410000 */
[----:B------:R-:W-:Y:S01]  /*1320*/  FADD.FTZ R108, R181, R124 ;  /* 0x0000007cb56c7221 */ /* 0x000fe20000010000 */
[----:B------:R-:W-:Y:S01]  /*1330*/  FFMA.FTZ R109, R123, R124, R180 ;  /* 0x0000007c7b6d7223 */ /* 0x000fe200000100b4 */
[----:B0-----:R-:W-:Y:S01]  /*1340*/  FADD.FTZ R113, -R130, R110 ;  /* 0x0000006e82717221 */ /* 0x001fe20000010100 */
[----:B------:R-:W-:Y:S01]  /*1350*/  SHF.L.U32 R110, R111, 0x10, RZ ;  /* 0x000000106f6e7819 */ /* 0x000fe200000006ff */
[----:B------:R-:W-:Y:S01]  /*1360*/  FADD.FTZ R82, R82, R126 ;  /* 0x0000007e52527221 */ /* 0x000fe20000010000 */
[-C--:B------:R-:W-:Y:S01]  /*1370*/  FFMA.FTZ R102, R127, R126.reuse, R102 ;  /* 0x0000007e7f667223 */ /* 0x080fe20000010066 */
[----:B------:R-:W-:Y:S01]  /*1380*/  FADD.FTZ R111, R108, R125 ;  /* 0x0000007d6c6f7221 */ /* 0x000fe20000010000 */
[----:B------:R-:W-:Y:S01]  /*1390*/  FMUL.FTZ R126, R11, R126 ;  /* 0x0000007e0b7e7220 */ /* 0x000fe20000410000 */
[----:B------:R-:W-:Y:S01]  /*13a0*/  FFMA.FTZ R108, R122, R125, R109 ;  /* 0x0000007d7a6c7223 */ /* 0x000fe2000001006d */
[----:B------:R-:W-:Y:S01]  /*13b0*/  FMUL.FTZ R128, R12, R110 ;  /* 0x0000006e0c807220 */ /* 0x000fe20000410000 */
[----:B------:R-:W-:Y:S01]  /*13c0*/  FMUL.FTZ R130, R176, R113 ;  /* 0x00000071b0827220 */ /* 0x000fe20000410000 */
[----:B------:R-:W-:Y:S01]  /*13d0*/  FADD.FTZ R111, R111, R126 ;  /* 0x0000007e6f6f7221 */ /* 0x000fe20000010000 */
[----:B------:R-:W-:Y:S01]  /*13e0*/  FFMA.FTZ R109, R127, R126, R108 ;  /* 0x0000007e7f6d7223 */ /* 0x000fe2000001006c */
[----:B------:R-:W-:Y:S01]  /*13f0*/  FADD.FTZ R83, R83, R110 ;  /* 0x0000006e53537221 */ /* 0x000fe20000010000 */
[C---:B------:R-:W-:Y:S01]  /*1400*/  FFMA.FTZ R103, R130.reuse, R110, R103 ;  /* 0x0000006e82677223 */ /* 0x040fe20000010067 */
[----:B------:R-:W-:Y:S01]  /*1410*/  FADD.FTZ R181, R111, R128 ;  /* 0x000000806fb57221 */ /* 0x000fe20000010000 */
[----:B------:R-:W-:-:S07]  /*1420*/  FFMA.FTZ R180, R130, R128, R109 ;  /* 0x0000008082b47223 */ /* 0x000fce000001006d */
.L_x_909:
[----:B------:R-:W-:Y:S05]  /*1430*/  BSYNC B0 ;  /* 0x0000000000007941 */ /* 0x000fea0003800000 */
.L_x_908:
        /* <DEDUP_REMOVED lines=20> */
[----:B------:R-:W-:Y:S02]  /*1580*/  SHF.L.U32 R132, R108, 0x10, RZ ;  /* 0x000000106c847819 */ /* 0x000fe400000006ff */
[----:B------:R-:W-:Y:S02]  /*1590*/  SHF.R.U32.HI R134, RZ, 0x10, R109 ;  /* 0x00000010ff867819 */ /* 0x000fe4000001166d */
[----:B------:R-:W-:Y:S01]  /*15a0*/  SHF.L.U32 R133, R109, 0x10, RZ ;  /* 0x000000106d857819 */ /* 0x000fe200000006ff */
[----:B------:R-:W-:-:S02]  /*15b0*/  FADD.FTZ R109, -R137, R132 ;  /* 0x00000084896d7221 */ /* 0x000fc40000010100 */
[----:B0-----:R-:W-:Y:S02]  /*15c0*/  IMAD.U32 R112, R134, 0x10000, RZ ;  /* 0x0001000086707824 */ /* 0x001fe400078e00ff */
[----:B---3--:R-:W-:Y:S01]  /*15d0*/  IMAD.MOV.U32 R131, RZ, RZ, R110 ;  /* 0x000000ffff837224 */ /* 0x008fe200078e006e */
[--C-:B------:R-:W-:Y:S02]  /*15e0*/  SHF.R.U64 R136, R110, 0x10, R111.reuse ;  /* 0x000000106e887819 */ /* 0x100fe4000000126f */
[----:B------:R-:W-:Y:S02]  /*15f0*/  SHF.L.U32 R110, R135, 0x10, RZ ;  /* 0x00000010876e7819 */ /* 0x000fe400000006ff */
[----:B------:R-:W-:Y:S02]  /*1600*/  MOV R108, R111 ;  /* 0x0000006f006c7202 */ /* 0x000fe40000000f00 */
[----:B------:R-:W-:Y:S01]  /*1610*/  SHF.R.U32.HI R114, RZ, 0x10, R111 ;  /* 0x00000010ff727819 */ /* 0x000fe2000001166f */
[----:B------:R-:W-:Y:S01]  /*1620*/  FADD.FTZ R111, -R137, R110 ;  /* 0x0000006e896f7221 */ /* 0x000fe20000010100 */
[----:B------:R-:W-:Y:S01]  /*1630*/  SHF.L.U32 R134, R131, 0x10, RZ ;  /* 0x0000001083867819 */ /* 0x000fe200000006ff */
[----:B------:R-:W-:Y:S01]  /*1640*/  FMUL.FTZ R131, R176, R109 ;  /* 0x0000006db0837220 */ /* 0x000fe20000410000 */
[----:B------:R-:W-:Y:S01]  /*1650*/  FADD.FTZ R135, -R137, R133 ;  /* 0x0000008589877221 */ /* 0x000fe20000010100 */
[----:B------:R-:W-:Y:S01]  /*1660*/  SHF.L.U32 R133, R136, 0x10, RZ ;  /* 0x0000001088857819 */ /* 0x000fe200000006ff */
[----:B------:R-:W-:Y:S01]  /*1670*/  FMUL.FTZ R132, R176, R111 ;  /* 0x0000006fb0847220 */ /* 0x000fe20000410000 */
[----:B------:R-:W-:Y:S01]  /*1680*/  FADD.FTZ R76, R76, R134 ;  /* 0x000000864c4c7221 */ /* 0x000fe20000010000 */
[-C--:B------:R-:W-:Y:S01]  /*1690*/  FFMA.FTZ R96, R131, R134.reuse, R96 ;  /* 0x0000008683607223 */ /* 0x080fe20000010060 */
[----:B------:R-:W-:Y:S01]  /*16a0*/  FMUL.FTZ R134, R13, R134 ;  /* 0x000000860d867220 */ /* 0x000fe20000410000 */
[----:B------:R-:W-:-:S02]  /*16b0*/  IMAD.U32 R136, R108, 0x10000, RZ ;  /* 0x000100006c887824 */ /* 0x000fc400078e00ff */
[----:B------:R-:W-:Y:S01]  /*16c0*/  FADD.FTZ R77, R77, R133 ;  /* 0x000000854d4d7221 */ /* 0x000fe20000010000 */
[-C--:B------:R-:W-:Y:S01]  /*16d0*/  FFMA.FTZ R97, R132, R133.reuse, R97 ;  /* 0x0000008584617223 */ /* 0x080fe20000010061 */
[----:B------:R-:W-:Y:S01]  /*16e0*/  FMUL.FTZ R133, R14, R133 ;  /* 0x000000850e857220 */ /* 0x000fe20000410000 */
[----:B------:R-:W-:Y:S01]  /*16f0*/  FMUL.FTZ R135, R176, R135 ;  /* 0x00000087b0877220 */ /* 0x000fe20000410000 */
[----:B------:R-:W-:Y:S01]  /*1700*/  FADD.FTZ R108, R181, R134 ;  /* 0x00000086b56c7221 */ /* 0x000fe20000010000 */
[----:B------:R-:W-:Y:S01]  /*1710*/  FFMA.FTZ R109, R131, R134, R180 ;  /* 0x00000086836d7223 */ /* 0x000fe200000100b4 */
[----:B------:R-:W-:Y:S01]  /*1720*/  FADD.FTZ R113, -R137, R112 ;  /* 0x0000007089717221 */ /* 0x000fe20000010100 */
        /* <DEDUP_REMOVED lines=14> */
.L_x_911:
[----:B------:R-:W-:Y:S05]  /*1810*/  BSYNC B0 ;  /* 0x0000000000007941 */ /* 0x000fea0003800000 */
.L_x_910:
        /* <DEDUP_REMOVED lines=24> */
[----:B------:R-:W-:-:S03]  /*19a0*/  SHF.L.U32 R109, R144, 0x10, RZ ;  /* 0x00000010906d7819 */ /* 0x000fc600000006ff */
[C---:B------:R-:W-:Y:S01]  /*19b0*/  FADD.FTZ R145, -R148.reuse, R142 ;  /* 0x0000008e94917221 */ /* 0x040fe20000010100 */
[----:B---3--:R-:W-:Y:S01]  /*19c0*/  MOV R140, R110 ;  /* 0x0000006e008c7202 */ /* 0x008fe20000000f00 */
[----:B------:R-:W-:Y:S01]  /*19d0*/  FADD.FTZ R109, -R148, R109 ;  /* 0x0000006d946d7221 */ /* 0x000fe20000010100 */
[--C-:B------:R-:W-:Y:S01]  /*19e0*/  SHF.R.U64 R146, R110, 0x10, R111.reuse ;  /* 0x000000106e927819 */ /* 0x100fe2000000126f */
[----:B------:R-:W-:Y:S02]  /*19f0*/  FMUL.FTZ R141, R176, R141 ;  /* 0x0000008db08d7220 */ /* 0x000fe40000410000 */
[----:B------:R-:W-:Y:S01]  /*1a00*/  IMAD.U32 R142, R140, 0x10000, RZ ;  /* 0x000100008c8e7824 */ /* 0x000fe200078e00ff */
[----:B------:R-:W-:Y:S01]  /*1a10*/  SHF.L.U32 R110, R143, 0x10, RZ ;  /* 0x000000108f6e7819 */ /* 0x000fe200000006ff */
[--C-:B------:R-:W-:Y:S01]  /*1a20*/  IMAD.MOV.U32 R108, RZ, RZ, R111.reuse ;  /* 0x000000ffff6c7224 */ /* 0x100fe200078e006f */
[----:B------:R-:W-:Y:S01]  /*1a30*/  SHF.L.U32 R143, R146, 0x10, RZ ;  /* 0x00000010928f7819 */ /* 0x000fe200000006ff */
[----:B------:R-:W-:Y:S01]  /*1a40*/  FADD.FTZ R72, R72, R142 ;  /* 0x0000008e48487221 */ /* 0x000fe20000010000 */
[----:B------:R-:W-:Y:S01]  /*1a50*/  FMUL.FTZ R140, R176, R109 ;  /* 0x0000006db08c7220 */ /* 0x000fe20000410000 */
        /* <DEDUP_REMOVED lines=11> */
[----:B------:R-:W-:-:S02]  /*1b10*/  IMAD.U32 R110, R111, 0x10000, RZ ;  /* 0x000100006f6e7824 */ /* 0x000fc400078e00ff */
        /* <DEDUP_REMOVED lines=13> */
.L_x_913:
[----:B------:R-:W-:Y:S05]  /*1bf0*/  BSYNC B0 ;  /* 0x0000000000007941 */ /* 0x000fea0003800000 */
.L_x_912:
        /* <DEDUP_REMOVED lines=9> */
[----:B------:R-:W2:Y:S01]  /*1c90*/  LDG.E.64 R108, desc[UR4][R108.64] ;  /* 0x000000046c6c7981 */ /* 0x000ea2000c1e1b00 */
[----:B------:R-:W-:Y:S02]  /*1ca0*/  LEA.HI.X R115, R179, UR13, RZ, 0x2, P0 ;  /* 0x0000000db3737c11 */ /* 0x000fe400080f14ff */
[----:B------:R-:W-:-:S03]  /*1cb0*/  ISETP.NE.U32.AND P0, PT, RZ, UR8, PT ;  /* 0x00000008ff007c0c */ /* 0x000fc6000bf05070 */
[----:B------:R1:W5:Y:S01]  /*1cc0*/  LDG.E R149, desc[UR4][R114.64] ;  /* 0x0000000472957981 */ /* 0x000362000c1e1900 */
[----:B0-----:R-:W-:Y:S01]  /*1cd0*/  IMAD.WIDE.U32 R110, R179, 0x8, R110 ;  /* 0x00000008b36e7825 */ /* 0x001fe200078e006e */
[----:B------:R-:W-:-:S05]  /*1ce0*/  ISETP.NE.AND.EX P0, PT, RZ, UR9, PT, P0 ;  /* 0x00000009ff007c0c */ /* 0x000fca000bf05300 */
[----:B------:R-:W3:Y:S08]  /*1cf0*/  LDG.E.64 R110, desc[UR4][R110.64] ;  /* 0x000000046e6e7981 */ /* 0x000ef0000c1e1b00 */
[----:B------:R-:W-:-:S04]  /*1d00*/  @P0 LEA R112, P6, R179, UR8, 0x3 ;  /* 0x00000008b3700c11 */ /* 0x000fc8000f8c18ff */
[----:B------:R-:W-:-:S05]  /*1d10*/  @P0 LEA.HI.X R113, R179, UR9, RZ, 0x3, P6 ;  /* 0x00000009b3710c11 */ /* 0x000fca000b0f1cff */
[----:B------:R0:W5:Y:S01]  /*1d20*/  @P0 LDG.E.64 R156, desc[UR4][R112.64] ;  /* 0x00000004709c0981 */ /* 0x000162000c1e1b00 */
[C-C-:B--2---:R-:W-:Y:S02]  /*1d30*/  SHF.R.U64 R155, R108.reuse, 0x10, R109.reuse ;  /* 0x000000106c9b7819 */ /* 0x144fe4000000126d */
[----:B------:R-:W-:Y:S01]  /*1d40*/  SHF.L.U32 R152, R108, 0x10, RZ ;  /* 0x000000106c987819 */ /* 0x000fe200000006ff */
[----:B------:R-:W-:Y:S01]  /*1d50*/  IMAD.U32 R153, R109, 0x10000, RZ ;  /* 0x000100006d997824 */ /* 0x000fe200078e00ff */
[----:B------:R-:W-:Y:S01]  /*1d60*/  SHF.R.U32.HI R154, RZ, 0x10, R109 ;  /* 0x00000010ff9a7819 */ /* 0x000fe2000001166d */
[----:B------:R-:W-:Y:S02]  /*1d70*/  IMAD.U32 R108, R155, 0x10000, RZ ;  /* 0x000100009b6c7824 */ /* 0x000fe400078e00ff */
[----:B------:R-:W-:Y:S01]  /*1d80*/  FADD.FTZ R109, -R183, R152 ;  /* 0x00000098b76d7221 */ /* 0x000fe20000010100 */
[----:B---3--:R-:W-:Y:S02]  /*1d90*/  MOV R150, R110 ;  /* 0x0000006e00967202 */ /* 0x008fe40000000f00 */
[----:B------:R-:W-:-:S02]  /*1da0*/  MOV R151, R111 ;  /* 0x0000006f00977202 */ /* 0x000fc40000000f00 */
[--C-:B------:R-:W-:Y:S02]  /*1db0*/  SHF.R.U64 R166, R110, 0x10, R111.reuse ;  /* 0x000000106ea67819 */ /* 0x100fe4000000126f */
[----:B------:R-:W-:Y:S02]  /*1dc0*/  SHF.L.U32 R110, R154, 0x10, RZ ;  /* 0x000000109a6e7819 */ /* 0x000fe400000006ff */
[----:B-1----:R-:W-:Y:S01]  /*1dd0*/  SHF.R.U32.HI R114, RZ, 0x10, R111 ;  /* 0x00000010ff727819 */ /* 0x002fe2000001166f */
[----:B------:R-:W-:Y:S01]  /*1de0*/  FADD.FTZ R111, -R183, R108 ;  /* 0x0000006cb76f7221 */ /* 0x000fe20000010100 */
[----:B------:R-:W-:Y:S02]  /*1df0*/  SHF.L.U32 R152, R150, 0x10, RZ ;  /* 0x0000001096987819 */ /* 0x000fe400000006ff */
[----:B------:R-:W-:Y:S01]  /*1e00*/  SHF.L.U32 R154, R151, 0x10, RZ ;  /* 0x00000010979a7819 */ /* 0x000fe200000006ff */
[----:B------:R-:W-:Y:S01]  /*1e10*/  FMUL.FTZ R151, R176, R109 ;  /* 0x0000006db0977220 */ /* 0x000fe20000410000 */
[----:B------:R-:W-:Y:S01]  /*1e20*/  FADD.FTZ R155, -R183, R153 ;  /* 0x00000099b79b7221 */ /* 0x000fe20000010100 */
[----:B------:R-:W-:-:S02]  /*1e30*/  IMAD.U32 R153, R166, 0x10000, RZ ;  /* 0x00010000a6997824 */ /* 0x000fc400078e00ff */
[----:B------:R-:W-:Y:S01]  /*1e40*/  FADD.FTZ R68, R68, R152 ;  /* 0x0000009844447221 */ /* 0x000fe20000010000 */
[----:B------:R-:W-:Y:S01]  /*1e50*/  FMUL.FTZ R150, R176, R111 ;  /* 0x0000006fb0967220 */ /* 0x000fe20000410000 */
[-C--:B------:R-:W-:Y:S01]  /*1e60*/  FFMA.FTZ R88, R151, R152.reuse, R88 ;  /* 0x0000009897587223 */ /* 0x080fe20000010058 */
[----:B------:R-:W-:Y:S01]  /*1e70*/  FMUL.FTZ R152, R21, R152 ;  /* 0x0000009815987220 */ /* 0x000fe20000410000 */
[----:B------:R-:W-:Y:S01]  /*1e80*/  FADD.FTZ R69, R69, R153 ;  /* 0x0000009945457221 */ /* 0x000fe20000010000 */
        /* <DEDUP_REMOVED lines=20> */
.L_x_915:
[----:B------:R-:W-:Y:S05]  /*1fd0*/  BSYNC B0 ;  /* 0x0000000000007941 */ /* 0x000fea0003800000 */
.L_x_914:
[----:B------:R-:W-:Y:S01]  /*1fe0*/  LOP3.LUT P0, RZ, R170, 0xff, RZ, 0xc0, !PT ;  /* 0x000000ffaaff7812 */ /* 0x000fe2000780c0ff */
[----:B------:R-:W-:Y:S01]  /*1ff0*/  UMOV UR6, 0xffffffff ;  /* 0xffffffff00067882 */ /* 0x000fe20000000000 */
[----:B------:R-:W-:Y:S01]  /*2000*/  SHF.R.U32.HI R108, RZ, 0x5, R0 ;  /* 0x00000005ff6c7819 */ /* 0x000fe20000011600 */
[----:B-----5:R-:W-:Y:S01]  /*2010*/  IMAD.MOV.U32 R178, RZ, RZ, 0x3f800000 ;  /* 0x3f800000ffb27424 */ /* 0x020fe200078e00ff */
[----:B------:R-:W-:Y:S02]  /*2020*/  LOP3.LUT P6, RZ, R0, 0x1f, RZ, 0xc0, !PT ;  /* 0x0000001f00ff7812 */ /* 0x000fe400078cc0ff */
[----:B------:R-:W-:Y:S02]  /*2030*/  LOP3.LUT R109, R108, 0x7fffffc, RZ, 0xc0, !PT ;  /* 0x07fffffc6c6d7812 */ /* 0x000fe400078ec0ff */
[----:B------:R-:W-:Y:S02]  /*2040*/  @P1 SHF.L.U32 R178, R171, 0x10, RZ ;  /* 0x00000010abb21819 */ /* 0x000fe400000006ff */
[----:B------:R-:W-:-:S03]  /*2050*/  P2R R110, PR, RZ, 0x40 ;  /* 0x00000040ff6e7803 */ /* 0x000fc60000000000 */
        /* <DEDUP_REMOVED lines=20> */
.L_x_951:
[----:B------:R-:W3:Y:S01]  /*21a0*/  S2R R113, SR_CgaCtaId ;  /* 0x0000000000717919 */ /* 0x000ee20000008800 */
[----:B------:R-:W-:Y:S01]  /*21b0*/  LOP3.LUT P6, RZ, R0, 0x1f, RZ, 0xc0, !PT ;  /* 0x0000001f00ff7812 */ /* 0x000fe200078cc0ff */
[----:B-1----:R-:W-:Y:S01]  /*21c0*/  FADD.FTZ R170, R171, R170 ;  /* 0x000000aaabaa7221 */ /* 0x002fe20000010000 */
[----:B------:R-:W-:Y:S01]  /*21d0*/  MOV R112, 0x400 ;  /* 0x0000040000707802 */ /* 0x000fe20000000f00 */
[----:B0-2---:R-:W-:Y:S01]  /*21e0*/  FADD.FTZ R171, R110, R111 ;  /* 0x0000006f6eab7221 */ /* 0x005fe20000010000 */
[----:B------:R-:W-:Y:S05]  /*21f0*/  WARPSYNC.ALL ;  /* 0x0000000000007948 */ /* 0x000fea0003800000 */
[----:B------:R-:W-:Y:S04]  /*2200*/  BSSY B0, `(.L_x_917) ;  /* 0x000007a000007945 */ /* 0x000fe80003800000 */
[----:B------:R-:W-:-:S05]  /*2210*/  @!P6 LOP3.LUT R108, R108, 0x3, RZ, 0xc0, !PT ;  /* 0x000000036c6ce812 */ /* 0x000fca00078ec0ff */
[----:B------:R-:W-:Y:S01]  /*2220*/  @!P6 IMAD.IADD R108, R109, 0x1, R108 ;  /* 0x000000016d6ce824 */ /* 0x000fe200078e026c */
[----:B---3--:R-:W-:-:S04]  /*2230*/  LEA R112, R113, R112, 0x18 ;  /* 0x0000007071707211 */ /* 0x008fc800078ec0ff */
[-C--:B------:R-:W-:Y:S02]  /*2240*/  @!P6 LEA R179, R108, R112.reuse, 0x3 ;  /* 0x000000706cb3e211 */ /* 0x080fe400078e18ff */
[----:B------:R-:W-:-:S03]  /*2250*/  LEA R180, R109, R112, 0x3 ;  /* 0x000000706db47211 */ /* 0x000fc600078e18ff */
[----:B------:R-:W-:Y:S01]  /*2260*/  @!P6 STS.64 [R179+0x2800], R170 ;  /* 0x002800aab300e388 */ /* 0x000fe20000000a00 */
[----:B------:R-:W-:Y:S06]  /*2270*/  BAR.SYNC.DEFER_BLOCKING 0x0 ;  /* 0x0000000000007b1d */ /* 0x000fec0000010000 */
        /* <DEDUP_REMOVED lines=11> */
[----:B------:R-:W-:Y:S01]  /*2330*/  FMUL.FTZ R171, R108, UR14 ;  /* 0x0000000e6cab7c20 */ /* 0x000fe20008410000 */
[----:B------:R-:W-:Y:S06]  /*2340*/  @!P5 BRA `(.L_x_918) ;  /* 0x000000040094d947 */ /* 0x000fec0003800000 */
[----:B------:R-:W-:-:S04]  /*2350*/  ISETP.NE.AND P6, PT, R4, RZ, PT ;  /* 0x000000ff0400720c */ /* 0x000fc80003fc5270 */
[----:B------:R-:W-:Y:S02]  /*2360*/  FSEL R114, R170, RZ, !P6 ;  /* 0x000000ffaa727208 */ /* 0x000fe40007000000 */
[----:B------:R-:W-:-:S03]  /*2370*/  ISETP.NE.U32.AND P6, PT, RZ, UR8, PT ;  /* 0x00000008ff007c0c */ /* 0x000fc6000bfc5070 */
[-CC-:B------:R-:W-:Y:S01]  /*2380*/  FFMA.FTZ R109, R3, R171.reuse, R114.reuse ;  /* 0x000000ab036d7223 */ /* 0x180fe20000010072 */
[----:B------:R-:W-:Y:S01]  /*2390*/  ISETP.NE.AND.EX P6, PT, RZ, UR9, PT, P6 ;  /* 0x00000009ff007c0c */ /* 0x000fe2000bfc5360 */
[-CC-:B------:R-:W-:Y:S01]  /*23a0*/  FFMA.FTZ R110, R46, R171.reuse, R114.reuse ;  /* 0x000000ab2e6e7223 */ /* 0x180fe20000010072 */
[-CC-:B------:R-:W-:Y:S01]  /*23b0*/  FFMA.FTZ R113, R117, R171.reuse, R114.reuse ;  /* 0x000000ab75717223 */ /* 0x180fe20000010072 */
[----:B------:R-:W-:Y:S01]  /*23c0*/  FADD.FTZ R109, R116, -R109 ;  /* 0x8000006d746d7221 */ /* 0x000fe20000010000 */
[----:B------:R-:W-:Y:S01]  /*23d0*/  FFMA.FTZ R114, R120, R171, R114 ;  /* 0x000000ab78727223 */ /* 0x000fe20000010072 */
[----:B------:R-:W-:-:S03]  /*23e0*/  FADD.FTZ R111, R47, -R110 ;  /* 0x8000006e2f6f7221 */ /* 0x000fc60000010000 */
[----:B------:R-:W-:-:S04]  /*23f0*/  FADD.FTZ R183, R119, -R114 ;  /* 0x8000007277b77221 */ /* 0x000fc80000010000 */
[----:B------:R-:W-:Y:S01]  /*2400*/  FMUL.FTZ R185, R176, R183 ;  /* 0x000000b7b0b97220 */ /* 0x000fe20000410000 */
[--C-:B------:R-:W-:Y:S01]  /*2410*/  @P6 SHF.R.U64 R179, R164, 0x10, R165.reuse ;  /* 0x00000010a4b36819 */ /* 0x100fe200000012a5 */
[----:B------:R-:W-:Y:S01]  /*2420*/  @P6 IMAD.MOV.U32 R108, RZ, RZ, R164 ;  /* 0x000000ffff6c6224 */ /* 0x000fe200078e00a4 */
[----:B------:R-:W-:Y:S02]  /*2430*/  @P6 MOV R112, R165 ;  /* 0x000000a500706202 */ /* 0x000fe40000000f00 */
[----:B------:R-:W-:Y:S01]  /*2440*/  @P6 SHF.R.U32.HI R115, RZ, 0x10, R165 ;  /* 0x00000010ff736819 */ /* 0x000fe200000116a5 */
[----:B------:R-:W-:Y:S01]  /*2450*/  @P6 IMAD.U32 R110, R179, 0x10000, RZ ;  /* 0x00010000b36e6824 */ /* 0x000fe200078e00ff */
[----:B------:R-:W-:Y:S01]  /*2460*/  @P6 SHF.L.U32 R108, R108, 0x10, RZ ;  /* 0x000000106c6c6819 */ /* 0x000fe200000006ff */
[----:B------:R-:W-:Y:S01]  /*2470*/  FADD.FTZ R179, R118, -R113 ;  /* 0x8000007176b37221 */ /* 0x000fe20000010000 */
[----:B------:R-:W-:Y:S01]  /*2480*/  FMUL.FTZ R113, R176, R109 ;  /* 0x0000006db0717220 */ /* 0x000fe20000410000 */
[----:B------:R-:W-:-:S02]  /*2490*/  @P6 SHF.L.U32 R112, R112, 0x10, RZ ;  /* 0x0000001070706819 */ /* 0x000fc400000006ff */
[----:B------:R-:W-:Y:S01]  /*24a0*/  @P6 SHF.L.U32 R114, R115, 0x10, RZ ;  /* 0x0000001073726819 */ /* 0x000fe200000006ff */
[----:B------:R-:W-:Y:S01]  /*24b0*/  @P6 FADD.FTZ R113, R113, R108 ;  /* 0x0000006c71716221 */ /* 0x000fe20000010000 */
[C---:B------:R-:W-:Y:S01]  /*24c0*/  FMUL.FTZ R115, R176.reuse, R111 ;  /* 0x0000006fb0737220 */ /* 0x040fe20000410000 */
[----:B------:R-:W0:Y:S01]  /*24d0*/  LDC.64 R108, c[0x0][0x220] ;  /* 0x00008800ff6c7b82 */ /* 0x000e220000000a00 */
[----:B------:R-:W-:Y:S01]  /*24e0*/  FMUL.FTZ R181, R176, R179 ;  /* 0x000000b3b0b57220 */ /* 0x000fe20000410000 */
[----:B------:R-:W-:Y:S01]  /*24f0*/  @P6 FADD.FTZ R185, R185, R114 ;  /* 0x00000072b9b96221 */ /* 0x000fe20000010000 */
[----:B------:R-:W-:Y:S02]  /*2500*/  @P6 FADD.FTZ R115, R115, R110 ;  /* 0x0000006e73736221 */ /* 0x000fe40000010000 */
[----:B------:R-:W-:Y:S01]  /*2510*/  @P6 FADD.FTZ R181, R181, R112 ;  /* 0x00000070b5b56221 */ /* 0x000fe20000010000 */
[----:B0-----:R-:W-:-:S06]  /*2520*/  IMAD.WIDE.U32 R108, R177, 0x8, R108 ;  /* 0x00000008b16c7825 */ /* 0x001fcc00078e006c */
[----:B------:R-:W2:Y:S01]  /*2530*/  LDG.E.64 R108, desc[UR4][R108.64] ;  /* 0x000000046c6c7981 */ /* 0x000ea2000c1e1b00 */
[----:B------:R-:W-:Y:S01]  /*2540*/  LOP3.LUT P6, RZ, R45, 0xff, RZ, 0xc0, !PT ;  /* 0x000000ff2dff7812 */ /* 0x000fe200078cc0ff */
[----:B------:R-:W-:Y:S01]  /*2550*/  FMUL.FTZ R110, R113, R178 ;  /* 0x000000b2716e7220 */ /* 0x000fe20000410000 */
[----:B------:R-:W-:Y:S01]  /*2560*/  HFMA2.MMA R179, -RZ, RZ, 0, 0 ;  /* 0x00000000ffb37435 */ /* 0x000fe200000001ff */
[----:B------:R-:W-:Y:S01]  /*2570*/  MOV R112, RZ ;  /* 0x000000ff00707202 */ /* 0x000fe20000000f00 */
[----:B------:R-:W-:Y:S01]  /*2580*/  HFMA2.MMA R180, -RZ, RZ, 0, 0 ;  /* 0x00000000ffb47435 */ /* 0x000fe200000001ff */
[----:B------:R-:W-:Y:S01]  /*2590*/  FMUL.FTZ R110, R110, UR15 ;  /* 0x0000000f6e6e7c20 */ /* 0x000fe20008410000 */
[----:B------:R-:W-:Y:S02]  /*25a0*/  MOV R114, RZ ;  /* 0x000000ff00727202 */ /* 0x000fe40000000f00 */
[----:B------:R-:W-:Y:S01]  /*25b0*/  CS2R R182, SRZ ;  /* 0x0000000000b67805 */ /* 0x000fe2000001ff00 */
[----:B------:R-:W-:Y:S01]  /*25c0*/  HFMA2.MMA R184, -RZ, RZ, 0, 0 ;  /* 0x00000000ffb87435 */ /* 0x000fe200000001ff */
[----:B------:R-:W-:-:S03]  /*25d0*/  IMAD.MOV.U32 R186, RZ, RZ, RZ ;  /* 0x000000ffffba7224 */ /* 0x000fc600078e00ff */
[----:B------:R-:W-:-:S04]  /*25e0*/  @P6 FMUL.FTZ R112, R25, R110 ;  /* 0x0000006e19706220 */ /* 0x000fc80000410000 */
[----:B------:R-:W-:Y:S01]  /*25f0*/  F2F.BF16.F32 R187, R112 ;  /* 0x0000007000bb7304 */ /* 0x000fe20000202000 */
[----:B--2---:R-:W-:-:S04]  /*2600*/  @P6 IMAD.MOV.U32 R111, RZ, RZ, R108 ;  /* 0x000000ffff6f6224 */ /* 0x004fc800078e006c */
[----:B------:R-:W-:-:S04]  /*2610*/  @P6 IMAD.U32 R111, R111, 0x10000, RZ ;  /* 0x000100006f6f6824 */ /* 0x000fc800078e00ff */
[----:B------:R-:W-:Y:S01]  /*2620*/  @P6 FMUL.FTZ R179, R110, R111 ;  /* 0x0000006f6eb36220 */ /* 0x000fe20000410000 */
[----:B------:R-:W-:-:S13]  /*2630*/  LOP3.LUT P6, RZ, R45, 0xff00, RZ, 0xc0, !PT ;  /* 0x0000ff002dff7812 */ /* 0x000fda00078cc0ff */
[----:B------:R-:W-:Y:S01]  /*2640*/  @P6 SHF.R.U64 R110, R108, 0x10, R109 ;  /* 0x000000106c6e6819 */ /* 0x000fe2000000126d */
[----:B------:R-:W-:-:S04]  /*2650*/  FMUL.FTZ R108, R115, R178 ;  /* 0x000000b2736c7220 */ /* 0x000fc80000410000 */
[----:B------:R-:W-:Y:S02]  /*2660*/  @P6 IMAD.U32 R110, R110, 0x10000, RZ ;  /* 0x000100006e6e6824 */ /* 0x000fe400078e00ff */
[----:B------:R-:W-:Y:S01]  /*2670*/  FMUL.FTZ R111, R108, UR15 ;  /* 0x0000000f6c6f7c20 */ /* 0x000fe20008410000 */
[----:B------:R-:W-:-:S03]  /*2680*/  FMUL.FTZ R108, R181, R178 ;  /* 0x000000b2b56c7220 */ /* 0x000fc60000410000 */
[----:B------:R-:W-:Y:S01]  /*2690*/  @P6 FMUL.FTZ R114, R26, R111 ;  /* 0x0000006f1a726220 */ /* 0x000fe20000410000 */
[----:B------:R-:W-:Y:S01]  /*26a0*/  @P6 FMUL.FTZ R180, R111, R110 ;  /* 0x0000006e6fb46220 */ /* 0x000fe20000410000 */
[----:B------:R-:W-:Y:S01]  /*26b0*/  LOP3.LUT P6, RZ, R45, 0xff0000, RZ, 0xc0, !PT ;  /* 0x00ff00002dff7812 */ /* 0x000fe200078cc0ff */
[----:B------:R-:W-:-:S12]  /*26c0*/  FMUL.FTZ R108, R108, UR15 ;  /* 0x0000000f6c6c7c20 */ /* 0x000fd80008410000 */
[----:B------:R-:W-:Y:S01]  /*26d0*/  @P6 MOV R110, R109 ;  /* 0x0000006d006e6202 */ /* 0x000fe20000000f00 */
[----:B------:R-:W-:-:S03]  /*26e0*/  @P6 FMUL.FTZ R182, R27, R108 ;  /* 0x0000006c1bb66220 */ /* 0x000fc60000410000 */
[----:B------:R-:W-:-:S03]  /*26f0*/  @P6 SHF.L.U32 R110, R110, 0x10, RZ ;  /* 0x000000106e6e6819 */ /* 0x000fc600000006ff */
[----:B------:R-:W-:Y:S02]  /*2700*/  F2F.BF16.F32 R182, R182 ;  /* 0x000000b600b67304 */ /* 0x000fe40000202000 */
[----:B------:R-:W-:Y:S01]  /*2710*/  @P6 FMUL.FTZ R183, R108, R110 ;  /* 0x0000006e6cb76220 */ /* 0x000fe20000410000 */
[----:B------:R-:W-:Y:S01]  /*2720*/  LOP3.LUT P6, RZ, R45, 0xff000000, RZ, 0xc0, !PT ;  /* 0xff0000002dff7812 */ /* 0x000fe200078cc0ff */
[----:B------:R-:W-:Y:S01]  /*2730*/  FMUL.FTZ R108, R185, R178 ;  /* 0x000000b2b96c7220 */ /* 0x000fe20000410000 */
[----:B------:R-:W0:Y:S03]  /*2740*/  LDC.64 R110, c[0x0][0x2f8] ;  /* 0x0000be00ff6e7b82 */ /* 0x000e260000000a00 */
[----:B------:R-:W-:-:S08]  /*2750*/  FMUL.FTZ R108, R108, UR15 ;  /* 0x0000000f6c6c7c20 */ /* 0x000fd00008410000 */
[----:B------:R-:W-:Y:S01]  /*2760*/  @P6 SHF.R.U32.HI R109, RZ, 0x10, R109 ;  /* 0x00000010ff6d6819 */ /* 0x000fe2000001166d */
[----:B------:R-:W-:-:S03]  /*2770*/  @P6 FMUL.FTZ R184, R28, R108 ;  /* 0x0000006c1cb86220 */ /* 0x000fc60000410000 */
[----:B------:R-:W-:-:S03]  /*2780*/  @P6 SHF.L.U32 R109, R109, 0x10, RZ ;  /* 0x000000106d6d6819 */ /* 0x000fc600000006ff */
[----:B------:R-:W-:Y:S02]  /*2790*/  F2F.BF16.F32 R184, R184 ;  /* 0x000000b800b87304 */ /* 0x000fe40000202000 */
[----:B------:R-:W-:Y:S01]  /*27a0*/  @P6 FMUL.FTZ R186, R108, R109 ;  /* 0x0000006d6cba6220 */ /* 0x000fe20000410000 */
[----:B------:R-:W-:Y:S01]  /*27b0*/  ISETP.NE.U32.AND P6, PT, RZ, UR16, PT ;  /* 0x00000010ff007c0c */ /* 0x000fe2000bfc5070 */
[----:B0-----:R-:W-:-:S03]  /*27c0*/  IMAD.WIDE.U32 R110, R177, 0x8, R110 ;  /* 0x00000008b16e7825 */ /* 0x001fc600078e006e */
[----:B------:R-:W-:Y:S01]  /*27d0*/  ISETP.NE.AND.EX P6, PT, RZ, UR17, PT, P6 ;  /* 0x00000011ff007c0c */ /* 0x000fe2000bfc5360 */
[----:B------:R-:W0:-:S12]  /*27e0*/  F2F.BF16.F32 R108, R114 ;  /* 0x00000072006c7304 */ /* 0x000e180000202000 */
[----:B------:R-:W-:Y:S02]  /*27f0*/  @P6 F2FP.BF16.F32.PACK_AB R113, RZ, R113 ;  /* 0x00000071ff71623e */ /* 0x000fe400000010ff */
[----:B------:R-:W-:Y:S01]  /*2800*/  @P6 F2FP.BF16.F32.PACK_AB R115, RZ, R115 ;  /* 0x00000073ff73623e */ /* 0x000fe200000010ff */
[----:B0-----:R-:W-:Y:S01]  /*2810*/  IMAD.WIDE.U32 R108, R108, 0x10000, RZ ;  /* 0x000100006c6c7825 */ /* 0x001fe200078e00ff */
[----:B------:R-:W-:Y:S02]  /*2820*/  @P6 PRMT R167, R113, 0x7610, R167 ;  /* 0x0000761071a76816 */ /* 0x000fe400000000a7 */
[----:B------:R-:W-:Y:S01]  /*2830*/  @P6 F2FP.BF16.F32.PACK_AB R181, RZ, R181 ;  /* 0x000000b5ffb5623e */ /* 0x000fe200000010ff */
[----:B------:R-:W-:Y:S01]  /*2840*/  IMAD.U32 R113, R184, 0x10000, RZ ;  /* 0x00010000b8717824 */ /* 0x000fe200078e00ff */
[----:B------:R-:W-:Y:S02]  /*2850*/  @P6 F2FP.BF16.F32.PACK_AB R185, RZ, R185 ;  /* 0x000000b9ffb9623e */ /* 0x000fe400000010ff */
[----:B------:R-:W-:-:S02]  /*2860*/  @P6 PRMT R169, R115, 0x7610, R169 ;  /* 0x0000761073a96816 */ /* 0x000fc400000000a9 */
[----:B------:R-:W-:Y:S02]  /*2870*/  @P6 PRMT R172, R181, 0x7610, R172 ;  /* 0x00007610b5ac6816 */ /* 0x000fe400000000ac */
[----:B------:R-:W-:Y:S02]  /*2880*/  LOP3.LUT R109, R109, R113, R182, 0xfe, !PT ;  /* 0x000000716d6d7212 */ /* 0x000fe400078efeb6 */
[----:B------:R-:W-:Y:S02]  /*2890*/  LOP3.LUT R108, R108, R187, RZ, 0xfc, !PT ;  /* 0x000000bb6c6c7212 */ /* 0x000fe400078efcff */
        /* <DEDUP_REMOVED lines=10> */
.L_x_919:
[----:B------:R1:W-:Y:S01]  /*2940*/  STG.E.64 desc[UR4][R110.64], R108 ;  /* 0x0000006c6e007986 */ /* 0x0003e2000c101b04 */
[----:B------:R-:W-:Y:S01]  /*2950*/  FADD.FTZ R67, R67, R186 ;  /* 0x000000ba43437221 */ /* 0x000fe20000010000 */
[----:B------:R-:W-:Y:S01]  /*2960*/  FADD.FTZ R66, R66, R183 ;  /* 0x000000b742427221 */ /* 0x000fe20000010000 */
[----:B------:R-:W-:Y:S01]  /*2970*/  FADD.FTZ R65, R65, R180 ;  /* 0x000000b441417221 */ /* 0x000fe20000010000 */
[----:B------:R-:W-:Y:S01]  /*2980*/  FADD.FTZ R64, R64, R179 ;  /* 0x000000b340407221 */ /* 0x000fe20000010000 */
[----:B------:R-:W-:-:S07]  /*2990*/  IADD3 R177, R177, 0x80, RZ ;  /* 0x00000080b1b17810 */ /* 0x000fce0007ffe0ff */
.L_x_918:
[----:B------:R-:W-:Y:S05]  /*29a0*/  BSYNC B0 ;  /* 0x0000000000007941 */ /* 0x000fea0003800000 */
.L_x_917:
[----:B------:R-:W-:Y:S04]  /*29b0*/  BSSY B0, `(.L_x_920) ;  /* 0x0000067000007945 */ /* 0x000fe80003800000 */
[----:B------:R-:W-:Y:S05]  /*29c0*/  @!P4 BRA `(.L_x_921) ;  /* 0x000000040094c947 */ /* 0x000fea0003800000 */
[----:B------:R-:W-:-:S04]  /*29d0*/  ISETP.NE.AND P6, PT, R4, RZ, PT ;  /* 0x000000ff0400720c */ /* 0x000fc80003fc5270 */
[----:B-1----:R-:W-:Y:S02]  /*29e0*/  FSEL R108, R170, RZ, !P6 ;  /* 0x000000ffaa6c7208 */ /* 0x002fe40007000000 */
[----:B------:R-:W-:-:S03]  /*29f0*/  ISETP.NE.U32.AND P6, PT, RZ, UR8, PT ;  /* 0x00000008ff007c0c */ /* 0x000fc6000bfc5070 */
[-CC-:B------:R-:W-:Y:S01]  /*2a00*/  FFMA.FTZ R109, R123, R171.reuse, R108.reuse ;  /* 0x000000ab7b6d7223 */ /* 0x180fe2000001006c */
[----:B------:R-:W-:Y:S01]  /*2a10*/  ISETP.NE.AND.EX P6, PT, RZ, UR9, PT, P6 ;  /* 0x00000009ff007c0c */ /* 0x000fe2000bfc5360 */
[-CC-:B------:R-:W-:Y:S01]  /*2a20*/  FFMA.FTZ R110, R122, R171.reuse, R108.reuse ;  /* 0x000000ab7a6e7223 */ /* 0x180fe2000001006c */
[-CC-:B------:R-:W-:Y:S01]  /*2a30*/  FFMA.FTZ R111, R127, R171.reuse, R108.reuse ;  /* 0x000000ab7f6f7223 */ /* 0x180fe2000001006c */
[----:B0-----:R-:W-:Y:S01]  /*2a40*/  FFMA.FTZ R115, R130, R171, R108 ;  /* 0x000000ab82737223 */ /* 0x001fe2000001006c */
[----:B------:R-:W-:Y:S01]  /*2a50*/  FADD.FTZ R109, R124, -R109 ;  /* 0x8000006d7c6d7221 */ /* 0x000fe20000010000 */
[----:B------:R-:W-:Y:S02]  /*2a60*/  FADD.FTZ R113, R125, -R110 ;  /* 0x8000006e7d717221 */ /* 0x000fe40000010000 */
[----:B------:R-:W-:Y:S02]  /*2a70*/  FADD.FTZ R183, R128, -R115 ;  /* 0x8000007380b77221 */ /* 0x000fe40000010000 */
[----:B------:R-:W-:-:S02]  /*2a80*/  FMUL.FTZ R115, R176, R113 ;  /* 0x00000071b0737220 */ /* 0x000fc40000410000 */
[----:B------:R-:W-:Y:S02]  /*2a90*/  FMUL.FTZ R185, R176, R183 ;  /* 0x000000b7b0b97220 */ /* 0x000fe40000410000 */
[--C-:B------:R-:W-:Y:S01]  /*2aa0*/  @P6 SHF.R.U64 R179, R162, 0x10, R163.reuse ;  /* 0x00000010a2b36819 */ /* 0x100fe200000012a3 */
[----:B------:R-:W-:Y:S01]  /*2ab0*/  @P6 IMAD.MOV.U32 R112, RZ, RZ, R163 ;  /* 0x000000ffff706224 */ /* 0x000fe200078e00a3 */
[----:B------:R-:W-:Y:S02]  /*2ac0*/  @P6 MOV R108, R162 ;  /* 0x000000a2006c6202 */ /* 0x000fe40000000f00 */
[----:B------:R-:W-:Y:S01]  /*2ad0*/  @P6 SHF.L.U32 R110, R179, 0x10, RZ ;  /* 0x00000010b36e6819 */ /* 0x000fe200000006ff */
[----:B------:R-:W-:Y:S01]  /*2ae0*/  FADD.FTZ R179, R126, -R111 ;  /* 0x8000006f7eb37221 */ /* 0x000fe20000010000 */
[----:B------:R-:W-:Y:S01]  /*2af0*/  @P6 SHF.L.U32 R108, R108, 0x10, RZ ;  /* 0x000000106c6c6819 */ /* 0x000fe200000006ff */
[----:B------:R-:W-:Y:S01]  /*2b00*/  FMUL.FTZ R111, R176, R109 ;  /* 0x0000006db06f7220 */ /* 0x000fe20000410000 */
[----:B------:R-:W-:Y:S01]  /*2b10*/  @P6 SHF.R.U32.HI R114, RZ, 0x10, R163 ;  /* 0x00000010ff726819 */ /* 0x000fe200000116a3 */
[----:B------:R-:W-:-:S02]  /*2b20*/  @P6 IMAD.U32 R112, R112, 0x10000, RZ ;  /* 0x0001000070706824 */ /* 0x000fc400078e00ff */
[----:B------:R-:W-:Y:S01]  /*2b30*/  FMUL.FTZ R181, R176, R179 ;  /* 0x000000b3b0b57220 */ /* 0x000fe20000410000 */
[----:B------:R-:W-:Y:S01]  /*2b40*/  @P6 FADD.FTZ R111, R111, R108 ;  /* 0x0000006c6f6f6221 */ /* 0x000fe20000010000 */
[----:B------:R-:W-:Y:S01]  /*2b50*/  @P6 SHF.L.U32 R114, R114, 0x10, RZ ;  /* 0x0000001072726819 */ /* 0x000fe200000006ff */
[----:B------:R-:W0:Y:S01]  /*2b60*/  LDC.64 R108, c[0x0][0x220] ;  /* 0x00008800ff6c7b82 */ /* 0x000e220000000a00 */
        /* <DEDUP_REMOVED lines=8> */
[----:B------:R-:W-:Y:S01]  /*2bf0*/  IMAD.MOV.U32 R179, RZ, RZ, RZ ;  /* 0x000000ffffb37224 */ /* 0x000fe200078e00ff */
[----:B------:R-:W-:Y:S01]  /*2c00*/  CS2R R182, SRZ ;  /* 0x0000000000b67805 */ /* 0x000fe2000001ff00 */
[----:B------:R-:W-:Y:S01]  /*2c10*/  FMUL.FTZ R110, R110, UR15 ;  /* 0x0000000f6e6e7c20 */ /* 0x000fe20008410000 */
[----:B------:R-:W-:-:S07]  /*2c20*/  IMAD.MOV.U32 R180, RZ, RZ, RZ ;  /* 0x000000ffffb47224 */ /* 0x000fce00078e00ff */
[----:B------:R-:W-:-:S04]  /*2c30*/  @P6 FMUL.FTZ R112, R29, R110 ;  /* 0x0000006e1d706220 */ /* 0x000fc80000410000 */
[----:B------:R-:W-:Y:S01]  /*2c40*/  F2F.BF16.F32 R187, R112 ;  /* 0x0000007000bb7304 */ /* 0x000fe20000202000 */
[----:B--2---:R-:W-:-:S04]  /*2c50*/  @P6 MOV R113, R108 ;  /* 0x0000006c00716202 */ /* 0x004fc80000000f00 */
[----:B------:R-:W-:-:S05]  /*2c60*/  @P6 SHF.L.U32 R113, R113, 0x10, RZ ;  /* 0x0000001071716819 */ /* 0x000fca00000006ff */
[----:B------:R-:W-:Y:S01]  /*2c70*/  @P6 FMUL.FTZ R179, R110, R113 ;  /* 0x000000716eb36220 */ /* 0x000fe20000410000 */
[----:B------:R-:W-:Y:S02]  /*2c80*/  LOP3.LUT P6, RZ, R121, 0xff00, RZ, 0xc0, !PT ;  /* 0x0000ff0079ff7812 */ /* 0x000fe400078cc0ff */
[----:B------:R-:W-:-:S11]  /*2c90*/  MOV R110, RZ ;  /* 0x000000ff006e7202 */ /* 0x000fd60000000f00 */
[----:B------:R-:W-:Y:S01]  /*2ca0*/  @P6 SHF.R.U64 R113, R108, 0x10, R109 ;  /* 0x000000106c716819 */ /* 0x000fe2000000126d */
[----:B------:R-:W-:-:S03]  /*2cb0*/  FMUL.FTZ R108, R115, R178 ;  /* 0x000000b2736c7220 */ /* 0x000fc60000410000 */
[----:B------:R-:W-:Y:S01]  /*2cc0*/  @P6 SHF.L.U32 R113, R113, 0x10, RZ ;  /* 0x0000001071716819 */ /* 0x000fe200000006ff */
[----:B------:R-:W-:-:S04]  /*2cd0*/  FMUL.FTZ R108, R108, UR15 ;  /* 0x0000000f6c6c7c20 */ /* 0x000fc80008410000 */
[----:B------:R-:W-:Y:S01]  /*2ce0*/  @P6 FMUL.FTZ R110, R30, R108 ;  /* 0x0000006c1e6e6220 */ /* 0x000fe20000410000 */
[----:B------:R-:W-:Y:S01]  /*2cf0*/  @P6 FMUL.FTZ R180, R108, R113 ;  /* 0x000000716cb46220 */ /* 0x000fe20000410000 */
[----:B------:R-:W-:Y:S01]  /*2d00*/  LOP3.LUT P6, RZ, R121, 0xff0000, RZ, 0xc0, !PT ;  /* 0x00ff000079ff7812 */ /* 0x000fe200078cc0ff */
[----:B------:R-:W-:Y:S01]  /*2d10*/  FMUL.FTZ R108, R181, R178 ;  /* 0x000000b2b56c7220 */ /* 0x000fe20000410000 */
[----:B------:R-:W-:Y:S02]  /*2d20*/  HFMA2.MMA R113, -RZ, RZ, 0, 0 ;  /* 0x00000000ff717435 */ /* 0x000fe400000001ff */
[----:B------:R-:W-:Y:S01]  /*2d30*/  F2F.BF16.F32 R110, R110 ;  /* 0x0000006e006e7304 */ /* 0x000fe20000202000 */
[----:B------:R-:W-:-:S08]  /*2d40*/  FMUL.FTZ R108, R108, UR15 ;  /* 0x0000000f6c6c7c20 */ /* 0x000fd00008410000 */
[----:B------:R-:W-:Y:S02]  /*2d50*/  @P6 IMAD.MOV.U32 R114, RZ, RZ, R109 ;  /* 0x000000ffff726224 */ /* 0x000fe400078e006d */
[----:B------:R-:W-:-:S03]  /*2d60*/  @P6 FMUL.FTZ R113, R31, R108 ;  /* 0x0000006c1f716220 */ /* 0x000fc60000410000 */
[----:B------:R-:W-:Y:S01]  /*2d70*/  @P6 SHF.L.U32 R114, R114, 0x10, RZ ;  /* 0x0000001072726819 */ /* 0x000fe200000006ff */
[----:B------:R-:W-:Y:S04]  /*2d80*/  F2F.BF16.F32 R184, R113 ;  /* 0x0000007100b87304 */ /* 0x000fe80000202000 */
[----:B------:R-:W-:Y:S01]  /*2d90*/  @P6 FMUL.FTZ R183, R108, R114 ;  /* 0x000000726cb76220 */ /* 0x000fe20000410000 */
[----:B------:R-:W-:Y:S01]  /*2da0*/  LOP3.LUT P6, RZ, R121, 0xff000000, RZ, 0xc0, !PT ;  /* 0xff00000079ff7812 */ /* 0x000fe200078cc0ff */
[----:B------:R-:W-:Y:S01]  /*2db0*/  FMUL.FTZ R108, R185, R178 ;  /* 0x000000b2b96c7220 */ /* 0x000fe20000410000 */
[----:B------:R-:W-:-:S03]  /*2dc0*/  IMAD.MOV.U32 R114, RZ, RZ, RZ ;  /* 0x000000ffff727224 */ /* 0x000fc600078e00ff */
[----:B------:R-:W-:-:S08]  /*2dd0*/  FMUL.FTZ R108, R108, UR15 ;  /* 0x0000000f6c6c7c20 */ /* 0x000fd00008410000 */
[----:B------:R-:W-:Y:S01]  /*2de0*/  @P6 SHF.R.U32.HI R109, RZ, 0x10, R109 ;  /* 0x00000010ff6d6819 */ /* 0x000fe2000001166d */
[----:B------:R-:W-:-:S03]  /*2df0*/  @P6 FMUL.FTZ R114, R32, R108 ;  /* 0x0000006c20726220 */ /* 0x000fc60000410000 */
[----:B------:R-:W-:-:S03]  /*2e00*/  @P6 SHF.L.U32 R109, R109, 0x10, RZ ;  /* 0x000000106d6d6819 */ /* 0x000fc600000006ff */
[----:B------:R-:W0:Y:S02]  /*2e10*/  F2F.BF16.F32 R114, R114 ;  /* 0x0000007200727304 */ /* 0x000e240000202000 */
[----:B------:R-:W-:Y:S01]  /*2e20*/  @P6 FMUL.FTZ R182, R108, R109 ;  /* 0x0000006d6cb66220 */ /* 0x000fe20000410000 */
[----:B------:R-:W-:-:S04]  /*2e30*/  LEA R108, P6, R177, UR18, 0x3 ;  /* 0x00000012b16c7c11 */ /* 0x000fc8000f8c18ff */
[----:B------:R-:W-:Y:S02]  /*2e40*/  LEA.HI.X R109, R177, UR19, RZ, 0x3, P6 ;  /* 0x00000013b16d7c11 */ /* 0x000fe4000b0f1cff */
[----:B------:R-:W-:-:S04]  /*2e50*/  ISETP.NE.U32.AND P6, PT, RZ, UR16, PT ;  /* 0x00000010ff007c0c */ /* 0x000fc8000bfc5070 */
[----:B------:R-:W-:Y:S02]  /*2e60*/  ISETP.NE.AND.EX P6, PT, RZ, UR17, PT, P6 ;  /* 0x00000011ff007c0c */ /* 0x000fe4000bfc5360 */
[----:B0-----:R-:W-:-:S11]  /*2e70*/  SHF.L.U32 R113, R114, 0x10, RZ ;  /* 0x0000001072717819 */ /* 0x001fd600000006ff */
[----:B------:R-:W-:Y:S02]  /*2e80*/  @P6 F2FP.BF16.F32.PACK_AB R111, RZ, R111 ;  /* 0x0000006fff6f623e */ /* 0x000fe400000010ff */
[----:B------:R-:W-:Y:S02]  /*2e90*/  @P6 F2FP.BF16.F32.PACK_AB R115, RZ, R115 ;  /* 0x00000073ff73623e */ /* 0x000fe400000010ff */
[----:B------:R-:W-:Y:S01]  /*2ea0*/  @P6 PRMT R167, R111, 0x7610, R167 ;  /* 0x000076106fa76816 */ /* 0x000fe200000000a7 */
[----:B------:R-:W-:Y:S01]  /*2eb0*/  IMAD.WIDE.U32 R110, R110, 0x10000, RZ ;  /* 0x000100006e6e7825 */ /* 0x000fe200078e00ff */
[----:B------:R-:W-:Y:S02]  /*2ec0*/  @P6 F2FP.BF16.F32.PACK_AB R181, RZ, R181 ;  /* 0x000000b5ffb5623e */ /* 0x000fe400000010ff */
[----:B------:R-:W-:Y:S02]  /*2ed0*/  @P6 F2FP.BF16.F32.PACK_AB R185, RZ, R185 ;  /* 0x000000b9ffb9623e */ /* 0x000fe400000010ff */
[----:B------:R-:W-:-:S02]  /*2ee0*/  @P6 PRMT R169, R115, 0x7610, R169 ;  /* 0x0000761073a96816 */ /* 0x000fc400000000a9 */
[----:B------:R-:W-:Y:S02]  /*2ef0*/  @P6 PRMT R172, R181, 0x7610, R172 ;  /* 0x00007610b5ac6816 */ /* 0x000fe400000000ac */
[----:B------:R-:W-:Y:S02]  /*2f00*/  @P6 PRMT R173, R185, 0x7610, R173 ;  /* 0x00007610b9ad6816 */ /* 0x000fe400000000ad */
[----:B------:R-:W-:Y:S02]  /*2f10*/  LOP3.LUT R111, R111, R113, R184, 0xfe, !PT ;  /* 0x000000716f6f7212 */ /* 0x000fe400078efeb8 */
[----:B------:R-:W-:Y:S01]  /*2f20*/  LOP3.LUT R110, R110, R187, RZ, 0xfc, !PT ;  /* 0x000000bb6e6e7212 */ /* 0x000fe200078efcff */
        /* <DEDUP_REMOVED lines=9> */
.L_x_922:
[----:B------:R2:W-:Y:S01]  /*2fc0*/  STG.E.64 desc[UR4][R108.64], R110 ;  /* 0x0000006e6c007986 */ /* 0x0005e2000c101b04 */
[----:B------:R-:W-:Y:S01]  /*2fd0*/  FADD.FTZ R63, R63, R182 ;  /* 0x000000b63f3f7221 */ /* 0x000fe20000010000 */
[----:B------:R-:W-:Y:S01]  /*2fe0*/  FADD.FTZ R62, R62, R183 ;  /* 0x000000b73e3e7221 */ /* 0x000fe20000010000 */
[----:B------:R-:W-:Y:S01]  /*2ff0*/  FADD.FTZ R61, R61, R180 ;  /* 0x000000b43d3d7221 */ /* 0x000fe20000010000 */
[----:B------:R-:W-:Y:S01]  /*3000*/  FADD.FTZ R60, R60, R179 ;  /* 0x000000b33c3c7221 */ /* 0x000fe20000010000 */
[----:B------:R-:W-:-:S07]  /*3010*/  VIADD R177, R177, 0x80 ;  /* 0x00000080b1b17836 */ /* 0x000fce0000000000 */
.L_x_921:
[----:B------:R-:W-:Y:S05]  /*3020*/  BSYNC B0 ;  /* 0x0000000000007941 */ /* 0x000fea0003800000 */
.L_x_920:
[----:B------:R-:W-:Y:S04]  /*3030*/  BSSY B0, `(.L_x_923) ;  /* 0x0000067000007945 */ /* 0x000fe80003800000 */
[----:B------:R-:W-:Y:S05]  /*3040*/  @!P3 BRA `(.L_x_924) ;  /* 0x000000040094b947 */ /* 0x000fea0003800000 */
[----:B------:R-:W-:-:S04]  /*3050*/  ISETP.NE.AND P6, PT, R4, RZ, PT ;  /* 0x000000ff0400720c */ /* 0x000fc80003fc5270 */
[----:B0-----:R-:W-:Y:S02]  /*3060*/  FSEL R114, R170, RZ, !P6 ;  /* 0x000000ffaa727208 */ /* 0x001fe40007000000 */
[----:B------:R-:W-:-:S03]  /*3070*/  ISETP.NE.U32.AND P6, PT, RZ, UR8, PT ;  /* 0x00000008ff007c0c */ /* 0x000fc6000bfc5070 */
[-CC-:B-12---:R-:W-:Y:S01]  /*3080*/  FFMA.FTZ R109, R131, R171.reuse, R114.reuse ;  /* 0x000000ab836d7223 */ /* 0x186fe20000010072 */
        /* <DEDUP_REMOVED lines=8> */
[----:B------:R-:W-:Y:S02]  /*3110*/  @P6 MOV R108, R160 ;  /* 0x000000a0006c6202 */ /* 0x000fe40000000f00 */
[--C-:B------:R-:W-:Y:S02]  /*3120*/  @P6 SHF.R.U64 R179, R160, 0x10, R161.reuse ;  /* 0x00000010a0b36819 */ /* 0x100fe400000012a1 */
[----:B------:R-:W-:Y:S01]  /*3130*/  @P6 SHF.R.U32.HI R115, RZ, 0x10, R161 ;  /* 0x00000010ff736819 */ /* 0x000fe200000116a1 */
[----:B------:R-:W-:Y:S01]  /*3140*/  @P6 IMAD.U32 R108, R108, 0x10000, RZ ;  /* 0x000100006c6c6824 */ /* 0x000fe200078e00ff */
[----:B------:R-:W-:Y:S01]  /*3150*/  @P6 SHF.L.U32 R110, R179, 0x10, RZ ;  /* 0x00000010b36e6819 */ /* 0x000fe200000006ff */
[----:B------:R-:W-:Y:S01]  /*3160*/  FADD.FTZ R179, R136, -R111 ;  /* 0x8000006f88b37221 */ /* 0x000fe20000010000 */
[----:B------:R-:W-:Y:S01]  /*3170*/  FMUL.FTZ R111, R176, R109 ;  /* 0x0000006db06f7220 */ /* 0x000fe20000410000 */
[----:B------:R-:W-:Y:S01]  /*3180*/  @P6 MOV R112, R161 ;  /* 0x000000a100706202 */ /* 0x000fe20000000f00 */
[----:B------:R-:W-:-:S02]  /*3190*/  @P6 IMAD.U32 R114, R115, 0x10000, RZ ;  /* 0x0001000073726824 */ /* 0x000fc400078e00ff */
[----:B------:R-:W-:Y:S01]  /*31a0*/  FMUL.FTZ R115, R176, R113 ;  /* 0x00000071b0737220 */ /* 0x000fe20000410000 */
[----:B------:R-:W-:Y:S01]  /*31b0*/  @P6 FADD.FTZ R111, R111, R108 ;  /* 0x0000006c6f6f6221 */ /* 0x000fe20000010000 */
[----:B------:R-:W-:Y:S01]  /*31c0*/  @P6 SHF.L.U32 R112, R112, 0x10, RZ ;  /* 0x0000001070706819 */ /* 0x000fe200000006ff */
        /* <DEDUP_REMOVED lines=11> */
[----:B------:R-:W-:Y:S01]  /*3280*/  MOV R180, RZ ;  /* 0x000000ff00b47202 */ /* 0x000fe20000000f00 */
[----:B------:R-:W-:Y:S01]  /*3290*/  FMUL.FTZ R110, R110, UR15 ;  /* 0x0000000f6e6e7c20 */ /* 0x000fe20008410000 */
[----:B------:R-:W-:-:S07]  /*32a0*/  CS2R R182, SRZ ;  /* 0x0000000000b67805 */ /* 0x000fce000001ff00 */
[----:B------:R-:W-:-:S04]  /*32b0*/  @P6 FMUL.FTZ R112, R33, R110 ;  /* 0x0000006e21706220 */ /* 0x000fc80000410000 */
[----:B------:R-:W-:Y:S01]  /*32c0*/  F2F.BF16.F32 R187, R112 ;  /* 0x0000007000bb7304 */ /* 0x000fe20000202000 */
[----:B--2---:R-:W-:-:S04]  /*32d0*/  @P6 MOV R113, R108 ;  /* 0x0000006c00716202 */ /* 0x004fc80000000f00 */
[----:B------:R-:W-:-:S05]  /*32e0*/  @P6 SHF.L.U32 R113, R113, 0x10, RZ ;  /* 0x0000001071716819 */ /* 0x000fca00000006ff */
[----:B------:R-:W-:Y:S01]  /*32f0*/  @P6 FMUL.FTZ R179, R110, R113 ;  /* 0x000000716eb36220 */ /* 0x000fe20000410000 */
[----:B------:R-:W-:Y:S01]  /*3300*/  LOP3.LUT P6, RZ, R129, 0xff00, RZ, 0xc0, !PT ;  /* 0x0000ff0081ff7812 */ /* 0x000fe200078cc0ff */
[----:B------:R-:W-:-:S12]  /*3310*/  IMAD.MOV.U32 R110, RZ, RZ, RZ ;  /* 0x000000ffff6e7224 */ /* 0x000fd800078e00ff */
        /* <DEDUP_REMOVED lines=8> */
[----:B------:R-:W-:Y:S02]  /*33a0*/  IMAD.MOV.U32 R113, RZ, RZ, RZ ;  /* 0x000000ffff717224 */ /* 0x000fe400078e00ff */
[----:B------:R-:W-:Y:S01]  /*33b0*/  F2F.BF16.F32 R110, R110 ;  /* 0x0000006e006e7304 */ /* 0x000fe20000202000 */
[----:B------:R-:W-:-:S08]  /*33c0*/  FMUL.FTZ R108, R108, UR15 ;  /* 0x0000000f6c6c7c20 */ /* 0x000fd00008410000 */
[----:B------:R-:W-:Y:S01]  /*33d0*/  @P6 MOV R114, R109 ;  /* 0x0000006d00726202 */ /* 0x000fe20000000f00 */
[----:B------:R-:W-:-:S03]  /*33e0*/  @P6 FMUL.FTZ R113, R35, R108 ;  /* 0x0000006c23716220 */ /* 0x000fc60000410000 */
[----:B------:R-:W-:Y:S01]  /*33f0*/  @P6 SHF.L.U32 R114, R114, 0x10, RZ ;  /* 0x0000001072726819 */ /* 0x000fe200000006ff */
[----:B------:R-:W-:Y:S04]  /*3400*/  F2F.BF16.F32 R184, R113 ;  /* 0x0000007100b87304 */ /* 0x000fe80000202000 */
[----:B------:R-:W-:Y:S01]  /*3410*/  @P6 FMUL.FTZ R183, R108, R114 ;  /* 0x000000726cb76220 */ /* 0x000fe20000410000 */
[----:B------:R-:W-:Y:S01]  /*3420*/  LOP3.LUT P6, RZ, R129, 0xff000000, RZ, 0xc0, !PT ;  /* 0xff00000081ff7812 */ /* 0x000fe200078cc0ff */
[----:B------:R-:W-:Y:S01]  /*3430*/  FMUL.FTZ R108, R185, R178 ;  /* 0x000000b2b96c7220 */ /* 0x000fe20000410000 */
[----:B------:R-:W-:-:S03]  /*3440*/  HFMA2.MMA R114, -RZ, RZ, 0, 0 ;  /* 0x00000000ff727435 */ /* 0x000fc600000001ff */
[----:B------:R-:W-:-:S08]  /*3450*/  FMUL.FTZ R108, R108, UR15 ;  /* 0x0000000f6c6c7c20 */ /* 0x000fd00008410000 */
[----:B------:R-:W-:Y:S01]  /*3460*/  @P6 SHF.R.U32.HI R109, RZ, 0x10, R109 ;  /* 0x00000010ff6d6819 */ /* 0x000fe2000001166d */
[----:B------:R-:W-:-:S04]  /*3470*/  @P6 FMUL.FTZ R114, R36, R108 ;  /* 0x0000006c24726220 */ /* 0x000fc80000410000 */
[----:B------:R-:W-:Y:S02]  /*3480*/  @P6 IMAD.U32 R109, R109, 0x10000, RZ ;  /* 0x000100006d6d6824 */ /* 0x000fe400078e00ff */
        /* <DEDUP_REMOVED lines=27> */
.L_x_925:
[----:B------:R3:W-:Y:S01]  /*3640*/  STG.E.64 desc[UR4][R108.64], R110 ;  /* 0x0000006e6c007986 */ /* 0x0007e2000c101b04 */
[----:B------:R-:W-:Y:S01]  /*3650*/  FADD.FTZ R59, R59, R182 ;  /* 0x000000b63b3b7221 */ /* 0x000fe20000010000 */
[----:B------:R-:W-:Y:S01]  /*3660*/  FADD.FTZ R58, R58, R183 ;  /* 0x000000b73a3a7221 */ /* 0x000fe20000010000 */
[----:B------:R-:W-:Y:S01]  /*3670*/  FADD.FTZ R57, R57, R180 ;  /* 0x000000b439397221 */ /* 0x000fe20000010000 */
[----:B------:R-:W-:Y:S01]  /*3680*/  FADD.FTZ R56, R56, R179 ;  /* 0x000000b338387221 */ /* 0x000fe20000010000 */
[----:B------:R-:W-:-:S07]  /*3690*/  IADD3 R177, R177, 0x80, RZ ;  /* 0x00000080b1b17810 */ /* 0x000fce0007ffe0ff */
.L_x_924:
[----:B------:R-:W-:Y:S05]  /*36a0*/  BSYNC B0 ;  /* 0x0000000000007941 */ /* 0x000fea0003800000 */
.L_x_923:
[----:B------:R-:W-:Y:S04]  /*36b0*/  BSSY B0, `(.L_x_926) ;  /* 0x0000067000007945 */ /* 0x000fe80003800000 */
[----:B------:R-:W-:Y:S05]  /*36c0*/  @!P2 BRA `(.L_x_927) ;  /* 0x000000040094a947 */ /* 0x000fea0003800000 */
[----:B------:R-:W-:-:S04]  /*36d0*/  ISETP.NE.AND P6, PT, R4, RZ, PT ;  /* 0x000000ff0400720c */ /* 0x000fc80003fc5270 */
[----:B-123--:R-:W-:Y:S02]  /*36e0*/  FSEL R108, R170, RZ, !P6 ;  /* 0x000000ffaa6c7208 */ /* 0x00efe40007000000 */
        /* <DEDUP_REMOVED lines=19> */
[----:B------:R-:W-:Y:S01]  /*3820*/  @P6 SHF.L.U32 R112, R112, 0x10, RZ ;  /* 0x0000001070706819 */ /* 0x000fe200000006ff */
[----:B------:R-:W-:Y:S01]  /*3830*/  @P6 FADD.FTZ R115, R115, R110 ;  /* 0x0000006e73736221 */ /* 0x000fe20000010000 */
[----:B------:R-:W-:Y:S01]  /*3840*/  @P6 SHF.L.U32 R114, R114, 0x10, RZ ;  /* 0x0000001072726819 */ /* 0x000fe200000006ff */
[----:B------:R-:W-:Y:S01]  /*3850*/  @P6 FADD.FTZ R111, R111, R108 ;  /* 0x0000006c6f6f6221 */ /* 0x000fe20000010000 */
[----:B------:R-:W-:Y:S01]  /*3860*/  FMUL.FTZ R181, R176, R179 ;  /* 0x000000b3b0b57220 */ /* 0x000fe20000410000 */
[----:B------:R-:W0:Y:S02]  /*3870*/  LDC.64 R108, c[0x0][0x220] ;  /* 0x00008800ff6c7b82 */ /* 0x000e240000000a00 */
[----:B------:R-:W-:Y:S01]  /*3880*/  @P6 FADD.FTZ R185, R185, R114 ;  /* 0x00000072b9b96221 */ /* 0x000fe20000010000 */
        /* <DEDUP_REMOVED lines=9> */
[----:B------:R-:W-:-:S07]  /*3920*/  CS2R R182, SRZ ;  /* 0x0000000000b67805 */ /* 0x000fce000001ff00 */
[----:B------:R-:W-:-:S04]  /*3930*/  @P6 FMUL.FTZ R112, R37, R110 ;  /* 0x0000006e25706220 */ /* 0x000fc80000410000 */
[----:B------:R-:W-:Y:S01]  /*3940*/  F2F.BF16.F32 R187, R112 ;  /* 0x0000007000bb7304 */ /* 0x000fe20000202000 */
[----:B--2---:R-:W-:-:S04]  /*3950*/  @P6 IMAD.MOV.U32 R113, RZ, RZ, R108 ;  /* 0x000000ffff716224 */ /* 0x004fc800078e006c */
[----:B------:R-:W-:-:S04]  /*3960*/  @P6 IMAD.U32 R113, R113, 0x10000, RZ ;  /* 0x0001000071716824 */ /* 0x000fc800078e00ff */
[----:B------:R-:W-:Y:S01]  /*3970*/  @P6 FMUL.FTZ R179, R110, R113 ;  /* 0x000000716eb36220 */ /* 0x000fe20000410000 */
[----:B------:R-:W-:Y:S02]  /*3980*/  LOP3.LUT P6, RZ, R139, 0xff00, RZ, 0xc0, !PT ;  /* 0x0000ff008bff7812 */ /* 0x000fe400078cc0ff */
[----:B------:R-:W-:-:S11]  /*3990*/  MOV R110, RZ ;  /* 0x000000ff006e7202 */ /* 0x000fd60000000f00 */
[----:B------:R-:W-:Y:S01]  /*39a0*/  @P6 SHF.R.U64 R113, R108, 0x10, R109 ;  /* 0x000000106c716819 */ /* 0x000fe2000000126d */
[----:B------:R-:W-:-:S04]  /*39b0*/  FMUL.FTZ R108, R115, R178 ;  /* 0x000000b2736c7220 */ /* 0x000fc80000410000 */
[----:B------:R-:W-:Y:S02]  /*39c0*/  @P6 IMAD.U32 R113, R113, 0x10000, RZ ;  /* 0x0001000071716824 */ /* 0x000fe400078e00ff */
        /* <DEDUP_REMOVED lines=8> */
[----:B------:R-:W-:Y:S01]  /*3a50*/  @P6 MOV R114, R109 ;  /* 0x0000006d00726202 */ /* 0x000fe20000000f00 */
[----:B------:R-:W-:-:S04]  /*3a60*/  @P6 FMUL.FTZ R113, R39, R108 ;  /* 0x0000006c27716220 */ /* 0x000fc80000410000 */
[----:B------:R-:W-:Y:S01]  /*3a70*/  @P6 IMAD.U32 R114, R114, 0x10000, RZ ;  /* 0x0001000072726824 */ /* 0x000fe200078e00ff */
[----:B------:R-:W-:Y:S03]  /*3a80*/  F2F.BF16.F32 R184, R113 ;  /* 0x0000007100b87304 */ /* 0x000fe60000202000 */
[----:B------:R-:W-:Y:S01]  /*3a90*/  @P6 FMUL.FTZ R183, R108, R114 ;  /* 0x000000726cb76220 */ /* 0x000fe20000410000 */
[----:B------:R-:W-:Y:S01]  /*3aa0*/  LOP3.LUT P6, RZ, R139, 0xff000000, RZ, 0xc0, !PT ;  /* 0xff0000008bff7812 */ /* 0x000fe200078cc0ff */
[----:B------:R-:W-:Y:S01]  /*3ab0*/  FMUL.FTZ R108, R185, R178 ;  /* 0x000000b2b96c7220 */ /* 0x000fe20000410000 */
[----:B------:R-:W-:-:S03]  /*3ac0*/  MOV R114, RZ ;  /* 0x000000ff00727202 */ /* 0x000fc60000000f00 */
        /* <DEDUP_REMOVED lines=9> */
[----:B------:R-:W-:Y:S01]  /*3b60*/  ISETP.NE.AND.EX P6, PT, RZ, UR17, PT, P6 ;  /* 0x00000011ff007c0c */ /* 0x000fe2000bfc5360 */
[----:B0-----:R-:W-:-:S12]  /*3b70*/  IMAD.U32 R113, R114, 0x10000, RZ ;  /* 0x0001000072717824 */ /* 0x001fd800078e00ff */
        /* <DEDUP_REMOVED lines=20> */
.L_x_928:
[----:B------:R4:W-:Y:S01]  /*3cc0*/  STG.E.64 desc[UR4][R108.64], R110 ;  /* 0x0000006e6c007986 */ /* 0x0009e2000c101b04 */
[----:B------:R-:W-:Y:S01]  /*3cd0*/  FADD.FTZ R55, R55, R182 ;  /* 0x000000b637377221 */ /* 0x000fe20000010000 */
[----:B------:R-:W-:Y:S01]  /*3ce0*/  FADD.FTZ R54, R54, R183 ;  /* 0x000000b736367221 */ /* 0x000fe20000010000 */
[----:B------:R-:W-:Y:S01]  /*3cf0*/  FADD.FTZ R53, R53, R180 ;  /* 0x000000b435357221 */ /* 0x000fe20000010000 */
[----:B------:R-:W-:Y:S01]  /*3d00*/  FADD.FTZ R52, R52, R179 ;  /* 0x000000b334347221 */ /* 0x000fe20000010000 */
[----:B------:R-:W-:-:S07]  /*3d10*/  IADD3 R177, R177, 0x80, RZ ;  /* 0x00000080b1b17810 */ /* 0x000fce0007ffe0ff */
.L_x_927:
[----:B------:R-:W-:Y:S05]  /*3d20*/  BSYNC B0 ;  /* 0x0000000000007941 */ /* 0x000fea0003800000 */
.L_x_926:
[----:B------:R-:W-:Y:S01]  /*3d30*/  ISETP.NE.AND P6, PT, R147, RZ, PT ;  /* 0x000000ff9300720c */ /* 0x000fe20003fc5270 */
[----:B------:R-:W-:-:S12]  /*3d40*/  BSSY B0, `(.L_x_929) ;  /* 0x0000065000007945 */ /* 0x000fd80003800000 */
[----:B------:R-:W-:Y:S05]  /*3d50*/  @!P6 BRA `(.L_x_930) ;  /* 0x00000004008ce947 */ /* 0x000fea0003800000 */
[----:B------:R-:W-:-:S04]  /*3d60*/  ISETP.NE.AND P6, PT, R4, RZ, PT ;  /* 0x000000ff0400720c */ /* 0x000fc80003fc5270 */
[----:B------:R-:W-:Y:S02]  /*3d70*/  FSEL R170, R170, RZ, !P6 ;  /* 0x000000ffaaaa7208 */ /* 0x000fe40007000000 */
[----:B------:R-:W-:-:S03]  /*3d80*/  ISETP.NE.U32.AND P6, PT, RZ, UR8, PT ;  /* 0x00000008ff007c0c */ /* 0x000fc6000bfc5070 */
[-CC-:B-1234-:R-:W-:Y:S01]  /*3d90*/  FFMA.FTZ R109, R151, R171.reuse, R170.reuse ;  /* 0x000000ab976d7223 */ /* 0x19efe200000100aa */
[----:B------:R-:W-:Y:S01]  /*3da0*/  ISETP.NE.AND.EX P6, PT, RZ, UR9, PT, P6 ;  /* 0x00000009ff007c0c */ /* 0x000fe2000bfc5360 */
[-CC-:B------:R-:W-:Y:S01]  /*3db0*/  FFMA.FTZ R111, R155, R171.reuse, R170.reuse ;  /* 0x000000ab9b6f7223 */ /* 0x180fe200000100aa */
[-CC-:B------:R-:W-:Y:S01]  /*3dc0*/  FFMA.FTZ R110, R150, R171.reuse, R170.reuse ;  /* 0x000000ab966e7223 */ /* 0x180fe200000100aa */
[----:B------:R-:W-:Y:S01]  /*3dd0*/  FADD.FTZ R109, R152, -R109 ;  /* 0x8000006d986d7221 */ /* 0x000fe20000010000 */
[----:B0-----:R-:W-:Y:S01]  /*3de0*/  FFMA.FTZ R115, R168, R171, R170 ;  /* 0x000000aba8737223 */ /* 0x001fe200000100aa */
[----:B------:R-:W-:Y:S01]  /*3df0*/  FADD.FTZ R171, R154, -R111 ;  /* 0x8000006f9aab7221 */ /* 0x000fe20000010000 */
[----:B------:R-:W-:Y:S01]  /*3e00*/  FADD.FTZ R113, R153, -R110 ;  /* 0x8000006e99717221 */ /* 0x000fe20000010000 */
[----:B------:R-:W-:Y:S01]  /*3e10*/  FMUL.FTZ R111, R176, R109 ;  /* 0x0000006db06f7220 */ /* 0x000fe20000410000 */
[----:B------:R-:W-:Y:S01]  /*3e20*/  FADD.FTZ R181, R166, -R115 ;  /* 0x80000073a6b57221 */ /* 0x000fe20000010000 */
[C---:B------:R-:W-:Y:S01]  /*3e30*/  FMUL.FTZ R179, R176.reuse, R171 ;  /* 0x000000abb0b37220 */ /* 0x040fe20000410000 */
[----:B------:R-:W-:-:S02]  /*3e40*/  FMUL.FTZ R115, R176, R113 ;  /* 0x00000071b0737220 */ /* 0x000fc40000410000 */
[----:B------:R-:W-:Y:S01]  /*3e50*/  FMUL.FTZ R183, R176, R181 ;  /* 0x000000b5b0b77220 */ /* 0x000fe20000410000 */
[----:B------:R-:W-:Y:S01]  /*3e60*/  @P6 MOV R108, R156 ;  /* 0x0000009c006c6202 */ /* 0x000fe20000000f00 */
[--C-:B------:R-:W-:Y:S01]  /*3e70*/  @P6 IMAD.MOV.U32 R112, RZ, RZ, R157.reuse ;  /* 0x000000ffff706224 */ /* 0x100fe200078e009d */
[--C-:B------:R-:W-:Y:S02]  /*3e80*/  @P6 SHF.R.U64 R170, R156, 0x10, R157.reuse ;  /* 0x000000109caa6819 */ /* 0x100fe4000000129d */
        /* <DEDUP_REMOVED lines=10> */
[----:B0-----:R-:W-:-:S06]  /*3f30*/  IMAD.WIDE.U32 R108, R177, 0x8, R108 ;  /* 0x00000008b16c7825 */ /* 0x001fcc00078e006c */
[----:B------:R-:W2:Y:S01]  /*3f40*/  LDG.E.64 R108, desc[UR4][R108.64] ;  /* 0x000000046c6c7981 */ /* 0x000ea2000c1e1b00 */
[----:B------:R-:W-:Y:S01]  /*3f50*/  LOP3.LUT P6, RZ, R149, 0xff, RZ, 0xc0, !PT ;  /* 0x000000ff95ff7812 */ /* 0x000fe200078cc0ff */
[----:B------:R-:W-:Y:S01]  /*3f60*/  FMUL.FTZ R110, R111, R178 ;  /* 0x000000b26f6e7220 */ /* 0x000fe20000410000 */
[----:B------:R-:W-:Y:S01]  /*3f70*/  CS2R R170, SRZ ;  /* 0x0000000000aa7805 */ /* 0x000fe2000001ff00 */
[----:B------:R-:W-:Y:S01]  /*3f80*/  IMAD.MOV.U32 R112, RZ, RZ, RZ ;  /* 0x000000ffff707224 */ /* 0x000fe200078e00ff */
[----:B------:R-:W-:Y:S01]  /*3f90*/  HFMA2.MMA R114, -RZ, RZ, 0, 0 ;  /* 0x00000000ff727435 */ /* 0x000fe200000001ff */
[----:B------:R-:W-:Y:S01]  /*3fa0*/  FMUL.FTZ R110, R110, UR15 ;  /* 0x0000000f6e6e7c20 */ /* 0x000fe20008410000 */
[----:B------:R-:W-:-:S07]  /*3fb0*/  MOV R176, RZ ;  /* 0x000000ff00b07202 */ /* 0x000fce0000000f00 */
[----:B------:R-:W-:-:S04]  /*3fc0*/  @P6 FMUL.FTZ R112, R41, R110 ;  /* 0x0000006e29706220 */ /* 0x000fc80000410000 */
[----:B------:R-:W-:Y:S01]  /*3fd0*/  F2F.BF16.F32 R185, R112 ;  /* 0x0000007000b97304 */ /* 0x000fe20000202000 */
[----:B--2---:R-:W-:-:S04]  /*3fe0*/  @P6 MOV R113, R108 ;  /* 0x0000006c00716202 */ /* 0x004fc80000000f00 */
[----:B------:R-:W-:-:S05]  /*3ff0*/  @P6 SHF.L.U32 R113, R113, 0x10, RZ ;  /* 0x0000001071716819 */ /* 0x000fca00000006ff */
[----:B------:R-:W-:Y:S01]  /*4000*/  @P6 FMUL.FTZ R171, R110, R113 ;  /* 0x000000716eab6220 */ /* 0x000fe20000410000 */
[----:B------:R-:W-:Y:S01]  /*4010*/  LOP3.LUT P6, RZ, R149, 0xff00, RZ, 0xc0, !PT ;  /* 0x0000ff0095ff7812 */ /* 0x000fe200078cc0ff */
[----:B------:R-:W-:-:S12]  /*4020*/  HFMA2.MMA R113, -RZ, RZ, 0, 0 ;  /* 0x00000000ff717435 */ /* 0x000fd800000001ff */
[----:B------:R-:W-:Y:S01]  /*4030*/  @P6 SHF.R.U64 R110, R108, 0x10, R109 ;  /* 0x000000106c6e6819 */ /* 0x000fe2000000126d */
[----:B------:R-:W-:-:S04]  /*4040*/  FMUL.FTZ R108, R115, R178 ;  /* 0x000000b2736c7220 */ /* 0x000fc80000410000 */
[----:B------:R-:W-:Y:S02]  /*4050*/  @P6 IMAD.U32 R110, R110, 0x10000, RZ ;  /* 0x000100006e6e6824 */ /* 0x000fe400078e00ff */
[----:B------:R-:W-:Y:S01]  /*4060*/  FMUL.FTZ R181, R108, UR15 ;  /* 0x0000000f6cb57c20 */ /* 0x000fe20008410000 */
[-C--:B------:R-:W-:Y:S01]  /*4070*/  FMUL.FTZ R108, R179, R178.reuse ;  /* 0x000000b2b36c7220 */ /* 0x080fe20000410000 */
[----:B------:R-:W-:Y:S02]  /*4080*/  FMUL.FTZ R178, R183, R178 ;  /* 0x000000b2b7b27220 */ /* 0x000fe40000410000 */
[----:B------:R-:W-:Y:S01]  /*4090*/  @P6 FMUL.FTZ R113, R42, R181 ;  /* 0x000000b52a716220 */ /* 0x000fe20000410000 */
[----:B------:R-:W-:Y:S01]  /*40a0*/  @P6 FMUL.FTZ R170, R181, R110 ;  /* 0x0000006eb5aa6220 */ /* 0x000fe20000410000 */
[----:B------:R-:W-:Y:S01]  /*40b0*/  LOP3.LUT P6, RZ, R149, 0xff0000, RZ, 0xc0, !PT ;  /* 0x00ff000095ff7812 */ /* 0x000fe200078cc0ff */
[----:B------:R-:W-:Y:S01]  /*40c0*/  FMUL.FTZ R108, R108, UR15 ;  /* 0x0000000f6c6c7c20 */ /* 0x000fe20008410000 */
[----:B------:R-:W-:-:S11]  /*40d0*/  CS2R R180, SRZ ;  /* 0x0000000000b47805 */ /* 0x000fd6000001ff00 */
[----:B------:R-:W-:Y:S01]  /*40e0*/  @P6 MOV R110, R109 ;  /* 0x0000006d006e6202 */ /* 0x000fe20000000f00 */
[----:B------:R-:W-:-:S04]  /*40f0*/  @P6 FMUL.FTZ R114, R43, R108 ;  /* 0x0000006c2b726220 */ /* 0x000fc80000410000 */
[----:B------:R-:W-:Y:S02]  /*4100*/  @P6 IMAD.U32 R110, R110, 0x10000, RZ ;  /* 0x000100006e6e6824 */ /* 0x000fe400078e00ff */
[----:B------:R-:W-:Y:S02]  /*4110*/  F2F.BF16.F32 R114, R114 ;  /* 0x0000007200727304 */ /* 0x000fe40000202000 */
[----:B------:R-:W-:Y:S01]  /*4120*/  @P6 FMUL.FTZ R181, R108, R110 ;  /* 0x0000006e6cb56220 */ /* 0x000fe20000410000 */
[----:B------:R-:W-:-:S05]  /*4130*/  LOP3.LUT P6, RZ, R149, 0xff000000, RZ, 0xc0, !PT ;  /* 0xff00000095ff7812 */ /* 0x000fca00078cc0ff */
[----:B------:R-:W-:Y:S08]  /*4140*/  F2F.BF16.F32 R110, R113 ;  /* 0x00000071006e7304 */ /* 0x000ff00000202000 */
[----:B------:R-:W-:Y:S01]  /*4150*/  @P6 SHF.R.U32.HI R108, RZ, 0x10, R109 ;  /* 0x00000010ff6c6819 */ /* 0x000fe2000001166d */
[----:B------:R-:W-:-:S03]  /*4160*/  FMUL.FTZ R109, R178, UR15 ;  /* 0x0000000fb26d7c20 */ /* 0x000fc60008410000 */
[----:B------:R-:W-:Y:S01]  /*4170*/  @P6 SHF.L.U32 R108, R108, 0x10, RZ ;  /* 0x000000106c6c6819 */ /* 0x000fe200000006ff */
[----:B------:R-:W-:-:S04]  /*4180*/  @P6 FMUL.FTZ R176, R44, R109 ;  /* 0x0000006d2cb06220 */ /* 0x000fc80000410000 */
[----:B------:R-:W-:Y:S01]  /*4190*/  @P6 FMUL.FTZ R180, R109, R108 ;  /* 0x0000006c6db46220 */ /* 0x000fe20000410000 */
[C---:B------:R-:W-:Y:S01]  /*41a0*/  LEA R108, P6, R177.reuse, UR18, 0x3 ;  /* 0x00000012b16c7c11 */ /* 0x040fe2000f8c18ff */
[----:B------:R-:W0:Y:S03]  /*41b0*/  F2F.BF16.F32 R176, R176 ;  /* 0x000000b000b07304 */ /* 0x000e260000202000 */
        /* <DEDUP_REMOVED lines=12> */
[----:B------:R-:W-:Y:S02]  /*4280*/  LOP3.LUT R111, R111, R113, R114, 0xfe, !PT ;  /* 0x000000716f6f7212 */ /* 0x000fe400078efe72 */
[----:B------:R-:W-:Y:S02]  /*4290*/  LOP3.LUT R110, R110, R185, RZ, 0xfc, !PT ;  /* 0x000000b96e6e7212 */ /* 0x000fe400078efcff */
[----:B------:R-:W-:Y:S01]  /*42a0*/  @P6 PRMT R173, R183, 0x7610, R173 ;  /* 0x00007610b7ad6816 */ /* 0x000fe200000000ad */
        /* <DEDUP_REMOVED lines=9> */
.L_x_931:
[----:B------:R1:W-:Y:S01]  /*4340*/  STG.E.64 desc[UR4][R108.64], R110 ;  /* 0x0000006e6c007986 */ /* 0x0003e2000c101b04 */
[----:B------:R-:W-:Y:S01]  /*4350*/  FADD.FTZ R51, R51, R180 ;  /* 0x000000b433337221 */ /* 0x000fe20000010000 */
[----:B------:R-:W-:Y:S01]  /*4360*/  FADD.FTZ R50, R50, R181 ;  /* 0x000000b532327221 */ /* 0x000fe20000010000 */
[----:B------:R-:W-:Y:S01]  /*4370*/  FADD.FTZ R49, R49, R170 ;  /* 0x000000aa31317221 */ /* 0x000fe20000010000 */
[----:B------:R-:W-:-:S07]  /*4380*/  FADD.FTZ R48, R48, R171 ;  /* 0x000000ab30307221 */ /* 0x000fce0000010000 */
.L_x_930:
[----:B------:R-:W-:Y:S05]  /*4390*/  BSYNC B0 ;  /* 0x0000000000007941 */ /* 0x000fea0003800000 */
.L_x_929:
[----:B------:R-:W-:Y:S02]  /*43a0*/  IADD3 R2, R2, UR20, RZ ;  /* 0x0000001402027c10 */ /* 0x000fe4000fffe0ff */
[----:B------:R-:W-:Y:S02]  /*43b0*/  SEL R170, RZ, 0x1, P0 ;  /* 0x00000001ffaa7807 */ /* 0x000fe40000000000 */
[----:B------:R-:W-:-:S13]  /*43c0*/  ISETP.GE.AND P0, PT, R2, UR21, PT ;  /* 0x0000001502007c0c */ /* 0x000fda000bf06270 */
[----:B------:R-:W-:Y:S05]  /*43d0*/  @!P0 BRA `(.L_x_932) ;  /* 0xffffffc400dc8947 */ /* 0x000fea000383ffff */
.L_x_905:
[----:B------:R-:W0:Y:S01]  /*43e0*/  S2R R0, SR_TID.X ;  /* 0x0000000000007919 */ /* 0x000e220000002100 */
[----:B------:R-:W0:Y:S01]  /*43f0*/  S2UR UR6, SR_CTAID.X ;  /* 0x00000000000679c3 */ /* 0x000e220000002500 */
[----:B------:R-:W-:Y:S01]  /*4400*/  BSSY B0, `(.L_x_933) ;  /* 0x000000f000007945 */ /* 0x000fe20003800000 */
[----:B0-----:R-:W-:-:S05]  /*4410*/  LEA.HI R0, R0, UR6, RZ, 0x19 ;  /* 0x0000000600007c11 */ /* 0x001fca000f8fc8ff */
[----:B------:R-:W-:-:S05]  /*4420*/  IMAD R175, R0, R175, RZ ;  /* 0x000000af00af7224 */ /* 0x000fca00078e02ff */
[----:B------:R-:W-:Y:S01]  /*4430*/  LEA.HI R175, R175, R174, RZ, 0x1e ;  /* 0x000000aeafaf7211 */ /* 0x000fe200078ff0ff */
[----:B------:R-:W-:Y:S06]  /*4440*/  @!P5 BRA `(.L_x_934) ;  /* 0x000000000028d947 */ /* 0x000fec0003800000 */
[----:B------:R-:W0:Y:S08]  /*4450*/  LDC.64 R2, c[0x0][0x2d0] ;  /* 0x0000b400ff027b82 */ /* 0x000e300000000a00 */
[----:B-----5:R-:W1:Y:S08]  /*4460*/  LDC.64 R4, c[0x0][0x2d8] ;  /* 0x0000b600ff047b82 */ /* 0x020e700000000a00 */
[----:B------:R-:W2:Y:S01]  /*4470*/  LDC.64 R6, c[0x0][0x2f0] ;  /* 0x0000bc00ff067b82 */ /* 0x000ea20000000a00 */
[----:B0-----:R-:W-:-:S05]  /*4480*/  IMAD.WIDE.U32 R2, R175, 0x10, R2 ;  /* 0x00000010af027825 */ /* 0x001fca00078e0002 */
[----:B------:R0:W-:Y:S01]  /*4490*/  STG.E.128 desc[UR4][R2.64], R84 ;  /* 0x0000005402007986 */ /* 0x0001e2000c101d04 */
[----:B-1----:R-:W-:-:S05]  /*44a0*/  IMAD.WIDE.U32 R4, R175, 0x10, R4 ;  /* 0x00000010af047825 */ /* 0x002fca00078e0004 */
[----:B------:R0:W-:Y:S01]  /*44b0*/  STG.E.128 desc[UR4][R4.64], R104 ;  /* 0x0000006804007986 */ /* 0x0001e2000c101d04 */
[C---:B--2---:R-:W-:Y:S01]  /*44c0*/  IMAD.WIDE.U32 R6, R175.reuse, 0x10, R6 ;  /* 0x00000010af067825 */ /* 0x044fe200078e0006 */
[----:B------:R-:W-:-:S04]  /*44d0*/  IADD3 R175, R175, 0x80, RZ ;  /* 0x00000080afaf7810 */ /* 0x000fc80007ffe0ff */
[----:B------:R0:W-:Y:S03]  /*44e0*/  STG.E.128 desc[UR4][R6.64], R64 ;  /* 0x0000004006007986 */ /* 0x0001e6000c101d04 */
.L_x_934:
[----:B------:R-:W-:Y:S05]  /*44f0*/  BSYNC B0 ;  /* 0x0000000000007941 */ /* 0x000fea0003800000 */
.L_x_933:
[----:B------:R-:W-:Y:S04]  /*4500*/  BSSY B0, `(.L_x_935) ;  /* 0x000000c000007945 */ /* 0x000fe80003800000 */
[----:B------:R-:W-:Y:S05]  /*4510*/  @!P4 BRA `(.L_x_936) ;  /* 0x000000000028c947 */ /* 0x000fea0003800000 */
[----:B0-----:R-:W0:Y:S08]  /*4520*/  LDC.64 R2, c[0x0][0x2d0] ;  /* 0x0000b400ff027b82 */ /* 0x001e300000000a00 */
[----:B-----5:R-:W1:Y:S08]  /*4530*/  LDC.64 R4, c[0x0][0x2d8] ;  /* 0x0000b600ff047b82 */ /* 0x020e700000000a00 */
[----:B------:R-:W2:Y:S01]  /*4540*/  LDC.64 R6, c[0x0][0x2f0] ;  /* 0x0000bc00ff067b82 */ /* 0x000ea20000000a00 */
[----:B0-----:R-:W-:-:S05]  /*4550*/  IMAD.WIDE.U32 R2, R175, 0x10, R2 ;  /* 0x00000010af027825 */ /* 0x001fca00078e0002 */
[----:B------:R0:W-:Y:S01]  /*4560*/  STG.E.128 desc[UR4][R2.64], R80 ;  /* 0x0000005002007986 */ /* 0x0001e2000c101d04 */
[----:B-1----:R-:W-:-:S05]  /*4570*/  IMAD.WIDE.U32 R4, R175, 0x10, R4 ;  /* 0x00000010af047825 */ /* 0x002fca00078e0004 */
[----:B------:R0:W-:Y:S01]  /*4580*/  STG.E.128 desc[UR4][R4.64], R100 ;  /* 0x0000006404007986 */ /* 0x0001e2000c101d04 */
[----:B--2---:R-:W-:-:S04]  /*4590*/  IMAD.WIDE.U32 R6, R175, 0x10, R6 ;  /* 0x00000010af067825 */ /* 0x004fc800078e0006 */
[----:B------:R-:W-:Y:S01]  /*45a0*/  VIADD R175, R175, 0x80 ;  /* 0x00000080afaf7836 */ /* 0x000fe20000000000 */
[----:B------:R0:W-:Y:S06]  /*45b0*/  STG.E.128 desc[UR4][R6.64], R60 ;  /* 0x0000003c06007986 */ /* 0x0001ec000c101d04 */
.L_x_936:
[----:B------:R-:W-:Y:S05]  /*45c0*/  BSYNC B0 ;  /* 0x0000000000007941 */ /* 0x000fea0003800000 */
.L_x_935:
        /* <DEDUP_REMOVED lines=12> */
.L_x_938:
[----:B------:R-:W-:Y:S05]  /*4690*/  BSYNC B0 ;  /* 0x0000000000007941 */ /* 0x000fea0003800000 */
.L_x_937:
        /* <DEDUP_REMOVED lines=12> */
.L_x_940:
[----:B------:R-:W-:Y:S05]  /*4760*/  BSYNC B0 ;  /* 0x0000000000007941 */ /* 0x000fea0003800000 */
.L_x_939:
[----:B------:R-:W-:-:S13]  /*4770*/  ISETP.NE.AND P0, PT, R147, RZ, PT ;  /* 0x000000ff9300720c */ /* 0x000fda0003f05270 */
[----:B------:R-:W-:Y:S05]  /*4780*/  @!P0 EXIT ;  /* 0x000000000000894d */ /* 0x000fea0003800000 */
[----:B0-----:R-:W0:Y:S08]  /*4790*/  LDC.64 R2, c[0x0][0x2d0] ;  /* 0x0000b400ff027b82 */ /* 0x001e300000000a00 */
[----:B-----5:R-:W1:Y:S08]  /*47a0*/  LDC.64 R4, c[0x0][0x2d8] ;  /* 0x0000b600ff047b82 */ /* 0x020e700000000a00 */
[----:B------:R-:W2:Y:S01]  /*47b0*/  LDC.64 R6, c[0x0][0x2f0] ;  /* 0x0000bc00ff067b82 */ /* 0x000ea20000000a00 */
[----:B0-----:R-:W-:-:S05]  /*47c0*/  IMAD.WIDE.U32 R2, R175, 0x10, R2 ;  /* 0x00000010af027825 */ /* 0x001fca00078e0002 */
[----:B------:R-:W-:Y:S01]  /*47d0*/  STG.E.128 desc[UR4][R2.64], R68 ;  /* 0x0000004402007986 */ /* 0x000fe2000c101d04 */
[----:B-1----:R-:W-:-:S05]  /*47e0*/  IMAD.WIDE.U32 R4, R175, 0x10, R4 ;  /* 0x00000010af047825 */ /* 0x002fca00078e0004 */
[----:B------:R-:W-:Y:S01]  /*47f0*/  STG.E.128 desc[UR4][R4.64], R88 ;  /* 0x0000005804007986 */ /* 0x000fe2000c101d04 */
[----:B--2---:R-:W-:-:S05]  /*4800*/  IMAD.WIDE.U32 R6, R175, 0x10, R6 ;  /* 0x00000010af067825 */ /* 0x004fca00078e0006 */
[----:B------:R-:W-:Y:S01]  /*4810*/  STG.E.128 desc[UR4][R6.64], R48 ;  /* 0x0000003006007986 */ /* 0x000fe2000c101d04 */
[----:B------:R-:W-:Y:S05]  /*4820*/  EXIT ;  /* 0x000000000000794d */ /* 0x000fea0003800000 */
.L_x_916:
[----:B------:R-:W-:Y:S01]  /*4830*/  HFMA2.MMA R183, -RZ, RZ, 0, 9.5367431640625e-07 ;  /* 0x00000010ffb77435 */ /* 0x000fe200000001ff */
[----:B------:R-:W-:Y:S01]  /*4840*/  IMAD.MOV.U32 R184, RZ, RZ, R181 ;  /* 0x000000ffffb87224 */ /* 0x000fe200078e00b5 */
[----:B------:R-:W-:Y:S01]  /*4850*/  MOV R186, 0x1f ;  /* 0x0000001f00ba7802 */ /* 0x000fe20000000f00 */
[----:B------:R-:W-:-:S08]  /*4860*/  IMAD.MOV.U32 R179, RZ, RZ, -0x1 ;  /* 0xffffffffffb37424 */ /* 0x000fd000078e00ff */
[----:B------:R-:W-:Y:S05]  /*4870*/  WARPSYNC.COLLECTIVE R179, `(.L_x_941) ;  /* 0x00000000b3087348 */ /* 0x000fea0003c00000 */
[----:B------:R0:W1:Y:S02]  /*4880*/  SHFL.DOWN P6, R182, R184, R183, R186 ;  /* 0x080000b7b8b67389 */ /* 0x00006400000c00ba */
[----:B01----:R-:W-:Y:S01]  /*4890*/  ENDCOLLECTIVE ;  /* 0x000000000000791b */ /* 0x003fe20003800000 */
.L_x_941:
[----:B------:R-:W-:Y:S02]  /*48a0*/  MOV R184, R180 ;  /* 0x000000b400b87202 */ /* 0x000fe40000000f00 */
[----:B------:R-:W-:-:S07]  /*48b0*/  MOV R110, R182 ;  /* 0x000000b6006e7202 */ /* 0x000fce0000000f00 */
[----:B------:R-:W-:Y:S05]  /*48c0*/  WARPSYNC.COLLECTIVE R179, `(.L_x_942) ;  /* 0x00000000b3087348 */ /* 0x000fea0003c00000 */
[----:B------:R0:W1:Y:S02]  /*48d0*/  SHFL.DOWN P6, R182, R184, R183, R186 ;  /* 0x080000b7b8b67389 */ /* 0x00006400000c00ba */
[----:B01----:R-:W-:Y:S01]  /*48e0*/  ENDCOLLECTIVE ;  /* 0x000000000000791b */ /* 0x003fe20003800000 */
.L_x_942:
[----:B------:R-:W-:Y:S01]  /*48f0*/  FADD.FTZ R110, R110, R181 ;  /* 0x000000b56e6e7221 */ /* 0x000fe20000010000 */
[----:B------:R-:W-:-:S04]  /*4900*/  HFMA2.MMA R183, -RZ, RZ, 0, 4.76837158203125e-07 ;  /* 0x00000008ffb77435 */ /* 0x000fc800000001ff */
[----:B------:R-:W-:Y:S01]  /*4910*/  MOV R184, R110 ;  /* 0x0000006e00b87202 */ /* 0x000fe20000000f00 */
[----:B------:R-:W-:-:S07]  /*4920*/  IMAD.MOV.U32 R111, RZ, RZ, R182 ;  /* 0x000000ffff6f7224 */ /* 0x000fce00078e00b6 */
[----:B------:R-:W-:Y:S05]  /*4930*/  WARPSYNC.COLLECTIVE R179, `(.L_x_943) ;  /* 0x00000000b3087348 */ /* 0x000fea0003c00000 */
[----:B------:R0:W1:Y:S02]  /*4940*/  SHFL.DOWN P6, R182, R184, R183, R186 ;  /* 0x080000b7b8b67389 */ /* 0x00006400000c00ba */
[----:B01----:R-:W-:Y:S01]  /*4950*/  ENDCOLLECTIVE ;  /* 0x000000000000791b */ /* 0x003fe20003800000 */
.L_x_943:
[----:B------:R-:W-:-:S05]  /*4960*/  FADD.FTZ R111, R111, R180 ;  /* 0x000000b46f6f7221 */ /* 0x000fca0000010000 */
[----:B------:R-:W-:Y:S01]  /*4970*/  MOV R184, R111 ;  /* 0x0000006f00b87202 */ /* 0x000fe20000000f00 */
[----:B------:R-:W-:-:S07]  /*4980*/  IMAD.MOV.U32 R113, RZ, RZ, R182 ;  /* 0x000000ffff717224 */ /* 0x000fce00078e00b6 */
[----:B------:R-:W-:Y:S05]  /*4990*/  WARPSYNC.COLLECTIVE R179, `(.L_x_944) ;  /* 0x00000000b3087348 */ /* 0x000fea0003c00000 */
[----:B------:R0:W1:Y:S02]  /*49a0*/  SHFL.DOWN P6, R182, R184, R183, R186 ;  /* 0x080000b7b8b67389 */ /* 0x00006400000c00ba */
[----:B01----:R-:W-:Y:S01]  /*49b0*/  ENDCOLLECTIVE ;  /* 0x000000000000791b */ /* 0x003fe20003800000 */
.L_x_944:
[----:B------:R-:W-:Y:S01]  /*49c0*/  FADD.FTZ R113, R110, R113 ;  /* 0x000000716e717221 */ /* 0x000fe20000010000 */
[----:B------:R-:W-:-:S03]  /*49d0*/  HFMA2.MMA R183, -RZ, RZ, 0, 2.384185791015625e-07 ;  /* 0x00000004ffb77435 */ /* 0x000fc600000001ff */
[----:B------:R-:W-:Y:S01]  /*49e0*/  IMAD.MOV.U32 R184, RZ, RZ, R113 ;  /* 0x000000ffffb87224 */ /* 0x000fe200078e0071 */
[----:B------:R-:W-:-:S07]  /*49f0*/  MOV R112, R182 ;  /* 0x000000b600707202 */ /* 0x000fce0000000f00 */
[----:B------:R-:W-:Y:S05]  /*4a00*/  WARPSYNC.COLLECTIVE R179, `(.L_x_945) ;  /* 0x00000000b3087348 */ /* 0x000fea0003c00000 */
[----:B------:R0:W1:Y:S02]  /*4a10*/  SHFL.DOWN P6, R182, R184, R183, R186 ;  /* 0x080000b7b8b67389 */ /* 0x00006400000c00ba */
[----:B01----:R-:W-:Y:S01]  /*4a20*/  ENDCOLLECTIVE ;  /* 0x000000000000791b */ /* 0x003fe20003800000 */
.L_x_945:
[----:B------:R-:W-:-:S04]  /*4a30*/  FADD.FTZ R112, R111, R112 ;  /* 0x000000706f707221 */ /* 0x000fc80000010000 */
[----:B------:R-:W-:Y:S01]  /*4a40*/  IMAD.MOV.U32 R184, RZ, RZ, R112 ;  /* 0x000000ffffb87224 */ /* 0x000fe200078e0070 */
[----:B------:R-:W-:-:S07]  /*4a50*/  MOV R114, R182 ;  /* 0x000000b600727202 */ /* 0x000fce0000000f00 */
[----:B------:R-:W-:Y:S05]  /*4a60*/  WARPSYNC.COLLECTIVE R179, `(.L_x_946) ;  /* 0x00000000b3087348 */ /* 0x000fea0003c00000 */
[----:B------:R0:W1:Y:S02]  /*4a70*/  SHFL.DOWN P6, R182, R184, R183, R186 ;  /* 0x080000b7b8b67389 */ /* 0x00006400000c00ba */
[----:B01----:R-:W-:Y:S01]  /*4a80*/  ENDCOLLECTIVE ;  /* 0x000000000000791b */ /* 0x003fe20003800000 */
.L_x_946:
[----:B------:R-:W-:-:S05]  /*4a90*/  FADD.FTZ R114, R113, R114 ;  /* 0x0000007271727221 */ /* 0x000fca0000010000 */
[----:B------:R-:W-:Y:S01]  /*4aa0*/  MOV R184, R114 ;  /* 0x0000007200b87202 */ /* 0x000fe20000000f00 */
[----:B------:R-:W-:Y:S01]  /*4ab0*/  IMAD.MOV.U32 R183, RZ, RZ, 0x2 ;  /* 0x00000002ffb77424 */ /* 0x000fe200078e00ff */
[----:B------:R-:W-:-:S07]  /*4ac0*/  MOV R115, R182 ;  /* 0x000000b600737202 */ /* 0x000fce0000000f00 */
[----:B------:R-:W-:Y:S05]  /*4ad0*/  WARPSYNC.COLLECTIVE R179, `(.L_x_947) ;  /* 0x00000000b3087348 */ /* 0x000fea0003c00000 */
[----:B------:R0:W1:Y:S02]  /*4ae0*/  SHFL.DOWN P6, R182, R184, R183, R186 ;  /* 0x080000b7b8b67389 */ /* 0x00006400000c00ba */
[----:B01----:R-:W-:Y:S01]  /*4af0*/  ENDCOLLECTIVE ;  /* 0x000000000000791b */ /* 0x003fe20003800000 */
.L_x_947:
[----:B------:R-:W-:-:S05]  /*4b00*/  FADD.FTZ R115, R112, R115 ;  /* 0x0000007370737221 */ /* 0x000fca0000010000 */
[----:B------:R-:W-:Y:S02]  /*4b10*/  MOV R184, R115 ;  /* 0x0000007300b87202 */ /* 0x000fe40000000f00 */
[----:B------:R-:W-:-:S07]  /*4b20*/  MOV R171, R182 ;  /* 0x000000b600ab7202 */ /* 0x000fce0000000f00 */
[----:B------:R-:W-:Y:S05]  /*4b30*/  WARPSYNC.COLLECTIVE R179, `(.L_x_948) ;  /* 0x00000000b3087348 */ /* 0x000fea0003c00000 */
[----:B------:R0:W1:Y:S02]  /*4b40*/  SHFL.DOWN P6, R182, R184, R183, R186 ;  /* 0x080000b7b8b67389 */ /* 0x00006400000c00ba */
[----:B01----:R-:W-:Y:S01]  /*4b50*/  ENDCOLLECTIVE ;  /* 0x000000000000791b */ /* 0x003fe20003800000 */
.L_x_948:
[----:B------:R-:W-:Y:S01]  /*4b60*/  FADD.FTZ R171, R114, R171 ;  /* 0x000000ab72ab7221 */ /* 0x000fe20000010000 */
[----:B------:R-:W-:-:S04]  /*4b70*/  HFMA2.MMA R183, -RZ, RZ, 0, 5.9604644775390625e-08 ;  /* 0x00000001ffb77435 */ /* 0x000fc800000001ff */
[----:B------:R-:W-:Y:S01]  /*4b80*/  MOV R184, R171 ;  /* 0x000000ab00b87202 */ /* 0x000fe20000000f00 */
[----:B------:R-:W-:-:S07]  /*4b90*/  IMAD.MOV.U32 R170, RZ, RZ, R182 ;  /* 0x000000ffffaa7224 */ /* 0x000fce00078e00b6 */
[----:B------:R-:W-:Y:S05]  /*4ba0*/  WARPSYNC.COLLECTIVE R179, `(.L_x_949) ;  /* 0x00000000b3087348 */ /* 0x000fea0003c00000 */
[----:B------:R0:W1:Y:S02]  /*4bb0*/  SHFL.DOWN P6, R182, R184, R183, R186 ;  /* 0x080000b7b8b67389 */ /* 0x00006400000c00ba */
[----:B01----:R-:W-:Y:S01]  /*4bc0*/  ENDCOLLECTIVE ;  /* 0x000000000000791b */ /* 0x003fe20003800000 */
.L_x_949:
[----:B------:R-:W-:-:S05]  /*4bd0*/  FADD.FTZ R110, R115, R170 ;  /* 0x000000aa736e7221 */ /* 0x000fca0000010000 */
[----:B------:R-:W-:Y:S01]  /*4be0*/  MOV R184, R110 ;  /* 0x0000006e00b87202 */ /* 0x000fe20000000f00 */
[----:B------:R-:W-:-:S07]  /*4bf0*/  IMAD.MOV.U32 R170, RZ, RZ, R182 ;  /* 0x000000ffffaa7224 */ /* 0x000fce00078e00b6 */
[----:B------:R-:W-:Y:S05]  /*4c00*/  WARPSYNC.COLLECTIVE R179, `(.L_x_950) ;  /* 0x00000000b3087348 */ /* 0x000fea0003c00000 */
[----:B------:R0:W1:Y:S02]  /*4c10*/  SHFL.DOWN P6, R182, R184, R183, R186 ;  /* 0x080000b7b8b67389 */ /* 0x00006400000c00ba */
[----:B01----:R-:W-:Y:S01]  /*4c20*/  ENDCOLLECTIVE ;  /* 0x000000000000791b */ /* 0x003fe20003800000 */
.L_x_950:
[----:B------:R-:W-:Y:S01]  /*4c30*/  MOV R111, R182 ;  /* 0x000000b6006f7202 */ /* 0x000fe20000000f00 */
[----:B------:R-:W-:Y:S06]  /*4c40*/  BRA `(.L_x_951) ;  /* 0xffffffd400547947 */ /* 0x000fec000383ffff */
.L_x_952:
        /* <DEDUP_REMOVED lines=11> */
.L_x_11832:


//--------------------- .text._ZN10layer_norm13ln_bwd_kernelINS_13Kernel_traitsI13__nv_bfloat16S2_S2_S2_fjLj2560ELj1ELj1ELj4ELj8ENS_18Kernel_traits_baseILj2560ES2_S2_S2_S2_fjLj128EEEEELb1ELb1ELb0ELb1EEEvNS_9BwdParamsE --------------------------
	.section	.text._ZN10layer_norm13ln_bwd_kernelINS_13Kernel_traitsI13__nv_bfloat16S2_S2_S2_fjLj2560ELj1ELj1ELj4ELj8ENS_18Kernel_traits_baseILj2560ES2_S2_S2_S2_fjLj128EEEEELb1ELb1ELb0ELb1EEEvNS_9BwdParamsE,"ax",@progbits
	.align	128
        .global         _ZN10layer_norm13ln_bwd_kernelINS_13Kernel_traitsI13__nv_bfloat16S2_S2_S2_fjLj2560ELj1ELj1ELj4ELj8ENS_18Kernel_traits_baseILj2560ES2_S2_S2_S2_fjLj128EEEEELb1ELb1ELb0ELb1EEEvNS_9BwdParamsE
        .type           _ZN10layer_norm13ln_bwd_kernelINS_13Kernel_traitsI13__nv_bfloat16S2_S2_S2_fjLj2560ELj1ELj1ELj4ELj8ENS_18Kernel_traits_baseILj2560ES2_S2_S2_S2_fjLj128EEEEELb1ELb1ELb0ELb1EEEvNS_9BwdParamsE,@function
        .size           _ZN10layer_norm13ln_bwd_kernelINS_13Kernel_traitsI13__nv_bfloat16S2_S2_S2_fjLj2560ELj1ELj1ELj4ELj8ENS_18Kernel_traits_baseILj2560ES2_S2_S2_S2_fjLj128EEEEELb1ELb1ELb0ELb1EEEvNS_9BwdParamsE,(.L_x_11833 - _ZN10layer_norm13ln_bwd_kernelINS_13Kernel_traitsI13__nv_bfloat16S2_S2_S2_fjLj2560ELj1ELj1ELj4ELj8ENS_18Kernel_traits_baseILj2560ES2_S2_S2_S2_fjLj128EEEEELb1ELb1ELb0ELb1EEEvNS_9BwdParamsE)
        .other          _ZN10layer_norm13ln_bwd_kernelINS_13Kernel_traitsI13__nv_bfloat16S2_S2_S2_fjLj2560ELj1ELj1ELj4ELj8ENS_18Kernel_traits_baseILj2560ES2_S2_S2_S2_fjLj128EEEEELb1ELb1ELb0ELb1EEEvNS_9BwdParamsE,@"STO_CUDA_ENTRY STV_DEFAULT"
_ZN10layer_norm13ln_bwd_kernelINS_13Kernel_traitsI13__nv_bfloat16S2_S2_S2_fjLj2560ELj1ELj1ELj4ELj8ENS_18Kernel_traits_baseILj2560ES2_S2_S2_S2_fjLj128EEEEELb1ELb1ELb0ELb1EEEvNS_9BwdParamsE:
.text._ZN10layer_norm13ln_bwd_kernelINS_13Kernel_traitsI13__nv_bfloat16S2_S2_S2_fjLj2560ELj1ELj1ELj4ELj8ENS_18Kernel_traits_baseILj2560ES2_S2_S2_S2_fjLj128EEEEELb1ELb1ELb0ELb1EEEvNS_9BwdParamsE:
[----:B------:R-:W-:Y:S01]  /*0000*/  LDC R1, c[0x0][0x28] ;  /* 0x00000a00ff017b82 */ /* 0x000fe20000000800 */
[----:B------:R-:W0:Y:S07]  /*0010*/  S2R R56, SR_TID.X ;  /* 0x0000000000387919 */ /* 0x000e2e0000002100 */
[----:B------:R-:W0:Y:S01]  /*0020*/  S2UR UR4, SR_CTAID.X ;  /* 0x00000000000479c3 */ /* 0x000e220000002500 */
[----:B------:R-:W-:Y:S01]  /*0030*/  ULDC UR6, c[0x0][0x214] ;  /* 0x0000850000067ab9 */ /* 0x000fe20000000800 */
[----:B------:R-:W-:Y:S01]  /*0040*/  ULDC UR9, c[0x0][0x218] ;  /* 0x0000860000097ab9 */ /* 0x000fe20000000800 */
[----:B------:R-:W-:Y:S01]  /*0050*/  ULDC.U8 UR8, c[0x0][0x2a0] ;  /* 0x0000a80000087ab9 */ /* 0x000fe20000000000 */
[----:B------:R-:W-:Y:S01]  /*0060*/  ULDC UR12, c[0x0][0x290] ;  /* 0x0000a400000c7ab9 */ /* 0x000fe20000000800 */
[----:B------:R-:W-:Y:S01]  /*0070*/  ULDC UR13, c[0x0][0x298] ;  /* 0x0000a600000d7ab9 */ /* 0x000fe20000000800 */
[----:B------:R-:W-:Y:S01]  /*0080*/  ULDC.64 UR10, c[0x0][0x2c8] ;  /* 0x0000b200000a7ab9 */ /* 0x000fe20000000a00 */
[----:B------:R-:W-:Y:S01]  /*0090*/  ULDC.64 UR14, c[0x0][0x308] ;  /* 0x0000c200000e7ab9 */ /* 0x000fe20000000a00 */
[----:B------:R-:W-:Y:S01]  /*00a0*/  ULDC.64 UR16, c[0x0][0x2f8] ;  /* 0x0000be0000107ab9 */ /* 0x000fe20000000a00 */
[----:B------:R-:W-:Y:S01]  /*00b0*/  ULDC.64 UR18, c[0x0][0x210] ;  /* 0x0000840000127ab9 */ /* 0x000fe20000000a00 */
[----:B0-----:R-:W-:Y:S01]  /*00c0*/  LEA.HI R57, R56, UR4, RZ, 0x19 ;  /* 0x0000000438397c11 */ /* 0x001fe2000f8fc8ff */
[----:B------:R-:W-:-:S03]  /*00d0*/  ULDC.64 UR4, c[0x0][0x208] ;  /* 0x0000820000047ab9 */ /* 0x000fc60000000a00 */
        /* <DEDUP_REMOVED lines=33> */
.L_x_953:
[----:B------:R-:W-:Y:S01]  /*02f0*/  SHF.L.U32 R0, R56, 0x3, RZ ;  /* 0x0000000338007819 */ /* 0x000fe200000006ff */
[----:B------:R-:W-:-:S03]  /*0300*/  ULDC.64 UR6, c[0x0][0x260] ;  /* 0x0000980000067ab9 */ /* 0x000fc60000000a00 */
[----:B------:R-:W-:-:S04]  /*0310*/  LOP3.LUT R0, R0, 0x3f8, RZ, 0xc0, !PT ;  /* 0x000003f800007812 */ /* 0x000fc800078ec0ff */
[----:B------:R-:W-:-:S04]  /*0320*/  IADD3 R2, P0, R0, UR6, RZ ;  /* 0x0000000600027c10 */ /* 0x000fc8000ff1e0ff */
[----:B------:R-:W-:Y:S01]  /*0330*/  IADD3.X R3, RZ, UR7, RZ, P0, !PT ;  /* 0x00000007ff037c10 */ /* 0x000fe200087fe4ff */
[----:B------:R-:W-:Y:S02]  /*0340*/  ULDC.64 UR6, c[0x0][0x278] ;  /* 0x00009e0000067ab9 */ /* 0x000fe40000000a00 */
[----:B------:R-:W-:Y:S02]  /*0350*/  IADD3 R4, P0, R0, UR6, RZ ;  /* 0x0000000600047c10 */ /* 0x000fe4000ff1e0ff */
[----:B------:R-:W2:Y:S02]  /*0360*/  LDG.E.64 R58, desc[UR4][R2.64] ;  /* 0x00000004023a7981 */ /* 0x000ea4000c1e1b00 */
[----:B------:R-:W-:Y:S01]  /*0370*/  IADD3.X R5, RZ, UR7, RZ, P0, !PT ;  /* 0x00000007ff057c10 */ /* 0x000fe200087fe4ff */
[----:B------:R-:W-:Y:S01]  /*0380*/  ULDC.64 UR6, c[0x0][0x270] ;  /* 0x00009c0000067ab9 */ /* 0x000fe20000000a00 */
[----:B------:R-:W3:Y:S04]  /*0390*/  LDG.E.64 R62, desc[UR4][R2.64+0x800] ;  /* 0x00080004023e7981 */ /* 0x000ee8000c1e1b00 */
        /* <DEDUP_REMOVED lines=9> */
[----:B------:R-:W-:Y:S01]  /*0430*/  HFMA2.MMA R154, -RZ, RZ, 0, 0 ;  /* 0x00000000ff9a7435 */ /* 0x000fe200000001ff */
[----:B------:R-:W-:Y:S01]  /*0440*/  IMAD.MOV.U32 R0, RZ, RZ, 0x1 ;  /* 0x00000001ff007424 */ /* 0x000fe200078e00ff */
[----:B------:R-:W-:-:S02]  /*0450*/  CS2R R82, SRZ ;  /* 0x0000000000527805 */ /* 0x000fc4000001ff00 */
        /* <DEDUP_REMOVED lines=9> */
[----:B------:R-:W-:Y:S02]  /*04f0*/  MOV R158, RZ ;  /* 0x000000ff009e7202 */ /* 0x000fe40000000f00 */
        /* <DEDUP_REMOVED lines=20> */
[--C-:B--2---:R-:W-:Y:S02]  /*0640*/  SHF.R.U32.HI R135, RZ, 0x10, R59.reuse ;  /* 0x00000010ff877819 */ /* 0x104fe4000001163b */
[----:B------:R-:W-:Y:S02]  /*0650*/  SHF.R.U64 R134, R58, 0x10, R59 ;  /* 0x000000103a867819 */ /* 0x000fe4000000123b */
[--C-:B---3--:R-:W-:Y:S02]  /*0660*/  SHF.R.U32.HI R139, RZ, 0x10, R63.reuse ;  /* 0x00000010ff8b7819 */ /* 0x108fe4000001163f */
[----:B------:R-:W-:Y:S02]  /*0670*/  SHF.R.U64 R138, R62, 0x10, R63 ;  /* 0x000000103e8a7819 */ /* 0x000fe4000000123f */
[--C-:B----4-:R-:W-:Y:S02]  /*0680*/  SHF.R.U32.HI R143, RZ, 0x10, R67.reuse ;  /* 0x00000010ff8f7819 */ /* 0x110fe40000011643 */
[----:B------:R-:W-:-:S02]  /*0690*/  SHF.R.U64 R142, R66, 0x10, R67 ;  /* 0x00000010428e7819 */ /* 0x000fc40000001243 */
[--C-:B-----5:R-:W-:Y:S02]  /*06a0*/  SHF.R.U32.HI R147, RZ, 0x10, R71.reuse ;  /* 0x00000010ff937819 */ /* 0x120fe40000011647 */
[----:B------:R-:W-:Y:S02]  /*06b0*/  SHF.R.U64 R146, R70, 0x10, R71 ;  /* 0x0000001046927819 */ /* 0x000fe40000001247 */
[--C-:B------:R-:W-:Y:S02]  /*06c0*/  SHF.R.U32.HI R151, RZ, 0x10, R75.reuse ;  /* 0x00000010ff977819 */ /* 0x100fe4000001164b */
[----:B------:R-:W-:Y:S02]  /*06d0*/  SHF.R.U64 R150, R74, 0x10, R75 ;  /* 0x000000104a967819 */ /* 0x000fe4000000124b */
[--C-:B------:R-:W-:Y:S02]  /*06e0*/  SHF.R.U64 R136, R60, 0x10, R61.reuse ;  /* 0x000000103c887819 */ /* 0x100fe4000000123d */
[----:B------:R-:W-:-:S02]  /*06f0*/  SHF.R.U32.HI R137, RZ, 0x10, R61 ;  /* 0x00000010ff897819 */ /* 0x000fc4000001163d */
        /* <DEDUP_REMOVED lines=48> */
.L_x_957:
[----:B------:R-:W0:Y:S01]  /*0a00*/  @P1 LDC.64 R20, c[0x0][0x270] ;  /* 0x00009c00ff141b82 */ /* 0x000e220000000a00 */
        /* <DEDUP_REMOVED lines=10> */
[----:B0-----:R-:W-:Y:S01]  /*0ab0*/  @P1 LEA R20, P0, R57, R20, 0x1 ;  /* 0x0000001439141211 */ /* 0x001fe200078008ff */
[C---:B------:R-:W-:Y:S01]  /*0ac0*/  VIADD R161, R165.reuse, 0x100 ;  /* 0x00000100a5a17836 */ /* 0x040fe20000000000 */
[----:B------:R-:W-:Y:S02]  /*0ad0*/  IADD3 R163, R165, 0x80, RZ ;  /* 0x00000080a5a37810 */ /* 0x000fe40007ffe0ff */
[----:B------:R-:W-:Y:S02]  /*0ae0*/  @P1 LEA.HI.X R21, R57, R21, R6, 0x1, P0 ;  /* 0x0000001539151211 */ /* 0x000fe400000f0c06 */
[----:B------:R-:W-:Y:S01]  /*0af0*/  IADD3 R155, R165, 0x200, RZ ;  /* 0x00000200a59b7810 */ /* 0x000fe20007ffe0ff */
[--C-:B-1----:R-:W-:Y:S02]  /*0b00*/  IMAD.WIDE.U32 R34, R159, 0x8, R10.reuse ;  /* 0x000000089f227825 */ /* 0x102fe400078e000a */
[----:B------:R0:W4:Y:S02]  /*0b10*/  @P1 LDG.E.U16 R164, desc[UR4][R20.64] ;  /* 0x0000000414a41981 */ /* 0x000124000c1e1500 */
        /* <DEDUP_REMOVED lines=9> */
[--C-:B------:R-:W-:Y:S02]  /*0bb0*/  IMAD.WIDE.U32 R24, R163, 0x8, R30.reuse ;  /* 0x00000008a3187825 */ /* 0x100fe400078e001e */
[----:B------:R-:W2:Y:S01]  /*0bc0*/  LDG.E.64 R22, desc[UR4][R22.64] ;  /* 0x0000000416167981 */ /* 0x000ea2000c1e1b00 */
[----:B0-----:R-:W0:Y:S01]  /*0bd0*/  LDC.64 R34, c[0x0][0x258] ;  /* 0x00009600ff227b82 */ /* 0x001e220000000a00 */
[--C-:B------:R-:W-:Y:S02]  /*0be0*/  IMAD.WIDE.U32 R26, R161, 0x8, R30.reuse ;  /* 0x00000008a11a7825 */ /* 0x100fe400078e001e */
[----:B------:R-:W2:Y:S02]  /*0bf0*/  LDG.E.64 R20, desc[UR4][R20.64] ;  /* 0x0000000414147981 */ /* 0x000ea4000c1e1b00 */
[----:B------:R-:W-:-:S02]  /*0c00*/  IMAD.WIDE.U32 R28, R159, 0x8, R30 ;  /* 0x000000089f1c7825 */ /* 0x000fc400078e001e */
[----:B------:R-:W2:Y:S02]  /*0c10*/  LDG.E.64 R24, desc[UR4][R24.64] ;  /* 0x0000000418187981 */ /* 0x000ea4000c1e1b00 */
[----:B---3--:R-:W-:Y:S02]  /*0c20*/  IMAD.WIDE R32, R57, 0x4, R32 ;  /* 0x0000000439207825 */ /* 0x008fe400078e0220 */
[----:B------:R-:W3:Y:S02]  /*0c30*/  LDG.E.64 R26, desc[UR4][R26.64] ;  /* 0x000000041a1a7981 */ /* 0x000ee4000c1e1b00 */
[----:B------:R-:W-:Y:S02]  /*0c40*/  IMAD.WIDE.U32 R30, R155, 0x8, R30 ;  /* 0x000000089b1e7825 */ /* 0x000fe400078e001e */
[----:B------:R1:W3:Y:S04]  /*0c50*/  LDG.E R169, desc[UR4][R32.64] ;  /* 0x0000000420a97981 */ /* 0x0002e8000c1e1900 */
[----:B------:R-:W3:Y:S04]  /*0c60*/  LDG.E.64 R28, desc[UR4][R28.64] ;  /* 0x000000041c1c7981 */ /* 0x000ee8000c1e1b00 */
[----:B------:R-:W3:Y:S01]  /*0c70*/  LDG.E.64 R30, desc[UR4][R30.64] ;  /* 0x000000041e1e7981 */ /* 0x000ee2000c1e1b00 */
[----:B0-----:R-:W-:Y:S01]  /*0c80*/  IMAD.WIDE R44, R57, 0x4, R34 ;  /* 0x00000004392c7825 */ /* 0x001fe200078e0222 */
[----:B------:R-:W-:Y:S01]  /*0c90*/  ISETP.NE.U32.AND P2, PT, RZ, UR10, PT ;  /* 0x0000000aff007c0c */ /* 0x000fe2000bf45070 */
[----:B------:R-:W0:Y:S03]  /*0ca0*/  LDC.64 R34, c[0x0][0x240] ;  /* 0x00009000ff227b82 */ /* 0x000e260000000a00 */
[----:B------:R0:W3:Y:S01]  /*0cb0*/  LDG.E R160, desc[UR4][R44.64] ;  /* 0x000000042ca07981 */ /* 0x0000e2000c1e1900 */
[----:B------:R-:W-:-:S13]  /*0cc0*/  ISETP.NE.AND.EX P2, PT, RZ, UR11, PT, P2 ;  /* 0x0000000bff007c0c */ /* 0x000fda000bf45320 */
[----:B------:R-:W0:Y:S08]  /*0cd0*/  @P2 LDC.64 R36, c[0x0][0x2c8] ;  /* 0x0000b200ff242b82 */ /* 0x000e300000000a00 */
[----:B------:R-:W0:Y:S08]  /*0ce0*/  @P2 LDC.64 R40, c[0x0][0x2c8] ;  /* 0x0000b200ff282b82 */ /* 0x000e300000000a00 */
[----:B------:R-:W0:Y:S08]  /*0cf0*/  @P2 LDC.64 R38, c[0x0][0x2c8] ;  /* 0x0000b200ff262b82 */ /* 0x000e300000000a00 */
[----:B-1----:R-:W1:Y:S08]  /*0d00*/  @P2 LDC.64 R32, c[0x0][0x2c8] ;  /* 0x0000b200ff202b82 */ /* 0x002e700000000a00 */
[----:B------:R-:W1:Y:S01]  /*0d10*/  @P2 LDC.64 R42, c[0x0][0x2c8] ;  /* 0x0000b200ff2a2b82 */ /* 0x000e620000000a00 */
[----:B0-----:R-:W-:Y:S01]  /*0d20*/  @P2 IMAD.WIDE.U32 R36, R165, 0x8, R36 ;  /* 0x00000008a5242825 */ /* 0x001fe200078e0024 */
[----:B------:R-:W-:-:S03]  /*0d30*/  LOP3.LUT P3, RZ, R0, 0xff, RZ, 0xc0, !PT ;  /* 0x000000ff00ff7812 */ /* 0x000fc6000786c0ff */
[--C-:B------:R-:W-:Y:S01]  /*0d40*/  IMAD.WIDE.U32 R44, R165, 0x4, R34.reuse ;  /* 0x00000004a52c7825 */ /* 0x100fe200078e0022 */
[----:B------:R0:W5:Y:S03]  /*0d50*/  @P2 LDG.E.64 R2, desc[UR4][R36.64] ;  /* 0x0000000424022981 */ /* 0x000166000c1e1b00 */
[--C-:B------:R-:W-:Y:S01]  /*0d60*/  IMAD.WIDE.U32 R46, R163, 0x4, R34.reuse ;  /* 0x00000004a32e7825 */ /* 0x100fe200078e0022 */
[----:B------:R-:W-:Y:S01]  /*0d70*/  ISETP.NE.AND P5, PT, RZ, UR8, PT ;  /* 0x00000008ff007c0c */ /* 0x000fe2000bfa5270 */
[----:B------:R-:W5:Y:S02]  /*0d80*/  LDG.E R162, desc[UR4][R44.64] ;  /* 0x000000042ca27981 */ /* 0x000f64000c1e1900 */
[--C-:B------:R-:W-:Y:S02]  /*0d90*/  IMAD.WIDE.U32 R48, R161, 0x4, R34.reuse ;  /* 0x00000004a1307825 */ /* 0x100fe400078e0022 */
[----:B------:R-:W5:Y:S02]  /*0da0*/  LDG.E R46, desc[UR4][R46.64] ;  /* 0x000000042e2e7981 */ /* 0x000f64000c1e1900 */
[----:B------:R-:W-:-:S04]  /*0db0*/  IMAD.WIDE.U32 R50, R159, 0x4, R34 ;  /* 0x000000049f327825 */ /* 0x000fc800078e0022 */
[----:B------:R-:W-:-:S04]  /*0dc0*/  @P2 IMAD.WIDE.U32 R40, R163, 0x8, R40 ;  /* 0x00000008a3282825 */ /* 0x000fc800078e0028 */
[----:B------:R-:W-:-:S04]  /*0dd0*/  @P2 IMAD.WIDE.U32 R38, R159, 0x8, R38 ;  /* 0x000000089f262825 */ /* 0x000fc800078e0026 */
[C---:B-1----:R-:W-:Y:S01]  /*0de0*/  @P2 IMAD.WIDE.U32 R32, R155.reuse, 0x8, R32 ;  /* 0x000000089b202825 */ /* 0x042fe200078e0020 */
[----:B0-----:R-:W-:Y:S01]  /*0df0*/  MOV R36, 0x3f800000 ;  /* 0x3f80000000247802 */ /* 0x001fe20000000f00 */
[----:B------:R-:W5:Y:S02]  /*0e00*/  @P2 LDG.E.64 R12, desc[UR4][R40.64] ;  /* 0x00000004280c2981 */ /* 0x000f64000c1e1b00 */
[----:B------:R-:W-:Y:S02]  /*0e10*/  IMAD.WIDE.U32 R34, R155, 0x4, R34 ;  /* 0x000000049b227825 */ /* 0x000fe400078e0022 */
[----:B------:R-:W5:Y:S02]  /*0e20*/  @P2 LDG.E.64 R16, desc[UR4][R38.64] ;  /* 0x0000000426102981 */ /* 0x000f64000c1e1b00 */
[----:B------:R-:W-:Y:S02]  /*0e30*/  @P2 IMAD.WIDE.U32 R42, R161, 0x8, R42 ;  /* 0x00000008a12a2825 */ /* 0x000fe400078e002a */
[----:B------:R0:W5:Y:S04]  /*0e40*/  LDG.E R34, desc[UR4][R34.64] ;  /* 0x0000000422227981 */ /* 0x000168000c1e1900 */
[----:B------:R-:W5:Y:S04]  /*0e50*/  LDG.E R50, desc[UR4][R50.64] ;  /* 0x0000000432327981 */ /* 0x000f68000c1e1900 */
[----:B------:R1:W5:Y:S04]  /*0e60*/  @P2 LDG.E.64 R18, desc[UR4][R32.64] ;  /* 0x0000000420122981 */ /* 0x000368000c1e1b00 */
[----:B------:R3:W5:Y:S04]  /*0e70*/  @P2 LDG.E.64 R14, desc[UR4][R42.64] ;  /* 0x000000042a0e2981 */ /* 0x000768000c1e1b00 */
[----:B------:R3:W5:Y:S01]  /*0e80*/  LDG.E R48, desc[UR4][R48.64] ;  /* 0x0000000430307981 */ /* 0x000762000c1e1900 */
[----:B------:R-:W-:Y:S01]  /*0e90*/  UMOV UR6, 0xffffffff ;  /* 0xffffffff00067882 */ /* 0x000fe20000000000 */
[----:B------:R-:W-:Y:S01]  /*0ea0*/  LOP3.LUT P4, RZ, R56, 0x1f, RZ, 0xc0, !PT ;  /* 0x0000001f38ff7812 */ /* 0x000fe2000788c0ff */
[----:B----4-:R-:W-:Y:S01]  /*0eb0*/  @P1 IMAD.U32 R36, R164, 0x10000, RZ ;  /* 0x00010000a4241824 */ /* 0x010fe200078e00ff */
[----:B------:R-:W-:-:S02]  /*0ec0*/  MOV R0, R4 ;  /* 0x0000000400007202 */ /* 0x000fc40000000f00 */
[--C-:B------:R-:W-:Y:S02]  /*0ed0*/  SHF.R.U64 R182, R4, 0x10, R5.reuse ;  /* 0x0000001004b67819 */ /* 0x100fe40000001205 */
[----:B------:R-:W-:Y:S02]  /*0ee0*/  MOV R37, R5 ;  /* 0x0000000500257202 */ /* 0x000fe40000000f00 */
[----:B------:R-:W-:Y:S01]  /*0ef0*/  SHF.R.U32.HI R172, RZ, 0x10, R5 ;  /* 0x00000010ffac7819 */ /* 0x000fe20000011605 */
[--C-:B0-----:R-:W-:Y:S01]  /*0f00*/  IMAD.MOV.U32 R35, RZ, RZ, R7.reuse ;  /* 0x000000ffff237224 */ /* 0x101fe200078e0007 */
[--C-:B------:R-:W-:Y:S02]  /*0f10*/  SHF.R.U64 R173, R6, 0x10, R7.reuse ;  /* 0x0000001006ad7819 */ /* 0x100fe40000001207 */
[----:B------:R-:W-:Y:S02]  /*0f20*/  SHF.R.U32.HI R171, RZ, 0x10, R7 ;  /* 0x00000010ffab7819 */ /* 0x000fe40000011607 */
[----:B--2---:R-:W-:-:S02]  /*0f30*/  SHF.R.U64 R4, R22, 0x10, R23 ;  /* 0x0000001016047819 */ /* 0x004fc40000001217 */
[----:B------:R-:W-:Y:S02]  /*0f40*/  SHF.R.U32.HI R5, RZ, 0x10, R23 ;  /* 0x00000010ff057819 */ /* 0x000fe40000011617 */
[----:B------:R-:W-:Y:S02]  /*0f50*/  SHF.L.U32 R22, R22, 0x10, RZ ;  /* 0x0000001016167819 */ /* 0x000fe400000006ff */
[----:B------:R-:W-:Y:S01]  /*0f60*/  SHF.L.U32 R4, R4, 0x10, RZ ;  /* 0x0000001004047819 */ /* 0x000fe200000006ff */
[----:B------:R-:W-:Y:S01]  /*0f70*/  IMAD.U32 R5, R5, 0x10000, RZ ;  /* 0x0001000005057824 */ /* 0x000fe200078e00ff */
[----:B------:R-:W-:Y:S02]  /*0f80*/  MOV R38, R6 ;  /* 0x0000000600267202 */ /* 0x000fe40000000f00 */
[----:B-1----:R-:W-:Y:S02]  /*0f90*/  MOV R32, R8 ;  /* 0x0000000800207202 */ /* 0x002fe40000000f00 */
[----:B------:R-:W-:-:S02]  /*0fa0*/  SHF.R.U64 R51, R8, 0x10, R9 ;  /* 0x0000001008337819 */ /* 0x000fc40000001209 */
[----:B------:R-:W-:Y:S02]  /*0fb0*/  MOV R40, R10 ;  /* 0x0000000a00287202 */ /* 0x000fe40000000f00 */
[----:B---3--:R-:W-:Y:S02]  /*0fc0*/  FSEL R177, R169, RZ, !P5 ;  /* 0x000000ffa9b17208 */ /* 0x008fe40006800000 */
[----:B------:R-:W-:Y:S02]  /*0fd0*/  SHF.R.U64 R170, R10, 0x10, R11 ;  /* 0x000000100aaa7819 */ /* 0x000fe4000000120b */
[----:B------:R-:W-:Y:S02]  /*0fe0*/  MOV R44, R20 ;  /* 0x00000014002c7202 */ /* 0x000fe40000000f00 */
[----:B------:R-:W-:Y:S02]  /*0ff0*/  SHF.R.U64 R167, R20, 0x10, R21 ;  /* 0x0000001014a77819 */ /* 0x000fe40000001215 */
[----:B------:R-:W-:-:S02]  /*1000*/  MOV R164, R21 ;  /* 0x0000001500a47202 */ /* 0x000fc40000000f00 */
[----:B------:R-:W-:Y:S02]  /*1010*/  SHF.R.U32.HI R166, RZ, 0x10, R21 ;  /* 0x00000010ffa67819 */ /* 0x000fe40000011615 */
[----:B------:R-:W-:Y:S02]  /*1020*/  SHF.R.U32.HI R39, RZ, 0x10, R25 ;  /* 0x00000010ff277819 */ /* 0x000fe40000011619 */
[----:B------:R-:W-:Y:S02]  /*1030*/  SHF.R.U32.HI R7, RZ, 0x10, R27 ;  /* 0x00000010ff077819 */ /* 0x000fe4000001161b */
[----:B------:R-:W-:Y:S02]  /*1040*/  SHF.R.U64 R41, R24, 0x10, R25 ;  /* 0x0000001018297819 */ /* 0x000fe40000001219 */
[----:B------:R-:W-:Y:S02]  /*1050*/  SHF.R.U64 R6, R26, 0x10, R27 ;  /* 0x000000101a067819 */ /* 0x000fe4000000121b */
[----:B------:R-:W-:-:S02]  /*1060*/  SHF.R.U64 R8, R28, 0x10, R29 ;  /* 0x000000101c087819 */ /* 0x000fc4000000121d */
[----:B------:R-:W-:Y:S02]  /*1070*/  SHF.R.U32.HI R10, RZ, 0x10, R29 ;  /* 0x00000010ff0a7819 */ /* 0x000fe4000001161d */
[--C-:B------:R-:W-:Y:S02]  /*1080*/  SHF.R.U64 R20, R30, 0x10, R31.reuse ;  /* 0x000000101e147819 */ /* 0x100fe4000000121f */
[----:B------:R-:W-:Y:S01]  /*1090*/  SHF.R.U32.HI R21, RZ, 0x10, R31 ;  /* 0x00000010ff157819 */ /* 0x000fe2000001161f */
[----:B------:R-:W-:Y:S01]  /*10a0*/  IMAD.MOV.U32 R42, RZ, RZ, R11 ;  /* 0x000000ffff2a7224 */ /* 0x000fe200078e000b */
[----:B------:R-:W-:Y:S01]  /*10b0*/  MOV R33, R9 ;  /* 0x0000000900217202 */ /* 0x000fe20000000f00 */
[C---:B------:R-:W-:Y:S01]  /*10c0*/  FADD.FTZ R175, -R177.reuse, R4 ;  /* 0x00000004b1af7221 */ /* 0x040fe20000010100 */
[----:B------:R-:W-:Y:S01]  /*10d0*/  SHF.R.U32.HI R43, RZ, 0x10, R9 ;  /* 0x00000010ff2b7819 */ /* 0x000fe20000011609 */
[C---:B------:R-:W-:Y:S01]  /*10e0*/  FADD.FTZ R9, -R177.reuse, R22 ;  /* 0x00000016b1097221 */ /* 0x040fe20000010100 */
[----:B------:R-:W-:Y:S01]  /*10f0*/  SHF.R.U32.HI R168, RZ, 0x10, R11 ;  /* 0x00000010ffa87819 */ /* 0x000fe2000001160b */
[----:B------:R-:W-:Y:S01]  /*1100*/  FADD.FTZ R11, -R177, R5 ;  /* 0x00000005b10b7221 */ /* 0x000fe20000010100 */
        /* <DEDUP_REMOVED lines=34> */
[----:B------:R-:W-:Y:S01]  /*1330*/  SHF.L.U32 R177, R0, 0x10, RZ ;  /* 0x0000001000b17819 */ /* 0x000fe200000006ff */
[----:B------:R-:W-:Y:S01]  /*1340*/  FMUL.FTZ R0, R160, R9 ;  /* 0x00000009a0007220 */ /* 0x000fe20000410000 */
[----:B------:R-:W-:Y:S01]  /*1350*/  IMAD.U32 R182, R182, 0x10000, RZ ;  /* 0x00010000b6b67824 */ /* 0x000fe200078e00ff */
[----:B------:R-:W-:Y:S01]  /*1360*/  SHF.L.U32 R4, R172, 0x10, RZ ;  /* 0x00000010ac047819 */ /* 0x000fe200000006ff */
[----:B------:R-:W-:Y:S01]  /*1370*/  FMUL.FTZ R175, R160, R175 ;  /* 0x000000afa0af7220 */ /* 0x000fe20000410000 */
[----:B------:R-:W-:Y:S01]  /*1380*/  FADD.FTZ R112, R177, R112 ;  /* 0x00000070b1707221 */ /* 0x000fe20000010000 */
[-C--:B------:R-:W-:Y:S01]  /*1390*/  FFMA.FTZ R133, R0, R177.reuse, R133 ;  /* 0x000000b100857223 */ /* 0x080fe20000010085 */
[----:B------:R-:W-:Y:S01]  /*13a0*/  FMUL.FTZ R177, R58, R177 ;  /* 0x000000b13ab17220 */ /* 0x000fe20000410000 */
[----:B------:R-:W-:Y:S01]  /*13b0*/  FMUL.FTZ R180, R160, R11 ;  /* 0x0000000ba0b47220 */ /* 0x000fe20000410000 */
[----:B------:R-:W-:Y:S01]  /*13c0*/  SHF.L.U32 R37, R37, 0x10, RZ ;  /* 0x0000001025257819 */ /* 0x000fe200000006ff */
[----:B------:R-:W-:Y:S01]  /*13d0*/  FADD.FTZ R113, R182, R113 ;  /* 0x00000071b6717221 */ /* 0x000fe20000010000 */
[-C--:B------:R-:W-:Y:S01]  /*13e0*/  FFMA.FTZ R132, R175, R182.reuse, R132 ;  /* 0x000000b6af847223 */ /* 0x080fe20000010084 */
[----:B------:R-:W-:Y:S01]  /*13f0*/  FMUL.FTZ R182, R134, R182 ;  /* 0x000000b686b67220 */ /* 0x000fe20000410000 */
[----:B------:R-:W-:Y:S01]  /*1400*/  FADD.FTZ R111, R4, R111 ;  /* 0x0000006f046f7221 */ /* 0x000fe20000010000 */
[-C--:B------:R-:W-:Y:S01]  /*1410*/  FFMA.FTZ R131, R180, R4.reuse, R131 ;  /* 0x00000004b4837223 */ /* 0x080fe20000010083 */
[----:B------:R-:W-:Y:S01]  /*1420*/  FMUL.FTZ R183, R135, R4 ;  /* 0x0000000487b77220 */ /* 0x000fe20000410000 */
[----:B------:R-:W-:Y:S01]  /*1430*/  FADD.FTZ R9, RZ, R177 ;  /* 0x000000b1ff097221 */ /* 0x000fe20000010000 */
[----:B------:R-:W-:Y:S01]  /*1440*/  FFMA.FTZ R4, R0, R177, RZ ;  /* 0x000000b100047223 */ /* 0x000fe200000100ff */
[----:B------:R-:W-:Y:S01]  /*1450*/  SHF.L.U32 R6, R171, 0x10, RZ ;  /* 0x00000010ab067819 */ /* 0x000fe200000006ff */
[C---:B------:R-:W-:Y:S01]  /*1460*/  FMUL.FTZ R176, R160.reuse, R29 ;  /* 0x0000001da0b07220 */ /* 0x040fe20000410000 */
[----:B------:R-:W-:Y:S01]  /*1470*/  FMUL.FTZ R184, R59, R37 ;  /* 0x000000253bb87220 */ /* 0x000fe20000410000 */
[----:B------:R-:W-:Y:S01]  /*1480*/  FADD.FTZ R9, R9, R182 ;  /* 0x000000b609097221 */ /* 0x000fe20000010000 */
[----:B------:R-:W-:Y:S01]  /*1490*/  FMUL.FTZ R181, R160, R23 ;  /* 0x00000017a0b57220 */ /* 0x000fe20000410000 */
[----:B------:R-:W-:Y:S01]  /*14a0*/  FFMA.FTZ R4, R175, R182, R4 ;  /* 0x000000b6af047223 */ /* 0x000fe20000010004 */
[----:B------:R-:W-:Y:S01]  /*14b0*/  SHF.L.U32 R11, R38, 0x10, RZ ;  /* 0x00000010260b7819 */ /* 0x000fe200000006ff */
        /* <DEDUP_REMOVED lines=23> */
[----:B------:R-:W-:-:S02]  /*1630*/  SHF.L.U32 R23, R32, 0x10, RZ ;  /* 0x0000001020177819 */ /* 0x000fc400000006ff */
[----:B------:R-:W-:Y:S01]  /*1640*/  FADD.FTZ R6, R11, R178 ;  /* 0x000000b20b067221 */ /* 0x000fe20000010000 */
[----:B------:R-:W-:Y:S01]  /*1650*/  FFMA.FTZ R9, R171, R178, R4 ;  /* 0x000000b2ab097223 */ /* 0x000fe20000010004 */
[----:B------:R-:W-:Y:S01]  /*1660*/  SHF.L.U32 R30, R164, 0x10, RZ ;  /* 0x00000010a41e7819 */ /* 0x000fe200000006ff */
[----:B------:R-:W-:Y:S01]  /*1670*/  IMAD.U32 R51, R51, 0x10000, RZ ;  /* 0x0001000033337824 */ /* 0x000fe200078e00ff */
[----:B------:R-:W-:Y:S01]  /*1680*/  SHF.L.U32 R24, R166, 0x10, RZ ;  /* 0x00000010a6187819 */ /* 0x000fe200000006ff */
[----:B------:R-:W-:Y:S01]  /*1690*/  FMUL.FTZ R164, R160, R39 ;  /* 0x00000027a0a47220 */ /* 0x000fe20000410000 */
[----:B------:R-:W-:Y:S01]  /*16a0*/  FMUL.FTZ R166, R62, R23 ;  /* 0x000000173ea67220 */ /* 0x000fe20000410000 */
[----:B------:R-:W-:Y:S01]  /*16b0*/  FADD.FTZ R11, R6, R179 ;  /* 0x000000b3060b7221 */ /* 0x000fe20000010000 */
[----:B------:R-:W-:Y:S01]  /*16c0*/  FMUL.FTZ R47, R160, R47 ;  /* 0x0000002fa02f7220 */ /* 0x000fe20000410000 */
[----:B------:R-:W-:Y:S01]  /*16d0*/  FFMA.FTZ R6, R176, R179, R9 ;  /* 0x000000b3b0067223 */ /* 0x000fe20000010009 */
[----:B------:R-:W-:Y:S01]  /*16e0*/  SHF.L.U32 R33, R33, 0x10, RZ ;  /* 0x0000001021217819 */ /* 0x000fe200000006ff */
[----:B------:R-:W-:Y:S01]  /*16f0*/  FADD.FTZ R105, R51, R105 ;  /* 0x0000006933697221 */ /* 0x000fe20000010000 */
[-C--:B------:R-:W-:Y:S01]  /*1700*/  FFMA.FTZ R125, R164, R51.reuse, R125 ;  /* 0x00000033a47d7223 */ /* 0x080fe2000001007d */
[----:B------:R-:W-:Y:S01]  /*1710*/  FMUL.FTZ R51, R138, R51 ;  /* 0x000000338a337220 */ /* 0x000fe20000410000 */
[----:B------:R-:W-:Y:S01]  /*1720*/  FADD.FTZ R4, R11, R166 ;  /* 0x000000a60b047221 */ /* 0x000fe20000010000 */
[----:B------:R-:W-:Y:S01]  /*1730*/  FFMA.FTZ R9, R47, R166, R6 ;  /* 0x000000a62f097223 */ /* 0x000fe20000010006 */
[----:B------:R-:W-:-:S02]  /*1740*/  SHF.L.U32 R8, R43, 0x10, RZ ;  /* 0x000000102b087819 */ /* 0x000fc400000006ff */
[----:B------:R-:W-:Y:S01]  /*1750*/  SHF.L.U32 R20, R168, 0x10, RZ ;  /* 0x00000010a8147819 */ /* 0x000fe200000006ff */
[----:B------:R-:W-:Y:S01]  /*1760*/  FMUL.FTZ R168, R63, R33 ;  /* 0x000000213fa87220 */ /* 0x000fe20000410000 */
[----:B------:R-:W-:Y:S01]  /*1770*/  FADD.FTZ R11, R4, R51 ;  /* 0x00000033040b7221 */ /* 0x000fe20000010000 */
[----:B------:R-:W-:Y:S01]  /*1780*/  FMUL.FTZ R49, R160, R49 ;  /* 0x00000031a0317220 */ /* 0x000fe20000410000 */
[----:B------:R-:W-:Y:S01]  /*1790*/  FFMA.FTZ R4, R164, R51, R9 ;  /* 0x00000033a4047223 */ /* 0x000fe20000010009 */
[----:B------:R-:W-:Y:S01]  /*17a0*/  SHF.L.U32 R43, R40, 0x10, RZ ;  /* 0x00000010282b7819 */ /* 0x000fe200000006ff */
[----:B------:R-:W-:Y:S02]  /*17b0*/  IMAD.U32 R22, R167, 0x10000, RZ ;  /* 0x00010000a7167824 */ /* 0x000fe400078e00ff */
[----:B------:R-:W-:Y:S01]  /*17c0*/  FMUL.FTZ R45, R160, R45 ;  /* 0x0000002da02d7220 */ /* 0x000fe20000410000 */
[----:B------:R-:W-:Y:S02]  /*17d0*/  IMAD.U32 R10, R170, 0x10000, RZ ;  /* 0x00010000aa0a7824 */ /* 0x000fe400078e00ff */
[----:B------:R-:W-:Y:S01]  /*17e0*/  FMUL.FTZ R167, R139, R8 ;  /* 0x000000088ba77220 */ /* 0x000fe20000410000 */
[----:B------:R-:W-:Y:S01]  /*17f0*/  FADD.FTZ R6, R11, R168 ;  /* 0x000000a80b067221 */ /* 0x000fe20000010000 */
[----:B------:R-:W-:Y:S01]  /*1800*/  FMUL.FTZ R170, R160, R41 ;  /* 0x00000029a0aa7220 */ /* 0x000fe20000410000 */
[----:B------:R-:W-:Y:S01]  /*1810*/  FFMA.FTZ R9, R49, R168, R4 ;  /* 0x000000a831097223 */ /* 0x000fe20000010004 */
[----:B------:R-:W-:Y:S01]  /*1820*/  FADD.FTZ R100, R43, R100 ;  /* 0x000000642b647221 */ /* 0x000fe20000010000 */
[CC--:B------:R-:W-:Y:S01]  /*1830*/  FFMA.FTZ R120, R45.reuse, R43.reuse, R120 ;  /* 0x0000002b2d787223 */ /* 0x0c0fe20000010078 */
[----:B------:R-:W-:Y:S01]  /*1840*/  FMUL.FTZ R43, R64, R43 ;  /* 0x0000002b402b7220 */ /* 0x000fe20000410000 */
[----:B------:R-:W-:Y:S01]  /*1850*/  FADD.FTZ R4, R6, R167 ;  /* 0x000000a706047221 */ /* 0x000fe20000010000 */
[----:B------:R-:W-:Y:S01]  /*1860*/  FFMA.FTZ R6, R170, R167, R9 ;  /* 0x000000a7aa067223 */ /* 0x000fe20000010009 */
[----:B------:R-:W-:Y:S01]  /*1870*/  SHF.L.U32 R42, R42, 0x10, RZ ;  /* 0x000000102a2a7819 */ /* 0x000fe200000006ff */
[----:B------:R-:W-:Y:S01]  /*1880*/  FMUL.FTZ R41, R140, R10 ;  /* 0x0000000a8c297220 */ /* 0x000fe20000410000 */
[----:B------:R-:W-:Y:S01]  /*1890*/  SHF.L.U32 R191, R44, 0x10, RZ ;  /* 0x000000102cbf7819 */ /* 0x000fe200000006ff */
[----:B------:R-:W-:Y:S01]  /*18a0*/  FADD.FTZ R4, R4, R43 ;  /* 0x0000002b04047221 */ /* 0x000fe20000010000 */
[C---:B------:R-:W-:Y:S01]  /*18b0*/  FMUL.FTZ R44, R160.reuse, R185 ;  /* 0x000000b9a02c7220 */ /* 0x040fe20000410000 */
[----:B------:R-:W-:Y:S01]  /*18c0*/  FFMA.FTZ R9, R45, R43, R6 ;  /* 0x0000002b2d097223 */ /* 0x000fe20000010006 */
[----:B------:R-:W-:Y:S01]  /*18d0*/  FADD.FTZ R110, R37, R110 ;  /* 0x0000006e256e7221 */ /* 0x000fe20000010000 */
[----:B------:R-:W-:Y:S01]  /*18e0*/  FFMA.FTZ R130, R181, R37, R130 ;  /* 0x00000025b5827223 */ /* 0x000fe20000010082 */
[----:B------:R-:W-:Y:S01]  /*18f0*/  FMUL.FTZ R39, R160, R187 ;  /* 0x000000bba0277220 */ /* 0x000fe20000410000 */
[-C--:B------:R-:W-:Y:S01]  /*1900*/  FMUL.FTZ R37, R65, R42.reuse ;  /* 0x0000002a41257220 */ /* 0x080fe20000410000 */
[----:B------:R-:W-:Y:S01]  /*1910*/  FADD.FTZ R4, R4, R41 ;  /* 0x0000002904047221 */ /* 0x000fe20000010000 */
        /* <DEDUP_REMOVED lines=8> */
[----:B------:R-:W-:Y:S01]  /*19a0*/  FMUL.FTZ R42, R160, R189 ;  /* 0x000000bda02a7220 */ /* 0x000fe20000410000 */
[----:B------:R-:W-:Y:S01]  /*19b0*/  FFMA.FTZ R7, R39, R37, R6 ;  /* 0x0000002527077223 */ /* 0x000fe20000010006 */
[----:B------:R-:W-:Y:S01]  /*19c0*/  FMUL.FTZ R26, R66, R191 ;  /* 0x000000bf421a7220 */ /* 0x000fe20000410000 */
        /* <DEDUP_REMOVED lines=53> */
.L_x_968:
[----:B------:R-:W3:Y:S01]  /*1d20*/  S2R R11, SR_CgaCtaId ;  /* 0x00000000000b7919 */ /* 0x000ee20000008800 */
[----:B------:R-:W-:Y:S01]  /*1d30*/  PLOP3.LUT P0, PT, PT, PT, PT, 0x80, 0x0 ;  /* 0x000000000000781c */ /* 0x000fe20003f0f070 */
[----:B------:R-:W4:Y:S01]  /*1d40*/  LDC.64 R20, c[0x0][0x220] ;  /* 0x00008800ff147b82 */ /* 0x000f220000000a00 */
[----:B------:R-:W-:Y:S01]  /*1d50*/  @!P4 PLOP3.LUT P0, PT, P3, PT, PT, 0x80, 0x0 ;  /* 0x000000000000c81c */ /* 0x000fe20001f0f070 */
[----:B--2---:R-:W-:Y:S01]  /*1d60*/  FADD.FTZ R25, R9, R4 ;  /* 0x0000000409197221 */ /* 0x004fe20000010000 */
[----:B------:R-:W-:Y:S01]  /*1d70*/  SHF.R.U32.HI R6, RZ, 0x5, R56 ;  /* 0x00000005ff067819 */ /* 0x000fe20000011638 */
[----:B-1----:R-:W-:Y:S01]  /*1d80*/  FADD.FTZ R24, R5, R24 ;  /* 0x0000001805187221 */ /* 0x002fe20000010000 */
[----:B------:R-:W-:Y:S01]  /*1d90*/  MOV R8, 0x400 ;  /* 0x0000040000087802 */ /* 0x000fe20000000f00 */
[----:B------:R-:W-:Y:S05]  /*1da0*/  WARPSYNC.ALL ;  /* 0x0000000000007948 */ /* 0x000fea0003800000 */
[----:B------:R-:W-:-:S04]  /*1db0*/  @!P4 LOP3.LUT R7, R6, 0x7fffffc, RZ, 0xc0, !PT ;  /* 0x07fffffc0607c812 */ /* 0x000fc800078ec0ff */
[----:B------:R-:W-:-:S04]  /*1dc0*/  @!P0 IADD3 R7, R7, 0x4, RZ ;  /* 0x0000000407078810 */ /* 0x000fc80007ffe0ff */
[----:B------:R-:W-:Y:S01]  /*1dd0*/  @!P4 LOP3.LUT R7, R7, 0x3, R6, 0xf8, !PT ;  /* 0x000000030707c812 */ /* 0x000fe200078ef806 */
[----:B----4-:R-:W-:Y:S01]  /*1de0*/  IMAD.WIDE.U32 R22, R165, 0x8, R20 ;  /* 0x00000008a5167825 */ /* 0x010fe200078e0014 */
[----:B---3--:R-:W-:-:S05]  /*1df0*/  LEA R8, R11, R8, 0x18 ;  /* 0x000000080b087211 */ /* 0x008fca00078ec0ff */
[----:B------:R-:W-:-:S05]  /*1e00*/  @!P4 IMAD R33, R7, 0x8, R8 ;  /* 0x000000080721c824 */ /* 0x000fca00078e0208 */
[----:B------:R1:W-:Y:S01]  /*1e10*/  @!P4 STS.64 [R33+0x2800], R24 ;  /* 0x002800182100c388 */ /* 0x0003e20000000a00 */
[----:B------:R-:W-:Y:S06]  /*1e20*/  BAR.SYNC.DEFER_BLOCKING 0x0 ;  /* 0x0000000000007b1d */ /* 0x000fec0000010000 */
[----:B------:R-:W2:Y:S01]  /*1e30*/  LDG.E.64 R22, desc[UR4][R22.64] ;  /* 0x0000000416167981 */ /* 0x000ea2000c1e1b00 */
[----:B0-----:R-:W-:Y:S01]  /*1e40*/  LOP3.LUT R5, R6, 0x7fffffc, RZ, 0xc0, !PT ;  /* 0x07fffffc06057812 */ /* 0x001fe200078ec0ff */
[----:B-1----:R-:W-:Y:S01]  /*1e50*/  IMAD.MOV.U32 R24, RZ, RZ, RZ ;  /* 0x000000ffff187224 */ /* 0x002fe200078e00ff */
[----:B-----5:R-:W-:-:S02]  /*1e60*/  LOP3.LUT P0, RZ, R162, 0xff, RZ, 0xc0, !PT ;  /* 0x000000ffa2ff7812 */ /* 0x020fc4000780c0ff */
[----:B------:R-:W-:Y:S02]  /*1e70*/  @!P3 IADD3 R5, R5, 0x4, RZ ;  /* 0x000000040505b810 */ /* 0x000fe40007ffe0ff */
[C---:B------:R-:W-:Y:S02]  /*1e80*/  LOP3.LUT P4, RZ, R162.reuse, 0xff00, RZ, 0xc0, !PT ;  /* 0x0000ff00a2ff7812 */ /* 0x040fe4000788c0ff */
[----:B------:R-:W-:Y:S02]  /*1e90*/  LEA R40, R5, R8, 0x3 ;  /* 0x0000000805287211 */ /* 0x000fe400078e18ff */
[----:B------:R-:W-:-:S03]  /*1ea0*/  LOP3.LUT P6, RZ, R162, 0xff000000, RZ, 0xc0, !PT ;  /* 0xff000000a2ff7812 */ /* 0x000fc600078cc0ff */
[----:B------:R-:W0:Y:S04]  /*1eb0*/  LDS.128 R4, [R40+0x2800] ;  /* 0x0028000028047984 */ /* 0x000e280000000c00 */
[----:B------:R-:W1:Y:S01]  /*1ec0*/  LDS.128 R8, [R40+0x2810] ;  /* 0x0028100028087984 */ /* 0x000e620000000c00 */
[----:B0-----:R-:W-:Y:S01]  /*1ed0*/  FADD.FTZ R185, RZ, R4 ;  /* 0x00000004ffb97221 */ /* 0x001fe20000010000 */
[----:B------:R-:W-:-:S03]  /*1ee0*/  FADD.FTZ R4, RZ, R5 ;  /* 0x00000005ff047221 */ /* 0x000fc60000010000 */
[----:B------:R-:W-:Y:S01]  /*1ef0*/  FADD.FTZ R185, R6, R185 ;  /* 0x000000b906b97221 */ /* 0x000fe20000010000 */
[----:B------:R-:W-:Y:S01]  /*1f00*/  FADD.FTZ R4, R7, R4 ;  /* 0x0000000407047221 */ /* 0x000fe20000010000 */
[----:B------:R-:W-:Y:S02]  /*1f10*/  @P2 SHF.R.U64 R6, R2, 0x10, R3 ;  /* 0x0000001002062819 */ /* 0x000fe40000001203 */
[----:B-1----:R-:W-:Y:S01]  /*1f20*/  FADD.FTZ R185, R185, R8 ;  /* 0x00000008b9b97221 */ /* 0x002fe20000010000 */
[----:B------:R-:W-:Y:S01]  /*1f30*/  FADD.FTZ R4, R4, R9 ;  /* 0x0000000904047221 */ /* 0x000fe20000010000 */
[----:B------:R-:W-:Y:S02]  /*1f40*/  @P2 SHF.L.U32 R6, R6, 0x10, RZ ;  /* 0x0000001006062819 */ /* 0x000fe400000006ff */
[----:B------:R-:W-:Y:S01]  /*1f50*/  FADD.FTZ R10, R10, R185 ;  /* 0x000000b90a0a7221 */ /* 0x000fe20000010000 */
[----:B------:R-:W-:-:S03]  /*1f60*/  FADD.FTZ R4, R11, R4 ;  /* 0x000000040b047221 */ /* 0x000fc60000010000 */
        /* <DEDUP_REMOVED lines=8> */
[----:B------:R-:W-:Y:S01]  /*1ff0*/  FFMA.FTZ R180, R180, R40, R33 ;  /* 0x00000028b4b47223 */ /* 0x000fe20000010021 */
[----:B------:R-:W-:Y:S01]  /*2000*/  FADD.FTZ R177, R177, -R0 ;  /* 0x80000000b1b17221 */ /* 0x000fe20000010000 */
[----:B------:R-:W-:Y:S01]  /*2010*/  @P2 IMAD.U32 R0, R4, 0x10000, RZ ;  /* 0x0001000004002824 */ /* 0x000fe200078e00ff */
[----:B------:R-:W-:Y:S01]  /*2020*/  @P2 MOV R4, R3 ;  /* 0x0000000300042202 */ /* 0x000fe20000000f00 */
[----:B------:R-:W-:Y:S01]  /*2030*/  FADD.FTZ R5, R182, -R175 ;  /* 0x800000afb6057221 */ /* 0x000fe20000010000 */
[----:B------:R-:W-:Y:S01]  /*2040*/  FMUL.FTZ R177, R160, R177 ;  /* 0x000000b1a0b17220 */ /* 0x000fe20000410000 */
[----:B------:R-:W-:Y:S01]  /*2050*/  HFMA2.MMA R175, -RZ, RZ, 0, 0 ;  /* 0x00000000ffaf7435 */ /* 0x000fe200000001ff */
[----:B------:R-:W-:Y:S01]  /*2060*/  @P2 SHF.L.U32 R8, R4, 0x10, RZ ;  /* 0x0000001004082819 */ /* 0x000fe200000006ff */
[----:B------:R-:W-:Y:S01]  /*2070*/  FMUL.FTZ R5, R160, R5 ;  /* 0x00000005a0057220 */ /* 0x000fe20000410000 */
[----:B------:R-:W-:Y:S01]  /*2080*/  @P2 FADD.FTZ R177, R177, R0 ;  /* 0x00000000b1b12221 */ /* 0x000fe20000010000 */
[----:B------:R-:W-:Y:S01]  /*2090*/  FADD.FTZ R181, R184, -R181 ;  /* 0x800000b5b8b57221 */ /* 0x000fe20000010000 */
[----:B------:R-:W-:Y:S01]  /*20a0*/  FADD.FTZ R183, R183, -R180 ;  /* 0x800000b4b7b77221 */ /* 0x000fe20000010000 */
[----:B------:R-:W-:-:S02]  /*20b0*/  @P2 FADD.FTZ R5, R5, R6 ;  /* 0x0000000605052221 */ /* 0x000fc40000010000 */
[C---:B------:R-:W-:Y:S01]  /*20c0*/  FMUL.FTZ R181, R160.reuse, R181 ;  /* 0x000000b5a0b57220 */ /* 0x040fe20000410000 */
[----:B------:R-:W-:-:S03]  /*20d0*/  FMUL.FTZ R183, R160, R183 ;  /* 0x000000b7a0b77220 */ /* 0x000fc60000410000 */
[----:B------:R-:W-:Y:S01]  /*20e0*/  @P2 FADD.FTZ R181, R181, R8 ;  /* 0x00000008b5b52221 */ /* 0x000fe20000010000 */
[----:B------:R-:W-:Y:S01]  /*20f0*/  HFMA2.MMA R8, -RZ, RZ, 0, 0 ;  /* 0x00000000ff087435 */ /* 0x000fe200000001ff */
[----:B--2---:R-:W-:-:S04]  /*2100*/  @P0 MOV R0, R22 ;  /* 0x0000001600000202 */ /* 0x004fc80000000f00 */
[----:B------:R-:W-:Y:S01]  /*2110*/  @P0 SHF.L.U32 R4, R0, 0x10, RZ ;  /* 0x0000001000040819 */ /* 0x000fe200000006ff */
[----:B------:R-:W-:-:S04]  /*2120*/  FMUL.FTZ R0, R177, R36 ;  /* 0x00000024b1007220 */ /* 0x000fc80000410000 */
[----:B------:R-:W-:Y:S01]  /*2130*/  FMUL.FTZ R7, R0, UR13 ;  /* 0x0000000d00077c20 */ /* 0x000fe20008410000 */
[----:B------:R-:W-:-:S03]  /*2140*/  FMUL.FTZ R0, R5, R36 ;  /* 0x0000002405007220 */ /* 0x000fc60000410000 */
[----:B------:R-:W-:Y:S01]  /*2150*/  @P0 FMUL.FTZ R175, R7, R4 ;  /* 0x0000000407af0220 */ /* 0x000fe20000410000 */
[----:B------:R-:W-:Y:S01]  /*2160*/  @P2 SHF.R.U32.HI R4, RZ, 0x10, R3 ;  /* 0x00000010ff042819 */ /* 0x000fe20000011603 */
[----:B------:R-:W-:Y:S01]  /*2170*/  @P0 FMUL.FTZ R24, R68, R7 ;  /* 0x0000000744180220 */ /* 0x000fe20000410000 */
[----:B------:R-:W-:Y:S01]  /*2180*/  ISETP.NE.U32.AND P0, PT, RZ, UR14, PT ;  /* 0x0000000eff007c0c */ /* 0x000fe2000bf05070 */
[----:B------:R-:W-:Y:S01]  /*2190*/  FMUL.FTZ R185, R0, UR13 ;  /* 0x0000000d00b97c20 */ /* 0x000fe20008410000 */
[----:B------:R-:W-:Y:S01]  /*21a0*/  FMUL.FTZ R0, R181, R36 ;  /* 0x00000024b5007220 */ /* 0x000fe20000410000 */
[----:B------:R-:W-:Y:S01]  /*21b0*/  @P2 IMAD.U32 R4, R4, 0x10000, RZ ;  /* 0x0001000004042824 */ /* 0x000fe200078e00ff */
[----:B------:R-:W-:Y:S02]  /*21c0*/  ISETP.NE.AND.EX P0, PT, RZ, UR15, PT, P0 ;  /* 0x0000000fff007c0c */ /* 0x000fe4000bf05300 */
[----:B------:R-:W-:Y:S01]  /*21d0*/  CS2R R6, SRZ ;  /* 0x0000000000067805 */ /* 0x000fe2000001ff00 */
[----:B------:R-:W-:Y:S01]  /*21e0*/  FMUL.FTZ R180, R0, UR13 ;  /* 0x0000000d00b47c20 */ /* 0x000fe20008410000 */
[----:B------:R-:W-:Y:S01]  /*21f0*/  @P2 FADD.FTZ R183, R183, R4 ;  /* 0x00000004b7b72221 */ /* 0x000fe20000010000 */
[----:B------:R-:W-:-:S02]  /*2200*/  @P4 FMUL.FTZ R6, R144, R185 ;  /* 0x000000b990064220 */ /* 0x000fc40000410000 */
[----:B------:R-:W-:Y:S01]  /*2210*/  @P5 FMUL.FTZ R7, R69, R180 ;  /* 0x000000b445075220 */ /* 0x000fe20000410000 */
[----:B------:R-:W-:Y:S01]  /*2220*/  FMUL.FTZ R0, R183, R36 ;  /* 0x00000024b7007220 */ /* 0x000fe20000410000 */
[----:B------:R0:W1:Y:S03]  /*2230*/  F2F.BF16.F32 R9, R6 ;  /* 0x0000000600097304 */ /* 0x0000660000202000 */
[----:B------:R-:W-:Y:S01]  /*2240*/  FMUL.FTZ R182, R0, UR13 ;  /* 0x0000000d00b67c20 */ /* 0x000fe20008410000 */
[----:B------:R-:W-:Y:S01]  /*2250*/  @P0 F2FP.BF16.F32.PACK_AB R162, RZ, R5 ;  /* 0x00000005ffa2023e */ /* 0x000fe200000010ff */
[----:B------:R-:W2:Y:S02]  /*2260*/  @P0 LDC.64 R10, c[0x0][0x308] ;  /* 0x0000c200ff0a0b82 */ /* 0x000ea40000000a00 */
[----:B------:R-:W-:Y:S01]  /*2270*/  @P6 FMUL.FTZ R8, R145, R182 ;  /* 0x000000b691086220 */ /* 0x000fe20000410000 */
[----:B------:R3:W-:Y:S01]  /*2280*/  F2F.BF16.F32 R0, R7 ;  /* 0x0000000700007304 */ /* 0x0007e20000202000 */
[----:B------:R-:W-:-:S02]  /*2290*/  @P0 PRMT R55, R162, 0x7610, R55 ;  /* 0x00007610a2370816 */ /* 0x000fc40000000037 */
[----:B------:R-:W-:Y:S02]  /*22a0*/  @P0 F2FP.BF16.F32.PACK_AB R162, RZ, R181 ;  /* 0x000000b5ffa2023e */ /* 0x000fe400000010ff */
[----:B------:R-:W-:Y:S01]  /*22b0*/  @P0 F2FP.BF16.F32.PACK_AB R183, RZ, R183 ;  /* 0x000000b7ffb7023e */ /* 0x000fe200000010ff */
[----:B------:R-:W4:Y:S01]  /*22c0*/  LDC.64 R4, c[0x0][0x2f8] ;  /* 0x0000be00ff047b82 */ /* 0x000f220000000a00 */
[----:B0-----:R-:W-:Y:S01]  /*22d0*/  @P0 LOP3.LUT R6, R55, 0xffff, RZ, 0xc0, !PT ;  /* 0x0000ffff37060812 */ /* 0x001fe200078ec0ff */
[----:B------:R1:W0:Y:S01]  /*22e0*/  F2F.BF16.F32 R25, R8 ;  /* 0x0000000800197304 */ /* 0x0002220000202000 */
[----:B------:R-:W-:Y:S02]  /*22f0*/  @P0 F2FP.BF16.F32.PACK_AB R177, RZ, R177 ;  /* 0x000000b1ffb1023e */ /* 0x000fe400000010ff */
[----:B------:R-:W-:Y:S01]  /*2300*/  @P0 PRMT R54, R162, 0x7610, R54 ;  /* 0x00007610a2360816 */ /* 0x000fe20000000036 */
[----:B---3--:R-:W-:Y:S01]  /*2310*/  @P0 IMAD.WIDE.U32 R6, R6, 0x10000, RZ ;  /* 0x0001000006060825 */ /* 0x008fe200078e00ff */
[----:B------:R-:W-:-:S02]  /*2320*/  @P0 PRMT R53, R183, 0x7610, R53 ;  /* 0x00007610b7350816 */ /* 0x000fc40000000035 */
[----:B------:R-:W-:Y:S01]  /*2330*/  @P0 PRMT R52, R177, 0x7610, R52 ;  /* 0x00007610b1340816 */ /* 0x000fe20000000034 */
[----:B------:R4:W3:Y:S01]  /*2340*/  F2F.BF16.F32 R181, R24 ;  /* 0x0000001800b57304 */ /* 0x0008e20000202000 */
[----:B-1----:R-:W-:Y:S01]  /*2350*/  IMAD.WIDE.U32 R8, R9, 0x10000, RZ ;  /* 0x0001000009087825 */ /* 0x002fe200078e00ff */
[----:B------:R-:W-:Y:S02]  /*2360*/  @P0 PRMT R177, R54, 0x5410, R53 ;  /* 0x0000541036b10816 */ /* 0x000fe40000000035 */
[----:B------:R-:W-:Y:S02]  /*2370*/  @P0 LOP3.LUT R6, R6, 0xffff, R52, 0xf8, !PT ;  /* 0x0000ffff06060812 */ /* 0x000fe400078ef834 */
[----:B------:R-:W-:Y:S01]  /*2380*/  @P0 LOP3.LUT R7, R177, R7, RZ, 0xfc, !PT ;  /* 0x00000007b1070212 */ /* 0x000fe200078efcff */
[----:B--2---:R-:W-:Y:S01]  /*2390*/  @P0 IMAD.WIDE.U32 R10, R165, 0x8, R10 ;  /* 0x00000008a50a0825 */ /* 0x004fe200078e000a */
[----:B0-----:R-:W-:-:S04]  /*23a0*/  SHF.L.U32 R25, R25, 0x10, RZ ;  /* 0x0000001019197819 */ /* 0x001fc800000006ff */
[----:B------:R-:W-:Y:S01]  /*23b0*/  LOP3.LUT R9, R9, R25, R0, 0xfe, !PT ;  /* 0x0000001909097212 */ /* 0x000fe200078efe00 */
[----:B------:R0:W-:Y:S01]  /*23c0*/  @P0 STG.E.64 desc[UR4][R10.64], R6 ;  /* 0x000000060a000986 */ /* 0x0001e2000c101b04 */
[----:B----4-:R-:W-:Y:S01]  /*23d0*/  IMAD.WIDE.U32 R24, R165, 0x8, R4 ;  /* 0x00000008a5187825 */ /* 0x010fe200078e0004 */
[----:B---3--:R-:W-:-:S03]  /*23e0*/  LOP3.LUT R8, R8, R181, RZ, 0xfc, !PT ;  /* 0x000000b508087212 */ /* 0x008fc600078efcff */
[----:B------:R-:W-:Y:S02]  /*23f0*/  IMAD.WIDE.U32 R4, R163, 0x8, R20 ;  /* 0x00000008a3047825 */ /* 0x000fe400078e0014 */
[----:B------:R1:W-:Y:S04]  /*2400*/  STG.E.64 desc[UR4][R24.64], R8 ;  /* 0x0000000818007986 */ /* 0x0003e8000c101b04 */
[----:B------:R-:W2:Y:S01]  /*2410*/  LDG.E.64 R4, desc[UR4][R4.64] ;  /* 0x0000000404047981 */ /* 0x000ea2000c1e1b00 */
[----:B------:R-:W-:Y:S01]  /*2420*/  @P4 SHF.R.U64 R0, R22, 0x10, R23 ;  /* 0x0000001016004819 */ /* 0x000fe20000001217 */
[-CC-:B------:R-:W-:Y:S01]  /*2430*/  FFMA.FTZ R169, R169, R40.reuse, R33.reuse ;  /* 0x00000028a9a97223 */ /* 0x180fe20000010021 */
[----:B------:R-:W-:Y:S01]  /*2440*/  MOV R165, RZ ;  /* 0x000000ff00a57202 */ /* 0x000fe20000000f00 */
[-CC-:B------:R-:W-:Y:S01]  /*2450*/  FFMA.FTZ R171, R171, R40.reuse, R33.reuse ;  /* 0x00000028abab7223 */ /* 0x180fe20000010021 */
[----:B------:R-:W-:Y:S01]  /*2460*/  FFMA.FTZ R172, R172, R40, R33 ;  /* 0x00000028acac7223 */ /* 0x000fe20000010021 */
[----:B------:R-:W-:-:S02]  /*2470*/  @P4 IMAD.U32 R0, R0, 0x10000, RZ ;  /* 0x0001000000004824 */ /* 0x000fc400078e00ff */
[----:B------:R-:W-:Y:S01]  /*2480*/  FADD.FTZ R169, R174, -R169 ;  /* 0x800000a9aea97221 */ /* 0x000fe20000010000 */
[----:B0-----:R-:W-:Y:S01]  /*2490*/  @P2 MOV R7, R13 ;  /* 0x0000000d00072202 */ /* 0x001fe20000000f00 */
[----:B------:R-:W-:Y:S01]  /*24a0*/  FADD.FTZ R171, R178, -R171 ;  /* 0x800000abb2ab7221 */ /* 0x000fe20000010000 */
[----:B------:R-:W-:Y:S01]  /*24b0*/  @P4 FMUL.FTZ R165, R185, R0 ;  /* 0x00000000b9a54220 */ /* 0x000fe20000410000 */
[----:B------:R-:W-:Y:S01]  /*24c0*/  @P2 MOV R0, R12 ;  /* 0x0000000c00002202 */ /* 0x000fe20000000f00 */
[----:B------:R-:W-:Y:S01]  /*24d0*/  FADD.FTZ R173, R173, -R172 ;  /* 0x800000acadad7221 */ /* 0x000fe20000010000 */
[----:B------:R-:W-:Y:S01]  /*24e0*/  LOP3.LUT P4, RZ, R46, 0xff, RZ, 0xc0, !PT ;  /* 0x000000ff2eff7812 */ /* 0x000fe2000788c0ff */
[----:B------:R-:W-:Y:S01]  /*24f0*/  FMUL.FTZ R11, R160, R169 ;  /* 0x000000a9a00b7220 */ /* 0x000fe20000410000 */
[----:B------:R-:W-:Y:S01]  /*2500*/  @P2 SHF.R.U64 R6, R12, 0x10, R13 ;  /* 0x000000100c062819 */ /* 0x000fe2000000120d */
[----:B------:R-:W-:Y:S01]  /*2510*/  FMUL.FTZ R171, R160, R171 ;  /* 0x000000aba0ab7220 */ /* 0x000fe20000410000 */
[----:B------:R-:W-:Y:S01]  /*2520*/  @P2 SHF.L.U32 R0, R0, 0x10, RZ ;  /* 0x0000001000002819 */ /* 0x000fe200000006ff */
[----:B------:R-:W-:Y:S01]  /*2530*/  FMUL.FTZ R173, R160, R173 ;  /* 0x000000ada0ad7220 */ /* 0x000fe20000410000 */
[----:B-1----:R-:W-:Y:S01]  /*2540*/  @P2 SHF.L.U32 R8, R7, 0x10, RZ ;  /* 0x0000001007082819 */ /* 0x002fe200000006ff */
[----:B------:R-:W-:Y:S01]  /*2550*/  @P2 IMAD.U32 R6, R6, 0x10000, RZ ;  /* 0x0001000006062824 */ /* 0x000fe200078e00ff */
[----:B------:R-:W-:Y:S01]  /*2560*/  @P6 SHF.R.U32.HI R7, RZ, 0x10, R23 ;  /* 0x00000010ff076819 */ /* 0x000fe20000011617 */
[----:B------:R-:W-:Y:S01]  /*2570*/  @P2 FADD.FTZ R11, R11, R0 ;  /* 0x000000000b0b2221 */ /* 0x000fe20000010000 */
[----:B------:R-:W-:Y:S01]  /*2580*/  HFMA2.MMA R162, -RZ, RZ, 0, 0 ;  /* 0x00000000ffa27435 */ /* 0x000fe200000001ff */
[----:B------:R-:W-:Y:S01]  /*2590*/  @P2 FADD.FTZ R171, R171, R8 ;  /* 0x00000008abab2221 */ /* 0x000fe20000010000 */
[----:B------:R-:W-:Y:S01]  /*25a0*/  @P2 FADD.FTZ R173, R173, R6 ;  /* 0x00000006adad2221 */ /* 0x000fe20000010000 */
[----:B------:R-:W-:Y:S01]  /*25b0*/  FMUL.FTZ R8, R11, R36 ;  /* 0x000000240b087220 */ /* 0x000fe20000410000 */
[----:B------:R-:W-:Y:S01]  /*25c0*/  @P5 MOV R6, R23 ;  /* 0x0000001700065202 */ /* 0x000fe20000000f00 */
[----:B------:R-:W-:Y:S01]  /*25d0*/  FFMA.FTZ R176, R176, R40, R33 ;  /* 0x00000028b0b07223 */ /* 0x000fe20000010021 */
[----:B------:R-:W-:Y:S01]  /*25e0*/  CS2R R24, SRZ ;  /* 0x0000000000187805 */ /* 0x000fe2000001ff00 */
[----:B------:R-:W-:Y:S01]  /*25f0*/  FMUL.FTZ R23, R8, UR13 ;  /* 0x0000000d08177c20 */ /* 0x000fe20008410000 */
[----:B------:R-:W-:Y:S01]  /*2600*/  @P5 SHF.L.U32 R6, R6, 0x10, RZ ;  /* 0x0000001006065819 */ /* 0x000fe200000006ff */
[----:B------:R-:W-:Y:S01]  /*2610*/  FADD.FTZ R179, R179, -R176 ;  /* 0x800000b0b3b37221 */ /* 0x000fe20000010000 */
[----:B------:R-:W-:Y:S01]  /*2620*/  @P2 SHF.R.U32.HI R10, RZ, 0x10, R13 ;  /* 0x00000010ff0a2819 */ /* 0x000fe2000001160d */
[----:B------:R-:W-:Y:S01]  /*2630*/  @P4 FMUL.FTZ R24, R70, R23 ;  /* 0x0000001746184220 */ /* 0x000fe20000410000 */
[----:B------:R-:W-:Y:S01]  /*2640*/  MOV R0, RZ ;  /* 0x000000ff00007202 */ /* 0x000fe20000000f00 */
[----:B------:R-:W-:Y:S01]  /*2650*/  @P5 FMUL.FTZ R162, R180, R6 ;  /* 0x00000006b4a25220 */ /* 0x000fe20000410000 */
[-C--:B------:R-:W-:Y:S01]  /*2660*/  FMUL.FTZ R6, R173, R36.reuse ;  /* 0x00000024ad067220 */ /* 0x080fe20000410000 */
[----:B------:R-:W-:Y:S01]  /*2670*/  @P2 SHF.L.U32 R10, R10, 0x10, RZ ;  /* 0x000000100a0a2819 */ /* 0x000fe200000006ff */
[----:B------:R-:W-:Y:S01]  /*2680*/  FMUL.FTZ R179, R160, R179 ;  /* 0x000000b3a0b37220 */ /* 0x000fe20000410000 */
[----:B------:R-:W-:Y:S01]  /*2690*/  LOP3.LUT P5, RZ, R46, 0xff00, RZ, 0xc0, !PT ;  /* 0x0000ff002eff7812 */ /* 0x000fe200078ac0ff */
[----:B------:R-:W-:Y:S01]  /*26a0*/  FMUL.FTZ R177, R6, UR13 ;  /* 0x0000000d06b17c20 */ /* 0x000fe20008410000 */
[----:B------:R-:W-:Y:S01]  /*26b0*/  FMUL.FTZ R6, R171, R36 ;  /* 0x00000024ab067220 */ /* 0x000fe20000410000 */
[----:B------:R-:W-:-:S02]  /*26c0*/  @P6 IMAD.U32 R7, R7, 0x10000, RZ ;  /* 0x0001000007076824 */ /* 0x000fc400078e00ff */
[----:B------:R-:W-:Y:S01]  /*26d0*/  @P2 FADD.FTZ R179, R179, R10 ;  /* 0x0000000ab3b32221 */ /* 0x000fe20000010000 */
[----:B------:R-:W-:Y:S02]  /*26e0*/  IMAD.MOV.U32 R169, RZ, RZ, RZ ;  /* 0x000000ffffa97224 */ /* 0x000fe400078e00ff */
[----:B------:R-:W-:Y:S01]  /*26f0*/  FMUL.FTZ R172, R6, UR13 ;  /* 0x0000000d06ac7c20 */ /* 0x000fe20008410000 */
[----:B------:R-:W-:Y:S01]  /*2700*/  @P6 FMUL.FTZ R169, R182, R7 ;  /* 0x00000007b6a96220 */ /* 0x000fe20000410000 */
[----:B------:R-:W-:Y:S01]  /*2710*/  FMUL.FTZ R6, R179, R36 ;  /* 0x00000024b3067220 */ /* 0x000fe20000410000 */
[----:B------:R-:W-:Y:S01]  /*2720*/  LOP3.LUT P6, RZ, R46, 0xff0000, RZ, 0xc0, !PT ;  /* 0x00ff00002eff7812 */ /* 0x000fe200078cc0ff */
[----:B------:R-:W-:Y:S01]  /*2730*/  HFMA2.MMA R7, -RZ, RZ, 0, 0 ;  /* 0x00000000ff077435 */ /* 0x000fe200000001ff */
[----:B------:R-:W-:Y:S01]  /*2740*/  @P0 F2FP.BF16.F32.PACK_AB R173, RZ, R173 ;  /* 0x000000adffad023e */ /* 0x000fe200000010ff */
[----:B------:R-:W-:Y:S01]  /*2750*/  FMUL.FTZ R174, R6, UR13 ;  /* 0x0000000d06ae7c20 */ /* 0x000fe20008410000 */
[----:B------:R-:W-:Y:S01]  /*2760*/  IMAD.MOV.U32 R10, RZ, RZ, RZ ;  /* 0x000000ffff0a7224 */ /* 0x000fe200078e00ff */
[----:B------:R-:W-:-:S02]  /*2770*/  @P0 F2FP.BF16.F32.PACK_AB R179, RZ, R179 ;  /* 0x000000b3ffb3023e */ /* 0x000fc400000010ff */
[----:B------:R-:W-:Y:S01]  /*2780*/  @P5 FMUL.FTZ R7, R146, R177 ;  /* 0x000000b192075220 */ /* 0x000fe20000410000 */
[----:B------:R-:W-:Y:S02]  /*2790*/  @P0 PRMT R55, R173, 0x7610, R55 ;  /* 0x00007610ad370816 */ /* 0x000fe40000000037 */
[----:B------:R-:W-:Y:S02]  /*27a0*/  @P0 F2FP.BF16.F32.PACK_AB R173, RZ, R171 ;  /* 0x000000abffad023e */ /* 0x000fe400000010ff */
[----:B------:R-:W-:Y:S01]  /*27b0*/  F2F.BF16.F32 R171, R24 ;  /* 0x0000001800ab7304 */ /* 0x000fe20000202000 */
[----:B------:R-:W-:Y:S01]  /*27c0*/  @P6 FMUL.FTZ R10, R71, R172 ;  /* 0x000000ac470a6220 */ /* 0x000fe20000410000 */
[----:B------:R-:W-:Y:S02]  /*27d0*/  @P0 LOP3.LUT R6, R55, 0xffff, RZ, 0xc0, !PT ;  /* 0x0000ffff37060812 */ /* 0x000fe400078ec0ff */
[----:B------:R-:W-:Y:S02]  /*27e0*/  @P0 PRMT R54, R173, 0x7610, R54 ;  /* 0x00007610ad360816 */ /* 0x000fe40000000036 */
[----:B------:R-:W-:-:S02]  /*27f0*/  @P0 PRMT R53, R179, 0x7610, R53 ;  /* 0x00007610b3350816 */ /* 0x000fc40000000035 */
[----:B------:R-:W0:Y:S01]  /*2800*/  F2F.BF16.F32 R7, R7 ;  /* 0x0000000700077304 */ /* 0x000e220000202000 */
[----:B------:R-:W-:Y:S02]  /*2810*/  @P0 F2FP.BF16.F32.PACK_AB R176, RZ, R11 ;  /* 0x0000000bffb0023e */ /* 0x000fe400000010ff */
[----:B------:R-:W-:Y:S02]  /*2820*/  @P0 PRMT R173, R54, 0x5410, R53 ;  /* 0x0000541036ad0816 */ /* 0x000fe40000000035 */
[----:B------:R-:W-:Y:S02]  /*2830*/  @P0 PRMT R52, R176, 0x7610, R52 ;  /* 0x00007610b0340816 */ /* 0x000fe40000000034 */
[----:B--2---:R-:W-:-:S04]  /*2840*/  @P4 MOV R9, R4 ;  /* 0x0000000400094202 */ /* 0x004fc80000000f00 */
[----:B------:R-:W-:-:S05]  /*2850*/  @P4 SHF.L.U32 R8, R9, 0x10, RZ ;  /* 0x0000001009084819 */ /* 0x000fca00000006ff */
[----:B------:R-:W-:Y:S01]  /*2860*/  @P4 FMUL.FTZ R0, R23, R8 ;  /* 0x0000000817004220 */ /* 0x000fe20000410000 */
[C---:B------:R-:W-:Y:S01]  /*2870*/  LEA R8, P4, R163.reuse, UR16, 0x3 ;  /* 0x00000010a3087c11 */ /* 0x040fe2000f8818ff */
[----:B------:R-:W1:Y:S03]  /*2880*/  @P0 LDC.64 R22, c[0x0][0x308] ;  /* 0x0000c200ff160b82 */ /* 0x000e660000000a00 */
[----:B------:R-:W-:Y:S02]  /*2890*/  LEA.HI.X R9, R163, UR17, RZ, 0x3, P4 ;  /* 0x00000011a3097c11 */ /* 0x000fe4000a0f1cff */
[----:B------:R-:W-:Y:S02]  /*28a0*/  LOP3.LUT P4, RZ, R46, 0xff000000, RZ, 0xc0, !PT ;  /* 0xff0000002eff7812 */ /* 0x000fe4000788c0ff */
[----:B------:R2:W-:Y:S02]  /*28b0*/  F2F.BF16.F32 R46, R10 ;  /* 0x0000000a002e7304 */ /* 0x0005e40000202000 */
[----:B--2---:R-:W-:-:S09]  /*28c0*/  @P0 IMAD.WIDE.U32 R10, R6, 0x10000, RZ ;  /* 0x00010000060a0825 */ /* 0x004fd200078e00ff */
[----:B------:R-:W-:Y:S01]  /*28d0*/  @P4 FMUL.FTZ R25, R147, R174 ;  /* 0x000000ae93194220 */ /* 0x000fe20000410000 */
[----:B0-----:R-:W-:Y:S01]  /*28e0*/  IMAD.WIDE.U32 R6, R7, 0x10000, RZ ;  /* 0x0001000007067825 */ /* 0x001fe200078e00ff */
[----:B------:R-:W-:Y:S02]  /*28f0*/  @P0 LOP3.LUT R11, R173, R11, RZ, 0xfc, !PT ;  /* 0x0000000bad0b0212 */ /* 0x000fe400078efcff */
[----:B------:R-:W-:Y:S02]  /*2900*/  @P0 LOP3.LUT R10, R10, 0xffff, R52, 0xf8, !PT ;  /* 0x0000ffff0a0a0812 */ /* 0x000fe400078ef834 */
[----:B------:R-:W0:Y:S01]  /*2910*/  F2F.BF16.F32 R25, R25 ;  /* 0x0000001900197304 */ /* 0x000e220000202000 */
[----:B-1----:R-:W-:Y:S01]  /*2920*/  @P0 IMAD.WIDE.U32 R22, R163, 0x8, R22 ;  /* 0x00000008a3160825 */ /* 0x002fe200078e0016 */
[----:B------:R-:W-:-:S04]  /*2930*/  LOP3.LUT R24, R6, R171, RZ, 0xfc, !PT ;  /* 0x000000ab06187212 */ /* 0x000fc800078efcff */
[----:B------:R-:W-:Y:S01]  /*2940*/  @P0 STG.E.64 desc[UR4][R22.64], R10 ;  /* 0x0000000a16000986 */ /* 0x000fe2000c101b04 */
[----:B0-----:R-:W-:-:S04]  /*2950*/  SHF.L.U32 R25, R25, 0x10, RZ ;  /* 0x0000001019197819 */ /* 0x001fc800000006ff */
[----:B------:R-:W-:Y:S01]  /*2960*/  LOP3.LUT R25, R7, R25, R46, 0xfe, !PT ;  /* 0x0000001907197212 */ /* 0x000fe200078efe2e */
[----:B------:R-:W-:Y:S01]  /*2970*/  IMAD.WIDE.U32 R6, R161, 0x8, R20 ;  /* 0x00000008a1067825 */ /* 0x000fe200078e0014 */
[----:B------:R-:W-:-:S03]  /*2980*/  @P5 SHF.R.U64 R4, R4, 0x10, R5 ;  /* 0x0000001004045819 */ /* 0x000fc60000001205 */
[-CC-:B------:R-:W-:Y:S01]  /*2990*/  FFMA.FTZ R47, R47, R40.reuse, R33.reuse ;  /* 0x000000282f2f7223 */ /* 0x180fe20000010021 */
[----:B------:R-:W-:Y:S01]  /*29a0*/  MOV R163, RZ ;  /* 0x000000ff00a37202 */ /* 0x000fe20000000f00 */
[----:B------:R0:W-:Y:S01]  /*29b0*/  STG.E.64 desc[UR4][R8.64], R24 ;  /* 0x0000001808007986 */ /* 0x0001e2000c101b04 */
[-CC-:B------:R-:W-:Y:S01]  /*29c0*/  FFMA.FTZ R164, R164, R40.reuse, R33.reuse ;  /* 0x00000028a4a47223 */ /* 0x180fe20000010021 */
[-CC-:B------:R-:W-:Y:S01]  /*29d0*/  FFMA.FTZ R49, R49, R40.reuse, R33.reuse ;  /* 0x0000002831317223 */ /* 0x180fe20000010021 */
[----:B------:R-:W-:Y:S01]  /*29e0*/  FFMA.FTZ R170, R170, R40, R33 ;  /* 0x00000028aaaa7223 */ /* 0x000fe20000010021 */
[----:B------:R-:W2:Y:S01]  /*29f0*/  LDG.E.64 R6, desc[UR4][R6.64] ;  /* 0x0000000406067981 */ /* 0x000ea2000c1e1b00 */
[----:B------:R-:W-:Y:S01]  /*2a00*/  @P5 SHF.L.U32 R4, R4, 0x10, RZ ;  /* 0x0000001004045819 */ /* 0x000fe200000006ff */
[----:B------:R-:W-:Y:S01]  /*2a10*/  FADD.FTZ R47, R166, -R47 ;  /* 0x8000002fa62f7221 */ /* 0x000fe20000010000 */
[----:B------:R-:W-:Y:S01]  /*2a20*/  FADD.FTZ R51, R51, -R164 ;  /* 0x800000a433337221 */ /* 0x000fe20000010000 */
[----:B------:R-:W-:Y:S01]  /*2a30*/  FADD.FTZ R49, R168, -R49 ;  /* 0x80000031a8317221 */ /* 0x000fe20000010000 */
[----:B------:R-:W-:Y:S01]  /*2a40*/  HFMA2.MMA R166, -RZ, RZ, 0, 0 ;  /* 0x00000000ffa67435 */ /* 0x000fe200000001ff */
[----:B------:R-:W-:Y:S01]  /*2a50*/  @P5 FMUL.FTZ R163, R177, R4 ;  /* 0x00000004b1a35220 */ /* 0x000fe20000410000 */
[----:B------:R-:W-:Y:S01]  /*2a60*/  @P2 IMAD.MOV.U32 R4, RZ, RZ, R14 ;  /* 0x000000ffff042224 */ /* 0x000fe200078e000e */
[----:B------:R-:W-:Y:S01]  /*2a70*/  LOP3.LUT P5, RZ, R48, 0xff, RZ, 0xc0, !PT ;  /* 0x000000ff30ff7812 */ /* 0x000fe200078ac0ff */
[----:B------:R-:W-:Y:S01]  /*2a80*/  FMUL.FTZ R47, R160, R47 ;  /* 0x0000002fa02f7220 */ /* 0x000fe20000410000 */
[----:B0-----:R-:W-:Y:S01]  /*2a90*/  @P2 SHF.R.U64 R8, R14, 0x10, R15 ;  /* 0x000000100e082819 */ /* 0x001fe2000000120f */
[----:B------:R-:W-:Y:S01]  /*2aa0*/  FMUL.FTZ R51, R160, R51 ;  /* 0x00000033a0337220 */ /* 0x000fe20000410000 */
[----:B------:R-:W-:Y:S01]  /*2ab0*/  @P2 SHF.L.U32 R4, R4, 0x10, RZ ;  /* 0x0000001004042819 */ /* 0x000fe200000006ff */
[----:B------:R-:W-:Y:S01]  /*2ac0*/  FMUL.FTZ R49, R160, R49 ;  /* 0x00000031a0317220 */ /* 0x000fe20000410000 */
[----:B------:R-:W-:-:S02]  /*2ad0*/  @P2 SHF.L.U32 R8, R8, 0x10, RZ ;  /* 0x0000001008082819 */ /* 0x000fc400000006ff */
[----:B------:R-:W-:Y:S02]  /*2ae0*/  CS2R R24, SRZ ;  /* 0x0000000000187805 */ /* 0x000fe4000001ff00 */
[----:B------:R-:W-:Y:S01]  /*2af0*/  @P2 MOV R9, R15 ;  /* 0x0000000f00092202 */ /* 0x000fe20000000f00 */
[----:B------:R-:W-:Y:S01]  /*2b00*/  @P2 FADD.FTZ R47, R47, R4 ;  /* 0x000000042f2f2221 */ /* 0x000fe20000010000 */
[----:B------:R-:W-:Y:S01]  /*2b10*/  @P4 SHF.R.U32.HI R4, RZ, 0x10, R5 ;  /* 0x00000010ff044819 */ /* 0x000fe20000011605 */
[----:B------:R-:W-:Y:S01]  /*2b20*/  @P2 FADD.FTZ R51, R51, R8 ;  /* 0x0000000833332221 */ /* 0x000fe20000010000 */
[----:B------:R-:W-:Y:S01]  /*2b30*/  @P6 MOV R8, R5 ;  /* 0x0000000500086202 */ /* 0x000fe20000000f00 */
[----:B------:R-:W-:Y:S02]  /*2b40*/  @P2 IMAD.U32 R10, R9, 0x10000, RZ ;  /* 0x00010000090a2824 */ /* 0x000fe400078e00ff */
[----:B------:R-:W-:Y:S01]  /*2b50*/  FMUL.FTZ R5, R47, R36 ;  /* 0x000000242f057220 */ /* 0x000fe20000410000 */
[----:B------:R-:W-:Y:S01]  /*2b60*/  @P4 SHF.L.U32 R4, R4, 0x10, RZ ;  /* 0x0000001004044819 */ /* 0x000fe200000006ff */
[----:B------:R-:W-:-:S02]  /*2b70*/  IMAD.MOV.U32 R46, RZ, RZ, RZ ;  /* 0x000000ffff2e7224 */ /* 0x000fc400078e00ff */
[----:B------:R-:W-:Y:S01]  /*2b80*/  @P2 FADD.FTZ R49, R49, R10 ;  /* 0x0000000a31312221 */ /* 0x000fe20000010000 */
[----:B------:R-:W-:Y:S01]  /*2b90*/  FMUL.FTZ R10, R5, UR13 ;  /* 0x0000000d050a7c20 */ /* 0x000fe20008410000 */
[----:B------:R-:W-:Y:S01]  /*2ba0*/  @P6 SHF.L.U32 R8, R8, 0x10, RZ ;  /* 0x0000001008086819 */ /* 0x000fe200000006ff */
[----:B------:R-:W-:Y:S01]  /*2bb0*/  FADD.FTZ R167, R167, -R170 ;  /* 0x800000aaa7a77221 */ /* 0x000fe20000010000 */
[----:B------:R-:W-:Y:S01]  /*2bc0*/  MOV R164, RZ ;  /* 0x000000ff00a47202 */ /* 0x000fe20000000f00 */
[----:B------:R-:W-:Y:S01]  /*2bd0*/  @P5 FMUL.FTZ R24, R72, R10 ;  /* 0x0000000a48185220 */ /* 0x000fe20000410000 */
[----:B------:R-:W-:Y:S01]  /*2be0*/  @P4 FMUL.FTZ R164, R174, R4 ;  /* 0x00000004aea44220 */ /* 0x000fe20000410000 */
[----:B------:R-:W-:Y:S01]  /*2bf0*/  @P6 FMUL.FTZ R166, R172, R8 ;  /* 0x00000008aca66220 */ /* 0x000fe20000410000 */
[-C--:B------:R-:W-:Y:S01]  /*2c00*/  FMUL.FTZ R4, R51, R36.reuse ;  /* 0x0000002433047220 */ /* 0x080fe20000410000 */
[----:B------:R-:W-:Y:S01]  /*2c10*/  FMUL.FTZ R167, R160, R167 ;  /* 0x000000a7a0a77220 */ /* 0x000fe20000410000 */
[----:B------:R-:W-:Y:S01]  /*2c20*/  LOP3.LUT P4, RZ, R48, 0xff00, RZ, 0xc0, !PT ;  /* 0x0000ff0030ff7812 */ /* 0x000fe2000788c0ff */
[----:B------:R-:W0:Y:S01]  /*2c30*/  @P0 LDC.64 R22, c[0x0][0x308] ;  /* 0x0000c200ff160b82 */ /* 0x000e220000000a00 */
[----:B------:R-:W-:Y:S01]  /*2c40*/  FMUL.FTZ R171, R4, UR13 ;  /* 0x0000000d04ab7c20 */ /* 0x000fe20008410000 */
[----:B------:R-:W-:Y:S01]  /*2c50*/  FMUL.FTZ R4, R49, R36 ;  /* 0x0000002431047220 */ /* 0x000fe20000410000 */
[----:B------:R-:W-:-:S02]  /*2c60*/  LOP3.LUT P6, RZ, R48, 0xff0000, RZ, 0xc0, !PT ;  /* 0x00ff000030ff7812 */ /* 0x000fc400078cc0ff */
[----:B------:R-:W-:Y:S01]  /*2c70*/  @P0 F2FP.BF16.F32.PACK_AB R51, RZ, R51 ;  /* 0x00000033ff33023e */ /* 0x000fe200000010ff */
[----:B------:R-:W-:-:S03]  /*2c80*/  FMUL.FTZ R172, R4, UR13 ;  /* 0x0000000d04ac7c20 */ /* 0x000fc60008410000 */
[----:B------:R-:W-:-:S04]  /*2c90*/  @P0 PRMT R55, R51, 0x7610, R55 ;  /* 0x0000761033370816 */ /* 0x000fc80000000037 */
[----:B------:R-:W-:Y:S01]  /*2ca0*/  @P0 LOP3.LUT R11, R55, 0xffff, RZ, 0xc0, !PT ;  /* 0x0000ffff370b0812 */ /* 0x000fe200078ec0ff */
[----:B0-----:R-:W-:Y:S01]  /*2cb0*/  @P0 IMAD.WIDE.U32 R22, R161, 0x8, R22 ;  /* 0x00000008a1160825 */ /* 0x001fe200078e0016 */
[----:B--2---:R-:W-:-:S05]  /*2cc0*/  @P5 MOV R9, R6 ;  /* 0x0000000600095202 */ /* 0x004fca0000000f00 */
[----:B------:R-:W-:-:S04]  /*2cd0*/  @P5 IMAD.U32 R5, R9, 0x10000, RZ ;  /* 0x0001000009055824 */ /* 0x000fc800078e00ff */
[----:B------:R-:W-:Y:S01]  /*2ce0*/  @P5 FMUL.FTZ R46, R10, R5 ;  /* 0x000000050a2e5220 */ /* 0x000fe20000410000 */
[----:B------:R-:W-:Y:S01]  /*2cf0*/  @P2 SHF.R.U32.HI R10, RZ, 0x10, R15 ;  /* 0x00000010ff0a2819 */ /* 0x000fe2000001160f */
[----:B------:R-:W-:Y:S01]  /*2d00*/  HFMA2.MMA R5, -RZ, RZ, 0, 0 ;  /* 0x00000000ff057435 */ /* 0x000fe200000001ff */
[C---:B------:R-:W-:Y:S02]  /*2d10*/  LEA R8, P5, R161.reuse, UR16, 0x3 ;  /* 0x00000010a1087c11 */ /* 0x040fe4000f8a18ff */
[----:B------:R-:W-:Y:S02]  /*2d20*/  @P2 SHF.L.U32 R10, R10, 0x10, RZ ;  /* 0x000000100a0a2819 */ /* 0x000fe400000006ff */
[----:B------:R-:W-:Y:S01]  /*2d30*/  LEA.HI.X R9, R161, UR17, RZ, 0x3, P5 ;  /* 0x00000011a1097c11 */ /* 0x000fe2000a8f1cff */
[----:B------:R-:W-:Y:S01]  /*2d40*/  @P4 FMUL.FTZ R5, R148, R171 ;  /* 0x000000ab94054220 */ /* 0x000fe20000410000 */
[----:B------:R-:W-:Y:S01]  /*2d50*/  LOP3.LUT P5, RZ, R48, 0xff000000, RZ, 0xc0, !PT ;  /* 0xff00000030ff7812 */ /* 0x000fe200078ac0ff */
[----:B------:R-:W-:Y:S01]  /*2d60*/  @P2 FADD.FTZ R167, R167, R10 ;  /* 0x0000000aa7a72221 */ /* 0x000fe20000010000 */
[----:B------:R-:W-:Y:S01]  /*2d70*/  MOV R10, RZ ;  /* 0x000000ff000a7202 */ /* 0x000fe20000000f00 */
[----:B------:R-:W-:-:S02]  /*2d80*/  @P6 FMUL.FTZ R10, R73, R172 ;  /* 0x000000ac490a6220 */ /* 0x000fc40000410000 */
[----:B------:R-:W-:Y:S01]  /*2d90*/  FMUL.FTZ R4, R167, R36 ;  /* 0x00000024a7047220 */ /* 0x000fe20000410000 */
[----:B------:R-:W0:Y:S01]  /*2da0*/  F2F.BF16.F32 R5, R5 ;  /* 0x0000000500057304 */ /* 0x000e220000202000 */
[----:B------:R-:W-:Y:S02]  /*2db0*/  @P0 F2FP.BF16.F32.PACK_AB R167, RZ, R167 ;  /* 0x000000a7ffa7023e */ /* 0x000fe400000010ff */
[----:B------:R-:W-:Y:S01]  /*2dc0*/  FMUL.FTZ R173, R4, UR13 ;  /* 0x0000000d04ad7c20 */ /* 0x000fe20008410000 */
[----:B------:R-:W-:Y:S02]  /*2dd0*/  @P0 F2FP.BF16.F32.PACK_AB R4, RZ, R49 ;  /* 0x00000031ff04023e */ /* 0x000fe400000010ff */
[----:B------:R-:W-:Y:S01]  /*2de0*/  @P0 PRMT R53, R167, 0x7610, R53 ;  /* 0x00007610a7350816 */ /* 0x000fe20000000035 */
[----:B------:R-:W-:Y:S01]  /*2df0*/  @P5 FMUL.FTZ R25, R149, R173 ;  /* 0x000000ad95195220 */ /* 0x000fe20000410000 */
[----:B------:R1:W-:Y:S01]  /*2e00*/  F2F.BF16.F32 R48, R10 ;  /* 0x0000000a00307304 */ /* 0x0003e20000202000 */
[----:B------:R-:W-:-:S02]  /*2e10*/  @P0 PRMT R54, R4, 0x7610, R54 ;  /* 0x0000761004360816 */ /* 0x000fc40000000036 */
[----:B------:R-:W-:Y:S02]  /*2e20*/  @P0 F2FP.BF16.F32.PACK_AB R4, RZ, R47 ;  /* 0x0000002fff04023e */ /* 0x000fe400000010ff */
[----:B------:R-:W-:Y:S02]  /*2e30*/  @P0 PRMT R47, R54, 0x5410, R53 ;  /* 0x00005410362f0816 */ /* 0x000fe40000000035 */
[----:B------:R-:W-:Y:S01]  /*2e40*/  @P0 PRMT R52, R4, 0x7610, R52 ;  /* 0x0000761004340816 */ /* 0x000fe20000000034 */
[----:B------:R-:W2:Y:S01]  /*2e50*/  F2F.BF16.F32 R25, R25 ;  /* 0x0000001900197304 */ /* 0x000ea20000202000 */
[----:B-1----:R-:W-:-:S04]  /*2e60*/  @P0 IMAD.WIDE.U32 R10, R11, 0x10000, RZ ;  /* 0x000100000b0a0825 */ /* 0x002fc800078e00ff */
[----:B0-----:R-:W-:Y:S01]  /*2e70*/  IMAD.WIDE.U32 R4, R5, 0x10000, RZ ;  /* 0x0001000005047825 */ /* 0x001fe200078e00ff */
[----:B------:R-:W-:Y:S02]  /*2e80*/  @P0 LOP3.LUT R11, R47, R11, RZ, 0xfc, !PT ;  /* 0x0000000b2f0b0212 */ /* 0x000fe400078efcff */
[----:B------:R-:W0:Y:S01]  /*2e90*/  F2F.BF16.F32 R49, R24 ;  /* 0x0000001800317304 */ /* 0x000e220000202000 */
[----:B------:R-:W-:-:S05]  /*2ea0*/  @P0 LOP3.LUT R10, R10, 0xffff, R52, 0xf8, !PT ;  /* 0x0000ffff0a0a0812 */ /* 0x000fca00078ef834 */
[----:B------:R-:W-:Y:S01]  /*2eb0*/  @P0 STG.E.64 desc[UR4][R22.64], R10 ;  /* 0x0000000a16000986 */ /* 0x000fe2000c101b04 */
[----:B--2---:R-:W-:-:S05]  /*2ec0*/  IMAD.U32 R25, R25, 0x10000, RZ ;  /* 0x0001000019197824 */ /* 0x004fca00078e00ff */
[----:B------:R-:W-:Y:S02]  /*2ed0*/  LOP3.LUT R25, R5, R25, R48, 0xfe, !PT ;  /* 0x0000001905197212 */ /* 0x000fe400078efe30 */
[----:B0-----:R-:W-:Y:S01]  /*2ee0*/  LOP3.LUT R24, R4, R49, RZ, 0xfc, !PT ;  /* 0x0000003104187212 */ /* 0x001fe200078efcff */
[----:B------:R-:W-:-:S04]  /*2ef0*/  IMAD.WIDE.U32 R4, R159, 0x8, R20 ;  /* 0x000000089f047825 */ /* 0x000fc800078e0014 */
[----:B------:R0:W-:Y:S04]  /*2f00*/  STG.E.64 desc[UR4][R8.64], R24 ;  /* 0x0000001808007986 */ /* 0x0001e8000c101b04 */
[----:B------:R-:W2:Y:S01]  /*2f10*/  LDG.E.64 R4, desc[UR4][R4.64] ;  /* 0x0000000404047981 */ /* 0x000ea2000c1e1b00 */
[----:B------:R-:W-:Y:S01]  /*2f20*/  @P4 SHF.R.U64 R6, R6, 0x10, R7 ;  /* 0x0000001006064819 */ /* 0x000fe20000001207 */
[----:B------:R-:W-:Y:S01]  /*2f30*/  HFMA2.MMA R48, -RZ, RZ, 0, 0 ;  /* 0x00000000ff307435 */ /* 0x000fe200000001ff */
[-CC-:B------:R-:W-:Y:S01]  /*2f40*/  FFMA.FTZ R168, R45, R40.reuse, R33.reuse ;  /* 0x000000282da87223 */ /* 0x180fe20000010021 */
[-CC-:B------:R-:W-:Y:S01]  /*2f50*/  FFMA.FTZ R44, R44, R40.reuse, R33.reuse ;  /* 0x000000282c2c7223 */ /* 0x180fe20000010021 */
[----:B------:R-:W-:Y:S01]  /*2f60*/  @P4 SHF.L.U32 R6, R6, 0x10, RZ ;  /* 0x0000001006064819 */ /* 0x000fe200000006ff */
[-CC-:B------:R-:W-:Y:S01]  /*2f70*/  FFMA.FTZ R170, R39, R40.reuse, R33.reuse ;  /* 0x0000002827aa7223 */ /* 0x180fe20000010021 */
[----:B------:R-:W-:Y:S01]  /*2f80*/  FADD.FTZ R43, R43, -R168 ;  /* 0x800000a82b2b7221 */ /* 0x000fe20000010000 */
[----:B------:R-:W-:Y:S01]  /*2f90*/  FADD.FTZ R41, R41, -R44 ;  /* 0x8000002c29297221 */ /* 0x000fe20000010000 */
[----:B------:R-:W-:Y:S01]  /*2fa0*/  FFMA.FTZ R42, R42, R40, R33 ;  /* 0x000000282a2a7223 */ /* 0x000fe20000010021 */
[----:B------:R-:W-:Y:S01]  /*2fb0*/  @P4 FMUL.FTZ R48, R171, R6 ;  /* 0x00000006ab304220 */ /* 0x000fe20000410000 */
[----:B------:R-:W-:Y:S01]  /*2fc0*/  @P2 MOV R6, R16 ;  /* 0x0000001000062202 */ /* 0x000fe20000000f00 */
[----:B------:R-:W-:Y:S01]  /*2fd0*/  FMUL.FTZ R43, R160, R43 ;  /* 0x0000002ba02b7220 */ /* 0x000fe20000410000 */
[----:B------:R-:W-:Y:S01]  /*2fe0*/  LOP3.LUT P4, RZ, R50, 0xff, RZ, 0xc0, !PT ;  /* 0x000000ff32ff7812 */ /* 0x000fe2000788c0ff */
[--C-:B0-----:R-:W-:Y:S01]  /*2ff0*/  @P2 IMAD.MOV.U32 R9, RZ, RZ, R17.reuse ;  /* 0x000000ffff092224 */ /* 0x101fe200078e0011 */
[----:B------:R-:W-:Y:S01]  /*3000*/  @P2 SHF.R.U64 R8, R16, 0x10, R17 ;  /* 0x0000001010082819 */ /* 0x000fe20000001211 */
[----:B------:R-:W-:Y:S01]  /*3010*/  FMUL.FTZ R41, R160, R41 ;  /* 0x00000029a0297220 */ /* 0x000fe20000410000 */
[----:B------:R-:W-:Y:S01]  /*3020*/  @P2 SHF.L.U32 R6, R6, 0x10, RZ ;  /* 0x0000001006062819 */ /* 0x000fe200000006ff */
[----:B------:R-:W-:Y:S01]  /*3030*/  FADD.FTZ R37, R37, -R170 ;  /* 0x800000aa25257221 */ /* 0x000fe20000010000 */
[----:B------:R-:W-:Y:S01]  /*3040*/  @P2 SHF.L.U32 R8, R8, 0x10, RZ ;  /* 0x0000001008082819 */ /* 0x000fe200000006ff */
[----:B------:R-:W-:Y:S01]  /*3050*/  FADD.FTZ R23, R35, -R42 ;  /* 0x8000002a23177221 */ /* 0x000fe20000010000 */
[----:B------:R-:W-:Y:S01]  /*3060*/  @P2 SHF.L.U32 R10, R9, 0x10, RZ ;  /* 0x00000010090a2819 */ /* 0x000fe200000006ff */
[----:B------:R-:W-:Y:S01]  /*3070*/  @P2 FADD.FTZ R43, R43, R6 ;  /* 0x000000062b2b2221 */ /* 0x000fe20000010000 */
[----:B------:R-:W-:Y:S01]  /*3080*/  FMUL.FTZ R11, R160, R37 ;  /* 0x00000025a00b7220 */ /* 0x000fe20000410000 */
[----:B------:R-:W-:Y:S01]  /*3090*/  @P2 FADD.FTZ R41, R41, R8 ;  /* 0x0000000829292221 */ /* 0x000fe20000010000 */
[--C-:B------:R-:W-:Y:S01]  /*30a0*/  @P6 IMAD.MOV.U32 R8, RZ, RZ, R7.reuse ;  /* 0x000000ffff086224 */ /* 0x100fe200078e0007 */
[----:B------:R-:W-:Y:S01]  /*30b0*/  @P5 SHF.R.U32.HI R6, RZ, 0x10, R7 ;  /* 0x00000010ff065819 */ /* 0x000fe20000011607 */
[----:B------:R-:W-:Y:S01]  /*30c0*/  FMUL.FTZ R7, R43, R36 ;  /* 0x000000242b077220 */ /* 0x000fe20000410000 */
[----:B------:R-:W-:Y:S01]  /*30d0*/  @P2 FADD.FTZ R11, R11, R10 ;  /* 0x0000000a0b0b2221 */ /* 0x000fe20000010000 */
[----:B------:R-:W-:Y:S01]  /*30e0*/  HFMA2.MMA R35, -RZ, RZ, 0, 0 ;  /* 0x00000000ff237435 */ /* 0x000fe200000001ff */
[----:B------:R-:W-:Y:S01]  /*30f0*/  CS2R R24, SRZ ;  /* 0x0000000000187805 */ /* 0x000fe2000001ff00 */
[----:B------:R-:W-:Y:S01]  /*3100*/  FMUL.FTZ R10, R7, UR13 ;  /* 0x0000000d070a7c20 */ /* 0x000fe20008410000 */
[----:B------:R-:W-:Y:S01]  /*3110*/  @P6 SHF.L.U32 R8, R8, 0x10, RZ ;  /* 0x0000001008086819 */ /* 0x000fe200000006ff */
[----:B------:R-:W-:Y:S01]  /*3120*/  FMUL.FTZ R39, R160, R23 ;  /* 0x00000017a0277220 */ /* 0x000fe20000410000 */
[----:B------:R-:W-:Y:S01]  /*3130*/  @P5 SHF.L.U32 R6, R6, 0x10, RZ ;  /* 0x0000001006065819 */ /* 0x000fe200000006ff */
[----:B------:R-:W-:Y:S01]  /*3140*/  @P4 FMUL.FTZ R24, R74, R10 ;  /* 0x0000000a4a184220 */ /* 0x000fe20000410000 */
[----:B------:R-:W-:Y:S01]  /*3150*/  MOV R37, RZ ;  /* 0x000000ff00257202 */ /* 0x000fe20000000f00 */
[----:B------:R-:W-:Y:S01]  /*3160*/  @P6 FMUL.FTZ R25, R172, R8 ;  /* 0x00000008ac196220 */ /* 0x000fe20000410000 */
[----:B------:R-:W-:Y:S01]  /*3170*/  FMUL.FTZ R8, R41, R36 ;  /* 0x0000002429087220 */ /* 0x000fe20000410000 */
[----:B------:R-:W-:Y:S01]  /*3180*/  @P5 FMUL.FTZ R35, R173, R6 ;  /* 0x00000006ad235220 */ /* 0x000fe20000410000 */
[----:B------:R-:W-:Y:S01]  /*3190*/  LEA R6, P6, R159, UR16, 0x3 ;  /* 0x000000109f067c11 */ /* 0x000fe2000f8c18ff */
[----:B------:R-:W-:Y:S01]  /*31a0*/  HFMA2.MMA R42, -RZ, RZ, 0, 0 ;  /* 0x00000000ff2a7435 */ /* 0x000fe200000001ff */
[----:B------:R-:W-:Y:S01]  /*31b0*/  FMUL.FTZ R45, R8, UR13 ;  /* 0x0000000d082d7c20 */ /* 0x000fe20008410000 */
[----:B------:R-:W-:Y:S01]  /*31c0*/  FMUL.FTZ R8, R11, R36 ;  /* 0x000000240b087220 */ /* 0x000fe20000410000 */
[----:B------:R-:W-:Y:S01]  /*31d0*/  LOP3.LUT P5, RZ, R50, 0xff00, RZ, 0xc0, !PT ;  /* 0x0000ff0032ff7812 */ /* 0x000fe200078ac0ff */
[----:B------:R-:W0:Y:S01]  /*31e0*/  @P0 LDC.64 R22, c[0x0][0x308] ;  /* 0x0000c200ff160b82 */ /* 0x000e220000000a00 */
[----:B------:R-:W-:Y:S01]  /*31f0*/  @P0 F2FP.BF16.F32.PACK_AB R41, RZ, R41 ;  /* 0x00000029ff29023e */ /* 0x000fe200000010ff */
[----:B------:R-:W-:Y:S01]  /*3200*/  IMAD.WIDE.U32 R20, R155, 0x8, R20 ;  /* 0x000000089b147825 */ /* 0x000fe200078e0014 */
[----:B------:R-:W-:-:S02]  /*3210*/  @P0 F2FP.BF16.F32.PACK_AB R11, RZ, R11 ;  /* 0x0000000bff0b023e */ /* 0x000fc400000010ff */
[----:B------:R-:W-:Y:S02]  /*3220*/  @P0 PRMT R55, R41, 0x7610, R55 ;  /* 0x0000761029370816 */ /* 0x000fe40000000037 */
[----:B------:R-:W-:Y:S01]  /*3230*/  F2F.BF16.F32 R41, R24 ;  /* 0x0000001800297304 */ /* 0x000fe20000202000 */
[----:B------:R-:W-:Y:S01]  /*3240*/  @P0 PRMT R54, R11, 0x7610, R54 ;  /* 0x000076100b360816 */ /* 0x000fe20000000036 */
[----:B0-----:R-:W-:-:S04]  /*3250*/  @P0 IMAD.WIDE.U32 R22, R159, 0x8, R22 ;  /* 0x000000089f160825 */ /* 0x001fc800078e0016 */
[----:B--2---:R-:W-:-:S05]  /*3260*/  @P4 IMAD.MOV.U32 R9, RZ, RZ, R4 ;  /* 0x000000ffff094224 */ /* 0x004fca00078e0004 */
[----:B------:R-:W-:Y:S01]  /*3270*/  @P4 SHF.L.U32 R7, R9, 0x10, RZ ;  /* 0x0000001009074819 */ /* 0x000fe200000006ff */
[----:B------:R-:W-:-:S04]  /*3280*/  HFMA2.MMA R9, -RZ, RZ, 0, 0 ;  /* 0x00000000ff097435 */ /* 0x000fc800000001ff */
[----:B------:R-:W-:Y:S01]  /*3290*/  @P4 FMUL.FTZ R37, R10, R7 ;  /* 0x000000070a254220 */ /* 0x000fe20000410000 */
[----:B------:R-:W-:Y:S01]  /*32a0*/  @P2 SHF.R.U32.HI R10, RZ, 0x10, R17 ;  /* 0x00000010ff0a2819 */ /* 0x000fe20000011611 */
[----:B------:R-:W-:Y:S01]  /*32b0*/  @P5 FMUL.FTZ R9, R150, R45 ;  /* 0x0000002d96095220 */ /* 0x000fe20000410000 */
[----:B------:R-:W-:Y:S02]  /*32c0*/  LEA.HI.X R7, R159, UR17, RZ, 0x3, P6 ;  /* 0x000000119f077c11 */ /* 0x000fe4000b0f1cff */
[----:B------:R-:W-:Y:S01]  /*32d0*/  LOP3.LUT P6, RZ, R50, 0xff000000, RZ, 0xc0, !PT ;  /* 0xff00000032ff7812 */ /* 0x000fe200078cc0ff */
[----:B------:R-:W-:Y:S01]  /*32e0*/  @P2 IMAD.U32 R10, R10, 0x10000, RZ ;  /* 0x000100000a0a2824 */ /* 0x000fe200078e00ff */
[----:B------:R-:W-:Y:S01]  /*32f0*/  LOP3.LUT P4, RZ, R50, 0xff0000, RZ, 0xc0, !PT ;  /* 0x00ff000032ff7812 */ /* 0x000fe2000788c0ff */
[----:B------:R-:W-:Y:S01]  /*3300*/  FMUL.FTZ R50, R8, UR13 ;  /* 0x0000000d08327c20 */ /* 0x000fe20008410000 */
[----:B------:R0:W1:Y:S01]  /*3310*/  F2F.BF16.F32 R44, R9 ;  /* 0x00000009002c7304 */ /* 0x0000620000202000 */
[----:B------:R-:W-:Y:S01]  /*3320*/  @P2 FADD.FTZ R39, R39, R10 ;  /* 0x0000000a27272221 */ /* 0x000fe20000010000 */
[----:B------:R-:W-:-:S03]  /*3330*/  MOV R10, RZ ;  /* 0x000000ff000a7202 */ /* 0x000fc60000000f00 */
[----:B------:R-:W-:Y:S01]  /*3340*/  FMUL.FTZ R8, R39, R36 ;  /* 0x0000002427087220 */ /* 0x000fe20000410000 */
[----:B------:R-:W-:-:S03]  /*3350*/  @P0 F2FP.BF16.F32.PACK_AB R39, RZ, R39 ;  /* 0x00000027ff27023e */ /* 0x000fc600000010ff */
[----:B------:R-:W-:Y:S01]  /*3360*/  FMUL.FTZ R49, R8, UR13 ;  /* 0x0000000d08317c20 */ /* 0x000fe20008410000 */
[----:B------:R-:W-:Y:S01]  /*3370*/  @P0 LOP3.LUT R8, R55, 0xffff, RZ, 0xc0, !PT ;  /* 0x0000ffff37080812 */ /* 0x000fe200078ec0ff */
[----:B------:R-:W-:Y:S01]  /*3380*/  @P4 FMUL.FTZ R10, R75, R50 ;  /* 0x000000324b0a4220 */ /* 0x000fe20000410000 */
[----:B------:R-:W-:Y:S01]  /*3390*/  @P0 PRMT R53, R39, 0x7610, R53 ;  /* 0x0000761027350816 */ /* 0x000fe20000000035 */
[----:B------:R-:W-:Y:S02]  /*33a0*/  @P6 FMUL.FTZ R42, R151, R49 ;  /* 0x00000031972a6220 */ /* 0x000fe40000410000 */
[----:B------:R2:W-:Y:S01]  /*33b0*/  F2F.BF16.F32 R47, R10 ;  /* 0x0000000a002f7304 */ /* 0x0005e20000202000 */
[----:B0-----:R-:W-:-:S07]  /*33c0*/  @P0 IMAD.WIDE.U32 R8, R8, 0x10000, RZ ;  /* 0x0001000008080825 */ /* 0x001fce00078e00ff */
[----:B------:R-:W0:Y:S01]  /*33d0*/  F2F.BF16.F32 R42, R42 ;  /* 0x0000002a002a7304 */ /* 0x000e220000202000 */
[----:B--2---:R-:W-:Y:S02]  /*33e0*/  @P0 F2FP.BF16.F32.PACK_AB R10, RZ, R43 ;  /* 0x0000002bff0a023e */ /* 0x004fe400000010ff */
[----:B------:R-:W-:Y:S02]  /*33f0*/  @P0 PRMT R43, R54, 0x5410, R53 ;  /* 0x00005410362b0816 */ /* 0x000fe40000000035 */
[----:B------:R-:W-:Y:S01]  /*3400*/  @P0 PRMT R52, R10, 0x7610, R52 ;  /* 0x000076100a340816 */ /* 0x000fe20000000034 */
[----:B-1----:R-:W-:Y:S01]  /*3410*/  IMAD.WIDE.U32 R10, R44, 0x10000, RZ ;  /* 0x000100002c0a7825 */ /* 0x002fe200078e00ff */
[----:B------:R-:W-:Y:S02]  /*3420*/  @P0 LOP3.LUT R9, R43, R9, RZ, 0xfc, !PT ;  /* 0x000000092b090212 */ /* 0x000fe400078efcff */
[----:B------:R-:W-:Y:S02]  /*3430*/  @P0 LOP3.LUT R8, R8, 0xffff, R52, 0xf8, !PT ;  /* 0x0000ffff08080812 */ /* 0x000fe400078ef834 */
[----:B------:R-:W-:-:S03]  /*3440*/  LOP3.LUT R10, R10, R41, RZ, 0xfc, !PT ;  /* 0x000000290a0a7212 */ /* 0x000fc600078efcff */
[----:B------:R1:W-:Y:S01]  /*3450*/  @P0 STG.E.64 desc[UR4][R22.64], R8 ;  /* 0x0000000816000986 */ /* 0x0003e2000c101b04 */
[----:B0-----:R-:W-:-:S04]  /*3460*/  SHF.L.U32 R39, R42, 0x10, RZ ;  /* 0x000000102a277819 */ /* 0x001fc800000006ff */
[----:B------:R-:W-:-:S05]  /*3470*/  LOP3.LUT R11, R11, R39, R47, 0xfe, !PT ;  /* 0x000000270b0b7212 */ /* 0x000fca00078efe2f */
[----:B------:R0:W-:Y:S04]  /*3480*/  STG.E.64 desc[UR4][R6.64], R10 ;  /* 0x0000000a06007986 */ /* 0x0001e8000c101b04 */
[----:B------:R-:W2:Y:S01]  /*3490*/  LDG.E.64 R20, desc[UR4][R20.64] ;  /* 0x0000000414147981 */ /* 0x000ea2000c1e1b00 */
[-CC-:B------:R-:W-:Y:S01]  /*34a0*/  FFMA.FTZ R27, R27, R40.reuse, R33.reuse ;  /* 0x000000281b1b7223 */ /* 0x180fe20000010021 */
[-CC-:B------:R-:W-:Y:S01]  /*34b0*/  FFMA.FTZ R28, R28, R40.reuse, R33.reuse ;  /* 0x000000281c1c7223 */ /* 0x180fe20000010021 */
[-C--:B------:R-:W-:Y:S01]  /*34c0*/  FFMA.FTZ R31, R31, R40.reuse, R33 ;  /* 0x000000281f1f7223 */ /* 0x080fe20000010021 */
[----:B------:R-:W-:Y:S02]  /*34d0*/  @P2 IMAD.MOV.U32 R24, RZ, RZ, R18 ;  /* 0x000000ffff182224 */ /* 0x000fe400078e0012 */
[----:B------:R-:W-:Y:S01]  /*34e0*/  FADD.FTZ R27, R26, -R27 ;  /* 0x8000001b1a1b7221 */ /* 0x000fe20000010000 */
[----:B------:R-:W-:Y:S01]  /*34f0*/  @P2 SHF.R.U64 R26, R18, 0x10, R19 ;  /* 0x00000010121a2819 */ /* 0x000fe20000001213 */
[----:B------:R-:W-:Y:S01]  /*3500*/  FADD.FTZ R29, R29, -R28 ;  /* 0x8000001c1d1d7221 */ /* 0x000fe20000010000 */
[----:B------:R-:W-:Y:S01]  /*3510*/  FFMA.FTZ R33, R38, R40, R33 ;  /* 0x0000002826217223 */ /* 0x000fe20000010021 */
[----:B-1----:R-:W-:Y:S01]  /*3520*/  @P2 SHF.R.U32.HI R22, RZ, 0x10, R19 ;  /* 0x00000010ff162819 */ /* 0x002fe20000011613 */
[----:B------:R-:W-:Y:S01]  /*3530*/  FMUL.FTZ R27, R160, R27 ;  /* 0x0000001ba01b7220 */ /* 0x000fe20000410000 */
[----:B------:R-:W-:Y:S01]  /*3540*/  @P2 SHF.L.U32 R8, R26, 0x10, RZ ;  /* 0x000000101a082819 */ /* 0x000fe200000006ff */
[----:B------:R-:W-:Y:S01]  /*3550*/  FMUL.FTZ R29, R160, R29 ;  /* 0x0000001da01d7220 */ /* 0x000fe20000410000 */
[----:B0-----:R-:W-:Y:S01]  /*3560*/  @P5 SHF.R.U64 R11, R4, 0x10, R5 ;  /* 0x00000010040b5819 */ /* 0x001fe20000001205 */
[----:B------:R-:W-:Y:S01]  /*3570*/  FADD.FTZ R33, R32, -R33 ;  /* 0x8000002120217221 */ /* 0x000fe20000010000 */
[----:B------:R-:W-:Y:S01]  /*3580*/  @P2 MOV R4, R19 ;  /* 0x0000001300042202 */ /* 0x000fe20000000f00 */
[----:B------:R-:W-:Y:S01]  /*3590*/  @P2 FADD.FTZ R29, R29, R8 ;  /* 0x000000081d1d2221 */ /* 0x000fe20000010000 */
[----:B------:R-:W-:Y:S01]  /*35a0*/  @P6 SHF.R.U32.HI R8, RZ, 0x10, R5 ;  /* 0x00000010ff086819 */ /* 0x000fe20000011605 */
[----:B------:R-:W-:Y:S01]  /*35b0*/  FADD.FTZ R31, R30, -R31 ;  /* 0x8000001f1e1f7221 */ /* 0x000fe20000010000 */
[----:B------:R-:W-:Y:S01]  /*35c0*/  @P2 SHF.L.U32 R6, R24, 0x10, RZ ;  /* 0x0000001018062819 */ /* 0x000fe200000006ff */
[----:B------:R-:W-:Y:S01]  /*35d0*/  FMUL.FTZ R33, R160, R33 ;  /* 0x00000021a0217220 */ /* 0x000fe20000410000 */
[----:B------:R-:W-:Y:S01]  /*35e0*/  @P4 MOV R7, R5 ;  /* 0x0000000500074202 */ /* 0x000fe20000000f00 */
[----:B------:R-:W-:Y:S01]  /*35f0*/  @P2 IMAD.U32 R10, R4, 0x10000, RZ ;  /* 0x00010000040a2824 */ /* 0x000fe200078e00ff */
[----:B------:R-:W-:Y:S01]  /*3600*/  @P2 SHF.L.U32 R22, R22, 0x10, RZ ;  /* 0x0000001016162819 */ /* 0x000fe200000006ff */
[----:B------:R-:W-:-:S02]  /*3610*/  @P6 IMAD.U32 R8, R8, 0x10000, RZ ;  /* 0x0001000008086824 */ /* 0x000fc400078e00ff */
[----:B------:R-:W-:Y:S01]  /*3620*/  @P2 FADD.FTZ R27, R27, R6 ;  /* 0x000000061b1b2221 */ /* 0x000fe20000010000 */
[----:B------:R-:W-:Y:S01]  /*3630*/  @P5 SHF.L.U32 R4, R11, 0x10, RZ ;  /* 0x000000100b045819 */ /* 0x000fe200000006ff */
[----:B------:R-:W-:Y:S01]  /*3640*/  FMUL.FTZ R31, R160, R31 ;  /* 0x0000001fa01f7220 */ /* 0x000fe20000410000 */
[----:B------:R-:W-:Y:S01]  /*3650*/  HFMA2.MMA R6, -RZ, RZ, 0, 0 ;  /* 0x00000000ff067435 */ /* 0x000fe200000001ff */
[----:B------:R-:W-:Y:S01]  /*3660*/  MOV R9, RZ ;  /* 0x000000ff00097202 */ /* 0x000fe20000000f00 */
[----:B------:R-:W-:Y:S01]  /*3670*/  @P2 FADD.FTZ R33, R33, R22 ;  /* 0x0000001621212221 */ /* 0x000fe20000010000 */
[----:B------:R-:W-:Y:S01]  /*3680*/  @P4 SHF.L.U32 R7, R7, 0x10, RZ ;  /* 0x0000001007074819 */ /* 0x000fe200000006ff */
[----:B------:R-:W-:Y:S01]  /*3690*/  @P6 FMUL.FTZ R9, R49, R8 ;  /* 0x0000000831096220 */ /* 0x000fe20000410000 */
[----:B------:R-:W-:Y:S01]  /*36a0*/  IMAD.MOV.U32 R5, RZ, RZ, RZ ;  /* 0x000000ffff057224 */ /* 0x000fe200078e00ff */
[C---:B------:R-:W-:Y:S01]  /*36b0*/  LOP3.LUT P6, RZ, R34.reuse, 0xff000000, RZ, 0xc0, !PT ;  /* 0xff00000022ff7812 */ /* 0x040fe200078cc0ff */
[----:B------:R-:W-:Y:S01]  /*36c0*/  @P2 FADD.FTZ R31, R31, R10 ;  /* 0x0000000a1f1f2221 */ /* 0x000fe20000010000 */
[----:B------:R-:W-:Y:S01]  /*36d0*/  @P5 FMUL.FTZ R5, R45, R4 ;  /* 0x000000042d055220 */ /* 0x000fe20000410000 */
[----:B------:R-:W-:Y:S01]  /*36e0*/  LOP3.LUT P5, RZ, R34, 0xff0000, RZ, 0xc0, !PT ;  /* 0x00ff000022ff7812 */ /* 0x000fe200078ac0ff */
[----:B------:R-:W-:Y:S01]  /*36f0*/  @P4 FMUL.FTZ R6, R50, R7 ;  /* 0x0000000732064220 */ /* 0x000fe20000410000 */
[----:B------:R-:W-:Y:S01]  /*3700*/  LOP3.LUT P2, RZ, R34, 0xff, RZ, 0xc0, !PT ;  /* 0x000000ff22ff7812 */ /* 0x000fe2000784c0ff */
[----:B------:R-:W-:Y:S01]  /*3710*/  FADD.FTZ R91, R0, R91 ;  /* 0x0000005b005b7221 */ /* 0x000fe20000010000 */
[----:B------:R-:W-:Y:S01]  /*3720*/  LOP3.LUT P4, RZ, R34, 0xff00, RZ, 0xc0, !PT ;  /* 0x0000ff0022ff7812 */ /* 0x000fe2000788c0ff */
[----:B------:R-:W-:Y:S01]  /*3730*/  FADD.FTZ R83, R6, R83 ;  /* 0x0000005306537221 */ /* 0x000fe20000010000 */
[----:B------:R-:W-:Y:S01]  /*3740*/  @P0 F2FP.BF16.F32.PACK_AB R8, RZ, R33 ;  /* 0x00000021ff08023e */ /* 0x000fe200000010ff */
[-C--:B------:R-:W-:Y:S01]  /*3750*/  FMUL.FTZ R33, R33, R36.reuse ;  /* 0x0000002421217220 */ /* 0x080fe20000410000 */
[----:B------:R-:W-:Y:S01]  /*3760*/  @P0 F2FP.BF16.F32.PACK_AB R7, RZ, R31 ;  /* 0x0000001fff07023e */ /* 0x000fe200000010ff */
[-C--:B------:R-:W-:Y:S01]  /*3770*/  FMUL.FTZ R31, R31, R36.reuse ;  /* 0x000000241f1f7220 */ /* 0x080fe20000410000 */
[----:B------:R-:W-:Y:S01]  /*3780*/  @P0 F2FP.BF16.F32.PACK_AB R4, RZ, R29 ;  /* 0x0000001dff04023e */ /* 0x000fe200000010ff */
[-C--:B------:R-:W-:Y:S01]  /*3790*/  FMUL.FTZ R29, R29, R36.reuse ;  /* 0x000000241d1d7220 */ /* 0x080fe20000410000 */
[----:B------:R-:W-:Y:S01]  /*37a0*/  FMUL.FTZ R36, R27, R36 ;  /* 0x000000241b247220 */ /* 0x000fe20000410000 */
[----:B------:R-:W-:Y:S01]  /*37b0*/  HFMA2.MMA R6, -RZ, RZ, 0, 0 ;  /* 0x00000000ff067435 */ /* 0x000fe200000001ff */
[----:B------:R-:W-:Y:S01]  /*37c0*/  FMUL.FTZ R28, R33, UR13 ;  /* 0x0000000d211c7c20 */ /* 0x000fe20008410000 */
[----:B------:R-:W-:Y:S01]  /*37d0*/  HFMA2.MMA R0, -RZ, RZ, 0, 0 ;  /* 0x00000000ff007435 */ /* 0x000fe200000001ff */
[----:B------:R-:W-:Y:S01]  /*37e0*/  FMUL.FTZ R31, R31, UR13 ;  /* 0x0000000d1f1f7c20 */ /* 0x000fe20008410000 */
[----:B------:R-:W-:Y:S01]  /*37f0*/  MOV R11, RZ ;  /* 0x000000ff000b7202 */ /* 0x000fe20000000f00 */
[----:B------:R-:W-:Y:S01]  /*3800*/  FMUL.FTZ R23, R36, UR13 ;  /* 0x0000000d24177c20 */ /* 0x000fe20008410000 */
[----:B------:R-:W-:Y:S01]  /*3810*/  @P6 FMUL.FTZ R11, R153, R28 ;  /* 0x0000001c990b6220 */ /* 0x000fe20000410000 */
[----:B------:R-:W-:Y:S01]  /*3820*/  FMUL.FTZ R29, R29, UR13 ;  /* 0x0000000d1d1d7c20 */ /* 0x000fe20008410000 */
[----:B------:R-:W-:Y:S01]  /*3830*/  @P5 FMUL.FTZ R6, R77, R31 ;  /* 0x0000001f4d065220 */ /* 0x000fe20000410000 */
[----:B------:R-:W-:Y:S01]  /*3840*/  @P0 PRMT R55, R4, 0x7610, R55 ;  /* 0x0000761004370816 */ /* 0x000fe20000000037 */
[----:B------:R-:W-:Y:S01]  /*3850*/  @P2 FMUL.FTZ R0, R76, R23 ;  /* 0x000000174c002220 */ /* 0x000fe20000410000 */
[----:B------:R-:W-:Y:S01]  /*3860*/  @P0 PRMT R54, R7, 0x7610, R54 ;  /* 0x0000761007360816 */ /* 0x000fe20000000036 */
[----:B------:R-:W0:Y:S01]  /*3870*/  F2F.BF16.F32 R26, R6 ;  /* 0x00000006001a7304 */ /* 0x000e220000202000 */
[----:B------:R-:W-:Y:S01]  /*3880*/  MOV R7, RZ ;  /* 0x000000ff00077202 */ /* 0x000fe20000000f00 */
[----:B------:R-:W-:Y:S01]  /*3890*/  @P4 FMUL.FTZ R7, R152, R29 ;  /* 0x0000001d98074220 */ /* 0x000fe20000410000 */
[----:B------:R-:W-:Y:S01]  /*38a0*/  FADD.FTZ R86, R25, R86 ;  /* 0x0000005619567221 */ /* 0x000fe20000010000 */
[----:B------:R-:W-:Y:S01]  /*38b0*/  FADD.FTZ R82, R5, R82 ;  /* 0x0000005205527221 */ /* 0x000fe20000010000 */
[----:B------:R-:W-:Y:S01]  /*38c0*/  HFMA2.MMA R5, -RZ, RZ, 0, 0 ;  /* 0x00000000ff057435 */ /* 0x000fe200000001ff */
[----:B------:R-:W-:Y:S01]  /*38d0*/  @P0 PRMT R53, R8, 0x7610, R53 ;  /* 0x0000761008350816 */ /* 0x000fe20000000035 */
[----:B------:R-:W-:Y:S01]  /*38e0*/  FADD.FTZ R78, R9, R78 ;  /* 0x0000004e094e7221 */ /* 0x000fe20000010000 */
[----:B------:R-:W1:Y:S01]  /*38f0*/  F2F.BF16.F32 R11, R11 ;  /* 0x0000000b000b7304 */ /* 0x000e620000202000 */
[----:B------:R-:W-:-:S02]  /*3900*/  CS2R R8, SRZ ;  /* 0x0000000000087805 */ /* 0x000fc4000001ff00 */
[----:B------:R-:W-:Y:S01]  /*3910*/  @P0 F2FP.BF16.F32.PACK_AB R27, RZ, R27 ;  /* 0x0000001bff1b023e */ /* 0x000fe200000010ff */
[----:B------:R-:W-:Y:S01]  /*3920*/  FADD.FTZ R158, R175, R158 ;  /* 0x0000009eaf9e7221 */ /* 0x000fe20000010000 */
[----:B------:R-:W-:Y:S01]  /*3930*/  FADD.FTZ R92, R165, R92 ;  /* 0x0000005ca55c7221 */ /* 0x000fe20000010000 */
[----:B------:R-:W-:Y:S01]  /*3940*/  FADD.FTZ R93, R162, R93 ;  /* 0x0000005da25d7221 */ /* 0x000fe20000010000 */
[----:B------:R-:W-:Y:S01]  /*3950*/  @P0 PRMT R52, R27, 0x7610, R52 ;  /* 0x000076101b340816 */ /* 0x000fe20000000034 */
[----:B------:R-:W-:Y:S01]  /*3960*/  FADD.FTZ R90, R169, R90 ;  /* 0x0000005aa95a7221 */ /* 0x000fe20000010000 */
[----:B------:R3:W4:Y:S01]  /*3970*/  F2F.BF16.F32 R25, R0 ;  /* 0x0000000000197304 */ /* 0x0007220000202000 */
[----:B------:R-:W-:Y:S01]  /*3980*/  FADD.FTZ R88, R163, R88 ;  /* 0x00000058a3587221 */ /* 0x000fe20000010000 */
[----:B------:R-:W-:Y:S01]  /*3990*/  FADD.FTZ R89, R166, R89 ;  /* 0x00000059a6597221 */ /* 0x000fe20000010000 */
[----:B------:R-:W-:Y:S01]  /*39a0*/  FADD.FTZ R87, R164, R87 ;  /* 0x00000057a4577221 */ /* 0x000fe20000010000 */
[----:B------:R-:W-:Y:S01]  /*39b0*/  FADD.FTZ R157, R46, R157 ;  /* 0x0000009d2e9d7221 */ /* 0x000fe20000010000 */
[----:B------:R-:W-:Y:S01]  /*39c0*/  FADD.FTZ R85, R48, R85 ;  /* 0x0000005530557221 */ /* 0x000fe20000010000 */
[----:B------:R-:W-:Y:S01]  /*39d0*/  FADD.FTZ R84, R35, R84 ;  /* 0x0000005423547221 */ /* 0x000fe20000010000 */
[----:B------:R-:W-:Y:S01]  /*39e0*/  FADD.FTZ R154, R37, R154 ;  /* 0x0000009a259a7221 */ /* 0x000fe20000010000 */
[----:B------:R0:W0:Y:S01]  /*39f0*/  F2F.BF16.F32 R24, R7 ;  /* 0x0000000700187304 */ /* 0x0000220000202000 */
[----:B--2---:R-:W-:Y:S01]  /*3a00*/  @P2 IMAD.MOV.U32 R4, RZ, RZ, R20 ;  /* 0x000000ffff042224 */ /* 0x004fe200078e0014 */
[----:B------:R-:W-:Y:S01]  /*3a10*/  @P4 SHF.R.U64 R22, R20, 0x10, R21 ;  /* 0x0000001014164819 */ /* 0x000fe20000001215 */
[----:B------:R-:W-:Y:S01]  /*3a20*/  IMAD.MOV.U32 R20, RZ, RZ, RZ ;  /* 0x000000ffff147224 */ /* 0x000fe200078e00ff */
[----:B------:R-:W-:-:S02]  /*3a30*/  @P5 MOV R10, R21 ;  /* 0x00000015000a5202 */ /* 0x000fc40000000f00 */
[----:B------:R-:W-:Y:S02]  /*3a40*/  @P6 SHF.R.U32.HI R21, RZ, 0x10, R21 ;  /* 0x00000010ff156819 */ /* 0x000fe40000011615 */
[----:B------:R-:W-:Y:S02]  /*3a50*/  @P2 SHF.L.U32 R4, R4, 0x10, RZ ;  /* 0x0000001004042819 */ /* 0x000fe400000006ff */
[----:B---3--:R-:W-:Y:S01]  /*3a60*/  @P4 SHF.L.U32 R0, R22, 0x10, RZ ;  /* 0x0000001016004819 */ /* 0x008fe200000006ff */
[----:B0-----:R-:W-:Y:S01]  /*3a70*/  @P6 IMAD.U32 R7, R21, 0x10000, RZ ;  /* 0x0001000015076824 */ /* 0x001fe200078e00ff */
[----:B------:R-:W-:Y:S01]  /*3a80*/  @P5 SHF.L.U32 R10, R10, 0x10, RZ ;  /* 0x000000100a0a5819 */ /* 0x000fe200000006ff */
[----:B------:R-:W-:Y:S02]  /*3a90*/  @P2 FMUL.FTZ R5, R23, R4 ;  /* 0x0000000417052220 */ /* 0x000fe40000410000 */
[----:B------:R-:W-:Y:S01]  /*3aa0*/  @P4 FMUL.FTZ R9, R29, R0 ;  /* 0x000000001d094220 */ /* 0x000fe20000410000 */
[----:B------:R-:W-:Y:S01]  /*3ab0*/  @P6 FMUL.FTZ R20, R28, R7 ;  /* 0x000000071c146220 */ /* 0x000fe20000410000 */
[----:B------:R-:W-:Y:S01]  /*3ac0*/  @P5 FMUL.FTZ R8, R31, R10 ;  /* 0x0000000a1f085220 */ /* 0x000fe20000410000 */
[----:B------:R-:W-:Y:S01]  /*3ad0*/  FADD.FTZ R156, R5, R156 ;  /* 0x0000009c059c7221 */ /* 0x000fe20000010000 */
[----:B------:R-:W-:Y:S01]  /*3ae0*/  FADD.FTZ R80, R9, R80 ;  /* 0x0000005009507221 */ /* 0x000fe20000010000 */
[----:B------:R-:W-:Y:S01]  /*3af0*/  FADD.FTZ R81, R20, R81 ;  /* 0x0000005114517221 */ /* 0x000fe20000010000 */
[----:B------:R-:W-:Y:S01]  /*3b00*/  FADD.FTZ R79, R8, R79 ;  /* 0x0000004f084f7221 */ /* 0x000fe20000010000 */
[----:B-1--4-:R-:W-:Y:S06]  /*3b10*/  @!P0 BRA `(.L_x_956) ;  /* 0x0000000000208947 */ /* 0x012fec0003800000 */
        /* <DEDUP_REMOVED lines=8> */
.L_x_956:
[----:B0-----:R-:W-:Y:S01]  /*3ba0*/  IMAD.WIDE.U32 R4, R24, 0x10000, RZ ;  /* 0x0001000018047825 */ /* 0x001fe200078e00ff */
[----:B------:R-:W-:Y:S02]  /*3bb0*/  SHF.L.U32 R7, R11, 0x10, RZ ;  /* 0x000000100b077819 */ /* 0x000fe400000006ff */
[----:B------:R-:W-:Y:S02]  /*3bc0*/  LEA R6, P0, R155, UR16, 0x3 ;  /* 0x000000109b067c11 */ /* 0x000fe4000f8018ff */
[----:B------:R-:W-:Y:S02]  /*3bd0*/  LOP3.LUT R5, R5, R7, R26, 0xfe, !PT ;  /* 0x0000000705057212 */ /* 0x000fe400078efe1a */
[----:B------:R-:W-:Y:S02]  /*3be0*/  LOP3.LUT R4, R4, R25, RZ, 0xfc, !PT ;  /* 0x0000001904047212 */ /* 0x000fe400078efcff */
[----:B------:R-:W-:Y:S02]  /*3bf0*/  LEA.HI.X R7, R155, UR17, RZ, 0x3, P0 ;  /* 0x000000119b077c11 */ /* 0x000fe400080f1cff */
[----:B------:R-:W-:-:S02]  /*3c00*/  IADD3 R57, R57, UR18, RZ ;  /* 0x0000001239397c10 */ /* 0x000fc4000fffe0ff */
[----:B------:R-:W-:Y:S01]  /*3c10*/  SEL R0, RZ, 0x1, P3 ;  /* 0x00000001ff007807 */ /* 0x000fe20001800000 */
[----:B------:R0:W-:Y:S01]  /*3c20*/  STG.E.64 desc[UR4][R6.64], R4 ;  /* 0x0000000406007986 */ /* 0x0001e2000c101b04 */
[----:B------:R-:W-:-:S13]  /*3c30*/  ISETP.GE.AND P0, PT, R57, UR19, PT ;  /* 0x0000001339007c0c */ /* 0x000fda000bf06270 */
[----:B0-----:R-:W-:Y:S05]  /*3c40*/  @!P0 BRA `(.L_x_957) ;  /* 0xffffffcc006c8947 */ /* 0x001fea000383ffff */
        /* <DEDUP_REMOVED lines=21> */
[----:B------:R-:W-:Y:S01]  /*3da0*/  MOV R16, R158 ;  /* 0x0000009e00107202 */ /* 0x000fe20000000f00 */
[----:B------:R-:W-:Y:S01]  /*3db0*/  IMAD.MOV.U32 R158, RZ, RZ, R79 ;  /* 0x000000ffff9e7224 */ /* 0x000fe200078e004f */
        /* <DEDUP_REMOVED lines=19> */
[----:B------:R-:W-:-:S07]  /*3ef0*/  MOV R159, R81 ;  /* 0x00000051009f7202 */ /* 0x000fce0000000f00 */
.L_x_954:
        /* <DEDUP_REMOVED lines=28> */
.L_x_955:
[----:B------:R-:W-:Y:S01]  /*40c0*/  HFMA2.MMA R22, -RZ, RZ, 0, 9.5367431640625e-07 ;  /* 0x00000010ff167435 */ /* 0x000fe200000001ff */
[----:B------:R-:W-:Y:S01]  /*40d0*/  MOV R23, R9 ;  /* 0x0000000900177202 */ /* 0x000fe20000000f00 */
[----:B------:R-:W-:Y:S01]  /*40e0*/  IMAD.MOV.U32 R25, RZ, RZ, 0x1f ;  /* 0x0000001fff197424 */ /* 0x000fe200078e00ff */
[----:B------:R-:W-:-:S08]  /*40f0*/  MOV R20, 0xffffffff ;  /* 0xffffffff00147802 */ /* 0x000fd00000000f00 */
[----:B-----5:R-:W-:Y:S05]  /*4100*/  WARPSYNC.COLLECTIVE R20, `(.L_x_958) ;  /* 0x0000000014087348 */ /* 0x020fea0003c00000 */
[----:B------:R0:W1:Y:S02]  /*4110*/  SHFL.DOWN P0, R21, R23, R22, R25 ;  /* 0x0800001617157389 */ /* 0x0000640000000019 */
[----:B01---5:R-:W-:Y:S01]  /*4120*/  ENDCOLLECTIVE ;  /* 0x000000000000791b */ /* 0x023fe20003800000 */
.L_x_958:
[----:B------:R-:W-:Y:S02]  /*4130*/  MOV R23, R5 ;  /* 0x0000000500177202 */ /* 0x000fe40000000f00 */
[----:B------:R-:W-:-:S07]  /*4140*/  MOV R4, R21 ;  /* 0x0000001500047202 */ /* 0x000fce0000000f00 */
[----:B------:R-:W-:Y:S05]  /*4150*/  WARPSYNC.COLLECTIVE R20, `(.L_x_959) ;  /* 0x0000000014087348 */ /* 0x000fea0003c00000 */
[----:B------:R0:W1:Y:S02]  /*4160*/  SHFL.DOWN P0, R21, R23, R22, R25 ;  /* 0x0800001617157389 */ /* 0x0000640000000019 */
[----:B01----:R-:W-:Y:S01]  /*4170*/  ENDCOLLECTIVE ;  /* 0x000000000000791b */ /* 0x003fe20003800000 */
.L_x_959:
[----:B------:R-:W-:Y:S01]  /*4180*/  FADD.FTZ R4, R9, R4 ;  /* 0x0000000409047221 */ /* 0x000fe20000010000 */
[----:B------:R-:W-:-:S04]  /*4190*/  HFMA2.MMA R22, -RZ, RZ, 0, 4.76837158203125e-07 ;  /* 0x00000008ff167435 */ /* 0x000fc800000001ff */
[----:B------:R-:W-:Y:S01]  /*41a0*/  MOV R23, R4 ;  /* 0x0000000400177202 */ /* 0x000fe20000000f00 */
[----:B------:R-:W-:-:S07]  /*41b0*/  IMAD.MOV.U32 R6, RZ, RZ, R21 ;  /* 0x000000ffff067224 */ /* 0x000fce00078e0015 */
[----:B------:R-:W-:Y:S05]  /*41c0*/  WARPSYNC.COLLECTIVE R20, `(.L_x_960) ;  /* 0x0000000014087348 */ /* 0x000fea0003c00000 */
[----:B------:R0:W1:Y:S02]  /*41d0*/  SHFL.DOWN P0, R21, R23, R22, R25 ;  /* 0x0800001617157389 */ /* 0x0000640000000019 */
[----:B01----:R-:W-:Y:S01]  /*41e0*/  ENDCOLLECTIVE ;  /* 0x000000000000791b */ /* 0x003fe20003800000 */
.L_x_960:
[----:B------:R-:W-:-:S04]  /*41f0*/  FADD.FTZ R6, R5, R6 ;  /* 0x0000000605067221 */ /* 0x000fc80000010000 */
[----:B------:R-:W-:Y:S01]  /*4200*/  IMAD.MOV.U32 R23, RZ, RZ, R6 ;  /* 0x000000ffff177224 */ /* 0x000fe200078e0006 */
[----:B------:R-:W-:-:S07]  /*4210*/  MOV R7, R21 ;  /* 0x0000001500077202 */ /* 0x000fce0000000f00 */
[----:B------:R-:W-:Y:S05]  /*4220*/  WARPSYNC.COLLECTIVE R20, `(.L_x_961) ;  /* 0x0000000014087348 */ /* 0x000fea0003c00000 */
[----:B------:R0:W1:Y:S02]  /*4230*/  SHFL.DOWN P0, R21, R23, R22, R25 ;  /* 0x0800001617157389 */ /* 0x0000640000000019 */
[----:B01----:R-:W-:Y:S01]  /*4240*/  ENDCOLLECTIVE ;  /* 0x000000000000791b */ /* 0x003fe20003800000 */
.L_x_961:
[----:B------:R-:W-:Y:S01]  /*4250*/  FADD.FTZ R7, R4, R7 ;  /* 0x0000000704077221 */ /* 0x000fe20000010000 */
[----:B------:R-:W-:-:S04]  /*4260*/  HFMA2.MMA R22, -RZ, RZ, 0, 2.384185791015625e-07 ;  /* 0x00000004ff167435 */ /* 0x000fc800000001ff */
[----:B------:R-:W-:Y:S02]  /*4270*/  MOV R23, R7 ;  /* 0x0000000700177202 */ /* 0x000fe40000000f00 */
[----:B------:R-:W-:-:S07]  /*4280*/  MOV R11, R21 ;  /* 0x00000015000b7202 */ /* 0x000fce0000000f00 */
[----:B------:R-:W-:Y:S05]  /*4290*/  WARPSYNC.COLLECTIVE R20, `(.L_x_962) ;  /* 0x0000000014087348 */ /* 0x000fea0003c00000 */
[----:B------:R0:W1:Y:S02]  /*42a0*/  SHFL.DOWN P0, R21, R23, R22, R25 ;  /* 0x0800001617157389 */ /* 0x0000640000000019 */
[----:B01----:R-:W-:Y:S01]  /*42b0*/  ENDCOLLECTIVE ;  /* 0x000000000000791b */ /* 0x003fe20003800000 */
.L_x_962:
[----:B------:R-:W-:-:S05]  /*42c0*/  FADD.FTZ R11, R6, R11 ;  /* 0x0000000b060b7221 */ /* 0x000fca0000010000 */
[----:B------:R-:W-:Y:S01]  /*42d0*/  MOV R23, R11 ;  /* 0x0000000b00177202 */ /* 0x000fe20000000f00 */
[----:B------:R-:W-:-:S07]  /*42e0*/  IMAD.MOV.U32 R8, RZ, RZ, R21 ;  /* 0x000000ffff087224 */ /* 0x000fce00078e0015 */
[----:B------:R-:W-:Y:S05]  /*42f0*/  WARPSYNC.COLLECTIVE R20, `(.L_x_963) ;  /* 0x0000000014087348 */ /* 0x000fea0003c00000 */
[----:B------:R0:W1:Y:S02]  /*4300*/  SHFL.DOWN P0, R21, R23, R22, R25 ;  /* 0x0800001617157389 */ /* 0x0000640000000019 */
[----:B01----:R-:W-:Y:S01]  /*4310*/  ENDCOLLECTIVE ;  /* 0x000000000000791b */ /* 0x003fe20003800000 */
.L_x_963:
[----:B------:R-:W-:-:S05]  /*4320*/  FADD.FTZ R8, R7, R8 ;  /* 0x0000000807087221 */ /* 0x000fca0000010000 */
[----:B------:R-:W-:Y:S01]  /*4330*/  MOV R23, R8 ;  /* 0x0000000800177202 */ /* 0x000fe20000000f00 */
[----:B------:R-:W-:Y:S01]  /*4340*/  IMAD.MOV.U32 R22, RZ, RZ, 0x2 ;  /* 0x00000002ff167424 */ /* 0x000fe200078e00ff */
[----:B------:R-:W-:-:S07]  /*4350*/  MOV R10, R21 ;  /* 0x00000015000a7202 */ /* 0x000fce0000000f00 */
[----:B------:R-:W-:Y:S05]  /*4360*/  WARPSYNC.COLLECTIVE R20, `(.L_x_964) ;  /* 0x0000000014087348 */ /* 0x000fea0003c00000 */
[----:B------:R0:W1:Y:S02]  /*4370*/  SHFL.DOWN P0, R21, R23, R22, R25 ;  /* 0x0800001617157389 */ /* 0x0000640000000019 */
[----:B01----:R-:W-:Y:S01]  /*4380*/  ENDCOLLECTIVE ;  /* 0x000000000000791b */ /* 0x003fe20003800000 */
.L_x_964:
[----:B------:R-:W-:-:S05]  /*4390*/  FADD.FTZ R10, R11, R10 ;  /* 0x0000000a0b0a7221 */ /* 0x000fca0000010000 */
[----:B------:R-:W-:Y:S02]  /*43a0*/  MOV R23, R10 ;  /* 0x0000000a00177202 */ /* 0x000fe40000000f00 */
[----:B------:R-:W-:-:S07]  /*43b0*/  MOV R5, R21 ;  /* 0x0000001500057202 */ /* 0x000fce0000000f00 */
[----:B------:R-:W-:Y:S05]  /*43c0*/  WARPSYNC.COLLECTIVE R20, `(.L_x_965) ;  /* 0x0000000014087348 */ /* 0x000fea0003c00000 */
[----:B------:R0:W1:Y:S02]  /*43d0*/  SHFL.DOWN P0, R21, R23, R22, R25 ;  /* 0x0800001617157389 */ /* 0x0000640000000019 */
[----:B01----:R-:W-:Y:S01]  /*43e0*/  ENDCOLLECTIVE ;  /* 0x000000000000791b */ /* 0x003fe20003800000 */
.L_x_965:
[----:B------:R-:W-:Y:S01]  /*43f0*/  FADD.FTZ R5, R8, R5 ;  /* 0x0000000508057221 */ /* 0x000fe20000010000 */
[----:B------:R-:W-:-:S03]  /*4400*/  HFMA2.MMA R22, -RZ, RZ, 0, 5.9604644775390625e-08 ;  /* 0x00000001ff167435 */ /* 0x000fc600000001ff */
[----:B------:R-:W-:Y:S01]  /*4410*/  IMAD.MOV.U32 R23, RZ, RZ, R5 ;  /* 0x000000ffff177224 */ /* 0x000fe200078e0005 */
[----:B------:R-:W-:-:S07]  /*4420*/  MOV R9, R21 ;  /* 0x0000001500097202 */ /* 0x000fce0000000f00 */
[----:B------:R-:W-:Y:S05]  /*4430*/  WARPSYNC.COLLECTIVE R20, `(.L_x_966) ;  /* 0x0000000014087348 */ /* 0x000fea0003c00000 */
[----:B------:R0:W1:Y:S02]  /*4440*/  SHFL.DOWN P0, R21, R23, R22, R25 ;  /* 0x0800001617157389 */ /* 0x0000640000000019 */
[----:B01----:R-:W-:Y:S01]  /*4450*/  ENDCOLLECTIVE ;  /* 0x000000000000791b */ /* 0x003fe20003800000 */
.L_x_966:
[----:B------:R-:W-:-:S05]  /*4460*/  FADD.FTZ R9, R10, R9 ;  /* 0x000000090a097221 */ /* 0x000fca0000010000 */
[----:B------:R-:W-:Y:S02]  /*4470*/  MOV R23, R9 ;  /* 0x0000000900177202 */ /* 0x000fe40000000f00 */
[----:B------:R-:W-:-:S07]  /*4480*/  MOV R24, R21 ;  /* 0x0000001500187202 */ /* 0x000fce0000000f00 */
[----:B------:R-:W-:Y:S05]  /*4490*/  WARPSYNC.COLLECTIVE R20, `(.L_x_967) ;  /* 0x0000000014087348 */ /* 0x000fea0003c00000 */
[----:B------:R0:W1:Y:S02]  /*44a0*/  SHFL.DOWN P0, R21, R23, R22, R25 ;  /* 0x0800001617157389 */ /* 0x0000640000000019 */
[----:B01----:R-:W-:Y:S01]  /*44b0*/  ENDCOLLECTIVE ;  /* 0x000000000000791b */ /* 0x003fe20003800000 */
.L_x_967:
[----:B------:R-:W-:Y:S01]  /*44c0*/  MOV R4, R21 ;  /* 0x0000001500047202 */ /* 0x000fe20000000f00 */
[----:B------:R-:W-:Y:S06]  /*44d0*/  BRA `(.L_x_968) ;  /* 0xffffffd800107947 */ /* 0x000fec000383ffff */
.L_x_969:
        /* <DEDUP_REMOVED lines=10> */
.L_x_11833:


//--------------------- .text._ZN10layer_norm22ln_bwd_finalize_kernelINS_22Kernel_traits_finalizeILj2560E13__nv_bfloat16S2_S2_S2_fjLb1ELj1024ELj4ENS_18Kernel_traits_baseILj2560ES2_S2_S2_S2_fjLj1024EEEEELb1ELb0EEEvNS_9BwdParamsE --------------------------
	.section	.text._ZN10layer_norm22ln_bwd_finalize_kernelINS_22Kernel_traits_finalizeILj2560E13__nv_bfloat16S2_S2_S2_fjLb1ELj1024ELj4ENS_18Kernel_traits_baseILj2560ES2_S2_S2_S2_fjLj1024EEEEELb1ELb0EEEvNS_9BwdParamsE,"ax",@progbits
	.align	128
        .global         _ZN10layer_norm22ln_bwd_finalize_kernelINS_22Kernel_traits_finalizeILj2560E13__nv_bfloat16S2_S2_S2_fjLb1ELj1024ELj4ENS_18Kernel_traits_baseILj2560ES2_S2_S2_S2_fjLj1024EEEEELb1ELb0EEEvNS_9BwdParamsE
        .type           _ZN10layer_norm22ln_bwd_finalize_kernelINS_22Kernel_traits_finalizeILj2560E13__nv_bfloat16S2_S2_S2_fjLb1ELj1024ELj4ENS_18Kernel_traits_baseILj2560ES2_S2_S2_S2_fjLj1024EEEEELb1ELb0EEEvNS_9BwdParamsE,@function
        .size           _ZN10layer_norm22ln_bwd_finalize_kernelINS_22Kernel_traits_finalizeILj2560E13__nv_bfloat16S2_S2_S2_fjLb1ELj1024ELj4ENS_18Kernel_traits_baseILj2560ES2_S2_S2_S2_fjLj1024EEEEELb1ELb0EEEvNS_9BwdParamsE,(.L_x_11834 - _ZN10layer_norm22ln_bwd_finalize_kernelINS_22Kernel_traits_finalizeILj2560E13__nv_bfloat16S2_S2_S2_fjLb1ELj1024ELj4ENS_18Kernel_traits_baseILj2560ES2_S2_S2_S2_fjLj1024EEEEELb1ELb0EEEvNS_9BwdParamsE)
        .other          _ZN10layer_norm22ln_bwd_finalize_kernelINS_22Kernel_traits_finalizeILj2560E13__nv_bfloat16S2_S2_S2_fjLb1ELj1024ELj4ENS_18Kernel_traits_baseILj2560ES2_S2_S2_S2_fjLj1024EEEEELb1ELb0EEEvNS_9BwdParamsE,@"STO_CUDA_ENTRY STV_DEFAULT"
_ZN10layer_norm22ln_bwd_finalize_kernelINS_22Kernel_traits_finalizeILj2560E13__nv_bfloat16S2_S2_S2_fjLb1ELj1024ELj4ENS_18Kernel_traits_baseILj2560ES2_S2_S2_S2_fjLj1024EEEEELb1ELb0EEEvNS_9BwdParamsE:
.text._ZN10layer_norm22ln_bwd_finalize_kernelINS_22Kernel_traits_finalizeILj2560E13__nv_bfloat16S2_S2_S2_fjLb1ELj1024ELj4ENS_18Kernel_traits_baseILj2560ES2_S2_S2_S2_fjLj1024EEEEELb1ELb0EEEvNS_9BwdParamsE:
        /* <DEDUP_REMOVED lines=11> */
[----:B------:R-:W-:Y:S01]  /*00b0*/  SHF.L.U32 R7, R7, 0x4, RZ ;  /* 0x0000000407077819 */ /* 0x000fe200000006ff */
[----:B------:R-:W-:Y:S01]  /*00c0*/  ULDC.64 UR6, c[0x0][0x208] ;  /* 0x0000820000067ab9 */ /* 0x000fe20000000a00 */
[----:B------:R-:W-:Y:S02]  /*00d0*/  LOP3.LUT R5, R0, 0x3fffffe0, RZ, 0xc0, !PT ;  /* 0x3fffffe000057812 */ /* 0x000fe400078ec0ff */
[----:B------:R-:W-:Y:S02]  /*00e0*/  LOP3.LUT R6, R3, 0x1f, R0, 0x78, !PT ;  /* 0x0000001f03067812 */ /* 0x000fe400078e7800 */
[----:B------:R-:W-:Y:S02]  /*00f0*/  LOP3.LUT R9, R7, 0x7ffffff0, RZ, 0xc0, !PT ;  /* 0x7ffffff007097812 */ /* 0x000fe400078ec0ff */
[----:B------:R-:W-:-:S02]  /*0100*/  IADD3 R7, R5, R6, RZ ;  /* 0x0000000605077210 */ /* 0x000fc40007ffe0ff */
[----:B------:R-:W-:Y:S02]  /*0110*/  ISETP.NE.AND P0, PT, R3, 0x1f, PT ;  /* 0x0000001f0300780c */ /* 0x000fe40003f05270 */
[C---:B------:R-:W-:Y:S02]  /*0120*/  LEA R8, R2.reuse, R6, 0x5 ;  /* 0x0000000602087211 */ /* 0x040fe400078e28ff */
[C---:B------:R-:W-:Y:S02]  /*0130*/  ISETP.GT.U32.OR P0, PT, R2.reuse, 0xf, P0 ;  /* 0x0000000f0200780c */ /* 0x040fe40000704470 */
[----:B------:R-:W-:Y:S01]  /*0140*/  IADD3 R5, R2, R9, RZ ;  /* 0x0000000902057210 */ /* 0x000fe20007ffe0ff */
[----:B0-----:R-:W-:-:S06]  /*0150*/  ULEA UR4, UR5, UR4, 0x18 ;  /* 0x0000000405047291 */ /* 0x001fcc000f8ec03f */
[----:B------:R-:W-:Y:S02]  /*0160*/  LEA R6, R7, UR4, 0x2 ;  /* 0x0000000407067c11 */ /* 0x000fe4000f8e10ff */
[----:B------:R-:W-:-:S07]  /*0170*/  LEA R7, R8, UR4, 0x2 ;  /* 0x0000000408077c11 */ /* 0x000fce000f8e10ff */
.L_x_982:
[----:B0--3--:R-:W0:Y:S01]  /*0180*/  LDC R8, c[0x0][0x210] ;  /* 0x00008400ff087b82 */ /* 0x009e220000000800 */
[----:B------:R-:W-:Y:S01]  /*0190*/  BSSY B0, `(.L_x_970) ;  /* 0x0000086000007945 */ /* 0x000fe20003800000 */
[----:B------:R-:W-:Y:S01]  /*01a0*/  HFMA2.MMA R11, -RZ, RZ, 0, 0 ;  /* 0x00000000ff0b7435 */ /* 0x000fe200000001ff */
[----:B------:R-:W-:Y:S01]  /*01b0*/  IMAD.MOV.U32 R22, RZ, RZ, RZ ;  /* 0x000000ffff167224 */ /* 0x000fe200078e00ff */
[----:B------:R-:W-:-:S04]  /*01c0*/  MOV R24, RZ ;  /* 0x000000ff00187202 */ /* 0x000fc80000000f00 */
[----:B-1----:R-:W1:Y:S01]  /*01d0*/  LDC R9, c[0x0][0x218] ;  /* 0x00008600ff097b82 */ /* 0x002e620000000800 */
[----:B0-----:R-:W-:-:S04]  /*01e0*/  ISETP.GE.U32.AND P1, PT, R3, R8, PT ;  /* 0x000000080300720c */ /* 0x001fc80003f26070 */
[----:B-1----:R-:W-:-:S13]  /*01f0*/  ISETP.GE.U32.OR P1, PT, R4, R9, P1 ;  /* 0x000000090400720c */ /* 0x002fda0000f26470 */
[----:B--2---:R-:W-:Y:S05]  /*0200*/  @P1 BRA `(.L_x_971) ;  /* 0x0000000400f81947 */ /* 0x004fea0003800000 */
[----:B------:R-:W-:Y:S02]  /*0210*/  ISETP.GE.U32.AND P2, PT, R3, R8, PT ;  /* 0x000000080300720c */ /* 0x000fe40003f46070 */
[----:B------:R-:W-:-:S11]  /*0220*/  MOV R23, R3 ;  /* 0x0000000300177202 */ /* 0x000fd60000000f00 */
[----:B------:R-:W0:Y:S01]  /*0230*/  @P2 LDC.64 R12, c[0x0][0x2d0] ;  /* 0x0000b400ff0c2b82 */ /* 0x000e220000000a00 */
[----:B------:R-:W-:-:S07]  /*0240*/  @P2 IMAD R17, R23, R9, R4 ;  /* 0x0000000917112224 */ /* 0x000fce00078e0204 */
[----:B------:R-:W1:Y:S08]  /*0250*/  @P2 LDC.64 R14, c[0x0][0x2d8] ;  /* 0x0000b600ff0e2b82 */ /* 0x000e700000000a00 */
[----:B------:R-:W2:Y:S01]  /*0260*/  @P2 LDC.64 R10, c[0x0][0x2f0] ;  /* 0x0000bc00ff0a2b82 */ /* 0x000ea20000000a00 */
[----:B0-----:R-:W-:-:S06]  /*0270*/  @P2 IMAD.WIDE.U32 R12, R17, 0x4, R12 ;  /* 0x00000004110c2825 */ /* 0x001fcc00078e000c */
[----:B------:R-:W3:Y:S01]  /*0280*/  @P2 LDG.E R13, desc[UR6][R12.64] ;  /* 0x000000060c0d2981 */ /* 0x000ee2000c1e1900 */
[----:B-1----:R-:W-:-:S06]  /*0290*/  @P2 IMAD.WIDE.U32 R14, R17, 0x4, R14 ;  /* 0x00000004110e2825 */ /* 0x002fcc00078e000e */
[----:B------:R-:W4:Y:S01]  /*02a0*/  @P2 LDG.E R15, desc[UR6][R14.64] ;  /* 0x000000060e0f2981 */ /* 0x000f22000c1e1900 */
[----:B--2---:R-:W-:-:S06]  /*02b0*/  @P2 IMAD.WIDE.U32 R16, R17, 0x4, R10 ;  /* 0x0000000411102825 */ /* 0x004fcc00078e000a */
[----:B------:R-:W2:Y:S01]  /*02c0*/  @P2 LDG.E R16, desc[UR6][R16.64] ;  /* 0x0000000610102981 */ /* 0x000ea2000c1e1900 */
[----:B------:R-:W-:-:S04]  /*02d0*/  @P2 IADD3 R23, R23, 0x20, RZ ;  /* 0x0000002017172810 */ /* 0x000fc80007ffe0ff */
[CC--:B------:R-:W-:Y:S02]  /*02e0*/  ISETP.GE.U32.AND P1, PT, R23.reuse, R8.reuse, PT ;  /* 0x000000081700720c */ /* 0x0c0fe40003f26070 */
[----:B------:R-:W-:-:S04]  /*02f0*/  IADD3 R10, -R23, R8, RZ ;  /* 0x00000008170a7210 */ /* 0x000fc80007ffe1ff */
[----:B------:R-:W-:Y:S01]  /*0300*/  ISETP.LE.U32.OR P1, PT, R10, 0x60, P1 ;  /* 0x000000600a00780c */ /* 0x000fe20000f23470 */
[----:B------:R-:W-:Y:S01]  /*0310*/  IMAD.MOV.U32 R22, RZ, RZ, RZ ;  /* 0x000000ffff167224 */ /* 0x000fe200078e00ff */
[----:B------:R-:W-:Y:S02]  /*0320*/  MOV R24, RZ ;  /* 0x000000ff00187202 */ /* 0x000fe40000000f00 */
[----:B------:R-:W-:Y:S01]  /*0330*/  MOV R11, RZ ;  /* 0x000000ff000b7202 */ /* 0x000fe20000000f00 */
[----:B------:R-:W-:Y:S02]  /*0340*/  BSSY B1, `(.L_x_972) ;  /* 0x0000039000017945 */ /* 0x000fe40003800000 */
[----:B---3--:R-:W-:Y:S01]  /*0350*/  @P2 FADD.FTZ R24, R24, R13 ;  /* 0x0000000d18182221 */ /* 0x008fe20000010000 */
[----:B----4-:R-:W-:Y:S01]  /*0360*/  @P2 FADD.FTZ R22, R22, R15 ;  /* 0x0000000f16162221 */ /* 0x010fe20000010000 */
[----:B--2---:R-:W-:Y:S01]  /*0370*/  @P2 FADD.FTZ R11, R11, R16 ;  /* 0x000000100b0b2221 */ /* 0x004fe20000010000 */
[----:B------:R-:W-:-:S03]  /*0380*/  PLOP3.LUT P2, PT, P2, PT, PT, 0x8, 0x0 ;  /* 0x000000000000781c */ /* 0x000fc6000174e170 */
[----:B------:R-:W-:Y:S10]  /*0390*/  @P1 BRA `(.L_x_973) ;  /* 0x0000000000cc1947 */ /* 0x000ff40003800000 */
[----:B------:R-:W-:Y:S02]  /*03a0*/  PLOP3.LUT P2, PT, PT, PT, PT, 0x8, 0x0 ;  /* 0x000000000000781c */ /* 0x000fe40003f4e170 */
[----:B------:R-:W-:-:S11]  /*03b0*/  IADD3 R12, R8, -0x60, RZ ;  /* 0xffffffa0080c7810 */ /* 0x000fd60007ffe0ff */
.L_x_974:
[----:B------:R-:W0:Y:S01]  /*03c0*/  LDC.64 R14, c[0x0][0x2d0] ;  /* 0x0000b400ff0e7b82 */ /* 0x000e220000000a00 */
[C---:B------:R-:W-:Y:S01]  /*03d0*/  IADD3 R27, R23.reuse, 0x20, RZ ;  /* 0x00000020171b7810 */ /* 0x040fe20007ffe0ff */
[----:B------:R-:W-:-:S04]  /*03e0*/  IMAD R25, R23, R9, R4 ;  /* 0x0000000917197224 */ /* 0x000fc800078e0204 */
[----:B------:R-:W-:Y:S02]  /*03f0*/  IMAD R27, R27, R9, R4 ;  /* 0x000000091b1b7224 */ /* 0x000fe400078e0204 */
[----:B0-----:R-:W-:-:S04]  /*0400*/  IMAD.WIDE.U32 R20, R25, 0x4, R14 ;  /* 0x0000000419147825 */ /* 0x001fc800078e000e */
[----:B------:R-:W-:Y:S01]  /*0410*/  IMAD.WIDE.U32 R16, R27, 0x4, R14 ;  /* 0x000000041b107825 */ /* 0x000fe200078e000e */
[----:B------:R-:W2:Y:S04]  /*0420*/  LDG.E R26, desc[UR6][R20.64] ;  /* 0x00000006141a7981 */ /* 0x000ea8000c1e1900 */
[----:B------:R0:W3:Y:S01]  /*0430*/  LDG.E R10, desc[UR6][R16.64] ;  /* 0x00000006100a7981 */ /* 0x0000e2000c1e1900 */
[C---:B------:R-:W-:Y:S02]  /*0440*/  IADD3 R19, R23.reuse, 0x40, RZ ;  /* 0x0000004017137810 */ /* 0x040fe40007ffe0ff */
[----:B------:R-:W-:-:S03]  /*0450*/  IADD3 R29, R23, 0x60, RZ ;  /* 0x00000060171d7810 */ /* 0x000fc60007ffe0ff */
[-CC-:B------:R-:W-:Y:S02]  /*0460*/  IMAD R19, R19, R9.reuse, R4.reuse ;  /* 0x0000000913137224 */ /* 0x180fe400078e0204 */
[----:B------:R-:W-:Y:S01]  /*0470*/  IMAD R29, R29, R9, R4 ;  /* 0x000000091d1d7224 */ /* 0x000fe200078e0204 */
[----:B0-----:R-:W0:Y:S01]  /*0480*/  LDC.64 R16, c[0x0][0x2d8] ;  /* 0x0000b600ff107b82 */ /* 0x001e220000000a00 */
[----:B------:R-:W-:-:S04]  /*0490*/  IMAD.WIDE.U32 R20, R19, 0x4, R14 ;  /* 0x0000000413147825 */ /* 0x000fc800078e000e */
[----:B------:R-:W-:Y:S01]  /*04a0*/  IMAD.WIDE.U32 R14, R29, 0x4, R14 ;  /* 0x000000041d0e7825 */ /* 0x000fe200078e000e */
[----:B------:R0:W4:Y:S04]  /*04b0*/  LDG.E R18, desc[UR6][R20.64] ;  /* 0x0000000614127981 */ /* 0x000128000c1e1900 */
[----:B------:R1:W5:Y:S01]  /*04c0*/  LDG.E R13, desc[UR6][R14.64] ;  /* 0x000000060e0d7981 */ /* 0x000362000c1e1900 */
[----:B0-----:R-:W-:-:S06]  /*04d0*/  IMAD.WIDE.U32 R20, R25, 0x4, R16 ;  /* 0x0000000419147825 */ /* 0x001fcc00078e0010 */
[----:B------:R3:W4:Y:S01]  /*04e0*/  LDG.E R20, desc[UR6][R20.64] ;  /* 0x0000000614147981 */ /* 0x000722000c1e1900 */
[----:B-1----:R-:W-:-:S04]  /*04f0*/  IMAD.WIDE.U32 R14, R27, 0x4, R16 ;  /* 0x000000041b0e7825 */ /* 0x002fc800078e0010 */
[----:B--2---:R-:W-:-:S04]  /*0500*/  FADD.FTZ R26, R26, R24 ;  /* 0x000000181a1a7221 */ /* 0x004fc80000010000 */
[----:B---3--:R-:W-:Y:S02]  /*0510*/  FADD.FTZ R21, R26, R10 ;  /* 0x0000000a1a157221 */ /* 0x008fe40000010000 */
[----:B------:R0:W2:Y:S02]  /*0520*/  LDG.E R10, desc[UR6][R14.64] ;  /* 0x000000060e0a7981 */ /* 0x0000a4000c1e1900 */
[----:B0-----:R-:W-:-:S04]  /*0530*/  IMAD.WIDE.U32 R14, R19, 0x4, R16 ;  /* 0x00000004130e7825 */ /* 0x001fc800078e0010 */
[----:B------:R-:W-:Y:S01]  /*0540*/  IMAD.WIDE.U32 R16, R29, 0x4, R16 ;  /* 0x000000041d107825 */ /* 0x000fe200078e0010 */
[----:B------:R0:W3:Y:S05]  /*0550*/  LDG.E R26, desc[UR6][R14.64] ;  /* 0x000000060e1a7981 */ /* 0x0000ea000c1e1900 */
[----:B------:R-:W3:Y:S01]  /*0560*/  LDG.E R16, desc[UR6][R16.64] ;  /* 0x0000000610107981 */ /* 0x000ee2000c1e1900 */
[----:B0-----:R-:W0:Y:S01]  /*0570*/  LDC.64 R14, c[0x0][0x2f0] ;  /* 0x0000bc00ff0e7b82 */ /* 0x001e220000000a00 */
[----:B----4-:R-:W-:Y:S01]  /*0580*/  FADD.FTZ R22, R20, R22 ;  /* 0x0000001614167221 */ /* 0x010fe20000010000 */
[----:B0-----:R-:W-:-:S05]  /*0590*/  IMAD.WIDE.U32 R24, R25, 0x4, R14 ;  /* 0x0000000419187825 */ /* 0x001fca00078e000e */
[----:B------:R0:W4:Y:S01]  /*05a0*/  LDG.E R20, desc[UR6][R24.64] ;  /* 0x0000000618147981 */ /* 0x000122000c1e1900 */
[----:B------:R-:W-:-:S06]  /*05b0*/  IMAD.WIDE.U32 R28, R29, 0x4, R14 ;  /* 0x000000041d1c7825 */ /* 0x000fcc00078e000e */
[----:B------:R-:W3:Y:S01]  /*05c0*/  LDG.E R28, desc[UR6][R28.64] ;  /* 0x000000061c1c7981 */ /* 0x000ee2000c1e1900 */
[----:B0-----:R-:W-:-:S05]  /*05d0*/  IMAD.WIDE.U32 R24, R27, 0x4, R14 ;  /* 0x000000041b187825 */ /* 0x001fca00078e000e */
[----:B------:R0:W3:Y:S02]  /*05e0*/  LDG.E R27, desc[UR6][R24.64] ;  /* 0x00000006181b7981 */ /* 0x0000e4000c1e1900 */
[----:B0-----:R-:W-:-:S05]  /*05f0*/  IMAD.WIDE.U32 R24, R19, 0x4, R14 ;  /* 0x0000000413187825 */ /* 0x001fca00078e000e */
[----:B------:R5:W3:Y:S01]  /*0600*/  LDG.E R19, desc[UR6][R24.64] ;  /* 0x0000000618137981 */ /* 0x000ae2000c1e1900 */
[----:B------:R-:W-:-:S05]  /*0610*/  VIADD R23, R23, 0x80 ;  /* 0x0000008017177836 */ /* 0x000fca0000000000 */
[----:B------:R-:W-:Y:S01]  /*0620*/  ISETP.GE.U32.AND P1, PT, R23, R12, PT ;  /* 0x0000000c1700720c */ /* 0x000fe20003f26070 */
[----:B------:R-:W-:-:S04]  /*0630*/  FADD.FTZ R18, R21, R18 ;  /* 0x0000001215127221 */ /* 0x000fc80000010000 */
[----:B-----5:R-:W-:Y:S01]  /*0640*/  FADD.FTZ R24, R18, R13 ;  /* 0x0000000d12187221 */ /* 0x020fe20000010000 */
[----:B----4-:R-:W-:Y:S01]  /*0650*/  FADD.FTZ R20, R20, R11 ;  /* 0x0000000b14147221 */ /* 0x010fe20000010000 */
[----:B--2---:R-:W-:-:S04]  /*0660*/  FADD.FTZ R11, R22, R10 ;  /* 0x0000000a160b7221 */ /* 0x004fc80000010000 */
[----:B---3--:R-:W-:Y:S01]  /*0670*/  FADD.FTZ R11, R11, R26 ;  /* 0x0000001a0b0b7221 */ /* 0x008fe20000010000 */
[----:B------:R-:W-:-:S03]  /*0680*/  FADD.FTZ R20, R20, R27 ;  /* 0x0000001b14147221 */ /* 0x000fc60000010000 */
[----:B------:R-:W-:Y:S01]  /*0690*/  FADD.FTZ R22, R11, R16 ;  /* 0x000000100b167221 */ /* 0x000fe20000010000 */
[----:B------:R-:W-:-:S04]  /*06a0*/  FADD.FTZ R19, R20, R19 ;  /* 0x0000001314137221 */ /* 0x000fc80000010000 */
[----:B------:R-:W-:Y:S01]  /*06b0*/  FADD.FTZ R11, R19, R28 ;  /* 0x0000001c130b7221 */ /* 0x000fe20000010000 */
[----:B------:R-:W-:Y:S06]  /*06c0*/  @!P1 BRA `(.L_x_974) ;  /* 0xfffffffc003c9947 */ /* 0x000fec000383ffff */
.L_x_973:
[----:B------:R-:W-:Y:S05]  /*06d0*/  BSYNC B1 ;  /* 0x0000000000017941 */ /* 0x000fea0003800000 */
.L_x_972:
        /* <DEDUP_REMOVED lines=9> */
[----:B------:R-:W1:Y:S08]  /*0770*/  LDC.64 R18, c[0x0][0x2d8] ;  /* 0x0000b600ff127b82 */ /* 0x000e700000000a00 */
[----:B------:R-:W2:Y:S01]  /*0780*/  LDC.64 R14, c[0x0][0x2f0] ;  /* 0x0000bc00ff0e7b82 */ /* 0x000ea20000000a00 */
[----:B0-----:R-:W-:-:S04]  /*0790*/  IMAD.WIDE.U32 R26, R13, 0x4, R20 ;  /* 0x000000040d1a7825 */ /* 0x001fc800078e0014 */
[----:B-1----:R-:W-:Y:S02]  /*07a0*/  IMAD.WIDE.U32 R16, R13, 0x4, R18 ;  /* 0x000000040d107825 */ /* 0x002fe400078e0012 */
[----:B------:R-:W3:Y:S02]  /*07b0*/  LDG.E R27, desc[UR6][R26.64] ;  /* 0x000000061a1b7981 */ /* 0x000ee4000c1e1900 */
[----:B------:R-:W-:Y:S02]  /*07c0*/  IMAD.WIDE.U32 R20, R25, 0x4, R20 ;  /* 0x0000000419147825 */ /* 0x000fe400078e0014 */
[----:B------:R-:W4:Y:S02]  /*07d0*/  LDG.E R17, desc[UR6][R16.64] ;  /* 0x0000000610117981 */ /* 0x000f24000c1e1900 */
[----:B--2---:R-:W-:Y:S02]  /*07e0*/  IMAD.WIDE.U32 R12, R13, 0x4, R14 ;  /* 0x000000040d0c7825 */ /* 0x004fe400078e000e */
[----:B------:R-:W2:Y:S02]  /*07f0*/  LDG.E R21, desc[UR6][R20.64] ;  /* 0x0000000614157981 */ /* 0x000ea4000c1e1900 */
[----:B------:R-:W-:-:S02]  /*0800*/  IMAD.WIDE.U32 R18, R25, 0x4, R18 ;  /* 0x0000000419127825 */ /* 0x000fc400078e0012 */
[----:B------:R-:W5:Y:S02]  /*0810*/  LDG.E R12, desc[UR6][R12.64] ;  /* 0x000000060c0c7981 */ /* 0x000f64000c1e1900 */
[----:B------:R-:W-:Y:S02]  /*0820*/  IMAD.WIDE.U32 R14, R25, 0x4, R14 ;  /* 0x00000004190e7825 */ /* 0x000fe400078e000e */
[----:B------:R-:W5:Y:S04]  /*0830*/  LDG.E R19, desc[UR6][R18.64] ;  /* 0x0000000612137981 */ /* 0x000f68000c1e1900 */
[----:B------:R-:W5:Y:S01]  /*0840*/  LDG.E R14, desc[UR6][R14.64] ;  /* 0x000000060e0e7981 */ /* 0x000f62000c1e1900 */
[----:B------:R-:W-:Y:S02]  /*0850*/  PLOP3.LUT P2, PT, PT, PT, PT, 0x8, 0x0 ;  /* 0x000000000000781c */ /* 0x000fe40003f4e170 */
[----:B------:R-:W-:Y:S01]  /*0860*/  IADD3 R23, R23, 0x40, RZ ;  /* 0x0000004017177810 */ /* 0x000fe20007ffe0ff */
[----:B---3--:R-:W-:Y:S01]  /*0870*/  FADD.FTZ R24, R24, R27 ;  /* 0x0000001b18187221 */ /* 0x008fe20000010000 */
[----:B----4-:R-:W-:-:S03]  /*0880*/  FADD.FTZ R22, R22, R17 ;  /* 0x0000001116167221 */ /* 0x010fc60000010000 */
[----:B--2---:R-:W-:Y:S01]  /*0890*/  FADD.FTZ R24, R24, R21 ;  /* 0x0000001518187221 */ /* 0x004fe20000010000 */
[----:B-----5:R-:W-:Y:S01]  /*08a0*/  FADD.FTZ R11, R11, R12 ;  /* 0x0000000c0b0b7221 */ /* 0x020fe20000010000 */
[----:B------:R-:W-:-:S03]  /*08b0*/  FADD.FTZ R22, R22, R19 ;  /* 0x0000001316167221 */ /* 0x000fc60000010000 */
[----:B------:R-:W-:-:S07]  /*08c0*/  FADD.FTZ R11, R11, R14 ;  /* 0x0000000e0b0b7221 */ /* 0x000fce0000010000 */
.L_x_976:
[----:B------:R-:W-:Y:S05]  /*08d0*/  BSYNC B1 ;  /* 0x0000000000017941 */ /* 0x000fea0003800000 */
.L_x_975:
[----:B------:R-:W-:Y:S01]  /*08e0*/  ISETP.LT.U32.OR P2, PT, R23, R8, P2 ;  /* 0x000000081700720c */ /* 0x000fe20001741470 */
[----:B------:R-:W-:-:S12]  /*08f0*/  BSSY B1, `(.L_x_971) ;  /* 0x000000f000017945 */ /* 0x000fd80003800000 */
[----:B------:R-:W-:Y:S05]  /*0900*/  @!P2 BRA `(.L_x_977) ;  /* 0x000000000034a947 */ /* 0x000fea0003800000 */
[----:B------:R-:W0:Y:S01]  /*0910*/  LDC.64 R16, c[0x0][0x2d0] ;  /* 0x0000b400ff107b82 */ /* 0x000e220000000a00 */
[----:B------:R-:W-:-:S07]  /*0920*/  IMAD R19, R23, R9, R4 ;  /* 0x0000000917137224 */ /* 0x000fce00078e0204 */
[----:B------:R-:W1:Y:S08]  /*0930*/  LDC.64 R12, c[0x0][0x2d8] ;  /* 0x0000b600ff0c7b82 */ /* 0x000e700000000a00 */
[----:B------:R-:W2:Y:S01]  /*0940*/  LDC.64 R14, c[0x0][0x2f0] ;  /* 0x0000bc00ff0e7b82 */ /* 0x000ea20000000a00 */
[----:B0-----:R-:W-:-:S06]  /*0950*/  IMAD.WIDE.U32 R16, R19, 0x4, R16 ;  /* 0x0000000413107825 */ /* 0x001fcc00078e0010 */
[----:B------:R-:W3:Y:S01]  /*0960*/  LDG.E R17, desc[UR6][R16.64] ;  /* 0x0000000610117981 */ /* 0x000ee2000c1e1900 */
[----:B-1----:R-:W-:-:S06]  /*0970*/  IMAD.WIDE.U32 R12, R19, 0x4, R12 ;  /* 0x00000004130c7825 */ /* 0x002fcc00078e000c */
[----:B------:R-:W4:Y:S01]  /*0980*/  LDG.E R13, desc[UR6][R12.64] ;  /* 0x000000060c0d7981 */ /* 0x000f22000c1e1900 */
[----:B--2---:R-:W-:-:S06]  /*0990*/  IMAD.WIDE.U32 R14, R19, 0x4, R14 ;  /* 0x00000004130e7825 */ /* 0x004fcc00078e000e */
[----:B------:R-:W2:Y:S01]  /*09a0*/  LDG.E R14, desc[UR6][R14.64] ;  /* 0x000000060e0e7981 */ /* 0x000ea2000c1e1900 */
[----:B---3--:R-:W-:Y:S01]  /*09b0*/  FADD.FTZ R24, R24, R17 ;  /* 0x0000001118187221 */ /* 0x008fe20000010000 */
[----:B----4-:R-:W-:Y:S01]  /*09c0*/  FADD.FTZ R22, R22, R13 ;  /* 0x0000000d16167221 */ /* 0x010fe20000010000 */
[----:B--2---:R-:W-:-:S07]  /*09d0*/  FADD.FTZ R11, R11, R14 ;  /* 0x0000000e0b0b7221 */ /* 0x004fce0000010000 */
.L_x_977:
[----:B------:R-:W-:Y:S05]  /*09e0*/  BSYNC B1 ;  /* 0x0000000000017941 */ /* 0x000fea0003800000 */
.L_x_971:
[----:B------:R-:W-:Y:S05]  /*09f0*/  BSYNC B0 ;  /* 0x0000000000007941 */ /* 0x000fea0003800000 */
.L_x_970:
[----:B------:R-:W-:Y:S01]  /*0a00*/  ISETP.GT.U32.AND P1, PT, R0, 0x3ff, PT ;  /* 0x000003ff0000780c */ /* 0x000fe20003f24070 */
[----:B------:R0:W-:Y:S01]  /*0a10*/  STS [R6], R22 ;  /* 0x0000001606007388 */ /* 0x0001e20000000800 */
[----:B------:R-:W-:Y:S05]  /*0a20*/  WARPSYNC.ALL ;  /* 0x0000000000007948 */ /* 0x000fea0003800000 */
[----:B------:R0:W-:Y:S04]  /*0a30*/  STS [R6+0x1000], R24 ;  /* 0x0010001806007388 */ /* 0x0001e80000000800 */
[----:B------:R0:W-:Y:S01]  /*0a40*/  STS [R6+0x2000], R11 ;  /* 0x0020000b06007388 */ /* 0x0001e20000000800 */
[----:B------:R-:W-:Y:S06]  /*0a50*/  BAR.SYNC.DEFER_BLOCKING 0x0 ;  /* 0x0000000000007b1d */ /* 0x000fec0000010000 */
[----:B------:R-:W-:Y:S05]  /*0a60*/  @P1 BRA `(.L_x_978) ;  /* 0x0000000000a41947 */ /* 0x000fea0003800000 */
[----:B------:R1:W2:Y:S01]  /*0a70*/  LDS R12, [R7] ;  /* 0x00000000070c7984 */ /* 0x0002a20000000800 */
[----:B------:R-:W-:Y:S01]  /*0a80*/  UMOV UR5, 0xffffffff ;  /* 0xffffffff00057882 */ /* 0x000fe20000000000 */
[----:B------:R-:W-:Y:S02]  /*0a90*/  ISETP.NE.AND P1, PT, R2, RZ, PT ;  /* 0x000000ff0200720c */ /* 0x000fe40003f25270 */
[----:B------:R1:W3:Y:S04]  /*0aa0*/  LDS R8, [R7+0x2000] ;  /* 0x0020000007087984 */ /* 0x0002e80000000800 */
[----:B------:R1:W4:Y:S01]  /*0ab0*/  LDS R10, [R7+0x1000] ;  /* 0x00100000070a7984 */ /* 0x0003220000000800 */
[----:B------:R-:W-:Y:S06]  /*0ac0*/  BRA.DIV UR5, `(.L_x_979) ;  /* 0x0000000605007947 */ /* 0x000fec000b800000 */
[----:B0---4-:R-:W0:Y:S04]  /*0ad0*/  SHFL.BFLY PT, R11, R10, 0x1, 0x1f ;  /* 0x0c201f000a0b7f89 */ /* 0x011e2800000e0000 */
[----:B--2---:R-:W2:Y:S04]  /*0ae0*/  SHFL.BFLY PT, R13, R12, 0x1, 0x1f ;  /* 0x0c201f000c0d7f89 */ /* 0x004ea800000e0000 */
[----:B---3--:R-:W3:Y:S01]  /*0af0*/  SHFL.BFLY PT, R17, R8, 0x1, 0x1f ;  /* 0x0c201f0008117f89 */ /* 0x008ee200000e0000 */
[----:B0-----:R-:W-:Y:S01]  /*0b00*/  FADD.FTZ R11, R10, R11 ;  /* 0x0000000b0a0b7221 */ /* 0x001fe20000010000 */
[----:B--2---:R-:W-:-:S04]  /*0b10*/  FADD.FTZ R15, R12, R13 ;  /* 0x0000000d0c0f7221 */ /* 0x004fc80000010000 */
[----:B------:R-:W0:Y:S01]  /*0b20*/  SHFL.BFLY PT, R14, R11, 0x2, 0x1f ;  /* 0x0c401f000b0e7f89 */ /* 0x000e2200000e0000 */
[----:B---3--:R-:W-:-:S03]  /*0b30*/  FADD.FTZ R18, R8, R17 ;  /* 0x0000001108127221 */ /* 0x008fc60000010000 */
[----:B------:R-:W2:Y:S04]  /*0b40*/  SHFL.BFLY PT, R16, R15, 0x2, 0x1f ;  /* 0x0c401f000f107f89 */ /* 0x000ea800000e0000 */
[----:B------:R-:W3:Y:S01]  /*0b50*/  SHFL.BFLY PT, R13, R18, 0x2, 0x1f ;  /* 0x0c401f00120d7f89 */ /* 0x000ee200000e0000 */
[----:B0-----:R-:W-:Y:S01]  /*0b60*/  FADD.FTZ R14, R11, R14 ;  /* 0x0000000e0b0e7221 */ /* 0x001fe20000010000 */
[----:B--2---:R-:W-:Y:S01]  /*0b70*/  FADD.FTZ R16, R15, R16 ;  /* 0x000000100f107221 */ /* 0x004fe20000010000 */
[----:B---3--:R-:W-:-:S04]  /*0b80*/  FADD.FTZ R19, R18, R13 ;  /* 0x0000000d12137221 */ /* 0x008fc80000010000 */
[----:B------:R-:W0:Y:S04]  /*0b90*/  SHFL.BFLY PT, R17, R16, 0x4, 0x1f ;  /* 0x0c801f0010117f89 */ /* 0x000e2800000e0000 */
[----:B------:R-:W2:Y:S04]  /*0ba0*/  SHFL.BFLY PT, R13, R14, 0x4, 0x1f ;  /* 0x0c801f000e0d7f89 */ /* 0x000ea800000e0000 */
[----:B------:R-:W3:Y:S01]  /*0bb0*/  SHFL.BFLY PT, R8, R19, 0x4, 0x1f ;  /* 0x0c801f0013087f89 */ /* 0x000ee200000e0000 */
[----:B0-----:R-:W-:Y:S01]  /*0bc0*/  FADD.FTZ R17, R16, R17 ;  /* 0x0000001110117221 */ /* 0x001fe20000010000 */
[----:B--2---:R-:W-:-:S04]  /*0bd0*/  FADD.FTZ R13, R14, R13 ;  /* 0x0000000d0e0d7221 */ /* 0x004fc80000010000 */
[----:B------:R-:W0:Y:S01]  /*0be0*/  SHFL.BFLY PT, R12, R17, 0x8, 0x1f ;  /* 0x0d001f00110c7f89 */ /* 0x000e2200000e0000 */
[----:B---3--:R-:W-:-:S03]  /*0bf0*/  FADD.FTZ R8, R19, R8 ;  /* 0x0000000813087221 */ /* 0x008fc60000010000 */
[----:B------:R-:W2:Y:S04]  /*0c00*/  SHFL.BFLY PT, R10, R13, 0x8, 0x1f ;  /* 0x0d001f000d0a7f89 */ /* 0x000ea800000e0000 */
[----:B------:R-:W3:Y:S01]  /*0c10*/  SHFL.BFLY PT, R21, R8, 0x8, 0x1f ;  /* 0x0d001f0008157f89 */ /* 0x000ee200000e0000 */
[----:B0-----:R-:W-:Y:S01]  /*0c20*/  FADD.FTZ R12, R17, R12 ;  /* 0x0000000c110c7221 */ /* 0x001fe20000010000 */
[----:B--2---:R-:W-:-:S04]  /*0c30*/  FADD.FTZ R11, R13, R10 ;  /* 0x0000000a0d0b7221 */ /* 0x004fc80000010000 */
[----:B------:R0:W2:Y:S01]  /*0c40*/  SHFL.BFLY PT, R15, R12, 0x10, 0x1f ;  /* 0x0e001f000c0f7f89 */ /* 0x0000a200000e0000 */
[----:B---3--:R-:W-:-:S03]  /*0c50*/  FADD.FTZ R21, R8, R21 ;  /* 0x0000001508157221 */ /* 0x008fc60000010000 */
[----:B------:R0:W3:Y:S04]  /*0c60*/  SHFL.BFLY PT, R10, R11, 0x10, 0x1f ;  /* 0x0e001f000b0a7f89 */ /* 0x0000e800000e0000 */
[----:B------:R0:W4:Y:S02]  /*0c70*/  SHFL.BFLY PT, R14, R21, 0x10, 0x1f ;  /* 0x0e001f00150e7f89 */ /* 0x00012400000e0000 */
.L_x_998:
[----:B------:R-:W-:Y:S01]  /*0c80*/  @!P1 SHF.R.U32.HI R8, RZ, 0x3, R0 ;  /* 0x00000003ff089819 */ /* 0x000fe20000011600 */
[----:B--2---:R-:W-:Y:S01]  /*0c90*/  FADD.FTZ R15, R12, R15 ;  /* 0x0000000f0c0f7221 */ /* 0x004fe20000010000 */
[----:B---3--:R-:W-:Y:S01]  /*0ca0*/  FADD.FTZ R10, R11, R10 ;  /* 0x0000000a0b0a7221 */ /* 0x008fe20000010000 */
[----:B----4-:R-:W-:Y:S01]  /*0cb0*/  FADD.FTZ R14, R21, R14 ;  /* 0x0000000e150e7221 */ /* 0x010fe20000010000 */
[----:B------:R-:W-:-:S05]  /*0cc0*/  @!P1 LOP3.LUT R13, R8, 0x1ffffffc, RZ, 0xc0, !PT ;  /* 0x1ffffffc080d9812 */ /* 0x000fca00078ec0ff */
[----:B------:R2:W-:Y:S04]  /*0cd0*/  @!P1 STS [R13+UR4+0x3000], R15 ;  /* 0x0030000f0d009988 */ /* 0x0005e80008000804 */
[----:B------:R2:W-:Y:S04]  /*0ce0*/  @!P1 STS [R13+UR4+0x3080], R10 ;  /* 0x0030800a0d009988 */ /* 0x0005e80008000804 */
[----:B------:R2:W-:Y:S02]  /*0cf0*/  @!P1 STS [R13+UR4+0x3100], R14 ;  /* 0x0031000e0d009988 */ /* 0x0005e40008000804 */
.L_x_978:
[----:B------:R-:W-:Y:S01]  /*0d00*/  SHF.L.U32 R8, R5, 0x1, RZ ;  /* 0x0000000105087819 */ /* 0x000fe200000006ff */
[----:B------:R-:W-:Y:S05]  /*0d10*/  WARPSYNC.ALL ;  /* 0x0000000000007948 */ /* 0x000fea0003800000 */
[----:B------:R-:W-:Y:S01]  /*0d20*/  BAR.SYNC.DEFER_BLOCKING 0x0 ;  /* 0x0000000000007b1d */ /* 0x000fe20000010000 */
[----:B------:R-:W-:-:S05]  /*0d30*/  ISETP.GE.U32.OR P1, PT, R8, R9, P0 ;  /* 0x000000090800720c */ /* 0x000fca0000726470 */
[----:B------:R-:W-:Y:S08]  /*0d40*/  BSSY B0, `(.L_x_980) ;  /* 0x0000013000007945 */ /* 0x000ff00003800000 */
[----:B------:R-:W-:Y:S05]  /*0d50*/  @P1 BRA `(.L_x_981) ;  /* 0x0000000000441947 */ /* 0x000fea0003800000 */
[----:B------:R-:W-:Y:S01]  /*0d60*/  SHF.L.U32 R8, R0, 0x3, RZ ;  /* 0x0000000300087819 */ /* 0x000fe200000006ff */
[----:B--2---:R-:W2:Y:S03]  /*0d70*/  LDC.64 R14, c[0x0][0x318] ;  /* 0x0000c600ff0e7b82 */ /* 0x004ea60000000a00 */
[----:B------:R-:W-:-:S05]  /*0d80*/  LOP3.LUT R18, R8, 0xf8, RZ, 0xc0, !PT ;  /* 0x000000f808127812 */ /* 0x000fca00078ec0ff */
[----:B0-----:R-:W0:Y:S01]  /*0d90*/  LDS.64 R20, [R18+UR4+0x3000] ;  /* 0x0030000412147984 */ /* 0x001e220008000a00 */
[----:B------:R-:W3:Y:S03]  /*0da0*/  LDC.64 R10, c[0x0][0x310] ;  /* 0x0000c400ff0a7b82 */ /* 0x000ee60000000a00 */
[----:B------:R-:W4:Y:S04]  /*0db0*/  LDS.64 R12, [R18+UR4+0x3080] ;  /* 0x00308004120c7984 */ /* 0x000f280008000a00 */
[----:B------:R-:W5:Y:S01]  /*0dc0*/  LDS.64 R16, [R18+UR4+0x3100] ;  /* 0x0031000412107984 */ /* 0x000f620008000a00 */
[----:B------:R-:W1:Y:S01]  /*0dd0*/  LDC.64 R8, c[0x0][0x330] ;  /* 0x0000cc00ff087b82 */ /* 0x000e620000000a00 */
[----:B--2---:R-:W-:-:S04]  /*0de0*/  IMAD.WIDE.U32 R14, R5, 0x4, R14 ;  /* 0x00000004050e7825 */ /* 0x004fc800078e000e */
[----:B---3--:R-:W-:-:S04]  /*0df0*/  IMAD.WIDE.U32 R10, R5, 0x4, R10 ;  /* 0x00000004050a7825 */ /* 0x008fc800078e000a */
[----:B-1----:R-:W-:Y:S01]  /*0e00*/  IMAD.WIDE.U32 R8, R5, 0x4, R8 ;  /* 0x0000000405087825 */ /* 0x002fe200078e0008 */
[----:B0-----:R-:W-:Y:S02]  /*0e10*/  F2FP.BF16.F32.PACK_AB R21, R21, R20 ;  /* 0x000000141515723e */ /* 0x001fe400000010ff */
[----:B----4-:R-:W-:-:S03]  /*0e20*/  F2FP.BF16.F32.PACK_AB R13, R13, R12 ;  /* 0x0000000c0d0d723e */ /* 0x010fc600000010ff */
[----:B------:R3:W-:Y:S01]  /*0e30*/  STG.E desc[UR6][R14.64], R21 ;  /* 0x000000150e007986 */ /* 0x0007e2000c101906 */
[----:B-----5:R-:W-:-:S03]  /*0e40*/  F2FP.BF16.F32.PACK_AB R17, R17, R16 ;  /* 0x000000101111723e */ /* 0x020fc600000010ff */
[----:B------:R3:W-:Y:S04]  /*0e50*/  STG.E desc[UR6][R10.64], R13 ;  /* 0x0000000d0a007986 */ /* 0x0007e8000c101906 */
[----:B------:R3:W-:Y:S02]  /*0e60*/  STG.E desc[UR6][R8.64], R17 ;  /* 0x0000001108007986 */ /* 0x0007e4000c101906 */
.L_x_981:
[----:B------:R-:W-:Y:S05]  /*0e70*/  BSYNC B0 ;  /* 0x0000000000007941 */ /* 0x000fea0003800000 */
.L_x_980:
[C---:B------:R-:W-:Y:S01]  /*0e80*/  ISETP.GT.U32.AND P1, PT, R4.reuse, -0xa01, PT ;  /* 0xfffff5ff0400780c */ /* 0x040fe20003f24070 */
[----:B------:R-:W-:Y:S01]  /*0e90*/  VIADD R4, R4, 0xa00 ;  /* 0x00000a0004047836 */ /* 0x000fe20000000000 */
[----:B------:R-:W-:-:S11]  /*0ea0*/  IADD3 R5, R5, 0x500, RZ ;  /* 0x0000050005057810 */ /* 0x000fd60007ffe0ff */
[----:B------:R-:W-:Y:S05]  /*0eb0*/  @P1 BRA `(.L_x_982) ;  /* 0xfffffff000b01947 */ /* 0x000fea000383ffff */
[----:B------:R-:W-:Y:S05]  /*0ec0*/  EXIT ;  /* 0x000000000000794d */ /* 0x000fea0003800000 */
.L_x_979:
[----:B0-----:R-:W-:Y:S01]  /*0ed0*/  HFMA2.MMA R24, -RZ, RZ, 0, 5.9604644775390625e-08 ;  /* 0x00000001ff187435 */ /* 0x001fe200000001ff */
[----:B----4-:R-:W-:Y:S02]  /*0ee0*/  MOV R23, R10 ;  /* 0x0000000a00177202 */ /* 0x010fe40000000f00 */
[----:B------:R-:W-:Y:S02]  /*0ef0*/  MOV R25, 0x1f ;  /* 0x0000001f00197802 */ /* 0x000fe40000000f00 */
[----:B------:R-:W-:-:S07]  /*0f00*/  MOV R20, 0xffffffff ;  /* 0xffffffff00147802 */ /* 0x000fce0000000f00 */
[----:B-123--:R-:W-:Y:S05]  /*0f10*/  WARPSYNC.COLLECTIVE R20, `(.L_x_983) ;  /* 0x0000000014087348 */ /* 0x00efea0003c00000 */
[----:B------:R0:W4:Y:S02]  /*0f20*/  SHFL.BFLY P2, R22, R23, R24, R25 ;  /* 0x0c00001817167389 */ /* 0x0001240000040019 */
[----:B01234-:R-:W-:Y:S01]  /*0f30*/  ENDCOLLECTIVE ;  /* 0x000000000000791b */ /* 0x01ffe20003800000 */
.L_x_983:
[----:B------:R-:W-:Y:S01]  /*0f40*/  HFMA2.MMA R24, -RZ, RZ, 0, 1.1920928955078125e-07 ;  /* 0x00000002ff187435 */ /* 0x000fe200000001ff */
[----:B------:R-:W-:-:S05]  /*0f50*/  MOV R11, R22 ;  /* 0x00000016000b7202 */ /* 0x000fca0000000f00 */
[----:B------:R-:W-:-:S04]  /*0f60*/  FADD.FTZ R11, R10, R11 ;  /* 0x0000000b0a0b7221 */ /* 0x000fc80000010000 */
[----:B------:R-:W-:-:S07]  /*0f70*/  IMAD.MOV.U32 R23, RZ, RZ, R11 ;  /* 0x000000ffff177224 */ /* 0x000fce00078e000b */
[----:B------:R-:W-:Y:S05]  /*0f80*/  WARPSYNC.COLLECTIVE R20, `(.L_x_984) ;  /* 0x0000000014087348 */ /* 0x000fea0003c00000 */
[----:B------:R0:W1:Y:S02]  /*0f90*/  SHFL.BFLY P2, R22, R23, R24, R25 ;  /* 0x0c00001817167389 */ /* 0x0000640000040019 */
[----:B01----:R-:W-:Y:S01]  /*0fa0*/  ENDCOLLECTIVE ;  /* 0x000000000000791b */ /* 0x003fe20003800000 */
.L_x_984:
[----:B------:R-:W-:Y:S01]  /*0fb0*/  HFMA2.MMA R24, -RZ, RZ, 0, 2.384185791015625e-07 ;  /* 0x00000004ff187435 */ /* 0x000fe200000001ff */
[----:B------:R-:W-:-:S05]  /*0fc0*/  MOV R14, R22 ;  /* 0x00000016000e7202 */ /* 0x000fca0000000f00 */
[----:B------:R-:W-:-:S05]  /*0fd0*/  FADD.FTZ R14, R11, R14 ;  /* 0x0000000e0b0e7221 */ /* 0x000fca0000010000 */
[----:B------:R-:W-:-:S07]  /*0fe0*/  MOV R23, R14 ;  /* 0x0000000e00177202 */ /* 0x000fce0000000f00 */
[----:B------:R-:W-:Y:S05]  /*0ff0*/  WARPSYNC.COLLECTIVE R20, `(.L_x_985) ;  /* 0x0000000014087348 */ /* 0x000fea0003c00000 */
[----:B------:R0:W1:Y:S02]  /*1000*/  SHFL.BFLY P2, R22, R23, R24, R25 ;  /* 0x0c00001817167389 */ /* 0x0000640000040019 */
[----:B01----:R-:W-:Y:S01]  /*1010*/  ENDCOLLECTIVE ;  /* 0x000000000000791b */ /* 0x003fe20003800000 */
.L_x_985:
[----:B------:R-:W-:Y:S01]  /*1020*/  IMAD.MOV.U32 R24, RZ, RZ, 0x8 ;  /* 0x00000008ff187424 */ /* 0x000fe200078e00ff */
[----:B------:R-:W-:-:S05]  /*1030*/  MOV R13, R22 ;  /* 0x00000016000d7202 */ /* 0x000fca0000000f00 */
[----:B------:R-:W-:-:S05]  /*1040*/  FADD.FTZ R13, R14, R13 ;  /* 0x0000000d0e0d7221 */ /* 0x000fca0000010000 */
[----:B------:R-:W-:-:S07]  /*1050*/  MOV R23, R13 ;  /* 0x0000000d00177202 */ /* 0x000fce0000000f00 */
[----:B------:R-:W-:Y:S05]  /*1060*/  WARPSYNC.COLLECTIVE R20, `(.L_x_986) ;  /* 0x0000000014087348 */ /* 0x000fea0003c00000 */
[----:B------:R0:W1:Y:S02]  /*1070*/  SHFL.BFLY P2, R22, R23, R24, R25 ;  /* 0x0c00001817167389 */ /* 0x0000640000040019 */
[----:B01----:R-:W-:Y:S01]  /*1080*/  ENDCOLLECTIVE ;  /* 0x000000000000791b */ /* 0x003fe20003800000 */
.L_x_986:
[----:B------:R-:W-:Y:S01]  /*1090*/  HFMA2.MMA R24, -RZ, RZ, 0, 9.5367431640625e-07 ;  /* 0x00000010ff187435 */ /* 0x000fe200000001ff */
[----:B------:R-:W-:-:S05]  /*10a0*/  MOV R10, R22 ;  /* 0x00000016000a7202 */ /* 0x000fca0000000f00 */
[----:B------:R-:W-:-:S05]  /*10b0*/  FADD.FTZ R11, R13, R10 ;  /* 0x0000000a0d0b7221 */ /* 0x000fca0000010000 */
[----:B------:R-:W-:-:S07]  /*10c0*/  MOV R23, R11 ;  /* 0x0000000b00177202 */ /* 0x000fce0000000f00 */
[----:B------:R-:W-:Y:S05]  /*10d0*/  WARPSYNC.COLLECTIVE R20, `(.L_x_987) ;  /* 0x0000000014087348 */ /* 0x000fea0003c00000 */
[----:B------:R0:W1:Y:S02]  /*10e0*/  SHFL.BFLY P2, R22, R23, R24, R25 ;  /* 0x0c00001817167389 */ /* 0x0000640000040019 */
[----:B01----:R-:W-:Y:S01]  /*10f0*/  ENDCOLLECTIVE ;  /* 0x000000000000791b */ /* 0x003fe20003800000 */
.L_x_987:
[----:B------:R-:W-:Y:S01]  /*1100*/  HFMA2.MMA R24, -RZ, RZ, 0, 5.9604644775390625e-08 ;  /* 0x00000001ff187435 */ /* 0x000fe200000001ff */
[----:B------:R-:W-:Y:S02]  /*1110*/  MOV R23, R12 ;  /* 0x0000000c00177202 */ /* 0x000fe40000000f00 */
[----:B------:R-:W-:-:S08]  /*1120*/  MOV R10, R22 ;  /* 0x00000016000a7202 */ /* 0x000fd00000000f00 */
[----:B------:R-:W-:Y:S05]  /*1130*/  WARPSYNC.COLLECTIVE R20, `(.L_x_988) ;  /* 0x0000000014087348 */ /* 0x000fea0003c00000 */
[----:B------:R0:W1:Y:S02]  /*1140*/  SHFL.BFLY P2, R22, R23, R24, R25 ;  /* 0x0c00001817167389 */ /* 0x0000640000040019 */
[----:B01----:R-:W-:Y:S01]  /*1150*/  ENDCOLLECTIVE ;  /* 0x000000000000791b */ /* 0x003fe20003800000 */
.L_x_988:
[----:B------:R-:W-:Y:S01]  /*1160*/  HFMA2.MMA R24, -RZ, RZ, 0, 1.1920928955078125e-07 ;  /* 0x00000002ff187435 */ /* 0x000fe200000001ff */
[----:B------:R-:W-:-:S04]  /*1170*/  IMAD.MOV.U32 R13, RZ, RZ, R22 ;  /* 0x000000ffff0d7224 */ /* 0x000fc800078e0016 */
[----:B------:R-:W-:-:S05]  /*1180*/  FADD.FTZ R15, R12, R13 ;  /* 0x0000000d0c0f7221 */ /* 0x000fca0000010000 */
[----:B------:R-:W-:-:S07]  /*1190*/  MOV R23, R15 ;  /* 0x0000000f00177202 */ /* 0x000fce0000000f00 */
[----:B------:R-:W-:Y:S05]  /*11a0*/  WARPSYNC.COLLECTIVE R20, `(.L_x_989) ;  /* 0x0000000014087348 */ /* 0x000fea0003c00000 */
[----:B------:R0:W1:Y:S02]  /*11b0*/  SHFL.BFLY P2, R22, R23, R24, R25 ;  /* 0x0c00001817167389 */ /* 0x0000640000040019 */
[----:B01----:R-:W-:Y:S01]  /*11c0*/  ENDCOLLECTIVE ;  /* 0x000000000000791b */ /* 0x003fe20003800000 */
.L_x_989:
[----:B------:R-:W-:Y:S01]  /*11d0*/  HFMA2.MMA R24, -RZ, RZ, 0, 2.384185791015625e-07 ;  /* 0x00000004ff187435 */ /* 0x000fe200000001ff */
[----:B------:R-:W-:-:S05]  /*11e0*/  MOV R16, R22 ;  /* 0x0000001600107202 */ /* 0x000fca0000000f00 */
[----:B------:R-:W-:-:S05]  /*11f0*/  FADD.FTZ R16, R15, R16 ;  /* 0x000000100f107221 */ /* 0x000fca0000010000 */
[----:B------:R-:W-:-:S07]  /*1200*/  MOV R23, R16 ;  /* 0x0000001000177202 */ /* 0x000fce0000000f00 */
[----:B------:R-:W-:Y:S05]  /*1210*/  WARPSYNC.COLLECTIVE R20, `(.L_x_990) ;  /* 0x0000000014087348 */ /* 0x000fea0003c00000 */
[----:B------:R0:W1:Y:S02]  /*1220*/  SHFL.BFLY P2, R22, R23, R24, R25 ;  /* 0x0c00001817167389 */ /* 0x0000640000040019 */
[----:B01----:R-:W-:Y:S01]  /*1230*/  ENDCOLLECTIVE ;  /* 0x000000000000791b */ /* 0x003fe20003800000 */
.L_x_990:
[----:B------:R-:W-:Y:S01]  /*1240*/  HFMA2.MMA R24, -RZ, RZ, 0, 4.76837158203125e-07 ;  /* 0x00000008ff187435 */ /* 0x000fe200000001ff */
[----:B------:R-:W-:-:S05]  /*1250*/  MOV R17, R22 ;  /* 0x0000001600117202 */ /* 0x000fca0000000f00 */
[----:B------:R-:W-:-:S04]  /*1260*/  FADD.FTZ R17, R16, R17 ;  /* 0x0000001110117221 */ /* 0x000fc80000010000 */
[----:B------:R-:W-:-:S07]  /*1270*/  IMAD.MOV.U32 R23, RZ, RZ, R17 ;  /* 0x000000ffff177224 */ /* 0x000fce00078e0011 */
[----:B------:R-:W-:Y:S05]  /*1280*/  WARPSYNC.COLLECTIVE R20, `(.L_x_991) ;  /* 0x0000000014087348 */ /* 0x000fea0003c00000 */
[----:B------:R0:W1:Y:S02]  /*1290*/  SHFL.BFLY P2, R22, R23, R24, R25 ;  /* 0x0c00001817167389 */ /* 0x0000640000040019 */
[----:B01----:R-:W-:Y:S01]  /*12a0*/  ENDCOLLECTIVE ;  /* 0x000000000000791b */ /* 0x003fe20003800000 */
.L_x_991:
[----:B------:R-:W-:Y:S01]  /*12b0*/  HFMA2.MMA R24, -RZ, RZ, 0, 9.5367431640625e-07 ;  /* 0x00000010ff187435 */ /* 0x000fe200000001ff */
[----:B------:R-:W-:-:S05]  /*12c0*/  MOV R12, R22 ;  /* 0x00000016000c7202 */ /* 0x000fca0000000f00 */
[----:B------:R-:W-:-:S05]  /*12d0*/  FADD.FTZ R12, R17, R12 ;  /* 0x0000000c110c7221 */ /* 0x000fca0000010000 */
[----:B------:R-:W-:-:S07]  /*12e0*/  MOV R23, R12 ;  /* 0x0000000c00177202 */ /* 0x000fce0000000f00 */
[----:B------:R-:W-:Y:S05]  /*12f0*/  WARPSYNC.COLLECTIVE R20, `(.L_x_992) ;  /* 0x0000000014087348 */ /* 0x000fea0003c00000 */
[----:B------:R0:W1:Y:S02]  /*1300*/  SHFL.BFLY P2, R22, R23, R24, R25 ;  /* 0x0c00001817167389 */ /* 0x0000640000040019 */
[----:B01----:R-:W-:Y:S01]  /*1310*/  ENDCOLLECTIVE ;  /* 0x000000000000791b */ /* 0x003fe20003800000 */
.L_x_992:
[----:B------:R-:W-:Y:S01]  /*1320*/  MOV R23, R8 ;  /* 0x0000000800177202 */ /* 0x000fe20000000f00 */
[----:B------:R-:W-:Y:S01]  /*1330*/  IMAD.MOV.U32 R24, RZ, RZ, 0x1 ;  /* 0x00000001ff187424 */ /* 0x000fe200078e00ff */
[----:B------:R-:W-:-:S07]  /*1340*/  MOV R15, R22 ;  /* 0x00000016000f7202 */ /* 0x000fce0000000f00 */
[----:B------:R-:W-:Y:S05]  /*1350*/  WARPSYNC.COLLECTIVE R20, `(.L_x_993) ;  /* 0x0000000014087348 */ /* 0x000fea0003c00000 */
[----:B------:R0:W1:Y:S02]  /*1360*/  SHFL.BFLY P2, R22, R23, R24, R25 ;  /* 0x0c00001817167389 */ /* 0x0000640000040019 */
[----:B01----:R-:W-:Y:S01]  /*1370*/  ENDCOLLECTIVE ;  /* 0x000000000000791b */ /* 0x003fe20003800000 */
.L_x_993:
[----:B------:R-:W-:Y:S01]  /*1380*/  HFMA2.MMA R24, -RZ, RZ, 0, 1.1920928955078125e-07 ;  /* 0x00000002ff187435 */ /* 0x000fe200000001ff */
[----:B------:R-:W-:-:S05]  /*1390*/  MOV R17, R22 ;  /* 0x0000001600117202 */ /* 0x000fca0000000f00 */
[----:B------:R-:W-:-:S05]  /*13a0*/  FADD.FTZ R18, R8, R17 ;  /* 0x0000001108127221 */ /* 0x000fca0000010000 */
[----:B------:R-:W-:-:S07]  /*13b0*/  MOV R23, R18 ;  /* 0x0000001200177202 */ /* 0x000fce0000000f00 */
[----:B------:R-:W-:Y:S05]  /*13c0*/  WARPSYNC.COLLECTIVE R20, `(.L_x_994) ;  /* 0x0000000014087348 */ /* 0x000fea0003c00000 */
[----:B------:R0:W1:Y:S02]  /*13d0*/  SHFL.BFLY P2, R22, R23, R24, R25 ;  /* 0x0c00001817167389 */ /* 0x0000640000040019 */
[----:B01----:R-:W-:Y:S01]  /*13e0*/  ENDCOLLECTIVE ;  /* 0x000000000000791b */ /* 0x003fe20003800000 */
.L_x_994:
[----:B------:R-:W-:Y:S01]  /*13f0*/  HFMA2.MMA R24, -RZ, RZ, 0, 2.384185791015625e-07 ;  /* 0x00000004ff187435 */ /* 0x000fe200000001ff */
[----:B------:R-:W-:-:S05]  /*1400*/  MOV R13, R22 ;  /* 0x00000016000d7202 */ /* 0x000fca0000000f00 */
[----:B------:R-:W-:-:S05]  /*1410*/  FADD.FTZ R19, R18, R13 ;  /* 0x0000000d12137221 */ /* 0x000fca0000010000 */
[----:B------:R-:W-:-:S07]  /*1420*/  MOV R23, R19 ;  /* 0x0000001300177202 */ /* 0x000fce0000000f00 */
[----:B------:R-:W-:Y:S05]  /*1430*/  WARPSYNC.COLLECTIVE R20, `(.L_x_995) ;  /* 0x0000000014087348 */ /* 0x000fea0003c00000 */
[----:B------:R0:W1:Y:S02]  /*1440*/  SHFL.BFLY P2, R22, R23, R24, R25 ;  /* 0x0c00001817167389 */ /* 0x0000640000040019 */
[----:B01----:R-:W-:Y:S01]  /*1450*/  ENDCOLLECTIVE ;  /* 0x000000000000791b */ /* 0x003fe20003800000 */
.L_x_995:
[----:B------:R-:W-:Y:S01]  /*1460*/  HFMA2.MMA R24, -RZ, RZ, 0, 4.76837158203125e-07 ;  /* 0x00000008ff187435 */ /* 0x000fe200000001ff */
[----:B------:R-:W-:-:S04]  /*1470*/  IMAD.MOV.U32 R8, RZ, RZ, R22 ;  /* 0x000000ffff087224 */ /* 0x000fc800078e0016 */
[----:B------:R-:W-:-:S05]  /*1480*/  FADD.FTZ R8, R19, R8 ;  /* 0x0000000813087221 */ /* 0x000fca0000010000 */
[----:B------:R-:W-:-:S07]  /*1490*/  MOV R23, R8 ;  /* 0x0000000800177202 */ /* 0x000fce0000000f00 */
[----:B------:R-:W-:Y:S05]  /*14a0*/  WARPSYNC.COLLECTIVE R20, `(.L_x_996) ;  /* 0x0000000014087348 */ /* 0x000fea0003c00000 */
[----:B------:R0:W1:Y:S02]  /*14b0*/  SHFL.BFLY P2, R22, R23, R24, R25 ;  /* 0x0c00001817167389 */ /* 0x0000640000040019 */
[----:B01----:R-:W-:Y:S01]  /*14c0*/  ENDCOLLECTIVE ;  /* 0x000000000000791b */ /* 0x003fe20003800000 */
.L_x_996:
[----:B------:R-:W-:Y:S01]  /*14d0*/  HFMA2.MMA R24, -RZ, RZ, 0, 9.5367431640625e-07 ;  /* 0x00000010ff187435 */ /* 0x000fe200000001ff */
[----:B------:R-:W-:-:S05]  /*14e0*/  MOV R21, R22 ;  /* 0x0000001600157202 */ /* 0x000fca0000000f00 */
[----:B------:R-:W-:-:S05]  /*14f0*/  FADD.FTZ R21, R8, R21 ;  /* 0x0000001508157221 */ /* 0x000fca0000010000 */
[----:B------:R-:W-:-:S07]  /*1500*/  MOV R23, R21 ;  /* 0x0000001500177202 */ /* 0x000fce0000000f00 */
[----:B------:R-:W-:Y:S05]  /*1510*/  WARPSYNC.COLLECTIVE R20, `(.L_x_997) ;  /* 0x0000000014087348 */ /* 0x000fea0003c00000 */
[----:B------:R0:W1:Y:S02]  /*1520*/  SHFL.BFLY P2, R22, R23, R24, R25 ;  /* 0x0c00001817167389 */ /* 0x0000640000040019 */
[----:B01----:R-:W-:Y:S01]  /*1530*/  ENDCOLLECTIVE ;  /* 0x000000000000791b */ /* 0x003fe20003800000 */
.L_x_997:
[----:B------:R-:W-:Y:S01]  /*1540*/  MOV R14, R22 ;  /* 0x00000016000e7202 */ /* 0x000fe20000000f00 */
[----:B------:R-:W-:Y:S06]  /*1550*/  BRA `(.L_x_998) ;  /* 0xfffffff400c87947 */ /* 0x000fec000383ffff */
.L_x_999:
        /* <DEDUP_REMOVED lines=10> */
.L_x_11834:


//--------------------- .text._ZN10layer_norm13ln_bwd_kernelINS_13Kernel_traitsI13__nv_bfloat16S2_S2_S2_fjLj2560ELj1ELj1ELj4ELj8ENS_18Kernel_traits_baseILj2560ES2_S2_S2_S2_fjLj128EEEEELb1ELb1ELb1ELb0EEEvNS_9BwdParamsE --------------------------
	.section	.text._ZN10layer_norm13ln_bwd_kernelINS_13Kernel_traitsI13__nv_bfloat16S2_S2_S2_fjLj2560ELj1ELj1ELj4ELj8ENS_18Kernel_traits_baseILj2560ES2_S2_S2_S2_fjLj128EEEEELb1ELb1ELb1ELb0EEEvNS_9BwdParamsE,"ax",@progbits
	.align	128
        .global         _ZN10layer_norm13ln_bwd_kernelINS_13Kernel_traitsI13__nv_bfloat16S2_S2_S2_fjLj2560ELj1ELj1ELj4ELj8ENS_18Kernel_traits_baseILj2560ES2_S2_S2_S2_fjLj128EEEEELb1ELb1ELb1ELb0EEEvNS_9BwdParamsE
        .type           _ZN10layer_norm13ln_bwd_kernelINS_13Kernel_traitsI13__nv_bfloat16S2_S2_S2_fjLj2560ELj1ELj1ELj4ELj8ENS_18Kernel_traits_baseILj2560ES2_S2_S2_S2_fjLj128EEEEELb1ELb1ELb1ELb0EEEvNS_9BwdParamsE,@function
        .size           _ZN10layer_norm13ln_bwd_kernelINS_13Kernel_traitsI13__nv_bfloat16S2_S2_S2_fjLj2560ELj1ELj1ELj4ELj8ENS_18Kernel_traits_baseILj2560ES2_S2_S2_S2_fjLj128EEEEELb1ELb1ELb1ELb0EEEvNS_9BwdParamsE,(.L_x_11835 - _ZN10layer_norm13ln_bwd_kernelINS_13Kernel_traitsI13__nv_bfloat16S2_S2_S2_fjLj2560ELj1ELj1ELj4ELj8ENS_18Kernel_traits_baseILj2560ES2_S2_S2_S2_fjLj128EEEEELb1ELb1ELb1ELb0EEEvNS_9BwdParamsE)
        .other          _ZN10layer_norm13ln_bwd_kernelINS_13Kernel_traitsI13__nv_bfloat16S2_S2_S2_fjLj2560ELj1ELj1ELj4ELj8ENS_18Kernel_traits_baseILj2560ES2_S2_S2_S2_fjLj128EEEEELb1ELb1ELb1ELb0EEEvNS_9BwdParamsE,@"STO_CUDA_ENTRY STV_DEFAULT"
_ZN10layer_norm13ln_bwd_kernelINS_13Kernel_traitsI13__nv_bfloat16S2_S2_S2_fjLj2560ELj1ELj1ELj4ELj8ENS_18Kernel_traits_baseILj2560ES2_S2_S2_S2_fjLj128EEEEELb1ELb1ELb1ELb0EEEvNS_9BwdParamsE:
.text._ZN10layer_norm13ln_bwd_kernelINS_13Kernel_traitsI13__nv_bfloat16S2_S2_S2_fjLj2560ELj1ELj1ELj4ELj8ENS_18Kernel_traits_baseILj2560ES2_S2_S2_S2_fjLj128EEEEELb1ELb1ELb1ELb0EEEvNS_9BwdParamsE:
        /* <DEDUP_REMOVED lines=177> */
.L_x_1154:
        /* <DEDUP_REMOVED lines=9> */
[----:B-----5:R-:W5:Y:S04]  /*0ba0*/  LDG.E R11, desc[UR4][R170.64] ;  /* 0x00000004aa0b7981 */ /* 0x020f68000c1e1900 */
        /* <DEDUP_REMOVED lines=32> */
.L_x_1004:
[----:B------:R-:W-:Y:S05]  /*0db0*/  BSYNC B1 ;  /* 0x0000000000017941 */ /* 0x000fea0003800000 */
.L_x_1003:
        /* <DEDUP_REMOVED lines=12> */
.L_x_1006:
[----:B------:R-:W-:Y:S05]  /*0e80*/  BSYNC B1 ;  /* 0x0000000000017941 */ /* 0x000fea0003800000 */
.L_x_1005:
        /* <DEDUP_REMOVED lines=11> */
.L_x_1008:
[----:B------:R-:W-:Y:S05]  /*0f40*/  BSYNC B1 ;  /* 0x0000000000017941 */ /* 0x000fea0003800000 */
.L_x_1007:
        /* <DEDUP_REMOVED lines=11> */
.L_x_1010:
[----:B------:R-:W-:Y:S05]  /*1000*/  BSYNC B1 ;  /* 0x0000000000017941 */ /* 0x000fea0003800000 */
.L_x_1009:
[----:B------:R-:W-:Y:S01]  /*1010*/  ISETP.NE.AND P4, PT, R2, RZ, PT ;  /* 0x000000ff0200720c */ /* 0x000fe20003f85270 */
[----:B------:R-:W-:Y:S01]  /*1020*/  HFMA2.MMA R170, -RZ, RZ, 0, 0 ;  /* 0x00000000ffaa7435 */ /* 0x000fe200000001ff */
[----:B------:R-:W-:-:S11]  /*1030*/  IMAD.MOV.U32 R191, RZ, RZ, RZ ;  /* 0x000000ffffbf7224 */ /* 0x000fd600078e00ff */
        /* <DEDUP_REMOVED lines=10> */
.L_x_1002:
[----:B-----5:R-:W-:Y:S01]  /*10e0*/  ISETP.GE.AND P3, PT, R189, 0x1, PT ;  /* 0x00000001bd00780c */ /* 0x020fe20003f66270 */
[----:B------:R-:W-:Y:S01]  /*10f0*/  VIADD R109, R109, 0xffffffff ;  /* 0xffffffff6d6d7836 */ /* 0x000fe20000000000 */
[----:B------:R-:W-:Y:S01]  /*1100*/  ISETP.NE.AND P4, PT, R9, RZ, PT ;  /* 0x000000ff0900720c */ /* 0x000fe20003f85270 */
[----:B------:R-:W-:Y:S01]  /*1110*/  BSSY B1, `(.L_x_1012) ;  /* 0x000004a000017945 */ /* 0x000fe20003800000 */
[----:B------:R-:W-:Y:S01]  /*1120*/  LOP3.LUT R122, R123, 0x7f, RZ, 0xc0, !PT ;  /* 0x0000007f7b7a7812 */ /* 0x000fe200078ec0ff */
[----:B------:R-:W-:Y:S01]  /*1130*/  IMAD R109, R109, R124, RZ ;  /* 0x0000007c6d6d7224 */ /* 0x000fe200078e02ff */
[----:B------:R-:W-:Y:S02]  /*1140*/  CS2R R170, SRZ ;  /* 0x0000000000aa7805 */ /* 0x000fe4000001ff00 */
[----:B------:R-:W-:Y:S01]  /*1150*/  MOV R191, RZ ;  /* 0x000000ff00bf7202 */ /* 0x000fe20000000f00 */
[----:B------:R-:W-:Y:S01]  /*1160*/  IMAD.MOV.U32 R195, RZ, RZ, R10 ;  /* 0x000000ffffc37224 */ /* 0x000fe200078e000a */
[----:B------:R-:W-:-:S03]  /*1170*/  SHF.R.S32.HI R108, RZ, 0x1f, R109 ;  /* 0x0000001fff6c7819 */ /* 0x000fc6000001146d */
[----:B------:R-:W-:Y:S02]  /*1180*/  @P3 IADD3 R115, R189, -0x1, RZ ;  /* 0xffffffffbd733810 */ /* 0x000fe40007ffe0ff */
[----:B------:R-:W-:-:S03]  /*1190*/  LEA.HI R109, R108, R109, RZ, 0x2 ;  /* 0x0000006d6c6d7211 */ /* 0x000fc600078f10ff */
[----:B------:R-:W-:Y:S01]  /*11a0*/  @P3 IMAD R115, R115, R124, RZ ;  /* 0x0000007c73733224 */ /* 0x000fe200078e02ff */
[----:B------:R-:W-:-:S04]  /*11b0*/  LEA.HI.SX32 R193, R109, R122, 0x1e ;  /* 0x0000007a6dc17211 */ /* 0x000fc800078ff2ff */
[----:B------:R-:W-:-:S04]  /*11c0*/  @P3 SHF.R.S32.HI R114, RZ, 0x1f, R115 ;  /* 0x0000001fff723819 */ /* 0x000fc80000011473 */
[----:B------:R-:W-:-:S04]  /*11d0*/  @P3 LEA.HI R115, R114, R115, RZ, 0x2 ;  /* 0x0000007372733211 */ /* 0x000fc800078f10ff */
        /* <DEDUP_REMOVED lines=19> */
[C-C-:B---3--:R-:W-:Y:S02]  /*1310*/  SHF.R.U64 R137, R108.reuse, 0x10, R109.reuse ;  /* 0x000000106c897819 */ /* 0x148fe4000000126d */
[----:B0-----:R-:W-:Y:S01]  /*1320*/  SHF.L.U32 R112, R108, 0x10, RZ ;  /* 0x000000106c707819 */ /* 0x001fe200000006ff */
[----:B------:R-:W-:Y:S01]  /*1330*/  IMAD.U32 R136, R109, 0x10000, RZ ;  /* 0x000100006d887824 */ /* 0x000fe200078e00ff */
[----:B------:R-:W-:Y:S02]  /*1340*/  SHF.R.U32.HI R140, RZ, 0x10, R109 ;  /* 0x00000010ff8c7819 */ /* 0x000fe4000001166d */
[----:B----4-:R-:W-:-:S02]  /*1350*/  MOV R3, R114 ;  /* 0x0000007200037202 */ /* 0x010fc40000000f00 */
[--C-:B------:R-:W-:Y:S01]  /*1360*/  SHF.R.U64 R113, R114, 0x10, R115.reuse ;  /* 0x0000001072717819 */ /* 0x100fe20000001273 */
[----:B------:R-:W-:Y:S01]  /*1370*/  FADD.FTZ R112, -R133, R112 ;  /* 0x0000007085707221 */ /* 0x000fe20000010100 */
[----:B------:R-:W-:Y:S01]  /*1380*/  SHF.L.U32 R114, R137, 0x10, RZ ;  /* 0x0000001089727819 */ /* 0x000fe200000006ff */
[----:B------:R-:W-:Y:S01]  /*1390*/  FADD.FTZ R138, -R133, R136 ;  /* 0x00000088858a7221 */ /* 0x000fe20000010100 */
[----:B------:R-:W-:Y:S02]  /*13a0*/  IMAD.U32 R140, R140, 0x10000, RZ ;  /* 0x000100008c8c7824 */ /* 0x000fe400078e00ff */
[----:B------:R-:W-:Y:S02]  /*13b0*/  IMAD.U32 R136, R3, 0x10000, RZ ;  /* 0x0001000003887824 */ /* 0x000fe400078e00ff */
[----:B------:R-:W-:Y:S01]  /*13c0*/  FADD.FTZ R114, -R133, R114 ;  /* 0x0000007285727221 */ /* 0x000fe20000010100 */
[----:B------:R-:W-:Y:S02]  /*13d0*/  IMAD.MOV.U32 R108, RZ, RZ, R115 ;  /* 0x000000ffff6c7224 */ /* 0x000fe400078e0073 */
[----:B------:R-:W-:Y:S01]  /*13e0*/  FMUL.FTZ R3, R11, R112 ;  /* 0x000000700b037220 */ /* 0x000fe20000410000 */
[----:B------:R-:W-:Y:S01]  /*13f0*/  FADD.FTZ R140, -R133, R140 ;  /* 0x0000008c858c7221 */ /* 0x000fe20000010100 */
[----:B-1----:R-:W-:Y:S01]  /*1400*/  SHF.L.U32 R135, R113, 0x10, RZ ;  /* 0x0000001071877819 */ /* 0x002fe200000006ff */
[----:B------:R-:W-:-:S02]  /*1410*/  IMAD.U32 R108, R108, 0x10000, RZ ;  /* 0x000100006c6c7824 */ /* 0x000fc400078e00ff */
[----:B------:R-:W-:Y:S01]  /*1420*/  FADD.FTZ R84, R84, R136 ;  /* 0x0000008854547221 */ /* 0x000fe20000010000 */
[----:B------:R-:W-:Y:S01]  /*1430*/  FMUL.FTZ R134, R11, R114 ;  /* 0x000000720b867220 */ /* 0x000fe20000410000 */
[----:B------:R-:W-:Y:S01]  /*1440*/  FFMA.FTZ R104, R3, R136, R104 ;  /* 0x0000008803687223 */ /* 0x000fe20000010068 */
[----:B------:R-:W-:Y:S01]  /*1450*/  FMUL.FTZ R133, R11, R138 ;  /* 0x0000008a0b857220 */ /* 0x000fe20000410000 */
[----:B------:R-:W-:Y:S01]  /*1460*/  FMUL.FTZ R136, R119, R136 ;  /* 0x0000008877887220 */ /* 0x000fe20000410000 */
[----:B------:R-:W-:Y:S01]  /*1470*/  SHF.R.U32.HI R137, RZ, 0x10, R115 ;  /* 0x00000010ff897819 */ /* 0x000fe20000011673 */
[----:B------:R-:W-:Y:S01]  /*1480*/  FADD.FTZ R85, R85, R135 ;  /* 0x0000008755557221 */ /* 0x000fe20000010000 */
[-C--:B------:R-:W-:Y:S01]  /*1490*/  FFMA.FTZ R105, R134, R135.reuse, R105 ;  /* 0x0000008786697223 */ /* 0x080fe20000010069 */
[----:B------:R-:W-:Y:S01]  /*14a0*/  FADD.FTZ R86, R86, R108 ;  /* 0x0000006c56567221 */ /* 0x000fe20000010000 */
[-C--:B------:R-:W-:Y:S01]  /*14b0*/  FFMA.FTZ R106, R133, R108.reuse, R106 ;  /* 0x0000006c856a7223 */ /* 0x080fe2000001006a */
[----:B------:R-:W-:Y:S01]  /*14c0*/  FMUL.FTZ R138, R117, R108 ;  /* 0x0000006c758a7220 */ /* 0x000fe20000410000 */
[----:B------:R-:W-:Y:S01]  /*14d0*/  FMUL.FTZ R135, R118, R135 ;  /* 0x0000008776877220 */ /* 0x000fe20000410000 */
[----:B------:R-:W-:Y:S01]  /*14e0*/  FADD.FTZ R108, RZ, R136 ;  /* 0x00000088ff6c7221 */ /* 0x000fe20000010000 */
[----:B------:R-:W-:Y:S01]  /*14f0*/  FFMA.FTZ R109, R3, R136, RZ ;  /* 0x00000088036d7223 */ /* 0x000fe200000100ff */
        /* <DEDUP_REMOVED lines=11> */
.L_x_1013:
[----:B------:R-:W-:Y:S05]  /*15b0*/  BSYNC B1 ;  /* 0x0000000000017941 */ /* 0x000fea0003800000 */
.L_x_1012:
        /* <DEDUP_REMOVED lines=18> */
[----:B------:R-:W-:Y:S01]  /*16e0*/  VIADD R193, R193, 0x80 ;  /* 0x00000080c1c17836 */ /* 0x000fe20000000000 */
[----:B------:R-:W-:Y:S01]  /*16f0*/  IADD3 R171, R171, 0x80, RZ ;  /* 0x00000080abab7810 */ /* 0x000fe20007ffe0ff */
[----:B------:R-:W-:Y:S01]  /*1700*/  VIADD R195, R195, 0x80 ;  /* 0x00000080c3c37836 */ /* 0x000fe20000000000 */
[C-C-:B---3--:R-:W-:Y:S01]  /*1710*/  SHF.R.U64 R144, R108.reuse, 0x10, R109.reuse ;  /* 0x000000106c907819 */ /* 0x148fe2000000126d */
[----:B------:R-:W-:Y:S01]  /*1720*/  IMAD.U32 R141, R108, 0x10000, RZ ;  /* 0x000100006c8d7824 */ /* 0x000fe200078e00ff */
[----:B0-----:R-:W-:Y:S02]  /*1730*/  SHF.R.U32.HI R143, RZ, 0x10, R109 ;  /* 0x00000010ff8f7819 */ /* 0x001fe4000001166d */
[----:B------:R-:W-:Y:S01]  /*1740*/  SHF.L.U32 R142, R109, 0x10, RZ ;  /* 0x000000106d8e7819 */ /* 0x000fe200000006ff */
[----:B------:R-:W-:Y:S02]  /*1750*/  IMAD.U32 R109, R144, 0x10000, RZ ;  /* 0x00010000906d7824 */ /* 0x000fe400078e00ff */
[----:B----4-:R-:W-:Y:S01]  /*1760*/  IMAD.MOV.U32 R139, RZ, RZ, R112 ;  /* 0x000000ffff8b7224 */ /* 0x010fe200078e0070 */
[----:B------:R-:W-:Y:S01]  /*1770*/  SHF.R.U64 R146, R112, 0x10, R113 ;  /* 0x0000001070927819 */ /* 0x000fe20000001271 */
[C---:B------:R-:W-:Y:S01]  /*1780*/  FADD.FTZ R112, -R148.reuse, R141 ;  /* 0x0000008d94707221 */ /* 0x040fe20000010100 */
[----:B------:R-:W-:Y:S01]  /*1790*/  SHF.L.U32 R143, R143, 0x10, RZ ;  /* 0x000000108f8f7819 */ /* 0x000fe200000006ff */
[C---:B-1----:R-:W-:Y:S01]  /*17a0*/  FADD.FTZ R114, -R148.reuse, R142 ;  /* 0x0000008e94727221 */ /* 0x042fe20000010100 */
[----:B------:R-:W-:Y:S01]  /*17b0*/  MOV R108, R113 ;  /* 0x00000071006c7202 */ /* 0x000fe20000000f00 */
[C---:B------:R-:W-:Y:S01]  /*17c0*/  FADD.FTZ R142, -R148.reuse, R109 ;  /* 0x0000006d948e7221 */ /* 0x040fe20000010100 */
[----:B------:R-:W-:Y:S01]  /*17d0*/  SHF.L.U32 R144, R139, 0x10, RZ ;  /* 0x000000108b907819 */ /* 0x000fe200000006ff */
[----:B------:R-:W-:Y:S01]  /*17e0*/  FMUL.FTZ R139, R11, R112 ;  /* 0x000000700b8b7220 */ /* 0x000fe20000410000 */
[----:B------:R-:W-:Y:S01]  /*17f0*/  FADD.FTZ R148, -R148, R143 ;  /* 0x0000008f94947221 */ /* 0x000fe20000010100 */
[----:B------:R-:W-:Y:S01]  /*1800*/  SHF.L.U32 R108, R108, 0x10, RZ ;  /* 0x000000106c6c7819 */ /* 0x000fe200000006ff */
        /* <DEDUP_REMOVED lines=26> */
.L_x_1015:
[----:B------:R-:W-:Y:S05]  /*19b0*/  BSYNC B1 ;  /* 0x0000000000017941 */ /* 0x000fea0003800000 */
.L_x_1014:
        /* <DEDUP_REMOVED lines=20> */
[C-C-:B---3--:R-:W-:Y:S02]  /*1b00*/  SHF.R.U64 R149, R108.reuse, 0x10, R109.reuse ;  /* 0x000000106c957819 */ /* 0x148fe4000000126d */
[----:B0-----:R-:W-:Y:S02]  /*1b10*/  SHF.R.U32.HI R150, RZ, 0x10, R109 ;  /* 0x00000010ff967819 */ /* 0x001fe4000001166d */
[----:B------:R-:W-:Y:S01]  /*1b20*/  SHF.L.U32 R197, R108, 0x10, RZ ;  /* 0x000000106cc57819 */ /* 0x000fe200000006ff */
[----:B------:R-:W-:Y:S01]  /*1b30*/  IMAD.U32 R199, R109, 0x10000, RZ ;  /* 0x000100006dc77824 */ /* 0x000fe200078e00ff */
[----:B------:R-:W-:Y:S01]  /*1b40*/  SHF.L.U32 R149, R149, 0x10, RZ ;  /* 0x0000001095957819 */ /* 0x000fe200000006ff */
[----:B------:R-:W-:Y:S01]  /*1b50*/  IMAD.U32 R109, R150, 0x10000, RZ ;  /* 0x00010000966d7824 */ /* 0x000fe200078e00ff */
[----:B----4-:R-:W-:-:S02]  /*1b60*/  MOV R147, R112 ;  /* 0x0000007000937202 */ /* 0x010fc40000000f00 */
[----:B------:R-:W-:Y:S01]  /*1b70*/  SHF.R.U64 R151, R112, 0x10, R113 ;  /* 0x0000001070977819 */ /* 0x000fe20000001271 */
[C---:B------:R-:W-:Y:S01]  /*1b80*/  FADD.FTZ R112, -R152.reuse, R197 ;  /* 0x000000c598707221 */ /* 0x040fe20000010100 */
[C---:B-1----:R-:W-:Y:S01]  /*1b90*/  FADD.FTZ R114, -R152.reuse, R199 ;  /* 0x000000c798727221 */ /* 0x042fe20000010100 */
[C---:B------:R-:W-:Y:S01]  /*1ba0*/  FADD.FTZ R150, -R152.reuse, R149 ;  /* 0x0000009598967221 */ /* 0x040fe20000010100 */
[----:B------:R-:W-:Y:S01]  /*1bb0*/  FADD.FTZ R156, -R152, R109 ;  /* 0x0000006d989c7221 */ /* 0x000fe20000010100 */
[----:B------:R-:W-:Y:S02]  /*1bc0*/  IMAD.U32 R152, R147, 0x10000, RZ ;  /* 0x0001000093987824 */ /* 0x000fe400078e00ff */
[----:B------:R-:W-:Y:S01]  /*1bd0*/  FMUL.FTZ R147, R11, R112 ;  /* 0x000000700b937220 */ /* 0x000fe20000410000 */
[----:B------:R-:W-:Y:S01]  /*1be0*/  IMAD.MOV.U32 R108, RZ, RZ, R113 ;  /* 0x000000ffff6c7224 */ /* 0x000fe200078e0071 */
[----:B------:R-:W-:Y:S01]  /*1bf0*/  SHF.L.U32 R151, R151, 0x10, RZ ;  /* 0x0000001097977819 */ /* 0x000fe200000006ff */
[----:B------:R-:W-:Y:S01]  /*1c00*/  FADD.FTZ R76, R76, R152 ;  /* 0x000000984c4c7221 */ /* 0x000fe20000010000 */
[----:B------:R-:W-:Y:S01]  /*1c10*/  FMUL.FTZ R150, R11, R150 ;  /* 0x000000960b967220 */ /* 0x000fe20000410000 */
[----:B------:R-:W-:-:S02]  /*1c20*/  IMAD.U32 R108, R108, 0x10000, RZ ;  /* 0x000100006c6c7824 */ /* 0x000fc400078e00ff */
        /* <DEDUP_REMOVED lines=23> */
.L_x_1017:
[----:B------:R-:W-:Y:S05]  /*1da0*/  BSYNC B1 ;  /* 0x0000000000017941 */ /* 0x000fea0003800000 */
.L_x_1016:
        /* <DEDUP_REMOVED lines=20> */
[C-C-:B---3--:R-:W-:Y:S02]  /*1ef0*/  SHF.R.U64 R157, R108.reuse, 0x10, R109.reuse ;  /* 0x000000106c9d7819 */ /* 0x148fe4000000126d */
[----:B0-----:R-:W-:Y:S01]  /*1f00*/  SHF.R.U32.HI R168, RZ, 0x10, R109 ;  /* 0x00000010ffa87819 */ /* 0x001fe2000001166d */
[----:B------:R-:W-:Y:S01]  /*1f10*/  IMAD.U32 R197, R108, 0x10000, RZ ;  /* 0x000100006cc57824 */ /* 0x000fe200078e00ff */
[----:B------:R-:W-:Y:S01]  /*1f20*/  SHF.L.U32 R199, R109, 0x10, RZ ;  /* 0x000000106dc77819 */ /* 0x000fe200000006ff */
[----:B------:R-:W-:Y:S01]  /*1f30*/  IMAD.U32 R157, R157, 0x10000, RZ ;  /* 0x000100009d9d7824 */ /* 0x000fe200078e00ff */
[----:B------:R-:W-:Y:S01]  /*1f40*/  SHF.L.U32 R109, R168, 0x10, RZ ;  /* 0x00000010a86d7819 */ /* 0x000fe200000006ff */
[----:B----4-:R-:W-:Y:S01]  /*1f50*/  IMAD.MOV.U32 R155, RZ, RZ, R112 ;  /* 0x000000ffff9b7224 */ /* 0x010fe200078e0070 */
[----:B------:R-:W-:Y:S01]  /*1f60*/  SHF.R.U64 R169, R112, 0x10, R113 ;  /* 0x0000001070a97819 */ /* 0x000fe20000001271 */
[C---:B------:R-:W-:Y:S01]  /*1f70*/  FADD.FTZ R112, -R172.reuse, R197 ;  /* 0x000000c5ac707221 */ /* 0x040fe20000010100 */
[C---:B-1----:R-:W-:Y:S01]  /*1f80*/  FADD.FTZ R114, -R172.reuse, R199 ;  /* 0x000000c7ac727221 */ /* 0x042fe20000010100 */
[C---:B------:R-:W-:Y:S01]  /*1f90*/  FADD.FTZ R168, -R172.reuse, R157 ;  /* 0x0000009daca87221 */ /* 0x040fe20000010100 */
[----:B------:R-:W-:Y:S01]  /*1fa0*/  FADD.FTZ R176, -R172, R109 ;  /* 0x0000006dacb07221 */ /* 0x000fe20000010100 */
[----:B------:R-:W-:-:S02]  /*1fb0*/  MOV R108, R113 ;  /* 0x00000071006c7202 */ /* 0x000fc40000000f00 */
[----:B------:R-:W-:Y:S01]  /*1fc0*/  SHF.L.U32 R172, R155, 0x10, RZ ;  /* 0x000000109bac7819 */ /* 0x000fe200000006ff */
[----:B------:R-:W-:Y:S01]  /*1fd0*/  FMUL.FTZ R155, R11, R112 ;  /* 0x000000700b9b7220 */ /* 0x000fe20000410000 */
[----:B------:R-:W-:Y:S01]  /*1fe0*/  SHF.L.U32 R108, R108, 0x10, RZ ;  /* 0x000000106c6c7819 */ /* 0x000fe200000006ff */
[----:B------:R-:W-:Y:S02]  /*1ff0*/  IMAD.U32 R169, R169, 0x10000, RZ ;  /* 0x00010000a9a97824 */ /* 0x000fe400078e00ff */
[----:B------:R-:W-:Y:S01]  /*2000*/  FMUL.FTZ R168, R11, R168 ;  /* 0x000000a80ba87220 */ /* 0x000fe20000410000 */
[----:B------:R-:W-:Y:S01]  /*2010*/  FADD.FTZ R72, R72, R172 ;  /* 0x000000ac48487221 */ /* 0x000fe20000010000 */
        /* <DEDUP_REMOVED lines=23> */
.L_x_1019:
[----:B------:R-:W-:Y:S05]  /*2190*/  BSYNC B1 ;  /* 0x0000000000017941 */ /* 0x000fea0003800000 */
.L_x_1018:
        /* <DEDUP_REMOVED lines=17> */
[C-C-:B---3--:R-:W-:Y:S01]  /*22b0*/  SHF.R.U64 R177, R108.reuse, 0x10, R109.reuse ;  /* 0x000000106cb17819 */ /* 0x148fe2000000126d */
[----:B------:R-:W-:Y:S01]  /*22c0*/  IMAD.U32 R171, R109, 0x10000, RZ ;  /* 0x000100006dab7824 */ /* 0x000fe200078e00ff */
[----:B------:R-:W-:Y:S02]  /*22d0*/  SHF.R.U32.HI R175, RZ, 0x10, R109 ;  /* 0x00000010ffaf7819 */ /* 0x000fe4000001166d */
[----:B------:R-:W-:Y:S02]  /*22e0*/  SHF.L.U32 R109, R177, 0x10, RZ ;  /* 0x00000010b16d7819 */ /* 0x000fe400000006ff */
[----:B0-----:R-:W-:Y:S01]  /*22f0*/  SHF.L.U32 R115, R108, 0x10, RZ ;  /* 0x000000106c737819 */ /* 0x001fe200000006ff */
[----:B------:R-:W-:Y:S02]  /*2300*/  IMAD.U32 R175, R175, 0x10000, RZ ;  /* 0x00010000afaf7824 */ /* 0x000fe400078e00ff */
[C---:B------:R-:W-:Y:S01]  /*2310*/  FADD.FTZ R178, -R184.reuse, R109 ;  /* 0x0000006db8b27221 */ /* 0x040fe20000010100 */
[----:B-1----:R-:W-:-:S03]  /*2320*/  FADD.FTZ R112, -R184, R171 ;  /* 0x000000abb8707221 */ /* 0x002fc60000010100 */
[----:B------:R-:W-:Y:S01]  /*2330*/  FMUL.FTZ R178, R11, R178 ;  /* 0x000000b20bb27220 */ /* 0x000fe20000410000 */
[----:B--2---:R-:W-:Y:S02]  /*2340*/  MOV R114, R110 ;  /* 0x0000006e00727202 */ /* 0x004fe40000000f00 */
[----:B------:R-:W-:Y:S02]  /*2350*/  SHF.R.U64 R179, R110, 0x10, R111 ;  /* 0x000000106eb37819 */ /* 0x000fe4000000126f */
[----:B------:R-:W-:Y:S01]  /*2360*/  SHF.L.U32 R114, R114, 0x10, RZ ;  /* 0x0000001072727819 */ /* 0x000fe200000006ff */
[C---:B------:R-:W-:Y:S01]  /*2370*/  FADD.FTZ R110, -R184.reuse, R115 ;  /* 0x00000073b86e7221 */ /* 0x040fe20000010100 */
[----:B------:R-:W-:Y:S01]  /*2380*/  SHF.L.U32 R177, R179, 0x10, RZ ;  /* 0x00000010b3b17819 */ /* 0x000fe200000006ff */
[----:B------:R-:W-:Y:S02]  /*2390*/  IMAD.MOV.U32 R108, RZ, RZ, R111 ;  /* 0x000000ffff6c7224 */ /* 0x000fe400078e006f */
[----:B------:R-:W-:Y:S01]  /*23a0*/  FADD.FTZ R184, -R184, R175 ;  /* 0x000000afb8b87221 */ /* 0x000fe20000010100 */
[----:B------:R-:W-:Y:S01]  /*23b0*/  FMUL.FTZ R180, R35, R114 ;  /* 0x0000007223b47220 */ /* 0x000fe20000410000 */
[----:B------:R-:W-:Y:S01]  /*23c0*/  FMUL.FTZ R175, R11, R110 ;  /* 0x0000006e0baf7220 */ /* 0x000fe20000410000 */
        /* <DEDUP_REMOVED lines=10> */
[-C--:B------:R-:W-:Y:S01]  /*2470*/  FFMA.FTZ R90, R179, R182.reuse, R90 ;  /* 0x000000b6b35a7223 */ /* 0x080fe2000001005a */
[----:B------:R-:W-:Y:S01]  /*2480*/  FADD.FTZ R111, R108, R177 ;  /* 0x000000b16c6f7221 */ /* 0x000fe20000010000 */
[----:B------:R-:W-:Y:S01]  /*2490*/  FMUL.FTZ R182, R33, R182 ;  /* 0x000000b621b67220 */ /* 0x000fe20000410000 */
        /* <DEDUP_REMOVED lines=11> */
.L_x_1011:
[----:B------:R-:W-:Y:S05]  /*2550*/  BSYNC B0 ;  /* 0x0000000000007941 */ /* 0x000fea0003800000 */
.L_x_1001:
        /* <DEDUP_REMOVED lines=26> */
.L_x_1173:
        /* <DEDUP_REMOVED lines=8> */
[----:B------:R-:W-:Y:S01]  /*2780*/  @P3 VIADD R189, R189, 0xffffffff ;  /* 0xffffffffbdbd3836 */ /* 0x000fe20000000000 */
[----:B------:R-:W-:Y:S01]  /*2790*/  @P3 LOP3.LUT R122, R123, 0x7f, RZ, 0xc0, !PT ;  /* 0x0000007f7b7a3812 */ /* 0x000fe200078ec0ff */
[----:B------:R-:W-:Y:S02]  /*27a0*/  BSSY B0, `(.L_x_1021) ;  /* 0x00000bc000007945 */ /* 0x000fe40003800000 */
[----:B------:R-:W-:Y:S01]  /*27b0*/  @P3 IMAD R192, R189, R124, RZ ;  /* 0x0000007cbdc03224 */ /* 0x000fe200078e02ff */
        /* <DEDUP_REMOVED lines=8> */
[----:B------:R-:W-:Y:S01]  /*2840*/  FADD.FTZ R108, RZ, R109 ;  /* 0x0000006dff6c7221 */ /* 0x000fe20000010000 */
[----:B------:R-:W-:-:S02]  /*2850*/  @P3 SHF.R.S32.HI R109, RZ, 0x1f, R192 ;  /* 0x0000001fff6d3819 */ /* 0x000fc400000114c0 */
[----:B------:R-:W-:Y:S01]  /*2860*/  FADD.FTZ R189, R110, R189 ;  /* 0x000000bd6ebd7221 */ /* 0x000fe20000010000 */
[----:B------:R-:W-:Y:S01]  /*2870*/  FADD.FTZ R108, R111, R108 ;  /* 0x0000006c6f6c7221 */ /* 0x000fe20000010000 */
[----:B------:R-:W-:Y:S02]  /*2880*/  @P3 LEA.HI R109, R109, R192, RZ, 0x2 ;  /* 0x000000c06d6d3211 */ /* 0x000fe400078f10ff */
[----:B-1----:R-:W-:Y:S01]  /*2890*/  FADD.FTZ R189, R189, R112 ;  /* 0x00000070bdbd7221 */ /* 0x002fe20000010000 */
[----:B------:R-:W-:Y:S01]  /*28a0*/  FADD.FTZ R108, R108, R113 ;  /* 0x000000716c6c7221 */ /* 0x000fe20000010000 */
[----:B------:R-:W-:Y:S02]  /*28b0*/  HFMA2.MMA R113, -RZ, RZ, 0, 0 ;  /* 0x00000000ff717435 */ /* 0x000fe400000001ff */
[----:B------:R-:W-:Y:S01]  /*28c0*/  FADD.FTZ R114, R114, R189 ;  /* 0x000000bd72727221 */ /* 0x000fe20000010000 */
[----:B------:R-:W-:-:S03]  /*28d0*/  FADD.FTZ R108, R115, R108 ;  /* 0x0000006c736c7221 */ /* 0x000fc60000010000 */
[----:B------:R-:W-:Y:S01]  /*28e0*/  @P3 LEA.HI.SX32 R113, R109, R122, 0x1e ;  /* 0x0000007a6d713211 */ /* 0x000fe200078ff2ff */
        /* <DEDUP_REMOVED lines=12> */
.L_x_1024:
[----:B------:R-:W-:Y:S05]  /*29b0*/  BSYNC B1 ;  /* 0x0000000000017941 */ /* 0x000fea0003800000 */
.L_x_1023:
[----:B------:R-:W-:Y:S04]  /*29c0*/  BSSY B1, `(.L_x_1025) ;  /* 0x0000013000017945 */ /* 0x000fe80003800000 */
[----:B------:R-:W-:Y:S05]  /*29d0*/  @P2 BRA `(.L_x_1026) ;  /* 0x00000000001c2947 */ /* 0x000fea0003800000 */
[----:B------:R-:W-:Y:S01]  /*29e0*/  UISETP.NE.U32.AND UP0, UPT, UR8, URZ, UPT ;  /* 0x0000003f0800728c */ /* 0x000fe2000bf05070 */
[----:B------:R-:W-:-:S03]  /*29f0*/  MOV R108, RZ ;  /* 0x000000ff006c7202 */ /* 0x000fc60000000f00 */
[----:B------:R-:W-:-:S06]  /*2a00*/  UISETP.NE.AND.EX UP0, UPT, UR9, URZ, UPT, UP0 ;  /* 0x0000003f0900728c */ /* 0x000fcc000bf05300 */
[----:B------:R-:W-:-:S13]  /*2a10*/  PLOP3.LUT P4, PT, PT, PT, UP0, 0x80, 0x0 ;  /* 0x000000000000781c */ /* 0x000fda0003f8f008 */
[----:B------:R-:W-:Y:S05]  /*2a20*/  @!P4 BRA `(.L_x_1027) ;  /* 0x000000000030c947 */ /* 0x000fea0003800000 */
[----:B-----5:R-:W-:Y:S01]  /*2a30*/  IMAD.U32 R108, R166, 0x10000, RZ ;  /* 0x00010000a66c7824 */ /* 0x020fe200078e00ff */
[----:B------:R-:W-:Y:S06]  /*2a40*/  BRA `(.L_x_1027) ;  /* 0x0000000000287947 */ /* 0x000fec0003800000 */
.L_x_1026:
        /* <DEDUP_REMOVED lines=8> */
[----:B-----5:R-:W-:-:S05]  /*2ad0*/  @P4 SHF.L.U32 R109, R166, 0x10, RZ ;  /* 0x00000010a66d4819 */ /* 0x020fca00000006ff */
[----:B------:R-:W-:-:S07]  /*2ae0*/  @P4 FADD.FTZ R108, R108, R109 ;  /* 0x0000006d6c6c4221 */ /* 0x000fce0000010000 */
.L_x_1027:
[----:B------:R-:W-:Y:S05]  /*2af0*/  BSYNC B1 ;  /* 0x0000000000017941 */ /* 0x000fea0003800000 */
.L_x_1025:
[----:B------:R-:W-:Y:S01]  /*2b00*/  ISETP.NE.U32.AND P5, PT, RZ, UR6, PT ;  /* 0x00000006ff007c0c */ /* 0x000fe2000bfa5070 */
[----:B------:R-:W-:Y:S03]  /*2b10*/  BSSY B1, `(.L_x_1028) ;  /* 0x000000f000017945 */ /* 0x000fe60003800000 */
[----:B------:R-:W-:-:S13]  /*2b20*/  ISETP.NE.AND.EX P5, PT, RZ, UR7, PT, P5 ;  /* 0x00000007ff007c0c */ /* 0x000fda000bfa5350 */
[----:B------:R-:W-:Y:S01]  /*2b30*/  @P5 F2FP.BF16.F32.PACK_AB R115, RZ, R108 ;  /* 0x0000006cff73523e */ /* 0x000fe200000010ff */
[----:B------:R-:W-:Y:S06]  /*2b40*/  @!P3 BRA `(.L_x_1029) ;  /* 0x00000000002cb947 */ /* 0x000fec0003800000 */
[----:B-----5:R-:W-:Y:S01]  /*2b50*/  LOP3.LUT P6, RZ, R8, 0xff, RZ, 0xc0, !PT ;  /* 0x000000ff08ff7812 */ /* 0x020fe200078cc0ff */
[----:B------:R-:W-:Y:S01]  /*2b60*/  FMUL.FTZ R108, R108, UR13 ;  /* 0x0000000d6c6c7c20 */ /* 0x000fe20008410000 */
[----:B------:R-:W-:Y:S01]  /*2b70*/  HFMA2.MMA R111, -RZ, RZ, 0, 0 ;  /* 0x00000000ff6f7435 */ /* 0x000fe200000001ff */
[----:B------:R-:W-:Y:S02]  /*2b80*/  IMAD.MOV.U32 R109, RZ, RZ, RZ ;  /* 0x000000ffff6d7224 */ /* 0x000fe400078e00ff */
[----:B------:R-:W-:-:S08]  /*2b90*/  FMUL.FTZ R110, R108, UR12 ;  /* 0x0000000c6c6e7c20 */ /* 0x000fd00008410000 */
[----:B------:R-:W-:Y:S01]  /*2ba0*/  @P6 SHF.L.U32 R108, R183, 0x10, RZ ;  /* 0x00000010b76c6819 */ /* 0x000fe200000006ff */
[----:B------:R-:W-:-:S04]  /*2bb0*/  @P6 FMUL.FTZ R109, R31, R110 ;  /* 0x0000006e1f6d6220 */ /* 0x000fc80000410000 */
[----:B------:R-:W-:Y:S01]  /*2bc0*/  @P6 FMUL.FTZ R111, R110, R108 ;  /* 0x0000006c6e6f6220 */ /* 0x000fe20000410000 */
[----:B------:R-:W-:-:S03]  /*2bd0*/  F2FP.BF16.F32.PACK_AB R109, RZ, R109 ;  /* 0x0000006dff6d723e */ /* 0x000fc600000010ff */
[----:B------:R-:W-:Y:S01]  /*2be0*/  FADD.FTZ R64, R64, R111 ;  /* 0x0000006f40407221 */ /* 0x000fe20000010000 */
[----:B------:R-:W-:-:S07]  /*2bf0*/  PRMT R125, R109, 0x7610, R125 ;  /* 0x000076106d7d7816 */ /* 0x000fce000000007d */
.L_x_1029:
[----:B------:R-:W-:Y:S05]  /*2c00*/  BSYNC B1 ;  /* 0x0000000000017941 */ /* 0x000fea0003800000 */
.L_x_1028:
[----:B------:R-:W-:Y:S01]  /*2c10*/  BSSY B1, `(.L_x_1030) ;  /* 0x0000010000017945 */ /* 0x000fe20003800000 */
[----:B------:R-:W-:-:S03]  /*2c20*/  @P5 PRMT R126, R115, 0x7610, R126 ;  /* 0x00007610737e5816 */ /* 0x000fc6000000007e */
[----:B------:R-:W-:Y:S05]  /*2c30*/  @P2 BRA `(.L_x_1031) ;  /* 0x0000000000142947 */ /* 0x000fea0003800000 */
[----:B------:R-:W-:Y:S01]  /*2c40*/  MOV R108, RZ ;  /* 0x000000ff006c7202 */ /* 0x000fe20000000f00 */
[----:B------:R-:W-:Y:S06]  /*2c50*/  @!P4 BRA `(.L_x_1032) ;  /* 0x00000000002cc947 */ /* 0x000fec0003800000 */
[----:B-----5:R-:W-:-:S05]  /*2c60*/  SHF.R.U64 R108, R166, 0x10, R167 ;  /* 0x00000010a66c7819 */ /* 0x020fca00000012a7 */
[----:B------:R-:W-:Y:S01]  /*2c70*/  IMAD.U32 R108, R108, 0x10000, RZ ;  /* 0x000100006c6c7824 */ /* 0x000fe200078e00ff */
[----:B------:R-:W-:Y:S06]  /*2c80*/  BRA `(.L_x_1032) ;  /* 0x0000000000207947 */ /* 0x000fec0003800000 */
.L_x_1031:
[----:B------:R-:W-:-:S04]  /*2c90*/  ISETP.NE.AND P6, PT, R120, RZ, PT ;  /* 0x000000ff7800720c */ /* 0x000fc80003fc5270 */
[----:B------:R-:W-:-:S05]  /*2ca0*/  FSEL R109, R114, RZ, !P6 ;  /* 0x000000ff726d7208 */ /* 0x000fca0007000000 */
[----:B------:R-:W-:Y:S01]  /*2cb0*/  FFMA.FTZ R108, R134, R112, R109 ;  /* 0x00000070866c7223 */ /* 0x000fe2000001006d */
[----:B-----5:R-:W-:-:S03]  /*2cc0*/  @P4 SHF.R.U64 R109, R166, 0x10, R167 ;  /* 0x00000010a66d4819 */ /* 0x020fc600000012a7 */
[----:B------:R-:W-:Y:S01]  /*2cd0*/  FADD.FTZ R108, R135, -R108 ;  /* 0x8000006c876c7221 */ /* 0x000fe20000010000 */
[----:B------:R-:W-:-:S03]  /*2ce0*/  @P4 SHF.L.U32 R109, R109, 0x10, RZ ;  /* 0x000000106d6d4819 */ /* 0x000fc600000006ff */
[----:B------:R-:W-:-:S04]  /*2cf0*/  FMUL.FTZ R108, R11, R108 ;  /* 0x0000006c0b6c7220 */ /* 0x000fc80000410000 */
[----:B------:R-:W-:-:S07]  /*2d00*/  @P4 FADD.FTZ R108, R108, R109 ;  /* 0x0000006d6c6c4221 */ /* 0x000fce0000010000 */
.L_x_1032:
[----:B------:R-:W-:Y:S05]  /*2d10*/  BSYNC B1 ;  /* 0x0000000000017941 */ /* 0x000fea0003800000 */
.L_x_1030:
[----:B------:R-:W-:Y:S01]  /*2d20*/  BSSY B1, `(.L_x_1033) ;  /* 0x000000e000017945 */ /* 0x000fe20003800000 */
[----:B------:R-:W-:-:S03]  /*2d30*/  @P5 F2FP.BF16.F32.PACK_AB R115, RZ, R108 ;  /* 0x0000006cff73523e */ /* 0x000fc600000010ff */
[----:B------:R-:W-:Y:S05]  /*2d40*/  @!P3 BRA `(.L_x_1034) ;  /* 0x00000000002cb947 */ /* 0x000fea0003800000 */
        /* <DEDUP_REMOVED lines=11> */
.L_x_1034:
[----:B------:R-:W-:Y:S05]  /*2e00*/  BSYNC B1 ;  /* 0x0000000000017941 */ /* 0x000fea0003800000 */
.L_x_1033:
[----:B------:R-:W-:Y:S01]  /*2e10*/  BSSY B1, `(.L_x_1035) ;  /* 0x000000e000017945 */ /* 0x000fe20003800000 */
[----:B------:R-:W-:-:S03]  /*2e20*/  @P5 PRMT R128, R115, 0x7610, R128 ;  /* 0x0000761073805816 */ /* 0x000fc60000000080 */
[----:B------:R-:W-:Y:S05]  /*2e30*/  @P2 BRA `(.L_x_1036) ;  /* 0x0000000000102947 */ /* 0x000fea0003800000 */
[----:B------:R-:W-:Y:S01]  /*2e40*/  MOV R108, RZ ;  /* 0x000000ff006c7202 */ /* 0x000fe20000000f00 */
[----:B------:R-:W-:Y:S06]  /*2e50*/  @!P4 BRA `(.L_x_1037) ;  /* 0x000000000024c947 */ /* 0x000fec0003800000 */
[----:B-----5:R-:W-:Y:S01]  /*2e60*/  IMAD.U32 R108, R167, 0x10000, RZ ;  /* 0x00010000a76c7824 */ /* 0x020fe200078e00ff */
[----:B------:R-:W-:Y:S06]  /*2e70*/  BRA `(.L_x_1037) ;  /* 0x00000000001c7947 */ /* 0x000fec0003800000 */
.L_x_1036:
[----:B------:R-:W-:-:S04]  /*2e80*/  ISETP.NE.AND P6, PT, R120, RZ, PT ;  /* 0x000000ff7800720c */ /* 0x000fc80003fc5270 */
[----:B------:R-:W-:-:S05]  /*2e90*/  FSEL R108, R114, RZ, !P6 ;  /* 0x000000ff726c7208 */ /* 0x000fca0007000000 */
[----:B------:R-:W-:-:S04]  /*2ea0*/  FFMA.FTZ R109, R133, R112, R108 ;  /* 0x00000070856d7223 */ /* 0x000fc8000001006c */
[----:B------:R-:W-:Y:S01]  /*2eb0*/  FADD.FTZ R108, R138, -R109 ;  /* 0x8000006d8a6c7221 */ /* 0x000fe20000010000 */
[----:B-----5:R-:W-:-:S03]  /*2ec0*/  @P4 SHF.L.U32 R109, R167, 0x10, RZ ;  /* 0x00000010a76d4819 */ /* 0x020fc600000006ff */
[----:B------:R-:W-:-:S04]  /*2ed0*/  FMUL.FTZ R108, R11, R108 ;  /* 0x0000006c0b6c7220 */ /* 0x000fc80000410000 */
[----:B------:R-:W-:-:S07]  /*2ee0*/  @P4 FADD.FTZ R108, R108, R109 ;  /* 0x0000006d6c6c4221 */ /* 0x000fce0000010000 */
.L_x_1037:
[----:B------:R-:W-:Y:S05]  /*2ef0*/  BSYNC B1 ;  /* 0x0000000000017941 */ /* 0x000fea0003800000 */
.L_x_1035:
        /* <DEDUP_REMOVED lines=14> */
.L_x_1039:
[----:B------:R-:W-:Y:S05]  /*2fe0*/  BSYNC B1 ;  /* 0x0000000000017941 */ /* 0x000fea0003800000 */
.L_x_1038:
[----:B------:R-:W-:Y:S01]  /*2ff0*/  BSSY B1, `(.L_x_1040) ;  /* 0x0000010000017945 */ /* 0x000fe20003800000 */
[----:B------:R-:W-:-:S03]  /*3000*/  @P5 PRMT R130, R115, 0x7610, R130 ;  /* 0x0000761073825816 */ /* 0x000fc60000000082 */
[----:B------:R-:W-:Y:S05]  /*3010*/  @P2 BRA `(.L_x_1041) ;  /* 0x0000000000142947 */ /* 0x000fea0003800000 */
[----:B------:R-:W-:Y:S01]  /*3020*/  MOV R108, RZ ;  /* 0x000000ff006c7202 */ /* 0x000fe20000000f00 */
[----:B------:R-:W-:Y:S06]  /*3030*/  @!P4 BRA `(.L_x_1042) ;  /* 0x00000000002cc947 */ /* 0x000fec0003800000 */
[----:B-----5:R-:W-:-:S05]  /*3040*/  SHF.R.U32.HI R108, RZ, 0x10, R167 ;  /* 0x00000010ff6c7819 */ /* 0x020fca00000116a7 */
[----:B------:R-:W-:Y:S01]  /*3050*/  IMAD.U32 R108, R108, 0x10000, RZ ;  /* 0x000100006c6c7824 */ /* 0x000fe200078e00ff */
[----:B------:R-:W-:Y:S06]  /*3060*/  BRA `(.L_x_1042) ;  /* 0x0000000000207947 */ /* 0x000fec0003800000 */
.L_x_1041:
[----:B------:R-:W-:-:S04]  /*3070*/  ISETP.NE.AND P6, PT, R120, RZ, PT ;  /* 0x000000ff7800720c */ /* 0x000fc80003fc5270 */
[----:B------:R-:W-:-:S05]  /*3080*/  FSEL R109, R114, RZ, !P6 ;  /* 0x000000ff726d7208 */ /* 0x000fca0007000000 */
[----:B------:R-:W-:Y:S01]  /*3090*/  FFMA.FTZ R108, R140, R112, R109 ;  /* 0x000000708c6c7223 */ /* 0x000fe2000001006d */
[----:B-----5:R-:W-:-:S03]  /*30a0*/  @P4 SHF.R.U32.HI R109, RZ, 0x10, R167 ;  /* 0x00000010ff6d4819 */ /* 0x020fc600000116a7 */
[----:B------:R-:W-:Y:S01]  /*30b0*/  FADD.FTZ R108, R137, -R108 ;  /* 0x8000006c896c7221 */ /* 0x000fe20000010000 */
[----:B------:R-:W-:-:S03]  /*30c0*/  @P4 SHF.L.U32 R109, R109, 0x10, RZ ;  /* 0x000000106d6d4819 */ /* 0x000fc600000006ff */
[----:B------:R-:W-:-:S04]  /*30d0*/  FMUL.FTZ R108, R11, R108 ;  /* 0x0000006c0b6c7220 */ /* 0x000fc80000410000 */
[----:B------:R-:W-:-:S07]  /*30e0*/  @P4 FADD.FTZ R108, R108, R109 ;  /* 0x0000006d6c6c4221 */ /* 0x000fce0000010000 */
.L_x_1042:
[----:B------:R-:W-:Y:S05]  /*30f0*/  BSYNC B1 ;  /* 0x0000000000017941 */ /* 0x000fea0003800000 */
.L_x_1040:
[----:B------:R-:W-:Y:S01]  /*3100*/  @P5 F2FP.BF16.F32.PACK_AB R109, RZ, R108 ;  /* 0x0000006cff6d523e */ /* 0x000fe200000010ff */
[----:B------:R-:W-:Y:S03]  /*3110*/  BSSY B1, `(.L_x_1043) ;  /* 0x000000e000017945 */ /* 0x000fe60003800000 */
[----:B------:R-:W-:Y:S01]  /*3120*/  @P5 PRMT R131, R109, 0x7610, R131 ;  /* 0x000076106d835816 */ /* 0x000fe20000000083 */
        /* <DEDUP_REMOVED lines=12> */
.L_x_1044:
[----:B------:R-:W-:Y:S05]  /*31f0*/  BSYNC B1 ;  /* 0x0000000000017941 */ /* 0x000fea0003800000 */
.L_x_1043:
[----:B------:R-:W-:Y:S05]  /*3200*/  @!P5 BRA `(.L_x_1045) ;  /* 0x000000000020d947 */ /* 0x000fea0003800000 */
        /* <DEDUP_REMOVED lines=8> */
.L_x_1045:
        /* <DEDUP_REMOVED lines=10> */
.L_x_1047:
[----:B------:R-:W-:Y:S05]  /*3330*/  BSYNC B1 ;  /* 0x0000000000017941 */ /* 0x000fea0003800000 */
.L_x_1046:
[----:B------:R-:W-:Y:S01]  /*3340*/  IADD3 R10, R10, 0x80, RZ ;  /* 0x000000800a0a7810 */ /* 0x000fe20007ffe0ff */
[----:B------:R-:W-:-:S07]  /*3350*/  VIADD R113, R113, 0x80 ;  /* 0x0000008071717836 */ /* 0x000fce0000000000 */
.L_x_1022:
[----:B------:R-:W-:Y:S05]  /*3360*/  BSYNC B0 ;  /* 0x0000000000007941 */ /* 0x000fea0003800000 */
.L_x_1021:
[----:B------:R-:W-:Y:S01]  /*3370*/  ISETP.NE.AND P4, PT, R7, RZ, PT ;  /* 0x000000ff0700720c */ /* 0x000fe20003f85270 */
[----:B------:R-:W-:-:S12]  /*3380*/  BSSY B0, `(.L_x_1048) ;  /* 0x00000a0000007945 */ /* 0x000fd80003800000 */
[----:B------:R-:W-:Y:S05]  /*3390*/  @!P4 BRA `(.L_x_1049) ;  /* 0x000000080078c947 */ /* 0x000fea0003800000 */
[----:B------:R-:W-:Y:S01]  /*33a0*/  ISETP.NE.AND P4, PT, R120, RZ, PT ;  /* 0x000000ff7800720c */ /* 0x000fe20003f85270 */
[----:B------:R-:W-:Y:S03]  /*33b0*/  BSSY B1, `(.L_x_1050) ;  /* 0x000000a000017945 */ /* 0x000fe60003800000 */
[----:B------:R-:W-:Y:S01]  /*33c0*/  FSEL R115, R114, RZ, !P4 ;  /* 0x000000ff72737208 */ /* 0x000fe20006000000 */
[----:B------:R-:W-:Y:S08]  /*33d0*/  @!P3 BRA `(.L_x_1051) ;  /* 0x00000000001cb947 */ /* 0x000ff00003800000 */
[----:B01----:R-:W0:Y:S02]  /*33e0*/  LDC.64 R108, c[0x0][0x220] ;  /* 0x00008800ff6c7b82 */ /* 0x003e240000000a00 */
[----:B0-----:R-:W-:-:S06]  /*33f0*/  IMAD.WIDE.U32 R108, R113, 0x8, R108 ;  /* 0x00000008716c7825 */ /* 0x001fcc00078e006c */
[----:B------:R-:W2:Y:S02]  /*3400*/  LDG.E.64 R108, desc[UR4][R108.64] ;  /* 0x000000046c6c7981 */ /* 0x000ea4000c1e1b00 */
[C-C-:B--2---:R-:W-:Y:S02]  /*3410*/  SHF.R.U64 R186, R108.reuse, 0x10, R109.reuse ;  /* 0x000000106cba7819 */ /* 0x144fe4000000126d */
[----:B------:R-:W-:Y:S02]  /*3420*/  SHF.R.U32.HI R187, RZ, 0x10, R109 ;  /* 0x00000010ffbb7819 */ /* 0x000fe4000001166d */
[----:B------:R-:W-:Y:S02]  /*3430*/  PRMT R183, R108, 0x7610, R183 ;  /* 0x000076106cb77816 */ /* 0x000fe400000000b7 */
[----:B------:R-:W-:-:S07]  /*3440*/  PRMT R185, R109, 0x7610, R185 ;  /* 0x000076106db97816 */ /* 0x000fce00000000b9 */
.L_x_1051:
[----:B------:R-:W-:Y:S05]  /*3450*/  BSYNC B1 ;  /* 0x0000000000017941 */ /* 0x000fea0003800000 */
.L_x_1050:
[----:B------:R-:W-:Y:S04]  /*3460*/  BSSY B1, `(.L_x_1052) ;  /* 0x0000011000017945 */ /* 0x000fe80003800000 */
[----:B------:R-:W-:Y:S05]  /*3470*/  @P2 BRA `(.L_x_1053) ;  /* 0x00000000001c2947 */ /* 0x000fea0003800000 */
[----:B------:R-:W-:Y:S01]  /*3480*/  UISETP.NE.U32.AND UP0, UPT, UR8, URZ, UPT ;  /* 0x0000003f0800728c */ /* 0x000fe2000bf05070 */
[----:B01----:R-:W-:-:S03]  /*3490*/  MOV R108, RZ ;  /* 0x000000ff006c7202 */ /* 0x003fc60000000f00 */
[----:B------:R-:W-:-:S06]  /*34a0*/  UISETP.NE.AND.EX UP0, UPT, UR9, URZ, UPT, UP0 ;  /* 0x0000003f0900728c */ /* 0x000fcc000bf05300 */
[----:B------:R-:W-:-:S13]  /*34b0*/  PLOP3.LUT P4, PT, PT, PT, UP0, 0x80, 0x0 ;  /* 0x000000000000781c */ /* 0x000fda0003f8f008 */
[----:B------:R-:W-:Y:S05]  /*34c0*/  @!P4 BRA `(.L_x_1054) ;  /* 0x000000000028c947 */ /* 0x000fea0003800000 */
[----:B-----5:R-:W-:Y:S01]  /*34d0*/  SHF.L.U32 R108, R164, 0x10, RZ ;  /* 0x00000010a46c7819 */ /* 0x020fe200000006ff */
[----:B------:R-:W-:Y:S06]  /*34e0*/  BRA `(.L_x_1054) ;  /* 0x0000000000207947 */ /* 0x000fec0003800000 */
.L_x_1053:
[----:B------:R-:W-:Y:S01]  /*34f0*/  UISETP.NE.U32.AND UP0, UPT, UR8, URZ, UPT ;  /* 0x0000003f0800728c */ /* 0x000fe2000bf05070 */
[----:B01----:R-:W-:-:S03]  /*3500*/  FFMA.FTZ R109, R139, R112, R115 ;  /* 0x000000708b6d7223 */ /* 0x003fc60000010073 */
[----:B------:R-:W-:Y:S01]  /*3510*/  UISETP.NE.AND.EX UP0, UPT, UR9, URZ, UPT, UP0 ;  /* 0x0000003f0900728c */ /* 0x000fe2000bf05300 */
[----:B------:R-:W-:-:S04]  /*3520*/  FADD.FTZ R108, R144, -R109 ;  /* 0x8000006d906c7221 */ /* 0x000fc80000010000 */
[----:B------:R-:W-:Y:S01]  /*3530*/  FMUL.FTZ R108, R11, R108 ;  /* 0x0000006c0b6c7220 */ /* 0x000fe20000410000 */
[----:B------:R-:W-:-:S13]  /*3540*/  PLOP3.LUT P4, PT, PT, PT, UP0, 0x80, 0x0 ;  /* 0x000000000000781c */ /* 0x000fda0003f8f008 */
[----:B-----5:R-:W-:-:S04]  /*3550*/  @P4 IMAD.U32 R109, R164, 0x10000, RZ ;  /* 0x00010000a46d4824 */ /* 0x020fc800078e00ff */
[----:B------:R-:W-:-:S07]  /*3560*/  @P4 FADD.FTZ R108, R108, R109 ;  /* 0x0000006d6c6c4221 */ /* 0x000fce0000010000 */
.L_x_1054:
[----:B------:R-:W-:Y:S05]  /*3570*/  BSYNC B1 ;  /* 0x0000000000017941 */ /* 0x000fea0003800000 */
.L_x_1052:
        /* <DEDUP_REMOVED lines=8> */
[----:B------:R-:W-:Y:S02]  /*3600*/  MOV R109, RZ ;  /* 0x000000ff006d7202 */ /* 0x000fe40000000f00 */
[----:B------:R-:W-:-:S08]  /*3610*/  FMUL.FTZ R108, R108, UR12 ;  /* 0x0000000c6c6c7c20 */ /* 0x000fd00008410000 */
[----:B------:R-:W-:Y:S01]  /*3620*/  @P6 FMUL.FTZ R109, R27, R108 ;  /* 0x0000006c1b6d6220 */ /* 0x000fe20000410000 */
[----:B------:R-:W-:-:S04]  /*3630*/  @P6 IMAD.U32 R125, R183, 0x10000, RZ ;  /* 0x00010000b77d6824 */ /* 0x000fc800078e00ff */
[----:B------:R-:W-:Y:S01]  /*3640*/  @P6 FMUL.FTZ R111, R125, R108 ;  /* 0x0000006c7d6f6220 */ /* 0x000fe20000410000 */
[----:B------:R-:W-:-:S03]  /*3650*/  F2FP.BF16.F32.PACK_AB R109, RZ, R109 ;  /* 0x0000006dff6d723e */ /* 0x000fc600000010ff */
[----:B------:R-:W-:Y:S01]  /*3660*/  FADD.FTZ R60, R60, R111 ;  /* 0x0000006f3c3c7221 */ /* 0x000fe20000010000 */
[----:B------:R-:W-:-:S07]  /*3670*/  PRMT R125, R109, 0x7610, R125 ;  /* 0x000076106d7d7816 */ /* 0x000fce000000007d */
.L_x_1056:
[----:B------:R-:W-:Y:S05]  /*3680*/  BSYNC B1 ;  /* 0x0000000000017941 */ /* 0x000fea0003800000 */
.L_x_1055:
[----:B------:R-:W-:Y:S01]  /*3690*/  BSSY B1, `(.L_x_1057) ;  /* 0x000000e000017945 */ /* 0x000fe20003800000 */
[----:B------:R-:W-:-:S03]  /*36a0*/  @P5 PRMT R126, R110, 0x7610, R126 ;  /* 0x000076106e7e5816 */ /* 0x000fc6000000007e */
[----:B------:R-:W-:Y:S05]  /*36b0*/  @P2 BRA `(.L_x_1058) ;  /* 0x0000000000142947 */ /* 0x000fea0003800000 */
[----:B------:R-:W-:Y:S01]  /*36c0*/  HFMA2.MMA R108, -RZ, RZ, 0, 0 ;  /* 0x00000000ff6c7435 */ /* 0x000fe200000001ff */
[----:B------:R-:W-:Y:S10]  /*36d0*/  @!P4 BRA `(.L_x_1059) ;  /* 0x000000000024c947 */ /* 0x000ff40003800000 */
[----:B-----5:R-:W-:-:S04]  /*36e0*/  SHF.R.U64 R108, R164, 0x10, R165 ;  /* 0x00000010a46c7819 */ /* 0x020fc800000012a5 */
[----:B------:R-:W-:Y:S01]  /*36f0*/  SHF.L.U32 R108, R108, 0x10, RZ ;  /* 0x000000106c6c7819 */ /* 0x000fe200000006ff */
[----:B------:R-:W-:Y:S06]  /*3700*/  BRA `(.L_x_1059) ;  /* 0x0000000000187947 */ /* 0x000fec0003800000 */
.L_x_1058:
[----:B------:R-:W-:Y:S01]  /*3710*/  FFMA.FTZ R108, R142, R112, R115 ;  /* 0x000000708e6c7223 */ /* 0x000fe20000010073 */
[----:B-----5:R-:W-:-:S03]  /*3720*/  @P4 SHF.R.U64 R109, R164, 0x10, R165 ;  /* 0x00000010a46d4819 */ /* 0x020fc600000012a5 */
[----:B------:R-:W-:Y:S02]  /*3730*/  FADD.FTZ R108, R143, -R108 ;  /* 0x8000006c8f6c7221 */ /* 0x000fe40000010000 */
[----:B------:R-:W-:Y:S02]  /*3740*/  @P4 IMAD.U32 R109, R109, 0x10000, RZ ;  /* 0x000100006d6d4824 */ /* 0x000fe400078e00ff */
[----:B------:R-:W-:-:S04]  /*3750*/  FMUL.FTZ R108, R11, R108 ;  /* 0x0000006c0b6c7220 */ /* 0x000fc80000410000 */
[----:B------:R-:W-:-:S07]  /*3760*/  @P4 FADD.FTZ R108, R108, R109 ;  /* 0x0000006d6c6c4221 */ /* 0x000fce0000010000 */
.L_x_1059:
[----:B------:R-:W-:Y:S05]  /*3770*/  BSYNC B1 ;  /* 0x0000000000017941 */ /* 0x000fea0003800000 */
.L_x_1057:
[----:B------:R-:W-:Y:S01]  /*3780*/  BSSY B1, `(.L_x_1060) ;  /* 0x000000e000017945 */ /* 0x000fe20003800000 */
[----:B------:R-:W-:-:S03]  /*3790*/  @P5 F2FP.BF16.F32.PACK_AB R170, RZ, R108 ;  /* 0x0000006cffaa523e */ /* 0x000fc600000010ff */
[----:B------:R-:W-:Y:S05]  /*37a0*/  @!P3 BRA `(.L_x_1061) ;  /* 0x00000000002cb947 */ /* 0x000fea0003800000 */
        /* <DEDUP_REMOVED lines=11> */
.L_x_1061:
[----:B------:R-:W-:Y:S05]  /*3860*/  BSYNC B1 ;  /* 0x0000000000017941 */ /* 0x000fea0003800000 */
.L_x_1060:
[----:B------:R-:W-:Y:S01]  /*3870*/  BSSY B1, `(.L_x_1062) ;  /* 0x000000c000017945 */ /* 0x000fe20003800000 */
[----:B------:R-:W-:-:S03]  /*3880*/  @P5 PRMT R128, R170, 0x7610, R128 ;  /* 0x00007610aa805816 */ /* 0x000fc60000000080 */
[----:B------:R-:W-:Y:S05]  /*3890*/  @P2 BRA `(.L_x_1063) ;  /* 0x0000000000102947 */ /* 0x000fea0003800000 */
[----:B------:R-:W-:Y:S01]  /*38a0*/  MOV R108, RZ ;  /* 0x000000ff006c7202 */ /* 0x000fe20000000f00 */
[----:B------:R-:W-:Y:S06]  /*38b0*/  @!P4 BRA `(.L_x_1064) ;  /* 0x00000000001cc947 */ /* 0x000fec0003800000 */
[----:B-----5:R-:W-:Y:S01]  /*38c0*/  SHF.L.U32 R108, R165, 0x10, RZ ;  /* 0x00000010a56c7819 */ /* 0x020fe200000006ff */
[----:B------:R-:W-:Y:S06]  /*38d0*/  BRA `(.L_x_1064) ;  /* 0x0000000000147947 */ /* 0x000fec0003800000 */
.L_x_1063:
[----:B------:R-:W-:-:S04]  /*38e0*/  FFMA.FTZ R109, R141, R112, R115 ;  /* 0x000000708d6d7223 */ /* 0x000fc80000010073 */
[----:B------:R-:W-:Y:S01]  /*38f0*/  FADD.FTZ R108, R146, -R109 ;  /* 0x8000006d926c7221 */ /* 0x000fe20000010000 */
[----:B-----5:R-:W-:-:S03]  /*3900*/  @P4 IMAD.U32 R109, R165, 0x10000, RZ ;  /* 0x00010000a56d4824 */ /* 0x020fc600078e00ff */
[----:B------:R-:W-:-:S04]  /*3910*/  FMUL.FTZ R108, R11, R108 ;  /* 0x0000006c0b6c7220 */ /* 0x000fc80000410000 */
[----:B------:R-:W-:-:S07]  /*3920*/  @P4 FADD.FTZ R108, R108, R109 ;  /* 0x0000006d6c6c4221 */ /* 0x000fce0000010000 */
.L_x_1064:
[----:B------:R-:W-:Y:S05]  /*3930*/  BSYNC B1 ;  /* 0x0000000000017941 */ /* 0x000fea0003800000 */
.L_x_1062:
        /* <DEDUP_REMOVED lines=14> */
.L_x_1066:
[----:B------:R-:W-:Y:S05]  /*3a20*/  BSYNC B1 ;  /* 0x0000000000017941 */ /* 0x000fea0003800000 */
.L_x_1065:
[----:B------:R-:W-:Y:S01]  /*3a30*/  BSSY B1, `(.L_x_1067) ;  /* 0x000000e000017945 */ /* 0x000fe20003800000 */
[----:B------:R-:W-:-:S03]  /*3a40*/  @P5 PRMT R130, R110, 0x7610, R130 ;  /* 0x000076106e825816 */ /* 0x000fc60000000082 */
[----:B------:R-:W-:Y:S05]  /*3a50*/  @P2 BRA `(.L_x_1068) ;  /* 0x0000000000142947 */ /* 0x000fea0003800000 */
[----:B------:R-:W-:Y:S01]  /*3a60*/  HFMA2.MMA R108, -RZ, RZ, 0, 0 ;  /* 0x00000000ff6c7435 */ /* 0x000fe200000001ff */
[----:B------:R-:W-:Y:S10]  /*3a70*/  @!P4 BRA `(.L_x_1069) ;  /* 0x000000000024c947 */ /* 0x000ff40003800000 */
[----:B-----5:R-:W-:-:S04]  /*3a80*/  SHF.R.U32.HI R108, RZ, 0x10, R165 ;  /* 0x00000010ff6c7819 */ /* 0x020fc800000116a5 */
[----:B------:R-:W-:Y:S01]  /*3a90*/  SHF.L.U32 R108, R108, 0x10, RZ ;  /* 0x000000106c6c7819 */ /* 0x000fe200000006ff */
[----:B------:R-:W-:Y:S06]  /*3aa0*/  BRA `(.L_x_1069) ;  /* 0x0000000000187947 */ /* 0x000fec0003800000 */
.L_x_1068:
[----:B------:R-:W-:Y:S01]  /*3ab0*/  FFMA.FTZ R108, R148, R112, R115 ;  /* 0x00000070946c7223 */ /* 0x000fe20000010073 */
[----:B-----5:R-:W-:-:S03]  /*3ac0*/  @P4 SHF.R.U32.HI R109, RZ, 0x10, R165 ;  /* 0x00000010ff6d4819 */ /* 0x020fc600000116a5 */
[----:B------:R-:W-:Y:S02]  /*3ad0*/  FADD.FTZ R108, R145, -R108 ;  /* 0x8000006c916c7221 */ /* 0x000fe40000010000 */
[----:B------:R-:W-:Y:S02]  /*3ae0*/  @P4 IMAD.U32 R109, R109, 0x10000, RZ ;  /* 0x000100006d6d4824 */ /* 0x000fe400078e00ff */
[----:B------:R-:W-:-:S04]  /*3af0*/  FMUL.FTZ R108, R11, R108 ;  /* 0x0000006c0b6c7220 */ /* 0x000fc80000410000 */
[----:B------:R-:W-:-:S07]  /*3b00*/  @P4 FADD.FTZ R108, R108, R109 ;  /* 0x0000006d6c6c4221 */ /* 0x000fce0000010000 */
.L_x_1069:
[----:B------:R-:W-:Y:S05]  /*3b10*/  BSYNC B1 ;  /* 0x0000000000017941 */ /* 0x000fea0003800000 */
.L_x_1067:
[----:B------:R-:W-:Y:S01]  /*3b20*/  @P5 F2FP.BF16.F32.PACK_AB R109, RZ, R108 ;  /* 0x0000006cff6d523e */ /* 0x000fe200000010ff */
[----:B------:R-:W-:Y:S03]  /*3b30*/  BSSY B1, `(.L_x_1070) ;  /* 0x000000e000017945 */ /* 0x000fe60003800000 */
[----:B------:R-:W-:Y:S01]  /*3b40*/  @P5 PRMT R131, R109, 0x7610, R131 ;  /* 0x000076106d835816 */ /* 0x000fe20000000083 */
        /* <DEDUP_REMOVED lines=12> */
.L_x_1071:
[----:B------:R-:W-:Y:S05]  /*3c10*/  BSYNC B1 ;  /* 0x0000000000017941 */ /* 0x000fea0003800000 */
.L_x_1070:
        /* <DEDUP_REMOVED lines=9> */
.L_x_1072:
        /* <DEDUP_REMOVED lines=10> */
.L_x_1074:
[----:B------:R-:W-:Y:S05]  /*3d50*/  BSYNC B1 ;  /* 0x0000000000017941 */ /* 0x000fea0003800000 */
.L_x_1073:
[----:B------:R-:W-:Y:S02]  /*3d60*/  IADD3 R10, R10, 0x80, RZ ;  /* 0x000000800a0a7810 */ /* 0x000fe40007ffe0ff */
[----:B------:R-:W-:-:S07]  /*3d70*/  IADD3 R113, R113, 0x80, RZ ;  /* 0x0000008071717810 */ /* 0x000fce0007ffe0ff */
.L_x_1049:
[----:B------:R-:W-:Y:S05]  /*3d80*/  BSYNC B0 ;  /* 0x0000000000007941 */ /* 0x000fea0003800000 */
.L_x_1048:
[----:B------:R-:W-:Y:S04]  /*3d90*/  BSSY B0, `(.L_x_1075) ;  /* 0x00000a0000007945 */ /* 0x000fe80003800000 */
        /* <DEDUP_REMOVED lines=12> */
.L_x_1078:
[----:B------:R-:W-:Y:S05]  /*3e60*/  BSYNC B1 ;  /* 0x0000000000017941 */ /* 0x000fea0003800000 */
.L_x_1077:
[----:B------:R-:W-:Y:S04]  /*3e70*/  BSSY B1, `(.L_x_1079) ;  /* 0x0000011000017945 */ /* 0x000fe80003800000 */
[----:B------:R-:W-:Y:S05]  /*3e80*/  @P2 BRA `(.L_x_1080) ;  /* 0x00000000001c2947 */ /* 0x000fea0003800000 */
[----:B------:R-:W-:Y:S01]  /*3e90*/  UISETP.NE.U32.AND UP0, UPT, UR8, URZ, UPT ;  /* 0x0000003f0800728c */ /* 0x000fe2000bf05070 */
[----:B01----:R-:W-:-:S03]  /*3ea0*/  IMAD.MOV.U32 R108, RZ, RZ, RZ ;  /* 0x000000ffff6c7224 */ /* 0x003fc600078e00ff */
[----:B------:R-:W-:-:S06]  /*3eb0*/  UISETP.NE.AND.EX UP0, UPT, UR9, URZ, UPT, UP0 ;  /* 0x0000003f0900728c */ /* 0x000fcc000bf05300 */
[----:B------:R-:W-:-:S13]  /*3ec0*/  PLOP3.LUT P4, PT, PT, PT, UP0, 0x80, 0x0 ;  /* 0x000000000000781c */ /* 0x000fda0003f8f008 */
[----:B------:R-:W-:Y:S05]  /*3ed0*/  @!P4 BRA `(.L_x_1081) ;  /* 0x000000000028c947 */ /* 0x000fea0003800000 */
[----:B-----5:R-:W-:Y:S01]  /*3ee0*/  SHF.L.U32 R108, R162, 0x10, RZ ;  /* 0x00000010a26c7819 */ /* 0x020fe200000006ff */
[----:B------:R-:W-:Y:S06]  /*3ef0*/  BRA `(.L_x_1081) ;  /* 0x0000000000207947 */ /* 0x000fec0003800000 */
.L_x_1080:
        /* <DEDUP_REMOVED lines=8> */
.L_x_1081:
[----:B------:R-:W-:Y:S05]  /*3f80*/  BSYNC B1 ;  /* 0x0000000000017941 */ /* 0x000fea0003800000 */
.L_x_1079:
[----:B------:R-:W-:Y:S01]  /*3f90*/  ISETP.NE.U32.AND P5, PT, RZ, UR6, PT ;  /* 0x00000006ff007c0c */ /* 0x000fe2000bfa5070 */
[----:B------:R-:W-:Y:S03]  /*3fa0*/  BSSY B1, `(.L_x_1082) ;  /* 0x000000f000017945 */ /* 0x000fe60003800000 */
[----:B------:R-:W-:-:S13]  /*3fb0*/  ISETP.NE.AND.EX P5, PT, RZ, UR7, PT, P5 ;  /* 0x00000007ff007c0c */ /* 0x000fda000bfa5350 */
[----:B------:R-:W-:Y:S01]  /*3fc0*/  @P5 F2FP.BF16.F32.PACK_AB R110, RZ, R108 ;  /* 0x0000006cff6e523e */ /* 0x000fe200000010ff */
[----:B------:R-:W-:Y:S06]  /*3fd0*/  @!P3 BRA `(.L_x_1083) ;  /* 0x00000000002cb947 */ /* 0x000fec0003800000 */
[----:B-----5:R-:W-:Y:S01]  /*3fe0*/  LOP3.LUT P6, RZ, R5, 0xff, RZ, 0xc0, !PT ;  /* 0x000000ff05ff7812 */ /* 0x020fe200078cc0ff */
[----:B------:R-:W-:Y:S01]  /*3ff0*/  FMUL.FTZ R108, R108, UR13 ;  /* 0x0000000d6c6c7c20 */ /* 0x000fe20008410000 */
[----:B------:R-:W-:Y:S01]  /*4000*/  MOV R109, RZ ;  /* 0x000000ff006d7202 */ /* 0x000fe20000000f00 */
        /* <DEDUP_REMOVED lines=8> */
.L_x_1083:
[----:B------:R-:W-:Y:S05]  /*4090*/  BSYNC B1 ;  /* 0x0000000000017941 */ /* 0x000fea0003800000 */
.L_x_1082:
[----:B------:R-:W-:Y:S01]  /*40a0*/  BSSY B1, `(.L_x_1084) ;  /* 0x000000e000017945 */ /* 0x000fe20003800000 */
[----:B------:R-:W-:-:S03]  /*40b0*/  @P5 PRMT R126, R110, 0x7610, R126 ;  /* 0x000076106e7e5816 */ /* 0x000fc6000000007e */
[----:B------:R-:W-:Y:S05]  /*40c0*/  @P2 BRA `(.L_x_1085) ;  /* 0x0000000000142947 */ /* 0x000fea0003800000 */
[----:B------:R-:W-:Y:S01]  /*40d0*/  IMAD.MOV.U32 R108, RZ, RZ, RZ ;  /* 0x000000ffff6c7224 */ /* 0x000fe200078e00ff */
[----:B------:R-:W-:Y:S06]  /*40e0*/  @!P4 BRA `(.L_x_1086) ;  /* 0x000000000024c947 */ /* 0x000fec0003800000 */
[----:B-----5:R-:W-:-:S04]  /*40f0*/  SHF.R.U64 R108, R162, 0x10, R163 ;  /* 0x00000010a26c7819 */ /* 0x020fc800000012a3 */
[----:B------:R-:W-:Y:S01]  /*4100*/  SHF.L.U32 R108, R108, 0x10, RZ ;  /* 0x000000106c6c7819 */ /* 0x000fe200000006ff */
[----:B------:R-:W-:Y:S06]  /*4110*/  BRA `(.L_x_1086) ;  /* 0x0000000000187947 */ /* 0x000fec0003800000 */
.L_x_1085:
[----:B------:R-:W-:Y:S01]  /*4120*/  FFMA.FTZ R108, R150, R112, R115 ;  /* 0x00000070966c7223 */ /* 0x000fe20000010073 */
[----:B-----5:R-:W-:-:S03]  /*4130*/  @P4 SHF.R.U64 R109, R162, 0x10, R163 ;  /* 0x00000010a26d4819 */ /* 0x020fc600000012a3 */
[----:B------:R-:W-:Y:S01]  /*4140*/  FADD.FTZ R108, R151, -R108 ;  /* 0x8000006c976c7221 */ /* 0x000fe20000010000 */
[----:B------:R-:W-:-:S03]  /*4150*/  @P4 SHF.L.U32 R109, R109, 0x10, RZ ;  /* 0x000000106d6d4819 */ /* 0x000fc600000006ff */
[----:B------:R-:W-:-:S04]  /*4160*/  FMUL.FTZ R108, R11, R108 ;  /* 0x0000006c0b6c7220 */ /* 0x000fc80000410000 */
[----:B------:R-:W-:-:S07]  /*4170*/  @P4 FADD.FTZ R108, R108, R109 ;  /* 0x0000006d6c6c4221 */ /* 0x000fce0000010000 */
.L_x_1086:
[----:B------:R-:W-:Y:S05]  /*4180*/  BSYNC B1 ;  /* 0x0000000000017941 */ /* 0x000fea0003800000 */
.L_x_1084:
        /* <DEDUP_REMOVED lines=14> */
.L_x_1088:
[----:B------:R-:W-:Y:S05]  /*4270*/  BSYNC B1 ;  /* 0x0000000000017941 */ /* 0x000fea0003800000 */
.L_x_1087:
[----:B------:R-:W-:Y:S01]  /*4280*/  BSSY B1, `(.L_x_1089) ;  /* 0x000000c000017945 */ /* 0x000fe20003800000 */
[----:B------:R-:W-:-:S03]  /*4290*/  @P5 PRMT R128, R170, 0x7610, R128 ;  /* 0x00007610aa805816 */ /* 0x000fc60000000080 */
[----:B------:R-:W-:Y:S05]  /*42a0*/  @P2 BRA `(.L_x_1090) ;  /* 0x0000000000102947 */ /* 0x000fea0003800000 */
[----:B------:R-:W-:Y:S01]  /*42b0*/  IMAD.MOV.U32 R108, RZ, RZ, RZ ;  /* 0x000000ffff6c7224 */ /* 0x000fe200078e00ff */
[----:B------:R-:W-:Y:S06]  /*42c0*/  @!P4 BRA `(.L_x_1091) ;  /* 0x00000000001cc947 */ /* 0x000fec0003800000 */
[----:B-----5:R-:W-:Y:S01]  /*42d0*/  SHF.L.U32 R108, R163, 0x10, RZ ;  /* 0x00000010a36c7819 */ /* 0x020fe200000006ff */
[----:B------:R-:W-:Y:S06]  /*42e0*/  BRA `(.L_x_1091) ;  /* 0x0000000000147947 */ /* 0x000fec0003800000 */
.L_x_1090:
[----:B------:R-:W-:-:S04]  /*42f0*/  FFMA.FTZ R109, R149, R112, R115 ;  /* 0x00000070956d7223 */ /* 0x000fc80000010073 */
[----:B------:R-:W-:Y:S01]  /*4300*/  FADD.FTZ R108, R154, -R109 ;  /* 0x8000006d9a6c7221 */ /* 0x000fe20000010000 */
[----:B-----5:R-:W-:-:S03]  /*4310*/  @P4 SHF.L.U32 R109, R163, 0x10, RZ ;  /* 0x00000010a36d4819 */ /* 0x020fc600000006ff */
[----:B------:R-:W-:-:S04]  /*4320*/  FMUL.FTZ R108, R11, R108 ;  /* 0x0000006c0b6c7220 */ /* 0x000fc80000410000 */
[----:B------:R-:W-:-:S07]  /*4330*/  @P4 FADD.FTZ R108, R108, R109 ;  /* 0x0000006d6c6c4221 */ /* 0x000fce0000010000 */
.L_x_1091:
[----:B------:R-:W-:Y:S05]  /*4340*/  BSYNC B1 ;  /* 0x0000000000017941 */ /* 0x000fea0003800000 */
.L_x_1089:
[----:B------:R-:W-:Y:S01]  /*4350*/  BSSY B1, `(.L_x_1092) ;  /* 0x000000e000017945 */ /* 0x000fe20003800000 */
[----:B------:R-:W-:-:S03]  /*4360*/  @P5 F2FP.BF16.F32.PACK_AB R110, RZ, R108 ;  /* 0x0000006cff6e523e */ /* 0x000fc600000010ff */
[----:B------:R-:W-:Y:S05]  /*4370*/  @!P3 BRA `(.L_x_1093) ;  /* 0x00000000002cb947 */ /* 0x000fea0003800000 */
        /* <DEDUP_REMOVED lines=11> */
.L_x_1093:
[----:B------:R-:W-:Y:S05]  /*4430*/  BSYNC B1 ;  /* 0x0000000000017941 */ /* 0x000fea0003800000 */
.L_x_1092:
[----:B------:R-:W-:Y:S01]  /*4440*/  BSSY B1, `(.L_x_1094) ;  /* 0x000000e000017945 */ /* 0x000fe20003800000 */
[----:B------:R-:W-:-:S03]  /*4450*/  @P5 PRMT R130, R110, 0x7610, R130 ;  /* 0x000076106e825816 */ /* 0x000fc60000000082 */
[----:B------:R-:W-:Y:S05]  /*4460*/  @P2 BRA `(.L_x_1095) ;  /* 0x0000000000142947 */ /* 0x000fea0003800000 */
[----:B------:R-:W-:Y:S01]  /*4470*/  IMAD.MOV.U32 R108, RZ, RZ, RZ ;  /* 0x000000ffff6c7224 */ /* 0x000fe200078e00ff */
[----:B------:R-:W-:Y:S06]  /*4480*/  @!P4 BRA `(.L_x_1096) ;  /* 0x000000000024c947 */ /* 0x000fec0003800000 */
[----:B-----5:R-:W-:-:S04]  /*4490*/  SHF.R.U32.HI R108, RZ, 0x10, R163 ;  /* 0x00000010ff6c7819 */ /* 0x020fc800000116a3 */
[----:B------:R-:W-:Y:S01]  /*44a0*/  SHF.L.U32 R108, R108, 0x10, RZ ;  /* 0x000000106c6c7819 */ /* 0x000fe200000006ff */
[----:B------:R-:W-:Y:S06]  /*44b0*/  BRA `(.L_x_1096) ;  /* 0x0000000000187947 */ /* 0x000fec0003800000 */
.L_x_1095:
[----:B------:R-:W-:Y:S01]  /*44c0*/  FFMA.FTZ R108, R156, R112, R115 ;  /* 0x000000709c6c7223 */ /* 0x000fe20000010073 */
[----:B-----5:R-:W-:-:S03]  /*44d0*/  @P4 SHF.R.U32.HI R109, RZ, 0x10, R163 ;  /* 0x00000010ff6d4819 */ /* 0x020fc600000116a3 */
[----:B------:R-:W-:Y:S01]  /*44e0*/  FADD.FTZ R108, R153, -R108 ;  /* 0x8000006c996c7221 */ /* 0x000fe20000010000 */
[----:B------:R-:W-:-:S03]  /*44f0*/  @P4 SHF.L.U32 R109, R109, 0x10, RZ ;  /* 0x000000106d6d4819 */ /* 0x000fc600000006ff */
[----:B------:R-:W-:-:S04]  /*4500*/  FMUL.FTZ R108, R11, R108 ;  /* 0x0000006c0b6c7220 */ /* 0x000fc80000410000 */
[----:B------:R-:W-:-:S07]  /*4510*/  @P4 FADD.FTZ R108, R108, R109 ;  /* 0x0000006d6c6c4221 */ /* 0x000fce0000010000 */
.L_x_1096:
[----:B------:R-:W-:Y:S05]  /*4520*/  BSYNC B1 ;  /* 0x0000000000017941 */ /* 0x000fea0003800000 */
.L_x_1094:
        /* <DEDUP_REMOVED lines=15> */
.L_x_1098:
[----:B------:R-:W-:Y:S05]  /*4620*/  BSYNC B1 ;  /* 0x0000000000017941 */ /* 0x000fea0003800000 */
.L_x_1097:
        /* <DEDUP_REMOVED lines=9> */
.L_x_1099:
        /* <DEDUP_REMOVED lines=10> */
.L_x_1101:
[----:B------:R-:W-:Y:S05]  /*4760*/  BSYNC B1 ;  /* 0x0000000000017941 */ /* 0x000fea0003800000 */
.L_x_1100:
[----:B------:R-:W-:Y:S01]  /*4770*/  VIADD R10, R10, 0x80 ;  /* 0x000000800a0a7836 */ /* 0x000fe20000000000 */
[----:B------:R-:W-:-:S07]  /*4780*/  IADD3 R113, R113, 0x80, RZ ;  /* 0x0000008071717810 */ /* 0x000fce0007ffe0ff */
.L_x_1076:
[----:B------:R-:W-:Y:S05]  /*4790*/  BSYNC B0 ;  /* 0x0000000000007941 */ /* 0x000fea0003800000 */
.L_x_1075:
        /* <DEDUP_REMOVED lines=13> */
.L_x_1105:
[----:B------:R-:W-:Y:S05]  /*4870*/  BSYNC B1 ;  /* 0x0000000000017941 */ /* 0x000fea0003800000 */
.L_x_1104:
[----:B------:R-:W-:Y:S04]  /*4880*/  BSSY B1, `(.L_x_1106) ;  /* 0x0000011000017945 */ /* 0x000fe80003800000 */
[----:B------:R-:W-:Y:S05]  /*4890*/  @P2 BRA `(.L_x_1107) ;  /* 0x00000000001c2947 */ /* 0x000fea0003800000 */
[----:B------:R-:W-:Y:S01]  /*48a0*/  UISETP.NE.U32.AND UP0, UPT, UR8, URZ, UPT ;  /* 0x0000003f0800728c */ /* 0x000fe2000bf05070 */
[----:B01----:R-:W-:-:S03]  /*48b0*/  MOV R108, RZ ;  /* 0x000000ff006c7202 */ /* 0x003fc60000000f00 */
[----:B------:R-:W-:-:S06]  /*48c0*/  UISETP.NE.AND.EX UP0, UPT, UR9, URZ, UPT, UP0 ;  /* 0x0000003f0900728c */ /* 0x000fcc000bf05300 */
[----:B------:R-:W-:-:S13]  /*48d0*/  PLOP3.LUT P4, PT, PT, PT, UP0, 0x80, 0x0 ;  /* 0x000000000000781c */ /* 0x000fda0003f8f008 */
[----:B------:R-:W-:Y:S05]  /*48e0*/  @!P4 BRA `(.L_x_1108) ;  /* 0x000000000028c947 */ /* 0x000fea0003800000 */
[----:B-----5:R-:W-:Y:S01]  /*48f0*/  IMAD.U32 R108, R160, 0x10000, RZ ;  /* 0x00010000a06c7824 */ /* 0x020fe200078e00ff */
[----:B------:R-:W-:Y:S06]  /*4900*/  BRA `(.L_x_1108) ;  /* 0x0000000000207947 */ /* 0x000fec0003800000 */
.L_x_1107:
        /* <DEDUP_REMOVED lines=8> */
.L_x_1108:
[----:B------:R-:W-:Y:S05]  /*4990*/  BSYNC B1 ;  /* 0x0000000000017941 */ /* 0x000fea0003800000 */
.L_x_1106:
        /* <DEDUP_REMOVED lines=16> */
.L_x_1110:
[----:B------:R-:W-:Y:S05]  /*4aa0*/  BSYNC B1 ;  /* 0x0000000000017941 */ /* 0x000fea0003800000 */
.L_x_1109:
        /* <DEDUP_REMOVED lines=8> */
.L_x_1112:
[----:B------:R-:W-:Y:S01]  /*4b30*/  FFMA.FTZ R108, R168, R112, R115 ;  /* 0x00000070a86c7223 */ /* 0x000fe20000010073 */
[----:B-----5:R-:W-:-:S03]  /*4b40*/  @P4 SHF.R.U64 R109, R160, 0x10, R161 ;  /* 0x00000010a06d4819 */ /* 0x020fc600000012a1 */
[----:B------:R-:W-:Y:S01]  /*4b50*/  FADD.FTZ R108, R169, -R108 ;  /* 0x8000006ca96c7221 */ /* 0x000fe20000010000 */
[----:B------:R-:W-:-:S03]  /*4b60*/  @P4 SHF.L.U32 R109, R109, 0x10, RZ ;  /* 0x000000106d6d4819 */ /* 0x000fc600000006ff */
[----:B------:R-:W-:-:S04]  /*4b70*/  FMUL.FTZ R108, R11, R108 ;  /* 0x0000006c0b6c7220 */ /* 0x000fc80000410000 */
[----:B------:R-:W-:-:S07]  /*4b80*/  @P4 FADD.FTZ R108, R108, R109 ;  /* 0x0000006d6c6c4221 */ /* 0x000fce0000010000 */
.L_x_1113:
[----:B------:R-:W-:Y:S05]  /*4b90*/  BSYNC B1 ;  /* 0x0000000000017941 */ /* 0x000fea0003800000 */
.L_x_1111:
        /* <DEDUP_REMOVED lines=14> */
.L_x_1115:
[----:B------:R-:W-:Y:S05]  /*4c80*/  BSYNC B1 ;  /* 0x0000000000017941 */ /* 0x000fea0003800000 */
.L_x_1114:
[----:B------:R-:W-:Y:S01]  /*4c90*/  BSSY B1, `(.L_x_1116) ;  /* 0x000000c000017945 */ /* 0x000fe20003800000 */
[----:B------:R-:W-:-:S03]  /*4ca0*/  @P5 PRMT R128, R170, 0x7610, R128 ;  /* 0x00007610aa805816 */ /* 0x000fc60000000080 */
[----:B------:R-:W-:Y:S05]  /*4cb0*/  @P2 BRA `(.L_x_1117) ;  /* 0x0000000000102947 */ /* 0x000fea0003800000 */
[----:B------:R-:W-:Y:S01]  /*4cc0*/  MOV R108, RZ ;  /* 0x000000ff006c7202 */ /* 0x000fe20000000f00 */
[----:B------:R-:W-:Y:S06]  /*4cd0*/  @!P4 BRA `(.L_x_1118) ;  /* 0x00000000001cc947 */ /* 0x000fec0003800000 */
[----:B-----5:R-:W-:Y:S01]  /*4ce0*/  IMAD.U32 R108, R161, 0x10000, RZ ;  /* 0x00010000a16c7824 */ /* 0x020fe200078e00ff */
[----:B------:R-:W-:Y:S06]  /*4cf0*/  BRA `(.L_x_1118) ;  /* 0x0000000000147947 */ /* 0x000fec0003800000 */
.L_x_1117:
[----:B------:R-:W-:-:S04]  /*4d00*/  FFMA.FTZ R109, R157, R112, R115 ;  /* 0x000000709d6d7223 */ /* 0x000fc80000010073 */
[----:B------:R-:W-:Y:S01]  /*4d10*/  FADD.FTZ R108, R174, -R109 ;  /* 0x8000006dae6c7221 */ /* 0x000fe20000010000 */
[----:B-----5:R-:W-:-:S03]  /*4d20*/  @P4 SHF.L.U32 R109, R161, 0x10, RZ ;  /* 0x00000010a16d4819 */ /* 0x020fc600000006ff */
[----:B------:R-:W-:-:S04]  /*4d30*/  FMUL.FTZ R108, R11, R108 ;  /* 0x0000006c0b6c7220 */ /* 0x000fc80000410000 */
[----:B------:R-:W-:-:S07]  /*4d40*/  @P4 FADD.FTZ R108, R108, R109 ;  /* 0x0000006d6c6c4221 */ /* 0x000fce0000010000 */
.L_x_1118:
[----:B------:R-:W-:Y:S05]  /*4d50*/  BSYNC B1 ;  /* 0x0000000000017941 */ /* 0x000fea0003800000 */
.L_x_1116:
        /* <DEDUP_REMOVED lines=14> */
.L_x_1120:
[----:B------:R-:W-:Y:S05]  /*4e40*/  BSYNC B1 ;  /* 0x0000000000017941 */ /* 0x000fea0003800000 */
.L_x_1119:
        /* <DEDUP_REMOVED lines=8> */
.L_x_1122:
[----:B------:R-:W-:Y:S01]  /*4ed0*/  FFMA.FTZ R108, R176, R112, R115 ;  /* 0x00000070b06c7223 */ /* 0x000fe20000010073 */
[----:B-----5:R-:W-:-:S03]  /*4ee0*/  @P4 SHF.R.U32.HI R109, RZ, 0x10, R161 ;  /* 0x00000010ff6d4819 */ /* 0x020fc600000116a1 */
[----:B------:R-:W-:Y:S01]  /*4ef0*/  FADD.FTZ R108, R173, -R108 ;  /* 0x8000006cad6c7221 */ /* 0x000fe20000010000 */
[----:B------:R-:W-:-:S03]  /*4f00*/  @P4 SHF.L.U32 R109, R109, 0x10, RZ ;  /* 0x000000106d6d4819 */ /* 0x000fc600000006ff */
[----:B------:R-:W-:-:S04]  /*4f10*/  FMUL.FTZ R108, R11, R108 ;  /* 0x0000006c0b6c7220 */ /* 0x000fc80000410000 */
[----:B------:R-:W-:-:S07]  /*4f20*/  @P4 FADD.FTZ R108, R108, R109 ;  /* 0x0000006d6c6c4221 */ /* 0x000fce0000010000 */
.L_x_1123:
[----:B------:R-:W-:Y:S05]  /*4f30*/  BSYNC B1 ;  /* 0x0000000000017941 */ /* 0x000fea0003800000 */
.L_x_1121:
        /* <DEDUP_REMOVED lines=15> */
.L_x_1125:
[----:B------:R-:W-:Y:S05]  /*5030*/  BSYNC B1 ;  /* 0x0000000000017941 */ /* 0x000fea0003800000 */
.L_x_1124:
        /* <DEDUP_REMOVED lines=9> */
.L_x_1126:
        /* <DEDUP_REMOVED lines=10> */
.L_x_1128:
[----:B------:R-:W-:Y:S05]  /*5170*/  BSYNC B1 ;  /* 0x0000000000017941 */ /* 0x000fea0003800000 */
.L_x_1127:
[----:B------:R-:W-:Y:S01]  /*5180*/  IADD3 R10, R10, 0x80, RZ ;  /* 0x000000800a0a7810 */ /* 0x000fe20007ffe0ff */
[----:B------:R-:W-:-:S07]  /*5190*/  VIADD R113, R113, 0x80 ;  /* 0x0000008071717836 */ /* 0x000fce0000000000 */
.L_x_1103:
[----:B------:R-:W-:Y:S05]  /*51a0*/  BSYNC B0 ;  /* 0x0000000000007941 */ /* 0x000fea0003800000 */
.L_x_1102:
        /* <DEDUP_REMOVED lines=14> */
.L_x_1132:
[----:B------:R-:W-:Y:S05]  /*5290*/  BSYNC B1 ;  /* 0x0000000000017941 */ /* 0x000fea0003800000 */
.L_x_1131:
        /* <DEDUP_REMOVED lines=9> */
.L_x_1134:
        /* <DEDUP_REMOVED lines=8> */
.L_x_1135:
[----:B------:R-:W-:Y:S05]  /*53b0*/  BSYNC B1 ;  /* 0x0000000000017941 */ /* 0x000fea0003800000 */
.L_x_1133:
        /* <DEDUP_REMOVED lines=16> */
.L_x_1137:
[----:B------:R-:W-:Y:S05]  /*54c0*/  BSYNC B1 ;  /* 0x0000000000017941 */ /* 0x000fea0003800000 */
.L_x_1136:
        /* <DEDUP_REMOVED lines=8> */
.L_x_1139:
[----:B------:R-:W-:Y:S01]  /*5550*/  FFMA.FTZ R108, R178, R112, R115 ;  /* 0x00000070b26c7223 */ /* 0x000fe20000010073 */
[----:B-----5:R-:W-:-:S03]  /*5560*/  @P4 SHF.R.U64 R109, R158, 0x10, R159 ;  /* 0x000000109e6d4819 */ /* 0x020fc6000000129f */
[----:B------:R-:W-:Y:S02]  /*5570*/  FADD.FTZ R108, R177, -R108 ;  /* 0x8000006cb16c7221 */ /* 0x000fe40000010000 */
[----:B------:R-:W-:Y:S02]  /*5580*/  @P4 IMAD.U32 R109, R109, 0x10000, RZ ;  /* 0x000100006d6d4824 */ /* 0x000fe400078e00ff */
[----:B------:R-:W-:-:S04]  /*5590*/  FMUL.FTZ R108, R11, R108 ;  /* 0x0000006c0b6c7220 */ /* 0x000fc80000410000 */
[----:B------:R-:W-:-:S07]  /*55a0*/  @P4 FADD.FTZ R108, R108, R109 ;  /* 0x0000006d6c6c4221 */ /* 0x000fce0000010000 */
.L_x_1140:
[----:B------:R-:W-:Y:S05]  /*55b0*/  BSYNC B1 ;  /* 0x0000000000017941 */ /* 0x000fea0003800000 */
.L_x_1138:
        /* <DEDUP_REMOVED lines=14> */
.L_x_1142:
[----:B------:R-:W-:Y:S05]  /*56a0*/  BSYNC B1 ;  /* 0x0000000000017941 */ /* 0x000fea0003800000 */
.L_x_1141:
[----:B------:R-:W-:Y:S01]  /*56b0*/  BSSY B1, `(.L_x_1143) ;  /* 0x000000c000017945 */ /* 0x000fe20003800000 */
[----:B------:R-:W-:-:S03]  /*56c0*/  @P5 PRMT R128, R114, 0x7610, R128 ;  /* 0x0000761072805816 */ /* 0x000fc60000000080 */
[----:B------:R-:W-:Y:S05]  /*56d0*/  @P2 BRA `(.L_x_1144) ;  /* 0x0000000000102947 */ /* 0x000fea0003800000 */
[----:B------:R-:W-:Y:S01]  /*56e0*/  MOV R108, RZ ;  /* 0x000000ff006c7202 */ /* 0x000fe20000000f00 */
[----:B------:R-:W-:Y:S06]  /*56f0*/  @!P4 BRA `(.L_x_1145) ;  /* 0x00000000001cc947 */ /* 0x000fec0003800000 */
[----:B-----5:R-:W-:Y:S01]  /*5700*/  SHF.L.U32 R108, R159, 0x10, RZ ;  /* 0x000000109f6c7819 */ /* 0x020fe200000006ff */
[----:B------:R-:W-:Y:S06]  /*5710*/  BRA `(.L_x_1145) ;  /* 0x0000000000147947 */ /* 0x000fec0003800000 */
.L_x_1144:
[----:B------:R-:W-:-:S04]  /*5720*/  FFMA.FTZ R109, R179, R112, R115 ;  /* 0x00000070b36d7223 */ /* 0x000fc80000010073 */
[----:B------:R-:W-:Y:S01]  /*5730*/  FADD.FTZ R108, R182, -R109 ;  /* 0x8000006db66c7221 */ /* 0x000fe20000010000 */
[----:B-----5:R-:W-:-:S03]  /*5740*/  @P4 IMAD.U32 R109, R159, 0x10000, RZ ;  /* 0x000100009f6d4824 */ /* 0x020fc600078e00ff */
[----:B------:R-:W-:-:S04]  /*5750*/  FMUL.FTZ R108, R11, R108 ;  /* 0x0000006c0b6c7220 */ /* 0x000fc80000410000 */
[----:B------:R-:W-:-:S07]  /*5760*/  @P4 FADD.FTZ R108, R108, R109 ;  /* 0x0000006d6c6c4221 */ /* 0x000fce0000010000 */
.L_x_1145:
[----:B------:R-:W-:Y:S05]  /*5770*/  BSYNC B1 ;  /* 0x0000000000017941 */ /* 0x000fea0003800000 */
.L_x_1143:
        /* <DEDUP_REMOVED lines=14> */
.L_x_1147:
[----:B------:R-:W-:Y:S05]  /*5860*/  BSYNC B1 ;  /* 0x0000000000017941 */ /* 0x000fea0003800000 */
.L_x_1146:
        /* <DEDUP_REMOVED lines=8> */
.L_x_1149:
[----:B------:R-:W-:Y:S01]  /*58f0*/  FFMA.FTZ R112, R184, R112, R115 ;  /* 0x00000070b8707223 */ /* 0x000fe20000010073 */
[----:B-----5:R-:W-:-:S03]  /*5900*/  @P4 SHF.R.U32.HI R108, RZ, 0x10, R159 ;  /* 0x00000010ff6c4819 */ /* 0x020fc6000001169f */
[----:B------:R-:W-:Y:S02]  /*5910*/  FADD.FTZ R112, R181, -R112 ;  /* 0x80000070b5707221 */ /* 0x000fe40000010000 */
[----:B------:R-:W-:Y:S02]  /*5920*/  @P4 IMAD.U32 R108, R108, 0x10000, RZ ;  /* 0x000100006c6c4824 */ /* 0x000fe400078e00ff */
[----:B------:R-:W-:-:S04]  /*5930*/  FMUL.FTZ R11, R11, R112 ;  /* 0x000000700b0b7220 */ /* 0x000fc80000410000 */
[----:B------:R-:W-:-:S07]  /*5940*/  @P4 FADD.FTZ R11, R11, R108 ;  /* 0x0000006c0b0b4221 */ /* 0x000fce0000010000 */
.L_x_1150:
[----:B------:R-:W-:Y:S05]  /*5950*/  BSYNC B1 ;  /* 0x0000000000017941 */ /* 0x000fea0003800000 */
.L_x_1148:
        /* <DEDUP_REMOVED lines=15> */
.L_x_1152:
[----:B------:R-:W-:Y:S05]  /*5a50*/  BSYNC B1 ;  /* 0x0000000000017941 */ /* 0x000fea0003800000 */
.L_x_1151:
        /* <DEDUP_REMOVED lines=9> */
.L_x_1153:
        /* <DEDUP_REMOVED lines=9> */
.L_x_1130:
[----:B------:R-:W-:Y:S05]  /*5b80*/  BSYNC B0 ;  /* 0x0000000000007941 */ /* 0x000fea0003800000 */
.L_x_1129:
[----:B------:R-:W-:Y:S02]  /*5b90*/  IADD3 R121, R121, UR14, RZ ;  /* 0x0000000e79797c10 */ /* 0x000fe4000fffe0ff */
[----:B------:R-:W-:Y:S02]  /*5ba0*/  ISETP.NE.AND P3, PT, R188, RZ, PT ;  /* 0x000000ffbc00720c */ /* 0x000fe40003f65270 */
[----:B------:R-:W-:Y:S02]  /*5bb0*/  ISETP.GE.AND P2, PT, R121, UR15, PT ;  /* 0x0000000f79007c0c */ /* 0x000fe4000bf46270 */
[----:B------:R-:W-:-:S11]  /*5bc0*/  SEL R188, RZ, 0x1, P3 ;  /* 0x00000001ffbc7807 */ /* 0x000fd60001800000 */
[----:B------:R-:W-:Y:S05]  /*5bd0*/  @!P2 BRA `(.L_x_1154) ;  /* 0xffffffac00cca947 */ /* 0x000fea000383ffff */
.L_x_1000:
[----:B-----5:R-:W3:Y:S01]  /*5be0*/  S2R R0, SR_TID.X ;  /* 0x0000000000007919 */ /* 0x020ee20000002100 */
[----:B------:R-:W3:Y:S01]  /*5bf0*/  S2UR UR11, SR_CTAID.X ;  /* 0x00000000000b79c3 */ /* 0x000ee20000002500 */
[----:B------:R-:W-:Y:S01]  /*5c00*/  ISETP.NE.AND P2, PT, R9, RZ, PT ;  /* 0x000000ff0900720c */ /* 0x000fe20003f45270 */
[----:B------:R-:W-:Y:S01]  /*5c10*/  BSSY B0, `(.L_x_1155) ;  /* 0x0000010000007945 */ /* 0x000fe20003800000 */
[C---:B---3--:R-:W-:Y:S02]  /*5c20*/  LEA.HI R3, R0.reuse, UR11, RZ, 0x19 ;  /* 0x0000000b00037c11 */ /* 0x048fe4000f8fc8ff */
[----:B------:R-:W-:-:S03]  /*5c30*/  LOP3.LUT R13, R0, 0x7f, RZ, 0xc0, !PT ;  /* 0x0000007f000d7812 */ /* 0x000fc600078ec0ff */
[----:B------:R-:W-:-:S05]  /*5c40*/  IMAD R124, R3, R124, RZ ;  /* 0x0000007c037c7224 */ /* 0x000fca00078e02ff */
[----:B------:R-:W-:Y:S01]  /*5c50*/  LEA.HI R13, R124, R13, RZ, 0x1e ;  /* 0x0000000d7c0d7211 */ /* 0x000fe200078ff0ff */
[----:B------:R-:W-:Y:S06]  /*5c60*/  @!P2 BRA `(.L_x_1156) ;  /* 0x000000000028a947 */ /* 0x000fec0003800000 */
[----:B------:R-:W3:Y:S08]  /*5c70*/  LDC.64 R4, c[0x0][0x2d0] ;  /* 0x0000b400ff047b82 */ /* 0x000ef00000000a00 */
        /* <DEDUP_REMOVED lines=9> */
.L_x_1156:
[----:B------:R-:W-:Y:S05]  /*5d10*/  BSYNC B0 ;  /* 0x0000000000007941 */ /* 0x000fea0003800000 */
.L_x_1155:
[----:B------:R-:W-:Y:S01]  /*5d20*/  ISETP.NE.AND P2, PT, R7, RZ, PT ;  /* 0x000000ff0700720c */ /* 0x000fe20003f45270 */
[----:B------:R-:W-:-:S12]  /*5d30*/  BSSY B0, `(.L_x_1157) ;  /* 0x000000c000007945 */ /* 0x000fd80003800000 */
[----:B------:R-:W-:Y:S05]  /*5d40*/  @!P2 BRA `(.L_x_1158) ;  /* 0x000000000028a947 */ /* 0x000fea0003800000 */
[----:B---3--:R-:W3:Y:S08]  /*5d50*/  LDC.64 R4, c[0x0][0x2d0] ;  /* 0x0000b400ff047b82 */ /* 0x008ef00000000a00 */
[----:B------:R-:W4:Y:S08]  /*5d60*/  LDC.64 R6, c[0x0][0x2d8] ;  /* 0x0000b600ff067b82 */ /* 0x000f300000000a00 */
[----:B------:R-:W5:Y:S01]  /*5d70*/  LDC.64 R8, c[0x0][0x2f0] ;  /* 0x0000bc00ff087b82 */ /* 0x000f620000000a00 */
[----:B---3--:R-:W-:-:S05]  /*5d80*/  IMAD.WIDE.U32 R4, R13, 0x10, R4 ;  /* 0x000000100d047825 */ /* 0x008fca00078e0004 */
[----:B------:R3:W-:Y:S01]  /*5d90*/  STG.E.128 desc[UR4][R4.64], R80 ;  /* 0x0000005004007986 */ /* 0x0007e2000c101d04 */
[----:B----4-:R-:W-:-:S05]  /*5da0*/  IMAD.WIDE.U32 R6, R13, 0x10, R6 ;  /* 0x000000100d067825 */ /* 0x010fca00078e0006 */
[----:B------:R3:W-:Y:S01]  /*5db0*/  STG.E.128 desc[UR4][R6.64], R100 ;  /* 0x0000006406007986 */ /* 0x0007e2000c101d04 */
[----:B-----5:R-:W-:-:S04]  /*5dc0*/  IMAD.WIDE.U32 R8, R13, 0x10, R8 ;  /* 0x000000100d087825 */ /* 0x020fc800078e0008 */
[----:B------:R-:W-:Y:S01]  /*5dd0*/  VIADD R13, R13, 0x80 ;  /* 0x000000800d0d7836 */ /* 0x000fe20000000000 */
[----:B------:R3:W-:Y:S06]  /*5de0*/  STG.E.128 desc[UR4][R8.64], R60 ;  /* 0x0000003c08007986 */ /* 0x0007ec000c101d04 */
.L_x_1158:
[----:B------:R-:W-:Y:S05]  /*5df0*/  BSYNC B0 ;  /* 0x0000000000007941 */ /* 0x000fea0003800000 */
.L_x_1157:
[----:B------:R-:W-:Y:S04]  /*5e00*/  BSSY B0, `(.L_x_1159) ;  /* 0x000000c000007945 */ /* 0x000fe80003800000 */
        /* <DEDUP_REMOVED lines=8> */
[C---:B-----5:R-:W-:Y:S01]  /*5e90*/  IMAD.WIDE.U32 R8, R13.reuse, 0x10, R8 ;  /* 0x000000100d087825 */ /* 0x060fe200078e0008 */
[----:B------:R-:W-:-:S04]  /*5ea0*/  IADD3 R13, R13, 0x80, RZ ;  /* 0x000000800d0d7810 */ /* 0x000fc80007ffe0ff */
[----:B------:R3:W-:Y:S03]  /*5eb0*/  STG.E.128 desc[UR4][R8.64], R56 ;  /* 0x0000003808007986 */ /* 0x0007e6000c101d04 */
.L_x_1160:
[----:B------:R-:W-:Y:S05]  /*5ec0*/  BSYNC B0 ;  /* 0x0000000000007941 */ /* 0x000fea0003800000 */
.L_x_1159:
        /* <DEDUP_REMOVED lines=12> */
.L_x_1162:
[----:B------:R-:W-:Y:S05]  /*5f90*/  BSYNC B0 ;  /* 0x0000000000007941 */ /* 0x000fea0003800000 */
.L_x_1161:
[----:B------:R-:W-:-:S13]  /*5fa0*/  ISETP.NE.AND P0, PT, R2, RZ, PT ;  /* 0x000000ff0200720c */ /* 0x000fda0003f05270 */
[----:B------:R-:W-:Y:S05]  /*5fb0*/  @!P0 EXIT ;  /* 0x000000000000894d */ /* 0x000fea0003800000 */
[----:B------:R-:W4:Y:S08]  /*5fc0*/  LDC.64 R2, c[0x0][0x2d0] ;  /* 0x0000b400ff027b82 */ /* 0x000f300000000a00 */
[----:B---3--:R-:W3:Y:S08]  /*5fd0*/  LDC.64 R4, c[0x0][0x2d8] ;  /* 0x0000b600ff047b82 */ /* 0x008ef00000000a00 */
[----:B------:R-:W5:Y:S01]  /*5fe0*/  LDC.64 R6, c[0x0][0x2f0] ;  /* 0x0000bc00ff067b82 */ /* 0x000f620000000a00 */
[----:B----4-:R-:W-:-:S05]  /*5ff0*/  IMAD.WIDE.U32 R2, R13, 0x10, R2 ;  /* 0x000000100d027825 */ /* 0x010fca00078e0002 */
[----:B------:R-:W-:Y:S01]  /*6000*/  STG.E.128 desc[UR4][R2.64], R68 ;  /* 0x0000004402007986 */ /* 0x000fe2000c101d04 */
[----:B---3--:R-:W-:-:S05]  /*6010*/  IMAD.WIDE.U32 R4, R13, 0x10, R4 ;  /* 0x000000100d047825 */ /* 0x008fca00078e0004 */
[----:B------:R-:W-:Y:S01]  /*6020*/  STG.E.128 desc[UR4][R4.64], R88 ;  /* 0x0000005804007986 */ /* 0x000fe2000c101d04 */
[----:B-----5:R-:W-:-:S05]  /*6030*/  IMAD.WIDE.U32 R6, R13, 0x10, R6 ;  /* 0x000000100d067825 */ /* 0x020fca00078e0006 */
[----:B------:R-:W-:Y:S01]  /*6040*/  STG.E.128 desc[UR4][R6.64], R48 ;  /* 0x0000003006007986 */ /* 0x000fe2000c101d04 */
[----:B------:R-:W-:Y:S05]  /*6050*/  EXIT ;  /* 0x000000000000794d */ /* 0x000fea0003800000 */
.L_x_1020:
[----:B------:R-:W-:Y:S01]  /*6060*/  HFMA2.MMA R195, -RZ, RZ, 0, 1.847743988037109375e-06 ;  /* 0x0000001fffc37435 */ /* 0x000fe200000001ff */
[----:B------:R-:W-:Y:S01]  /*6070*/  IMAD.MOV.U32 R193, RZ, RZ, R191 ;  /* 0x000000ffffc17224 */ /* 0x000fe200078e00bf */
[----:B------:R-:W-:Y:S01]  /*6080*/  MOV R194, 0x10 ;  /* 0x0000001000c27802 */ /* 0x000fe20000000f00 */
[----:B------:R-:W-:-:S08]  /*6090*/  IMAD.MOV.U32 R190, RZ, RZ, -0x1 ;  /* 0xffffffffffbe7424 */ /* 0x000fd000078e00ff */
[----:B-----5:R-:W-:Y:S05]  /*60a0*/  WARPSYNC.COLLECTIVE R190, `(.L_x_1163) ;  /* 0x00000000be087348 */ /* 0x020fea0003c00000 */
[----:B------:R0:W1:Y:S02]  /*60b0*/  SHFL.DOWN P5, R192, R193, R194, R195 ;  /* 0x080000c2c1c07389 */ /* 0x00006400000a00c3 */
[----:B01---5:R-:W-:Y:S01]  /*60c0*/  ENDCOLLECTIVE ;  /* 0x000000000000791b */ /* 0x023fe20003800000 */
.L_x_1163:
[----:B------:R-:W-:Y:S02]  /*60d0*/  MOV R193, R170 ;  /* 0x000000aa00c17202 */ /* 0x000fe40000000f00 */
[----:B------:R-:W-:-:S07]  /*60e0*/  MOV R110, R192 ;  /* 0x000000c0006e7202 */ /* 0x000fce0000000f00 */
[----:B------:R-:W-:Y:S05]  /*60f0*/  WARPSYNC.COLLECTIVE R190, `(.L_x_1164) ;  /* 0x00000000be087348 */ /* 0x000fea0003c00000 */
[----:B------:R0:W1:Y:S02]  /*6100*/  SHFL.DOWN P5, R192, R193, R194, R195 ;  /* 0x080000c2c1c07389 */ /* 0x00006400000a00c3 */
[----:B01----:R-:W-:Y:S01]  /*6110*/  ENDCOLLECTIVE ;  /* 0x000000000000791b */ /* 0x003fe20003800000 */
.L_x_1164:
[----:B------:R-:W-:Y:S01]  /*6120*/  FADD.FTZ R110, R110, R191 ;  /* 0x000000bf6e6e7221 */ /* 0x000fe20000010000 */
[----:B------:R-:W-:-:S04]  /*6130*/  HFMA2.MMA R194, -RZ, RZ, 0, 4.76837158203125e-07 ;  /* 0x00000008ffc27435 */ /* 0x000fc800000001ff */
[----:B------:R-:W-:Y:S01]  /*6140*/  MOV R193, R110 ;  /* 0x0000006e00c17202 */ /* 0x000fe20000000f00 */
[----:B------:R-:W-:-:S07]  /*6150*/  IMAD.MOV.U32 R111, RZ, RZ, R192 ;  /* 0x000000ffff6f7224 */ /* 0x000fce00078e00c0 */
[----:B------:R-:W-:Y:S05]  /*6160*/  WARPSYNC.COLLECTIVE R190, `(.L_x_1165) ;  /* 0x00000000be087348 */ /* 0x000fea0003c00000 */
[----:B------:R0:W1:Y:S02]  /*6170*/  SHFL.DOWN P5, R192, R193, R194, R195 ;  /* 0x080000c2c1c07389 */ /* 0x00006400000a00c3 */
[----:B01----:R-:W-:Y:S01]  /*6180*/  ENDCOLLECTIVE ;  /* 0x000000000000791b */ /* 0x003fe20003800000 */
.L_x_1165:
[----:B------:R-:W-:-:S05]  /*6190*/  FADD.FTZ R111, R111, R170 ;  /* 0x000000aa6f6f7221 */ /* 0x000fca0000010000 */
[----:B------:R-:W-:Y:S01]  /*61a0*/  MOV R193, R111 ;  /* 0x0000006f00c17202 */ /* 0x000fe20000000f00 */
[----:B------:R-:W-:-:S07]  /*61b0*/  IMAD.MOV.U32 R113, RZ, RZ, R192 ;  /* 0x000000ffff717224 */ /* 0x000fce00078e00c0 */
[----:B------:R-:W-:Y:S05]  /*61c0*/  WARPSYNC.COLLECTIVE R190, `(.L_x_1166) ;  /* 0x00000000be087348 */ /* 0x000fea0003c00000 */
[----:B------:R0:W1:Y:S02]  /*61d0*/  SHFL.DOWN P5, R192, R193, R194, R195 ;  /* 0x080000c2c1c07389 */ /* 0x00006400000a00c3 */
[----:B01----:R-:W-:Y:S01]  /*61e0*/  ENDCOLLECTIVE ;  /* 0x000000000000791b */ /* 0x003fe20003800000 */
.L_x_1166:
[----:B------:R-:W-:Y:S01]  /*61f0*/  FADD.FTZ R113, R110, R113 ;  /* 0x000000716e717221 */ /* 0x000fe20000010000 */
[----:B------:R-:W-:-:S03]  /*6200*/  HFMA2.MMA R194, -RZ, RZ, 0, 2.384185791015625e-07 ;  /* 0x00000004ffc27435 */ /* 0x000fc600000001ff */
[----:B------:R-:W-:Y:S01]  /*6210*/  IMAD.MOV.U32 R193, RZ, RZ, R113 ;  /* 0x000000ffffc17224 */ /* 0x000fe200078e0071 */
[----:B------:R-:W-:-:S07]  /*6220*/  MOV R112, R192 ;  /* 0x000000c000707202 */ /* 0x000fce0000000f00 */
[----:B------:R-:W-:Y:S05]  /*6230*/  WARPSYNC.COLLECTIVE R190, `(.L_x_1167) ;  /* 0x00000000be087348 */ /* 0x000fea0003c00000 */
[----:B------:R0:W1:Y:S02]  /*6240*/  SHFL.DOWN P5, R192, R193, R194, R195 ;  /* 0x080000c2c1c07389 */ /* 0x00006400000a00c3 */
[----:B01----:R-:W-:Y:S01]  /*6250*/  ENDCOLLECTIVE ;  /* 0x000000000000791b */ /* 0x003fe20003800000 */
.L_x_1167:
[----:B------:R-:W-:-:S04]  /*6260*/  FADD.FTZ R112, R111, R112 ;  /* 0x000000706f707221 */ /* 0x000fc80000010000 */
[----:B------:R-:W-:Y:S01]  /*6270*/  IMAD.MOV.U32 R193, RZ, RZ, R112 ;  /* 0x000000ffffc17224 */ /* 0x000fe200078e0070 */
[----:B------:R-:W-:-:S07]  /*6280*/  MOV R114, R192 ;  /* 0x000000c000727202 */ /* 0x000fce0000000f00 */
[----:B------:R-:W-:Y:S05]  /*6290*/  WARPSYNC.COLLECTIVE R190, `(.L_x_1168) ;  /* 0x00000000be087348 */ /* 0x000fea0003c00000 */
[----:B------:R0:W1:Y:S02]  /*62a0*/  SHFL.DOWN P5, R192, R193, R194, R195 ;  /* 0x080000c2c1c07389 */ /* 0x00006400000a00c3 */
[----:B01----:R-:W-:Y:S01]  /*62b0*/  ENDCOLLECTIVE ;  /* 0x000000000000791b */ /* 0x003fe20003800000 */
.L_x_1168:
[----:B------:R-:W-:-:S05]  /*62c0*/  FADD.FTZ R114, R113, R114 ;  /* 0x0000007271727221 */ /* 0x000fca0000010000 */
[----:B------:R-:W-:Y:S01]  /*62d0*/  MOV R193, R114 ;  /* 0x0000007200c17202 */ /* 0x000fe20000000f00 */
[----:B------:R-:W-:Y:S01]  /*62e0*/  IMAD.MOV.U32 R194, RZ, RZ, 0x2 ;  /* 0x00000002ffc27424 */ /* 0x000fe200078e00ff */
[----:B------:R-:W-:-:S07]  /*62f0*/  MOV R115, R192 ;  /* 0x000000c000737202 */ /* 0x000fce0000000f00 */
[----:B------:R-:W-:Y:S05]  /*6300*/  WARPSYNC.COLLECTIVE R190, `(.L_x_1169) ;  /* 0x00000000be087348 */ /* 0x000fea0003c00000 */
[----:B------:R0:W1:Y:S02]  /*6310*/  SHFL.DOWN P5, R192, R193, R194, R195 ;  /* 0x080000c2c1c07389 */ /* 0x00006400000a00c3 */
[----:B01----:R-:W-:Y:S01]  /*6320*/  ENDCOLLECTIVE ;  /* 0x000000000000791b */ /* 0x003fe20003800000 */
.L_x_1169:
[----:B------:R-:W-:-:S05]  /*6330*/  FADD.FTZ R115, R112, R115 ;  /* 0x0000007370737221 */ /* 0x000fca0000010000 */
[----:B------:R-:W-:Y:S02]  /*6340*/  MOV R193, R115 ;  /* 0x0000007300c17202 */ /* 0x000fe40000000f00 */
[----:B------:R-:W-:-:S07]  /*6350*/  MOV R171, R192 ;  /* 0x000000c000ab7202 */ /* 0x000fce0000000f00 */
[----:B------:R-:W-:Y:S05]  /*6360*/  WARPSYNC.COLLECTIVE R190, `(.L_x_1170) ;  /* 0x00000000be087348 */ /* 0x000fea0003c00000 */
[----:B------:R0:W1:Y:S02]  /*6370*/  SHFL.DOWN P5, R192, R193, R194, R195 ;  /* 0x080000c2c1c07389 */ /* 0x00006400000a00c3 */
[----:B01----:R-:W-:Y:S01]  /*6380*/  ENDCOLLECTIVE ;  /* 0x000000000000791b */ /* 0x003fe20003800000 */
.L_x_1170:
[----:B------:R-:W-:Y:S01]  /*6390*/  FADD.FTZ R171, R114, R171 ;  /* 0x000000ab72ab7221 */ /* 0x000fe20000010000 */
[----:B------:R-:W-:-:S04]  /*63a0*/  HFMA2.MMA R194, -RZ, RZ, 0, 5.9604644775390625e-08 ;  /* 0x00000001ffc27435 */ /* 0x000fc800000001ff */
[----:B------:R-:W-:Y:S01]  /*63b0*/  MOV R193, R171 ;  /* 0x000000ab00c17202 */ /* 0x000fe20000000f00 */
[----:B------:R-:W-:-:S07]  /*63c0*/  IMAD.MOV.U32 R170, RZ, RZ, R192 ;  /* 0x000000ffffaa7224 */ /* 0x000fce00078e00c0 */
[----:B------:R-:W-:Y:S05]  /*63d0*/  WARPSYNC.COLLECTIVE R190, `(.L_x_1171) ;  /* 0x00000000be087348 */ /* 0x000fea0003c00000 */
[----:B------:R0:W1:Y:S02]  /*63e0*/  SHFL.DOWN P5, R192, R193, R194, R195 ;  /* 0x080000c2c1c07389 */ /* 0x00006400000a00c3 */
[----:B01----:R-:W-:Y:S01]  /*63f0*/  ENDCOLLECTIVE ;  /* 0x000000000000791b */ /* 0x003fe20003800000 */
.L_x_1171:
[----:B------:R-:W-:-:S05]  /*6400*/  FADD.FTZ R110, R115, R170 ;  /* 0x000000aa736e7221 */ /* 0x000fca0000010000 */
[----:B------:R-:W-:Y:S01]  /*6410*/  MOV R193, R110 ;  /* 0x0000006e00c17202 */ /* 0x000fe20000000f00 */
[----:B------:R-:W-:-:S07]  /*6420*/  IMAD.MOV.U32 R170, RZ, RZ, R192 ;  /* 0x000000ffffaa7224 */ /* 0x000fce00078e00c0 */
[----:B------:R-:W-:Y:S05]  /*6430*/  WARPSYNC.COLLECTIVE R190, `(.L_x_1172) ;  /* 0x00000000be087348 */ /* 0x000fea0003c00000 */
[----:B------:R0:W1:Y:S02]  /*6440*/  SHFL.DOWN P5, R192, R193, R194, R195 ;  /* 0x080000c2c1c07389 */ /* 0x00006400000a00c3 */
[----:B01----:R-:W-:Y:S01]  /*6450*/  ENDCOLLECTIVE ;  /* 0x000000000000791b */ /* 0x003fe20003800000 */
.L_x_1172:
[----:B------:R-:W-:Y:S01]  /*6460*/  MOV R111, R192 ;  /* 0x000000c0006f7202 */ /* 0x000fe20000000f00 */
[----:B------:R-:W-:Y:S06]  /*6470*/  BRA `(.L_x_1173) ;  /* 0xffffffc000a07947 */ /* 0x000fec000383ffff */
.L_x_1174:
        /* <DEDUP_REMOVED lines=16> */
.L_x_11835:


//--------------------- .text._ZN10layer_norm22ln_bwd_finalize_kernelINS_22Kernel_traits_finalizeILj2560E13__nv_bfloat16S2_S2_S2_fjLb1ELj1024ELj4ENS_18Kernel_traits_baseILj2560ES2_S2_S2_S2_fjLj1024EEEEELb1ELb1EEEvNS_9BwdParamsE --------------------------
	.section	.text._ZN10layer_norm22ln_bwd_finalize_kernelINS_22Kernel_traits_finalizeILj2560E13__nv_bfloat16S2_S2_S2_fjLb1ELj1024ELj4ENS_18Kernel_traits_baseILj2560ES2_S2_S2_S2_fjLj1024EEEEELb1ELb1EEEvNS_9BwdParamsE,"ax",@progbits
	.align	128
        .global         _ZN10layer_norm22ln_bwd_finalize_kernelINS_22Kernel_traits_finalizeILj2560E13__nv_bfloat16S2_S2_S2_fjLb1ELj1024ELj4ENS_18Kernel_traits_baseILj2560ES2_S2_S2_S2_fjLj1024EEEEELb1ELb1EEEvNS_9BwdParamsE
        .type           _ZN10layer_norm22ln_bwd_finalize_kernelINS_22Kernel_traits_finalizeILj2560E13__nv_bfloat16S2_S2_S2_fjLb1ELj1024ELj4ENS_18Kernel_traits_baseILj2560ES2_S2_S2_S2_fjLj1024EEEEELb1ELb1EEEvNS_9BwdParamsE,@function
        .size           _ZN10layer_norm22ln_bwd_finalize_kernelINS_22Kernel_traits_finalizeILj2560E13__nv_bfloat16S2_S2_S2_fjLb1ELj1024ELj4ENS_18Kernel_traits_baseILj2560ES2_S2_S2_S2_fjLj1024EEEEELb1ELb1EEEvNS_9BwdParamsE,(.L_x_11836 - _ZN10layer_norm22ln_bwd_finalize_kernelINS_22Kernel_traits_finalizeILj2560E13__nv_bfloat16S2_S2_S2_fjLb1ELj1024ELj4ENS_18Kernel_traits_baseILj2560ES2_S2_S2_S2_fjLj1024EEEEELb1ELb1EEEvNS_9BwdParamsE)
        .other          _ZN10layer_norm22ln_bwd_finalize_kernelINS_22Kernel_traits_finalizeILj2560E13__nv_bfloat16S2_S2_S2_fjLb1ELj1024ELj4ENS_18Kernel_traits_baseILj2560ES2_S2_S2_S2_fjLj1024EEEEELb1ELb1EEEvNS_9BwdParamsE,@"STO_CUDA_ENTRY STV_DEFAULT"
_ZN10layer_norm22ln_bwd_finalize_kernelINS_22Kernel_traits_finalizeILj2560E13__nv_bfloat16S2_S2_S2_fjLb1ELj1024ELj4ENS_18Kernel_traits_baseILj2560ES2_S2_S2_S2_fjLj1024EEEEELb1ELb1EEEvNS_9BwdParamsE:
.text._ZN10layer_norm22ln_bwd_finalize_kernelINS_22Kernel_traits_finalizeILj2560E13__nv_bfloat16S2_S2_S2_fjLb1ELj1024ELj4ENS_18Kernel_traits_baseILj2560ES2_S2_S2_S2_fjLj1024EEEEELb1ELb1EEEvNS_9BwdParamsE:
        /* <DEDUP_REMOVED lines=17> */
[C---:B------:R-:W-:Y:S02]  /*0110*/  ISETP.GE.U32.AND P0, PT, R2.reuse, 0x10, PT ;  /* 0x000000100200780c */ /* 0x040fe40003f06070 */
[C---:B------:R-:W-:Y:S02]  /*0120*/  LEA R8, R2.reuse, R6, 0x5 ;  /* 0x0000000602087211 */ /* 0x040fe400078e28ff */
[----:B------:R-:W-:Y:S02]  /*0130*/  ISETP.EQ.AND P0, PT, R3, 0x1f, !P0 ;  /* 0x0000001f0300780c */ /* 0x000fe40004702270 */
[----:B------:R-:W-:Y:S01]  /*0140*/  IADD3 R5, R2, R9, RZ ;  /* 0x0000000902057210 */ /* 0x000fe20007ffe0ff */
[----:B0-----:R-:W-:-:S03]  /*0150*/  ULEA UR4, UR5, UR4, 0x18 ;  /* 0x0000000405047291 */ /* 0x001fc6000f8ec03f */
[----:B------:R-:W-:-:S03]  /*0160*/  ULDC UR5, c[0x0][0x218] ;  /* 0x0000860000057ab9 */ /* 0x000fc60000000800 */
[----:B------:R-:W-:Y:S02]  /*0170*/  LEA R6, R7, UR4, 0x2 ;  /* 0x0000000407067c11 */ /* 0x000fe4000f8e10ff */
[----:B------:R-:W-:-:S07]  /*0180*/  LEA R7, R8, UR4, 0x2 ;  /* 0x0000000408077c11 */ /* 0x000fce000f8e10ff */
.L_x_1186:
[----:B0-23--:R-:W0:Y:S01]  /*0190*/  LDC R8, c[0x0][0x210] ;  /* 0x00008400ff087b82 */ /* 0x00de220000000800 */
[----:B------:R-:W-:Y:S01]  /*01a0*/  BSSY B0, `(.L_x_1175) ;  /* 0x0000083000007945 */ /* 0x000fe20003800000 */
[----:B------:R-:W-:Y:S01]  /*01b0*/  HFMA2.MMA R22, -RZ, RZ, 0, 0 ;  /* 0x00000000ff167435 */ /* 0x000fe200000001ff */
[----:B-1----:R-:W-:Y:S02]  /*01c0*/  CS2R R10, SRZ ;  /* 0x00000000000a7805 */ /* 0x002fe4000001ff00 */
[----:B0-----:R-:W-:-:S13]  /*01d0*/  ISETP.GE.U32.AND P1, PT, R3, R8, PT ;  /* 0x000000080300720c */ /* 0x001fda0003f26070 */
[----:B------:R-:W-:Y:S05]  /*01e0*/  @P1 BRA `(.L_x_1176) ;  /* 0x0000000400f81947 */ /* 0x000fea0003800000 */
[----:B------:R-:W-:Y:S02]  /*01f0*/  ISETP.GE.U32.AND P2, PT, R3, R8, PT ;  /* 0x000000080300720c */ /* 0x000fe40003f46070 */
[----:B------:R-:W-:-:S11]  /*0200*/  MOV R21, R3 ;  /* 0x0000000300157202 */ /* 0x000fd60000000f00 */
[----:B------:R-:W0:Y:S08]  /*0210*/  @P2 LDC R17, c[0x0][0x218] ;  /* 0x00008600ff112b82 */ /* 0x000e300000000800 */
[----:B------:R-:W1:Y:S08]  /*0220*/  @P2 LDC.64 R12, c[0x0][0x2d0] ;  /* 0x0000b400ff0c2b82 */ /* 0x000e700000000a00 */
[----:B------:R-:W2:Y:S08]  /*0230*/  @P2 LDC.64 R14, c[0x0][0x2d8] ;  /* 0x0000b600ff0e2b82 */ /* 0x000eb00000000a00 */
[----:B------:R-:W3:Y:S01]  /*0240*/  @P2 LDC.64 R10, c[0x0][0x2f0] ;  /* 0x0000bc00ff0a2b82 */ /* 0x000ee20000000a00 */
[----:B0-----:R-:W-:-:S04]  /*0250*/  @P2 IMAD R17, R21, R17, R4 ;  /* 0x0000001115112224 */ /* 0x001fc800078e0204 */
[----:B-1----:R-:W-:-:S06]  /*0260*/  @P2 IMAD.WIDE.U32 R12, R17, 0x4, R12 ;  /* 0x00000004110c2825 */ /* 0x002fcc00078e000c */
[----:B------:R-:W4:Y:S01]  /*0270*/  @P2 LDG.E R13, desc[UR6][R12.64] ;  /* 0x000000060c0d2981 */ /* 0x000f22000c1e1900 */
[----:B--2---:R-:W-:-:S06]  /*0280*/  @P2 IMAD.WIDE.U32 R14, R17, 0x4, R14 ;  /* 0x00000004110e2825 */ /* 0x004fcc00078e000e */
[----:B------:R-:W2:Y:S01]  /*0290*/  @P2 LDG.E R15, desc[UR6][R14.64] ;  /* 0x000000060e0f2981 */ /* 0x000ea2000c1e1900 */
[----:B---3--:R-:W-:-:S06]  /*02a0*/  @P2 IMAD.WIDE.U32 R16, R17, 0x4, R10 ;  /* 0x0000000411102825 */ /* 0x008fcc00078e000a */
[----:B------:R-:W3:Y:S01]  /*02b0*/  @P2 LDG.E R16, desc[UR6][R16.64] ;  /* 0x0000000610102981 */ /* 0x000ee2000c1e1900 */
[----:B------:R-:W-:-:S04]  /*02c0*/  @P2 IADD3 R21, R21, 0x20, RZ ;  /* 0x0000002015152810 */ /* 0x000fc80007ffe0ff */
[----:B------:R-:W-:Y:S01]  /*02d0*/  ISETP.GE.U32.AND P1, PT, R21, R8, PT ;  /* 0x000000081500720c */ /* 0x000fe20003f26070 */
[----:B------:R-:W-:-:S05]  /*02e0*/  IMAD.IADD R9, R8, 0x1, -R21 ;  /* 0x0000000108097824 */ /* 0x000fca00078e0a15 */
[----:B------:R-:W-:Y:S02]  /*02f0*/  ISETP.LE.U32.OR P1, PT, R9, 0x60, P1 ;  /* 0x000000600900780c */ /* 0x000fe40000f23470 */
[----:B------:R-:W-:Y:S02]  /*0300*/  CS2R R10, SRZ ;  /* 0x00000000000a7805 */ /* 0x000fe4000001ff00 */
[----:B------:R-:W-:Y:S01]  /*0310*/  MOV R22, RZ ;  /* 0x000000ff00167202 */ /* 0x000fe20000000f00 */
[----:B------:R-:W-:Y:S03]  /*0320*/  BSSY B1, `(.L_x_1177) ;  /* 0x0000039000017945 */ /* 0x000fe60003800000 */
[----:B----4-:R-:W-:Y:S01]  /*0330*/  @P2 FADD.FTZ R10, R10, R13 ;  /* 0x0000000d0a0a2221 */ /* 0x010fe20000010000 */
[----:B--2---:R-:W-:Y:S01]  /*0340*/  @P2 FADD.FTZ R22, R22, R15 ;  /* 0x0000000f16162221 */ /* 0x004fe20000010000 */
[----:B---3--:R-:W-:Y:S01]  /*0350*/  @P2 FADD.FTZ R11, R11, R16 ;  /* 0x000000100b0b2221 */ /* 0x008fe20000010000 */
[----:B------:R-:W-:-:S02]  /*0360*/  PLOP3.LUT P2, PT, P2, PT, PT, 0x8, 0x0 ;  /* 0x000000000000781c */ /* 0x000fc4000174e170 */
[----:B------:R-:W-:Y:S11]  /*0370*/  @P1 BRA `(.L_x_1178) ;  /* 0x0000000000cc1947 */ /* 0x000ff60003800000 */
[----:B------:R-:W-:Y:S02]  /*0380*/  PLOP3.LUT P2, PT, PT, PT, PT, 0x8, 0x0 ;  /* 0x000000000000781c */ /* 0x000fe40003f4e170 */
[----:B------:R-:W-:-:S11]  /*0390*/  IADD3 R9, R8, -0x60, RZ ;  /* 0xffffffa008097810 */ /* 0x000fd60007ffe0ff */
.L_x_1179:
[----:B------:R-:W0:Y:S01]  /*03a0*/  LDC.64 R14, c[0x0][0x2d0] ;  /* 0x0000b400ff0e7b82 */ /* 0x000e220000000a00 */
[----:B------:R-:W-:-:S07]  /*03b0*/  IMAD R23, R21, UR5, R4 ;  /* 0x0000000515177c24 */ /* 0x000fce000f8e0204 */
[----:B------:R-:W1:Y:S01]  /*03c0*/  LDC.64 R16, c[0x0][0x2d8] ;  /* 0x0000b600ff107b82 */ /* 0x000e620000000a00 */
[----:B0-----:R-:W-:-:S06]  /*03d0*/  IMAD.WIDE.U32 R24, R23, 0x4, R14 ;  /* 0x0000000417187825 */ /* 0x001fcc00078e000e */
[----:B------:R0:W2:Y:S01]  /*03e0*/  LDG.E R25, desc[UR6][R24.64] ;  /* 0x0000000618197981 */ /* 0x0000a2000c1e1900 */
[----:B-1----:R-:W-:-:S05]  /*03f0*/  IMAD.WIDE.U32 R26, R23, 0x4, R16 ;  /* 0x00000004171a7825 */ /* 0x002fca00078e0010 */
[----:B------:R1:W3:Y:S01]  /*0400*/  LDG.E R20, desc[UR6][R26.64] ;  /* 0x000000061a147981 */ /* 0x0002e2000c1e1900 */
[C---:B------:R-:W-:Y:S02]  /*0410*/  IADD3 R13, R21.reuse, 0x20, RZ ;  /* 0x00000020150d7810 */ /* 0x040fe40007ffe0ff */
[C---:B------:R-:W-:Y:S02]  /*0420*/  IADD3 R19, R21.reuse, 0x40, RZ ;  /* 0x0000004015137810 */ /* 0x040fe40007ffe0ff */
[----:B0-----:R-:W-:-:S03]  /*0430*/  IADD3 R24, R21, 0x60, RZ ;  /* 0x0000006015187810 */ /* 0x001fc60007ffe0ff */
[--C-:B------:R-:W-:Y:S02]  /*0440*/  IMAD R19, R19, UR5, R4.reuse ;  /* 0x0000000513137c24 */ /* 0x100fe4000f8e0204 */
[----:B-1----:R-:W-:-:S04]  /*0450*/  IMAD R27, R13, UR5, R4 ;  /* 0x000000050d1b7c24 */ /* 0x002fc8000f8e0204 */
[----:B------:R-:W-:-:S05]  /*0460*/  IMAD.WIDE.U32 R28, R27, 0x4, R14 ;  /* 0x000000041b1c7825 */ /* 0x000fca00078e000e */
[----:B------:R0:W4:Y:S01]  /*0470*/  LDG.E R18, desc[UR6][R28.64] ;  /* 0x000000061c127981 */ /* 0x000122000c1e1900 */
[----:B------:R-:W-:-:S06]  /*0480*/  IMAD.WIDE.U32 R12, R19, 0x4, R14 ;  /* 0x00000004130c7825 */ /* 0x000fcc00078e000e */
[----:B------:R-:W5:Y:S01]  /*0490*/  LDG.E R13, desc[UR6][R12.64] ;  /* 0x000000060c0d7981 */ /* 0x000f62000c1e1900 */
[----:B0-----:R-:W-:-:S04]  /*04a0*/  IMAD R29, R24, UR5, R4 ;  /* 0x00000005181d7c24 */ /* 0x001fc8000f8e0204 */
[----:B------:R-:W-:-:S05]  /*04b0*/  IMAD.WIDE.U32 R14, R29, 0x4, R14 ;  /* 0x000000041d0e7825 */ /* 0x000fca00078e000e */
[----:B------:R0:W5:Y:S02]  /*04c0*/  LDG.E R12, desc[UR6][R14.64] ;  /* 0x000000060e0c7981 */ /* 0x000164000c1e1900 */
[----:B0-----:R-:W-:-:S04]  /*04d0*/  IMAD.WIDE.U32 R14, R27, 0x4, R16 ;  /* 0x000000041b0e7825 */ /* 0x001fc800078e0010 */
[----:B--2---:R-:W-:Y:S02]  /*04e0*/  FADD.FTZ R25, R25, R10 ;  /* 0x0000000a19197221 */ /* 0x004fe40000010000 */
[----:B------:R0:W2:Y:S02]  /*04f0*/  LDG.E R10, desc[UR6][R14.64] ;  /* 0x000000060e0a7981 */ /* 0x0000a4000c1e1900 */
[----:B0-----:R-:W-:-:S04]  /*0500*/  IMAD.WIDE.U32 R14, R19, 0x4, R16 ;  /* 0x00000004130e7825 */ /* 0x001fc800078e0010 */
[----:B---3--:R-:W-:Y:S01]  /*0510*/  FADD.FTZ R20, R20, R22 ;  /* 0x0000001614147221 */ /* 0x008fe20000010000 */
[----:B------:R-:W-:Y:S01]  /*0520*/  IMAD.WIDE.U32 R16, R29, 0x4, R16 ;  /* 0x000000041d107825 */ /* 0x000fe200078e0010 */
[----:B------:R0:W3:Y:S05]  /*0530*/  LDG.E R24, desc[UR6][R14.64] ;  /* 0x000000060e187981 */ /* 0x0000ea000c1e1900 */
[----:B------:R-:W3:Y:S01]  /*0540*/  LDG.E R16, desc[UR6][R16.64] ;  /* 0x0000000610107981 */ /* 0x000ee2000c1e1900 */
[----:B0-----:R-:W0:Y:S02]  /*0550*/  LDC.64 R14, c[0x0][0x2f0] ;  /* 0x0000bc00ff0e7b82 */ /* 0x001e240000000a00 */
[----:B0-----:R-:W-:-:S04]  /*0560*/  IMAD.WIDE.U32 R22, R23, 0x4, R14 ;  /* 0x0000000417167825 */ /* 0x001fc800078e000e */
[--C-:B------:R-:W-:Y:S01]  /*0570*/  IMAD.WIDE.U32 R26, R27, 0x4, R14.reuse ;  /* 0x000000041b1a7825 */ /* 0x100fe200078e000e */
[----:B------:R0:W3:Y:S05]  /*0580*/  LDG.E R28, desc[UR6][R22.64] ;  /* 0x00000006161c7981 */ /* 0x0000ea000c1e1900 */
[----:B------:R-:W3:Y:S01]  /*0590*/  LDG.E R26, desc[UR6][R26.64] ;  /* 0x000000061a1a7981 */ /* 0x000ee2000c1e1900 */
[----:B0-----:R-:W-:-:S04]  /*05a0*/  IMAD.WIDE.U32 R22, R19, 0x4, R14 ;  /* 0x0000000413167825 */ /* 0x001fc800078e000e */
[----:B------:R-:W-:Y:S01]  /*05b0*/  IMAD.WIDE.U32 R14, R29, 0x4, R14 ;  /* 0x000000041d0e7825 */ /* 0x000fe200078e000e */
[----:B------:R0:W3:Y:S05]  /*05c0*/  LDG.E R19, desc[UR6][R22.64] ;  /* 0x0000000616137981 */ /* 0x0000ea000c1e1900 */
[----:B------:R-:W3:Y:S01]  /*05d0*/  LDG.E R14, desc[UR6][R14.64] ;  /* 0x000000060e0e7981 */ /* 0x000ee2000c1e1900 */
[----:B------:R-:W-:Y:S01]  /*05e0*/  IADD3 R21, R21, 0x80, RZ ;  /* 0x0000008015157810 */ /* 0x000fe20007ffe0ff */
[----:B----4-:R-:W-:-:S03]  /*05f0*/  FADD.FTZ R18, R25, R18 ;  /* 0x0000001219127221 */ /* 0x010fc60000010000 */
[----:B------:R-:W-:Y:S01]  /*0600*/  ISETP.GE.U32.AND P1, PT, R21, R9, PT ;  /* 0x000000091500720c */ /* 0x000fe20003f26070 */
[----:B-----5:R-:W-:Y:S01]  /*0610*/  FADD.FTZ R13, R18, R13 ;  /* 0x0000000d120d7221 */ /* 0x020fe20000010000 */
[----:B--2---:R-:W-:-:S04]  /*0620*/  FADD.FTZ R17, R20, R10 ;  /* 0x0000000a14117221 */ /* 0x004fc80000010000 */
[----:B---3--:R-:W-:-:S04]  /*0630*/  FADD.FTZ R17, R17, R24 ;  /* 0x0000001811117221 */ /* 0x008fc80000010000 */
[----:B0-----:R-:W-:Y:S01]  /*0640*/  FADD.FTZ R22, R17, R16 ;  /* 0x0000001011167221 */ /* 0x001fe20000010000 */
[----:B------:R-:W-:-:S04]  /*0650*/  FADD.FTZ R11, R28, R11 ;  /* 0x0000000b1c0b7221 */ /* 0x000fc80000010000 */
[----:B------:R-:W-:-:S04]  /*0660*/  FADD.FTZ R10, R11, R26 ;  /* 0x0000001a0b0a7221 */ /* 0x000fc80000010000 */
[----:B------:R-:W-:Y:S01]  /*0670*/  FADD.FTZ R19, R10, R19 ;  /* 0x000000130a137221 */ /* 0x000fe20000010000 */
[----:B------:R-:W-:-:S03]  /*0680*/  FADD.FTZ R10, R13, R12 ;  /* 0x0000000c0d0a7221 */ /* 0x000fc60000010000 */
[----:B------:R-:W-:Y:S01]  /*0690*/  FADD.FTZ R11, R19, R14 ;  /* 0x0000000e130b7221 */ /* 0x000fe20000010000 */
[----:B------:R-:W-:Y:S06]  /*06a0*/  @!P1 BRA `(.L_x_1179) ;  /* 0xfffffffc003c9947 */ /* 0x000fec000383ffff */
.L_x_1178:
[----:B------:R-:W-:Y:S05]  /*06b0*/  BSYNC B1 ;  /* 0x0000000000017941 */ /* 0x000fea0003800000 */
.L_x_1177:
[CC--:B------:R-:W-:Y:S01]  /*06c0*/  ISETP.GE.U32.AND P1, PT, R21.reuse, R8.reuse, PT ;  /* 0x000000081500720c */ /* 0x0c0fe20003f26070 */
[----:B------:R-:W-:Y:S01]  /*06d0*/  BSSY B1, `(.L_x_1180) ;  /* 0x000001f000017945 */ /* 0x000fe20003800000 */
[----:B------:R-:W-:-:S04]  /*06e0*/  IADD3 R9, -R21, R8, RZ ;  /* 0x0000000815097210 */ /* 0x000fc80007ffe1ff */
[----:B------:R-:W-:-:S13]  /*06f0*/  ISETP.LE.U32.OR P1, PT, R9, 0x20, P1 ;  /* 0x000000200900780c */ /* 0x000fda0000f23470 */
[----:B------:R-:W-:Y:S05]  /*0700*/  @P1 BRA `(.L_x_1181) ;  /* 0x00000000006c1947 */ /* 0x000fea0003800000 */
[----:B------:R-:W0:Y:S01]  /*0710*/  LDC.64 R24, c[0x0][0x2d0] ;  /* 0x0000b400ff187b82 */ /* 0x000e220000000a00 */
[----:B------:R-:W-:Y:S01]  /*0720*/  ULDC UR8, c[0x0][0x218] ;  /* 0x0000860000087ab9 */ /* 0x000fe20000000800 */
[C---:B------:R-:W-:Y:S02]  /*0730*/  VIADD R9, R21.reuse, 0x20 ;  /* 0x0000002015097836 */ /* 0x040fe40000000000 */
[--C-:B------:R-:W-:Y:S02]  /*0740*/  IMAD R15, R21, UR8, R4.reuse ;  /* 0x00000008150f7c24 */ /* 0x100fe4000f8e0204 */
[----:B------:R-:W-:Y:S02]  /*0750*/  IMAD R9, R9, UR8, R4 ;  /* 0x0000000809097c24 */ /* 0x000fe4000f8e0204 */
        /* <DEDUP_REMOVED lines=22> */
.L_x_1181:
[----:B------:R-:W-:Y:S05]  /*08c0*/  BSYNC B1 ;  /* 0x0000000000017941 */ /* 0x000fea0003800000 */
.L_x_1180:
[----:B------:R-:W-:-:S13]  /*08d0*/  ISETP.LT.U32.OR P2, PT, R21, R8, P2 ;  /* 0x000000081500720c */ /* 0x000fda0001741470 */
[----:B------:R-:W-:Y:S05]  /*08e0*/  @!P2 BRA `(.L_x_1176) ;  /* 0x000000000038a947 */ /* 0x000fea0003800000 */
[----:B------:R-:W0:Y:S01]  /*08f0*/  LDC.64 R14, c[0x0][0x2d0] ;  /* 0x0000b400ff0e7b82 */ /* 0x000e220000000a00 */
[----:B------:R-:W-:Y:S02]  /*0900*/  ULDC UR8, c[0x0][0x218] ;  /* 0x0000860000087ab9 */ /* 0x000fe40000000800 */
[----:B------:R-:W-:-:S05]  /*0910*/  IMAD R17, R21, UR8, R4 ;  /* 0x0000000815117c24 */ /* 0x000fca000f8e0204 */
        /* <DEDUP_REMOVED lines=11> */
.L_x_1176:
[----:B------:R-:W-:Y:S05]  /*09d0*/  BSYNC B0 ;  /* 0x0000000000007941 */ /* 0x000fea0003800000 */
.L_x_1175:
[----:B------:R-:W-:Y:S01]  /*09e0*/  ISETP.GT.U32.AND P1, PT, R0, 0x3ff, PT ;  /* 0x000003ff0000780c */ /* 0x000fe20003f24070 */
[----:B------:R0:W-:Y:S01]  /*09f0*/  STS [R6], R22 ;  /* 0x0000001606007388 */ /* 0x0001e20000000800 */
[----:B------:R-:W-:Y:S05]  /*0a00*/  WARPSYNC.ALL ;  /* 0x0000000000007948 */ /* 0x000fea0003800000 */
[----:B------:R0:W-:Y:S04]  /*0a10*/  STS [R6+0x1000], R10 ;  /* 0x0010000a06007388 */ /* 0x0001e80000000800 */
[----:B------:R0:W-:Y:S01]  /*0a20*/  STS [R6+0x2000], R11 ;  /* 0x0020000b06007388 */ /* 0x0001e20000000800 */
[----:B------:R-:W-:Y:S06]  /*0a30*/  BAR.SYNC.DEFER_BLOCKING 0x0 ;  /* 0x0000000000007b1d */ /* 0x000fec0000010000 */
[----:B------:R-:W-:Y:S05]  /*0a40*/  @P1 BRA `(.L_x_1182) ;  /* 0x0000000000a41947 */ /* 0x000fea0003800000 */
[----:B0-----:R0:W1:Y:S01]  /*0a50*/  LDS R11, [R7] ;  /* 0x00000000070b7984 */ /* 0x0010620000000800 */
[----:B------:R-:W-:Y:S01]  /*0a60*/  UMOV UR8, 0xffffffff ;  /* 0xffffffff00087882 */ /* 0x000fe20000000000 */
[----:B------:R-:W-:Y:S02]  /*0a70*/  ISETP.NE.AND P1, PT, R2, RZ, PT ;  /* 0x000000ff0200720c */ /* 0x000fe40003f25270 */
[----:B------:R0:W2:Y:S04]  /*0a80*/  LDS R10, [R7+0x2000] ;  /* 0x00200000070a7984 */ /* 0x0000a80000000800 */
[----:B------:R0:W3:Y:S01]  /*0a90*/  LDS R8, [R7+0x1000] ;  /* 0x0010000007087984 */ /* 0x0000e20000000800 */
[----:B------:R-:W-:Y:S06]  /*0aa0*/  BRA.DIV UR8, `(.L_x_1183) ;  /* 0x0000000208f87947 */ /* 0x000fec000b800000 */
[----:B---3--:R-:W3:Y:S04]  /*0ab0*/  SHFL.BFLY PT, R9, R8, 0x1, 0x1f ;  /* 0x0c201f0008097f89 */ /* 0x008ee800000e0000 */
[----:B-1----:R-:W1:Y:S04]  /*0ac0*/  SHFL.BFLY PT, R12, R11, 0x1, 0x1f ;  /* 0x0c201f000b0c7f89 */ /* 0x002e6800000e0000 */
[----:B--2---:R-:W2:Y:S01]  /*0ad0*/  SHFL.BFLY PT, R13, R10, 0x1, 0x1f ;  /* 0x0c201f000a0d7f89 */ /* 0x004ea200000e0000 */
[----:B---3--:R-:W-:Y:S01]  /*0ae0*/  FADD.FTZ R9, R8, R9 ;  /* 0x0000000908097221 */ /* 0x008fe20000010000 */
[----:B-1----:R-:W-:-:S04]  /*0af0*/  FADD.FTZ R14, R11, R12 ;  /* 0x0000000c0b0e7221 */ /* 0x002fc80000010000 */
[----:B------:R-:W1:Y:S01]  /*0b00*/  SHFL.BFLY PT, R12, R9, 0x2, 0x1f ;  /* 0x0c401f00090c7f89 */ /* 0x000e6200000e0000 */
[----:B--2---:R-:W-:-:S03]  /*0b10*/  FADD.FTZ R17, R10, R13 ;  /* 0x0000000d0a117221 */ /* 0x004fc60000010000 */
[----:B------:R-:W2:Y:S04]  /*0b20*/  SHFL.BFLY PT, R13, R14, 0x2, 0x1f ;  /* 0x0c401f000e0d7f89 */ /* 0x000ea800000e0000 */
[----:B------:R-:W3:Y:S01]  /*0b30*/  SHFL.BFLY PT, R16, R17, 0x2, 0x1f ;  /* 0x0c401f0011107f89 */ /* 0x000ee200000e0000 */
[----:B-1----:R-:W-:Y:S01]  /*0b40*/  FADD.FTZ R12, R9, R12 ;  /* 0x0000000c090c7221 */ /* 0x002fe20000010000 */
[----:B--2---:R-:W-:-:S04]  /*0b50*/  FADD.FTZ R15, R14, R13 ;  /* 0x0000000d0e0f7221 */ /* 0x004fc80000010000 */
[----:B------:R-:W1:Y:S01]  /*0b60*/  SHFL.BFLY PT, R13, R12, 0x4, 0x1f ;  /* 0x0c801f000c0d7f89 */ /* 0x000e6200000e0000 */
[----:B---3--:R-:W-:-:S03]  /*0b70*/  FADD.FTZ R18, R17, R16 ;  /* 0x0000001011127221 */ /* 0x008fc60000010000 */
        /* <DEDUP_REMOVED lines=10> */
[----:B------:R1:W2:Y:S01]  /*0c20*/  SHFL.BFLY PT, R8, R9, 0x10, 0x1f ;  /* 0x0e001f0009087f89 */ /* 0x0002a200000e0000 */
[----:B---3--:R-:W-:-:S03]  /*0c30*/  FADD.FTZ R10, R19, R10 ;  /* 0x0000000a130a7221 */ /* 0x008fc60000010000 */
[----:B------:R1:W3:Y:S04]  /*0c40*/  SHFL.BFLY PT, R12, R11, 0x10, 0x1f ;  /* 0x0e001f000b0c7f89 */ /* 0x0002e800000e0000 */
[----:B------:R1:W4:Y:S02]  /*0c50*/  SHFL.BFLY PT, R15, R10, 0x10, 0x1f ;  /* 0x0e001f000a0f7f89 */ /* 0x00032400000e0000 */
.L_x_1202:
[----:B------:R-:W-:Y:S01]  /*0c60*/  @!P1 SHF.R.U32.HI R13, RZ, 0x3, R0 ;  /* 0x00000003ff0d9819 */ /* 0x000fe20000011600 */
[----:B---3--:R-:W-:Y:S01]  /*0c70*/  FADD.FTZ R12, R11, R12 ;  /* 0x0000000c0b0c7221 */ /* 0x008fe20000010000 */
[----:B--2---:R-:W-:Y:S01]  /*0c80*/  FADD.FTZ R8, R9, R8 ;  /* 0x0000000809087221 */ /* 0x004fe20000010000 */
[----:B----4-:R-:W-:Y:S01]  /*0c90*/  FADD.FTZ R15, R10, R15 ;  /* 0x0000000f0a0f7221 */ /* 0x010fe20000010000 */
[----:B------:R-:W-:-:S05]  /*0ca0*/  @!P1 LOP3.LUT R13, R13, 0x1ffffffc, RZ, 0xc0, !PT ;  /* 0x1ffffffc0d0d9812 */ /* 0x000fca00078ec0ff */
[----:B------:R2:W-:Y:S04]  /*0cb0*/  @!P1 STS [R13+UR4+0x3000], R12 ;  /* 0x0030000c0d009988 */ /* 0x0005e80008000804 */
[----:B------:R2:W-:Y:S04]  /*0cc0*/  @!P1 STS [R13+UR4+0x3080], R8 ;  /* 0x003080080d009988 */ /* 0x0005e80008000804 */
[----:B------:R2:W-:Y:S02]  /*0cd0*/  @!P1 STS [R13+UR4+0x3100], R15 ;  /* 0x0031000f0d009988 */ /* 0x0005e40008000804 */
.L_x_1182:
[----:B------:R-:W-:Y:S05]  /*0ce0*/  WARPSYNC.ALL ;  /* 0x0000000000007948 */ /* 0x000fea0003800000 */
[----:B------:R-:W-:Y:S06]  /*0cf0*/  BAR.SYNC.DEFER_BLOCKING 0x0 ;  /* 0x0000000000007b1d */ /* 0x000fec0000010000 */
[----:B------:R-:W-:Y:S04]  /*0d00*/  BSSY B0, `(.L_x_1184) ;  /* 0x0000013000007945 */ /* 0x000fe80003800000 */
[----:B------:R-:W-:Y:S05]  /*0d10*/  @!P0 BRA `(.L_x_1185) ;  /* 0x0000000000448947 */ /* 0x000fea0003800000 */
[----:B--2---:R-:W-:Y:S01]  /*0d20*/  SHF.L.U32 R8, R0, 0x3, RZ ;  /* 0x0000000300087819 */ /* 0x004fe200000006ff */
[----:B------:R-:W2:Y:S03]  /*0d30*/  LDC.64 R14, c[0x0][0x318] ;  /* 0x0000c600ff0e7b82 */ /* 0x000ea60000000a00 */
[----:B------:R-:W-:-:S05]  /*0d40*/  LOP3.LUT R18, R8, 0xf8, RZ, 0xc0, !PT ;  /* 0x000000f808127812 */ /* 0x000fca00078ec0ff */
[----:B------:R-:W3:Y:S01]  /*0d50*/  LDS.64 R20, [R18+UR4+0x3000] ;  /* 0x0030000412147984 */ /* 0x000ee20008000a00 */
[----:B01----:R-:W0:Y:S03]  /*0d60*/  LDC.64 R10, c[0x0][0x310] ;  /* 0x0000c400ff0a7b82 */ /* 0x003e260000000a00 */
[----:B------:R-:W1:Y:S04]  /*0d70*/  LDS.64 R12, [R18+UR4+0x3080] ;  /* 0x00308004120c7984 */ /* 0x000e680008000a00 */
[----:B------:R-:W4:Y:S01]  /*0d80*/  LDS.64 R16, [R18+UR4+0x3100] ;  /* 0x0031000412107984 */ /* 0x000f220008000a00 */
[----:B------:R-:W5:Y:S01]  /*0d90*/  LDC.64 R8, c[0x0][0x330] ;  /* 0x0000cc00ff087b82 */ /* 0x000f620000000a00 */
[----:B--2---:R-:W-:-:S04]  /*0da0*/  IMAD.WIDE.U32 R14, R5, 0x4, R14 ;  /* 0x00000004050e7825 */ /* 0x004fc800078e000e */
[----:B0-----:R-:W-:-:S04]  /*0db0*/  IMAD.WIDE.U32 R10, R5, 0x4, R10 ;  /* 0x00000004050a7825 */ /* 0x001fc800078e000a */
[----:B-----5:R-:W-:Y:S01]  /*0dc0*/  IMAD.WIDE.U32 R8, R5, 0x4, R8 ;  /* 0x0000000405087825 */ /* 0x020fe200078e0008 */
[----:B---3--:R-:W-:Y:S02]  /*0dd0*/  F2FP.BF16.F32.PACK_AB R21, R21, R20 ;  /* 0x000000141515723e */ /* 0x008fe400000010ff */
[----:B-1----:R-:W-:-:S03]  /*0de0*/  F2FP.BF16.F32.PACK_AB R13, R13, R12 ;  /* 0x0000000c0d0d723e */ /* 0x002fc600000010ff */
[----:B------:R3:W-:Y:S01]  /*0df0*/  STG.E desc[UR6][R14.64], R21 ;  /* 0x000000150e007986 */ /* 0x0007e2000c101906 */
[----:B----4-:R-:W-:-:S03]  /*0e00*/  F2FP.BF16.F32.PACK_AB R17, R17, R16 ;  /* 0x000000101111723e */ /* 0x010fc600000010ff */
[----:B------:R3:W-:Y:S04]  /*0e10*/  STG.E desc[UR6][R10.64], R13 ;  /* 0x0000000d0a007986 */ /* 0x0007e8000c101906 */
[----:B------:R3:W-:Y:S02]  /*0e20*/  STG.E desc[UR6][R8.64], R17 ;  /* 0x0000001108007986 */ /* 0x0007e4000c101906 */
.L_x_1185:
[----:B------:R-:W-:Y:S05]  /*0e30*/  BSYNC B0 ;  /* 0x0000000000007941 */ /* 0x000fea0003800000 */
.L_x_1184:
[C---:B------:R-:W-:Y:S02]  /*0e40*/  ISETP.GT.U32.AND P1, PT, R4.reuse, -0xa01, PT ;  /* 0xfffff5ff0400780c */ /* 0x040fe40003f24070 */
[----:B------:R-:W-:Y:S02]  /*0e50*/  IADD3 R4, R4, 0xa00, RZ ;  /* 0x00000a0004047810 */ /* 0x000fe40007ffe0ff */
[----:B------:R-:W-:-:S09]  /*0e60*/  IADD3 R5, R5, 0x500, RZ ;  /* 0x0000050005057810 */ /* 0x000fd20007ffe0ff */
[----:B------:R-:W-:Y:S05]  /*0e70*/  @P1 BRA `(.L_x_1186) ;  /* 0xfffffff000c41947 */ /* 0x000fea000383ffff */
[----:B------:R-:W-:Y:S05]  /*0e80*/  EXIT ;  /* 0x000000000000794d */ /* 0x000fea0003800000 */
.L_x_1183:
[----:B------:R-:W-:Y:S01]  /*0e90*/  HFMA2.MMA R22, -RZ, RZ, 0, 5.9604644775390625e-08 ;  /* 0x00000001ff167435 */ /* 0x000fe200000001ff */
[----:B---3--:R-:W-:Y:S01]  /*0ea0*/  MOV R23, R8 ;  /* 0x0000000800177202 */ /* 0x008fe20000000f00 */
[----:B------:R-:W-:Y:S01]  /*0eb0*/  IMAD.MOV.U32 R20, RZ, RZ, -0x1 ;  /* 0xffffffffff147424 */ /* 0x000fe200078e00ff */
[----:B------:R-:W-:-:S08]  /*0ec0*/  MOV R25, 0x1f ;  /* 0x0000001f00197802 */ /* 0x000fd00000000f00 */
[----:B012---:R-:W-:Y:S05]  /*0ed0*/  WARPSYNC.COLLECTIVE R20, `(.L_x_1187) ;  /* 0x0000000014087348 */ /* 0x007fea0003c00000 */
[----:B------:R3:W4:Y:S02]  /*0ee0*/  SHFL.BFLY P2, R21, R23, R22, R25 ;  /* 0x0c00001617157389 */ /* 0x0007240000040019 */
[----:B01234-:R-:W-:Y:S01]  /*0ef0*/  ENDCOLLECTIVE ;  /* 0x000000000000791b */ /* 0x01ffe20003800000 */
.L_x_1187:
[----:B------:R-:W-:Y:S01]  /*0f00*/  HFMA2.MMA R22, -RZ, RZ, 0, 1.1920928955078125e-07 ;  /* 0x00000002ff167435 */ /* 0x000fe200000001ff */
[----:B------:R-:W-:-:S05]  /*0f10*/  MOV R9, R21 ;  /* 0x0000001500097202 */ /* 0x000fca0000000f00 */
[----:B------:R-:W-:-:S05]  /*0f20*/  FADD.FTZ R9, R8, R9 ;  /* 0x0000000908097221 */ /* 0x000fca0000010000 */
[----:B------:R-:W-:-:S07]  /*0f30*/  MOV R23, R9 ;  /* 0x0000000900177202 */ /* 0x000fce0000000f00 */
[----:B------:R-:W-:Y:S05]  /*0f40*/  WARPSYNC.COLLECTIVE R20, `(.L_x_1188) ;  /* 0x0000000014087348 */ /* 0x000fea0003c00000 */
[----:B------:R0:W1:Y:S02]  /*0f50*/  SHFL.BFLY P2, R21, R23, R22, R25 ;  /* 0x0c00001617157389 */ /* 0x0000640000040019 */
[----:B01----:R-:W-:Y:S01]  /*0f60*/  ENDCOLLECTIVE ;  /* 0x000000000000791b */ /* 0x003fe20003800000 */
.L_x_1188:
[----:B------:R-:W-:Y:S01]  /*0f70*/  HFMA2.MMA R22, -RZ, RZ, 0, 2.384185791015625e-07 ;  /* 0x00000004ff167435 */ /* 0x000fe200000001ff */
[----:B------:R-:W-:-:S05]  /*0f80*/  MOV R12, R21 ;  /* 0x00000015000c7202 */ /* 0x000fca0000000f00 */
[----:B------:R-:W-:-:S05]  /*0f90*/  FADD.FTZ R12, R9, R12 ;  /* 0x0000000c090c7221 */ /* 0x000fca0000010000 */
[----:B------:R-:W-:-:S07]  /*0fa0*/  MOV R23, R12 ;  /* 0x0000000c00177202 */ /* 0x000fce0000000f00 */
[----:B------:R-:W-:Y:S05]  /*0fb0*/  WARPSYNC.COLLECTIVE R20, `(.L_x_1189) ;  /* 0x0000000014087348 */ /* 0x000fea0003c00000 */
[----:B------:R0:W1:Y:S02]  /*0fc0*/  SHFL.BFLY P2, R21, R23, R22, R25 ;  /* 0x0c00001617157389 */ /* 0x0000640000040019 */
[----:B01----:R-:W-:Y:S01]  /*0fd0*/  ENDCOLLECTIVE ;  /* 0x000000000000791b */ /* 0x003fe20003800000 */
.L_x_1189:
[----:B------:R-:W-:Y:S01]  /*0fe0*/  HFMA2.MMA R22, -RZ, RZ, 0, 4.76837158203125e-07 ;  /* 0x00000008ff167435 */ /* 0x000fe200000001ff */
[----:B------:R-:W-:-:S05]  /*0ff0*/  MOV R13, R21 ;  /* 0x00000015000d7202 */ /* 0x000fca0000000f00 */
[----:B------:R-:W-:-:S04]  /*1000*/  FADD.FTZ R13, R12, R13 ;  /* 0x0000000d0c0d7221 */ /* 0x000fc80000010000 */
[----:B------:R-:W-:-:S07]  /*1010*/  IMAD.MOV.U32 R23, RZ, RZ, R13 ;  /* 0x000000ffff177224 */ /* 0x000fce00078e000d */
[----:B------:R-:W-:Y:S05]  /*1020*/  WARPSYNC.COLLECTIVE R20, `(.L_x_1190) ;  /* 0x0000000014087348 */ /* 0x000fea0003c00000 */
[----:B------:R0:W1:Y:S02]  /*1030*/  SHFL.BFLY P2, R21, R23, R22, R25 ;  /* 0x0c00001617157389 */ /* 0x0000640000040019 */
[----:B01----:R-:W-:Y:S01]  /*1040*/  ENDCOLLECTIVE ;  /* 0x000000000000791b */ /* 0x003fe20003800000 */
.L_x_1190:
[----:B------:R-:W-:Y:S01]  /*1050*/  HFMA2.MMA R22, -RZ, RZ, 0, 9.5367431640625e-07 ;  /* 0x00000010ff167435 */ /* 0x000fe200000001ff */
[----:B------:R-:W-:-:S05]  /*1060*/  MOV R8, R21 ;  /* 0x0000001500087202 */ /* 0x000fca0000000f00 */
[----:B------:R-:W-:-:S05]  /*1070*/  FADD.FTZ R9, R13, R8 ;  /* 0x000000080d097221 */ /* 0x000fca0000010000 */
[----:B------:R-:W-:-:S07]  /*1080*/  MOV R23, R9 ;  /* 0x0000000900177202 */ /* 0x000fce0000000f00 */
[----:B------:R-:W-:Y:S05]  /*1090*/  WARPSYNC.COLLECTIVE R20, `(.L_x_1191) ;  /* 0x0000000014087348 */ /* 0x000fea0003c00000 */
[----:B------:R0:W1:Y:S02]  /*10a0*/  SHFL.BFLY P2, R21, R23, R22, R25 ;  /* 0x0c00001617157389 */ /* 0x0000640000040019 */
[----:B01----:R-:W-:Y:S01]  /*10b0*/  ENDCOLLECTIVE ;  /* 0x000000000000791b */ /* 0x003fe20003800000 */
.L_x_1191:
[----:B------:R-:W-:Y:S01]  /*10c0*/  HFMA2.MMA R22, -RZ, RZ, 0, 5.9604644775390625e-08 ;  /* 0x00000001ff167435 */ /* 0x000fe200000001ff */
[----:B------:R-:W-:Y:S02]  /*10d0*/  MOV R23, R11 ;  /* 0x0000000b00177202 */ /* 0x000fe40000000f00 */
[----:B------:R-:W-:-:S08]  /*10e0*/  MOV R8, R21 ;  /* 0x0000001500087202 */ /* 0x000fd00000000f00 */
[----:B------:R-:W-:Y:S05]  /*10f0*/  WARPSYNC.COLLECTIVE R20, `(.L_x_1192) ;  /* 0x0000000014087348 */ /* 0x000fea0003c00000 */
[----:B------:R0:W1:Y:S02]  /*1100*/  SHFL.BFLY P2, R21, R23, R22, R25 ;  /* 0x0c00001617157389 */ /* 0x0000640000040019 */
[----:B01----:R-:W-:Y:S01]  /*1110*/  ENDCOLLECTIVE ;  /* 0x000000000000791b */ /* 0x003fe20003800000 */
.L_x_1192:
[----:B------:R-:W-:Y:S01]  /*1120*/  HFMA2.MMA R22, -RZ, RZ, 0, 1.1920928955078125e-07 ;  /* 0x00000002ff167435 */ /* 0x000fe200000001ff */
[----:B------:R-:W-:-:S05]  /*1130*/  MOV R12, R21 ;  /* 0x00000015000c7202 */ /* 0x000fca0000000f00 */
[----:B------:R-:W-:-:S04]  /*1140*/  FADD.FTZ R14, R11, R12 ;  /* 0x0000000c0b0e7221 */ /* 0x000fc80000010000 */
[----:B------:R-:W-:-:S07]  /*1150*/  IMAD.MOV.U32 R23, RZ, RZ, R14 ;  /* 0x000000ffff177224 */ /* 0x000fce00078e000e */
[----:B------:R-:W-:Y:S05]  /*1160*/  WARPSYNC.COLLECTIVE R20, `(.L_x_1193) ;  /* 0x0000000014087348 */ /* 0x000fea0003c00000 */
[----:B------:R0:W1:Y:S02]  /*1170*/  SHFL.BFLY P2, R21, R23, R22, R25 ;  /* 0x0c00001617157389 */ /* 0x0000640000040019 */
[----:B01----:R-:W-:Y:S01]  /*1180*/  ENDCOLLECTIVE ;  /* 0x000000000000791b */ /* 0x003fe20003800000 */
.L_x_1193:
[----:B------:R-:W-:Y:S01]  /*1190*/  HFMA2.MMA R22, -RZ, RZ, 0, 2.384185791015625e-07 ;  /* 0x00000004ff167435 */ /* 0x000fe200000001ff */
[----:B------:R-:W-:-:S05]  /*11a0*/  MOV R13, R21 ;  /* 0x00000015000d7202 */ /* 0x000fca0000000f00 */
[----:B------:R-:W-:-:S05]  /*11b0*/  FADD.FTZ R15, R14, R13 ;  /* 0x0000000d0e0f7221 */ /* 0x000fca0000010000 */
[----:B------:R-:W-:-:S07]  /*11c0*/  MOV R23, R15 ;  /* 0x0000000f00177202 */ /* 0x000fce0000000f00 */
[----:B------:R-:W-:Y:S05]  /*11d0*/  WARPSYNC.COLLECTIVE R20, `(.L_x_1194) ;  /* 0x0000000014087348 */ /* 0x000fea0003c00000 */
[----:B------:R0:W1:Y:S02]  /*11e0*/  SHFL.BFLY P2, R21, R23, R22, R25 ;  /* 0x0c00001617157389 */ /* 0x0000640000040019 */
[----:B01----:R-:W-:Y:S01]  /*11f0*/  ENDCOLLECTIVE ;  /* 0x000000000000791b */ /* 0x003fe20003800000 */
.L_x_1194:
[----:B------:R-:W-:Y:S01]  /*1200*/  HFMA2.MMA R22, -RZ, RZ, 0, 4.76837158203125e-07 ;  /* 0x00000008ff167435 */ /* 0x000fe200000001ff */
[----:B------:R-:W-:-:S05]  /*1210*/  MOV R16, R21 ;  /* 0x0000001500107202 */ /* 0x000fca0000000f00 */
[----:B------:R-:W-:-:S05]  /*1220*/  FADD.FTZ R16, R15, R16 ;  /* 0x000000100f107221 */ /* 0x000fca0000010000 */
[----:B------:R-:W-:-:S07]  /*1230*/  MOV R23, R16 ;  /* 0x0000001000177202 */ /* 0x000fce0000000f00 */
[----:B------:R-:W-:Y:S05]  /*1240*/  WARPSYNC.COLLECTIVE R20, `(.L_x_1195) ;  /* 0x0000000014087348 */ /* 0x000fea0003c00000 */
[----:B------:R0:W1:Y:S02]  /*1250*/  SHFL.BFLY P2, R21, R23, R22, R25 ;  /* 0x0c00001617157389 */ /* 0x0000640000040019 */
[----:B01----:R-:W-:Y:S01]  /*1260*/  ENDCOLLECTIVE ;  /* 0x000000000000791b */ /* 0x003fe20003800000 */
.L_x_1195:
[----:B------:R-:W-:Y:S01]  /*1270*/  HFMA2.MMA R22, -RZ, RZ, 0, 9.5367431640625e-07 ;  /* 0x00000010ff167435 */ /* 0x000fe200000001ff */
[----:B------:R-:W-:-:S05]  /*1280*/  MOV R11, R21 ;  /* 0x00000015000b7202 */ /* 0x000fca0000000f00 */
[----:B------:R-:W-:-:S04]  /*1290*/  FADD.FTZ R11, R16, R11 ;  /* 0x0000000b100b7221 */ /* 0x000fc80000010000 */
[----:B------:R-:W-:-:S07]  /*12a0*/  IMAD.MOV.U32 R23, RZ, RZ, R11 ;  /* 0x000000ffff177224 */ /* 0x000fce00078e000b */
[----:B------:R-:W-:Y:S05]  /*12b0*/  WARPSYNC.COLLECTIVE R20, `(.L_x_1196) ;  /* 0x0000000014087348 */ /* 0x000fea0003c00000 */
[----:B------:R0:W1:Y:S02]  /*12c0*/  SHFL.BFLY P2, R21, R23, R22, R25 ;  /* 0x0c00001617157389 */ /* 0x0000640000040019 */
[----:B01----:R-:W-:Y:S01]  /*12d0*/  ENDCOLLECTIVE ;  /* 0x000000000000791b */ /* 0x003fe20003800000 */
.L_x_1196:
[----:B------:R-:W-:Y:S01]  /*12e0*/  HFMA2.MMA R22, -RZ, RZ, 0, 5.9604644775390625e-08 ;  /* 0x00000001ff167435 */ /* 0x000fe200000001ff */
[----:B------:R-:W-:Y:S02]  /*12f0*/  MOV R23, R10 ;  /* 0x0000000a00177202 */ /* 0x000fe40000000f00 */
[----:B------:R-:W-:-:S08]  /*1300*/  MOV R12, R21 ;  /* 0x00000015000c7202 */ /* 0x000fd00000000f00 */
[----:B------:R-:W-:Y:S05]  /*1310*/  WARPSYNC.COLLECTIVE R20, `(.L_x_1197) ;  /* 0x0000000014087348 */ /* 0x000fea0003c00000 */
[----:B------:R0:W1:Y:S02]  /*1320*/  SHFL.BFLY P2, R21, R23, R22, R25 ;  /* 0x0c00001617157389 */ /* 0x0000640000040019 */
[----:B01----:R-:W-:Y:S01]  /*1330*/  ENDCOLLECTIVE ;  /* 0x000000000000791b */ /* 0x003fe20003800000 */
.L_x_1197:
[----:B------:R-:W-:Y:S01]  /*1340*/  HFMA2.MMA R22, -RZ, RZ, 0, 1.1920928955078125e-07 ;  /* 0x00000002ff167435 */ /* 0x000fe200000001ff */
[----:B------:R-:W-:-:S05]  /*1350*/  MOV R13, R21 ;  /* 0x00000015000d7202 */ /* 0x000fca0000000f00 */
[----:B------:R-:W-:-:S05]  /*1360*/  FADD.FTZ R17, R10, R13 ;  /* 0x0000000d0a117221 */ /* 0x000fca0000010000 */
[----:B------:R-:W-:-:S07]  /*1370*/  MOV R23, R17 ;  /* 0x0000001100177202 */ /* 0x000fce0000000f00 */
[----:B------:R-:W-:Y:S05]  /*1380*/  WARPSYNC.COLLECTIVE R20, `(.L_x_1198) ;  /* 0x0000000014087348 */ /* 0x000fea0003c00000 */
[----:B------:R0:W1:Y:S02]  /*1390*/  SHFL.BFLY P2, R21, R23, R22, R25 ;  /* 0x0c00001617157389 */ /* 0x0000640000040019 */
[----:B01----:R-:W-:Y:S01]  /*13a0*/  ENDCOLLECTIVE ;  /* 0x000000000000791b */ /* 0x003fe20003800000 */
.L_x_1198:
[----:B------:R-:W-:Y:S01]  /*13b0*/  HFMA2.MMA R22, -RZ, RZ, 0, 2.384185791015625e-07 ;  /* 0x00000004ff167435 */ /* 0x000fe200000001ff */
[----:B------:R-:W-:-:S05]  /*13c0*/  MOV R16, R21 ;  /* 0x0000001500107202 */ /* 0x000fca0000000f00 */
[----:B------:R-:W-:-:S04]  /*13d0*/  FADD.FTZ R18, R17, R16 ;  /* 0x0000001011127221 */ /* 0x000fc80000010000 */
[----:B------:R-:W-:-:S07]  /*13e0*/  IMAD.MOV.U32 R23, RZ, RZ, R18 ;  /* 0x000000ffff177224 */ /* 0x000fce00078e0012 */
[----:B------:R-:W-:Y:S05]  /*13f0*/  WARPSYNC.COLLECTIVE R20, `(.L_x_1199) ;  /* 0x0000000014087348 */ /* 0x000fea0003c00000 */
[----:B------:R0:W1:Y:S02]  /*1400*/  SHFL.BFLY P2, R21, R23, R22, R25 ;  /* 0x0c00001617157389 */ /* 0x0000640000040019 */
[----:B01----:R-:W-:Y:S01]  /*1410*/  ENDCOLLECTIVE ;  /* 0x000000000000791b */ /* 0x003fe20003800000 */
.L_x_1199:
[----:B------:R-:W-:Y:S01]  /*1420*/  HFMA2.MMA R22, -RZ, RZ, 0, 4.76837158203125e-07 ;  /* 0x00000008ff167435 */ /* 0x000fe200000001ff */
[----:B------:R-:W-:-:S05]  /*1430*/  MOV R19, R21 ;  /* 0x0000001500137202 */ /* 0x000fca0000000f00 */
[----:B------:R-:W-:-:S05]  /*1440*/  FADD.FTZ R19, R18, R19 ;  /* 0x0000001312137221 */ /* 0x000fca0000010000 */
[----:B------:R-:W-:-:S07]  /*1450*/  MOV R23, R19 ;  /* 0x0000001300177202 */ /* 0x000fce0000000f00 */
[----:B------:R-:W-:Y:S05]  /*1460*/  WARPSYNC.COLLECTIVE R20, `(.L_x_1200) ;  /* 0x0000000014087348 */ /* 0x000fea0003c00000 */
[----:B------:R0:W1:Y:S02]  /*1470*/  SHFL.BFLY P2, R21, R23, R22, R25 ;  /* 0x0c00001617157389 */ /* 0x0000640000040019 */
[----:B01----:R-:W-:Y:S01]  /*1480*/  ENDCOLLECTIVE ;  /* 0x000000000000791b */ /* 0x003fe20003800000 */
.L_x_1200:
[----:B------:R-:W-:Y:S01]  /*1490*/  HFMA2.MMA R22, -RZ, RZ, 0, 9.5367431640625e-07 ;  /* 0x00000010ff167435 */ /* 0x000fe200000001ff */
[----:B------:R-:W-:-:S05]  /*14a0*/  MOV R10, R21 ;  /* 0x00000015000a7202 */ /* 0x000fca0000000f00 */
[----:B------:R-:W-:-:S05]  /*14b0*/  FADD.FTZ R10, R19, R10 ;  /* 0x0000000a130a7221 */ /* 0x000fca0000010000 */
[----:B------:R-:W-:-:S07]  /*14c0*/  MOV R23, R10 ;  /* 0x0000000a00177202 */ /* 0x000fce0000000f00 */
[----:B------:R-:W-:Y:S05]  /*14d0*/  WARPSYNC.COLLECTIVE R20, `(.L_x_1201) ;  /* 0x0000000014087348 */ /* 0x000fea0003c00000 */
[----:B------:R0:W1:Y:S02]  /*14e0*/  SHFL.BFLY P2, R21, R23, R22, R25 ;  /* 0x0c00001617157389 */ /* 0x0000640000040019 */
[----:B01----:R-:W-:Y:S01]  /*14f0*/  ENDCOLLECTIVE ;  /* 0x000000000000791b */ /* 0x003fe20003800000 */
.L_x_1201:
[----:B------:R-:W-:Y:S01]  /*1500*/  MOV R15, R21 ;  /* 0x00000015000f7202 */ /* 0x000fe20000000f00 */
[----:B------:R-:W-:Y:S06]  /*1510*/  BRA `(.L_x_1202) ;  /* 0xfffffff400d07947 */ /* 0x000fec000383ffff */
.L_x_1203:
        /* <DEDUP_REMOVED lines=14> */
.L_x_11836:


//--------------------- .text._ZN10layer_norm13ln_bwd_kernelINS_13Kernel_traitsI13__nv_bfloat16S2_S2_S2_fjLj2560ELj1ELj1ELj4ELj8ENS_18Kernel_traits_baseILj2560ES2_S2_S2_S2_fjLj128EEEEELb1ELb1ELb1ELb1EEEvNS_9BwdParamsE --------------------------
	.section	.text._ZN10layer_norm13ln_bwd_kernelINS_13Kernel_traitsI13__nv_bfloat16S2_S2_S2_fjLj2560ELj1ELj1ELj4ELj8ENS_18Kernel_traits_baseILj2560ES2_S2_S2_S2_fjLj128EEEEELb1ELb1ELb1ELb1EEEvNS_9BwdParamsE,"ax",@progbits
	.align	128
        .global         _ZN10layer_norm13ln_bwd_kernelINS_13Kernel_traitsI13__nv_bfloat16S2_S2_S2_fjLj2560ELj1ELj1ELj4ELj8ENS_18Kernel_traits_baseILj2560ES2_S2_S2_S2_fjLj128EEEEELb1ELb1ELb1ELb1EEEvNS_9BwdParamsE
        .type           _ZN10layer_norm13ln_bwd_kernelINS_13Kernel_traitsI13__nv_bfloat16S2_S2_S2_fjLj2560ELj1ELj1ELj4ELj8ENS_18Kernel_traits_baseILj2560ES2_S2_S2_S2_fjLj128EEEEELb1ELb1ELb1ELb1EEEvNS_9BwdParamsE,@function
        .size           _ZN10layer_norm13ln_bwd_kernelINS_13Kernel_traitsI13__nv_bfloat16S2_S2_S2_fjLj2560ELj1ELj1ELj4ELj8ENS_18Kernel_traits_baseILj2560ES2_S2_S2_S2_fjLj128EEEEELb1ELb1ELb1ELb1EEEvNS_9BwdParamsE,(.L_x_11837 - _ZN10layer_norm13ln_bwd_kernelINS_13Kernel_traitsI13__nv_bfloat16S2_S2_S2_fjLj2560ELj1ELj1ELj4ELj8ENS_18Kernel_traits_baseILj2560ES2_S2_S2_S2_fjLj128EEEEELb1ELb1ELb1ELb1EEEvNS_9BwdParamsE)
        .other          _ZN10layer_norm13ln_bwd_kernelINS_13Kernel_traitsI13__nv_bfloat16S2_S2_S2_fjLj2560ELj1ELj1ELj4ELj8ENS_18Kernel_traits_baseILj2560ES2_S2_S2_S2_fjLj128EEEEELb1ELb1ELb1ELb1EEEvNS_9BwdParamsE,@"STO_CUDA_ENTRY STV_DEFAULT"
_ZN10layer_norm13ln_bwd_kernelINS_13Kernel_traitsI13__nv_bfloat16S2_S2_S2_fjLj2560ELj1ELj1ELj4ELj8ENS_18Kernel_traits_baseILj2560ES2_S2_S2_S2_fjLj128EEEEELb1ELb1ELb1ELb1EEEvNS_9BwdParamsE:
.text._ZN10layer_norm13ln_bwd_kernelINS_13Kernel_traitsI13__nv_bfloat16S2_S2_S2_fjLj2560ELj1ELj1ELj4ELj8ENS_18Kernel_traits_baseILj2560ES2_S2_S2_S2_fjLj128EEEEELb1ELb1ELb1ELb1EEEvNS_9BwdParamsE:
[----:B------:R-:W-:Y:S01]  /*0000*/  LDC R1, c[0x0][0x28] ;  /* 0x00000a00ff017b82 */ /* 0x000fe20000000800 */
[----:B------:R-:W0:Y:S07]  /*0010*/  S2R R0, SR_TID.X ;  /* 0x0000000000007919 */ /* 0x000e2e0000002100 */
[----:B------:R-:W0:Y:S01]  /*0020*/  S2UR UR4, SR_CTAID.X ;  /* 0x00000000000479c3 */ /* 0x000e220000002500 */
[----:B------:R-:W-:Y:S01]  /*0030*/  ULDC UR8, c[0x0][0x290] ;  /* 0x0000a40000087ab9 */ /* 0x000fe20000000800 */
[----:B------:R-:W-:Y:S01]  /*0040*/  ULDC.64 UR12, c[0x0][0x298] ;  /* 0x0000a600000c7ab9 */ /* 0x000fe20000000a00 */
        /* <DEDUP_REMOVED lines=39> */
.L_x_1204:
[----:B------:R-:W-:Y:S01]  /*02c0*/  SHF.L.U32 R3, R0, 0x3, RZ ;  /* 0x0000000300037819 */ /* 0x000fe200000006ff */
[----:B------:R-:W-:Y:S01]  /*02d0*/  ULDC.64 UR6, c[0x0][0x260] ;  /* 0x0000980000067ab9 */ /* 0x000fe20000000a00 */
[----:B------:R-:W0:Y:S02]  /*02e0*/  LDC.U8 R24, c[0x0][0x2a0] ;  /* 0x0000a800ff187b82 */ /* 0x000e240000000000 */
[----:B------:R-:W-:-:S04]  /*02f0*/  LOP3.LUT R3, R3, 0x3f8, RZ, 0xc0, !PT ;  /* 0x000003f803037812 */ /* 0x000fc800078ec0ff */
[----:B------:R-:W-:-:S05]  /*0300*/  IADD3 R6, P0, R3, UR6, RZ ;  /* 0x0000000603067c10 */ /* 0x000fca000ff1e0ff */
[----:B------:R-:W-:Y:S01]  /*0310*/  IMAD.X R7, RZ, RZ, UR7, P0 ;  /* 0x00000007ff077e24 */ /* 0x000fe200080e06ff */
[----:B------:R-:W-:Y:S02]  /*0320*/  ULDC.64 UR6, c[0x0][0x278] ;  /* 0x00009e0000067ab9 */ /* 0x000fe40000000a00 */
[----:B------:R-:W-:Y:S02]  /*0330*/  IADD3 R10, P0, R3, UR6, RZ ;  /* 0x00000006030a7c10 */ /* 0x000fe4000ff1e0ff */
[----:B------:R-:W2:Y:S02]  /*0340*/  LDG.E.64 R8, desc[UR4][R6.64+0x400] ;  /* 0x0004000406087981 */ /* 0x000ea4000c1e1b00 */
[----:B------:R-:W-:Y:S02]  /*0350*/  IADD3.X R11, RZ, UR7, RZ, P0, !PT ;  /* 0x00000007ff0b7c10 */ /* 0x000fe400087fe4ff */
[----:B------:R-:W3:Y:S04]  /*0360*/  LDG.E.64 R20, desc[UR4][R6.64+0xc00] ;  /* 0x000c000406147981 */ /* 0x000ee8000c1e1b00 */
[----:B------:R-:W4:Y:S04]  /*0370*/  LDG.E.64 R12, desc[UR4][R6.64+0x800] ;  /* 0x00080004060c7981 */ /* 0x000f28000c1e1b00 */
[----:B------:R-:W5:Y:S04]  /*0380*/  LDG.E.64 R22, desc[UR4][R10.64+0xc00] ;  /* 0x000c00040a167981 */ /* 0x000f68000c1e1b00 */
[----:B------:R-:W5:Y:S04]  /*0390*/  LDG.E.64 R34, desc[UR4][R6.64+0x1000] ;  /* 0x0010000406227981 */ /* 0x000f68000c1e1b00 */
[----:B------:R-:W5:Y:S04]  /*03a0*/  LDG.E.64 R44, desc[UR4][R10.64+0x1000] ;  /* 0x001000040a2c7981 */ /* 0x000f68000c1e1b00 */
[----:B------:R1:W5:Y:S04]  /*03b0*/  LDG.E.64 R4, desc[UR4][R6.64] ;  /* 0x0000000406047981 */ /* 0x000368000c1e1b00 */
[----:B------:R-:W5:Y:S04]  /*03c0*/  LDG.E.64 R14, desc[UR4][R10.64] ;  /* 0x000000040a0e7981 */ /* 0x000f68000c1e1b00 */
        /* <DEDUP_REMOVED lines=33> */
[C-C-:B--2---:R-:W-:Y:S01]  /*05e0*/  SHF.R.U64 R27, R8.reuse, 0x10, R9.reuse ;  /* 0x00000010081b7819 */ /* 0x144fe20000001209 */
[----:B-1----:R-:W-:Y:S01]  /*05f0*/  IMAD.U32 R6, R8, 0x10000, RZ ;  /* 0x0001000008067824 */ /* 0x002fe200078e00ff */
[----:B------:R-:W-:-:S02]  /*0600*/  SHF.R.U32.HI R28, RZ, 0x10, R9 ;  /* 0x00000010ff1c7819 */ /* 0x000fc40000011609 */
[C---:B---3--:R-:W-:Y:S01]  /*0610*/  SHF.R.U64 R31, R20.reuse, 0x10, R21 ;  /* 0x00000010141f7819 */ /* 0x048fe20000001215 */
[----:B0-----:R-:W-:Y:S01]  /*0620*/  IMAD.U32 R10, R20, 0x10000, RZ ;  /* 0x00010000140a7824 */ /* 0x001fe200078e00ff */
[----:B------:R-:W-:Y:S02]  /*0630*/  SHF.L.U32 R7, R9, 0x10, RZ ;  /* 0x0000001009077819 */ /* 0x000fe400000006ff */
[C-C-:B----4-:R-:W-:Y:S01]  /*0640*/  SHF.R.U64 R29, R12.reuse, 0x10, R13.reuse ;  /* 0x000000100c1d7819 */ /* 0x150fe2000000120d */
[----:B------:R-:W-:Y:S01]  /*0650*/  IMAD.U32 R8, R12, 0x10000, RZ ;  /* 0x000100000c087824 */ /* 0x000fe200078e00ff */
[----:B------:R-:W-:Y:S02]  /*0660*/  SHF.R.U32.HI R30, RZ, 0x10, R13 ;  /* 0x00000010ff1e7819 */ /* 0x000fe4000001160d */
[C---:B-----5:R-:W-:Y:S01]  /*0670*/  SHF.R.U64 R41, R22.reuse, 0x10, R23 ;  /* 0x0000001016297819 */ /* 0x060fe20000001217 */
[----:B------:R-:W-:Y:S01]  /*0680*/  IMAD.U32 R20, R22, 0x10000, RZ ;  /* 0x0001000016147824 */ /* 0x000fe200078e00ff */
[----:B------:R-:W-:-:S02]  /*0690*/  SHF.L.U32 R9, R13, 0x10, RZ ;  /* 0x000000100d097819 */ /* 0x000fc400000006ff */
[C---:B------:R-:W-:Y:S01]  /*06a0*/  SHF.R.U64 R33, R34.reuse, 0x10, R35 ;  /* 0x0000001022217819 */ /* 0x040fe20000001223 */
[----:B------:R-:W-:Y:S01]  /*06b0*/  IMAD.U32 R12, R34, 0x10000, RZ ;  /* 0x00010000220c7824 */ /* 0x000fe200078e00ff */
[----:B------:R-:W-:Y:S02]  /*06c0*/  SHF.R.U32.HI R32, RZ, 0x10, R21 ;  /* 0x00000010ff207819 */ /* 0x000fe40000011615 */
[C---:B------:R-:W-:Y:S01]  /*06d0*/  SHF.R.U64 R43, R44.reuse, 0x10, R45 ;  /* 0x000000102c2b7819 */ /* 0x040fe2000000122d */
[----:B------:R-:W-:Y:S01]  /*06e0*/  IMAD.U32 R22, R44, 0x10000, RZ ;  /* 0x000100002c167824 */ /* 0x000fe200078e00ff */
[----:B------:R-:W-:Y:S02]  /*06f0*/  SHF.R.U32.HI R34, RZ, 0x10, R35 ;  /* 0x00000010ff227819 */ /* 0x000fe40000011623 */
[----:B------:R-:W-:Y:S02]  /*0700*/  SHF.R.U32.HI R26, RZ, 0x10, R5 ;  /* 0x00000010ff1a7819 */ /* 0x000fe40000011605 */
[----:B------:R-:W-:-:S02]  /*0710*/  SHF.L.U32 R13, R35, 0x10, RZ ;  /* 0x00000010230d7819 */ /* 0x000fc400000006ff */
[----:B------:R-:W-:Y:S02]  /*0720*/  SHF.R.U32.HI R36, RZ, 0x10, R15 ;  /* 0x00000010ff247819 */ /* 0x000fe4000001160f */
[----:B------:R-:W-:Y:S02]  /*0730*/  SHF.R.U32.HI R42, RZ, 0x10, R23 ;  /* 0x00000010ff2a7819 */ /* 0x000fe40000011617 */
[----:B------:R-:W-:Y:S02]  /*0740*/  SHF.R.U32.HI R38, RZ, 0x10, R17 ;  /* 0x00000010ff267819 */ /* 0x000fe40000011611 */
[----:B------:R-:W-:Y:S02]  /*0750*/  SHF.R.U32.HI R44, RZ, 0x10, R45 ;  /* 0x00000010ff2c7819 */ /* 0x000fe4000001162d */
[----:B------:R-:W-:Y:S02]  /*0760*/  SHF.R.U32.HI R40, RZ, 0x10, R19 ;  /* 0x00000010ff287819 */ /* 0x000fe40000011613 */
[----:B------:R-:W-:-:S02]  /*0770*/  SHF.R.U64 R25, R4, 0x10, R5 ;  /* 0x0000001004197819 */ /* 0x000fc40000001205 */
[----:B------:R-:W-:Y:S02]  /*0780*/  SHF.R.U64 R35, R14, 0x10, R15 ;  /* 0x000000100e237819 */ /* 0x000fe4000000120f */
[----:B------:R-:W-:Y:S02]  /*0790*/  SHF.R.U64 R37, R16, 0x10, R17 ;  /* 0x0000001010257819 */ /* 0x000fe40000001211 */
[----:B------:R-:W-:Y:S02]  /*07a0*/  SHF.R.U64 R39, R18, 0x10, R19 ;  /* 0x0000001012277819 */ /* 0x000fe40000001213 */
        /* <DEDUP_REMOVED lines=30> */
[----:B------:R-:W-:-:S07]  /*0990*/  SHF.L.U32 R43, R43, 0x10, RZ ;  /* 0x000000102b2b7819 */ /* 0x000fce00000006ff */
.L_x_1333:
        /* <DEDUP_REMOVED lines=8> */
[----:B-----5:R4:W5:Y:S01]  /*0a20*/  LDG.E R45, desc[UR4][R112.64] ;  /* 0x00000004702d7981 */ /* 0x020962000c1e1900 */
[----:B--2---:R-:W-:-:S05]  /*0a30*/  IMAD.WIDE R108, R2, 0x4, R108 ;  /* 0x00000004026c7825 */ /* 0x004fca00078e026c */
[----:B------:R4:W5:Y:S01]  /*0a40*/  LDG.E R198, desc[UR4][R108.64] ;  /* 0x000000046cc67981 */ /* 0x000962000c1e1900 */
[----:B0-----:R-:W-:Y:S01]  /*0a50*/  IMAD R46, R2, R199, RZ ;  /* 0x000000c7022e7224 */ /* 0x001fe200078e02ff */
[----:B------:R-:W-:-:S04]  /*0a60*/  LOP3.LUT R197, R0, 0x7f, RZ, 0xc0, !PT ;  /* 0x0000007f00c57812 */ /* 0x000fc800078ec0ff */
[----:B------:R-:W-:-:S04]  /*0a70*/  SHF.R.S32.HI R115, RZ, 0x1f, R46 ;  /* 0x0000001fff737819 */ /* 0x000fc8000001142e */
[----:B------:R-:W-:-:S04]  /*0a80*/  LEA.HI R46, R115, R46, RZ, 0x2 ;  /* 0x0000002e732e7211 */ /* 0x000fc800078f10ff */
[----:B------:R-:W-:Y:S01]  /*0a90*/  LEA.HI.SX32 R46, R46, R197, 0x1e ;  /* 0x000000c52e2e7211 */ /* 0x000fe200078ff2ff */
[----:B------:R-:W-:Y:S03]  /*0aa0*/  BSSY B0, `(.L_x_1206) ;  /* 0x0000145000007945 */ /* 0x000fe60003800000 */
[C---:B------:R-:W-:Y:S01]  /*0ab0*/  IADD3 R193, R46.reuse, 0x80, RZ ;  /* 0x000000802ec17810 */ /* 0x040fe20007ffe0ff */
[C---:B------:R-:W-:Y:S01]  /*0ac0*/  VIADD R189, R46.reuse, 0x100 ;  /* 0x000001002ebd7836 */ /* 0x040fe20000000000 */
[C---:B------:R-:W-:Y:S01]  /*0ad0*/  IADD3 R185, R46.reuse, 0x180, RZ ;  /* 0x000001802eb97810 */ /* 0x040fe20007ffe0ff */
[----:B-1----:R-:W-:-:S04]  /*0ae0*/  IMAD.WIDE.U32 R114, R46, 0x8, R160 ;  /* 0x000000082e727825 */ /* 0x002fc800078e00a0 */
[----:B------:R-:W-:-:S04]  /*0af0*/  IMAD.WIDE.U32 R166, R193, 0x8, R160 ;  /* 0x00000008c1a67825 */ /* 0x000fc800078e00a0 */
[----:B------:R-:W-:-:S04]  /*0b00*/  IMAD.WIDE.U32 R164, R189, 0x8, R160 ;  /* 0x00000008bda47825 */ /* 0x000fc800078e00a0 */
[----:B------:R-:W-:Y:S01]  /*0b10*/  IMAD.WIDE.U32 R162, R185, 0x8, R160 ;  /* 0x00000008b9a27825 */ /* 0x000fe200078e00a0 */
[----:B---3--:R-:W-:-:S13]  /*0b20*/  ISETP.GT.AND P2, PT, R110, RZ, PT ;  /* 0x000000ff6e00720c */ /* 0x008fda0003f44270 */
[----:B----4-:R-:W-:Y:S05]  /*0b30*/  @P2 BRA `(.L_x_1207) ;  /* 0x0000000000902947 */ /* 0x010fea0003800000 */
[----:B-----5:R-:W-:Y:S01]  /*0b40*/  ISETP.GE.AND P3, PT, R198, 0x1, PT ;  /* 0x00000001c600780c */ /* 0x020fe20003f66270 */
[----:B------:R-:W-:Y:S01]  /*0b50*/  IMAD.U32 R194, RZ, RZ, UR16 ;  /* 0x00000010ffc27e24 */ /* 0x000fe2000f8e00ff */
[----:B------:R-:W-:Y:S01]  /*0b60*/  MOV R195, UR17 ;  /* 0x0000001100c37c02 */ /* 0x000fe20008000f00 */
[----:B------:R-:W0:Y:S01]  /*0b70*/  LDC.64 R170, c[0x0][0x240] ;  /* 0x00009000ffaa7b82 */ /* 0x000e220000000a00 */
[----:B------:R-:W-:Y:S02]  /*0b80*/  HFMA2.MMA R169, -RZ, RZ, 0, 0 ;  /* 0x00000000ffa97435 */ /* 0x000fe400000001ff */
[----:B------:R-:W-:-:S04]  /*0b90*/  ISETP.NE.U32.AND P0, PT, R194, RZ, PT ;  /* 0x000000ffc200720c */ /* 0x000fc80003f05070 */
[----:B------:R-:W-:-:S03]  /*0ba0*/  ISETP.NE.AND.EX P0, PT, R195, RZ, PT, P0 ;  /* 0x000000ffc300720c */ /* 0x000fc60003f05300 */
[----:B------:R-:W-:-:S04]  /*0bb0*/  @P3 VIADD R108, R198, 0xffffffff ;  /* 0xffffffffc66c3836 */ /* 0x000fc80000000000 */
[----:B------:R-:W-:-:S05]  /*0bc0*/  @P3 IMAD R108, R108, R199, RZ ;  /* 0x000000c76c6c3224 */ /* 0x000fca00078e02ff */
[----:B------:R-:W-:Y:S01]  /*0bd0*/  @P3 SHF.R.S32.HI R109, RZ, 0x1f, R108 ;  /* 0x0000001fff6d3819 */ /* 0x000fe2000001146c */
[----:B------:R-:W5:Y:S03]  /*0be0*/  @P0 LDG.E.64 R150, desc[UR4][R114.64] ;  /* 0x0000000472960981 */ /* 0x000f66000c1e1b00 */
[----:B------:R-:W-:Y:S01]  /*0bf0*/  @P3 LEA.HI R108, R109, R108, RZ, 0x2 ;  /* 0x0000006c6d6c3211 */ /* 0x000fe200078f10ff */
[----:B------:R-:W-:Y:S01]  /*0c00*/  @P0 VIADD R109, R46, 0x200 ;  /* 0x000002002e6d0836 */ /* 0x000fe20000000000 */
[----:B------:R-:W5:Y:S02]  /*0c10*/  @P0 LDG.E.64 R152, desc[UR4][R166.64] ;  /* 0x00000004a6980981 */ /* 0x000f64000c1e1b00 */
[----:B------:R-:W-:Y:S01]  /*0c20*/  @P3 LEA.HI.SX32 R169, R108, R197, 0x1e ;  /* 0x000000c56ca93211 */ /* 0x000fe200078ff2ff */
[----:B------:R-:W-:Y:S01]  /*0c30*/  @P0 IMAD.WIDE.U32 R160, R109, 0x8, R160 ;  /* 0x000000086da00825 */ /* 0x000fe200078e00a0 */
[----:B------:R-:W5:Y:S02]  /*0c40*/  @P0 LDG.E.64 R154, desc[UR4][R164.64] ;  /* 0x00000004a49a0981 */ /* 0x000f64000c1e1b00 */
[C---:B------:R-:W-:Y:S01]  /*0c50*/  IADD3 R109, R169.reuse, 0x80, RZ ;  /* 0x00000080a96d7810 */ /* 0x040fe20007ffe0ff */
[C---:B------:R-:W-:Y:S01]  /*0c60*/  VIADD R111, R169.reuse, 0x100 ;  /* 0x00000100a96f7836 */ /* 0x040fe20000000000 */
[C---:B------:R-:W-:Y:S01]  /*0c70*/  IADD3 R113, R169.reuse, 0x180, RZ ;  /* 0x00000180a9717810 */ /* 0x040fe20007ffe0ff */
[----:B------:R-:W5:Y:S01]  /*0c80*/  @P0 LDG.E.64 R156, desc[UR4][R162.64] ;  /* 0x00000004a29c0981 */ /* 0x000f62000c1e1b00 */
[C---:B------:R-:W-:Y:S01]  /*0c90*/  IADD3 R191, R169.reuse, 0x200, RZ ;  /* 0x00000200a9bf7810 */ /* 0x040fe20007ffe0ff */
[----:B0-----:R-:W-:-:S02]  /*0ca0*/  IMAD.WIDE.U32 R168, R169, 0x4, R170 ;  /* 0x00000004a9a87825 */ /* 0x001fc400078e00aa */
[----:B------:R-:W5:Y:S02]  /*0cb0*/  @P0 LDG.E.64 R158, desc[UR4][R160.64] ;  /* 0x00000004a09e0981 */ /* 0x000f64000c1e1b00 */
[--C-:B------:R-:W-:Y:S02]  /*0cc0*/  IMAD.WIDE.U32 R108, R109, 0x4, R170.reuse ;  /* 0x000000046d6c7825 */ /* 0x100fe400078e00aa */
[----:B------:R0:W5:Y:S02]  /*0cd0*/  LDG.E R168, desc[UR4][R168.64] ;  /* 0x00000004a8a87981 */ /* 0x000164000c1e1900 */
[--C-:B------:R-:W-:Y:S02]  /*0ce0*/  IMAD.WIDE.U32 R110, R111, 0x4, R170.reuse ;  /* 0x000000046f6e7825 */ /* 0x100fe400078e00aa */
[----:B------:R1:W5:Y:S02]  /*0cf0*/  LDG.E R192, desc[UR4][R108.64] ;  /* 0x000000046cc07981 */ /* 0x000364000c1e1900 */
[----:B------:R-:W-:-:S04]  /*0d00*/  IMAD.WIDE.U32 R112, R113, 0x4, R170 ;  /* 0x0000000471707825 */ /* 0x000fc800078e00aa */
[----:B------:R-:W-:Y:S01]  /*0d10*/  IMAD.WIDE.U32 R170, R191, 0x4, R170 ;  /* 0x00000004bfaa7825 */ /* 0x000fe200078e00aa */
[----:B------:R1:W5:Y:S04]  /*0d20*/  LDG.E R190, desc[UR4][R112.64] ;  /* 0x0000000470be7981 */ /* 0x000368000c1e1900 */
[----:B------:R1:W5:Y:S04]  /*0d30*/  LDG.E R191, desc[UR4][R110.64] ;  /* 0x000000046ebf7981 */ /* 0x000368000c1e1900 */
[----:B------:R1:W5:Y:S01]  /*0d40*/  LDG.E R170, desc[UR4][R170.64] ;  /* 0x00000004aaaa7981 */ /* 0x000362000c1e1900 */
[----:B------:R-:W-:Y:S01]  /*0d50*/  IMAD.MOV.U32 R200, RZ, RZ, RZ ;  /* 0x000000ffffc87224 */ /* 0x000fe200078e00ff */
[----:B0-----:R-:W-:Y:S01]  /*0d60*/  MOV R169, RZ ;  /* 0x000000ff00a97202 */ /* 0x001fe20000000f00 */
[----:B------:R-:W-:Y:S06]  /*0d70*/  BRA `(.L_x_1208) ;  /* 0x00000010005c7947 */ /* 0x000fec0003800000 */
.L_x_1207:
[----:B------:R-:W0:Y:S01]  /*0d80*/  LDC.64 R108, c[0x0][0x2b8] ;  /* 0x0000ae00ff6c7b82 */ /* 0x000e220000000a00 */
[----:B------:R-:W-:-:S05]  /*0d90*/  IADD3 R110, R110, -0x1, RZ ;  /* 0xffffffff6e6e7810 */ /* 0x000fca0007ffe0ff */
[----:B------:R-:W-:Y:S02]  /*0da0*/  IMAD R110, R110, R199, RZ ;  /* 0x000000c76e6e7224 */ /* 0x000fe400078e02ff */
[----:B------:R-:W1:Y:S03]  /*0db0*/  LDC.64 R126, c[0x0][0x238] ;  /* 0x00008e00ff7e7b82 */ /* 0x000e660000000a00 */
[----:B------:R-:W-:-:S04]  /*0dc0*/  SHF.R.S32.HI R3, RZ, 0x1f, R110 ;  /* 0x0000001fff037819 */ /* 0x000fc8000001146e */
[----:B------:R-:W-:Y:S01]  /*0dd0*/  LEA.HI R110, R3, R110, RZ, 0x2 ;  /* 0x0000006e036e7211 */ /* 0x000fe200078f10ff */
[----:B------:R-:W2:Y:S03]  /*0de0*/  LDC.64 R128, c[0x0][0x250] ;  /* 0x00009400ff807b82 */ /* 0x000ea60000000a00 */
[----:B------:R-:W-:Y:S02]  /*0df0*/  LEA.HI.SX32 R3, R110, R197, 0x1e ;  /* 0x000000c56e037211 */ /* 0x000fe400078ff2ff */
[----:B------:R-:W-:Y:S02]  /*0e00*/  IADD3 R47, R46, 0x200, RZ ;  /* 0x000002002e2f7810 */ /* 0x000fe40007ffe0ff */
[C---:B------:R-:W-:Y:S01]  /*0e10*/  IADD3 R125, R3.reuse, 0x100, RZ ;  /* 0x00000100037d7810 */ /* 0x040fe20007ffe0ff */
[--C-:B0-----:R-:W-:Y:S01]  /*0e20*/  IMAD.WIDE.U32 R116, R3, 0x8, R108.reuse ;  /* 0x0000000803747825 */ /* 0x101fe200078e006c */
[----:B-----5:R-:W-:Y:S01]  /*0e30*/  ISETP.GE.AND P3, PT, R198, 0x1, PT ;  /* 0x00000001c600780c */ /* 0x020fe20003f66270 */
[----:B------:R-:W0:Y:S02]  /*0e40*/  LDC.64 R130, c[0x0][0x240] ;  /* 0x00009000ff827b82 */ /* 0x000e240000000a00 */
[----:B------:R-:W-:-:S02]  /*0e50*/  IMAD.WIDE.U32 R124, R125, 0x8, R108 ;  /* 0x000000087d7c7825 */ /* 0x000fc400078e006c */
[----:B------:R-:W3:Y:S02]  /*0e60*/  LDG.E.64 R116, desc[UR4][R116.64] ;  /* 0x0000000474747981 */ /* 0x000ee4000c1e1b00 */
[----:B-1----:R-:W-:-:S04]  /*0e70*/  IMAD.WIDE.U32 R120, R193, 0x8, R126 ;  /* 0x00000008c1787825 */ /* 0x002fc800078e007e */
[----:B------:R-:W-:-:S04]  /*0e80*/  IMAD.WIDE.U32 R122, R189, 0x8, R126 ;  /* 0x00000008bd7a7825 */ /* 0x000fc800078e007e */
[----:B--2---:R-:W-:Y:S01]  /*0e90*/  IMAD.WIDE R132, R2, 0x4, R128 ;  /* 0x0000000402847825 */ /* 0x004fe200078e0280 */
[----:B------:R-:W2:Y:S03]  /*0ea0*/  LDG.E.64 R120, desc[UR4][R120.64] ;  /* 0x0000000478787981 */ /* 0x000ea6000c1e1b00 */
[--C-:B------:R-:W-:Y:S01]  /*0eb0*/  IMAD.WIDE.U32 R128, R47, 0x8, R126.reuse ;  /* 0x000000082f807825 */ /* 0x100fe200078e007e */
[----:B------:R-:W4:Y:S03]  /*0ec0*/  LDG.E R149, desc[UR4][R132.64] ;  /* 0x0000000484957981 */ /* 0x000f26000c1e1900 */
[--C-:B------:R-:W-:Y:S01]  /*0ed0*/  IMAD.WIDE.U32 R134, R185, 0x8, R126.reuse ;  /* 0x00000008b9867825 */ /* 0x100fe200078e007e */
[----:B------:R-:W-:Y:S01]  /*0ee0*/  IADD3 R111, R3, 0x180, RZ ;  /* 0x00000180036f7810 */ /* 0x000fe20007ffe0ff */
[----:B------:R-:W4:Y:S02]  /*0ef0*/  LDG.E.64 R122, desc[UR4][R122.64] ;  /* 0x000000047a7a7981 */ /* 0x000f24000c1e1b00 */
[----:B------:R-:W-:-:S02]  /*0f00*/  IMAD.WIDE.U32 R118, R46, 0x8, R126 ;  /* 0x000000082e767825 */ /* 0x000fc400078e007e */
[----:B------:R-:W4:Y:S02]  /*0f10*/  LDG.E.64 R124, desc[UR4][R124.64] ;  /* 0x000000047c7c7981 */ /* 0x000f24000c1e1b00 */
[C---:B------:R-:W-:Y:S02]  /*0f20*/  VIADD R113, R3.reuse, 0x80 ;  /* 0x0000008003717836 */ /* 0x040fe40000000000 */
[----:B------:R-:W-:Y:S01]  /*0f30*/  VIADD R3, R3, 0x200 ;  /* 0x0000020003037836 */ /* 0x000fe20000000000 */
[----:B------:R1:W4:Y:S01]  /*0f40*/  LDG.E.64 R126, desc[UR4][R134.64] ;  /* 0x00000004867e7981 */ /* 0x000322000c1e1b00 */
[----:B------:R-:W-:-:S03]  /*0f50*/  IMAD.WIDE.U32 R112, R113, 0x8, R108 ;  /* 0x0000000871707825 */ /* 0x000fc600078e006c */
[----:B------:R-:W4:Y:S01]  /*0f60*/  LDG.E.64 R128, desc[UR4][R128.64] ;  /* 0x0000000480807981 */ /* 0x000f22000c1e1b00 */
[----:B------:R-:W-:-:S03]  /*0f70*/  IMAD.WIDE.U32 R110, R111, 0x8, R108 ;  /* 0x000000086f6e7825 */ /* 0x000fc600078e006c */
[----:B------:R-:W4:Y:S01]  /*0f80*/  LDG.E.64 R118, desc[UR4][R118.64] ;  /* 0x0000000476767981 */ /* 0x000f22000c1e1b00 */
[----:B------:R-:W-:-:S03]  /*0f90*/  IMAD.WIDE.U32 R108, R3, 0x8, R108 ;  /* 0x00000008036c7825 */ /* 0x000fc600078e006c */
[----:B------:R-:W4:Y:S04]  /*0fa0*/  LDG.E.64 R112, desc[UR4][R112.64] ;  /* 0x0000000470707981 */ /* 0x000f28000c1e1b00 */
[----:B------:R-:W4:Y:S04]  /*0fb0*/  LDG.E.64 R110, desc[UR4][R110.64] ;  /* 0x000000046e6e7981 */ /* 0x000f28000c1e1b00 */
[----:B------:R-:W4:Y:S01]  /*0fc0*/  LDG.E.64 R108, desc[UR4][R108.64] ;  /* 0x000000046c6c7981 */ /* 0x000f22000c1e1b00 */
[----:B------:R-:W-:Y:S01]  /*0fd0*/  @P3 VIADD R136, R198, 0xffffffff ;  /* 0xffffffffc6883836 */ /* 0x000fe20000000000 */
[----:B------:R-:W-:-:S03]  /*0fe0*/  MOV R194, UR16 ;  /* 0x0000001000c27c02 */ /* 0x000fc60008000f00 */
[----:B------:R-:W-:Y:S01]  /*0ff0*/  @P3 IMAD R136, R136, R199, RZ ;  /* 0x000000c788883224 */ /* 0x000fe200078e02ff */
[----:B------:R-:W-:Y:S02]  /*1000*/  MOV R195, UR17 ;  /* 0x0000001100c37c02 */ /* 0x000fe40008000f00 */
[----:B------:R-:W-:Y:S02]  /*1010*/  ISETP.NE.U32.AND P0, PT, R194, RZ, PT ;  /* 0x000000ffc200720c */ /* 0x000fe40003f05070 */
[----:B------:R-:W-:Y:S01]  /*1020*/  @P3 SHF.R.S32.HI R3, RZ, 0x1f, R136 ;  /* 0x0000001fff033819 */ /* 0x000fe20000011488 */
[----:B------:R-:W-:Y:S01]  /*1030*/  HFMA2.MMA R169, -RZ, RZ, 0, 0 ;  /* 0x00000000ffa97435 */ /* 0x000fe200000001ff */
[----:B------:R-:W-:Y:S02]  /*1040*/  ISETP.NE.AND.EX P0, PT, R195, RZ, PT, P0 ;  /* 0x000000ffc300720c */ /* 0x000fe40003f05300 */
[----:B------:R-:W-:-:S04]  /*1050*/  @P3 LEA.HI R136, R3, R136, RZ, 0x2 ;  /* 0x0000008803883211 */ /* 0x000fc800078f10ff */
[----:B------:R-:W-:-:S04]  /*1060*/  @P3 LEA.HI.SX32 R169, R136, R197, 0x1e ;  /* 0x000000c588a93211 */ /* 0x000fc800078ff2ff */
[C---:B-1----:R-:W-:Y:S01]  /*1070*/  IADD3 R135, R169.reuse, 0x100, RZ ;  /* 0x00000100a9877810 */ /* 0x042fe20007ffe0ff */
[----:B------:R-:W-:Y:S02]  /*1080*/  VIADD R133, R169, 0x80 ;  /* 0x00000080a9857836 */ /* 0x000fe40000000000 */
[----:B------:R-:W-:Y:S01]  /*1090*/  @P0 IMAD.WIDE.U32 R160, R47, 0x8, R160 ;  /* 0x000000082fa00825 */ /* 0x000fe200078e00a0 */
[----:B------:R-:W-:Y:S01]  /*10a0*/  IADD3 R137, R169, 0x180, RZ ;  /* 0x00000180a9897810 */ /* 0x000fe20007ffe0ff */
[----:B------:R-:W5:Y:S02]  /*10b0*/  @P0 LDG.E.64 R150, desc[UR4][R114.64] ;  /* 0x0000000472960981 */ /* 0x000f64000c1e1b00 */
[--C-:B0-----:R-:W-:Y:S02]  /*10c0*/  IMAD.WIDE.U32 R132, R133, 0x4, R130.reuse ;  /* 0x0000000485847825 */ /* 0x101fe400078e0082 */
[----:B------:R-:W5:Y:S02]  /*10d0*/  @P0 LDG.E.64 R152, desc[UR4][R166.64] ;  /* 0x00000004a6980981 */ /* 0x000f64000c1e1b00 */
[----:B------:R-:W-:-:S02]  /*10e0*/  IMAD.WIDE.U32 R134, R135, 0x4, R130 ;  /* 0x0000000487867825 */ /* 0x000fc400078e0082 */
[----:B------:R-:W5:Y:S02]  /*10f0*/  @P0 LDG.E.64 R154, desc[UR4][R164.64] ;  /* 0x00000004a49a0981 */ /* 0x000f64000c1e1b00 */
[C---:B------:R-:W-:Y:S02]  /*1100*/  VIADD R3, R169.reuse, 0x200 ;  /* 0x00000200a9037836 */ /* 0x040fe40000000000 */
[----:B------:R-:W5:Y:S01]  /*1110*/  @P0 LDG.E.64 R156, desc[UR4][R162.64] ;  /* 0x00000004a29c0981 */ /* 0x000f62000c1e1b00 */
[----:B------:R-:W-:-:S03]  /*1120*/  IMAD.WIDE.U32 R168, R169, 0x4, R130 ;  /* 0x00000004a9a87825 */ /* 0x000fc600078e0082 */
[----:B------:R-:W5:Y:S01]  /*1130*/  @P0 LDG.E.64 R158, desc[UR4][R160.64] ;  /* 0x00000004a09e0981 */ /* 0x000f62000c1e1b00 */
[----:B------:R-:W-:Y:S01]  /*1140*/  ISETP.NE.AND P0, PT, R24, RZ, PT ;  /* 0x000000ff1800720c */ /* 0x000fe20003f05270 */
[--C-:B------:R-:W-:Y:S02]  /*1150*/  IMAD.WIDE.U32 R136, R137, 0x4, R130.reuse ;  /* 0x0000000489887825 */ /* 0x100fe400078e0082 */
[----:B------:R0:W5:Y:S02]  /*1160*/  LDG.E R192, desc[UR4][R132.64] ;  /* 0x0000000484c07981 */ /* 0x000164000c1e1900 */
[----:B------:R-:W-:Y:S02]  /*1170*/  IMAD.WIDE.U32 R130, R3, 0x4, R130 ;  /* 0x0000000403827825 */ /* 0x000fe400078e0082 */
[----:B------:R1:W5:Y:S04]  /*1180*/  LDG.E R191, desc[UR4][R134.64] ;  /* 0x0000000486bf7981 */ /* 0x000368000c1e1900 */
[----:B------:R4:W5:Y:S04]  /*1190*/  LDG.E R190, desc[UR4][R136.64] ;  /* 0x0000000488be7981 */ /* 0x000968000c1e1900 */
[----:B------:R4:W5:Y:S04]  /*11a0*/  LDG.E R170, desc[UR4][R130.64] ;  /* 0x0000000482aa7981 */ /* 0x000968000c1e1900 */
[----:B------:R4:W5:Y:S01]  /*11b0*/  LDG.E R168, desc[UR4][R168.64] ;  /* 0x00000004a8a87981 */ /* 0x000962000c1e1900 */
[----:B---3--:R-:W-:-:S02]  /*11c0*/  SHF.R.U64 R145, R116, 0x10, R117 ;  /* 0x0000001074917819 */ /* 0x008fc40000001275 */
[----:B0-----:R-:W-:Y:S02]  /*11d0*/  MOV R133, R117 ;  /* 0x0000007500857202 */ /* 0x001fe40000000f00 */
[----:B-1----:R-:W-:Y:S02]  /*11e0*/  SHF.R.U32.HI R134, RZ, 0x10, R117 ;  /* 0x00000010ff867819 */ /* 0x002fe40000011675 */
[----:B------:R-:W-:Y:S02]  /*11f0*/  MOV R146, R116 ;  /* 0x0000007400927202 */ /* 0x000fe40000000f00 */
[--C-:B--2---:R-:W-:Y:S02]  /*1200*/  SHF.R.U64 R117, R120, 0x10, R121.reuse ;  /* 0x0000001078757819 */ /* 0x104fe40000001279 */
[----:B------:R-:W-:Y:S02]  /*1210*/  SHF.R.U32.HI R132, RZ, 0x10, R121 ;  /* 0x00000010ff847819 */ /* 0x000fe40000011679 */
[----:B------:R-:W-:-:S02]  /*1220*/  SHF.L.U32 R121, R121, 0x10, RZ ;  /* 0x0000001079797819 */ /* 0x000fc400000006ff */
[----:B----4-:R-:W-:Y:S02]  /*1230*/  FSEL R204, R149, RZ, !P0 ;  /* 0x000000ff95cc7208 */ /* 0x010fe40004000000 */
[--C-:B------:R-:W-:Y:S02]  /*1240*/  SHF.R.U64 R148, R122, 0x10, R123.reuse ;  /* 0x000000107a947819 */ /* 0x100fe4000000127b */
[----:B------:R-:W-:Y:S02]  /*1250*/  SHF.R.U32.HI R147, RZ, 0x10, R123 ;  /* 0x00000010ff937819 */ /* 0x000fe4000001167b */
[--C-:B------:R-:W-:Y:S01]  /*1260*/  SHF.R.U64 R139, R124, 0x10, R125.reuse ;  /* 0x000000107c8b7819 */ /* 0x100fe2000000127d */
[--C-:B------:R-:W-:Y:S01]  /*1270*/  IMAD.MOV.U32 R115, RZ, RZ, R125.reuse ;  /* 0x000000ffff737224 */ /* 0x100fe200078e007d */
[----:B------:R-:W-:Y:S02]  /*1280*/  SHF.R.U32.HI R138, RZ, 0x10, R125 ;  /* 0x00000010ff8a7819 */ /* 0x000fe4000001167d */
[----:B------:R-:W-:-:S02]  /*1290*/  SHF.L.U32 R123, R123, 0x10, RZ ;  /* 0x000000107b7b7819 */ /* 0x000fc400000006ff */
[--C-:B------:R-:W-:Y:S02]  /*12a0*/  SHF.R.U64 R125, R126, 0x10, R127.reuse ;  /* 0x000000107e7d7819 */ /* 0x100fe4000000127f */
[----:B------:R-:W-:Y:S01]  /*12b0*/  SHF.R.U32.HI R136, RZ, 0x10, R127 ;  /* 0x00000010ff887819 */ /* 0x000fe2000001167f */
[----:B------:R-:W-:Y:S01]  /*12c0*/  IMAD.U32 R127, R127, 0x10000, RZ ;  /* 0x000100007f7f7824 */ /* 0x000fe200078e00ff */
[C---:B------:R-:W-:Y:S02]  /*12d0*/  SHF.R.U64 R135, R128.reuse, 0x10, R129 ;  /* 0x0000001080877819 */ /* 0x040fe40000001281 */
[----:B------:R-:W-:Y:S01]  /*12e0*/  SHF.L.U32 R130, R128, 0x10, RZ ;  /* 0x0000001080827819 */ /* 0x000fe200000006ff */
[----:B------:R-:W-:Y:S01]  /*12f0*/  FADD.FTZ R128, -R204, R121 ;  /* 0x00000079cc807221 */ /* 0x000fe20000010100 */
[----:B------:R-:W-:Y:S02]  /*1300*/  SHF.L.U32 R116, R120, 0x10, RZ ;  /* 0x0000001078747819 */ /* 0x000fe400000006ff */
[----:B------:R-:W-:-:S02]  /*1310*/  SHF.L.U32 R121, R148, 0x10, RZ ;  /* 0x0000001094797819 */ /* 0x000fc400000006ff */
[--C-:B------:R-:W-:Y:S02]  /*1320*/  SHF.R.U64 R3, R118, 0x10, R119.reuse ;  /* 0x0000001076037819 */ /* 0x100fe40000001277 */
[----:B------:R-:W-:Y:S02]  /*1330*/  SHF.R.U32.HI R47, RZ, 0x10, R119 ;  /* 0x00000010ff2f7819 */ /* 0x000fe40000011677 */
[----:B------:R-:W-:Y:S01]  /*1340*/  SHF.L.U32 R126, R126, 0x10, RZ ;  /* 0x000000107e7e7819 */ /* 0x000fe200000006ff */
[----:B------:R-:W-:Y:S01]  /*1350*/  IMAD.U32 R119, R119, 0x10000, RZ ;  /* 0x0001000077777824 */ /* 0x000fe200078e00ff */
[----:B------:R-:W-:Y:S01]  /*1360*/  SHF.L.U32 R117, R117, 0x10, RZ ;  /* 0x0000001075757819 */ /* 0x000fe200000006ff */
[C---:B------:R-:W-:Y:S01]  /*1370*/  FADD.FTZ R148, -R204.reuse, R123 ;  /* 0x0000007bcc947221 */ /* 0x040fe20000010100 */
[----:B------:R-:W-:Y:S01]  /*1380*/  MOV R140, R124 ;  /* 0x0000007c008c7202 */ /* 0x000fe20000000f00 */
[----:B------:R-:W-:Y:S01]  /*1390*/  FADD.FTZ R166, -R204, R127 ;  /* 0x0000007fcca67221 */ /* 0x000fe20000010100 */
[----:B------:R-:W-:Y:S01]  /*13a0*/  SHF.L.U32 R118, R118, 0x10, RZ ;  /* 0x0000001076767819 */ /* 0x000fe200000006ff */
[----:B------:R-:W-:Y:S01]  /*13b0*/  FADD.FTZ R124, -R204, R116 ;  /* 0x00000074cc7c7221 */ /* 0x000fe20000010100 */
[----:B------:R-:W-:Y:S01]  /*13c0*/  SHF.R.U32.HI R176, RZ, 0x10, R129 ;  /* 0x00000010ffb07819 */ /* 0x000fe20000011681 */
[----:B------:R-:W-:Y:S01]  /*13d0*/  IMAD.U32 R122, R122, 0x10000, RZ ;  /* 0x000100007a7a7824 */ /* 0x000fe200078e00ff */
[----:B------:R-:W-:-:S02]  /*13e0*/  SHF.L.U32 R131, R129, 0x10, RZ ;  /* 0x0000001081837819 */ /* 0x000fc400000006ff */
[----:B------:R-:W-:Y:S02]  /*13f0*/  SHF.L.U32 R123, R147, 0x10, RZ ;  /* 0x00000010937b7819 */ /* 0x000fe400000006ff */
[----:B------:R-:W-:Y:S01]  /*1400*/  SHF.L.U32 R127, R136, 0x10, RZ ;  /* 0x00000010887f7819 */ /* 0x000fe200000006ff */
[----:B------:R-:W-:Y:S01]  /*1410*/  FADD.FTZ R136, -R204, R121 ;  /* 0x00000079cc887221 */ /* 0x000fe20000010100 */
[----:B------:R-:W-:Y:S01]  /*1420*/  SHF.L.U32 R47, R47, 0x10, RZ ;  /* 0x000000102f2f7819 */ /* 0x000fe200000006ff */
[----:B------:R-:W-:Y:S01]  /*1430*/  IMAD.MOV.U32 R144, RZ, RZ, R112 ;  /* 0x000000ffff907224 */ /* 0x000fe200078e0070 */
[----:B------:R-:W-:Y:S01]  /*1440*/  SHF.L.U32 R129, R135, 0x10, RZ ;  /* 0x0000001087817819 */ /* 0x000fe200000006ff */
[----:B------:R-:W-:Y:S01]  /*1450*/  IMAD.U32 R3, R3, 0x10000, RZ ;  /* 0x0001000003037824 */ /* 0x000fe200078e00ff */
[----:B------:R-:W-:Y:S01]  /*1460*/  SHF.R.U64 R143, R112, 0x10, R113 ;  /* 0x00000010708f7819 */ /* 0x000fe20000001271 */
[C---:B------:R-:W-:Y:S01]  /*1470*/  FADD.FTZ R162, -R204.reuse, R126 ;  /* 0x0000007ecca27221 */ /* 0x040fe20000010100 */
[----:B------:R-:W-:Y:S01]  /*1480*/  MOV R141, R113 ;  /* 0x00000071008d7202 */ /* 0x000fe20000000f00 */
[C---:B------:R-:W-:Y:S01]  /*1490*/  FADD.FTZ R120, -R204.reuse, R119 ;  /* 0x00000077cc787221 */ /* 0x040fe20000010100 */
[----:B------:R-:W-:Y:S01]  /*14a0*/  SHF.R.U32.HI R142, RZ, 0x10, R113 ;  /* 0x00000010ff8e7819 */ /* 0x000fe20000011671 */
[----:B------:R-:W-:Y:S01]  /*14b0*/  FADD.FTZ R126, -R204, R117 ;  /* 0x00000075cc7e7221 */ /* 0x000fe20000010100 */
[----:B------:R-:W-:Y:S01]  /*14c0*/  SHF.L.U32 R135, R146, 0x10, RZ ;  /* 0x0000001092877819 */ /* 0x000fe200000006ff */
[----:B------:R-:W-:Y:S01]  /*14d0*/  FADD.FTZ R118, -R204, R118 ;  /* 0x00000076cc767221 */ /* 0x000fe20000010100 */
[--C-:B------:R-:W-:Y:S01]  /*14e0*/  SHF.R.U64 R113, R110, 0x10, R111.reuse ;  /* 0x000000106e717819 */ /* 0x100fe2000000126f */
[----:B------:R-:W-:Y:S01]  /*14f0*/  IMAD.U32 R119, R132, 0x10000, RZ ;  /* 0x0001000084777824 */ /* 0x000fe200078e00ff */
[----:B------:R-:W-:Y:S01]  /*1500*/  MOV R112, R111 ;  /* 0x0000006f00707202 */ /* 0x000fe20000000f00 */
[C---:B------:R-:W-:Y:S01]  /*1510*/  FMUL.FTZ R117, R45.reuse, R124 ;  /* 0x0000007c2d757220 */ /* 0x040fe20000410000 */
[----:B------:R-:W-:Y:S01]  /*1520*/  SHF.R.U32.HI R114, RZ, 0x10, R111 ;  /* 0x00000010ff727819 */ /* 0x000fe2000001166f */
[----:B------:R-:W-:Y:S01]  /*1530*/  IMAD.MOV.U32 R111, RZ, RZ, R108 ;  /* 0x000000ffff6f7224 */ /* 0x000fe200078e006c */
[----:B------:R-:W-:Y:S01]  /*1540*/  MOV R137, R110 ;  /* 0x0000006e00897202 */ /* 0x000fe20000000f00 */
[----:B------:R-:W-:Y:S01]  /*1550*/  FADD.FTZ R132, -R204, R122 ;  /* 0x0000007acc847221 */ /* 0x000fe20000010100 */
[----:B------:R-:W-:Y:S01]  /*1560*/  SHF.R.U64 R108, R108, 0x10, R109 ;  /* 0x000000106c6c7819 */ /* 0x000fe2000000126d */
[C---:B------:R-:W-:Y:S01]  /*1570*/  FADD.FTZ R160, -R204.reuse, R123 ;  /* 0x0000007bcca07221 */ /* 0x040fe20000010100 */
[----:B------:R-:W-:Y:S01]  /*1580*/  FMUL.FTZ R124, R45, R136 ;  /* 0x000000882d7c7220 */ /* 0x000fe20000410000 */
[----:B------:R-:W-:Y:S01]  /*1590*/  MOV R110, R109 ;  /* 0x0000006d006e7202 */ /* 0x000fe20000000f00 */
[C---:B------:R-:W-:Y:S01]  /*15a0*/  FADD.FTZ R116, -R204.reuse, R3 ;  /* 0x00000003cc747221 */ /* 0x040fe20000010100 */
[----:B------:R-:W-:Y:S01]  /*15b0*/  FADD.FTZ R122, -R204, R47 ;  /* 0x0000002fcc7a7221 */ /* 0x000fe20000010100 */
[----:B------:R-:W-:Y:S01]  /*15c0*/  SHF.L.U32 R136, R145, 0x10, RZ ;  /* 0x0000001091887819 */ /* 0x000fe200000006ff */
[C---:B------:R-:W-:Y:S01]  /*15d0*/  FMUL.FTZ R47, R45.reuse, R120 ;  /* 0x000000782d2f7220 */ /* 0x040fe20000410000 */
[----:B------:R-:W-:Y:S01]  /*15e0*/  SHF.L.U32 R146, R134, 0x10, RZ ;  /* 0x0000001086927819 */ /* 0x000fe200000006ff */
[----:B------:R-:W-:Y:S01]  /*15f0*/  FMUL.FTZ R134, R4, R135 ;  /* 0x0000008704867220 */ /* 0x000fe20000410000 */
[----:B------:R-:W-:Y:S01]  /*1600*/  SHF.R.U32.HI R109, RZ, 0x10, R109 ;  /* 0x00000010ff6d7819 */ /* 0x000fe2000001166d */
[C---:B------:R-:W-:Y:S01]  /*1610*/  FMUL.FTZ R3, R45.reuse, R118 ;  /* 0x000000762d037220 */ /* 0x040fe20000410000 */
[C---:B------:R-:W-:Y:S01]  /*1620*/  FMUL.FTZ R120, R45.reuse, R126 ;  /* 0x0000007e2d787220 */ /* 0x040fe20000410000 */
[C---:B------:R-:W-:Y:S01]  /*1630*/  FMUL.FTZ R126, R45.reuse, R160 ;  /* 0x000000a02d7e7220 */ /* 0x040fe20000410000 */
[----:B------:R-:W-:Y:S01]  /*1640*/  FMUL.FTZ R116, R45, R116 ;  /* 0x000000742d747220 */ /* 0x000fe20000410000 */
[----:B------:R-:W-:-:S02]  /*1650*/  IMAD.U32 R145, R133, 0x10000, RZ ;  /* 0x0001000085917824 */ /* 0x000fc400078e00ff */
[----:B------:R-:W-:Y:S01]  /*1660*/  FMUL.FTZ R133, R25, R136 ;  /* 0x0000008819857220 */ /* 0x000fe20000410000 */
[----:B------:R-:W-:Y:S01]  /*1670*/  IMAD.U32 R160, R108, 0x10000, RZ ;  /* 0x000100006ca07824 */ /* 0x000fe200078e00ff */
[----:B------:R-:W-:Y:S01]  /*1680*/  SHF.L.U32 R161, R109, 0x10, RZ ;  /* 0x000000106da17819 */ /* 0x000fe200000006ff */
[----:B------:R-:W-:Y:S01]  /*1690*/  FADD.FTZ R108, RZ, R134 ;  /* 0x00000086ff6c7221 */ /* 0x000fe20000010000 */
[----:B------:R-:W-:Y:S01]  /*16a0*/  FMUL.FTZ R123, R45, R148 ;  /* 0x000000942d7b7220 */ /* 0x000fe20000410000 */
[----:B------:R-:W-:Y:S01]  /*16b0*/  FFMA.FTZ R109, R3, R134, RZ ;  /* 0x00000086036d7223 */ /* 0x000fe200000100ff */
[----:B------:R-:W-:Y:S01]  /*16c0*/  FADD.FTZ R174, -R204, R130 ;  /* 0x00000082ccae7221 */ /* 0x000fe20000010100 */
[----:B------:R-:W-:Y:S01]  /*16d0*/  SHF.L.U32 R148, R113, 0x10, RZ ;  /* 0x0000001071947819 */ /* 0x000fe200000006ff */
[----:B------:R-:W-:Y:S01]  /*16e0*/  FADD.FTZ R93, R93, R136 ;  /* 0x000000885d5d7221 */ /* 0x000fe20000010000 */
[----:B------:R-:W-:Y:S01]  /*16f0*/  FFMA.FTZ R49, R116, R136, R49 ;  /* 0x0000008874317223 */ /* 0x000fe20000010031 */
[----:B------:R-:W-:Y:S01]  /*1700*/  SHF.L.U32 R113, R111, 0x10, RZ ;  /* 0x000000106f717819 */ /* 0x000fe200000006ff */
[----:B------:R-:W-:Y:S01]  /*1710*/  FMUL.FTZ R136, R5, R145 ;  /* 0x0000009105887220 */ /* 0x000fe20000410000 */
[----:B------:R-:W-:Y:S01]  /*1720*/  FADD.FTZ R111, R108, R133 ;  /* 0x000000856c6f7221 */ /* 0x000fe20000010000 */
[----:B------:R-:W-:Y:S01]  /*1730*/  FADD.FTZ R200, -R204, R129 ;  /* 0x00000081ccc87221 */ /* 0x000fe20000010100 */
[----:B------:R-:W-:Y:S01]  /*1740*/  FFMA.FTZ R108, R116, R133, R109 ;  /* 0x00000085746c7223 */ /* 0x000fe2000001006d */
[----:B------:R-:W-:Y:S01]  /*1750*/  FMUL.FTZ R129, R45, R174 ;  /* 0x000000ae2d817220 */ /* 0x000fe20000410000 */
[----:B------:R-:W-:Y:S01]  /*1760*/  FADD.FTZ R94, R94, R145 ;  /* 0x000000915e5e7221 */ /* 0x000fe20000010000 */
[----:B------:R-:W-:Y:S01]  /*1770*/  FFMA.FTZ R50, R47, R145, R50 ;  /* 0x000000912f327223 */ /* 0x000fe20000010032 */
[----:B------:R-:W-:Y:S01]  /*1780*/  FADD.FTZ R92, R92, R135 ;  /* 0x000000875c5c7221 */ /* 0x000fe20000010000 */
[----:B------:R-:W-:Y:S01]  /*1790*/  FFMA.FTZ R48, R3, R135, R48 ;  /* 0x0000008703307223 */ /* 0x000fe20000010030 */
[----:B------:R-:W-:Y:S01]  /*17a0*/  SHF.L.U32 R145, R144, 0x10, RZ ;  /* 0x0000001090917819 */ /* 0x000fe200000006ff */
[----:B------:R-:W-:Y:S01]  /*17b0*/  FMUL.FTZ R135, R26, R146 ;  /* 0x000000921a877220 */ /* 0x000fe20000410000 */
[----:B------:R-:W-:Y:S01]  /*17c0*/  SHF.L.U32 R174, R110, 0x10, RZ ;  /* 0x000000106eae7819 */ /* 0x000fe200000006ff */
[----:B------:R-:W-:Y:S01]  /*17d0*/  FADD.FTZ R110, R111, R136 ;  /* 0x000000886f6e7221 */ /* 0x000fe20000010000 */
[----:B------:R-:W-:Y:S01]  /*17e0*/  FMUL.FTZ R118, R45, R122 ;  /* 0x0000007a2d767220 */ /* 0x000fe20000410000 */
[----:B------:R-:W-:Y:S01]  /*17f0*/  FFMA.FTZ R109, R47, R136, R108 ;  /* 0x000000882f6d7223 */ /* 0x000fe2000001006c */
[----:B------:R-:W-:-:S02]  /*1800*/  IMAD.U32 R147, R138, 0x10000, RZ ;  /* 0x000100008a937824 */ /* 0x000fc400078e00ff */
[----:B------:R-:W-:Y:S01]  /*1810*/  FMUL.FTZ R138, R6, R145 ;  /* 0x00000091068a7220 */ /* 0x000fe20000410000 */
[----:B------:R-:W-:Y:S02]  /*1820*/  IMAD.U32 R144, R143, 0x10000, RZ ;  /* 0x000100008f907824 */ /* 0x000fe400078e00ff */
[----:B------:R-:W-:Y:S01]  /*1830*/  FADD.FTZ R111, R110, R135 ;  /* 0x000000876e6f7221 */ /* 0x000fe20000010000 */
[----:B------:R-:W-:Y:S01]  /*1840*/  FFMA.FTZ R110, R118, R135, R109 ;  /* 0x00000087766e7223 */ /* 0x000fe2000001006d */
[----:B------:R-:W-:Y:S02]  /*1850*/  SHF.L.U32 R141, R141, 0x10, RZ ;  /* 0x000000108d8d7819 */ /* 0x000fe400000006ff */
[----:B------:R-:W-:Y:S01]  /*1860*/  SHF.L.U32 R149, R137, 0x10, RZ ;  /* 0x0000001089957819 */ /* 0x000fe200000006ff */
[----:B------:R-:W-:Y:S01]  /*1870*/  FMUL.FTZ R137, R27, R144 ;  /* 0x000000901b897220 */ /* 0x000fe20000410000 */
[----:B------:R-:W-:Y:S01]  /*1880*/  FADD.FTZ R108, R111, R138 ;  /* 0x0000008a6f6c7221 */ /* 0x000fe20000010000 */
[----:B------:R-:W-:Y:S01]  /*1890*/  FFMA.FTZ R109, R117, R138, R110 ;  /* 0x0000008a756d7223 */ /* 0x000fe2000001006e */
[----:B------:R-:W-:Y:S01]  /*18a0*/  FADD.FTZ R130, -R204, R119 ;  /* 0x00000077cc827221 */ /* 0x000fe20000010100 */
        /* <DEDUP_REMOVED lines=19> */
[----:B------:R-:W-:Y:S01]  /*19e0*/  SHF.L.U32 R115, R115, 0x10, RZ ;  /* 0x0000001073737819 */ /* 0x000fe200000006ff */
[----:B------:R-:W-:Y:S01]  /*19f0*/  FADD.FTZ R90, R90, R141 ;  /* 0x0000008d5a5a7221 */ /* 0x000fe20000010000 */
[----:B------:R-:W-:Y:S01]  /*1a00*/  FFMA.FTZ R54, R119, R141, R54 ;  /* 0x0000008d77367223 */ /* 0x000fe20000010036 */
        /* <DEDUP_REMOVED lines=8> */
[----:B------:R-:W-:-:S02]  /*1a90*/  IMAD.U32 R125, R125, 0x10000, RZ ;  /* 0x000100007d7d7824 */ /* 0x000fc400078e00ff */
[----:B------:R-:W-:Y:S01]  /*1aa0*/  FADD.FTZ R84, R84, R143 ;  /* 0x0000008f54547221 */ /* 0x000fe20000010000 */
[----:B------:R-:W-:Y:S01]  /*1ab0*/  FFMA.FTZ R104, R121, R143, R104 ;  /* 0x0000008f79687223 */ /* 0x000fe20000010068 */
[----:B------:R-:W-:Y:S01]  /*1ac0*/  FMUL.FTZ R143, R30, R147 ;  /* 0x000000931e8f7220 */ /* 0x000fe20000410000 */
[----:B------:R-:W-:Y:S01]  /*1ad0*/  FADD.FTZ R110, R111, R144 ;  /* 0x000000906f6e7221 */ /* 0x000fe20000010000 */
[----:B------:R-:W-:Y:S01]  /*1ae0*/  FFMA.FTZ R109, R123, R144, R108 ;  /* 0x000000907b6d7223 */ /* 0x000fe2000001006c */
[----:B------:R-:W-:Y:S01]  /*1af0*/  FADD.FTZ R164, -R204, R125 ;  /* 0x0000007dcca47221 */ /* 0x000fe20000010100 */
[----:B------:R-:W-:Y:S01]  /*1b00*/  FADD.FTZ R85, R85, R146 ;  /* 0x0000009255557221 */ /* 0x000fe20000010000 */
[----:B------:R-:W-:Y:S01]  /*1b10*/  FFMA.FTZ R105, R124, R146, R105 ;  /* 0x000000927c697223 */ /* 0x000fe20000010069 */
[----:B------:R-:W-:Y:S01]  /*1b20*/  FMUL.FTZ R146, R10, R149 ;  /* 0x000000950a927220 */ /* 0x000fe20000410000 */
[----:B------:R-:W-:Y:S01]  /*1b30*/  FADD.FTZ R111, R110, R143 ;  /* 0x0000008f6e6f7221 */ /* 0x000fe20000010000 */
[C---:B------:R-:W-:Y:S01]  /*1b40*/  FMUL.FTZ R125, R45.reuse, R162 ;  /* 0x000000a22d7d7220 */ /* 0x040fe20000410000 */
[----:B------:R-:W-:Y:S01]  /*1b50*/  FFMA.FTZ R110, R126, R143, R109 ;  /* 0x0000008f7e6e7223 */ /* 0x000fe2000001006d */
[----:B------:R-:W-:Y:S01]  /*1b60*/  FMUL.FTZ R128, R45, R164 ;  /* 0x000000a42d807220 */ /* 0x000fe20000410000 */
[----:B------:R-:W-:Y:S01]  /*1b70*/  FADD.FTZ R88, R88, R145 ;  /* 0x0000009158587221 */ /* 0x000fe20000010000 */
[----:B------:R-:W-:Y:S01]  /*1b80*/  FFMA.FTZ R52, R117, R145, R52 ;  /* 0x0000009175347223 */ /* 0x000fe20000010034 */
[----:B------:R-:W-:-:S02]  /*1b90*/  IMAD.U32 R112, R112, 0x10000, RZ ;  /* 0x0001000070707824 */ /* 0x000fc400078e00ff */
[----:B------:R-:W-:Y:S01]  /*1ba0*/  FMUL.FTZ R145, R31, R148 ;  /* 0x000000941f917220 */ /* 0x000fe20000410000 */
[----:B------:R-:W-:Y:S01]  /*1bb0*/  FADD.FTZ R108, R111, R146 ;  /* 0x000000926f6c7221 */ /* 0x000fe20000010000 */
        /* <DEDUP_REMOVED lines=24> */
[----:B------:R-:W-:-:S02]  /*1d40*/  IMAD.U32 R176, R176, 0x10000, RZ ;  /* 0x00010000b0b07824 */ /* 0x000fc400078e00ff */
[----:B------:R-:W-:Y:S01]  /*1d50*/  FMUL.FTZ R132, R45, R200 ;  /* 0x000000c82d847220 */ /* 0x000fe20000410000 */
[----:B------:R-:W-:Y:S01]  /*1d60*/  FFMA.FTZ R109, R129, R172, R110 ;  /* 0x000000ac816d7223 */ /* 0x000fe2000001006e */
[----:B------:R-:W-:Y:S01]  /*1d70*/  FADD.FTZ R78, R78, R174 ;  /* 0x000000ae4e4e7221 */ /* 0x000fe20000010000 */
[-C--:B------:R-:W-:Y:S01]  /*1d80*/  FFMA.FTZ R98, R131, R174.reuse, R98 ;  /* 0x000000ae83627223 */ /* 0x080fe20000010062 */
[----:B------:R-:W-:Y:S01]  /*1d90*/  FADD.FTZ R111, R108, R149 ;  /* 0x000000956c6f7221 */ /* 0x000fe20000010000 */
[----:B------:R-:W-:Y:S01]  /*1da0*/  FADD.FTZ R176, -R204, R176 ;  /* 0x000000b0ccb07221 */ /* 0x000fe20000010100 */
        /* <DEDUP_REMOVED lines=20> */
.L_x_1208:
[----:B------:R-:W-:Y:S05]  /*1ef0*/  BSYNC B0 ;  /* 0x0000000000007941 */ /* 0x000fea0003800000 */
.L_x_1206:
[----:B------:R-:W-:Y:S01]  /*1f00*/  LOP3.LUT P4, RZ, R196, 0xff, RZ, 0xc0, !PT ;  /* 0x000000ffc4ff7812 */ /* 0x000fe2000788c0ff */
[----:B------:R-:W-:Y:S01]  /*1f10*/  UMOV UR6, 0xffffffff ;  /* 0xffffffff00067882 */ /* 0x000fe20000000000 */
[----:B-1----:R-:W-:Y:S02]  /*1f20*/  SHF.R.U32.HI R110, RZ, 0x5, R0 ;  /* 0x00000005ff6e7819 */ /* 0x002fe40000011600 */
[----:B------:R-:W-:Y:S02]  /*1f30*/  LOP3.LUT P0, RZ, R0, 0x1f, RZ, 0xc0, !PT ;  /* 0x0000001f00ff7812 */ /* 0x000fe4000780c0ff */
[----:B------:R-:W-:-:S07]  /*1f40*/  LOP3.LUT R111, R110, 0x7fffffc, RZ, 0xc0, !PT ;  /* 0x07fffffc6e6f7812 */ /* 0x000fce00078ec0ff */
        /* <DEDUP_REMOVED lines=20> */
.L_x_1344:
[----:B------:R-:W3:Y:S01]  /*2090*/  S2R R113, SR_CgaCtaId ;  /* 0x0000000000717919 */ /* 0x000ee20000008800 */
[----:B------:R-:W-:Y:S01]  /*20a0*/  @!P0 LOP3.LUT R110, R110, 0x3, RZ, 0xc0, !PT ;  /* 0x000000036e6e8812 */ /* 0x000fe200078ec0ff */
[----:B-1----:R-:W-:Y:S01]  /*20b0*/  FADD.FTZ R162, R160, R163 ;  /* 0x000000a3a0a27221 */ /* 0x002fe20000010000 */
[----:B------:R-:W-:Y:S01]  /*20c0*/  MOV R112, 0x400 ;  /* 0x0000040000707802 */ /* 0x000fe20000000f00 */
[----:B--2---:R-:W-:Y:S01]  /*20d0*/  FADD.FTZ R163, R161, R164 ;  /* 0x000000a4a1a37221 */ /* 0x004fe20000010000 */
[----:B------:R-:W0:Y:S01]  /*20e0*/  @P3 LDC.64 R108, c[0x0][0x220] ;  /* 0x00008800ff6c3b82 */ /* 0x000e220000000a00 */
[----:B------:R-:W-:Y:S01]  /*20f0*/  @!P0 IMAD.IADD R110, R111, 0x1, R110 ;  /* 0x000000016f6e8824 */ /* 0x000fe200078e026e */
[----:B------:R-:W-:Y:S01]  /*2100*/  @P3 IADD3 R198, R198, -0x1, RZ ;  /* 0xffffffffc6c63810 */ /* 0x000fe20007ffe0ff */
[----:B------:R-:W-:Y:S05]  /*2110*/  WARPSYNC.ALL ;  /* 0x0000000000007948 */ /* 0x000fea0003800000 */
[----:B------:R-:W-:Y:S01]  /*2120*/  @P3 IMAD R198, R198, R199, RZ ;  /* 0x000000c7c6c63224 */ /* 0x000fe200078e02ff */
[----:B------:R-:W-:-:S04]  /*2130*/  HFMA2.MMA R165, -RZ, RZ, 0, 0 ;  /* 0x00000000ffa57435 */ /* 0x000fc800000001ff */
[----:B------:R-:W-:-:S04]  /*2140*/  @P3 SHF.R.S32.HI R115, RZ, 0x1f, R198 ;  /* 0x0000001fff733819 */ /* 0x000fc800000114c6 */
[----:B------:R-:W-:-:S04]  /*2150*/  @P3 LEA.HI R198, R115, R198, RZ, 0x2 ;  /* 0x000000c673c63211 */ /* 0x000fc800078f10ff */
[----:B------:R-:W-:-:S05]  /*2160*/  @P3 LEA.HI.SX32 R165, R198, R197, 0x1e ;  /* 0x000000c5c6a53211 */ /* 0x000fca00078ff2ff */
[----:B0-----:R-:W-:Y:S01]  /*2170*/  @P3 IMAD.WIDE.U32 R160, R165, 0x8, R108 ;  /* 0x00000008a5a03825 */ /* 0x001fe200078e006c */
[----:B---3--:R-:W-:-:S04]  /*2180*/  LEA R112, R113, R112, 0x18 ;  /* 0x0000007071707211 */ /* 0x008fc800078ec0ff */
[----:B------:R-:W-:-:S05]  /*2190*/  @!P0 LEA R164, R110, R112, 0x3 ;  /* 0x000000706ea48211 */ /* 0x000fca00078e18ff */
[----:B------:R-:W-:Y:S01]  /*21a0*/  @!P0 STS.64 [R164+0x2800], R162 ;  /* 0x002800a2a4008388 */ /* 0x000fe20000000a00 */
[----:B------:R-:W-:Y:S06]  /*21b0*/  BAR.SYNC.DEFER_BLOCKING 0x0 ;  /* 0x0000000000007b1d */ /* 0x000fec0000010000 */
[----:B------:R-:W2:Y:S01]  /*21c0*/  @P3 LDG.E.64 R160, desc[UR4][R160.64] ;  /* 0x00000004a0a03981 */ /* 0x000ea2000c1e1b00 */
[----:B------:R-:W-:Y:S01]  /*21d0*/  LEA R166, R111, R112, 0x3 ;  /* 0x000000706fa67211 */ /* 0x000fe200078e18ff */
[----:B------:R-:W-:Y:S01]  /*21e0*/  BSSY B0, `(.L_x_1210) ;  /* 0x0000023000007945 */ /* 0x000fe20003800000 */
[----:B------:R-:W-:-:S03]  /*21f0*/  ISETP.NE.AND P0, PT, R24, RZ, PT ;  /* 0x000000ff1800720c */ /* 0x000fc60003f05270 */
        /* <DEDUP_REMOVED lines=21> */
[----:B------:R-:W-:-:S03]  /*2350*/  IMAD.MOV.U32 R108, RZ, RZ, RZ ;  /* 0x000000ffff6c7224 */ /* 0x000fc600078e00ff */
[----:B------:R-:W-:-:S13]  /*2360*/  ISETP.NE.AND.EX P0, PT, R195, RZ, PT, P0 ;  /* 0x000000ffc300720c */ /* 0x000fda0003f05300 */
[----:B------:R-:W-:Y:S05]  /*2370*/  @!P0 BRA `(.L_x_1212) ;  /* 0x0000000000248947 */ /* 0x000fea0003800000 */
[----:B-----5:R-:W-:Y:S01]  /*2380*/  SHF.L.U32 R108, R150, 0x10, RZ ;  /* 0x00000010966c7819 */ /* 0x020fe200000006ff */
[----:B------:R-:W-:Y:S06]  /*2390*/  BRA `(.L_x_1212) ;  /* 0x00000000001c7947 */ /* 0x000fec0003800000 */
.L_x_1211:
[----:B------:R-:W-:Y:S01]  /*23a0*/  ISETP.NE.U32.AND P0, PT, R194, RZ, PT ;  /* 0x000000ffc200720c */ /* 0x000fe20003f05070 */
[----:B------:R-:W-:-:S03]  /*23b0*/  FFMA.FTZ R109, R3, R112, R113 ;  /* 0x00000070036d7223 */ /* 0x000fc60000010071 */
[----:B------:R-:W-:Y:S01]  /*23c0*/  ISETP.NE.AND.EX P0, PT, R195, RZ, PT, P0 ;  /* 0x000000ffc300720c */ /* 0x000fe20003f05300 */
[----:B------:R-:W-:-:S04]  /*23d0*/  FADD.FTZ R108, R134, -R109 ;  /* 0x8000006d866c7221 */ /* 0x000fc80000010000 */
[----:B------:R-:W-:-:S08]  /*23e0*/  FMUL.FTZ R108, R45, R108 ;  /* 0x0000006c2d6c7220 */ /* 0x000fd00000410000 */
[----:B-----5:R-:W-:-:S05]  /*23f0*/  @P0 SHF.L.U32 R109, R150, 0x10, RZ ;  /* 0x00000010966d0819 */ /* 0x020fca00000006ff */
[----:B------:R-:W-:-:S07]  /*2400*/  @P0 FADD.FTZ R108, R108, R109 ;  /* 0x0000006d6c6c0221 */ /* 0x000fce0000010000 */
.L_x_1212:
[----:B------:R-:W-:Y:S05]  /*2410*/  BSYNC B0 ;  /* 0x0000000000007941 */ /* 0x000fea0003800000 */
.L_x_1210:
[----:B------:R-:W-:Y:S01]  /*2420*/  ISETP.NE.U32.AND P1, PT, RZ, UR10, PT ;  /* 0x0000000aff007c0c */ /* 0x000fe2000bf25070 */
[----:B------:R-:W-:Y:S03]  /*2430*/  BSSY B0, `(.L_x_1213) ;  /* 0x000000f000007945 */ /* 0x000fe60003800000 */
[----:B------:R-:W-:-:S13]  /*2440*/  ISETP.NE.AND.EX P1, PT, RZ, UR11, PT, P1 ;  /* 0x0000000bff007c0c */ /* 0x000fda000bf25310 */
[----:B------:R-:W-:Y:S01]  /*2450*/  @P1 F2FP.BF16.F32.PACK_AB R110, RZ, R108 ;  /* 0x0000006cff6e123e */ /* 0x000fe200000010ff */
[----:B------:R-:W-:Y:S06]  /*2460*/  @!P3 BRA `(.L_x_1214) ;  /* 0x00000000002cb947 */ /* 0x000fec0003800000 */
[----:B-----5:R-:W-:Y:S01]  /*2470*/  LOP3.LUT P5, RZ, R168, 0xff, RZ, 0xc0, !PT ;  /* 0x000000ffa8ff7812 */ /* 0x020fe200078ac0ff */
[----:B------:R-:W-:Y:S01]  /*2480*/  FMUL.FTZ R108, R108, UR13 ;  /* 0x0000000d6c6c7c20 */ /* 0x000fe20008410000 */
[----:B------:R-:W-:Y:S01]  /*2490*/  IMAD.MOV.U32 R109, RZ, RZ, RZ ;  /* 0x000000ffff6d7224 */ /* 0x000fe200078e00ff */
[----:B------:R-:W-:Y:S02]  /*24a0*/  MOV R111, RZ ;  /* 0x000000ff006f7202 */ /* 0x000fe40000000f00 */
[----:B------:R-:W-:-:S08]  /*24b0*/  FMUL.FTZ R115, R108, UR12 ;  /* 0x0000000c6c737c20 */ /* 0x000fd00008410000 */
[----:B------:R-:W-:Y:S01]  /*24c0*/  @P5 SHF.L.U32 R108, R184, 0x10, RZ ;  /* 0x00000010b86c5819 */ /* 0x000fe200000006ff */
[----:B------:R-:W-:-:S04]  /*24d0*/  @P5 FMUL.FTZ R109, R14, R115 ;  /* 0x000000730e6d5220 */ /* 0x000fc80000410000 */
[----:B------:R-:W-:Y:S01]  /*24e0*/  @P5 FMUL.FTZ R111, R115, R108 ;  /* 0x0000006c736f5220 */ /* 0x000fe20000410000 */
[----:B------:R-:W-:-:S03]  /*24f0*/  F2FP.BF16.F32.PACK_AB R109, RZ, R109 ;  /* 0x0000006dff6d723e */ /* 0x000fc600000010ff */
[----:B------:R-:W-:Y:S01]  /*2500*/  FADD.FTZ R72, R72, R111 ;  /* 0x0000006f48487221 */ /* 0x000fe20000010000 */
[----:B------:R-:W-:-:S07]  /*2510*/  PRMT R175, R109, 0x7610, R175 ;  /* 0x000076106daf7816 */ /* 0x000fce00000000af */
.L_x_1214:
[----:B------:R-:W-:Y:S05]  /*2520*/  BSYNC B0 ;  /* 0x0000000000007941 */ /* 0x000fea0003800000 */
.L_x_1213:
        /* <DEDUP_REMOVED lines=8> */
.L_x_1216:
[----:B------:R-:W-:Y:S01]  /*25b0*/  FFMA.FTZ R108, R116, R112, R113 ;  /* 0x00000070746c7223 */ /* 0x000fe20000010071 */
[----:B-----5:R-:W-:-:S03]  /*25c0*/  @P0 SHF.R.U64 R109, R150, 0x10, R151 ;  /* 0x00000010966d0819 */ /* 0x020fc60000001297 */
[----:B------:R-:W-:Y:S01]  /*25d0*/  FADD.FTZ R108, R133, -R108 ;  /* 0x8000006c856c7221 */ /* 0x000fe20000010000 */
[----:B------:R-:W-:-:S03]  /*25e0*/  @P0 SHF.L.U32 R109, R109, 0x10, RZ ;  /* 0x000000106d6d0819 */ /* 0x000fc600000006ff */
[----:B------:R-:W-:-:S04]  /*25f0*/  FMUL.FTZ R108, R45, R108 ;  /* 0x0000006c2d6c7220 */ /* 0x000fc80000410000 */
[----:B------:R-:W-:-:S07]  /*2600*/  @P0 FADD.FTZ R108, R108, R109 ;  /* 0x0000006d6c6c0221 */ /* 0x000fce0000010000 */
.L_x_1217:
[----:B------:R-:W-:Y:S05]  /*2610*/  BSYNC B0 ;  /* 0x0000000000007941 */ /* 0x000fea0003800000 */
.L_x_1215:
[----:B------:R-:W-:Y:S01]  /*2620*/  BSSY B0, `(.L_x_1218) ;  /* 0x000000d000007945 */ /* 0x000fe20003800000 */
[----:B------:R-:W-:-:S03]  /*2630*/  @P1 F2FP.BF16.F32.PACK_AB R114, RZ, R108 ;  /* 0x0000006cff72123e */ /* 0x000fc600000010ff */
[----:B------:R-:W-:Y:S05]  /*2640*/  @!P3 BRA `(.L_x_1219) ;  /* 0x000000000028b947 */ /* 0x000fea0003800000 */
[----:B-----5:R-:W-:Y:S01]  /*2650*/  LOP3.LUT P5, RZ, R168, 0xff00, RZ, 0xc0, !PT ;  /* 0x0000ff00a8ff7812 */ /* 0x020fe200078ac0ff */
[----:B------:R-:W-:-:S04]  /*2660*/  FMUL.FTZ R108, R108, UR13 ;  /* 0x0000000d6c6c7c20 */ /* 0x000fc80008410000 */
[----:B------:R-:W-:Y:S01]  /*2670*/  FMUL.FTZ R111, R108, UR12 ;  /* 0x0000000c6c6f7c20 */ /* 0x000fe20008410000 */
[----:B------:R-:W-:-:S07]  /*2680*/  CS2R R108, SRZ ;  /* 0x00000000006c7805 */ /* 0x000fce000001ff00 */
[----:B------:R-:W-:Y:S01]  /*2690*/  @P5 FMUL.FTZ R109, R35, R111 ;  /* 0x0000006f236d5220 */ /* 0x000fe20000410000 */
[----:B------:R-:W-:-:S04]  /*26a0*/  @P5 IMAD.U32 R110, R187, 0x10000, RZ ;  /* 0x00010000bb6e5824 */ /* 0x000fc800078e00ff */
[----:B------:R-:W-:Y:S01]  /*26b0*/  @P5 FMUL.FTZ R108, R111, R110 ;  /* 0x0000006e6f6c5220 */ /* 0x000fe20000410000 */
[----:B------:R-:W-:-:S03]  /*26c0*/  F2FP.BF16.F32.PACK_AB R109, RZ, R109 ;  /* 0x0000006dff6d723e */ /* 0x000fc600000010ff */
[----:B------:R-:W-:Y:S01]  /*26d0*/  FADD.FTZ R73, R73, R108 ;  /* 0x0000006c49497221 */ /* 0x000fe20000010000 */
[----:B------:R-:W-:-:S07]  /*26e0*/  PRMT R178, R109, 0x7610, R178 ;  /* 0x000076106db27816 */ /* 0x000fce00000000b2 */
.L_x_1219:
[----:B------:R-:W-:Y:S05]  /*26f0*/  BSYNC B0 ;  /* 0x0000000000007941 */ /* 0x000fea0003800000 */
.L_x_1218:
[----:B------:R-:W-:Y:S01]  /*2700*/  BSSY B0, `(.L_x_1220) ;  /* 0x000000c000007945 */ /* 0x000fe20003800000 */
[----:B------:R-:W-:-:S03]  /*2710*/  @P1 PRMT R179, R114, 0x7610, R179 ;  /* 0x0000761072b31816 */ /* 0x000fc600000000b3 */
[----:B------:R-:W-:Y:S05]  /*2720*/  @P2 BRA `(.L_x_1221) ;  /* 0x0000000000102947 */ /* 0x000fea0003800000 */
[----:B------:R-:W-:Y:S01]  /*2730*/  HFMA2.MMA R108, -RZ, RZ, 0, 0 ;  /* 0x00000000ff6c7435 */ /* 0x000fe200000001ff */
[----:B------:R-:W-:Y:S10]  /*2740*/  @!P0 BRA `(.L_x_1222) ;  /* 0x00000000001c8947 */ /* 0x000ff40003800000 */
[----:B-----5:R-:W-:Y:S01]  /*2750*/  SHF.L.U32 R108, R151, 0x10, RZ ;  /* 0x00000010976c7819 */ /* 0x020fe200000006ff */
[----:B------:R-:W-:Y:S06]  /*2760*/  BRA `(.L_x_1222) ;  /* 0x0000000000147947 */ /* 0x000fec0003800000 */
.L_x_1221:
[----:B------:R-:W-:-:S04]  /*2770*/  FFMA.FTZ R109, R47, R112, R113 ;  /* 0x000000702f6d7223 */ /* 0x000fc80000010071 */
[----:B------:R-:W-:Y:S01]  /*2780*/  FADD.FTZ R108, R136, -R109 ;  /* 0x8000006d886c7221 */ /* 0x000fe20000010000 */
[----:B-----5:R-:W-:-:S03]  /*2790*/  @P0 IMAD.U32 R109, R151, 0x10000, RZ ;  /* 0x00010000976d0824 */ /* 0x020fc600078e00ff */
[----:B------:R-:W-:-:S04]  /*27a0*/  FMUL.FTZ R108, R45, R108 ;  /* 0x0000006c2d6c7220 */ /* 0x000fc80000410000 */
[----:B------:R-:W-:-:S07]  /*27b0*/  @P0 FADD.FTZ R108, R108, R109 ;  /* 0x0000006d6c6c0221 */ /* 0x000fce0000010000 */
.L_x_1222:
[----:B------:R-:W-:Y:S05]  /*27c0*/  BSYNC B0 ;  /* 0x0000000000007941 */ /* 0x000fea0003800000 */
.L_x_1220:
[----:B------:R-:W-:Y:S01]  /*27d0*/  BSSY B0, `(.L_x_1223) ;  /* 0x000000e000007945 */ /* 0x000fe20003800000 */
[----:B------:R-:W-:-:S03]  /*27e0*/  @P1 F2FP.BF16.F32.PACK_AB R114, RZ, R108 ;  /* 0x0000006cff72123e */ /* 0x000fc600000010ff */
[----:B------:R-:W-:Y:S05]  /*27f0*/  @!P3 BRA `(.L_x_1224) ;  /* 0x00000000002cb947 */ /* 0x000fea0003800000 */
[----:B-----5:R-:W-:Y:S01]  /*2800*/  LOP3.LUT P5, RZ, R168, 0xff0000, RZ, 0xc0, !PT ;  /* 0x00ff0000a8ff7812 */ /* 0x020fe200078ac0ff */
[----:B------:R-:W-:Y:S01]  /*2810*/  FMUL.FTZ R108, R108, UR13 ;  /* 0x0000000d6c6c7c20 */ /* 0x000fe20008410000 */
[----:B------:R-:W-:Y:S01]  /*2820*/  MOV R109, RZ ;  /* 0x000000ff006d7202 */ /* 0x000fe20000000f00 */
[----:B------:R-:W-:Y:S02]  /*2830*/  HFMA2.MMA R111, -RZ, RZ, 0, 0 ;  /* 0x00000000ff6f7435 */ /* 0x000fe400000001ff */
[----:B------:R-:W-:-:S08]  /*2840*/  FMUL.FTZ R110, R108, UR12 ;  /* 0x0000000c6c6e7c20 */ /* 0x000fd00008410000 */
[----:B------:R-:W-:Y:S01]  /*2850*/  @P5 FMUL.FTZ R109, R15, R110 ;  /* 0x0000006e0f6d5220 */ /* 0x000fe20000410000 */
[----:B------:R-:W-:-:S04]  /*2860*/  @P5 IMAD.U32 R108, R186, 0x10000, RZ ;  /* 0x00010000ba6c5824 */ /* 0x000fc800078e00ff */
[----:B------:R-:W-:Y:S01]  /*2870*/  @P5 FMUL.FTZ R111, R110, R108 ;  /* 0x0000006c6e6f5220 */ /* 0x000fe20000410000 */
[----:B------:R-:W-:-:S03]  /*2880*/  F2FP.BF16.F32.PACK_AB R109, RZ, R109 ;  /* 0x0000006dff6d723e */ /* 0x000fc600000010ff */
[----:B------:R-:W-:Y:S01]  /*2890*/  FADD.FTZ R74, R74, R111 ;  /* 0x0000006f4a4a7221 */ /* 0x000fe20000010000 */
[----:B------:R-:W-:-:S07]  /*28a0*/  PRMT R180, R109, 0x7610, R180 ;  /* 0x000076106db47816 */ /* 0x000fce00000000b4 */
.L_x_1224:
[----:B------:R-:W-:Y:S05]  /*28b0*/  BSYNC B0 ;  /* 0x0000000000007941 */ /* 0x000fea0003800000 */
.L_x_1223:
[----:B------:R-:W-:Y:S01]  /*28c0*/  BSSY B0, `(.L_x_1225) ;  /* 0x000000e000007945 */ /* 0x000fe20003800000 */
[----:B------:R-:W-:-:S03]  /*28d0*/  @P1 PRMT R181, R114, 0x7610, R181 ;  /* 0x0000761072b51816 */ /* 0x000fc600000000b5 */
[----:B------:R-:W-:Y:S05]  /*28e0*/  @P2 BRA `(.L_x_1226) ;  /* 0x0000000000142947 */ /* 0x000fea0003800000 */
[----:B------:R-:W-:Y:S01]  /*28f0*/  MOV R108, RZ ;  /* 0x000000ff006c7202 */ /* 0x000fe20000000f00 */
[----:B------:R-:W-:Y:S06]  /*2900*/  @!P0 BRA `(.L_x_1227) ;  /* 0x0000000000248947 */ /* 0x000fec0003800000 */
[----:B-----5:R-:W-:-:S04]  /*2910*/  SHF.R.U32.HI R108, RZ, 0x10, R151 ;  /* 0x00000010ff6c7819 */ /* 0x020fc80000011697 */
[----:B------:R-:W-:Y:S01]  /*2920*/  SHF.L.U32 R108, R108, 0x10, RZ ;  /* 0x000000106c6c7819 */ /* 0x000fe200000006ff */
[----:B------:R-:W-:Y:S06]  /*2930*/  BRA `(.L_x_1227) ;  /* 0x0000000000187947 */ /* 0x000fec0003800000 */
.L_x_1226:
[----:B------:R-:W-:Y:S01]  /*2940*/  FFMA.FTZ R108, R118, R112, R113 ;  /* 0x00000070766c7223 */ /* 0x000fe20000010071 */
[----:B-----5:R-:W-:-:S03]  /*2950*/  @P0 SHF.R.U32.HI R109, RZ, 0x10, R151 ;  /* 0x00000010ff6d0819 */ /* 0x020fc60000011697 */
[----:B------:R-:W-:Y:S02]  /*2960*/  FADD.FTZ R108, R135, -R108 ;  /* 0x8000006c876c7221 */ /* 0x000fe40000010000 */
[----:B------:R-:W-:Y:S02]  /*2970*/  @P0 IMAD.U32 R109, R109, 0x10000, RZ ;  /* 0x000100006d6d0824 */ /* 0x000fe400078e00ff */
[----:B------:R-:W-:-:S04]  /*2980*/  FMUL.FTZ R108, R45, R108 ;  /* 0x0000006c2d6c7220 */ /* 0x000fc80000410000 */
[----:B------:R-:W-:-:S07]  /*2990*/  @P0 FADD.FTZ R108, R108, R109 ;  /* 0x0000006d6c6c0221 */ /* 0x000fce0000010000 */
.L_x_1227:
[----:B------:R-:W-:Y:S05]  /*29a0*/  BSYNC B0 ;  /* 0x0000000000007941 */ /* 0x000fea0003800000 */
.L_x_1225:
[----:B------:R-:W-:Y:S01]  /*29b0*/  @P1 F2FP.BF16.F32.PACK_AB R109, RZ, R108 ;  /* 0x0000006cff6d123e */ /* 0x000fe200000010ff */
[----:B------:R-:W-:Y:S03]  /*29c0*/  BSSY B0, `(.L_x_1228) ;  /* 0x000000d000007945 */ /* 0x000fe60003800000 */
[----:B------:R-:W-:Y:S01]  /*29d0*/  @P1 PRMT R182, R109, 0x7610, R182 ;  /* 0x000076106db61816 */ /* 0x000fe200000000b6 */
[----:B------:R-:W-:Y:S06]  /*29e0*/  @!P3 BRA `(.L_x_1229) ;  /* 0x000000000028b947 */ /* 0x000fec0003800000 */
[----:B-----5:R-:W-:Y:S01]  /*29f0*/  LOP3.LUT P5, RZ, R168, 0xff000000, RZ, 0xc0, !PT ;  /* 0xff000000a8ff7812 */ /* 0x020fe200078ac0ff */
[----:B------:R-:W-:-:S04]  /*2a00*/  FMUL.FTZ R108, R108, UR13 ;  /* 0x0000000d6c6c7c20 */ /* 0x000fc80008410000 */
[----:B------:R-:W-:Y:S01]  /*2a10*/  FMUL.FTZ R111, R108, UR12 ;  /* 0x0000000c6c6f7c20 */ /* 0x000fe20008410000 */
[----:B------:R-:W-:-:S07]  /*2a20*/  CS2R R108, SRZ ;  /* 0x00000000006c7805 */ /* 0x000fce000001ff00 */
[----:B------:R-:W-:Y:S01]  /*2a30*/  @P5 SHF.L.U32 R110, R188, 0x10, RZ ;  /* 0x00000010bc6e5819 */ /* 0x000fe200000006ff */
[----:B------:R-:W-:-:S04]  /*2a40*/  @P5 FMUL.FTZ R109, R36, R111 ;  /* 0x0000006f246d5220 */ /* 0x000fc80000410000 */
[----:B------:R-:W-:Y:S01]  /*2a50*/  @P5 FMUL.FTZ R108, R111, R110 ;  /* 0x0000006e6f6c5220 */ /* 0x000fe20000410000 */
[----:B------:R-:W-:-:S03]  /*2a60*/  F2FP.BF16.F32.PACK_AB R109, RZ, R109 ;  /* 0x0000006dff6d723e */ /* 0x000fc600000010ff */
[----:B------:R-:W-:Y:S01]  /*2a70*/  FADD.FTZ R75, R75, R108 ;  /* 0x0000006c4b4b7221 */ /* 0x000fe20000010000 */
[----:B------:R-:W-:-:S07]  /*2a80*/  PRMT R183, R109, 0x7610, R183 ;  /* 0x000076106db77816 */ /* 0x000fce00000000b7 */
.L_x_1229:
[----:B------:R-:W-:Y:S05]  /*2a90*/  BSYNC B0 ;  /* 0x0000000000007941 */ /* 0x000fea0003800000 */
.L_x_1228:
        /* <DEDUP_REMOVED lines=9> */
.L_x_1230:
        /* <DEDUP_REMOVED lines=10> */
.L_x_1232:
[----:B------:R-:W-:Y:S05]  /*2bd0*/  BSYNC B0 ;  /* 0x0000000000007941 */ /* 0x000fea0003800000 */
.L_x_1231:
[----:B------:R-:W-:Y:S04]  /*2be0*/  BSSY B0, `(.L_x_1233) ;  /* 0x000000a000007945 */ /* 0x000fe80003800000 */
[----:B------:R-:W-:Y:S05]  /*2bf0*/  @!P3 BRA `(.L_x_1234) ;  /* 0x000000000020b947 */ /* 0x000fea0003800000 */
[----:B01----:R-:W0:Y:S01]  /*2c00*/  LDC.64 R108, c[0x0][0x220] ;  /* 0x00008800ff6c7b82 */ /* 0x003e220000000a00 */
[----:B------:R-:W-:-:S05]  /*2c10*/  IADD3 R111, R165, 0x80, RZ ;  /* 0x00000080a56f7810 */ /* 0x000fca0007ffe0ff */
[----:B0-----:R-:W-:-:S06]  /*2c20*/  IMAD.WIDE.U32 R108, R111, 0x8, R108 ;  /* 0x000000086f6c7825 */ /* 0x001fcc00078e006c */
[----:B------:R-:W2:Y:S02]  /*2c30*/  LDG.E.64 R108, desc[UR4][R108.64] ;  /* 0x000000046c6c7981 */ /* 0x000ea4000c1e1b00 */
[C-C-:B--2---:R-:W-:Y:S02]  /*2c40*/  SHF.R.U64 R187, R108.reuse, 0x10, R109.reuse ;  /* 0x000000106cbb7819 */ /* 0x144fe4000000126d */
[----:B------:R-:W-:Y:S02]  /*2c50*/  SHF.R.U32.HI R188, RZ, 0x10, R109 ;  /* 0x00000010ffbc7819 */ /* 0x000fe4000001166d */
[----:B------:R-:W-:Y:S02]  /*2c60*/  PRMT R184, R108, 0x7610, R184 ;  /* 0x000076106cb87816 */ /* 0x000fe400000000b8 */
[----:B------:R-:W-:-:S07]  /*2c70*/  PRMT R186, R109, 0x7610, R186 ;  /* 0x000076106dba7816 */ /* 0x000fce00000000ba */
.L_x_1234:
[----:B------:R-:W-:Y:S05]  /*2c80*/  BSYNC B0 ;  /* 0x0000000000007941 */ /* 0x000fea0003800000 */
.L_x_1233:
[----:B------:R-:W-:Y:S04]  /*2c90*/  BSSY B0, `(.L_x_1235) ;  /* 0x000000b000007945 */ /* 0x000fe80003800000 */
[----:B------:R-:W-:Y:S05]  /*2ca0*/  @P2 BRA `(.L_x_1236) ;  /* 0x0000000000102947 */ /* 0x000fea0003800000 */
[----:B01----:R-:W-:Y:S01]  /*2cb0*/  IMAD.MOV.U32 R108, RZ, RZ, RZ ;  /* 0x000000ffff6c7224 */ /* 0x003fe200078e00ff */
[----:B------:R-:W-:Y:S06]  /*2cc0*/  @!P0 BRA `(.L_x_1237) ;  /* 0x00000000001c8947 */ /* 0x000fec0003800000 */
[----:B-----5:R-:W-:Y:S01]  /*2cd0*/  SHF.L.U32 R108, R152, 0x10, RZ ;  /* 0x00000010986c7819 */ /* 0x020fe200000006ff */
[----:B------:R-:W-:Y:S06]  /*2ce0*/  BRA `(.L_x_1237) ;  /* 0x0000000000147947 */ /* 0x000fec0003800000 */
.L_x_1236:
[----:B01----:R-:W-:-:S04]  /*2cf0*/  FFMA.FTZ R109, R117, R112, R113 ;  /* 0x00000070756d7223 */ /* 0x003fc80000010071 */
[----:B------:R-:W-:Y:S01]  /*2d00*/  FADD.FTZ R108, R138, -R109 ;  /* 0x8000006d8a6c7221 */ /* 0x000fe20000010000 */
[----:B-----5:R-:W-:-:S03]  /*2d10*/  @P0 SHF.L.U32 R109, R152, 0x10, RZ ;  /* 0x00000010986d0819 */ /* 0x020fc600000006ff */
[----:B------:R-:W-:-:S04]  /*2d20*/  FMUL.FTZ R108, R45, R108 ;  /* 0x0000006c2d6c7220 */ /* 0x000fc80000410000 */
[----:B------:R-:W-:-:S07]  /*2d30*/  @P0 FADD.FTZ R108, R108, R109 ;  /* 0x0000006d6c6c0221 */ /* 0x000fce0000010000 */
.L_x_1237:
[----:B------:R-:W-:Y:S05]  /*2d40*/  BSYNC B0 ;  /* 0x0000000000007941 */ /* 0x000fea0003800000 */
.L_x_1235:
[----:B------:R-:W-:Y:S01]  /*2d50*/  BSSY B0, `(.L_x_1238) ;  /* 0x000000e000007945 */ /* 0x000fe20003800000 */
[----:B------:R-:W-:-:S03]  /*2d60*/  @P1 F2FP.BF16.F32.PACK_AB R110, RZ, R108 ;  /* 0x0000006cff6e123e */ /* 0x000fc600000010ff */
[----:B------:R-:W-:Y:S05]  /*2d70*/  @!P3 BRA `(.L_x_1239) ;  /* 0x00000000002cb947 */ /* 0x000fea0003800000 */
[----:B-----5:R-:W-:Y:S01]  /*2d80*/  LOP3.LUT P5, RZ, R192, 0xff, RZ, 0xc0, !PT ;  /* 0x000000ffc0ff7812 */ /* 0x020fe200078ac0ff */
[----:B------:R-:W-:Y:S01]  /*2d90*/  FMUL.FTZ R108, R108, UR13 ;  /* 0x0000000d6c6c7c20 */ /* 0x000fe20008410000 */
[----:B------:R-:W-:Y:S01]  /*2da0*/  IMAD.MOV.U32 R109, RZ, RZ, RZ ;  /* 0x000000ffff6d7224 */ /* 0x000fe200078e00ff */
[----:B------:R-:W-:Y:S02]  /*2db0*/  HFMA2.MMA R111, -RZ, RZ, 0, 0 ;  /* 0x00000000ff6f7435 */ /* 0x000fe400000001ff */
[----:B------:R-:W-:-:S08]  /*2dc0*/  FMUL.FTZ R115, R108, UR12 ;  /* 0x0000000c6c737c20 */ /* 0x000fd00008410000 */
[----:B------:R-:W-:Y:S01]  /*2dd0*/  @P5 SHF.L.U32 R108, R184, 0x10, RZ ;  /* 0x00000010b86c5819 */ /* 0x000fe200000006ff */
[----:B------:R-:W-:-:S04]  /*2de0*/  @P5 FMUL.FTZ R109, R16, R115 ;  /* 0x00000073106d5220 */ /* 0x000fc80000410000 */
[----:B------:R-:W-:Y:S01]  /*2df0*/  @P5 FMUL.FTZ R111, R108, R115 ;  /* 0x000000736c6f5220 */ /* 0x000fe20000410000 */
[----:B------:R-:W-:-:S03]  /*2e00*/  F2FP.BF16.F32.PACK_AB R109, RZ, R109 ;  /* 0x0000006dff6d723e */ /* 0x000fc600000010ff */
[----:B------:R-:W-:Y:S01]  /*2e10*/  FADD.FTZ R68, R68, R111 ;  /* 0x0000006f44447221 */ /* 0x000fe20000010000 */
[----:B------:R-:W-:-:S07]  /*2e20*/  PRMT R175, R109, 0x7610, R175 ;  /* 0x000076106daf7816 */ /* 0x000fce00000000af */
.L_x_1239:
[----:B------:R-:W-:Y:S05]  /*2e30*/  BSYNC B0 ;  /* 0x0000000000007941 */ /* 0x000fea0003800000 */
.L_x_1238:
        /* <DEDUP_REMOVED lines=8> */
.L_x_1241:
[----:B------:R-:W-:Y:S01]  /*2ec0*/  FFMA.FTZ R108, R120, R112, R113 ;  /* 0x00000070786c7223 */ /* 0x000fe20000010071 */
[----:B-----5:R-:W-:-:S03]  /*2ed0*/  @P0 SHF.R.U64 R109, R152, 0x10, R153 ;  /* 0x00000010986d0819 */ /* 0x020fc60000001299 */
[----:B------:R-:W-:Y:S01]  /*2ee0*/  FADD.FTZ R108, R137, -R108 ;  /* 0x8000006c896c7221 */ /* 0x000fe20000010000 */
[----:B------:R-:W-:-:S03]  /*2ef0*/  @P0 SHF.L.U32 R109, R109, 0x10, RZ ;  /* 0x000000106d6d0819 */ /* 0x000fc600000006ff */
[----:B------:R-:W-:-:S04]  /*2f00*/  FMUL.FTZ R108, R45, R108 ;  /* 0x0000006c2d6c7220 */ /* 0x000fc80000410000 */
[----:B------:R-:W-:-:S07]  /*2f10*/  @P0 FADD.FTZ R108, R108, R109 ;  /* 0x0000006d6c6c0221 */ /* 0x000fce0000010000 */
.L_x_1242:
[----:B------:R-:W-:Y:S05]  /*2f20*/  BSYNC B0 ;  /* 0x0000000000007941 */ /* 0x000fea0003800000 */
.L_x_1240:
        /* <DEDUP_REMOVED lines=13> */
.L_x_1244:
[----:B------:R-:W-:Y:S05]  /*3000*/  BSYNC B0 ;  /* 0x0000000000007941 */ /* 0x000fea0003800000 */
.L_x_1243:
[----:B------:R-:W-:Y:S01]  /*3010*/  BSSY B0, `(.L_x_1245) ;  /* 0x000000c000007945 */ /* 0x000fe20003800000 */
[----:B------:R-:W-:-:S03]  /*3020*/  @P1 PRMT R179, R114, 0x7610, R179 ;  /* 0x0000761072b31816 */ /* 0x000fc600000000b3 */
[----:B------:R-:W-:Y:S05]  /*3030*/  @P2 BRA `(.L_x_1246) ;  /* 0x0000000000102947 */ /* 0x000fea0003800000 */
[----:B------:R-:W-:Y:S01]  /*3040*/  MOV R108, RZ ;  /* 0x000000ff006c7202 */ /* 0x000fe20000000f00 */
[----:B------:R-:W-:Y:S06]  /*3050*/  @!P0 BRA `(.L_x_1247) ;  /* 0x00000000001c8947 */ /* 0x000fec0003800000 */
[----:B-----5:R-:W-:Y:S01]  /*3060*/  SHF.L.U32 R108, R153, 0x10, RZ ;  /* 0x00000010996c7819 */ /* 0x020fe200000006ff */
[----:B------:R-:W-:Y:S06]  /*3070*/  BRA `(.L_x_1247) ;  /* 0x0000000000147947 */ /* 0x000fec0003800000 */
.L_x_1246:
[----:B------:R-:W-:-:S04]  /*3080*/  FFMA.FTZ R109, R119, R112, R113 ;  /* 0x00000070776d7223 */ /* 0x000fc80000010071 */
[----:B------:R-:W-:Y:S01]  /*3090*/  FADD.FTZ R108, R140, -R109 ;  /* 0x8000006d8c6c7221 */ /* 0x000fe20000010000 */
[----:B-----5:R-:W-:-:S03]  /*30a0*/  @P0 IMAD.U32 R109, R153, 0x10000, RZ ;  /* 0x00010000996d0824 */ /* 0x020fc600078e00ff */
[----:B------:R-:W-:-:S04]  /*30b0*/  FMUL.FTZ R108, R45, R108 ;  /* 0x0000006c2d6c7220 */ /* 0x000fc80000410000 */
[----:B------:R-:W-:-:S07]  /*30c0*/  @P0 FADD.FTZ R108, R108, R109 ;  /* 0x0000006d6c6c0221 */ /* 0x000fce0000010000 */
.L_x_1247:
[----:B------:R-:W-:Y:S05]  /*30d0*/  BSYNC B0 ;  /* 0x0000000000007941 */ /* 0x000fea0003800000 */
.L_x_1245:
        /* <DEDUP_REMOVED lines=14> */
.L_x_1249:
[----:B------:R-:W-:Y:S05]  /*31c0*/  BSYNC B0 ;  /* 0x0000000000007941 */ /* 0x000fea0003800000 */
.L_x_1248:
        /* <DEDUP_REMOVED lines=8> */
.L_x_1251:
[----:B------:R-:W-:Y:S01]  /*3250*/  FFMA.FTZ R108, R122, R112, R113 ;  /* 0x000000707a6c7223 */ /* 0x000fe20000010071 */
[----:B-----5:R-:W-:-:S03]  /*3260*/  @P0 SHF.R.U32.HI R109, RZ, 0x10, R153 ;  /* 0x00000010ff6d0819 */ /* 0x020fc60000011699 */
[----:B------:R-:W-:Y:S02]  /*3270*/  FADD.FTZ R108, R139, -R108 ;  /* 0x8000006c8b6c7221 */ /* 0x000fe40000010000 */
[----:B------:R-:W-:Y:S02]  /*3280*/  @P0 IMAD.U32 R109, R109, 0x10000, RZ ;  /* 0x000100006d6d0824 */ /* 0x000fe400078e00ff */
[----:B------:R-:W-:-:S04]  /*3290*/  FMUL.FTZ R108, R45, R108 ;  /* 0x0000006c2d6c7220 */ /* 0x000fc80000410000 */
[----:B------:R-:W-:-:S07]  /*32a0*/  @P0 FADD.FTZ R108, R108, R109 ;  /* 0x0000006d6c6c0221 */ /* 0x000fce0000010000 */
.L_x_1252:
[----:B------:R-:W-:Y:S05]  /*32b0*/  BSYNC B0 ;  /* 0x0000000000007941 */ /* 0x000fea0003800000 */
.L_x_1250:
[----:B------:R-:W-:Y:S01]  /*32c0*/  @P1 F2FP.BF16.F32.PACK_AB R109, RZ, R108 ;  /* 0x0000006cff6d123e */ /* 0x000fe200000010ff */
[----:B------:R-:W-:Y:S01]  /*32d0*/  BSSY B0, `(.L_x_1253) ;  /* 0x000000e000007945 */ /* 0x000fe20003800000 */
[----:B------:R-:W-:Y:S02]  /*32e0*/  IADD3 R115, R165, 0x100, RZ ;  /* 0x00000100a5737810 */ /* 0x000fe40007ffe0ff */
        /* <DEDUP_REMOVED lines=12> */
.L_x_1254:
[----:B------:R-:W-:Y:S05]  /*33b0*/  BSYNC B0 ;  /* 0x0000000000007941 */ /* 0x000fea0003800000 */
.L_x_1253:
        /* <DEDUP_REMOVED lines=9> */
.L_x_1255:
[----:B------:R-:W-:Y:S04]  /*3450*/  BSSY B0, `(.L_x_1256) ;  /* 0x000000b000007945 */ /* 0x000fe80003800000 */
        /* <DEDUP_REMOVED lines=10> */
.L_x_1257:
[----:B------:R-:W-:Y:S05]  /*3500*/  BSYNC B0 ;  /* 0x0000000000007941 */ /* 0x000fea0003800000 */
.L_x_1256:
        /* <DEDUP_REMOVED lines=9> */
.L_x_1259:
[----:B------:R-:W-:Y:S05]  /*35a0*/  BSYNC B0 ;  /* 0x0000000000007941 */ /* 0x000fea0003800000 */
.L_x_1258:
[----:B------:R-:W-:Y:S04]  /*35b0*/  BSSY B0, `(.L_x_1260) ;  /* 0x000000b000007945 */ /* 0x000fe80003800000 */
[----:B------:R-:W-:Y:S05]  /*35c0*/  @P2 BRA `(.L_x_1261) ;  /* 0x0000000000102947 */ /* 0x000fea0003800000 */
[----:B01----:R-:W-:Y:S01]  /*35d0*/  MOV R108, RZ ;  /* 0x000000ff006c7202 */ /* 0x003fe20000000f00 */
[----:B------:R-:W-:Y:S06]  /*35e0*/  @!P0 BRA `(.L_x_1262) ;  /* 0x00000000001c8947 */ /* 0x000fec0003800000 */
[----:B-----5:R-:W-:Y:S01]  /*35f0*/  SHF.L.U32 R108, R154, 0x10, RZ ;  /* 0x000000109a6c7819 */ /* 0x020fe200000006ff */
[----:B------:R-:W-:Y:S06]  /*3600*/  BRA `(.L_x_1262) ;  /* 0x0000000000147947 */ /* 0x000fec0003800000 */
.L_x_1261:
[----:B01----:R-:W-:-:S04]  /*3610*/  FFMA.FTZ R109, R121, R112, R113 ;  /* 0x00000070796d7223 */ /* 0x003fc80000010071 */
[----:B------:R-:W-:Y:S01]  /*3620*/  FADD.FTZ R108, R142, -R109 ;  /* 0x8000006d8e6c7221 */ /* 0x000fe20000010000 */
[----:B-----5:R-:W-:-:S03]  /*3630*/  @P0 IMAD.U32 R109, R154, 0x10000, RZ ;  /* 0x000100009a6d0824 */ /* 0x020fc600078e00ff */
[----:B------:R-:W-:-:S04]  /*3640*/  FMUL.FTZ R108, R45, R108 ;  /* 0x0000006c2d6c7220 */ /* 0x000fc80000410000 */
[----:B------:R-:W-:-:S07]  /*3650*/  @P0 FADD.FTZ R108, R108, R109 ;  /* 0x0000006d6c6c0221 */ /* 0x000fce0000010000 */
.L_x_1262:
[----:B------:R-:W-:Y:S05]  /*3660*/  BSYNC B0 ;  /* 0x0000000000007941 */ /* 0x000fea0003800000 */
.L_x_1260:
        /* <DEDUP_REMOVED lines=14> */
.L_x_1264:
[----:B------:R-:W-:Y:S05]  /*3750*/  BSYNC B0 ;  /* 0x0000000000007941 */ /* 0x000fea0003800000 */
.L_x_1263:
        /* <DEDUP_REMOVED lines=8> */
.L_x_1266:
[----:B------:R-:W-:Y:S01]  /*37e0*/  FFMA.FTZ R108, R124, R112, R113 ;  /* 0x000000707c6c7223 */ /* 0x000fe20000010071 */
[----:B-----5:R-:W-:-:S03]  /*37f0*/  @P0 SHF.R.U64 R109, R154, 0x10, R155 ;  /* 0x000000109a6d0819 */ /* 0x020fc6000000129b */
[----:B------:R-:W-:Y:S02]  /*3800*/  FADD.FTZ R108, R141, -R108 ;  /* 0x8000006c8d6c7221 */ /* 0x000fe40000010000 */
[----:B------:R-:W-:Y:S02]  /*3810*/  @P0 IMAD.U32 R109, R109, 0x10000, RZ ;  /* 0x000100006d6d0824 */ /* 0x000fe400078e00ff */
[----:B------:R-:W-:-:S04]  /*3820*/  FMUL.FTZ R108, R45, R108 ;  /* 0x0000006c2d6c7220 */ /* 0x000fc80000410000 */
[----:B------:R-:W-:-:S07]  /*3830*/  @P0 FADD.FTZ R108, R108, R109 ;  /* 0x0000006d6c6c0221 */ /* 0x000fce0000010000 */
.L_x_1267:
[----:B------:R-:W-:Y:S05]  /*3840*/  BSYNC B0 ;  /* 0x0000000000007941 */ /* 0x000fea0003800000 */
.L_x_1265:
[----:B------:R-:W-:Y:S01]  /*3850*/  BSSY B0, `(.L_x_1268) ;  /* 0x000000d000007945 */ /* 0x000fe20003800000 */
[----:B------:R-:W-:-:S03]  /*3860*/  @P1 F2FP.BF16.F32.PACK_AB R114, RZ, R108 ;  /* 0x0000006cff72123e */ /* 0x000fc600000010ff */
[----:B------:R-:W-:Y:S05]  /*3870*/  @!P3 BRA `(.L_x_1269) ;  /* 0x000000000028b947 */ /* 0x000fea0003800000 */
        /* <DEDUP_REMOVED lines=10> */
.L_x_1269:
[----:B------:R-:W-:Y:S05]  /*3920*/  BSYNC B0 ;  /* 0x0000000000007941 */ /* 0x000fea0003800000 */
.L_x_1268:
[----:B------:R-:W-:Y:S01]  /*3930*/  BSSY B0, `(.L_x_1270) ;  /* 0x000000c000007945 */ /* 0x000fe20003800000 */
[----:B------:R-:W-:-:S03]  /*3940*/  @P1 PRMT R179, R114, 0x7610, R179 ;  /* 0x0000761072b31816 */ /* 0x000fc600000000b3 */
[----:B------:R-:W-:Y:S05]  /*3950*/  @P2 BRA `(.L_x_1271) ;  /* 0x0000000000102947 */ /* 0x000fea0003800000 */
[----:B------:R-:W-:Y:S01]  /*3960*/  MOV R108, RZ ;  /* 0x000000ff006c7202 */ /* 0x000fe20000000f00 */
[----:B------:R-:W-:Y:S06]  /*3970*/  @!P0 BRA `(.L_x_1272) ;  /* 0x00000000001c8947 */ /* 0x000fec0003800000 */
[----:B-----5:R-:W-:Y:S01]  /*3980*/  IMAD.U32 R108, R155, 0x10000, RZ ;  /* 0x000100009b6c7824 */ /* 0x020fe200078e00ff */
[----:B------:R-:W-:Y:S06]  /*3990*/  BRA `(.L_x_1272) ;  /* 0x0000000000147947 */ /* 0x000fec0003800000 */
.L_x_1271:
[----:B------:R-:W-:-:S04]  /*39a0*/  FFMA.FTZ R109, R123, R112, R113 ;  /* 0x000000707b6d7223 */ /* 0x000fc80000010071 */
[----:B------:R-:W-:Y:S01]  /*39b0*/  FADD.FTZ R108, R144, -R109 ;  /* 0x8000006d906c7221 */ /* 0x000fe20000010000 */
[----:B-----5:R-:W-:-:S03]  /*39c0*/  @P0 SHF.L.U32 R109, R155, 0x10, RZ ;  /* 0x000000109b6d0819 */ /* 0x020fc600000006ff */
[----:B------:R-:W-:-:S04]  /*39d0*/  FMUL.FTZ R108, R45, R108 ;  /* 0x0000006c2d6c7220 */ /* 0x000fc80000410000 */
[----:B------:R-:W-:-:S07]  /*39e0*/  @P0 FADD.FTZ R108, R108, R109 ;  /* 0x0000006d6c6c0221 */ /* 0x000fce0000010000 */
.L_x_1272:
[----:B------:R-:W-:Y:S05]  /*39f0*/  BSYNC B0 ;  /* 0x0000000000007941 */ /* 0x000fea0003800000 */
.L_x_1270:
        /* <DEDUP_REMOVED lines=14> */
.L_x_1274:
[----:B------:R-:W-:Y:S05]  /*3ae0*/  BSYNC B0 ;  /* 0x0000000000007941 */ /* 0x000fea0003800000 */
.L_x_1273:
        /* <DEDUP_REMOVED lines=8> */
.L_x_1276:
[----:B------:R-:W-:Y:S01]  /*3b70*/  FFMA.FTZ R108, R126, R112, R113 ;  /* 0x000000707e6c7223 */ /* 0x000fe20000010071 */
[----:B-----5:R-:W-:-:S03]  /*3b80*/  @P0 SHF.R.U32.HI R109, RZ, 0x10, R155 ;  /* 0x00000010ff6d0819 */ /* 0x020fc6000001169b */
[----:B------:R-:W-:Y:S01]  /*3b90*/  FADD.FTZ R108, R143, -R108 ;  /* 0x8000006c8f6c7221 */ /* 0x000fe20000010000 */
[----:B------:R-:W-:-:S03]  /*3ba0*/  @P0 SHF.L.U32 R109, R109, 0x10, RZ ;  /* 0x000000106d6d0819 */ /* 0x000fc600000006ff */
[----:B------:R-:W-:-:S04]  /*3bb0*/  FMUL.FTZ R108, R45, R108 ;  /* 0x0000006c2d6c7220 */ /* 0x000fc80000410000 */
[----:B------:R-:W-:-:S07]  /*3bc0*/  @P0 FADD.FTZ R108, R108, R109 ;  /* 0x0000006d6c6c0221 */ /* 0x000fce0000010000 */
.L_x_1277:
[----:B------:R-:W-:Y:S05]  /*3bd0*/  BSYNC B0 ;  /* 0x0000000000007941 */ /* 0x000fea0003800000 */
.L_x_1275:
        /* <DEDUP_REMOVED lines=15> */
.L_x_1279:
[----:B------:R-:W-:Y:S05]  /*3cd0*/  BSYNC B0 ;  /* 0x0000000000007941 */ /* 0x000fea0003800000 */
.L_x_1278:
        /* <DEDUP_REMOVED lines=9> */
.L_x_1280:
        /* <DEDUP_REMOVED lines=10> */
.L_x_1282:
[----:B------:R-:W-:Y:S05]  /*3e10*/  BSYNC B0 ;  /* 0x0000000000007941 */ /* 0x000fea0003800000 */
.L_x_1281:
        /* <DEDUP_REMOVED lines=9> */
.L_x_1284:
[----:B------:R-:W-:Y:S05]  /*3eb0*/  BSYNC B0 ;  /* 0x0000000000007941 */ /* 0x000fea0003800000 */
.L_x_1283:
[----:B------:R-:W-:Y:S04]  /*3ec0*/  BSSY B0, `(.L_x_1285) ;  /* 0x000000b000007945 */ /* 0x000fe80003800000 */
[----:B------:R-:W-:Y:S05]  /*3ed0*/  @P2 BRA `(.L_x_1286) ;  /* 0x0000000000102947 */ /* 0x000fea0003800000 */
[----:B01----:R-:W-:Y:S01]  /*3ee0*/  HFMA2.MMA R108, -RZ, RZ, 0, 0 ;  /* 0x00000000ff6c7435 */ /* 0x003fe200000001ff */
[----:B------:R-:W-:Y:S10]  /*3ef0*/  @!P0 BRA `(.L_x_1287) ;  /* 0x00000000001c8947 */ /* 0x000ff40003800000 */
[----:B-----5:R-:W-:Y:S01]  /*3f00*/  SHF.L.U32 R108, R156, 0x10, RZ ;  /* 0x000000109c6c7819 */ /* 0x020fe200000006ff */
[----:B------:R-:W-:Y:S06]  /*3f10*/  BRA `(.L_x_1287) ;  /* 0x0000000000147947 */ /* 0x000fec0003800000 */
.L_x_1286:
[----:B01----:R-:W-:-:S04]  /*3f20*/  FFMA.FTZ R109, R125, R112, R113 ;  /* 0x000000707d6d7223 */ /* 0x003fc80000010071 */
[----:B------:R-:W-:Y:S01]  /*3f30*/  FADD.FTZ R108, R146, -R109 ;  /* 0x8000006d926c7221 */ /* 0x000fe20000010000 */
[----:B-----5:R-:W-:-:S03]  /*3f40*/  @P0 IMAD.U32 R109, R156, 0x10000, RZ ;  /* 0x000100009c6d0824 */ /* 0x020fc600078e00ff */
[----:B------:R-:W-:-:S04]  /*3f50*/  FMUL.FTZ R108, R45, R108 ;  /* 0x0000006c2d6c7220 */ /* 0x000fc80000410000 */
[----:B------:R-:W-:-:S07]  /*3f60*/  @P0 FADD.FTZ R108, R108, R109 ;  /* 0x0000006d6c6c0221 */ /* 0x000fce0000010000 */
.L_x_1287:
[----:B------:R-:W-:Y:S05]  /*3f70*/  BSYNC B0 ;  /* 0x0000000000007941 */ /* 0x000fea0003800000 */
.L_x_1285:
        /* <DEDUP_REMOVED lines=14> */
.L_x_1289:
[----:B------:R-:W-:Y:S05]  /*4060*/  BSYNC B0 ;  /* 0x0000000000007941 */ /* 0x000fea0003800000 */
.L_x_1288:
[----:B------:R-:W-:Y:S01]  /*4070*/  BSSY B0, `(.L_x_1290) ;  /* 0x000000e000007945 */ /* 0x000fe20003800000 */
[----:B------:R-:W-:-:S03]  /*4080*/  @P1 PRMT R177, R110, 0x7610, R177 ;  /* 0x000076106eb11816 */ /* 0x000fc600000000b1 */
[----:B------:R-:W-:Y:S05]  /*4090*/  @P2 BRA `(.L_x_1291) ;  /* 0x0000000000142947 */ /* 0x000fea0003800000 */
[----:B------:R-:W-:Y:S01]  /*40a0*/  MOV R108, RZ ;  /* 0x000000ff006c7202 */ /* 0x000fe20000000f00 */
[----:B------:R-:W-:Y:S06]  /*40b0*/  @!P0 BRA `(.L_x_1292) ;  /* 0x0000000000248947 */ /* 0x000fec0003800000 */
[----:B-----5:R-:W-:-:S04]  /*40c0*/  SHF.R.U64 R108, R156, 0x10, R157 ;  /* 0x000000109c6c7819 */ /* 0x020fc8000000129d */
[----:B------:R-:W-:Y:S01]  /*40d0*/  SHF.L.U32 R108, R108, 0x10, RZ ;  /* 0x000000106c6c7819 */ /* 0x000fe200000006ff */
[----:B------:R-:W-:Y:S06]  /*40e0*/  BRA `(.L_x_1292) ;  /* 0x0000000000187947 */ /* 0x000fec0003800000 */
.L_x_1291:
[----:B------:R-:W-:Y:S01]  /*40f0*/  FFMA.FTZ R108, R128, R112, R113 ;  /* 0x00000070806c7223 */ /* 0x000fe20000010071 */
[----:B-----5:R-:W-:-:S03]  /*4100*/  @P0 SHF.R.U64 R109, R156, 0x10, R157 ;  /* 0x000000109c6d0819 */ /* 0x020fc6000000129d */
[----:B------:R-:W-:Y:S02]  /*4110*/  FADD.FTZ R108, R145, -R108 ;  /* 0x8000006c916c7221 */ /* 0x000fe40000010000 */
[----:B------:R-:W-:Y:S02]  /*4120*/  @P0 IMAD.U32 R109, R109, 0x10000, RZ ;  /* 0x000100006d6d0824 */ /* 0x000fe400078e00ff */
[----:B------:R-:W-:-:S04]  /*4130*/  FMUL.FTZ R108, R45, R108 ;  /* 0x0000006c2d6c7220 */ /* 0x000fc80000410000 */
[----:B------:R-:W-:-:S07]  /*4140*/  @P0 FADD.FTZ R108, R108, R109 ;  /* 0x0000006d6c6c0221 */ /* 0x000fce0000010000 */
.L_x_1292:
[----:B------:R-:W-:Y:S05]  /*4150*/  BSYNC B0 ;  /* 0x0000000000007941 */ /* 0x000fea0003800000 */
.L_x_1290:
        /* <DEDUP_REMOVED lines=13> */
.L_x_1294:
[----:B------:R-:W-:Y:S05]  /*4230*/  BSYNC B0 ;  /* 0x0000000000007941 */ /* 0x000fea0003800000 */
.L_x_1293:
[----:B------:R-:W-:Y:S01]  /*4240*/  BSSY B0, `(.L_x_1295) ;  /* 0x000000c000007945 */ /* 0x000fe20003800000 */
[----:B------:R-:W-:-:S03]  /*4250*/  @P1 PRMT R179, R114, 0x7610, R179 ;  /* 0x0000761072b31816 */ /* 0x000fc600000000b3 */
[----:B------:R-:W-:Y:S05]  /*4260*/  @P2 BRA `(.L_x_1296) ;  /* 0x0000000000102947 */ /* 0x000fea0003800000 */
[----:B------:R-:W-:Y:S01]  /*4270*/  HFMA2.MMA R108, -RZ, RZ, 0, 0 ;  /* 0x00000000ff6c7435 */ /* 0x000fe200000001ff */
[----:B------:R-:W-:Y:S10]  /*4280*/  @!P0 BRA `(.L_x_1297) ;  /* 0x00000000001c8947 */ /* 0x000ff40003800000 */
[----:B-----5:R-:W-:Y:S01]  /*4290*/  IMAD.U32 R108, R157, 0x10000, RZ ;  /* 0x000100009d6c7824 */ /* 0x020fe200078e00ff */
[----:B------:R-:W-:Y:S06]  /*42a0*/  BRA `(.L_x_1297) ;  /* 0x0000000000147947 */ /* 0x000fec0003800000 */
.L_x_1296:
[----:B------:R-:W-:-:S04]  /*42b0*/  FFMA.FTZ R109, R127, R112, R113 ;  /* 0x000000707f6d7223 */ /* 0x000fc80000010071 */
[----:B------:R-:W-:Y:S01]  /*42c0*/  FADD.FTZ R108, R148, -R109 ;  /* 0x8000006d946c7221 */ /* 0x000fe20000010000 */
[----:B-----5:R-:W-:-:S03]  /*42d0*/  @P0 SHF.L.U32 R109, R157, 0x10, RZ ;  /* 0x000000109d6d0819 */ /* 0x020fc600000006ff */
[----:B------:R-:W-:-:S04]  /*42e0*/  FMUL.FTZ R108, R45, R108 ;  /* 0x0000006c2d6c7220 */ /* 0x000fc80000410000 */
[----:B------:R-:W-:-:S07]  /*42f0*/  @P0 FADD.FTZ R108, R108, R109 ;  /* 0x0000006d6c6c0221 */ /* 0x000fce0000010000 */
.L_x_1297:
[----:B------:R-:W-:Y:S05]  /*4300*/  BSYNC B0 ;  /* 0x0000000000007941 */ /* 0x000fea0003800000 */
.L_x_1295:
        /* <DEDUP_REMOVED lines=14> */
.L_x_1299:
[----:B------:R-:W-:Y:S05]  /*43f0*/  BSYNC B0 ;  /* 0x0000000000007941 */ /* 0x000fea0003800000 */
.L_x_1298:
[----:B------:R-:W-:Y:S01]  /*4400*/  BSSY B0, `(.L_x_1300) ;  /* 0x000000e000007945 */ /* 0x000fe20003800000 */
[----:B------:R-:W-:-:S03]  /*4410*/  @P1 PRMT R181, R110, 0x7610, R181 ;  /* 0x000076106eb51816 */ /* 0x000fc600000000b5 */
[----:B------:R-:W-:Y:S05]  /*4420*/  @P2 BRA `(.L_x_1301) ;  /* 0x0000000000142947 */ /* 0x000fea0003800000 */
[----:B------:R-:W-:Y:S01]  /*4430*/  HFMA2.MMA R108, -RZ, RZ, 0, 0 ;  /* 0x00000000ff6c7435 */ /* 0x000fe200000001ff */
[----:B------:R-:W-:Y:S10]  /*4440*/  @!P0 BRA `(.L_x_1302) ;  /* 0x0000000000248947 */ /* 0x000ff40003800000 */
[----:B-----5:R-:W-:-:S05]  /*4450*/  SHF.R.U32.HI R108, RZ, 0x10, R157 ;  /* 0x00000010ff6c7819 */ /* 0x020fca000001169d */
[----:B------:R-:W-:Y:S01]  /*4460*/  IMAD.U32 R108, R108, 0x10000, RZ ;  /* 0x000100006c6c7824 */ /* 0x000fe200078e00ff */
[----:B------:R-:W-:Y:S06]  /*4470*/  BRA `(.L_x_1302) ;  /* 0x0000000000187947 */ /* 0x000fec0003800000 */
.L_x_1301:
[----:B------:R-:W-:Y:S01]  /*4480*/  FFMA.FTZ R108, R130, R112, R113 ;  /* 0x00000070826c7223 */ /* 0x000fe20000010071 */
[----:B-----5:R-:W-:-:S03]  /*4490*/  @P0 SHF.R.U32.HI R109, RZ, 0x10, R157 ;  /* 0x00000010ff6d0819 */ /* 0x020fc6000001169d */
[----:B------:R-:W-:Y:S01]  /*44a0*/  FADD.FTZ R108, R147, -R108 ;  /* 0x8000006c936c7221 */ /* 0x000fe20000010000 */
[----:B------:R-:W-:-:S03]  /*44b0*/  @P0 SHF.L.U32 R109, R109, 0x10, RZ ;  /* 0x000000106d6d0819 */ /* 0x000fc600000006ff */
[----:B------:R-:W-:-:S04]  /*44c0*/  FMUL.FTZ R108, R45, R108 ;  /* 0x0000006c2d6c7220 */ /* 0x000fc80000410000 */
[----:B------:R-:W-:-:S07]  /*44d0*/  @P0 FADD.FTZ R108, R108, R109 ;  /* 0x0000006d6c6c0221 */ /* 0x000fce0000010000 */
.L_x_1302:
[----:B------:R-:W-:Y:S05]  /*44e0*/  BSYNC B0 ;  /* 0x0000000000007941 */ /* 0x000fea0003800000 */
.L_x_1300:
        /* <DEDUP_REMOVED lines=15> */
.L_x_1304:
[----:B------:R-:W-:Y:S05]  /*45e0*/  BSYNC B0 ;  /* 0x0000000000007941 */ /* 0x000fea0003800000 */
.L_x_1303:
        /* <DEDUP_REMOVED lines=9> */
.L_x_1305:
        /* <DEDUP_REMOVED lines=10> */
.L_x_1307:
[----:B------:R-:W-:Y:S05]  /*4720*/  BSYNC B0 ;  /* 0x0000000000007941 */ /* 0x000fea0003800000 */
.L_x_1306:
        /* <DEDUP_REMOVED lines=9> */
.L_x_1309:
[----:B------:R-:W-:Y:S05]  /*47c0*/  BSYNC B0 ;  /* 0x0000000000007941 */ /* 0x000fea0003800000 */
.L_x_1308:
[----:B------:R-:W-:Y:S04]  /*47d0*/  BSSY B0, `(.L_x_1310) ;  /* 0x000000b000007945 */ /* 0x000fe80003800000 */
[----:B------:R-:W-:Y:S05]  /*47e0*/  @P2 BRA `(.L_x_1311) ;  /* 0x0000000000102947 */ /* 0x000fea0003800000 */
[----:B01----:R-:W-:Y:S01]  /*47f0*/  MOV R108, RZ ;  /* 0x000000ff006c7202 */ /* 0x003fe20000000f00 */
[----:B------:R-:W-:Y:S06]  /*4800*/  @!P0 BRA `(.L_x_1312) ;  /* 0x00000000001c8947 */ /* 0x000fec0003800000 */
[----:B-----5:R-:W-:Y:S01]  /*4810*/  SHF.L.U32 R108, R158, 0x10, RZ ;  /* 0x000000109e6c7819 */ /* 0x020fe200000006ff */
[----:B------:R-:W-:Y:S06]  /*4820*/  BRA `(.L_x_1312) ;  /* 0x0000000000147947 */ /* 0x000fec0003800000 */
.L_x_1311:
[----:B01----:R-:W-:-:S04]  /*4830*/  FFMA.FTZ R109, R129, R112, R113 ;  /* 0x00000070816d7223 */ /* 0x003fc80000010071 */
[----:B------:R-:W-:Y:S01]  /*4840*/  FADD.FTZ R108, R172, -R109 ;  /* 0x8000006dac6c7221 */ /* 0x000fe20000010000 */
[----:B-----5:R-:W-:-:S03]  /*4850*/  @P0 IMAD.U32 R109, R158, 0x10000, RZ ;  /* 0x000100009e6d0824 */ /* 0x020fc600078e00ff */
[----:B------:R-:W-:-:S04]  /*4860*/  FMUL.FTZ R108, R45, R108 ;  /* 0x0000006c2d6c7220 */ /* 0x000fc80000410000 */
[----:B------:R-:W-:-:S07]  /*4870*/  @P0 FADD.FTZ R108, R108, R109 ;  /* 0x0000006d6c6c0221 */ /* 0x000fce0000010000 */
.L_x_1312:
[----:B------:R-:W-:Y:S05]  /*4880*/  BSYNC B0 ;  /* 0x0000000000007941 */ /* 0x000fea0003800000 */
.L_x_1310:
        /* <DEDUP_REMOVED lines=14> */
.L_x_1314:
[----:B------:R-:W-:Y:S05]  /*4970*/  BSYNC B0 ;  /* 0x0000000000007941 */ /* 0x000fea0003800000 */
.L_x_1313:
        /* <DEDUP_REMOVED lines=8> */
.L_x_1316:
[----:B------:R-:W-:Y:S01]  /*4a00*/  FFMA.FTZ R108, R132, R112, R113 ;  /* 0x00000070846c7223 */ /* 0x000fe20000010071 */
[----:B-----5:R-:W-:-:S03]  /*4a10*/  @P0 SHF.R.U64 R109, R158, 0x10, R159 ;  /* 0x000000109e6d0819 */ /* 0x020fc6000000129f */
[----:B------:R-:W-:Y:S02]  /*4a20*/  FADD.FTZ R108, R149, -R108 ;  /* 0x8000006c956c7221 */ /* 0x000fe40000010000 */
[----:B------:R-:W-:Y:S02]  /*4a30*/  @P0 IMAD.U32 R109, R109, 0x10000, RZ ;  /* 0x000100006d6d0824 */ /* 0x000fe400078e00ff */
[----:B------:R-:W-:-:S04]  /*4a40*/  FMUL.FTZ R108, R45, R108 ;  /* 0x0000006c2d6c7220 */ /* 0x000fc80000410000 */
[----:B------:R-:W-:-:S07]  /*4a50*/  @P0 FADD.FTZ R108, R108, R109 ;  /* 0x0000006d6c6c0221 */ /* 0x000fce0000010000 */
.L_x_1317:
[----:B------:R-:W-:Y:S05]  /*4a60*/  BSYNC B0 ;  /* 0x0000000000007941 */ /* 0x000fea0003800000 */
.L_x_1315:
        /* <DEDUP_REMOVED lines=13> */
.L_x_1319:
[----:B------:R-:W-:Y:S05]  /*4b40*/  BSYNC B0 ;  /* 0x0000000000007941 */ /* 0x000fea0003800000 */
.L_x_1318:
[----:B------:R-:W-:Y:S01]  /*4b50*/  BSSY B0, `(.L_x_1320) ;  /* 0x000000c000007945 */ /* 0x000fe20003800000 */
[----:B------:R-:W-:-:S03]  /*4b60*/  @P1 PRMT R179, R114, 0x7610, R179 ;  /* 0x0000761072b31816 */ /* 0x000fc600000000b3 */
[----:B------:R-:W-:Y:S05]  /*4b70*/  @P2 BRA `(.L_x_1321) ;  /* 0x0000000000102947 */ /* 0x000fea0003800000 */
[----:B------:R-:W-:Y:S01]  /*4b80*/  MOV R108, RZ ;  /* 0x000000ff006c7202 */ /* 0x000fe20000000f00 */
[----:B------:R-:W-:Y:S06]  /*4b90*/  @!P0 BRA `(.L_x_1322) ;  /* 0x00000000001c8947 */ /* 0x000fec0003800000 */
[----:B-----5:R-:W-:Y:S01]  /*4ba0*/  IMAD.U32 R108, R159, 0x10000, RZ ;  /* 0x000100009f6c7824 */ /* 0x020fe200078e00ff */
[----:B------:R-:W-:Y:S06]  /*4bb0*/  BRA `(.L_x_1322) ;  /* 0x0000000000147947 */ /* 0x000fec0003800000 */
.L_x_1321:
[----:B------:R-:W-:-:S04]  /*4bc0*/  FFMA.FTZ R109, R131, R112, R113 ;  /* 0x00000070836d7223 */ /* 0x000fc80000010071 */
[----:B------:R-:W-:Y:S01]  /*4bd0*/  FADD.FTZ R108, R174, -R109 ;  /* 0x8000006dae6c7221 */ /* 0x000fe20000010000 */
[----:B-----5:R-:W-:-:S03]  /*4be0*/  @P0 SHF.L.U32 R109, R159, 0x10, RZ ;  /* 0x000000109f6d0819 */ /* 0x020fc600000006ff */
[----:B------:R-:W-:-:S04]  /*4bf0*/  FMUL.FTZ R108, R45, R108 ;  /* 0x0000006c2d6c7220 */ /* 0x000fc80000410000 */
[----:B------:R-:W-:-:S07]  /*4c00*/  @P0 FADD.FTZ R108, R108, R109 ;  /* 0x0000006d6c6c0221 */ /* 0x000fce0000010000 */
.L_x_1322:
[----:B------:R-:W-:Y:S05]  /*4c10*/  BSYNC B0 ;  /* 0x0000000000007941 */ /* 0x000fea0003800000 */
.L_x_1320:
        /* <DEDUP_REMOVED lines=14> */
.L_x_1324:
[----:B------:R-:W-:Y:S05]  /*4d00*/  BSYNC B0 ;  /* 0x0000000000007941 */ /* 0x000fea0003800000 */
.L_x_1323:
        /* <DEDUP_REMOVED lines=8> */
.L_x_1326:
[----:B------:R-:W-:Y:S01]  /*4d90*/  FFMA.FTZ R112, R176, R112, R113 ;  /* 0x00000070b0707223 */ /* 0x000fe20000010071 */
[----:B-----5:R-:W-:-:S03]  /*4da0*/  @P0 SHF.R.U32.HI R108, RZ, 0x10, R159 ;  /* 0x00000010ff6c0819 */ /* 0x020fc6000001169f */
[----:B------:R-:W-:Y:S01]  /*4db0*/  FADD.FTZ R112, R173, -R112 ;  /* 0x80000070ad707221 */ /* 0x000fe20000010000 */
[----:B------:R-:W-:-:S03]  /*4dc0*/  @P0 SHF.L.U32 R108, R108, 0x10, RZ ;  /* 0x000000106c6c0819 */ /* 0x000fc600000006ff */
[----:B------:R-:W-:-:S04]  /*4dd0*/  FMUL.FTZ R45, R45, R112 ;  /* 0x000000702d2d7220 */ /* 0x000fc80000410000 */
[----:B------:R-:W-:-:S07]  /*4de0*/  @P0 FADD.FTZ R45, R45, R108 ;  /* 0x0000006c2d2d0221 */ /* 0x000fce0000010000 */
.L_x_1327:
[----:B------:R-:W-:Y:S05]  /*4df0*/  BSYNC B0 ;  /* 0x0000000000007941 */ /* 0x000fea0003800000 */
.L_x_1325:
        /* <DEDUP_REMOVED lines=15> */
.L_x_1329:
[----:B------:R-:W-:Y:S05]  /*4ef0*/  BSYNC B0 ;  /* 0x0000000000007941 */ /* 0x000fea0003800000 */
.L_x_1328:
[----:B------:R-:W-:Y:S05]  /*4f00*/  @!P1 BRA `(.L_x_1330) ;  /* 0x0000000000249947 */ /* 0x000fea0003800000 */
        /* <DEDUP_REMOVED lines=9> */
.L_x_1330:
        /* <DEDUP_REMOVED lines=10> */
.L_x_1332:
[----:B------:R-:W-:Y:S05]  /*5040*/  BSYNC B0 ;  /* 0x0000000000007941 */ /* 0x000fea0003800000 */
.L_x_1331:
[----:B------:R-:W-:Y:S01]  /*5050*/  VIADD R2, R2, UR14 ;  /* 0x0000000e02027c36 */ /* 0x000fe20008000000 */
[----:B------:R-:W-:-:S04]  /*5060*/  SEL R196, RZ, 0x1, P4 ;  /* 0x00000001ffc47807 */ /* 0x000fc80002000000 */
[----:B------:R-:W-:-:S13]  /*5070*/  ISETP.GE.AND P0, PT, R2, UR15, PT ;  /* 0x0000000f02007c0c */ /* 0x000fda000bf06270 */
[----:B------:R-:W-:Y:S05]  /*5080*/  @!P0 BRA `(.L_x_1333) ;  /* 0xffffffb800448947 */ /* 0x000fea000383ffff */
.L_x_1205:
[----:B------:R-:W2:Y:S01]  /*5090*/  S2UR UR6, SR_CTAID.X ;  /* 0x00000000000679c3 */ /* 0x000ea20000002500 */
[----:B------:R-:W-:-:S07]  /*50a0*/  LOP3.LUT R9, R0, 0x7f, RZ, 0xc0, !PT ;  /* 0x0000007f00097812 */ /* 0x000fce00078ec0ff */
[----:B------:R-:W3:Y:S08]  /*50b0*/  LDC.64 R2, c[0x0][0x2d0] ;  /* 0x0000b400ff027b82 */ /* 0x000ef00000000a00 */
[----:B------:R-:W4:Y:S08]  /*50c0*/  LDC.64 R4, c[0x0][0x2d8] ;  /* 0x0000b600ff047b82 */ /* 0x000f300000000a00 */
[----:B------:R-:W0:Y:S01]  /*50d0*/  LDC.64 R6, c[0x0][0x2f0] ;  /* 0x0000bc00ff067b82 */ /* 0x000e220000000a00 */
[----:B--2---:R-:W-:Y:S01]  /*50e0*/  LEA.HI R8, R0, UR6, RZ, 0x19 ;  /* 0x0000000600087c11 */ /* 0x004fe2000f8fc8ff */
[----:B------:R-:W-:-:S04]  /*50f0*/  ULDC UR6, c[0x0][0x218] ;  /* 0x0000860000067ab9 */ /* 0x000fc80000000800 */
[----:B------:R-:W-:-:S05]  /*5100*/  IMAD R8, R8, UR6, RZ ;  /* 0x0000000608087c24 */ /* 0x000fca000f8e02ff */
[----:B------:R-:W-:-:S05]  /*5110*/  LEA.HI R9, R8, R9, RZ, 0x1e ;  /* 0x0000000908097211 */ /* 0x000fca00078ff0ff */
[----:B---3--:R-:W-:-:S04]  /*5120*/  IMAD.WIDE.U32 R2, R9, 0x10, R2 ;  /* 0x0000001009027825 */ /* 0x008fc800078e0002 */
[C---:B----4-:R-:W-:Y:S01]  /*5130*/  IMAD.WIDE.U32 R4, R9.reuse, 0x10, R4 ;  /* 0x0000001009047825 */ /* 0x050fe200078e0004 */
[----:B------:R-:W-:Y:S03]  /*5140*/  STG.E.128 desc[UR4][R2.64], R92 ;  /* 0x0000005c02007986 */ /* 0x000fe6000c101d04 */
[----:B0-----:R-:W-:Y:S01]  /*5150*/  IMAD.WIDE.U32 R6, R9, 0x10, R6 ;  /* 0x0000001009067825 */ /* 0x001fe200078e0006 */
        /* <DEDUP_REMOVED lines=15> */
.L_x_1209:
[----:B------:R-:W-:Y:S01]  /*5250*/  HFMA2.MMA R166, -RZ, RZ, 0, 9.5367431640625e-07 ;  /* 0x00000010ffa67435 */ /* 0x000fe200000001ff */
[----:B------:R-:W-:Y:S01]  /*5260*/  MOV R165, R200 ;  /* 0x000000c800a57202 */ /* 0x000fe20000000f00 */
[----:B------:R-:W-:Y:S01]  /*5270*/  IMAD.MOV.U32 R167, RZ, RZ, 0x1f ;  /* 0x0000001fffa77424 */ /* 0x000fe200078e00ff */
[----:B------:R-:W-:-:S08]  /*5280*/  MOV R162, 0xffffffff ;  /* 0xffffffff00a27802 */ /* 0x000fd00000000f00 */
[----:B-----5:R-:W-:Y:S05]  /*5290*/  WARPSYNC.COLLECTIVE R162, `(.L_x_1334) ;  /* 0x00000000a2087348 */ /* 0x020fea0003c00000 */
[----:B------:R0:W1:Y:S02]  /*52a0*/  SHFL.DOWN P1, R164, R165, R166, R167 ;  /* 0x080000a6a5a47389 */ /* 0x00006400000200a7 */
[----:B01---5:R-:W-:Y:S01]  /*52b0*/  ENDCOLLECTIVE ;  /* 0x000000000000791b */ /* 0x023fe20003800000 */
.L_x_1334:
[----:B------:R-:W-:Y:S01]  /*52c0*/  IMAD.MOV.U32 R165, RZ, RZ, R169 ;  /* 0x000000ffffa57224 */ /* 0x000fe200078e00a9 */
[----:B------:R-:W-:-:S07]  /*52d0*/  MOV R109, R164 ;  /* 0x000000a4006d7202 */ /* 0x000fce0000000f00 */
[----:B------:R-:W-:Y:S05]  /*52e0*/  WARPSYNC.COLLECTIVE R162, `(.L_x_1335) ;  /* 0x00000000a2087348 */ /* 0x000fea0003c00000 */
[----:B------:R0:W1:Y:S02]  /*52f0*/  SHFL.DOWN P1, R164, R165, R166, R167 ;  /* 0x080000a6a5a47389 */ /* 0x00006400000200a7 */
[----:B01----:R-:W-:Y:S01]  /*5300*/  ENDCOLLECTIVE ;  /* 0x000000000000791b */ /* 0x003fe20003800000 */
.L_x_1335:
[----:B------:R-:W-:-:S05]  /*5310*/  FADD.FTZ R109, R109, R200 ;  /* 0x000000c86d6d7221 */ /* 0x000fca0000010000 */
[----:B------:R-:W-:Y:S01]  /*5320*/  MOV R165, R109 ;  /* 0x0000006d00a57202 */ /* 0x000fe20000000f00 */
[----:B------:R-:W-:Y:S01]  /*5330*/  IMAD.MOV.U32 R166, RZ, RZ, 0x8 ;  /* 0x00000008ffa67424 */ /* 0x000fe200078e00ff */
[----:B------:R-:W-:-:S07]  /*5340*/  MOV R108, R164 ;  /* 0x000000a4006c7202 */ /* 0x000fce0000000f00 */
[----:B------:R-:W-:Y:S05]  /*5350*/  WARPSYNC.COLLECTIVE R162, `(.L_x_1336) ;  /* 0x00000000a2087348 */ /* 0x000fea0003c00000 */
[----:B------:R0:W1:Y:S02]  /*5360*/  SHFL.DOWN P1, R164, R165, R166, R167 ;  /* 0x080000a6a5a47389 */ /* 0x00006400000200a7 */
[----:B01----:R-:W-:Y:S01]  /*5370*/  ENDCOLLECTIVE ;  /* 0x000000000000791b */ /* 0x003fe20003800000 */
.L_x_1336:
[----:B------:R-:W-:-:S05]  /*5380*/  FADD.FTZ R108, R108, R169 ;  /* 0x000000a96c6c7221 */ /* 0x000fca0000010000 */
[----:B------:R-:W-:Y:S02]  /*5390*/  MOV R165, R108 ;  /* 0x0000006c00a57202 */ /* 0x000fe40000000f00 */
[----:B------:R-:W-:-:S07]  /*53a0*/  MOV R112, R164 ;  /* 0x000000a400707202 */ /* 0x000fce0000000f00 */
[----:B------:R-:W-:Y:S05]  /*53b0*/  WARPSYNC.COLLECTIVE R162, `(.L_x_1337) ;  /* 0x00000000a2087348 */ /* 0x000fea0003c00000 */
[----:B------:R0:W1:Y:S02]  /*53c0*/  SHFL.DOWN P1, R164, R165, R166, R167 ;  /* 0x080000a6a5a47389 */ /* 0x00006400000200a7 */
[----:B01----:R-:W-:Y:S01]  /*53d0*/  ENDCOLLECTIVE ;  /* 0x000000000000791b */ /* 0x003fe20003800000 */
.L_x_1337:
[----:B------:R-:W-:Y:S01]  /*53e0*/  FADD.FTZ R112, R109, R112 ;  /* 0x000000706d707221 */ /* 0x000fe20000010000 */
[----:B------:R-:W-:-:S04]  /*53f0*/  HFMA2.MMA R166, -RZ, RZ, 0, 2.384185791015625e-07 ;  /* 0x00000004ffa67435 */ /* 0x000fc800000001ff */
[----:B------:R-:W-:Y:S01]  /*5400*/  MOV R165, R112 ;  /* 0x0000007000a57202 */ /* 0x000fe20000000f00 */
[----:B------:R-:W-:-:S07]  /*5410*/  IMAD.MOV.U32 R113, RZ, RZ, R164 ;  /* 0x000000ffff717224 */ /* 0x000fce00078e00a4 */
[----:B------:R-:W-:Y:S05]  /*5420*/  WARPSYNC.COLLECTIVE R162, `(.L_x_1338) ;  /* 0x00000000a2087348 */ /* 0x000fea0003c00000 */
[----:B------:R0:W1:Y:S02]  /*5430*/  SHFL.DOWN P1, R164, R165, R166, R167 ;  /* 0x080000a6a5a47389 */ /* 0x00006400000200a7 */
[----:B01----:R-:W-:Y:S01]  /*5440*/  ENDCOLLECTIVE ;  /* 0x000000000000791b */ /* 0x003fe20003800000 */
.L_x_1338:
[----:B------:R-:W-:-:S05]  /*5450*/  FADD.FTZ R113, R108, R113 ;  /* 0x000000716c717221 */ /* 0x000fca0000010000 */
[----:B------:R-:W-:Y:S01]  /*5460*/  MOV R165, R113 ;  /* 0x0000007100a57202 */ /* 0x000fe20000000f00 */
[----:B------:R-:W-:-:S07]  /*5470*/  IMAD.MOV.U32 R115, RZ, RZ, R164 ;  /* 0x000000ffff737224 */ /* 0x000fce00078e00a4 */
[----:B------:R-:W-:Y:S05]  /*5480*/  WARPSYNC.COLLECTIVE R162, `(.L_x_1339) ;  /* 0x00000000a2087348 */ /* 0x000fea0003c00000 */
[----:B------:R0:W1:Y:S02]  /*5490*/  SHFL.DOWN P1, R164, R165, R166, R167 ;  /* 0x080000a6a5a47389 */ /* 0x00006400000200a7 */
[----:B01----:R-:W-:Y:S01]  /*54a0*/  ENDCOLLECTIVE ;  /* 0x000000000000791b */ /* 0x003fe20003800000 */
.L_x_1339:
[----:B------:R-:W-:Y:S01]  /*54b0*/  FADD.FTZ R115, R112, R115 ;  /* 0x0000007370737221 */ /* 0x000fe20000010000 */
[----:B------:R-:W-:-:S03]  /*54c0*/  HFMA2.MMA R166, -RZ, RZ, 0, 1.1920928955078125e-07 ;  /* 0x00000002ffa67435 */ /* 0x000fc600000001ff */
[----:B------:R-:W-:Y:S01]  /*54d0*/  IMAD.MOV.U32 R165, RZ, RZ, R115 ;  /* 0x000000ffffa57224 */ /* 0x000fe200078e0073 */
[----:B------:R-:W-:-:S07]  /*54e0*/  MOV R114, R164 ;  /* 0x000000a400727202 */ /* 0x000fce0000000f00 */
[----:B------:R-:W-:Y:S05]  /*54f0*/  WARPSYNC.COLLECTIVE R162, `(.L_x_1340) ;  /* 0x00000000a2087348 */ /* 0x000fea0003c00000 */
[----:B------:R0:W1:Y:S02]  /*5500*/  SHFL.DOWN P1, R164, R165, R166, R167 ;  /* 0x080000a6a5a47389 */ /* 0x00006400000200a7 */
[----:B01----:R-:W-:Y:S01]  /*5510*/  ENDCOLLECTIVE ;  /* 0x000000000000791b */ /* 0x003fe20003800000 */
.L_x_1340:
[----:B------:R-:W-:-:S04]  /*5520*/  FADD.FTZ R114, R113, R114 ;  /* 0x0000007271727221 */ /* 0x000fc80000010000 */
[----:B------:R-:W-:Y:S01]  /*5530*/  IMAD.MOV.U32 R165, RZ, RZ, R114 ;  /* 0x000000ffffa57224 */ /* 0x000fe200078e0072 */
[----:B------:R-:W-:-:S07]  /*5540*/  MOV R160, R164 ;  /* 0x000000a400a07202 */ /* 0x000fce0000000f00 */
[----:B------:R-:W-:Y:S05]  /*5550*/  WARPSYNC.COLLECTIVE R162, `(.L_x_1341) ;  /* 0x00000000a2087348 */ /* 0x000fea0003c00000 */
[----:B------:R0:W1:Y:S02]  /*5560*/  SHFL.DOWN P1, R164, R165, R166, R167 ;  /* 0x080000a6a5a47389 */ /* 0x00006400000200a7 */
[----:B01----:R-:W-:Y:S01]  /*5570*/  ENDCOLLECTIVE ;  /* 0x000000000000791b */ /* 0x003fe20003800000 */
.L_x_1341:
[----:B------:R-:W-:-:S05]  /*5580*/  FADD.FTZ R160, R115, R160 ;  /* 0x000000a073a07221 */ /* 0x000fca0000010000 */
[----:B------:R-:W-:Y:S01]  /*5590*/  MOV R165, R160 ;  /* 0x000000a000a57202 */ /* 0x000fe20000000f00 */
[----:B------:R-:W-:Y:S01]  /*55a0*/  IMAD.MOV.U32 R166, RZ, RZ, 0x1 ;  /* 0x00000001ffa67424 */ /* 0x000fe200078e00ff */
[----:B------:R-:W-:-:S07]  /*55b0*/  MOV R161, R164 ;  /* 0x000000a400a17202 */ /* 0x000fce0000000f00 */
[----:B------:R-:W-:Y:S05]  /*55c0*/  WARPSYNC.COLLECTIVE R162, `(.L_x_1342) ;  /* 0x00000000a2087348 */ /* 0x000fea0003c00000 */
[----:B------:R0:W1:Y:S02]  /*55d0*/  SHFL.DOWN P1, R164, R165, R166, R167 ;  /* 0x080000a6a5a47389 */ /* 0x00006400000200a7 */
[----:B01----:R-:W-:Y:S01]  /*55e0*/  ENDCOLLECTIVE ;  /* 0x000000000000791b */ /* 0x003fe20003800000 */
.L_x_1342:
[----:B------:R-:W-:-:S05]  /*55f0*/  FADD.FTZ R161, R114, R161 ;  /* 0x000000a172a17221 */ /* 0x000fca0000010000 */
[----:B------:R-:W-:Y:S02]  /*5600*/  MOV R165, R161 ;  /* 0x000000a100a57202 */ /* 0x000fe40000000f00 */
[----:B------:R-:W-:-:S07]  /*5610*/  MOV R163, R164 ;  /* 0x000000a400a37202 */ /* 0x000fce0000000f00 */
[----:B------:R-:W-:Y:S05]  /*5620*/  WARPSYNC.COLLECTIVE R162, `(.L_x_1343) ;  /* 0x00000000a2087348 */ /* 0x000fea0003c00000 */
[----:B------:R0:W1:Y:S02]  /*5630*/  SHFL.DOWN P1, R164, R165, R166, R167 ;  /* 0x080000a6a5a47389 */ /* 0x00006400000200a7 */
[----:B01----:R-:W-:Y:S01]  /*5640*/  ENDCOLLECTIVE ;  /* 0x000000000000791b */ /* 0x003fe20003800000 */
.L_x_1343:
[----:B------:R-:W-:Y:S05]  /*5650*/  BRA `(.L_x_1344) ;  /* 0xffffffc8008c7947 */ /* 0x000fea000383ffff */
.L_x_1345:
        /* <DEDUP_REMOVED lines=10> */
.L_x_11837:


//--------------------- .text._ZN10layer_norm13ln_bwd_kernelINS_13Kernel_traitsI6__halfS2_S2_S2_fjLj2560ELj1ELj1ELj4ELj8ENS_18Kernel_traits_baseILj2560ES2_S2_S2_S2_fjLj128EEEEELb0ELb0ELb0ELb0EEEvNS_9BwdParamsE --------------------------
	.section	.text._ZN10layer_norm13ln_bwd_kernelINS_13Kernel_traitsI6__halfS2_S2_S2_fjLj2560ELj1ELj1ELj4ELj8ENS_18Kernel_traits_baseILj2560ES2_S2_S2_S2_fjLj128EEEEELb0ELb0ELb0ELb0EEEvNS_9BwdParamsE,"ax",@progbits
	.align	128
        .global         _ZN10layer_norm13ln_bwd_kernelINS_13Kernel_traitsI6__halfS2_S2_S2_fjLj2560ELj1ELj1ELj4ELj8ENS_18Kernel_traits_baseILj2560ES2_S2_S2_S2_fjLj128EEEEELb0ELb0ELb0ELb0EEEvNS_9BwdParamsE
        .type           _ZN10layer_norm13ln_bwd_kernelINS_13Kernel_traitsI6__halfS2_S2_S2_fjLj2560ELj1ELj1ELj4ELj8ENS_18Kernel_traits_baseILj2560ES2_S2_S2_S2_fjLj128EEEEELb0ELb0ELb0ELb0EEEvNS_9BwdParamsE,@function
        .size           _ZN10layer_norm13ln_bwd_kernelINS_13Kernel_traitsI6__halfS2_S2_S2_fjLj2560ELj1ELj1ELj4ELj8ENS_18Kernel_traits_baseILj2560ES2_S2_S2_S2_fjLj128EEEEELb0ELb0ELb0ELb0EEEvNS_9BwdParamsE,(.L_x_11838 - _ZN10layer_norm13ln_bwd_kernelINS_13Kernel_traitsI6__halfS2_S2_S2_fjLj2560ELj1ELj1ELj4ELj8ENS_18Kernel_traits_baseILj2560ES2_S2_S2_S2_fjLj128EEEEELb0ELb0ELb0ELb0EEEvNS_9BwdParamsE)
        .other          _ZN10layer_norm13ln_bwd_kernelINS_13Kernel_traitsI6__halfS2_S2_S2_fjLj2560ELj1ELj1ELj4ELj8ENS_18Kernel_traits_baseILj2560ES2_S2_S2_S2_fjLj128EEEEELb0ELb0ELb0ELb0EEEvNS_9BwdParamsE,@"STO_CUDA_ENTRY STV_DEFAULT"
_ZN10layer_norm13ln_bwd_kernelINS_13Kernel_traitsI6__halfS2_S2_S2_fjLj2560ELj1ELj1ELj4ELj8ENS_18Kernel_traits_baseILj2560ES2_S2_S2_S2_fjLj128EEEEELb0ELb0ELb0ELb0EEEvNS_9BwdParamsE:
.text._ZN10layer_norm13ln_bwd_kernelINS_13Kernel_traitsI6__halfS2_S2_S2_fjLj2560ELj1ELj1ELj4ELj8ENS_18Kernel_traits_baseILj2560ES2_S2_S2_S2_fjLj128EEEEELb0ELb0ELb0ELb0EEEvNS_9BwdParamsE:
        /* <DEDUP_REMOVED lines=69> */
[----:B------:R-:W-:Y:S01]  /*0450*/  ULDC.64 UR6, c[0x0][0x270] ;  /* 0x00009c0000067ab9 */ /* 0x000fe20000000a00 */
[----:B------:R-:W-:Y:S01]  /*0460*/  MOV R12, R5 ;  /* 0x00000005000c7202 */ /* 0x000fe20000000f00 */
[----:B------:R-:W-:Y:S01]  /*0470*/  HFMA2.MMA R76, -RZ, RZ, 0, 5.9604644775390625e-08 ;  /* 0x00000001ff4c7435 */ /* 0x000fe200000001ff */
[----:B------:R-:W-:Y:S02]  /*0480*/  MOV R16, R7 ;  /* 0x0000000700107202 */ /* 0x000fe40000000f00 */
[----:B------:R-:W-:Y:S02]  /*0490*/  MOV R20, R11 ;  /* 0x0000000b00147202 */ /* 0x000fe40000000f00 */
[----:B------:R-:W-:Y:S02]  /*04a0*/  MOV R13, R6 ;  /* 0x00000006000d7202 */ /* 0x000fe40000000f00 */
[----:B------:R-:W-:-:S02]  /*04b0*/  MOV R17, R8 ;  /* 0x0000000800117202 */ /* 0x000fc40000000f00 */
[----:B------:R-:W-:Y:S02]  /*04c0*/  MOV R19, R10 ;  /* 0x0000000a00137202 */ /* 0x000fe40000000f00 */
[----:B------:R-:W-:Y:S02]  /*04d0*/  MOV R21, R14 ;  /* 0x0000000e00157202 */ /* 0x000fe40000000f00 */
[----:B------:R-:W-:Y:S02]  /*04e0*/  MOV R3, R4 ;  /* 0x0000000400037202 */ /* 0x000fe40000000f00 */
[--C-:B------:R-:W-:Y:S02]  /*04f0*/  SHF.R.U64 R73, R4, 0x10, R5.reuse ;  /* 0x0000001004497819 */ /* 0x100fe40000001205 */
[----:B------:R-:W-:Y:S01]  /*0500*/  SHF.R.U32.HI R72, RZ, 0x10, R5 ;  /* 0x00000010ff487819 */ /* 0x000fe20000011605 */
[----:B------:R-:W-:Y:S01]  /*0510*/  HADD2.F32 R4, -RZ, R3.H0_H0 ;  /* 0x20000003ff047230 */ /* 0x000fe20000004100 */
[--C-:B------:R-:W-:Y:S01]  /*0520*/  SHF.R.U64 R31, R6, 0x10, R7.reuse ;  /* 0x00000010061f7819 */ /* 0x100fe20000001207 */
[----:B------:R-:W-:Y:S01]  /*0530*/  HADD2.F32 R6, -RZ, R12.H0_H0 ;  /* 0x2000000cff067230 */ /* 0x000fe20000004100 */
        /* <DEDUP_REMOVED lines=12> */
[----:B------:R-:W-:Y:S01]  /*0600*/  MOV R22, R15 ;  /* 0x0000000f00167202 */ /* 0x000fe20000000f00 */
[----:B------:R-:W-:Y:S01]  /*0610*/  HADD2.F32 R18, -RZ, R20.H0_H0 ;  /* 0x20000014ff127230 */ /* 0x000fe20000004100 */
[----:B------:R-:W-:Y:S01]  /*0620*/  SHF.R.U32.HI R23, RZ, 0x10, R15 ;  /* 0x00000010ff177819 */ /* 0x000fe2000001160f */
[----:B------:R-:W-:Y:S01]  /*0630*/  HADD2.F32 R20, -RZ, R21.H0_H0 ;  /* 0x20000015ff147230 */ /* 0x000fe20000004100 */
[----:B------:R-:W-:Y:S01]  /*0640*/  ISETP.NE.U32.AND P1, PT, RZ, UR6, PT ;  /* 0x00000006ff007c0c */ /* 0x000fe2000bf25070 */
[----:B------:R-:W-:Y:S01]  /*0650*/  HADD2.F32 R7, -RZ, R72.H0_H0 ;  /* 0x20000048ff077230 */ /* 0x000fe20000004100 */
[----:B------:R-:W-:Y:S01]  /*0660*/  MOV R69, RZ ;  /* 0x000000ff00457202 */ /* 0x000fe20000000f00 */
[----:B------:R-:W-:Y:S01]  /*0670*/  HADD2.F32 R9, -RZ, R31.H0_H0 ;  /* 0x2000001fff097230 */ /* 0x000fe20000004100 */
[----:B------:R-:W-:Y:S01]  /*0680*/  ISETP.NE.AND.EX P1, PT, RZ, UR7, PT, P1 ;  /* 0x00000007ff007c0c */ /* 0x000fe2000bf25310 */
[----:B------:R-:W-:-:S02]  /*0690*/  HADD2.F32 R11, -RZ, R30.H0_H0 ;  /* 0x2000001eff0b7230 */ /* 0x000fc40000004100 */
[----:B------:R-:W-:Y:S02]  /*06a0*/  HADD2.F32 R13, -RZ, R29.H0_H0 ;  /* 0x2000001dff0d7230 */ /* 0x000fe40000004100 */
[----:B------:R-:W-:Y:S02]  /*06b0*/  HADD2.F32 R15, -RZ, R28.H0_H0 ;  /* 0x2000001cff0f7230 */ /* 0x000fe40000004100 */
[----:B------:R-:W-:Y:S02]  /*06c0*/  HADD2.F32 R17, -RZ, R27.H0_H0 ;  /* 0x2000001bff117230 */ /* 0x000fe40000004100 */
[----:B------:R-:W-:Y:S02]  /*06d0*/  HADD2.F32 R19, -RZ, R26.H0_H0 ;  /* 0x2000001aff137230 */ /* 0x000fe40000004100 */
[----:B------:R-:W-:Y:S02]  /*06e0*/  HADD2.F32 R21, -RZ, R25.H0_H0 ;  /* 0x20000019ff157230 */ /* 0x000fe40000004100 */
[----:B------:R-:W-:-:S02]  /*06f0*/  HADD2.F32 R22, -RZ, R22.H0_H0 ;  /* 0x20000016ff167230 */ /* 0x000fc40000004100 */
[----:B------:R-:W-:-:S07]  /*0700*/  HADD2.F32 R23, -RZ, R23.H0_H0 ;  /* 0x20000017ff177230 */ /* 0x000fce0000004100 */
.L_x_1373:
        /* <DEDUP_REMOVED lines=20> */
[----:B------:R-:W-:Y:S02]  /*0850*/  SHF.R.U32.HI R78, RZ, 0x5, R0 ;  /* 0x00000005ff4e7819 */ /* 0x000fe40000011600 */
[----:B0-----:R-:W-:Y:S02]  /*0860*/  MOV R133, R127 ;  /* 0x0000007f00857202 */ /* 0x001fe40000000f00 */
        /* <DEDUP_REMOVED lines=17> */
[----:B------:R-:W-:-:S02]  /*0980*/  HADD2.F32 R122, -RZ, R72.H0_H0 ;  /* 0x20000048ff7a7230 */ /* 0x000fc40000004100 */
[----:B------:R-:W-:Y:S02]  /*0990*/  HADD2.F32 R74, -RZ, R124.H0_H0 ;  /* 0x2000007cff4a7230 */ /* 0x000fe40000004100 */
[----:B0-----:R-:W-:Y:S02]  /*09a0*/  HADD2.F32 R117, -RZ, R3.H0_H0 ;  /* 0x20000003ff757230 */ /* 0x001fe40000004100 */
[C---:B------:R-:W-:Y:S01]  /*09b0*/  FADD.FTZ R122, -R79.reuse, R122 ;  /* 0x0000007a4f7a7221 */ /* 0x040fe20000010100 */
[----:B------:R-:W-:Y:S01]  /*09c0*/  FADD.FTZ R74, -R79, R74 ;  /* 0x0000004a4f4a7221 */ /* 0x000fe20000010100 */
[----:B------:R-:W-:Y:S01]  /*09d0*/  SHF.R.U32.HI R123, RZ, 0x10, R73 ;  /* 0x00000010ff7b7819 */ /* 0x000fe20000011649 */
[----:B------:R-:W-:Y:S01]  /*09e0*/  HADD2.F32 R116, -RZ, R73.H0_H0 ;  /* 0x20000049ff747230 */ /* 0x000fe20000004100 */
[----:B------:R-:W-:Y:S01]  /*09f0*/  MOV R121, R75 ;  /* 0x0000004b00797202 */ /* 0x000fe20000000f00 */
[----:B------:R-:W-:Y:S02]  /*0a00*/  HADD2.F32 R124, -RZ, R125.H0_H0 ;  /* 0x2000007dff7c7230 */ /* 0x000fe40000004100 */
[C---:B-----5:R-:W-:Y:S01]  /*0a10*/  FMUL.FTZ R128, R129.reuse, R74 ;  /* 0x0000004a81807220 */ /* 0x060fe20000410000 */
[----:B------:R-:W-:Y:S01]  /*0a20*/  FMUL.FTZ R3, R129, R122 ;  /* 0x0000007a81037220 */ /* 0x000fe20000410000 */
[----:B------:R-:W-:Y:S01]  /*0a30*/  FMUL.FTZ R126, R4, R117 ;  /* 0x00000075047e7220 */ /* 0x000fe20000410000 */
[----:B------:R-:W-:Y:S01]  /*0a40*/  SHF.R.U32.HI R132, RZ, 0x10, R75 ;  /* 0x00000010ff847819 */ /* 0x000fe2000001164b */
[----:B------:R-:W-:-:S02]  /*0a50*/  HADD2.F32 R72, -RZ, R123.H0_H0 ;  /* 0x2000007bff487230 */ /* 0x000fc40000004100 */
[----:B------:R-:W-:Y:S01]  /*0a60*/  FADD.FTZ R116, -R79, R116 ;  /* 0x000000744f747221 */ /* 0x000fe20000010100 */
[----:B------:R-:W-:Y:S02]  /*0a70*/  HADD2.F32 R121, -RZ, R121.H0_H0 ;  /* 0x20000079ff797230 */ /* 0x000fe40000004100 */
[----:B------:R-:W-:Y:S01]  /*0a80*/  FADD.FTZ R49, R49, R124 ;  /* 0x0000007c31317221 */ /* 0x000fe20000010000 */
[-C--:B------:R-:W-:Y:S01]  /*0a90*/  FFMA.FTZ R69, R128, R124.reuse, R69 ;  /* 0x0000007c80457223 */ /* 0x080fe20000010045 */
[----:B------:R-:W-:Y:S01]  /*0aa0*/  FMUL.FTZ R124, R5, R124 ;  /* 0x0000007c057c7220 */ /* 0x000fe20000410000 */
[----:B------:R-:W-:Y:S01]  /*0ab0*/  FADD.FTZ R73, RZ, R126 ;  /* 0x0000007eff497221 */ /* 0x000fe20000010000 */
[----:B------:R-:W-:Y:S01]  /*0ac0*/  FFMA.FTZ R75, R3, R126, RZ ;  /* 0x0000007e034b7223 */ /* 0x000fe200000100ff */
[----:B------:R-:W-:Y:S02]  /*0ad0*/  HADD2.F32 R132, -RZ, R132.H0_H0 ;  /* 0x20000084ff847230 */ /* 0x000fe40000004100 */
[----:B------:R-:W-:Y:S01]  /*0ae0*/  FMUL.FTZ R125, R129, R116 ;  /* 0x00000074817d7220 */ /* 0x000fe20000410000 */
[----:B------:R-:W-:Y:S01]  /*0af0*/  FADD.FTZ R122, -R79, R72 ;  /* 0x000000484f7a7221 */ /* 0x000fe20000010100 */
        /* <DEDUP_REMOVED lines=15> */
.L_x_1348:
[----:B------:R-:W-:Y:S05]  /*0bf0*/  BSYNC B0 ;  /* 0x0000000000007941 */ /* 0x000fea0003800000 */
.L_x_1347:
        /* <DEDUP_REMOVED lines=18> */
[----:B------:R-:W-:Y:S01]  /*0d20*/  HADD2.F32 R74, -RZ, R115.H0_H0 ;  /* 0x20000073ff4a7230 */ /* 0x000fe20000004100 */
[----:B------:R-:W-:Y:S01]  /*0d30*/  MOV R114, R75 ;  /* 0x0000004b00727202 */ /* 0x000fe20000000f00 */
[----:B0-----:R-:W-:Y:S02]  /*0d40*/  HADD2.F32 R102, -RZ, R73.H0_H0 ;  /* 0x20000049ff667230 */ /* 0x001fe40000004100 */
[C---:B------:R-:W-:Y:S01]  /*0d50*/  FADD.FTZ R118, -R79.reuse, R118 ;  /* 0x000000764f767221 */ /* 0x040fe20000010100 */
[----:B------:R-:W-:Y:S01]  /*0d60*/  FADD.FTZ R74, -R79, R74 ;  /* 0x0000004a4f4a7221 */ /* 0x000fe20000010100 */
[----:B------:R-:W-:Y:S01]  /*0d70*/  HADD2.F32 R101, -RZ, R101.H0_H0 ;  /* 0x20000065ff657230 */ /* 0x000fe20000004100 */
[----:B------:R-:W-:Y:S01]  /*0d80*/  SHF.R.U32.HI R134, RZ, 0x10, R73 ;  /* 0x00000010ff867819 */ /* 0x000fe20000011649 */
[----:B------:R-:W-:Y:S02]  /*0d90*/  HADD2.F32 R72, -RZ, R119.H0_H0 ;  /* 0x20000077ff487230 */ /* 0x000fe40000004100 */
[C---:B-----5:R-:W-:Y:S01]  /*0da0*/  FMUL.FTZ R120, R129.reuse, R74 ;  /* 0x0000004a81787220 */ /* 0x060fe20000410000 */
[----:B------:R-:W-:Y:S01]  /*0db0*/  FMUL.FTZ R119, R129, R118 ;  /* 0x0000007681777220 */ /* 0x000fe20000410000 */
[----:B------:R-:W-:Y:S01]  /*0dc0*/  FADD.FTZ R102, -R79, R102 ;  /* 0x000000664f667221 */ /* 0x000fe20000010100 */
[----:B------:R-:W-:-:S02]  /*0dd0*/  HADD2.F32 R103, -RZ, R114.H0_H0 ;  /* 0x20000072ff677230 */ /* 0x000fc40000004100 */
[----:B------:R-:W-:Y:S01]  /*0de0*/  FMUL.FTZ R118, R8, R101 ;  /* 0x0000006508767220 */ /* 0x000fe20000410000 */
[----:B------:R-:W-:Y:S01]  /*0df0*/  FADD.FTZ R45, R45, R72 ;  /* 0x000000482d2d7221 */ /* 0x000fe20000010000 */
[-C--:B------:R-:W-:Y:S01]  /*0e00*/  FFMA.FTZ R65, R120, R72.reuse, R65 ;  /* 0x0000004878417223 */ /* 0x080fe20000010041 */
[----:B------:R-:W-:Y:S01]  /*0e10*/  FMUL.FTZ R114, R9, R72 ;  /* 0x0000004809727220 */ /* 0x000fe20000410000 */
[----:B------:R-:W-:Y:S01]  /*0e20*/  SHF.R.U32.HI R132, RZ, 0x10, R75 ;  /* 0x00000010ff847819 */ /* 0x000fe2000001164b */
[----:B------:R-:W-:Y:S02]  /*0e30*/  HADD2.F32 R72, -RZ, R134.H0_H0 ;  /* 0x20000086ff487230 */ /* 0x000fe40000004100 */
[----:B------:R-:W-:Y:S01]  /*0e40*/  FMUL.FTZ R115, R129, R102 ;  /* 0x0000006681737220 */ /* 0x000fe20000410000 */
[----:B------:R-:W-:Y:S01]  /*0e50*/  FADD.FTZ R117, R117, R118 ;  /* 0x0000007675757221 */ /* 0x000fe20000010000 */
[----:B------:R-:W-:Y:S01]  /*0e60*/  FFMA.FTZ R73, R119, R118, R116 ;  /* 0x0000007677497223 */ /* 0x000fe20000010074 */
[----:B------:R-:W-:-:S02]  /*0e70*/  HADD2.F32 R132, -RZ, R132.H0_H0 ;  /* 0x20000084ff847230 */ /* 0x000fc40000004100 */
        /* <DEDUP_REMOVED lines=16> */
.L_x_1350:
[----:B------:R-:W-:Y:S05]  /*0f80*/  BSYNC B0 ;  /* 0x0000000000007941 */ /* 0x000fea0003800000 */
.L_x_1349:
        /* <DEDUP_REMOVED lines=56> */
.L_x_1352:
[----:B------:R-:W-:Y:S05]  /*1310*/  BSYNC B0 ;  /* 0x0000000000007941 */ /* 0x000fea0003800000 */
.L_x_1351:
        /* <DEDUP_REMOVED lines=56> */
.L_x_1354:
[----:B------:R-:W-:Y:S05]  /*16a0*/  BSYNC B0 ;  /* 0x0000000000007941 */ /* 0x000fea0003800000 */
.L_x_1353:
        /* <DEDUP_REMOVED lines=14> */
[--C-:B---3--:R-:W-:Y:S01]  /*1790*/  SHF.R.U64 R83, R30, 0x10, R31.reuse ;  /* 0x000000101e537819 */ /* 0x108fe2000000121f */
[----:B------:R-:W-:Y:S01]  /*17a0*/  HADD2.F32 R82, -RZ, R30.H0_H0 ;  /* 0x2000001eff527230 */ /* 0x000fe20000004100 */
[----:B--2---:R-:W-:Y:S01]  /*17b0*/  MOV R29, R80 ;  /* 0x00000050001d7202 */ /* 0x004fe20000000f00 */
[----:B------:R-:W-:Y:S02]  /*17c0*/  HADD2.F32 R84, -RZ, R31.H0_H0 ;  /* 0x2000001fff547230 */ /* 0x000fe40000004100 */
[----:B0-----:R-:W-:Y:S01]  /*17d0*/  HADD2.F32 R74, -RZ, R83.H0_H0 ;  /* 0x20000053ff4a7230 */ /* 0x001fe20000004100 */
[----:B------:R-:W-:-:S02]  /*17e0*/  SHF.R.U32.HI R132, RZ, 0x10, R31 ;  /* 0x00000010ff847819 */ /* 0x000fc4000001161f */
[--C-:B------:R-:W-:Y:S01]  /*17f0*/  SHF.R.U64 R31, R80, 0x10, R81.reuse ;  /* 0x00000010501f7819 */ /* 0x100fe20000001251 */
[C---:B------:R-:W-:Y:S01]  /*1800*/  FADD.FTZ R82, -R79.reuse, R82 ;  /* 0x000000524f527221 */ /* 0x040fe20000010100 */
[C---:B------:R-:W-:Y:S01]  /*1810*/  FADD.FTZ R74, -R79.reuse, R74 ;  /* 0x0000004a4f4a7221 */ /* 0x040fe20000010100 */
[----:B------:R-:W-:Y:S01]  /*1820*/  HADD2.F32 R29, -RZ, R29.H0_H0 ;  /* 0x2000001dff1d7230 */ /* 0x000fe20000004100 */
[----:B------:R-:W-:Y:S01]  /*1830*/  MOV R30, R81 ;  /* 0x00000051001e7202 */ /* 0x000fe20000000f00 */
[----:B------:R-:W-:Y:S01]  /*1840*/  FADD.FTZ R72, -R79, R84 ;  /* 0x000000544f487221 */ /* 0x000fe20000010100 */
[----:B------:R-:W-:Y:S02]  /*1850*/  HADD2.F32 R80, -RZ, R31.H0_H0 ;  /* 0x2000001fff507230 */ /* 0x000fe40000004100 */
[C---:B-----5:R-:W-:Y:S01]  /*1860*/  FMUL.FTZ R83, R129.reuse, R82 ;  /* 0x0000005281537220 */ /* 0x060fe20000410000 */
[----:B------:R-:W-:Y:S01]  /*1870*/  FMUL.FTZ R84, R129, R74 ;  /* 0x0000004a81547220 */ /* 0x000fe20000410000 */
[----:B------:R-:W-:Y:S01]  /*1880*/  FMUL.FTZ R82, R20, R29 ;  /* 0x0000001d14527220 */ /* 0x000fe20000410000 */
[----:B------:R-:W-:Y:S01]  /*1890*/  SHF.R.U32.HI R134, RZ, 0x10, R81 ;  /* 0x00000010ff867819 */ /* 0x000fe20000011651 */
[----:B------:R-:W-:-:S02]  /*18a0*/  HADD2.F32 R31, -RZ, R30.H0_H0 ;  /* 0x2000001eff1f7230 */ /* 0x000fc40000004100 */
[----:B------:R-:W-:Y:S01]  /*18b0*/  FADD.FTZ R32, R32, R29 ;  /* 0x0000001d20207221 */ /* 0x000fe20000010000 */
[----:B------:R-:W-:Y:S02]  /*18c0*/  HADD2.F32 R132, -RZ, R132.H0_H0 ;  /* 0x20000084ff847230 */ /* 0x000fe40000004100 */
[----:B------:R-:W-:Y:S01]  /*18d0*/  FFMA.FTZ R52, R83, R29, R52 ;  /* 0x0000001d53347223 */ /* 0x000fe20000010034 */
[----:B------:R-:W-:Y:S01]  /*18e0*/  FADD.FTZ R33, R33, R80 ;  /* 0x0000005021217221 */ /* 0x000fe20000010000 */
[----:B------:R-:W-:Y:S01]  /*18f0*/  FFMA.FTZ R53, R84, R80, R53 ;  /* 0x0000005054357223 */ /* 0x000fe20000010035 */
[----:B------:R-:W-:Y:S01]  /*1900*/  FMUL.FTZ R81, R129, R72 ;  /* 0x0000004881517220 */ /* 0x000fe20000410000 */
        /* <DEDUP_REMOVED lines=18> */
.L_x_1356:
[----:B------:R-:W-:Y:S05]  /*1a30*/  BSYNC B0 ;  /* 0x0000000000007941 */ /* 0x000fea0003800000 */
.L_x_1355:
[----:B------:R-:W-:Y:S01]  /*1a40*/  LOP3.LUT P0, RZ, R76, 0xff, RZ, 0xc0, !PT ;  /* 0x000000ff4cff7812 */ /* 0x000fe2000780c0ff */
[----:B------:R-:W-:Y:S01]  /*1a50*/  HFMA2.MMA R132, -RZ, RZ, 1.875, 0 ;  /* 0x3f800000ff847435 */ /* 0x000fe200000001ff */
[----:B------:R-:W-:Y:S01]  /*1a60*/  UMOV UR6, 0xffffffff ;  /* 0xffffffff00067882 */ /* 0x000fe20000000000 */
[----:B------:R-:W-:Y:S02]  /*1a70*/  LOP3.LUT R72, R78, 0x7fffffc, RZ, 0xc0, !PT ;  /* 0x07fffffc4e487812 */ /* 0x000fe400078ec0ff */
[----:B------:R-:W-:Y:S01]  /*1a80*/  LOP3.LUT P6, RZ, R0, 0x1f, RZ, 0xc0, !PT ;  /* 0x0000001f00ff7812 */ /* 0x000fe200078cc0ff */
[----:B-----5:R-:W-:-:S03]  /*1a90*/  @P1 HADD2.F32 R132, -RZ, R77.H0_H0 ;  /* 0x2000004dff841230 */ /* 0x020fc60000004100 */
        /* <DEDUP_REMOVED lines=21> */
.L_x_1384:
        /* <DEDUP_REMOVED lines=10> */
[-C--:B------:R-:W-:Y:S02]  /*1c90*/  @!P6 LEA R133, R73, R75.reuse, 0x3 ;  /* 0x0000004b4985e211 */ /* 0x080fe400078e18ff */
[----:B------:R-:W-:-:S03]  /*1ca0*/  LEA R134, R72, R75, 0x3 ;  /* 0x0000004b48867211 */ /* 0x000fc600078e18ff */
        /* <DEDUP_REMOVED lines=20> */
[-CC-:B------:R-:W-:Y:S01]  /*1df0*/  FFMA.FTZ R78, R122, R117.reuse, R116.reuse ;  /* 0x000000757a4e7223 */ /* 0x180fe20000010074 */
[----:B------:R-:W-:Y:S01]  /*1e00*/  ISETP.NE.AND.EX P6, PT, RZ, UR11, PT, P6 ;  /* 0x0000000bff007c0c */ /* 0x000fe2000bfc5360 */
[----:B------:R-:W-:Y:S01]  /*1e10*/  FFMA.FTZ R76, R125, R117, R116 ;  /* 0x000000757d4c7223 */ /* 0x000fe20000010074 */
[----:B------:R-:W-:Y:S01]  /*1e20*/  FADD.FTZ R72, R126, -R73 ;  /* 0x800000497e487221 */ /* 0x000fe20000010000 */
[----:B------:R-:W-:Y:S01]  /*1e30*/  FADD.FTZ R74, R124, -R75 ;  /* 0x8000004b7c4a7221 */ /* 0x000fe20000010000 */
[----:B------:R-:W-:Y:S01]  /*1e40*/  FADD.FTZ R134, R121, -R78 ;  /* 0x8000004e79867221 */ /* 0x000fe20000010000 */
[----:B------:R-:W-:Y:S01]  /*1e50*/  FADD.FTZ R76, R123, -R76 ;  /* 0x8000004c7b4c7221 */ /* 0x000fe20000010000 */
[C---:B------:R-:W-:Y:S01]  /*1e60*/  FMUL.FTZ R73, R129.reuse, R72 ;  /* 0x0000004881497220 */ /* 0x040fe20000410000 */
[----:B------:R-:W-:-:S02]  /*1e70*/  FMUL.FTZ R75, R129, R74 ;  /* 0x0000004a814b7220 */ /* 0x000fc40000410000 */
[----:B------:R-:W-:-:S04]  /*1e80*/  FMUL.FTZ R77, R129, R76 ;  /* 0x0000004c814d7220 */ /* 0x000fc80000410000 */
[----:B------:R-:W-:Y:S02]  /*1e90*/  @P6 MOV R78, R113 ;  /* 0x00000071004e6202 */ /* 0x000fe40000000f00 */
[----:B------:R-:W-:Y:S02]  /*1ea0*/  @P6 MOV R72, R112 ;  /* 0x0000007000486202 */ /* 0x000fe40000000f00 */
[--C-:B------:R-:W-:Y:S01]  /*1eb0*/  @P6 SHF.R.U64 R74, R112, 0x10, R113.reuse ;  /* 0x00000010704a6819 */ /* 0x100fe20000001271 */
[----:B------:R-:W-:Y:S01]  /*1ec0*/  @P6 HADD2.F32 R76, -RZ, R78.H0_H0 ;  /* 0x2000004eff4c6230 */ /* 0x000fe20000004100 */
[----:B------:R-:W-:Y:S01]  /*1ed0*/  @P6 SHF.R.U32.HI R79, RZ, 0x10, R113 ;  /* 0x00000010ff4f6819 */ /* 0x000fe20000011671 */
[----:B------:R-:W-:Y:S02]  /*1ee0*/  @P6 HADD2.F32 R72, -RZ, R72.H0_H0 ;  /* 0x20000048ff486230 */ /* 0x000fe40000004100 */
[----:B------:R-:W-:Y:S02]  /*1ef0*/  @P6 HADD2.F32 R74, -RZ, R74.H0_H0 ;  /* 0x2000004aff4a6230 */ /* 0x000fe40000004100 */
[----:B------:R-:W-:Y:S01]  /*1f00*/  @P6 FADD.FTZ R77, R77, R76 ;  /* 0x0000004c4d4d6221 */ /* 0x000fe20000010000 */
[----:B------:R-:W-:-:S02]  /*1f10*/  @P6 HADD2.F32 R78, -RZ, R79.H0_H0 ;  /* 0x2000004fff4e6230 */ /* 0x000fc40000004100 */
[----:B------:R-:W-:Y:S01]  /*1f20*/  FMUL.FTZ R79, R129, R134 ;  /* 0x00000086814f7220 */ /* 0x000fe20000410000 */
[----:B------:R-:W-:Y:S01]  /*1f30*/  @P6 FADD.FTZ R73, R73, R72 ;  /* 0x0000004849496221 */ /* 0x000fe20000010000 */
[----:B------:R-:W-:Y:S02]  /*1f40*/  @P6 FADD.FTZ R75, R75, R74 ;  /* 0x0000004a4b4b6221 */ /* 0x000fe40000010000 */
[----:B------:R-:W-:Y:S01]  /*1f50*/  @P6 FADD.FTZ R79, R79, R78 ;  /* 0x0000004e4f4f6221 */ /* 0x000fe20000010000 */
[----:B------:R-:W-:-:S03]  /*1f60*/  ISETP.NE.U32.AND P6, PT, RZ, UR14, PT ;  /* 0x0000000eff007c0c */ /* 0x000fc6000bfc5070 */
[----:B------:R-:W-:Y:S01]  /*1f70*/  FMUL.FTZ R133, R79, R132 ;  /* 0x000000844f857220 */ /* 0x000fe20000410000 */
[----:B------:R-:W-:-:S05]  /*1f80*/  ISETP.NE.AND.EX P6, PT, RZ, UR15, PT, P6 ;  /* 0x0000000fff007c0c */ /* 0x000fca000bfc5360 */
[----:B------:R-:W0:Y:S08]  /*1f90*/  F2F.F16.F32 R133, R133 ;  /* 0x0000008500857304 */ /* 0x000e300000200800 */
[----:B------:R-:W-:Y:S02]  /*1fa0*/  @P6 F2FP.F16.F32.PACK_AB R78, RZ, R79 ;  /* 0x0000004fff4e623e */ /* 0x000fe400000000ff */
[----:B------:R-:W-:-:S02]  /*1fb0*/  @P6 F2FP.F16.F32.PACK_AB R72, RZ, R73 ;  /* 0x00000049ff48623e */ /* 0x000fc400000000ff */
[----:B------:R-:W-:Y:S01]  /*1fc0*/  @P6 F2FP.F16.F32.PACK_AB R74, RZ, R75 ;  /* 0x0000004bff4a623e */ /* 0x000fe200000000ff */
[-C--:B------:R-:W-:Y:S01]  /*1fd0*/  FMUL.FTZ R75, R75, R132.reuse ;  /* 0x000000844b4b7220 */ /* 0x080fe20000410000 */
[----:B------:R-:W-:Y:S02]  /*1fe0*/  @P6 PRMT R28, R78, 0x7610, R28 ;  /* 0x000076104e1c6816 */ /* 0x000fe4000000001c */
[----:B------:R-:W-:Y:S01]  /*1ff0*/  @P6 F2FP.F16.F32.PACK_AB R76, RZ, R77 ;  /* 0x0000004dff4c623e */ /* 0x000fe200000000ff */
[----:B------:R-:W1:Y:S01]  /*2000*/  LDC.64 R78, c[0x0][0x2f8] ;  /* 0x0000be00ff4e7b82 */ /* 0x000e620000000a00 */
[----:B------:R-:W-:Y:S01]  /*2010*/  @P6 PRMT R25, R72, 0x7610, R25 ;  /* 0x0000761048196816 */ /* 0x000fe20000000019 */
[-C--:B------:R-:W-:Y:S01]  /*2020*/  FMUL.FTZ R77, R77, R132.reuse ;  /* 0x000000844d4d7220 */ /* 0x080fe20000410000 */
[----:B------:R-:W-:Y:S01]  /*2030*/  @P6 PRMT R26, R74, 0x7610, R26 ;  /* 0x000076104a1a6816 */ /* 0x000fe2000000001a */
[----:B------:R0:W2:Y:S01]  /*2040*/  F2F.F16.F32 R72, R75 ;  /* 0x0000004b00487304 */ /* 0x0000a20000200800 */
[----:B------:R-:W-:Y:S01]  /*2050*/  @P6 PRMT R27, R76, 0x7610, R27 ;  /* 0x000076104c1b6816 */ /* 0x000fe2000000001b */
[----:B------:R-:W-:Y:S01]  /*2060*/  FMUL.FTZ R76, R73, R132 ;  /* 0x00000084494c7220 */ /* 0x000fe20000410000 */
[----:B------:R-:W-:-:S04]  /*2070*/  ISETP.NE.U32.AND P6, PT, RZ, UR14, PT ;  /* 0x0000000eff007c0c */ /* 0x000fc8000bfc5070 */
[----:B------:R-:W-:Y:S01]  /*2080*/  ISETP.NE.AND.EX P6, PT, RZ, UR15, PT, P6 ;  /* 0x0000000fff007c0c */ /* 0x000fe2000bfc5360 */
[----:B------:R-:W3:Y:S01]  /*2090*/  F2F.F16.F32 R77, R77 ;  /* 0x0000004d004d7304 */ /* 0x000ee20000200800 */
[----:B0-----:R-:W-:Y:S01]  /*20a0*/  SHF.L.U32 R75, R133, 0x10, RZ ;  /* 0x00000010854b7819 */ /* 0x001fe200000006ff */
[----:B--2---:R-:W-:-:S06]  /*20b0*/  IMAD.WIDE.U32 R72, R72, 0x10000, RZ ;  /* 0x0001000048487825 */ /* 0x004fcc00078e00ff */
[----:B------:R-:W0:Y:S01]  /*20c0*/  F2F.F16.F32 R135, R76 ;  /* 0x0000004c00877304 */ /* 0x000e220000200800 */
        /* <DEDUP_REMOVED lines=12> */
.L_x_1360:
[----:B------:R1:W-:Y:S01]  /*2190*/  STG.E.64 desc[UR4][R78.64], R74 ;  /* 0x0000004a4e007986 */ /* 0x0003e2000c101b04 */
[----:B------:R-:W-:-:S07]  /*21a0*/  IADD3 R127, R127, 0x80, RZ ;  /* 0x000000807f7f7810 */ /* 0x000fce0007ffe0ff */
.L_x_1359:
[----:B------:R-:W-:Y:S05]  /*21b0*/  BSYNC B0 ;  /* 0x0000000000007941 */ /* 0x000fea0003800000 */
.L_x_1358:
[----:B------:R-:W-:Y:S04]  /*21c0*/  BSSY B0, `(.L_x_1361) ;  /* 0x0000041000007945 */ /* 0x000fe80003800000 */
[----:B------:R-:W-:Y:S05]  /*21d0*/  @!P4 BRA `(.L_x_1362) ;  /* 0x0000000000fcc947 */ /* 0x000fea0003800000 */
[----:B------:R-:W-:Y:S01]  /*21e0*/  ISETP.NE.U32.AND P6, PT, RZ, UR10, PT ;  /* 0x0000000aff007c0c */ /* 0x000fe2000bfc5070 */
[-CC-:B0-----:R-:W-:Y:S01]  /*21f0*/  FFMA.FTZ R73, R119, R117.reuse, R116.reuse ;  /* 0x0000007577497223 */ /* 0x181fe20000010074 */
[-CC-:B-1----:R-:W-:Y:S01]  /*2200*/  FFMA.FTZ R75, R120, R117.reuse, R116.reuse ;  /* 0x00000075784b7223 */ /* 0x182fe20000010074 */
        /* <DEDUP_REMOVED lines=11> */
[----:B------:R-:W-:Y:S02]  /*22c0*/  @P6 MOV R72, R110 ;  /* 0x0000006e00486202 */ /* 0x000fe40000000f00 */
[--C-:B------:R-:W-:Y:S02]  /*22d0*/  @P6 SHF.R.U64 R74, R110, 0x10, R111.reuse ;  /* 0x000000106e4a6819 */ /* 0x100fe4000000126f */
[----:B------:R-:W-:Y:S01]  /*22e0*/  @P6 MOV R77, R111 ;  /* 0x0000006f004d6202 */ /* 0x000fe20000000f00 */
[----:B------:R-:W-:Y:S01]  /*22f0*/  @P6 HADD2.F32 R72, -RZ, R72.H0_H0 ;  /* 0x20000048ff486230 */ /* 0x000fe20000004100 */
[----:B------:R-:W-:Y:S01]  /*2300*/  @P6 SHF.R.U32.HI R134, RZ, 0x10, R111 ;  /* 0x00000010ff866819 */ /* 0x000fe2000001166f */
[----:B------:R-:W-:Y:S02]  /*2310*/  @P6 HADD2.F32 R74, -RZ, R74.H0_H0 ;  /* 0x2000004aff4a6230 */ /* 0x000fe40000004100 */
[----:B------:R-:W-:-:S02]  /*2320*/  @P6 HADD2.F32 R76, -RZ, R77.H0_H0 ;  /* 0x2000004dff4c6230 */ /* 0x000fc40000004100 */
[----:B------:R-:W-:Y:S01]  /*2330*/  @P6 FADD.FTZ R75, R75, R72 ;  /* 0x000000484b4b6221 */ /* 0x000fe20000010000 */
[----:B------:R-:W-:Y:S02]  /*2340*/  @P6 HADD2.F32 R134, -RZ, R134.H0_H0 ;  /* 0x20000086ff866230 */ /* 0x000fe40000004100 */
[----:B------:R-:W-:Y:S01]  /*2350*/  @P6 FADD.FTZ R73, R73, R74 ;  /* 0x0000004a49496221 */ /* 0x000fe20000010000 */
[----:B------:R-:W-:Y:S02]  /*2360*/  @P6 FADD.FTZ R79, R79, R76 ;  /* 0x0000004c4f4f6221 */ /* 0x000fe40000010000 */
[----:B------:R-:W-:Y:S01]  /*2370*/  @P6 FADD.FTZ R135, R135, R134 ;  /* 0x0000008687876221 */ /* 0x000fe20000010000 */
[----:B------:R-:W-:Y:S01]  /*2380*/  ISETP.NE.U32.AND P6, PT, RZ, UR14, PT ;  /* 0x0000000eff007c0c */ /* 0x000fe2000bfc5070 */
[----:B------:R-:W-:-:S03]  /*2390*/  FMUL.FTZ R133, R79, R132 ;  /* 0x000000844f857220 */ /* 0x000fc60000410000 */
[----:B------:R-:W-:-:S03]  /*23a0*/  ISETP.NE.AND.EX P6, PT, RZ, UR15, PT, P6 ;  /* 0x0000000fff007c0c */ /* 0x000fc6000bfc5360 */
[----:B------:R-:W-:Y:S10]  /*23b0*/  F2F.F16.F32 R133, R133 ;  /* 0x0000008500857304 */ /* 0x000ff40000200800 */
[----:B------:R-:W-:-:S02]  /*23c0*/  @P6 F2FP.F16.F32.PACK_AB R72, RZ, R75 ;  /* 0x0000004bff48623e */ /* 0x000fc400000000ff */
[----:B------:R-:W-:Y:S01]  /*23d0*/  @P6 F2FP.F16.F32.PACK_AB R77, RZ, R135 ;  /* 0x00000087ff4d623e */ /* 0x000fe200000000ff */
[-C--:B------:R-:W-:Y:S01]  /*23e0*/  FMUL.FTZ R135, R135, R132.reuse ;  /* 0x0000008487877220 */ /* 0x080fe20000410000 */
[----:B------:R-:W-:Y:S02]  /*23f0*/  @P6 F2FP.F16.F32.PACK_AB R74, RZ, R73 ;  /* 0x00000049ff4a623e */ /* 0x000fe400000000ff */
[----:B------:R-:W-:Y:S01]  /*2400*/  @P6 PRMT R28, R77, 0x7610, R28 ;  /* 0x000076104d1c6816 */ /* 0x000fe2000000001c */
[-C--:B------:R-:W-:Y:S01]  /*2410*/  FMUL.FTZ R77, R73, R132.reuse ;  /* 0x00000084494d7220 */ /* 0x080fe20000410000 */
[----:B------:R-:W-:Y:S02]  /*2420*/  @P6 PRMT R25, R72, 0x7610, R25 ;  /* 0x0000761048196816 */ /* 0x000fe40000000019 */
[----:B------:R-:W-:Y:S01]  /*2430*/  @P6 F2FP.F16.F32.PACK_AB R76, RZ, R79 ;  /* 0x0000004fff4c623e */ /* 0x000fe200000000ff */
[----:B------:R-:W0:Y:S01]  /*2440*/  LDC.64 R72, c[0x0][0x2f8] ;  /* 0x0000be00ff487b82 */ /* 0x000e220000000a00 */
[----:B------:R-:W-:Y:S01]  /*2450*/  @P6 PRMT R26, R74, 0x7610, R26 ;  /* 0x000076104a1a6816 */ /* 0x000fe2000000001a */
[----:B------:R-:W1:Y:S01]  /*2460*/  F2F.F16.F32 R79, R135 ;  /* 0x00000087004f7304 */ /* 0x000e620000200800 */
[----:B------:R-:W-:Y:S01]  /*2470*/  @P6 PRMT R27, R76, 0x7610, R27 ;  /* 0x000076104c1b6816 */ /* 0x000fe2000000001b */
[----:B------:R-:W-:Y:S01]  /*2480*/  FMUL.FTZ R76, R75, R132 ;  /* 0x000000844b4c7220 */ /* 0x000fe20000410000 */
[----:B------:R-:W-:-:S04]  /*2490*/  ISETP.NE.U32.AND P6, PT, RZ, UR14, PT ;  /* 0x0000000eff007c0c */ /* 0x000fc8000bfc5070 */
[----:B------:R-:W-:Y:S01]  /*24a0*/  ISETP.NE.AND.EX P6, PT, RZ, UR15, PT, P6 ;  /* 0x0000000fff007c0c */ /* 0x000fe2000bfc5360 */
[----:B------:R-:W2:Y:S01]  /*24b0*/  F2F.F16.F32 R74, R77 ;  /* 0x0000004d004a7304 */ /* 0x000ea20000200800 */
[----:B-1----:R-:W-:-:S07]  /*24c0*/  SHF.L.U32 R79, R79, 0x10, RZ ;  /* 0x000000104f4f7819 */ /* 0x002fce00000006ff */
[----:B------:R-:W1:Y:S01]  /*24d0*/  F2F.F16.F32 R137, R76 ;  /* 0x0000004c00897304 */ /* 0x000e620000200800 */
        /* <DEDUP_REMOVED lines=13> */
.L_x_1363:
[----:B------:R2:W-:Y:S01]  /*25b0*/  STG.E.64 desc[UR4][R72.64], R78 ;  /* 0x0000004e48007986 */ /* 0x0005e2000c101b04 */
[----:B------:R-:W-:-:S07]  /*25c0*/  IADD3 R127, R127, 0x80, RZ ;  /* 0x000000807f7f7810 */ /* 0x000fce0007ffe0ff */
.L_x_1362:
[----:B------:R-:W-:Y:S05]  /*25d0*/  BSYNC B0 ;  /* 0x0000000000007941 */ /* 0x000fea0003800000 */
.L_x_1361:
[----:B------:R-:W-:Y:S04]  /*25e0*/  BSSY B0, `(.L_x_1364) ;  /* 0x0000041000007945 */ /* 0x000fe80003800000 */
[----:B------:R-:W-:Y:S05]  /*25f0*/  @!P3 BRA `(.L_x_1365) ;  /* 0x0000000000fcb947 */ /* 0x000fea0003800000 */
[----:B------:R-:W-:Y:S01]  /*2600*/  ISETP.NE.U32.AND P6, PT, RZ, UR10, PT ;  /* 0x0000000aff007c0c */ /* 0x000fe2000bfc5070 */
[-CC-:B0-2---:R-:W-:Y:S01]  /*2610*/  FFMA.FTZ R73, R99, R117.reuse, R116.reuse ;  /* 0x0000007563497223 */ /* 0x185fe20000010074 */
        /* <DEDUP_REMOVED lines=24> */
[----:B------:R-:W-:-:S04]  /*27a0*/  ISETP.NE.U32.AND P6, PT, RZ, UR14, PT ;  /* 0x0000000eff007c0c */ /* 0x000fc8000bfc5070 */
[----:B------:R-:W-:-:S13]  /*27b0*/  ISETP.NE.AND.EX P6, PT, RZ, UR15, PT, P6 ;  /* 0x0000000fff007c0c */ /* 0x000fda000bfc5360 */
[----:B------:R-:W-:Y:S02]  /*27c0*/  @P6 F2FP.F16.F32.PACK_AB R74, RZ, R75 ;  /* 0x0000004bff4a623e */ /* 0x000fe400000000ff */
[----:B------:R-:W-:Y:S01]  /*27d0*/  @P6 F2FP.F16.F32.PACK_AB R77, RZ, R133 ;  /* 0x00000085ff4d623e */ /* 0x000fe200000000ff */
[-C--:B------:R-:W-:Y:S01]  /*27e0*/  FMUL.FTZ R133, R133, R132.reuse ;  /* 0x0000008485857220 */ /* 0x080fe20000410000 */
[----:B------:R-:W-:Y:S02]  /*27f0*/  @P6 F2FP.F16.F32.PACK_AB R72, RZ, R73 ;  /* 0x00000049ff48623e */ /* 0x000fe400000000ff */
[----:B------:R-:W-:Y:S01]  /*2800*/  @P6 PRMT R28, R77, 0x7610, R28 ;  /* 0x000076104d1c6816 */ /* 0x000fe2000000001c */
[-C--:B------:R-:W-:Y:S01]  /*2810*/  FMUL.FTZ R77, R75, R132.reuse ;  /* 0x000000844b4d7220 */ /* 0x080fe20000410000 */
[----:B------:R-:W-:Y:S01]  /*2820*/  @P6 PRMT R26, R74, 0x7610, R26 ;  /* 0x000076104a1a6816 */ /* 0x000fe2000000001a */
[----:B------:R-:W0:Y:S01]  /*2830*/  F2F.F16.F32 R133, R133 ;  /* 0x0000008500857304 */ /* 0x000e220000200800 */
[----:B------:R-:W-:Y:S01]  /*2840*/  @P6 F2FP.F16.F32.PACK_AB R76, RZ, R79 ;  /* 0x0000004fff4c623e */ /* 0x000fe200000000ff */
[----:B------:R-:W1:Y:S01]  /*2850*/  LDC.64 R74, c[0x0][0x2f8] ;  /* 0x0000be00ff4a7b82 */ /* 0x000e620000000a00 */
[----:B------:R-:W-:Y:S01]  /*2860*/  @P6 PRMT R25, R72, 0x7610, R25 ;  /* 0x0000761048196816 */ /* 0x000fe20000000019 */
[-C--:B------:R-:W-:Y:S01]  /*2870*/  FMUL.FTZ R79, R79, R132.reuse ;  /* 0x000000844f4f7220 */ /* 0x080fe20000410000 */
[----:B------:R-:W-:Y:S01]  /*2880*/  @P6 PRMT R27, R76, 0x7610, R27 ;  /* 0x000076104c1b6816 */ /* 0x000fe2000000001b */
[----:B------:R-:W-:Y:S01]  /*2890*/  FMUL.FTZ R76, R73, R132 ;  /* 0x00000084494c7220 */ /* 0x000fe20000410000 */
[----:B------:R-:W-:Y:S01]  /*28a0*/  ISETP.NE.U32.AND P6, PT, RZ, UR14, PT ;  /* 0x0000000eff007c0c */ /* 0x000fe2000bfc5070 */
[----:B------:R0:W2:Y:S03]  /*28b0*/  F2F.F16.F32 R72, R77 ;  /* 0x0000004d00487304 */ /* 0x0000a60000200800 */
[----:B------:R-:W-:-:S05]  /*28c0*/  ISETP.NE.AND.EX P6, PT, RZ, UR15, PT, P6 ;  /* 0x0000000fff007c0c */ /* 0x000fca000bfc5360 */
        /* <DEDUP_REMOVED lines=16> */
.L_x_1366:
[----:B------:R3:W-:Y:S01]  /*29d0*/  STG.E.64 desc[UR4][R74.64], R72 ;  /* 0x000000484a007986 */ /* 0x0007e2000c101b04 */
[----:B------:R-:W-:-:S07]  /*29e0*/  IADD3 R127, R127, 0x80, RZ ;  /* 0x000000807f7f7810 */ /* 0x000fce0007ffe0ff */
.L_x_1365:
[----:B------:R-:W-:Y:S05]  /*29f0*/  BSYNC B0 ;  /* 0x0000000000007941 */ /* 0x000fea0003800000 */
.L_x_1364:
[----:B------:R-:W-:Y:S04]  /*2a00*/  BSSY B0, `(.L_x_1367) ;  /* 0x0000041000007945 */ /* 0x000fe80003800000 */
[----:B------:R-:W-:Y:S05]  /*2a10*/  @!P2 BRA `(.L_x_1368) ;  /* 0x0000000000fca947 */ /* 0x000fea0003800000 */
[----:B------:R-:W-:Y:S01]  /*2a20*/  ISETP.NE.U32.AND P6, PT, RZ, UR10, PT ;  /* 0x0000000aff007c0c */ /* 0x000fe2000bfc5070 */
[-CC-:B0-23--:R-:W-:Y:S01]  /*2a30*/  FFMA.FTZ R73, R91, R117.reuse, R116.reuse ;  /* 0x000000755b497223 */ /* 0x18dfe20000010074 */
        /* <DEDUP_REMOVED lines=59> */
.L_x_1369:
[----:B------:R4:W-:Y:S01]  /*2df0*/  STG.E.64 desc[UR4][R74.64], R72 ;  /* 0x000000484a007986 */ /* 0x0009e2000c101b04 */
[----:B------:R-:W-:-:S07]  /*2e00*/  IADD3 R127, R127, 0x80, RZ ;  /* 0x000000807f7f7810 */ /* 0x000fce0007ffe0ff */
.L_x_1368:
[----:B------:R-:W-:Y:S05]  /*2e10*/  BSYNC B0 ;  /* 0x0000000000007941 */ /* 0x000fea0003800000 */
.L_x_1367:
[----:B------:R-:W-:Y:S01]  /*2e20*/  ISETP.NE.AND P6, PT, R24, RZ, PT ;  /* 0x000000ff1800720c */ /* 0x000fe20003fc5270 */
[----:B------:R-:W-:-:S12]  /*2e30*/  BSSY B0, `(.L_x_1370) ;  /* 0x0000040000007945 */ /* 0x000fd80003800000 */
[----:B------:R-:W-:Y:S05]  /*2e40*/  @!P6 BRA `(.L_x_1371) ;  /* 0x0000000000f8e947 */ /* 0x000fea0003800000 */
[----:B------:R-:W-:Y:S01]  /*2e50*/  ISETP.NE.U32.AND P6, PT, RZ, UR10, PT ;  /* 0x0000000aff007c0c */ /* 0x000fe2000bfc5070 */
[-CC-:B0-234-:R-:W-:Y:S01]  /*2e60*/  FFMA.FTZ R73, R83, R117.reuse, R116.reuse ;  /* 0x0000007553497223 */ /* 0x19dfe20000010074 */
        /* <DEDUP_REMOVED lines=13> */
[----:B------:R-:W-:Y:S02]  /*2f40*/  @P6 MOV R72, R104 ;  /* 0x0000006800486202 */ /* 0x000fe40000000f00 */
[--C-:B------:R-:W-:Y:S01]  /*2f50*/  @P6 SHF.R.U64 R74, R104, 0x10, R105.reuse ;  /* 0x00000010684a6819 */ /* 0x100fe20000001269 */
        /* <DEDUP_REMOVED lines=11> */
[----:B------:R-:W-:Y:S01]  /*3010*/  @P6 F2FP.F16.F32.PACK_AB R78, RZ, R129 ;  /* 0x00000081ff4e623e */ /* 0x000fe200000000ff */
[-C--:B------:R-:W-:Y:S01]  /*3020*/  FMUL.FTZ R129, R129, R132.reuse ;  /* 0x0000008481817220 */ /* 0x080fe20000410000 */
[----:B------:R-:W-:Y:S02]  /*3030*/  @P6 F2FP.F16.F32.PACK_AB R72, RZ, R73 ;  /* 0x00000049ff48623e */ /* 0x000fe400000000ff */
[----:B------:R-:W-:Y:S01]  /*3040*/  @P6 F2FP.F16.F32.PACK_AB R74, RZ, R75 ;  /* 0x0000004bff4a623e */ /* 0x000fe200000000ff */
[-C--:B------:R-:W-:Y:S01]  /*3050*/  FMUL.FTZ R75, R75, R132.reuse ;  /* 0x000000844b4b7220 */ /* 0x080fe20000410000 */
[----:B------:R-:W-:Y:S02]  /*3060*/  @P6 PRMT R28, R78, 0x7610, R28 ;  /* 0x000076104e1c6816 */ /* 0x000fe4000000001c */
[----:B------:R-:W-:Y:S01]  /*3070*/  @P6 F2FP.F16.F32.PACK_AB R76, RZ, R77 ;  /* 0x0000004dff4c623e */ /* 0x000fe200000000ff */
[----:B------:R-:W0:Y:S01]  /*3080*/  LDC.64 R78, c[0x0][0x2f8] ;  /* 0x0000be00ff4e7b82 */ /* 0x000e220000000a00 */
[----:B------:R-:W-:Y:S01]  /*3090*/  @P6 PRMT R26, R74, 0x7610, R26 ;  /* 0x000076104a1a6816 */ /* 0x000fe2000000001a */
[-C--:B------:R-:W-:Y:S01]  /*30a0*/  FMUL.FTZ R74, R77, R132.reuse ;  /* 0x000000844d4a7220 */ /* 0x080fe20000410000 */
        /* <DEDUP_REMOVED lines=9> */
[----:B0-----:R-:W-:-:S07]  /*3140*/  IMAD.WIDE.U32 R78, R127, 0x8, R78 ;  /* 0x000000087f4e7825 */ /* 0x001fce00078e004e */
[----:B------:R-:W0:Y:S01]  /*3150*/  F2F.F16.F32 R117, R132 ;  /* 0x0000008400757304 */ /* 0x000e220000200800 */
        /* <DEDUP_REMOVED lines=12> */
.L_x_1372:
[----:B------:R1:W-:Y:S02]  /*3220*/  STG.E.64 desc[UR4][R78.64], R76 ;  /* 0x0000004c4e007986 */ /* 0x0003e4000c101b04 */
.L_x_1371:
[----:B------:R-:W-:Y:S05]  /*3230*/  BSYNC B0 ;  /* 0x0000000000007941 */ /* 0x000fea0003800000 */
.L_x_1370:
[----:B------:R-:W-:Y:S02]  /*3240*/  IADD3 R2, R2, UR16, RZ ;  /* 0x0000001002027c10 */ /* 0x000fe4000fffe0ff */
[----:B01----:R-:W-:Y:S02]  /*3250*/  SEL R76, RZ, 0x1, P0 ;  /* 0x00000001ff4c7807 */ /* 0x003fe40000000000 */
[----:B------:R-:W-:-:S13]  /*3260*/  ISETP.GE.AND P0, PT, R2, UR17, PT ;  /* 0x0000001102007c0c */ /* 0x000fda000bf06270 */
[----:B------:R-:W-:Y:S05]  /*3270*/  @!P0 BRA `(.L_x_1373) ;  /* 0xffffffd400248947 */ /* 0x000fea000383ffff */
.L_x_1346:
        /* <DEDUP_REMOVED lines=42> */
.L_x_1357:
[----:B------:R-:W-:Y:S02]  /*3520*/  MOV R136, R117 ;  /* 0x0000007500887202 */ /* 0x000fe40000000f00 */
[----:B------:R-:W-:Y:S02]  /*3530*/  MOV R137, 0x10 ;  /* 0x0000001000897802 */ /* 0x000fe40000000f00 */
[----:B------:R-:W-:Y:S02]  /*3540*/  MOV R138, 0x1f ;  /* 0x0000001f008a7802 */ /* 0x000fe40000000f00 */
[----:B------:R-:W-:-:S07]  /*3550*/  MOV R133, 0xffffffff ;  /* 0xffffffff00857802 */ /* 0x000fce0000000f00 */
[----:B------:R-:W-:Y:S05]  /*3560*/  WARPSYNC.COLLECTIVE R133, `(.L_x_1374) ;  /* 0x0000000085087348 */ /* 0x000fea0003c00000 */
[----:B------:R0:W1:Y:S02]  /*3570*/  SHFL.DOWN P6, R135, R136, R137, R138 ;  /* 0x0800008988877389 */ /* 0x00006400000c008a */
[----:B01----:R-:W-:Y:S01]  /*3580*/  ENDCOLLECTIVE ;  /* 0x000000000000791b */ /* 0x003fe20003800000 */
.L_x_1374:
[----:B------:R-:W-:Y:S02]  /*3590*/  MOV R136, R116 ;  /* 0x0000007400887202 */ /* 0x000fe40000000f00 */
[----:B------:R-:W-:-:S07]  /*35a0*/  MOV R74, R135 ;  /* 0x00000087004a7202 */ /* 0x000fce0000000f00 */
[----:B------:R-:W-:Y:S05]  /*35b0*/  WARPSYNC.COLLECTIVE R133, `(.L_x_1375) ;  /* 0x0000000085087348 */ /* 0x000fea0003c00000 */
[----:B------:R0:W1:Y:S02]  /*35c0*/  SHFL.DOWN P6, R135, R136, R137, R138 ;  /* 0x0800008988877389 */ /* 0x00006400000c008a */
[----:B01----:R-:W-:Y:S01]  /*35d0*/  ENDCOLLECTIVE ;  /* 0x000000000000791b */ /* 0x003fe20003800000 */
.L_x_1375:
[----:B------:R-:W-:-:S05]  /*35e0*/  FADD.FTZ R74, R74, R117 ;  /* 0x000000754a4a7221 */ /* 0x000fca0000010000 */
[----:B------:R-:W-:Y:S02]  /*35f0*/  MOV R136, R74 ;  /* 0x0000004a00887202 */ /* 0x000fe40000000f00 */
[----:B------:R-:W-:Y:S02]  /*3600*/  MOV R137, 0x8 ;  /* 0x0000000800897802 */ /* 0x000fe40000000f00 */
[----:B------:R-:W-:-:S07]  /*3610*/  MOV R73, R135 ;  /* 0x0000008700497202 */ /* 0x000fce0000000f00 */
[----:B------:R-:W-:Y:S05]  /*3620*/  WARPSYNC.COLLECTIVE R133, `(.L_x_1376) ;  /* 0x0000000085087348 */ /* 0x000fea0003c00000 */
[----:B------:R0:W1:Y:S02]  /*3630*/  SHFL.DOWN P6, R135, R136, R137, R138 ;  /* 0x0800008988877389 */ /* 0x00006400000c008a */
[----:B01----:R-:W-:Y:S01]  /*3640*/  ENDCOLLECTIVE ;  /* 0x000000000000791b */ /* 0x003fe20003800000 */
.L_x_1376:
[----:B------:R-:W-:-:S05]  /*3650*/  FADD.FTZ R73, R73, R116 ;  /* 0x0000007449497221 */ /* 0x000fca0000010000 */
[----:B------:R-:W-:Y:S02]  /*3660*/  MOV R136, R73 ;  /* 0x0000004900887202 */ /* 0x000fe40000000f00 */
[----:B------:R-:W-:-:S07]  /*3670*/  MOV R75, R135 ;  /* 0x00000087004b7202 */ /* 0x000fce0000000f00 */
[----:B------:R-:W-:Y:S05]  /*3680*/  WARPSYNC.COLLECTIVE R133, `(.L_x_1377) ;  /* 0x0000000085087348 */ /* 0x000fea0003c00000 */
[----:B------:R0:W1:Y:S02]  /*3690*/  SHFL.DOWN P6, R135, R136, R137, R138 ;  /* 0x0800008988877389 */ /* 0x00006400000c008a */
[----:B01----:R-:W-:Y:S01]  /*36a0*/  ENDCOLLECTIVE ;  /* 0x000000000000791b */ /* 0x003fe20003800000 */
.L_x_1377:
[----:B------:R-:W-:-:S05]  /*36b0*/  FADD.FTZ R75, R74, R75 ;  /* 0x0000004b4a4b7221 */ /* 0x000fca0000010000 */
[----:B------:R-:W-:Y:S02]  /*36c0*/  MOV R136, R75 ;  /* 0x0000004b00887202 */ /* 0x000fe40000000f00 */
[----:B------:R-:W-:Y:S02]  /*36d0*/  MOV R137, 0x4 ;  /* 0x0000000400897802 */ /* 0x000fe40000000f00 */
[----:B------:R-:W-:-:S07]  /*36e0*/  MOV R76, R135 ;  /* 0x00000087004c7202 */ /* 0x000fce0000000f00 */
[----:B------:R-:W-:Y:S05]  /*36f0*/  WARPSYNC.COLLECTIVE R133, `(.L_x_1378) ;  /* 0x0000000085087348 */ /* 0x000fea0003c00000 */
[----:B------:R0:W1:Y:S02]  /*3700*/  SHFL.DOWN P6, R135, R136, R137, R138 ;  /* 0x0800008988877389 */ /* 0x00006400000c008a */
[----:B01----:R-:W-:Y:S01]  /*3710*/  ENDCOLLECTIVE ;  /* 0x000000000000791b */ /* 0x003fe20003800000 */
.L_x_1378:
[----:B------:R-:W-:-:S05]  /*3720*/  FADD.FTZ R76, R73, R76 ;  /* 0x0000004c494c7221 */ /* 0x000fca0000010000 */
[----:B------:R-:W-:Y:S02]  /*3730*/  MOV R136, R76 ;  /* 0x0000004c00887202 */ /* 0x000fe40000000f00 */
[----:B------:R-:W-:-:S07]  /*3740*/  MOV R134, R135 ;  /* 0x0000008700867202 */ /* 0x000fce0000000f00 */
[----:B------:R-:W-:Y:S05]  /*3750*/  WARPSYNC.COLLECTIVE R133, `(.L_x_1379) ;  /* 0x0000000085087348 */ /* 0x000fea0003c00000 */
[----:B------:R0:W1:Y:S02]  /*3760*/  SHFL.DOWN P6, R135, R136, R137, R138 ;  /* 0x0800008988877389 */ /* 0x00006400000c008a */
[----:B01----:R-:W-:Y:S01]  /*3770*/  ENDCOLLECTIVE ;  /* 0x000000000000791b */ /* 0x003fe20003800000 */
.L_x_1379:
[----:B------:R-:W-:-:S05]  /*3780*/  FADD.FTZ R134, R75, R134 ;  /* 0x000000864b867221 */ /* 0x000fca0000010000 */
[----:B------:R-:W-:Y:S02]  /*3790*/  MOV R136, R134 ;  /* 0x0000008600887202 */ /* 0x000fe40000000f00 */
[----:B------:R-:W-:Y:S02]  /*37a0*/  MOV R137, 0x2 ;  /* 0x0000000200897802 */ /* 0x000fe40000000f00 */
[----:B------:R-:W-:-:S07]  /*37b0*/  MOV R77, R135 ;  /* 0x00000087004d7202 */ /* 0x000fce0000000f00 */
[----:B------:R-:W-:Y:S05]  /*37c0*/  WARPSYNC.COLLECTIVE R133, `(.L_x_1380) ;  /* 0x0000000085087348 */ /* 0x000fea0003c00000 */
[----:B------:R0:W1:Y:S02]  /*37d0*/  SHFL.DOWN P6, R135, R136, R137, R138 ;  /* 0x0800008988877389 */ /* 0x00006400000c008a */
[----:B01----:R-:W-:Y:S01]  /*37e0*/  ENDCOLLECTIVE ;  /* 0x000000000000791b */ /* 0x003fe20003800000 */
.L_x_1380:
[----:B------:R-:W-:-:S05]  /*37f0*/  FADD.FTZ R77, R76, R77 ;  /* 0x0000004d4c4d7221 */ /* 0x000fca0000010000 */
[----:B------:R-:W-:Y:S02]  /*3800*/  MOV R136, R77 ;  /* 0x0000004d00887202 */ /* 0x000fe40000000f00 */
[----:B------:R-:W-:-:S07]  /*3810*/  MOV R79, R135 ;  /* 0x00000087004f7202 */ /* 0x000fce0000000f00 */
[----:B------:R-:W-:Y:S05]  /*3820*/  WARPSYNC.COLLECTIVE R133, `(.L_x_1381) ;  /* 0x0000000085087348 */ /* 0x000fea0003c00000 */
[----:B------:R0:W1:Y:S02]  /*3830*/  SHFL.DOWN P6, R135, R136, R137, R138 ;  /* 0x0800008988877389 */ /* 0x00006400000c008a */
[----:B01----:R-:W-:Y:S01]  /*3840*/  ENDCOLLECTIVE ;  /* 0x000000000000791b */ /* 0x003fe20003800000 */
.L_x_1381:
[----:B------:R-:W-:-:S05]  /*3850*/  FADD.FTZ R79, R134, R79 ;  /* 0x0000004f864f7221 */ /* 0x000fca0000010000 */
[----:B------:R-:W-:Y:S02]  /*3860*/  MOV R136, R79 ;  /* 0x0000004f00887202 */ /* 0x000fe40000000f00 */
[----:B------:R-:W-:Y:S02]  /*3870*/  MOV R137, 0x1 ;  /* 0x0000000100897802 */ /* 0x000fe40000000f00 */
[----:B------:R-:W-:-:S07]  /*3880*/  MOV R116, R135 ;  /* 0x0000008700747202 */ /* 0x000fce0000000f00 */
[----:B------:R-:W-:Y:S05]  /*3890*/  WARPSYNC.COLLECTIVE R133, `(.L_x_1382) ;  /* 0x0000000085087348 */ /* 0x000fea0003c00000 */
[----:B------:R0:W1:Y:S02]  /*38a0*/  SHFL.DOWN P6, R135, R136, R137, R138 ;  /* 0x0800008988877389 */ /* 0x00006400000c008a */
[----:B01----:R-:W-:Y:S01]  /*38b0*/  ENDCOLLECTIVE ;  /* 0x000000000000791b */ /* 0x003fe20003800000 */
.L_x_1382:
[----:B------:R-:W-:-:S05]  /*38c0*/  FADD.FTZ R117, R77, R116 ;  /* 0x000000744d757221 */ /* 0x000fca0000010000 */
[----:B------:R-:W-:Y:S02]  /*38d0*/  MOV R136, R117 ;  /* 0x0000007500887202 */ /* 0x000fe40000000f00 */
[----:B------:R-:W-:-:S07]  /*38e0*/  MOV R116, R135 ;  /* 0x0000008700747202 */ /* 0x000fce0000000f00 */
[----:B------:R-:W-:Y:S05]  /*38f0*/  WARPSYNC.COLLECTIVE R133, `(.L_x_1383) ;  /* 0x0000000085087348 */ /* 0x000fea0003c00000 */
[----:B------:R0:W1:Y:S02]  /*3900*/  SHFL.DOWN P6, R135, R136, R137, R138 ;  /* 0x0800008988877389 */ /* 0x00006400000c008a */
[----:B01----:R-:W-:Y:S01]  /*3910*/  ENDCOLLECTIVE ;  /* 0x000000000000791b */ /* 0x003fe20003800000 */
.L_x_1383:
[----:B------:R-:W-:Y:S01]  /*3920*/  MOV R74, R135 ;  /* 0x00000087004a7202 */ /* 0x000fe20000000f00 */
[----:B------:R-:W-:Y:S06]  /*3930*/  BRA `(.L_x_1384) ;  /* 0xffffffe000ac7947 */ /* 0x000fec000383ffff */
.L_x_1385:
        /* <DEDUP_REMOVED lines=12> */
.L_x_11838:


//--------------------- .text._ZN10layer_norm13ln_bwd_kernelINS_13Kernel_traitsI6__halfS2_S2_S2_fjLj2560ELj1ELj1ELj4ELj8ENS_18Kernel_traits_baseILj2560ES2_S2_S2_S2_fjLj128EEEEELb0ELb0ELb0ELb1EEEvNS_9BwdParamsE --------------------------
	.section	.text._ZN10layer_norm13ln_bwd_kernelINS_13Kernel_traitsI6__halfS2_S2_S2_fjLj2560ELj1ELj1ELj4ELj8ENS_18Kernel_traits_baseILj2560ES2_S2_S2_S2_fjLj128EEEEELb0ELb0ELb0ELb1EEEvNS_9BwdParamsE,"ax",@progbits
	.align	128
        .global         _ZN10layer_norm13ln_bwd_kernelINS_13Kernel_traitsI6__halfS2_S2_S2_fjLj2560ELj1ELj1ELj4ELj8ENS_18Kernel_traits_baseILj2560ES2_S2_S2_S2_fjLj128EEEEELb0ELb0ELb0ELb1EEEvNS_9BwdParamsE
        .type           _ZN10layer_norm13ln_bwd_kernelINS_13Kernel_traitsI6__halfS2_S2_S2_fjLj2560ELj1ELj1ELj4ELj8ENS_18Kernel_traits_baseILj2560ES2_S2_S2_S2_fjLj128EEEEELb0ELb0ELb0ELb1EEEvNS_9BwdParamsE,@function
        .size           _ZN10layer_norm13ln_bwd_kernelINS_13Kernel_traitsI6__halfS2_S2_S2_fjLj2560ELj1ELj1ELj4ELj8ENS_18Kernel_traits_baseILj2560ES2_S2_S2_S2_fjLj128EEEEELb0ELb0ELb0ELb1EEEvNS_9BwdParamsE,(.L_x_11839 - _ZN10layer_norm13ln_bwd_kernelINS_13Kernel_traitsI6__halfS2_S2_S2_fjLj2560ELj1ELj1ELj4ELj8ENS_18Kernel_traits_baseILj2560ES2_S2_S2_S2_fjLj128EEEEELb0ELb0ELb0ELb1EEEvNS_9BwdParamsE)
        .other          _ZN10layer_norm13ln_bwd_kernelINS_13Kernel_traitsI6__halfS2_S2_S2_fjLj2560ELj1ELj1ELj4ELj8ENS_18Kernel_traits_baseILj2560ES2_S2_S2_S2_fjLj128EEEEELb0ELb0ELb0ELb1EEEvNS_9BwdParamsE,@"STO_CUDA_ENTRY STV_DEFAULT"
_ZN10layer_norm13ln_bwd_kernelINS_13Kernel_traitsI6__halfS2_S2_S2_fjLj2560ELj1ELj1ELj4ELj8ENS_18Kernel_traits_baseILj2560ES2_S2_S2_S2_fjLj128EEEEELb0ELb0ELb0ELb1EEEvNS_9BwdParamsE:
.text._ZN10layer_norm13ln_bwd_kernelINS_13Kernel_traitsI6__halfS2_S2_S2_fjLj2560ELj1ELj1ELj4ELj8ENS_18Kernel_traits_baseILj2560ES2_S2_S2_S2_fjLj128EEEEELb0ELb0ELb0ELb1EEEvNS_9BwdParamsE:
        /* <DEDUP_REMOVED lines=35> */
.L_x_1386:
        /* <DEDUP_REMOVED lines=12> */
[----:B------:R-:W-:Y:S01]  /*02f0*/  HFMA2.MMA R112, -RZ, RZ, 0, 5.9604644775390625e-08 ;  /* 0x00000001ff707435 */ /* 0x000fe200000001ff */
[----:B------:R-:W-:Y:S01]  /*0300*/  CS2R R32, SRZ ;  /* 0x0000000000207805 */ /* 0x000fe2000001ff00 */
[----:B------:R-:W-:Y:S01]  /*0310*/  HFMA2.MMA R0, -RZ, RZ, 0, 0 ;  /* 0x00000000ff007435 */ /* 0x000fe200000001ff */
[----:B------:R-:W-:Y:S01]  /*0320*/  ISETP.NE.AND.EX P0, PT, RZ, UR5, PT, P0 ;  /* 0x00000005ff007c0c */ /* 0x000fe2000bf05300 */
[----:B------:R-:W-:Y:S01]  /*0330*/  HFMA2.MMA R60, -RZ, RZ, 0, 0 ;  /* 0x00000000ff3c7435 */ /* 0x000fe200000001ff */
        /* <DEDUP_REMOVED lines=9> */
[----:B------:R-:W-:Y:S02]  /*03d0*/  MOV R48, RZ ;  /* 0x000000ff00307202 */ /* 0x000fe40000000f00 */
[----:B------:R-:W-:Y:S02]  /*03e0*/  CS2R R38, SRZ ;  /* 0x0000000000267805 */ /* 0x000fe4000001ff00 */
[----:B------:R-:W-:Y:S02]  /*03f0*/  CS2R R14, SRZ ;  /* 0x00000000000e7805 */ /* 0x000fe4000001ff00 */
[----:B------:R-:W-:-:S02]  /*0400*/  CS2R R12, SRZ ;  /* 0x00000000000c7805 */ /* 0x000fc4000001ff00 */
[----:B------:R-:W-:Y:S02]  /*0410*/  CS2R R10, SRZ ;  /* 0x00000000000a7805 */ /* 0x000fe4000001ff00 */
[----:B------:R-:W-:Y:S02]  /*0420*/  CS2R R8, SRZ ;  /* 0x0000000000087805 */ /* 0x000fe4000001ff00 */
[----:B------:R-:W-:Y:S02]  /*0430*/  CS2R R6, SRZ ;  /* 0x0000000000067805 */ /* 0x000fe4000001ff00 */
[----:B------:R-:W-:Y:S02]  /*0440*/  CS2R R4, SRZ ;  /* 0x0000000000047805 */ /* 0x000fe4000001ff00 */
[----:B0-----:R-:W-:Y:S02]  /*0450*/  CS2R R2, SRZ ;  /* 0x0000000000027805 */ /* 0x001fe4000001ff00 */
[----:B------:R-:W-:-:S02]  /*0460*/  MOV R35, RZ ;  /* 0x000000ff00237202 */ /* 0x000fc40000000f00 */
[--C-:B--2---:R-:W-:Y:S01]  /*0470*/  SHF.R.U64 R61, R50, 0x10, R51.reuse ;  /* 0x00000010323d7819 */ /* 0x104fe20000001233 */
[----:B------:R-:W-:Y:S01]  /*0480*/  HADD2.F32 R50, -RZ, R50.H0_H0 ;  /* 0x20000032ff327230 */ /* 0x000fe20000004100 */
[----:B------:R-:W-:Y:S01]  /*0490*/  SHF.R.U32.HI R62, RZ, 0x10, R51 ;  /* 0x00000010ff3e7819 */ /* 0x000fe20000011633 */
[----:B------:R-:W-:Y:S01]  /*04a0*/  HADD2.F32 R51, -RZ, R51.H0_H0 ;  /* 0x20000033ff337230 */ /* 0x000fe20000004100 */
[--C-:B---3--:R-:W-:Y:S01]  /*04b0*/  SHF.R.U64 R63, R52, 0x10, R53.reuse ;  /* 0x00000010343f7819 */ /* 0x108fe20000001235 */
[----:B------:R-:W-:Y:S01]  /*04c0*/  HADD2.F32 R52, -RZ, R52.H0_H0 ;  /* 0x20000034ff347230 */ /* 0x000fe20000004100 */
[----:B------:R-:W-:Y:S01]  /*04d0*/  SHF.R.U32.HI R64, RZ, 0x10, R53 ;  /* 0x00000010ff407819 */ /* 0x000fe20000011635 */
[----:B------:R-:W-:Y:S01]  /*04e0*/  HADD2.F32 R53, -RZ, R53.H0_H0 ;  /* 0x20000035ff357230 */ /* 0x000fe20000004100 */
[--C-:B----4-:R-:W-:Y:S01]  /*04f0*/  SHF.R.U64 R65, R54, 0x10, R55.reuse ;  /* 0x0000001036417819 */ /* 0x110fe20000001237 */
[----:B------:R-:W-:Y:S01]  /*0500*/  HADD2.F32 R54, -RZ, R54.H0_H0 ;  /* 0x20000036ff367230 */ /* 0x000fe20000004100 */
[----:B------:R-:W-:Y:S01]  /*0510*/  SHF.R.U32.HI R66, RZ, 0x10, R55 ;  /* 0x00000010ff427819 */ /* 0x000fe20000011637 */
[----:B------:R-:W-:Y:S01]  /*0520*/  HADD2.F32 R55, -RZ, R55.H0_H0 ;  /* 0x20000037ff377230 */ /* 0x000fe20000004100 */
[--C-:B-----5:R-:W-:Y:S01]  /*0530*/  SHF.R.U64 R67, R56, 0x10, R57.reuse ;  /* 0x0000001038437819 */ /* 0x120fe20000001239 */
[----:B------:R-:W-:Y:S01]  /*0540*/  HADD2.F32 R56, -RZ, R56.H0_H0 ;  /* 0x20000038ff387230 */ /* 0x000fe20000004100 */
[----:B------:R-:W-:Y:S01]  /*0550*/  SHF.R.U32.HI R68, RZ, 0x10, R57 ;  /* 0x00000010ff447819 */ /* 0x000fe20000011639 */
[----:B------:R-:W-:Y:S01]  /*0560*/  HADD2.F32 R57, -RZ, R57.H0_H0 ;  /* 0x20000039ff397230 */ /* 0x000fe20000004100 */
[--C-:B------:R-:W-:Y:S01]  /*0570*/  SHF.R.U64 R69, R58, 0x10, R59.reuse ;  /* 0x000000103a457819 */ /* 0x100fe2000000123b */
[----:B------:R-:W-:Y:S01]  /*0580*/  HADD2.F32 R58, -RZ, R58.H0_H0 ;  /* 0x2000003aff3a7230 */ /* 0x000fe20000004100 */
[----:B------:R-:W-:Y:S01]  /*0590*/  SHF.R.U32.HI R70, RZ, 0x10, R59 ;  /* 0x00000010ff467819 */ /* 0x000fe2000001163b */
[----:B------:R-:W-:-:S02]  /*05a0*/  HADD2.F32 R59, -RZ, R59.H0_H0 ;  /* 0x2000003bff3b7230 */ /* 0x000fc40000004100 */
[----:B------:R-:W-:Y:S02]  /*05b0*/  HADD2.F32 R61, -RZ, R61.H0_H0 ;  /* 0x2000003dff3d7230 */ /* 0x000fe40000004100 */
[----:B------:R-:W-:Y:S02]  /*05c0*/  HADD2.F32 R62, -RZ, R62.H0_H0 ;  /* 0x2000003eff3e7230 */ /* 0x000fe40000004100 */
[----:B------:R-:W-:Y:S02]  /*05d0*/  HADD2.F32 R63, -RZ, R63.H0_H0 ;  /* 0x2000003fff3f7230 */ /* 0x000fe40000004100 */
[----:B------:R-:W-:Y:S02]  /*05e0*/  HADD2.F32 R64, -RZ, R64.H0_H0 ;  /* 0x20000040ff407230 */ /* 0x000fe40000004100 */
[----:B------:R-:W-:Y:S02]  /*05f0*/  HADD2.F32 R65, -RZ, R65.H0_H0 ;  /* 0x20000041ff417230 */ /* 0x000fe40000004100 */
[----:B------:R-:W-:-:S02]  /*0600*/  HADD2.F32 R66, -RZ, R66.H0_H0 ;  /* 0x20000042ff427230 */ /* 0x000fc40000004100 */
[----:B------:R-:W-:Y:S02]  /*0610*/  HADD2.F32 R67, -RZ, R67.H0_H0 ;  /* 0x20000043ff437230 */ /* 0x000fe40000004100 */
[----:B------:R-:W-:Y:S02]  /*0620*/  HADD2.F32 R68, -RZ, R68.H0_H0 ;  /* 0x20000044ff447230 */ /* 0x000fe40000004100 */
[----:B------:R-:W-:Y:S02]  /*0630*/  HADD2.F32 R69, -RZ, R69.H0_H0 ;  /* 0x20000045ff457230 */ /* 0x000fe40000004100 */
[----:B------:R-:W-:-:S07]  /*0640*/  HADD2.F32 R70, -RZ, R70.H0_H0 ;  /* 0x20000046ff467230 */ /* 0x000fce0000004100 */
.L_x_1395:
        /* <DEDUP_REMOVED lines=15> */
[C---:B-1----:R-:W-:Y:S01]  /*0740*/  IMAD.WIDE.U32 R86, R71.reuse, 0x8, R42 ;  /* 0x0000000847567825 */ /* 0x042fe200078e002a */
[C---:B------:R-:W-:Y:S02]  /*0750*/  IADD3 R107, R71.reuse, 0x100, RZ ;  /* 0x00000100476b7810 */ /* 0x040fe40007ffe0ff */
[----:B------:R-:W-:-:S02]  /*0760*/  IADD3 R109, R71, 0x180, RZ ;  /* 0x00000180476d7810 */ /* 0x000fc40007ffe0ff */
[----:B------:R-:W-:Y:S01]  /*0770*/  IADD3 R113, R71, 0x200, RZ ;  /* 0x0000020047717810 */ /* 0x000fe20007ffe0ff */
[--C-:B------:R-:W-:Y:S01]  /*0780*/  IMAD.WIDE.U32 R84, R105, 0x8, R42.reuse ;  /* 0x0000000869547825 */ /* 0x100fe200078e002a */
[----:B------:R-:W3:Y:S03]  /*0790*/  LDG.E.64 R86, desc[UR6][R86.64] ;  /* 0x0000000656567981 */ /* 0x000ee6000c1e1b00 */
        /* <DEDUP_REMOVED lines=8> */
[--C-:B----4-:R-:W-:Y:S02]  /*0820*/  IMAD.WIDE.U32 R40, R107, 0x8, R88.reuse ;  /* 0x000000086b287825 */ /* 0x110fe400078e0058 */
[----:B------:R-:W4:Y:S02]  /*0830*/  LDG.E.64 R92, desc[UR6][R92.64] ;  /* 0x000000065c5c7981 */ /* 0x000f24000c1e1b00 */
[----:B------:R-:W-:-:S02]  /*0840*/  IMAD.WIDE.U32 R82, R105, 0x8, R88 ;  /* 0x0000000869527825 */ /* 0x000fc400078e0058 */
[----:B------:R-:W4:Y:S02]  /*0850*/  LDG.E.64 R40, desc[UR6][R40.64] ;  /* 0x0000000628287981 */ /* 0x000f24000c1e1b00 */
[----:B------:R-:W-:Y:S02]  /*0860*/  IMAD.WIDE.U32 R90, R109, 0x8, R88 ;  /* 0x000000086d5a7825 */ /* 0x000fe400078e0058 */
[----:B------:R-:W4:Y:S02]  /*0870*/  LDG.E.64 R82, desc[UR6][R82.64] ;  /* 0x0000000652527981 */ /* 0x000f24000c1e1b00 */
[----:B---3--:R-:W-:Y:S02]  /*0880*/  IMAD.WIDE R96, R49, 0x4, R96 ;  /* 0x0000000431607825 */ /* 0x008fe400078e0260 */
[----:B------:R-:W3:Y:S02]  /*0890*/  LDG.E.64 R90, desc[UR6][R90.64] ;  /* 0x000000065a5a7981 */ /* 0x000ee4000c1e1b00 */
[----:B------:R-:W-:-:S02]  /*08a0*/  IMAD.WIDE.U32 R88, R113, 0x8, R88 ;  /* 0x0000000871587825 */ /* 0x000fc400078e0058 */
[----:B------:R1:W3:Y:S04]  /*08b0*/  LDG.E R114, desc[UR6][R96.64] ;  /* 0x0000000660727981 */ /* 0x0002e8000c1e1900 */
        /* <DEDUP_REMOVED lines=32> */
[----:B------:R-:W-:Y:S02]  /*0ac0*/  SHF.R.U64 R98, R44, 0x10, R45 ;  /* 0x000000102c627819 */ /* 0x000fe4000000122d */
[----:B--2---:R-:W-:-:S02]  /*0ad0*/  MOV R97, R42 ;  /* 0x0000002a00617202 */ /* 0x004fc40000000f00 */
[----:B------:R-:W-:Y:S02]  /*0ae0*/  SHF.R.U64 R47, R42, 0x10, R43 ;  /* 0x000000102a2f7819 */ /* 0x000fe4000000122b */
[--C-:B----4-:R-:W-:Y:S02]  /*0af0*/  SHF.R.U64 R44, R92, 0x10, R93.reuse ;  /* 0x000000105c2c7819 */ /* 0x110fe4000000125d */
[----:B------:R-:W-:Y:S01]  /*0b00*/  SHF.R.U32.HI R42, RZ, 0x10, R93 ;  /* 0x00000010ff2a7819 */ /* 0x000fe2000001165d */
[----:B------:R-:W-:Y:S01]  /*0b10*/  HADD2.F32 R122, -RZ, R40.H0_H0 ;  /* 0x20000028ff7a7230 */ /* 0x000fe20000004100 */
[----:B------:R-:W-:Y:S01]  /*0b20*/  SHF.R.U64 R134, R40, 0x10, R41 ;  /* 0x0000001028867819 */ /* 0x000fe20000001229 */
[----:B------:R-:W-:Y:S01]  /*0b30*/  HADD2.F32 R130, -RZ, R41.H0_H0 ;  /* 0x20000029ff827230 */ /* 0x000fe20000004100 */
[--C-:B------:R-:W-:Y:S01]  /*0b40*/  SHF.R.U64 R117, R84, 0x10, R85.reuse ;  /* 0x0000001054757819 */ /* 0x100fe20000001255 */
[----:B------:R-:W-:Y:S01]  /*0b50*/  HADD2.F32 R40, -RZ, R44.H0_H0 ;  /* 0x2000002cff287230 */ /* 0x000fe20000004100 */
[----:B-1----:R-:W-:Y:S01]  /*0b60*/  MOV R95, R85 ;  /* 0x00000055005f7202 */ /* 0x002fe20000000f00 */
[----:B------:R-:W-:Y:S01]  /*0b70*/  HADD2.F32 R132, -RZ, R83.H0_H0 ;  /* 0x20000053ff847230 */ /* 0x000fe20000004100 */
[----:B------:R-:W-:-:S02]  /*0b80*/  SHF.R.U32.HI R103, RZ, 0x10, R85 ;  /* 0x00000010ff677819 */ /* 0x000fc40000011655 */
[----:B------:R-:W-:Y:S01]  /*0b90*/  SHF.R.U32.HI R128, RZ, 0x10, R41 ;  /* 0x00000010ff807819 */ /* 0x000fe20000011629 */
[----:B------:R-:W-:Y:S01]  /*0ba0*/  HADD2.F32 R41, -RZ, R42.H0_H0 ;  /* 0x2000002aff297230 */ /* 0x000fe20000004100 */
[----:B---3--:R-:W-:Y:S02]  /*0bb0*/  FSEL R125, R114, RZ, !P4 ;  /* 0x000000ff727d7208 */ /* 0x008fe40006000000 */
[--C-:B------:R-:W-:Y:S02]  /*0bc0*/  SHF.R.U64 R85, R82, 0x10, R83.reuse ;  /* 0x0000001052557819 */ /* 0x100fe40000001253 */
[----:B------:R-:W-:Y:S02]  /*0bd0*/  SHF.R.U32.HI R138, RZ, 0x10, R83 ;  /* 0x00000010ff8a7819 */ /* 0x000fe40000011653 */
[----:B------:R-:W-:Y:S01]  /*0be0*/  SHF.R.U32.HI R83, RZ, 0x10, R89 ;  /* 0x00000010ff537819 */ /* 0x000fe20000011659 */
[----:B------:R-:W-:Y:S01]  /*0bf0*/  HADD2.F32 R136, -RZ, R82.H0_H0 ;  /* 0x20000052ff887230 */ /* 0x000fe20000004100 */
[----:B------:R-:W-:Y:S01]  /*0c00*/  MOV R120, R84 ;  /* 0x0000005400787202 */ /* 0x000fe20000000f00 */
[C---:B------:R-:W-:Y:S01]  /*0c10*/  FADD.FTZ R82, -R125.reuse, R40 ;  /* 0x000000287d527221 */ /* 0x040fe20000010100 */
[----:B------:R-:W-:Y:S01]  /*0c20*/  FADD.FTZ R84, -R125, R41 ;  /* 0x000000297d547221 */ /* 0x000fe20000010100 */
[----:B------:R-:W-:-:S02]  /*0c30*/  HADD2.F32 R40, -RZ, R85.H0_H0 ;  /* 0x20000055ff287230 */ /* 0x000fc40000004100 */
[----:B------:R-:W-:Y:S02]  /*0c40*/  HADD2.F32 R92, -RZ, R92.H0_H0 ;  /* 0x2000005cff5c7230 */ /* 0x000fe40000004100 */
[----:B------:R-:W-:Y:S02]  /*0c50*/  HADD2.F32 R41, -RZ, R83.H0_H0 ;  /* 0x20000053ff297230 */ /* 0x000fe40000004100 */
[C---:B------:R-:W-:Y:S01]  /*0c60*/  FADD.FTZ R142, -R125.reuse, R40 ;  /* 0x000000287d8e7221 */ /* 0x040fe20000010100 */
[C---:B------:R-:W-:Y:S02]  /*0c70*/  FADD.FTZ R92, -R125.reuse, R92 ;  /* 0x0000005c7d5c7221 */ /* 0x040fe40000010100 */
[----:B------:R-:W-:Y:S01]  /*0c80*/  FADD.FTZ R40, -R125, R41 ;  /* 0x000000297d287221 */ /* 0x000fe20000010100 */
[----:B------:R-:W-:Y:S01]  /*0c90*/  HADD2.F32 R41, -RZ, R124.H0_H0 ;  /* 0x2000007cff297230 */ /* 0x000fe20000004100 */
[----:B------:R-:W-:Y:S02]  /*0ca0*/  MOV R99, R45 ;  /* 0x0000002d00637202 */ /* 0x000fe40000000f00 */
[----:B------:R-:W-:Y:S01]  /*0cb0*/  SHF.R.U32.HI R119, RZ, 0x10, R45 ;  /* 0x00000010ff777819 */ /* 0x000fe2000001162d */
[----:B------:R-:W-:Y:S01]  /*0cc0*/  @P0 HADD2.F32 R110, -RZ, R116.H0_H0 ;  /* 0x20000074ff6e0230 */ /* 0x000fe20000004100 */
[----:B------:R-:W-:Y:S01]  /*0cd0*/  MOV R45, R43 ;  /* 0x0000002b002d7202 */ /* 0x000fe20000000f00 */
[----:B------:R-:W-:Y:S01]  /*0ce0*/  FMUL.FTZ R83, R111, R92 ;  /* 0x0000005c6f537220 */ /* 0x000fe20000410000 */
[----:B------:R-:W-:Y:S01]  /*0cf0*/  MOV R94, R46 ;  /* 0x0000002e005e7202 */ /* 0x000fe20000000f00 */
[----:B------:R-:W-:Y:S01]  /*0d00*/  HADD2.F32 R93, -RZ, R93.H0_H0 ;  /* 0x2000005dff5d7230 */ /* 0x000fe20000004100 */
[----:B------:R-:W-:Y:S01]  /*0d10*/  SHF.R.U32.HI R43, RZ, 0x10, R43 ;  /* 0x00000010ff2b7819 */ /* 0x000fe2000001162b */
[----:B------:R-:W-:Y:S01]  /*0d20*/  HADD2.F32 R118, -RZ, R90.H0_H0 ;  /* 0x2000005aff767230 */ /* 0x000fe20000004100 */
[----:B------:R-:W-:Y:S01]  /*0d30*/  SHF.R.U64 R116, R90, 0x10, R91 ;  /* 0x000000105a747819 */ /* 0x000fe2000000125b */
[----:B------:R-:W-:-:S02]  /*0d40*/  HADD2.F32 R123, -RZ, R123.H0_H0 ;  /* 0x2000007bff7b7230 */ /* 0x000fc40000004100 */
[-C--:B------:R-:W-:Y:S01]  /*0d50*/  FMUL.FTZ R90, R50, R41.reuse ;  /* 0x00000029325a7220 */ /* 0x080fe20000410000 */
[----:B------:R-:W-:Y:S01]  /*0d60*/  FADD.FTZ R48, R41, R48 ;  /* 0x0000003029307221 */ /* 0x000fe20000010000 */
[----:B------:R-:W-:Y:S01]  /*0d70*/  FFMA.FTZ R60, R83, R41, R60 ;  /* 0x00000029533c7223 */ /* 0x000fe2000001003c */
[----:B------:R-:W-:Y:S01]  /*0d80*/  HADD2.F32 R144, -RZ, R95.H0_H0 ;  /* 0x2000005fff907230 */ /* 0x000fe20000004100 */
[----:B------:R-:W-:Y:S01]  /*0d90*/  SHF.R.U64 R44, R88, 0x10, R89 ;  /* 0x00000010582c7819 */ /* 0x000fe20000001259 */
[----:B------:R-:W-:Y:S01]  /*0da0*/  HADD2.F32 R46, -RZ, R88.H0_H0 ;  /* 0x20000058ff2e7230 */ /* 0x000fe20000004100 */
[----:B------:R-:W-:Y:S01]  /*0db0*/  SHF.R.U32.HI R102, RZ, 0x10, R91 ;  /* 0x00000010ff667819 */ /* 0x000fe2000001165b */
[----:B------:R-:W-:Y:S02]  /*0dc0*/  HADD2.F32 R121, -RZ, R121.H0_H0 ;  /* 0x20000079ff797230 */ /* 0x000fe40000004100 */
[----:B------:R-:W-:Y:S01]  /*0dd0*/  FADD.FTZ R88, -R125, R93 ;  /* 0x0000005d7d587221 */ /* 0x000fe20000010100 */
[----:B------:R-:W-:-:S02]  /*0de0*/  HADD2.F32 R95, -RZ, R94.H0_H0 ;  /* 0x2000005eff5f7230 */ /* 0x000fc40000004100 */
[----:B------:R-:W-:Y:S01]  /*0df0*/  FMUL.FTZ R92, R111, R82 ;  /* 0x000000526f5c7220 */ /* 0x000fe20000410000 */
[----:B------:R-:W-:Y:S02]  /*0e00*/  HADD2.F32 R41, -RZ, R43.H0_H0 ;  /* 0x2000002bff297230 */ /* 0x000fe40000004100 */
[----:B------:R-:W-:Y:S01]  /*0e10*/  FMUL.FTZ R85, R61, R123 ;  /* 0x0000007b3d557220 */ /* 0x000fe20000410000 */
[----:B------:R-:W-:Y:S01]  /*0e20*/  FADD.FTZ R94, RZ, R90 ;  /* 0x0000005aff5e7221 */ /* 0x000fe20000010000 */
[----:B------:R-:W-:Y:S01]  /*0e30*/  FFMA.FTZ R43, R83, R90, RZ ;  /* 0x0000005a532b7223 */ /* 0x000fe200000100ff */
[----:B------:R-:W-:Y:S02]  /*0e40*/  HADD2.F32 R42, -RZ, R89.H0_H0 ;  /* 0x20000059ff2a7230 */ /* 0x000fe40000004100 */
[----:B------:R-:W-:Y:S02]  /*0e50*/  HADD2.F32 R89, -RZ, R86.H0_H0 ;  /* 0x20000056ff597230 */ /* 0x000fe40000004100 */
[----:B------:R-:W-:Y:S01]  /*0e60*/  FMUL.FTZ R86, R111, R84 ;  /* 0x000000546f567220 */ /* 0x000fe20000410000 */
[----:B------:R-:W-:-:S02]  /*0e70*/  HADD2.F32 R124, -RZ, R45.H0_H0 ;  /* 0x2000002dff7c7230 */ /* 0x000fc40000004100 */
[----:B------:R-:W-:Y:S01]  /*0e80*/  FMUL.FTZ R88, R111, R88 ;  /* 0x000000586f587220 */ /* 0x000fe20000410000 */
[----:B------:R-:W-:Y:S01]  /*0e90*/  FMUL.FTZ R84, R51, R121 ;  /* 0x0000007933547220 */ /* 0x000fe20000410000 */
[----:B------:R-:W-:Y:S01]  /*0ea0*/  FADD.FTZ R45, R94, R85 ;  /* 0x000000555e2d7221 */ /* 0x000fe20000010000 */
[----:B------:R-:W-:Y:S01]  /*0eb0*/  FFMA.FTZ R43, R92, R85, R43 ;  /* 0x000000555c2b7223 */ /* 0x000fe2000001002b */
[----:B------:R-:W-:Y:S02]  /*0ec0*/  HADD2.F32 R91, -RZ, R91.H0_H0 ;  /* 0x2000005bff5b7230 */ /* 0x000fe40000004100 */
[----:B------:R-:W-:Y:S02]  /*0ed0*/  HADD2.F32 R138, -RZ, R138.H0_H0 ;  /* 0x2000008aff8a7230 */ /* 0x000fe40000004100 */
[----:B------:R-:W-:Y:S02]  /*0ee0*/  HADD2.F32 R134, -RZ, R134.H0_H0 ;  /* 0x20000086ff867230 */ /* 0x000fe40000004100 */
[----:B------:R-:W-:-:S02]  /*0ef0*/  HADD2.F32 R128, -RZ, R128.H0_H0 ;  /* 0x20000080ff807230 */ /* 0x000fc40000004100 */
[----:B------:R-:W-:Y:S02]  /*0f00*/  HADD2.F32 R116, -RZ, R116.H0_H0 ;  /* 0x20000074ff747230 */ /* 0x000fe40000004100 */
[----:B------:R-:W-:Y:S02]  /*0f10*/  HADD2.F32 R102, -RZ, R102.H0_H0 ;  /* 0x20000066ff667230 */ /* 0x000fe40000004100 */
[----:B------:R-:W-:Y:S02]  /*0f20*/  HADD2.F32 R44, -RZ, R44.H0_H0 ;  /* 0x2000002cff2c7230 */ /* 0x000fe40000004100 */
[C---:B------:R-:W-:Y:S01]  /*0f30*/  FADD.FTZ R132, -R125.reuse, R132 ;  /* 0x000000847d847221 */ /* 0x040fe20000010100 */
[C---:B------:R-:W-:Y:S01]  /*0f40*/  FADD.FTZ R130, -R125.reuse, R130 ;  /* 0x000000827d827221 */ /* 0x040fe20000010100 */
[----:B------:R-:W-:Y:S02]  /*0f50*/  HADD2.F32 R120, -RZ, R120.H0_H0 ;  /* 0x20000078ff787230 */ /* 0x000fe40000004100 */
[----:B------:R-:W-:Y:S01]  /*0f60*/  FADD.FTZ R136, -R125, R136 ;  /* 0x000000887d887221 */ /* 0x000fe20000010100 */
[----:B------:R-:W-:Y:S01]  /*0f70*/  FMUL.FTZ R82, R62, R89 ;  /* 0x000000593e527220 */ /* 0x000fe20000410000 */
[----:B------:R-:W-:Y:S01]  /*0f80*/  FADD.FTZ R45, R45, R84 ;  /* 0x000000542d2d7221 */ /* 0x000fe20000010000 */
[C---:B------:R-:W-:Y:S01]  /*0f90*/  FFMA.FTZ R43, R88.reuse, R84, R43 ;  /* 0x00000054582b7223 */ /* 0x040fe2000001002b */
        /* <DEDUP_REMOVED lines=11> */
[----:B------:R-:W-:Y:S01]  /*1050*/  FADD.FTZ R36, R121, R36 ;  /* 0x0000002479247221 */ /* 0x000fe20000010000 */
[----:B------:R-:W-:Y:S01]  /*1060*/  FFMA.FTZ R37, R88, R121, R37 ;  /* 0x0000007958257223 */ /* 0x000fe20000010025 */
[----:B------:R-:W-:Y:S01]  /*1070*/  FADD.FTZ R17, R89, R17 ;  /* 0x0000001159117221 */ /* 0x000fe20000010000 */
[----:B------:R-:W-:Y:S01]  /*1080*/  FFMA.FTZ R35, R86, R89, R35 ;  /* 0x0000005956237223 */ /* 0x000fe20000010023 */
[----:B------:R-:W-:-:S02]  /*1090*/  HADD2.F32 R91, -RZ, R117.H0_H0 ;  /* 0x20000075ff5b7230 */ /* 0x000fc40000004100 */
[C---:B------:R-:W-:Y:S01]  /*10a0*/  FMUL.FTZ R121, R111.reuse, R132 ;  /* 0x000000846f797220 */ /* 0x040fe20000410000 */
[----:B------:R-:W-:Y:S02]  /*10b0*/  HADD2.F32 R129, -RZ, R101.H0_H0 ;  /* 0x20000065ff817230 */ /* 0x000fe40000004100 */
[C---:B------:R-:W-:Y:S01]  /*10c0*/  FMUL.FTZ R125, R111.reuse, R130 ;  /* 0x000000826f7d7220 */ /* 0x040fe20000410000 */
[----:B------:R-:W-:Y:S02]  /*10d0*/  HADD2.F32 R89, -RZ, R119.H0_H0 ;  /* 0x20000077ff597230 */ /* 0x000fe40000004100 */
[----:B------:R-:W-:Y:S01]  /*10e0*/  FMUL.FTZ R119, R111, R136 ;  /* 0x000000886f777220 */ /* 0x000fe20000410000 */
[----:B------:R-:W-:Y:S01]  /*10f0*/  FMUL.FTZ R101, R52, R120 ;  /* 0x0000007834657220 */ /* 0x000fe20000410000 */
[----:B------:R-:W-:Y:S01]  /*1100*/  FADD.FTZ R130, R45, R82 ;  /* 0x000000522d827221 */ /* 0x000fe20000010000 */
[----:B------:R-:W-:Y:S01]  /*1110*/  FFMA.FTZ R132, R86, R82, R43 ;  /* 0x0000005256847223 */ /* 0x000fe2000001002b */
[----:B------:R-:W-:-:S02]  /*1120*/  HADD2.F32 R146, -RZ, R87.H0_H0 ;  /* 0x20000057ff927230 */ /* 0x000fc40000004100 */
[C---:B------:R-:W-:Y:S01]  /*1130*/  FMUL.FTZ R127, R111.reuse, R118 ;  /* 0x000000766f7f7220 */ /* 0x040fe20000410000 */
[----:B------:R-:W-:Y:S02]  /*1140*/  HADD2.F32 R87, -RZ, R100.H0_H0 ;  /* 0x20000064ff577230 */ /* 0x000fe40000004100 */
[----:B------:R-:W-:Y:S01]  /*1150*/  FMUL.FTZ R117, R111, R142 ;  /* 0x0000008e6f757220 */ /* 0x000fe20000410000 */
[----:B------:R-:W-:Y:S01]  /*1160*/  FMUL.FTZ R100, R63, R91 ;  /* 0x0000005b3f647220 */ /* 0x000fe20000410000 */
[----:B------:R-:W-:Y:S01]  /*1170*/  FADD.FTZ R43, R130, R101 ;  /* 0x00000065822b7221 */ /* 0x000fe20000010000 */
[----:B------:R-:W-:Y:S01]  /*1180*/  FFMA.FTZ R118, R119, R101, R132 ;  /* 0x0000006577767223 */ /* 0x000fe20000010084 */
[----:B------:R-:W-:Y:S02]  /*1190*/  HADD2.F32 R93, -RZ, R103.H0_H0 ;  /* 0x20000067ff5d7230 */ /* 0x000fe40000004100 */
[----:B------:R-:W-:Y:S02]  /*11a0*/  HADD2.F32 R140, -RZ, R99.H0_H0 ;  /* 0x20000063ff8c7230 */ /* 0x000fe40000004100 */
[----:B------:R-:W-:Y:S01]  /*11b0*/  FMUL.FTZ R99, R53, R144 ;  /* 0x0000009035637220 */ /* 0x000fe20000410000 */
[----:B------:R-:W-:Y:S01]  /*11c0*/  FADD.FTZ R130, R43, R100 ;  /* 0x000000642b827221 */ /* 0x000fe20000010000 */
[----:B------:R-:W-:Y:S01]  /*11d0*/  FFMA.FTZ R132, R117, R100, R118 ;  /* 0x0000006475847223 */ /* 0x000fe20000010076 */
[----:B------:R-:W-:-:S02]  /*11e0*/  HADD2.F32 R131, -RZ, R98.H0_H0 ;  /* 0x20000062ff837230 */ /* 0x000fc40000004100 */
        /* <DEDUP_REMOVED lines=8> */
[----:B------:R-:W-:Y:S02]  /*1270*/  HADD2.F32 R96, -RZ, R96.H0_H0 ;  /* 0x20000060ff607230 */ /* 0x000fe40000004100 */
[----:B------:R-:W-:Y:S01]  /*1280*/  FMUL.FTZ R123, R111, R122 ;  /* 0x0000007a6f7b7220 */ /* 0x000fe20000410000 */
[----:B------:R-:W-:-:S02]  /*1290*/  HADD2.F32 R103, -RZ, R97.H0_H0 ;  /* 0x20000061ff677230 */ /* 0x000fc40000004100 */
[C---:B------:R-:W-:Y:S01]  /*12a0*/  FMUL.FTZ R122, R111.reuse, R134 ;  /* 0x000000866f7a7220 */ /* 0x040fe20000410000 */
[----:B------:R-:W-:Y:S01]  /*12b0*/  FMUL.FTZ R118, R111, R116 ;  /* 0x000000746f767220 */ /* 0x000fe20000410000 */
[----:B------:R-:W-:Y:S01]  /*12c0*/  FMUL.FTZ R97, R54, R95 ;  /* 0x0000005f36617220 */ /* 0x000fe20000410000 */
[----:B------:R-:W-:Y:S01]  /*12d0*/  FADD.FTZ R116, R43, R98 ;  /* 0x000000622b747221 */ /* 0x000fe20000010000 */
[----:B------:R-:W-:Y:S01]  /*12e0*/  FFMA.FTZ R130, R120, R98, R45 ;  /* 0x0000006278827223 */ /* 0x000fe2000001002d */
[----:B------:R-:W-:Y:S01]  /*12f0*/  FMUL.FTZ R128, R111, R128 ;  /* 0x000000806f807220 */ /* 0x000fe20000410000 */
[----:B------:R-:W-:Y:S01]  /*1300*/  FADD.FTZ R22, R96, R22 ;  /* 0x0000001660167221 */ /* 0x000fe20000010000 */
[-C--:B------:R-:W-:Y:S01]  /*1310*/  FFMA.FTZ R5, R122, R96.reuse, R5 ;  /* 0x000000607a057223 */ /* 0x080fe20000010005 */
        /* <DEDUP_REMOVED lines=14> */
[----:B------:R-:W-:-:S03]  /*1400*/  FFMA.FTZ R116, R122, R96, R45 ;  /* 0x000000607a747223 */ /* 0x000fc6000001002d */
[----:B------:R-:W-:Y:S01]  /*1410*/  FADD.FTZ R43, R114, R95 ;  /* 0x0000005f722b7221 */ /* 0x000fe20000010000 */
[----:B------:R-:W-:Y:S01]  /*1420*/  FFMA.FTZ R45, R125, R95, R116 ;  /* 0x0000005f7d2d7223 */ /* 0x000fe20000010074 */
        /* <DEDUP_REMOVED lines=21> */
[----:B------:R-:W-:-:S02]  /*1580*/  HADD2.F32 R126, -RZ, R47.H0_H0 ;  /* 0x2000002fff7e7230 */ /* 0x000fc40000004100 */
[----:B------:R-:W-:Y:S01]  /*1590*/  FMUL.FTZ R132, R111, R44 ;  /* 0x0000002c6f847220 */ /* 0x000fe20000410000 */
        /* <DEDUP_REMOVED lines=9> */
[-C--:B------:R-:W-:Y:S01]  /*1630*/  FFMA.FTZ R44, R133, R124.reuse, R16 ;  /* 0x0000007c852c7223 */ /* 0x080fe20000010010 */
[----:B------:R-:W-:Y:S01]  /*1640*/  FMUL.FTZ R114, R59, R124 ;  /* 0x0000007c3b727220 */ /* 0x000fe20000410000 */
[----:B------:R-:W-:Y:S01]  /*1650*/  FADD.FTZ R45, R42, R103 ;  /* 0x000000672a2d7221 */ /* 0x000fe20000010000 */
[----:B------:R-:W-:Y:S01]  /*1660*/  FFMA.FTZ R16, R132, R103, R43 ;  /* 0x0000006784107223 */ /* 0x000fe2000001002b */
[----:B------:R-:W-:Y:S01]  /*1670*/  FADD.FTZ R33, R124, R33 ;  /* 0x000000217c217221 */ /* 0x000fe20000010000 */
        /* <DEDUP_REMOVED lines=24> */
[----:B------:R-:W-:Y:S01]  /*1800*/  MOV R16, R44 ;  /* 0x0000002c00107202 */ /* 0x000fe20000000f00 */
[----:B-1----:R-:W-:-:S03]  /*1810*/  FADD.FTZ R47, R40, R47 ;  /* 0x0000002f282f7221 */ /* 0x002fc60000010000 */
        /* <DEDUP_REMOVED lines=10> */
.L_x_1406:
        /* <DEDUP_REMOVED lines=13> */
.L_x_1389:
        /* <DEDUP_REMOVED lines=24> */
[----:B------:R-:W-:-:S05]  /*1b10*/  FSEL R42, R46, RZ, !P4 ;  /* 0x000000ff2e2a7208 */ /* 0x000fca0006000000 */
[-CC-:B------:R-:W-:Y:S01]  /*1b20*/  FFMA.FTZ R83, R83, R43.reuse, R42.reuse ;  /* 0x0000002b53537223 */ /* 0x180fe2000001002a */
[-CC-:B------:R-:W-:Y:S01]  /*1b30*/  FFMA.FTZ R47, R86, R43.reuse, R42.reuse ;  /* 0x0000002b562f7223 */ /* 0x180fe2000001002a */
[-CC-:B------:R-:W-:Y:S01]  /*1b40*/  FFMA.FTZ R92, R92, R43.reuse, R42.reuse ;  /* 0x0000002b5c5c7223 */ /* 0x180fe2000001002a */
[-CC-:B------:R-:W-:Y:S01]  /*1b50*/  FFMA.FTZ R45, R88, R43.reuse, R42.reuse ;  /* 0x0000002b582d7223 */ /* 0x180fe2000001002a */
[-CC-:B------:R-:W-:Y:S01]  /*1b60*/  FFMA.FTZ R44, R119, R43.reuse, R42.reuse ;  /* 0x0000002b772c7223 */ /* 0x180fe2000001002a */
[----:B------:R-:W-:Y:S01]  /*1b70*/  FADD.FTZ R90, R90, -R83 ;  /* 0x800000535a5a7221 */ /* 0x000fe20000010000 */
[-CC-:B------:R-:W-:Y:S01]  /*1b80*/  FFMA.FTZ R88, R121, R43.reuse, R42.reuse ;  /* 0x0000002b79587223 */ /* 0x180fe2000001002a */
[-CC-:B------:R-:W-:Y:S01]  /*1b90*/  FFMA.FTZ R119, R120, R43.reuse, R42.reuse ;  /* 0x0000002b78777223 */ /* 0x180fe2000001002a */
[-CC-:B------:R-:W-:Y:S01]  /*1ba0*/  FFMA.FTZ R112, R123, R43.reuse, R42.reuse ;  /* 0x0000002b7b707223 */ /* 0x180fe2000001002a */
        /* <DEDUP_REMOVED lines=12> */
[----:B------:R-:W-:Y:S01]  /*1c70*/  FFMA.FTZ R43, R124, R43, R42 ;  /* 0x0000002b7c2b7223 */ /* 0x000fe2000001002a */
[----:B------:R-:W-:Y:S01]  /*1c80*/  FADD.FTZ R92, R85, -R92 ;  /* 0x8000005c555c7221 */ /* 0x000fe20000010000 */
[----:B------:R-:W-:-:S02]  /*1c90*/  @P1 HADD2.F32 R42, -RZ, R41.H0_H0 ;  /* 0x20000029ff2a1230 */ /* 0x000fc40000004100 */
[----:B------:R-:W-:Y:S01]  /*1ca0*/  FMUL.FTZ R41, R111, R90 ;  /* 0x0000005a6f297220 */ /* 0x000fe20000410000 */
[----:B------:R-:W-:Y:S01]  /*1cb0*/  @P1 SHF.R.U64 R83, R72, 0x10, R73 ;  /* 0x0000001048531819 */ /* 0x000fe20000001249 */
[----:B------:R-:W-:Y:S01]  /*1cc0*/  FADD.FTZ R86, R101, -R44 ;  /* 0x8000002c65567221 */ /* 0x000fe20000010000 */
[----:B------:R-:W-:Y:S01]  /*1cd0*/  FMUL.FTZ R85, R111, R82 ;  /* 0x000000526f557220 */ /* 0x000fe20000410000 */
[----:B------:R-:W-:Y:S01]  /*1ce0*/  @P1 MOV R44, R73 ;  /* 0x00000049002c1202 */ /* 0x000fe20000000f00 */
[----:B------:R-:W-:Y:S01]  /*1cf0*/  FADD.FTZ R84, R84, -R45 ;  /* 0x8000002d54547221 */ /* 0x000fe20000010000 */
[----:B------:R-:W-:Y:S01]  /*1d00*/  @P1 MOV R82, R74 ;  /* 0x0000004a00521202 */ /* 0x000fe20000000f00 */
[----:B------:R-:W-:Y:S01]  /*1d10*/  @P1 FADD.FTZ R41, R41, R42 ;  /* 0x0000002a29291221 */ /* 0x000fe20000010000 */
[----:B------:R-:W-:Y:S02]  /*1d20*/  @P1 HADD2.F32 R42, -RZ, R83.H0_H0 ;  /* 0x20000053ff2a1230 */ /* 0x000fe40000004100 */
[----:B------:R-:W-:Y:S01]  /*1d30*/  FADD.FTZ R120, R95, -R120 ;  /* 0x800000785f787221 */ /* 0x000fe20000010000 */
[----:B------:R-:W-:-:S02]  /*1d40*/  @P1 HADD2.F32 R44, -RZ, R44.H0_H0 ;  /* 0x2000002cff2c1230 */ /* 0x000fc40000004100 */
[C---:B------:R-:W-:Y:S01]  /*1d50*/  FMUL.FTZ R83, R111.reuse, R84 ;  /* 0x000000546f537220 */ /* 0x040fe20000410000 */
[----:B------:R-:W-:Y:S02]  /*1d60*/  @P1 HADD2.F32 R82, -RZ, R82.H0_H0 ;  /* 0x20000052ff521230 */ /* 0x000fe40000004100 */
[----:B------:R-:W-:Y:S01]  /*1d70*/  FMUL.FTZ R95, R111, R86 ;  /* 0x000000566f5f7220 */ /* 0x000fe20000410000 */
[----:B------:R-:W-:Y:S01]  /*1d80*/  @P1 SHF.R.U32.HI R84, RZ, 0x10, R73 ;  /* 0x00000010ff541819 */ /* 0x000fe20000011649 */
[----:B------:R-:W-:Y:S01]  /*1d90*/  FADD.FTZ R100, R100, -R117 ;  /* 0x8000007564647221 */ /* 0x000fe20000010000 */
[----:B------:R-:W-:Y:S01]  /*1da0*/  @P1 SHF.R.U64 R86, R74, 0x10, R75 ;  /* 0x000000104a561819 */ /* 0x000fe2000000124b */
[----:B------:R-:W-:Y:S01]  /*1db0*/  @P1 FADD.FTZ R83, R83, R44 ;  /* 0x0000002c53531221 */ /* 0x000fe20000010000 */
[----:B------:R-:W-:Y:S01]  /*1dc0*/  @P1 FADD.FTZ R95, R95, R82 ;  /* 0x000000525f5f1221 */ /* 0x000fe20000010000 */
[----:B------:R-:W-:Y:S01]  /*1dd0*/  FADD.FTZ R88, R99, -R88 ;  /* 0x8000005863587221 */ /* 0x000fe20000010000 */
[----:B------:R-:W-:Y:S01]  /*1de0*/  @P1 HADD2.F32 R44, -RZ, R84.H0_H0 ;  /* 0x20000054ff2c1230 */ /* 0x000fe20000004100 */
[----:B------:R-:W-:Y:S01]  /*1df0*/  @P1 MOV R84, R75 ;  /* 0x0000004b00541202 */ /* 0x000fe20000000f00 */
[----:B------:R-:W-:-:S02]  /*1e00*/  @P1 HADD2.F32 R82, -RZ, R86.H0_H0 ;  /* 0x20000056ff521230 */ /* 0x000fc40000004100 */
[----:B------:R-:W-:Y:S01]  /*1e10*/  FMUL.FTZ R99, R111, R100 ;  /* 0x000000646f637220 */ /* 0x000fe20000410000 */
[----:B------:R-:W-:Y:S01]  /*1e20*/  FADD.FTZ R86, R87, -R46 ;  /* 0x8000002e57567221 */ /* 0x000fe20000010000 */
[----:B------:R-:W-:Y:S01]  /*1e30*/  FMUL.FTZ R87, R111, R88 ;  /* 0x000000586f577220 */ /* 0x000fe20000410000 */
[----:B------:R-:W-:Y:S01]  /*1e40*/  FADD.FTZ R98, R98, -R119 ;  /* 0x8000007762627221 */ /* 0x000fe20000010000 */
[----:B------:R-:W-:Y:S01]  /*1e50*/  @P1 FADD.FTZ R99, R99, R82 ;  /* 0x0000005263631221 */ /* 0x000fe20000010000 */
[----:B------:R-:W-:Y:S01]  /*1e60*/  @P1 HADD2.F32 R82, -RZ, R84.H0_H0 ;  /* 0x20000054ff521230 */ /* 0x000fe20000004100 */
[----:B------:R-:W-:Y:S01]  /*1e70*/  @P1 SHF.R.U32.HI R84, RZ, 0x10, R75 ;  /* 0x00000010ff541819 */ /* 0x000fe2000001164b */
[----:B------:R-:W-:Y:S01]  /*1e80*/  FADD.FTZ R90, R91, -R40 ;  /* 0x800000285b5a7221 */ /* 0x000fe20000010000 */
[----:B------:R-:W-:Y:S01]  /*1e90*/  FMUL.FTZ R117, R111, R98 ;  /* 0x000000626f757220 */ /* 0x000fe20000410000 */
[----:B------:R-:W-:Y:S01]  /*1ea0*/  FADD.FTZ R112, R97, -R112 ;  /* 0x8000007061707221 */ /* 0x000fe20000010000 */
[----:B------:R-:W-:Y:S01]  /*1eb0*/  @P1 FADD.FTZ R87, R87, R82 ;  /* 0x0000005257571221 */ /* 0x000fe20000010000 */
[----:B------:R-:W-:Y:S01]  /*1ec0*/  @P1 HADD2.F32 R40, -RZ, R84.H0_H0 ;  /* 0x20000054ff281230 */ /* 0x000fe20000004100 */
[----:B------:R-:W-:Y:S01]  /*1ed0*/  @P1 MOV R82, R76 ;  /* 0x0000004c00521202 */ /* 0x000fe20000000f00 */
[----:B------:R-:W-:Y:S01]  /*1ee0*/  FMUL.FTZ R97, R111, R112 ;  /* 0x000000706f617220 */ /* 0x000fe20000410000 */
[----:B------:R-:W-:Y:S01]  /*1ef0*/  @P1 SHF.R.U64 R88, R76, 0x10, R77 ;  /* 0x000000104c581819 */ /* 0x000fe2000000124d */
[----:B------:R-:W-:Y:S01]  /*1f00*/  FADD.FTZ R96, R96, -R121 ;  /* 0x8000007960607221 */ /* 0x000fe20000010000 */
[----:B------:R-:W-:Y:S01]  /*1f10*/  @P1 FADD.FTZ R117, R117, R40 ;  /* 0x0000002875751221 */ /* 0x000fe20000010000 */
[----:B------:R-:W-:-:S02]  /*1f20*/  @P1 HADD2.F32 R40, -RZ, R82.H0_H0 ;  /* 0x20000052ff281230 */ /* 0x000fc40000004100 */
[----:B------:R-:W-:Y:S01]  /*1f30*/  FADD.FTZ R132, R103, -R132 ;  /* 0x8000008467847221 */ /* 0x000fe20000010000 */
[----:B------:R-:W-:Y:S01]  /*1f40*/  @P1 MOV R84, R77 ;  /* 0x0000004d00541202 */ /* 0x000fe20000000f00 */
[----:B------:R-:W-:Y:S01]  /*1f50*/  FMUL.FTZ R103, R111, R96 ;  /* 0x000000606f677220 */ /* 0x000fe20000410000 */
[----:B------:R-:W-:Y:S01]  /*1f60*/  FADD.FTZ R94, R94, -R123 ;  /* 0x8000007b5e5e7221 */ /* 0x000fe20000010000 */
[----:B------:R-:W-:Y:S01]  /*1f70*/  @P1 FADD.FTZ R97, R97, R40 ;  /* 0x0000002861611221 */ /* 0x000fe20000010000 */
[----:B------:R-:W-:Y:S02]  /*1f80*/  @P1 HADD2.F32 R40, -RZ, R88.H0_H0 ;  /* 0x20000058ff281230 */ /* 0x000fe40000004100 */
[----:B------:R-:W-:Y:S01]  /*1f90*/  FADD.FTZ R130, R89, -R130 ;  /* 0x8000008259827221 */ /* 0x000fe20000010000 */
[----:B------:R-:W-:Y:S01]  /*1fa0*/  FADD.FTZ R102, R102, -R131 ;  /* 0x8000008366667221 */ /* 0x000fe20000010000 */
[----:B------:R-:W-:Y:S01]  /*1fb0*/  @P1 SHF.R.U64 R89, R78, 0x10, R79 ;  /* 0x000000104e591819 */ /* 0x000fe2000000124f */
[----:B------:R-:W-:Y:S01]  /*1fc0*/  FMUL.FTZ R131, R111, R94 ;  /* 0x0000005e6f837220 */ /* 0x000fe20000410000 */
[----:B------:R-:W-:Y:S01]  /*1fd0*/  @P1 FADD.FTZ R103, R103, R40 ;  /* 0x0000002867671221 */ /* 0x000fe20000010000 */
[----:B------:R-:W-:Y:S01]  /*1fe0*/  @P1 HADD2.F32 R40, -RZ, R84.H0_H0 ;  /* 0x20000054ff281230 */ /* 0x000fe20000004100 */
[----:B------:R-:W-:Y:S01]  /*1ff0*/  @P1 SHF.R.U32.HI R84, RZ, 0x10, R77 ;  /* 0x00000010ff541819 */ /* 0x000fe2000001164d */
[----:B------:R-:W-:Y:S01]  /*2000*/  FMUL.FTZ R119, R111, R86 ;  /* 0x000000566f777220 */ /* 0x000fe20000410000 */
[----:B------:R-:W-:Y:S01]  /*2010*/  FADD.FTZ R118, R93, -R118 ;  /* 0x800000765d767221 */ /* 0x000fe20000010000 */
[----:B------:R-:W-:Y:S01]  /*2020*/  @P1 SHF.R.U32.HI R86, RZ, 0x10, R79 ;  /* 0x00000010ff561819 */ /* 0x000fe2000001164f */
[----:B------:R-:W-:Y:S01]  /*2030*/  FMUL.FTZ R125, R111, R120 ;  /* 0x000000786f7d7220 */ /* 0x000fe20000410000 */
[----:B------:R-:W-:-:S02]  /*2040*/  @P1 HADD2.F32 R84, -RZ, R84.H0_H0 ;  /* 0x20000054ff541230 */ /* 0x000fc40000004100 */
[C---:B------:R-:W-:Y:S01]  /*2050*/  FMUL.FTZ R123, R111.reuse, R118 ;  /* 0x000000766f7b7220 */ /* 0x040fe20000410000 */
[C---:B------:R-:W-:Y:S01]  /*2060*/  FMUL.FTZ R129, R111.reuse, R130 ;  /* 0x000000826f817220 */ /* 0x040fe20000410000 */
[----:B------:R-:W-:Y:S02]  /*2070*/  @P1 HADD2.F32 R86, -RZ, R86.H0_H0 ;  /* 0x20000056ff561230 */ /* 0x000fe40000004100 */
[----:B------:R-:W-:Y:S01]  /*2080*/  FMUL.FTZ R45, R111, R92 ;  /* 0x0000005c6f2d7220 */ /* 0x000fe20000410000 */
[----:B------:R-:W-:Y:S01]  /*2090*/  @P1 FADD.FTZ R131, R131, R84 ;  /* 0x0000005483831221 */ /* 0x000fe20000010000 */
[----:B------:R-:W-:Y:S02]  /*20a0*/  @P1 HADD2.F32 R84, -RZ, R89.H0_H0 ;  /* 0x20000059ff541230 */ /* 0x000fe40000004100 */
[----:B------:R-:W-:Y:S01]  /*20b0*/  @P1 FADD.FTZ R85, R85, R44 ;  /* 0x0000002c55551221 */ /* 0x000fe20000010000 */
[----:B------:R-:W-:Y:S01]  /*20c0*/  @P1 FADD.FTZ R125, R125, R40 ;  /* 0x000000287d7d1221 */ /* 0x000fe20000010000 */
[----:B------:R-:W-:Y:S01]  /*20d0*/  @P1 FADD.FTZ R129, R129, R86 ;  /* 0x0000005681811221 */ /* 0x000fe20000010000 */
[----:B------:R-:W-:Y:S01]  /*20e0*/  @P1 FADD.FTZ R45, R45, R42 ;  /* 0x0000002a2d2d1221 */ /* 0x000fe20000010000 */
[----:B------:R-:W-:Y:S01]  /*20f0*/  @P1 FADD.FTZ R123, R123, R84 ;  /* 0x000000547b7b1221 */ /* 0x000fe20000010000 */
[----:B------:R-:W-:Y:S01]  /*2100*/  @P1 MOV R84, R79 ;  /* 0x0000004f00541202 */ /* 0x000fe20000000f00 */
[----:B------:R-:W-:Y:S01]  /*2110*/  FADD.FTZ R116, R116, -R43 ;  /* 0x8000002b74747221 */ /* 0x000fe20000010000 */
[----:B------:R-:W-:Y:S01]  /*2120*/  FMUL.FTZ R40, R103, R110 ;  /* 0x0000006e67287220 */ /* 0x000fe20000410000 */
[----:B------:R-:W-:Y:S01]  /*2130*/  @P1 MOV R86, R80 ;  /* 0x0000005000561202 */ /* 0x000fe20000000f00 */
[----:B------:R-:W-:Y:S01]  /*2140*/  FMUL.FTZ R44, R85, R110 ;  /* 0x0000006e552c7220 */ /* 0x000fe20000410000 */
[----:B------:R-:W-:Y:S01]  /*2150*/  @P1 MOV R43, R78 ;  /* 0x0000004e002b1202 */ /* 0x000fe20000000f00 */
[----:B------:R-:W-:Y:S01]  /*2160*/  FMUL.FTZ R127, R111, R90 ;  /* 0x0000005a6f7f7220 */ /* 0x000fe20000410000 */
[----:B------:R-:W-:-:S02]  /*2170*/  @P1 HADD2.F32 R84, -RZ, R84.H0_H0 ;  /* 0x20000054ff541230 */ /* 0x000fc40000004100 */
[-C--:B------:R-:W-:Y:S01]  /*2180*/  FMUL.FTZ R42, R45, R110.reuse ;  /* 0x0000006e2d2a7220 */ /* 0x080fe20000410000 */
[-C--:B------:R-:W-:Y:S01]  /*2190*/  FMUL.FTZ R46, R99, R110.reuse ;  /* 0x0000006e632e7220 */ /* 0x080fe20000410000 */
[----:B------:R0:W-:Y:S01]  /*21a0*/  F2F.F16.F32 R92, R40 ;  /* 0x00000028005c7304 */ /* 0x0001e20000200800 */
[----:B------:R-:W-:Y:S01]  /*21b0*/  @P1 MOV R90, R81 ;  /* 0x00000051005a1202 */ /* 0x000fe20000000f00 */
[----:B------:R-:W-:Y:S01]  /*21c0*/  FMUL.FTZ R82, R117, R110 ;  /* 0x0000006e75527220 */ /* 0x000fe20000410000 */
[----:B------:R-:W-:Y:S02]  /*21d0*/  @P1 HADD2.F32 R86, -RZ, R86.H0_H0 ;  /* 0x20000056ff561230 */ /* 0x000fe40000004100 */
[----:B------:R-:W-:Y:S01]  /*21e0*/  FADD.FTZ R114, R114, -R133 ;  /* 0x8000008572727221 */ /* 0x000fe20000010000 */
[----:B------:R-:W-:Y:S02]  /*21f0*/  @P1 HADD2.F32 R88, -RZ, R43.H0_H0 ;  /* 0x2000002bff581230 */ /* 0x000fe40000004100 */
[----:B------:R-:W-:Y:S01]  /*2200*/  FMUL.FTZ R89, R111, R102 ;  /* 0x000000666f597220 */ /* 0x000fe20000410000 */
[----:B------:R-:W-:Y:S01]  /*2210*/  @P1 FADD.FTZ R127, R127, R84 ;  /* 0x000000547f7f1221 */ /* 0x000fe20000010000 */
[-C--:B------:R-:W-:Y:S01]  /*2220*/  FMUL.FTZ R47, R41, R110.reuse ;  /* 0x0000006e292f7220 */ /* 0x080fe20000410000 */
[-C--:B0-----:R-:W-:Y:S01]  /*2230*/  FMUL.FTZ R40, R131, R110.reuse ;  /* 0x0000006e83287220 */ /* 0x081fe20000410000 */
[-C--:B------:R-:W-:Y:S01]  /*2240*/  FMUL.FTZ R101, R83, R110.reuse ;  /* 0x0000006e53657220 */ /* 0x080fe20000410000 */
[----:B------:R-:W0:Y:S01]  /*2250*/  F2F.F16.F32 R44, R44 ;  /* 0x0000002c002c7304 */ /* 0x000e220000200800 */
[----:B------:R-:W-:Y:S01]  /*2260*/  FMUL.FTZ R135, R87, R110 ;  /* 0x0000006e57877220 */ /* 0x000fe20000410000 */
[----:B------:R-:W-:-:S02]  /*2270*/  @P1 HADD2.F32 R84, -RZ, R90.H0_H0 ;  /* 0x2000005aff541230 */ /* 0x000fc40000004100 */
[----:B------:R-:W-:Y:S01]  /*2280*/  FMUL.FTZ R93, R111, R114 ;  /* 0x000000726f5d7220 */ /* 0x000fe20000410000 */
[----:B------:R-:W-:Y:S01]  /*2290*/  @P1 FADD.FTZ R89, R89, R86 ;  /* 0x0000005659591221 */ /* 0x000fe20000010000 */
[----:B------:R-:W-:Y:S01]  /*22a0*/  @P2 F2FP.F16.F32.PACK_AB R41, RZ, R41 ;  /* 0x00000029ff29223e */ /* 0x000fe200000000ff */
[----:B------:R-:W-:Y:S01]  /*22b0*/  @P1 FADD.FTZ R119, R119, R88 ;  /* 0x0000005877771221 */ /* 0x000fe20000010000 */
[-C--:B------:R-:W-:Y:S01]  /*22c0*/  FMUL.FTZ R86, R129, R110.reuse ;  /* 0x0000006e81567220 */ /* 0x080fe20000410000 */
[----:B------:R1:W-:Y:S01]  /*22d0*/  F2F.F16.F32 R96, R40 ;  /* 0x0000002800607304 */ /* 0x0003e20000200800 */
[-C--:B------:R-:W-:Y:S01]  /*22e0*/  FMUL.FTZ R43, R125, R110.reuse ;  /* 0x0000006e7d2b7220 */ /* 0x080fe20000410000 */
[----:B------:R-:W-:Y:S01]  /*22f0*/  @P1 SHF.R.U64 R88, R80, 0x10, R81 ;  /* 0x0000001050581819 */ /* 0x000fe20000001251 */
[----:B------:R-:W-:Y:S01]  /*2300*/  @P1 FADD.FTZ R93, R93, R84 ;  /* 0x000000545d5d1221 */ /* 0x000fe20000010000 */
[-C--:B------:R-:W-:Y:S01]  /*2310*/  FMUL.FTZ R121, R95, R110.reuse ;  /* 0x0000006e5f797220 */ /* 0x080fe20000410000 */
[-C--:B------:R-:W-:Y:S01]  /*2320*/  FMUL.FTZ R133, R97, R110.reuse ;  /* 0x0000006e61857220 */ /* 0x080fe20000410000 */
[----:B------:R-:W-:Y:S01]  /*2330*/  @P2 PRMT R104, R41, 0x7610, R104 ;  /* 0x0000761029682816 */ /* 0x000fe20000000068 */
[-C--:B------:R-:W-:Y:S01]  /*2340*/  FMUL.FTZ R84, R127, R110.reuse ;  /* 0x0000006e7f547220 */ /* 0x080fe20000410000 */
[----:B------:R-:W-:Y:S01]  /*2350*/  F2F.F16.F32 R42, R42 ;  /* 0x0000002a002a7304 */ /* 0x000fe20000200800 */
[----:B-1----:R-:W-:Y:S01]  /*2360*/  FMUL.FTZ R40, R123, R110 ;  /* 0x0000006e7b287220 */ /* 0x002fe20000410000 */
[----:B------:R-:W-:-:S02]  /*2370*/  @P1 HADD2.F32 R88, -RZ, R88.H0_H0 ;  /* 0x20000058ff581230 */ /* 0x000fc40000004100 */
[C---:B------:R-:W-:Y:S01]  /*2380*/  FMUL.FTZ R91, R111.reuse, R132 ;  /* 0x000000846f5b7220 */ /* 0x040fe20000410000 */
[----:B------:R-:W-:Y:S01]  /*2390*/  @P2 F2FP.F16.F32.PACK_AB R45, RZ, R45 ;  /* 0x0000002dff2d223e */ /* 0x000fe200000000ff */
[----:B------:R-:W-:Y:S01]  /*23a0*/  FMUL.FTZ R111, R111, R116 ;  /* 0x000000746f6f7220 */ /* 0x000fe20000410000 */
[----:B------:R-:W-:Y:S01]  /*23b0*/  @P2 F2FP.F16.F32.PACK_AB R85, RZ, R85 ;  /* 0x00000055ff55223e */ /* 0x000fe200000000ff */
[----:B------:R-:W-:Y:S01]  /*23c0*/  @P1 FADD.FTZ R91, R91, R88 ;  /* 0x000000585b5b1221 */ /* 0x000fe20000010000 */
[----:B------:R-:W1:Y:S01]  /*23d0*/  F2F.F16.F32 R46, R46 ;  /* 0x0000002e002e7304 */ /* 0x000e620000200800 */
[----:B------:R-:W-:Y:S02]  /*23e0*/  @P2 F2FP.F16.F32.PACK_AB R88, RZ, R83 ;  /* 0x00000053ff58223e */ /* 0x000fe400000000ff */
[----:B------:R-:W-:Y:S02]  /*23f0*/  @P2 PRMT R106, R45, 0x7610, R106 ;  /* 0x000076102d6a2816 */ /* 0x000fe4000000006a */
[----:B0-----:R-:W-:-:S02]  /*2400*/  SHF.L.U32 R83, R44, 0x10, RZ ;  /* 0x000000102c537819 */ /* 0x001fc400000006ff */
[----:B------:R-:W-:Y:S01]  /*2410*/  @P2 PRMT R108, R88, 0x7610, R108 ;  /* 0x00007610586c2816 */ /* 0x000fe2000000006c */
[----:B------:R-:W0:Y:S01]  /*2420*/  F2F.F16.F32 R82, R82 ;  /* 0x0000005200527304 */ /* 0x000e220000200800 */
[----:B------:R-:W-:Y:S02]  /*2430*/  @P2 F2FP.F16.F32.PACK_AB R88, RZ, R95 ;  /* 0x0000005fff58223e */ /* 0x000fe400000000ff */
[----:B------:R-:W-:Y:S02]  /*2440*/  @P2 F2FP.F16.F32.PACK_AB R99, RZ, R99 ;  /* 0x00000063ff63223e */ /* 0x000fe400000000ff */
[----:B------:R-:W-:Y:S01]  /*2450*/  @P2 F2FP.F16.F32.PACK_AB R90, RZ, R87 ;  /* 0x00000057ff5a223e */ /* 0x000fe200000000ff */
[----:B-1----:R-:W-:Y:S02]  /*2460*/  IMAD.WIDE.U32 R44, R46, 0x10000, RZ ;  /* 0x000100002e2c7825 */ /* 0x002fe400078e00ff */
[----:B------:R-:W-:Y:S01]  /*2470*/  F2F.F16.F32 R47, R47 ;  /* 0x0000002f002f7304 */ /* 0x000fe20000200800 */
[----:B------:R-:W-:-:S02]  /*2480*/  @P2 PRMT R115, R85, 0x7610, R115 ;  /* 0x0000761055732816 */ /* 0x000fc40000000073 */
[----:B0-----:R-:W-:-:S05]  /*2490*/  SHF.L.U32 R82, R82, 0x10, RZ ;  /* 0x0000001052527819 */ /* 0x001fca00000006ff */
[----:B------:R-:W-:Y:S08]  /*24a0*/  F2F.F16.F32 R101, R101 ;  /* 0x0000006500657304 */ /* 0x000ff00000200800 */
[----:B------:R-:W0:Y:S08]  /*24b0*/  F2F.F16.F32 R135, R135 ;  /* 0x0000008700877304 */ /* 0x000e300000200800 */
[----:B------:R1:W-:Y:S01]  /*24c0*/  F2F.F16.F32 R98, R40 ;  /* 0x0000002800627304 */ /* 0x0003e20000200800 */
[----:B0-----:R-:W-:-:S07]  /*24d0*/  LOP3.LUT R45, R45, R82, R135, 0xfe, !PT ;  /* 0x000000522d2d7212 */ /* 0x001fce00078efe87 */
[----:B------:R0:W-:Y:S01]  /*24e0*/  F2F.F16.F32 R94, R43 ;  /* 0x0000002b005e7304 */ /* 0x0001e20000200800 */
[----:B-1----:R-:W1:Y:S07]  /*24f0*/  LDC.64 R40, c[0x0][0x2f8] ;  /* 0x0000be00ff287b82 */ /* 0x002e6e0000000a00 */
[----:B------:R-:W2:Y:S01]  /*2500*/  F2F.F16.F32 R86, R86 ;  /* 0x0000005600567304 */ /* 0x000ea20000200800 */
[----:B0-----:R-:W-:-:S07]  /*2510*/  FMUL.FTZ R43, R119, R110 ;  /* 0x0000006e772b7220 */ /* 0x001fce0000410000 */
[----:B------:R-:W0:Y:S01]  /*2520*/  F2F.F16.F32 R121, R121 ;  /* 0x0000007900797304 */ /* 0x000e220000200800 */
[----:B--2---:R-:W-:-:S07]  /*2530*/  SHF.L.U32 R135, R86, 0x10, RZ ;  /* 0x0000001056877819 */ /* 0x004fce00000006ff */
[----:B------:R-:W-:Y:S01]  /*2540*/  F2F.F16.F32 R133, R133 ;  /* 0x0000008500857304 */ /* 0x000fe20000200800 */
[----:B0-----:R-:W-:-:S07]  /*2550*/  LOP3.LUT R44, R44, R121, RZ, 0xfc, !PT ;  /* 0x000000792c2c7212 */ /* 0x001fce00078efcff */
[----:B------:R0:W2:Y:S08]  /*2560*/  F2F.F16.F32 R137, R43 ;  /* 0x0000002b00897304 */ /* 0x0000b00000200800 */
[----:B------:R-:W3:Y:S01]  /*2570*/  F2F.F16.F32 R84, R84 ;  /* 0x0000005400547304 */ /* 0x000ee20000200800 */
[----:B0-----:R-:W-:-:S05]  /*2580*/  IMAD.WIDE.U32 R42, R42, 0x10000, RZ ;  /* 0x000100002a2a7825 */ /* 0x001fca00078e00ff */
[----:B------:R-:W-:Y:S01]  /*2590*/  LOP3.LUT R43, R43, R83, R101, 0xfe, !PT ;  /* 0x000000532b2b7212 */ /* 0x000fe200078efe65 */
[----:B------:R-:W-:Y:S01]  /*25a0*/  IMAD.WIDE.U32 R82, R98, 0x10000, RZ ;  /* 0x0001000062527825 */ /* 0x000fe200078e00ff */
[----:B------:R-:W-:Y:S02]  /*25b0*/  LOP3.LUT R42, R42, R47, RZ, 0xfc, !PT ;  /* 0x0000002f2a2a7212 */ /* 0x000fe400078efcff */
[----:B------:R-:W-:Y:S01]  /*25c0*/  SHF.L.U32 R101, R96, 0x10, RZ ;  /* 0x0000001060657819 */ /* 0x000fe200000006ff */
[----:B------:R-:W-:Y:S01]  /*25d0*/  IMAD.WIDE.U32 R46, R92, 0x10000, RZ ;  /* 0x000100005c2e7825 */ /* 0x000fe200078e00ff */
[----:B--2---:R-:W-:Y:S02]  /*25e0*/  LOP3.LUT R82, R82, R137, RZ, 0xfc, !PT ;  /* 0x0000008952527212 */ /* 0x004fe400078efcff */
[----:B---3--:R-:W-:Y:S02]  /*25f0*/  LOP3.LUT R83, R83, R135, R84, 0xfe, !PT ;  /* 0x0000008753537212 */ /* 0x008fe400078efe54 */
[----:B------:R-:W-:-:S02]  /*2600*/  LOP3.LUT R47, R47, R101, R94, 0xfe, !PT ;  /* 0x000000652f2f7212 */ /* 0x000fc400078efe5e */
[----:B------:R-:W-:Y:S01]  /*2610*/  LOP3.LUT R46, R46, R133, RZ, 0xfc, !PT ;  /* 0x000000852e2e7212 */ /* 0x000fe200078efcff */
        /* <DEDUP_REMOVED lines=9> */
.L_x_1390:
[----:B0-----:R-:W-:Y:S01]  /*26b0*/  IMAD.WIDE.U32 R86, R71, 0x8, R40 ;  /* 0x0000000847567825 */ /* 0x001fe200078e0028 */
[----:B------:R-:W-:-:S03]  /*26c0*/  @P2 F2FP.F16.F32.PACK_AB R117, RZ, R117 ;  /* 0x00000075ff75223e */ /* 0x000fc600000000ff */
        /* <DEDUP_REMOVED lines=16> */
.L_x_1391:
[----:B------:R2:W-:Y:S01]  /*27d0*/  STG.E.64 desc[UR6][R84.64], R44 ;  /* 0x0000002c54007986 */ /* 0x0005e2000c101b06 */
[----:B------:R-:W3:Y:S01]  /*27e0*/  F2F.F16.F32 R71, R71 ;  /* 0x0000004700477304 */ /* 0x000ee20000200800 */
[----:B------:R-:W-:Y:S01]  /*27f0*/  @P2 F2FP.F16.F32.PACK_AB R97, RZ, R97 ;  /* 0x00000061ff61223e */ /* 0x000fe200000000ff */
[----:B01----:R-:W-:Y:S01]  /*2800*/  IMAD.WIDE.U32 R42, R107, 0x8, R40 ;  /* 0x000000086b2a7825 */ /* 0x003fe200078e0028 */
[----:B------:R-:W-:Y:S02]  /*2810*/  @P2 F2FP.F16.F32.PACK_AB R103, RZ, R103 ;  /* 0x00000067ff67223e */ /* 0x000fe400000000ff */
[----:B------:R-:W-:Y:S02]  /*2820*/  @P2 F2FP.F16.F32.PACK_AB R125, RZ, R125 ;  /* 0x0000007dff7d223e */ /* 0x000fe400000000ff */
[----:B------:R-:W-:Y:S02]  /*2830*/  @P2 F2FP.F16.F32.PACK_AB R131, RZ, R131 ;  /* 0x00000083ff83223e */ /* 0x000fe400000000ff */
[----:B------:R-:W-:-:S02]  /*2840*/  @P2 PRMT R104, R97, 0x7610, R104 ;  /* 0x0000761061682816 */ /* 0x000fc40000000068 */
[----:B------:R-:W-:Y:S02]  /*2850*/  @P2 PRMT R106, R103, 0x7610, R106 ;  /* 0x00007610676a2816 */ /* 0x000fe4000000006a */
[----:B------:R-:W-:Y:S02]  /*2860*/  @P2 PRMT R108, R125, 0x7610, R108 ;  /* 0x000076107d6c2816 */ /* 0x000fe4000000006c */
[----:B------:R-:W-:Y:S01]  /*2870*/  @P2 PRMT R115, R131, 0x7610, R115 ;  /* 0x0000761083732816 */ /* 0x000fe20000000073 */
[----:B--23--:R-:W-:Y:S06]  /*2880*/  @!P2 BRA `(.L_x_1392) ;  /* 0x000000000020a947 */ /* 0x00cfec0003800000 */
        /* <DEDUP_REMOVED lines=8> */
.L_x_1392:
[----:B0-----:R-:W-:Y:S01]  /*2910*/  FMUL.FTZ R44, R91, R110 ;  /* 0x0000006e5b2c7220 */ /* 0x001fe20000410000 */
[----:B------:R-:W-:Y:S01]  /*2920*/  @P1 SHF.R.U32.HI R84, RZ, 0x10, R81 ;  /* 0x00000010ff541819 */ /* 0x000fe20000011651 */
[----:B------:R0:W-:Y:S01]  /*2930*/  STG.E.64 desc[UR6][R42.64], R46 ;  /* 0x0000002e2a007986 */ /* 0x0001e2000c101b06 */
[----:B------:R-:W-:Y:S01]  /*2940*/  @P2 F2FP.F16.F32.PACK_AB R119, RZ, R119 ;  /* 0x00000077ff77223e */ /* 0x000fe200000000ff */
[----:B------:R1:W2:Y:S01]  /*2950*/  F2F.F16.F32 R85, R44 ;  /* 0x0000002c00557304 */ /* 0x0002a20000200800 */
[----:B------:R-:W-:Y:S01]  /*2960*/  @P2 F2FP.F16.F32.PACK_AB R123, RZ, R123 ;  /* 0x0000007bff7b223e */ /* 0x000fe200000000ff */
[----:B------:R-:W-:Y:S01]  /*2970*/  @P1 HADD2.F32 R84, -RZ, R84.H0_H0 ;  /* 0x20000054ff541230 */ /* 0x000fe20000004100 */
[----:B------:R-:W-:Y:S02]  /*2980*/  @P2 F2FP.F16.F32.PACK_AB R127, RZ, R127 ;  /* 0x0000007fff7f223e */ /* 0x000fe400000000ff */
[----:B------:R-:W-:Y:S02]  /*2990*/  @P2 F2FP.F16.F32.PACK_AB R129, RZ, R129 ;  /* 0x00000081ff81223e */ /* 0x000fe400000000ff */
[----:B------:R-:W-:-:S02]  /*29a0*/  @P2 PRMT R104, R119, 0x7610, R104 ;  /* 0x0000761077682816 */ /* 0x000fc40000000068 */
[----:B------:R-:W-:Y:S02]  /*29b0*/  @P2 PRMT R106, R123, 0x7610, R106 ;  /* 0x000076107b6a2816 */ /* 0x000fe4000000006a */
[----:B------:R-:W-:Y:S01]  /*29c0*/  @P2 PRMT R108, R127, 0x7610, R108 ;  /* 0x000076107f6c2816 */ /* 0x000fe2000000006c */
[----:B0-----:R-:W-:Y:S01]  /*29d0*/  IMAD.WIDE.U32 R42, R109, 0x8, R40 ;  /* 0x000000086d2a7825 */ /* 0x001fe200078e0028 */
[----:B------:R-:W-:Y:S01]  /*29e0*/  @P2 PRMT R115, R129, 0x7610, R115 ;  /* 0x0000761081732816 */ /* 0x000fe20000000073 */
        /* <DEDUP_REMOVED lines=9> */
.L_x_1393:
[----:B------:R-:W-:Y:S01]  /*2a80*/  @P1 FADD.FTZ R111, R111, R84 ;  /* 0x000000546f6f1221 */ /* 0x000fe20000010000 */
[----:B------:R1:W-:Y:S01]  /*2a90*/  STG.E.64 desc[UR6][R42.64], R82 ;  /* 0x000000522a007986 */ /* 0x0003e2000c101b06 */
[-C--:B0-----:R-:W-:Y:S01]  /*2aa0*/  FMUL.FTZ R44, R93, R110.reuse ;  /* 0x0000006e5d2c7220 */ /* 0x081fe20000410000 */
[----:B------:R-:W-:Y:S01]  /*2ab0*/  @P2 F2FP.F16.F32.PACK_AB R89, RZ, R89 ;  /* 0x00000059ff59223e */ /* 0x000fe200000000ff */
[----:B------:R-:W-:Y:S01]  /*2ac0*/  FMUL.FTZ R110, R111, R110 ;  /* 0x0000006e6f6e7220 */ /* 0x000fe20000410000 */
[----:B------:R-:W-:Y:S01]  /*2ad0*/  @P2 F2FP.F16.F32.PACK_AB R91, RZ, R91 ;  /* 0x0000005bff5b223e */ /* 0x000fe200000000ff */
[----:B------:R1:W0:Y:S01]  /*2ae0*/  F2F.F16.F32 R84, R44 ;  /* 0x0000002c00547304 */ /* 0x0002220000200800 */
[----:B------:R-:W-:Y:S02]  /*2af0*/  @P2 F2FP.F16.F32.PACK_AB R93, RZ, R93 ;  /* 0x0000005dff5d223e */ /* 0x000fe400000000ff */
[----:B------:R-:W-:Y:S02]  /*2b00*/  @P2 F2FP.F16.F32.PACK_AB R111, RZ, R111 ;  /* 0x0000006fff6f223e */ /* 0x000fe400000000ff */
[----:B------:R-:W-:-:S02]  /*2b10*/  @P2 PRMT R104, R89, 0x7610, R104 ;  /* 0x0000761059682816 */ /* 0x000fc40000000068 */
[----:B------:R-:W-:Y:S01]  /*2b20*/  @P2 PRMT R106, R91, 0x7610, R106 ;  /* 0x000076105b6a2816 */ /* 0x000fe2000000006a */
[----:B------:R-:W3:Y:S01]  /*2b30*/  F2F.F16.F32 R110, R110 ;  /* 0x0000006e006e7304 */ /* 0x000ee20000200800 */
        /* <DEDUP_REMOVED lines=11> */
.L_x_1394:
[----:B-12---:R-:W-:Y:S01]  /*2bf0*/  IMAD.WIDE.U32 R42, R85, 0x10000, RZ ;  /* 0x00010000552a7825 */ /* 0x006fe200078e00ff */
[----:B---3--:R-:W-:Y:S02]  /*2c00*/  SHF.L.U32 R45, R110, 0x10, RZ ;  /* 0x000000106e2d7819 */ /* 0x008fe400000006ff */
[----:B------:R-:W-:Y:S01]  /*2c10*/  IADD3 R49, R49, UR16, RZ ;  /* 0x0000001031317c10 */ /* 0x000fe2000fffe0ff */
[----:B------:R-:W-:Y:S01]  /*2c20*/  IMAD.WIDE.U32 R40, R113, 0x8, R40 ;  /* 0x0000000871287825 */ /* 0x000fe200078e0028 */
[----:B0-----:R-:W-:Y:S02]  /*2c30*/  LOP3.LUT R43, R43, R45, R84, 0xfe, !PT ;  /* 0x0000002d2b2b7212 */ /* 0x001fe400078efe54 */
[----:B------:R-:W-:Y:S02]  /*2c40*/  LOP3.LUT R42, R42, R71, RZ, 0xfc, !PT ;  /* 0x000000472a2a7212 */ /* 0x000fe400078efcff */
[----:B------:R-:W-:Y:S02]  /*2c50*/  ISETP.GE.AND P1, PT, R49, UR17, PT ;  /* 0x0000001131007c0c */ /* 0x000fe4000bf26270 */
[----:B------:R-:W-:Y:S01]  /*2c60*/  SEL R112, RZ, 0x1, P3 ;  /* 0x00000001ff707807 */ /* 0x000fe20001800000 */
[----:B------:R0:W-:Y:S10]  /*2c70*/  STG.E.64 desc[UR6][R40.64], R42 ;  /* 0x0000002a28007986 */ /* 0x0001f4000c101b06 */
[----:B------:R-:W-:Y:S05]  /*2c80*/  @!P1 BRA `(.L_x_1395) ;  /* 0xffffffd800709947 */ /* 0x000fea000383ffff */
        /* <DEDUP_REMOVED lines=11> */
[----:B0-----:R-:W-:-:S02]  /*2d40*/  MOV R41, R39 ;  /* 0x0000002700297202 */ /* 0x001fc40000000f00 */
        /* <DEDUP_REMOVED lines=24> */
.L_x_1387:
        /* <DEDUP_REMOVED lines=21> */
.L_x_1388:
[----:B------:R-:W-:Y:S01]  /*3020*/  HFMA2.MMA R136, -RZ, RZ, 0, 9.5367431640625e-07 ;  /* 0x00000010ff887435 */ /* 0x000fe200000001ff */
[----:B------:R-:W-:Y:S02]  /*3030*/  MOV R135, R45 ;  /* 0x0000002d00877202 */ /* 0x000fe40000000f00 */
[----:B------:R-:W-:Y:S02]  /*3040*/  MOV R137, 0x1f ;  /* 0x0000001f00897802 */ /* 0x000fe40000000f00 */
[----:B------:R-:W-:-:S07]  /*3050*/  MOV R134, 0xffffffff ;  /* 0xffffffff00867802 */ /* 0x000fce0000000f00 */
[----:B-----5:R-:W-:Y:S05]  /*3060*/  WARPSYNC.COLLECTIVE R134, `(.L_x_1396) ;  /* 0x0000000086087348 */ /* 0x020fea0003c00000 */
[----:B------:R0:W1:Y:S02]  /*3070*/  SHFL.DOWN P3, R126, R135, R136, R137 ;  /* 0x08000088877e7389 */ /* 0x0000640000060089 */
[----:B01---5:R-:W-:Y:S01]  /*3080*/  ENDCOLLECTIVE ;  /* 0x000000000000791b */ /* 0x023fe20003800000 */
.L_x_1396:
[----:B------:R-:W-:Y:S02]  /*3090*/  MOV R135, R43 ;  /* 0x0000002b00877202 */ /* 0x000fe40000000f00 */
[----:B------:R-:W-:-:S07]  /*30a0*/  MOV R16, R126 ;  /* 0x0000007e00107202 */ /* 0x000fce0000000f00 */
[----:B------:R-:W-:Y:S05]  /*30b0*/  WARPSYNC.COLLECTIVE R134, `(.L_x_1397) ;  /* 0x0000000086087348 */ /* 0x000fea0003c00000 */
[----:B------:R0:W1:Y:S02]  /*30c0*/  SHFL.DOWN P3, R126, R135, R136, R137 ;  /* 0x08000088877e7389 */ /* 0x0000640000060089 */
[----:B01----:R-:W-:Y:S01]  /*30d0*/  ENDCOLLECTIVE ;  /* 0x000000000000791b */ /* 0x003fe20003800000 */
.L_x_1397:
[----:B------:R-:W-:Y:S01]  /*30e0*/  FADD.FTZ R16, R45, R16 ;  /* 0x000000102d107221 */ /* 0x000fe20000010000 */
[----:B------:R-:W-:-:S04]  /*30f0*/  HFMA2.MMA R136, -RZ, RZ, 0, 4.76837158203125e-07 ;  /* 0x00000008ff887435 */ /* 0x000fc800000001ff */
[----:B------:R-:W-:Y:S02]  /*3100*/  MOV R135, R16 ;  /* 0x0000001000877202 */ /* 0x000fe40000000f00 */
[----:B------:R-:W-:-:S07]  /*3110*/  MOV R40, R126 ;  /* 0x0000007e00287202 */ /* 0x000fce0000000f00 */
[----:B------:R-:W-:Y:S05]  /*3120*/  WARPSYNC.COLLECTIVE R134, `(.L_x_1398) ;  /* 0x0000000086087348 */ /* 0x000fea0003c00000 */
[----:B------:R0:W1:Y:S02]  /*3130*/  SHFL.DOWN P3, R126, R135, R136, R137 ;  /* 0x08000088877e7389 */ /* 0x0000640000060089 */
[----:B01----:R-:W-:Y:S01]  /*3140*/  ENDCOLLECTIVE ;  /* 0x000000000000791b */ /* 0x003fe20003800000 */
.L_x_1398:
[----:B------:R-:W-:-:S05]  /*3150*/  FADD.FTZ R40, R43, R40 ;  /* 0x000000282b287221 */ /* 0x000fca0000010000 */
[----:B------:R-:W-:Y:S02]  /*3160*/  MOV R135, R40 ;  /* 0x0000002800877202 */ /* 0x000fe40000000f00 */
[----:B------:R-:W-:-:S07]  /*3170*/  MOV R41, R126 ;  /* 0x0000007e00297202 */ /* 0x000fce0000000f00 */
[----:B------:R-:W-:Y:S05]  /*3180*/  WARPSYNC.COLLECTIVE R134, `(.L_x_1399) ;  /* 0x0000000086087348 */ /* 0x000fea0003c00000 */
[----:B------:R0:W1:Y:S02]  /*3190*/  SHFL.DOWN P3, R126, R135, R136, R137 ;  /* 0x08000088877e7389 */ /* 0x0000640000060089 */
[----:B01----:R-:W-:Y:S01]  /*31a0*/  ENDCOLLECTIVE ;  /* 0x000000000000791b */ /* 0x003fe20003800000 */
.L_x_1399:
[----:B------:R-:W-:Y:S01]  /*31b0*/  FADD.FTZ R41, R16, R41 ;  /* 0x0000002910297221 */ /* 0x000fe20000010000 */
[----:B------:R-:W-:Y:S01]  /*31c0*/  MOV R16, R44 ;  /* 0x0000002c00107202 */ /* 0x000fe20000000f00 */
[----:B------:R-:W-:-:S03]  /*31d0*/  HFMA2.MMA R136, -RZ, RZ, 0, 2.384185791015625e-07 ;  /* 0x00000004ff887435 */ /* 0x000fc600000001ff */
[----:B------:R-:W-:Y:S02]  /*31e0*/  MOV R135, R41 ;  /* 0x0000002900877202 */ /* 0x000fe40000000f00 */
[----:B------:R-:W-:-:S07]  /*31f0*/  MOV R47, R126 ;  /* 0x0000007e002f7202 */ /* 0x000fce0000000f00 */
[----:B------:R-:W-:Y:S05]  /*3200*/  WARPSYNC.COLLECTIVE R134, `(.L_x_1400) ;  /* 0x0000000086087348 */ /* 0x000fea0003c00000 */
[----:B------:R0:W1:Y:S02]  /*3210*/  SHFL.DOWN P3, R126, R135, R136, R137 ;  /* 0x08000088877e7389 */ /* 0x0000640000060089 */
[----:B01----:R-:W-:Y:S01]  /*3220*/  ENDCOLLECTIVE ;  /* 0x000000000000791b */ /* 0x003fe20003800000 */
.L_x_1400:
[----:B------:R-:W-:-:S05]  /*3230*/  FADD.FTZ R47, R40, R47 ;  /* 0x0000002f282f7221 */ /* 0x000fca0000010000 */
[----:B------:R-:W-:Y:S02]  /*3240*/  MOV R135, R47 ;  /* 0x0000002f00877202 */ /* 0x000fe40000000f00 */
[----:B------:R-:W-:-:S07]  /*3250*/  MOV R42, R126 ;  /* 0x0000007e002a7202 */ /* 0x000fce0000000f00 */
[----:B------:R-:W-:Y:S05]  /*3260*/  WARPSYNC.COLLECTIVE R134, `(.L_x_1401) ;  /* 0x0000000086087348 */ /* 0x000fea0003c00000 */
[----:B------:R0:W1:Y:S02]  /*3270*/  SHFL.DOWN P3, R126, R135, R136, R137 ;  /* 0x08000088877e7389 */ /* 0x0000640000060089 */
[----:B01----:R-:W-:Y:S01]  /*3280*/  ENDCOLLECTIVE ;  /* 0x000000000000791b */ /* 0x003fe20003800000 */
.L_x_1401:
[----:B------:R-:W-:Y:S01]  /*3290*/  FADD.FTZ R42, R41, R42 ;  /* 0x0000002a292a7221 */ /* 0x000fe20000010000 */
[----:B------:R-:W-:-:S04]  /*32a0*/  HFMA2.MMA R136, -RZ, RZ, 0, 1.1920928955078125e-07 ;  /* 0x00000002ff887435 */ /* 0x000fc800000001ff */
[----:B------:R-:W-:Y:S02]  /*32b0*/  MOV R135, R42 ;  /* 0x0000002a00877202 */ /* 0x000fe40000000f00 */
[----:B------:R-:W-:-:S07]  /*32c0*/  MOV R46, R126 ;  /* 0x0000007e002e7202 */ /* 0x000fce0000000f00 */
[----:B------:R-:W-:Y:S05]  /*32d0*/  WARPSYNC.COLLECTIVE R134, `(.L_x_1402) ;  /* 0x0000000086087348 */ /* 0x000fea0003c00000 */
[----:B------:R0:W1:Y:S02]  /*32e0*/  SHFL.DOWN P3, R126, R135, R136, R137 ;  /* 0x08000088877e7389 */ /* 0x0000640000060089 */
[----:B01----:R-:W-:Y:S01]  /*32f0*/  ENDCOLLECTIVE ;  /* 0x000000000000791b */ /* 0x003fe20003800000 */
.L_x_1402:
[----:B------:R-:W-:-:S05]  /*3300*/  FADD.FTZ R46, R47, R46 ;  /* 0x0000002e2f2e7221 */ /* 0x000fca0000010000 */
[----:B------:R-:W-:Y:S02]  /*3310*/  MOV R135, R46 ;  /* 0x0000002e00877202 */ /* 0x000fe40000000f00 */
[----:B------:R-:W-:-:S07]  /*3320*/  MOV R43, R126 ;  /* 0x0000007e002b7202 */ /* 0x000fce0000000f00 */
[----:B------:R-:W-:Y:S05]  /*3330*/  WARPSYNC.COLLECTIVE R134, `(.L_x_1403) ;  /* 0x0000000086087348 */ /* 0x000fea0003c00000 */
[----:B------:R0:W1:Y:S02]  /*3340*/  SHFL.DOWN P3, R126, R135, R136, R137 ;  /* 0x08000088877e7389 */ /* 0x0000640000060089 */
[----:B01----:R-:W-:Y:S01]  /*3350*/  ENDCOLLECTIVE ;  /* 0x000000000000791b */ /* 0x003fe20003800000 */
.L_x_1403:
[----:B------:R-:W-:Y:S01]  /*3360*/  FADD.FTZ R43, R42, R43 ;  /* 0x0000002b2a2b7221 */ /* 0x000fe20000010000 */
[----:B------:R-:W-:-:S04]  /*3370*/  HFMA2.MMA R136, -RZ, RZ, 0, 5.9604644775390625e-08 ;  /* 0x00000001ff887435 */ /* 0x000fc800000001ff */
[----:B------:R-:W-:Y:S02]  /*3380*/  MOV R135, R43 ;  /* 0x0000002b00877202 */ /* 0x000fe40000000f00 */
[----:B------:R-:W-:-:S07]  /*3390*/  MOV R45, R126 ;  /* 0x0000007e002d7202 */ /* 0x000fce0000000f00 */
[----:B------:R-:W-:Y:S05]  /*33a0*/  WARPSYNC.COLLECTIVE R134, `(.L_x_1404) ;  /* 0x0000000086087348 */ /* 0x000fea0003c00000 */
[----:B------:R0:W1:Y:S02]  /*33b0*/  SHFL.DOWN P3, R126, R135, R136, R137 ;  /* 0x08000088877e7389 */ /* 0x0000640000060089 */
[----:B01----:R-:W-:Y:S01]  /*33c0*/  ENDCOLLECTIVE ;  /* 0x000000000000791b */ /* 0x003fe20003800000 */
.L_x_1404:
[----:B------:R-:W-:-:S05]  /*33d0*/  FADD.FTZ R45, R46, R45 ;  /* 0x0000002d2e2d7221 */ /* 0x000fca0000010000 */
[----:B------:R-:W-:Y:S02]  /*33e0*/  MOV R135, R45 ;  /* 0x0000002d00877202 */ /* 0x000fe40000000f00 */
[----:B------:R-:W-:-:S07]  /*33f0*/  MOV R40, R126 ;  /* 0x0000007e00287202 */ /* 0x000fce0000000f00 */
[----:B------:R-:W-:Y:S05]  /*3400*/  WARPSYNC.COLLECTIVE R134, `(.L_x_1405) ;  /* 0x0000000086087348 */ /* 0x000fea0003c00000 */
[----:B------:R0:W1:Y:S02]  /*3410*/  SHFL.DOWN P3, R126, R135, R136, R137 ;  /* 0x08000088877e7389 */ /* 0x0000640000060089 */
[----:B01----:R-:W-:Y:S01]  /*3420*/  ENDCOLLECTIVE ;  /* 0x000000000000791b */ /* 0x003fe20003800000 */
.L_x_1405:
[----:B------:R-:W-:Y:S05]  /*3430*/  BRA `(.L_x_1406) ;  /* 0xffffffe400207947 */ /* 0x000fea000383ffff */
.L_x_1407:
        /* <DEDUP_REMOVED lines=12> */
.L_x_11839:


//--------------------- .text._ZN10layer_norm13ln_bwd_kernelINS_13Kernel_traitsI6__halfS2_S2_S2_fjLj2560ELj1ELj1ELj4ELj8ENS_18Kernel_traits_baseILj2560ES2_S2_S2_S2_fjLj128EEEEELb0ELb0ELb1ELb0EEEvNS_9BwdParamsE --------------------------
	.section	.text._ZN10layer_norm13ln_bwd_kernelINS_13Kernel_traitsI6__halfS2_S2_S2_fjLj2560ELj1ELj1ELj4ELj8ENS_18Kernel_traits_baseILj2560ES2_S2_S2_S2_fjLj128EEEEELb0ELb0ELb1ELb0EEEvNS_9BwdParamsE,"ax",@progbits
	.align	128
        .global         _ZN10layer_norm13ln_bwd_kernelINS_13Kernel_traitsI6__halfS2_S2_S2_fjLj2560ELj1ELj1ELj4ELj8ENS_18Kernel_traits_baseILj2560ES2_S2_S2_S2_fjLj128EEEEELb0ELb0ELb1ELb0EEEvNS_9BwdParamsE
        .type           _ZN10layer_norm13ln_bwd_kernelINS_13Kernel_traitsI6__halfS2_S2_S2_fjLj2560ELj1ELj1ELj4ELj8ENS_18Kernel_traits_baseILj2560ES2_S2_S2_S2_fjLj128EEEEELb0ELb0ELb1ELb0EEEvNS_9BwdParamsE,@function
        .size           _ZN10layer_norm13ln_bwd_kernelINS_13Kernel_traitsI6__halfS2_S2_S2_fjLj2560ELj1ELj1ELj4ELj8ENS_18Kernel_traits_baseILj2560ES2_S2_S2_S2_fjLj128EEEEELb0ELb0ELb1ELb0EEEvNS_9BwdParamsE,(.L_x_11840 - _ZN10layer_norm13ln_bwd_kernelINS_13Kernel_traitsI6__halfS2_S2_S2_fjLj2560ELj1ELj1ELj4ELj8ENS_18Kernel_traits_baseILj2560ES2_S2_S2_S2_fjLj128EEEEELb0ELb0ELb1ELb0EEEvNS_9BwdParamsE)
        .other          _ZN10layer_norm13ln_bwd_kernelINS_13Kernel_traitsI6__halfS2_S2_S2_fjLj2560ELj1ELj1ELj4ELj8ENS_18Kernel_traits_baseILj2560ES2_S2_S2_S2_fjLj128EEEEELb0ELb0ELb1ELb0EEEvNS_9BwdParamsE,@"STO_CUDA_ENTRY STV_DEFAULT"
_ZN10layer_norm13ln_bwd_kernelINS_13Kernel_traitsI6__halfS2_S2_S2_fjLj2560ELj1ELj1ELj4ELj8ENS_18Kernel_traits_baseILj2560ES2_S2_S2_S2_fjLj128EEEEELb0ELb0ELb1ELb0EEEvNS_9BwdParamsE:
.text._ZN10layer_norm13ln_bwd_kernelINS_13Kernel_traitsI6__halfS2_S2_S2_fjLj2560ELj1ELj1ELj4ELj8ENS_18Kernel_traits_baseILj2560ES2_S2_S2_S2_fjLj128EEEEELb0ELb0ELb1ELb0EEEvNS_9BwdParamsE:
        /* <DEDUP_REMOVED lines=39> */
[C---:B--2---:R-:W-:Y:S01]  /*0270*/  @P0 IMAD.WIDE.U32 R20, R27.reuse, 0x8, R20 ;  /* 0x000000081b140825 */ /* 0x044fe200078e0014 */
[----:B------:R-:W-:-:S04]  /*0280*/  @P0 IADD3 R27, R27, 0x80, RZ ;  /* 0x000000801b1b0810 */ /* 0x000fc80007ffe0ff */
[----:B------:R0:W5:Y:S01]  /*0290*/  @P0 LDG.E.64 R10, desc[UR4][R20.64] ;  /* 0x00000004140a0981 */ /* 0x000162000c1e1b00 */
        /* <DEDUP_REMOVED lines=28> */
[--C-:B-----5:R-:W-:Y:S01]  /*0460*/  SHF.R.U64 R72, R6, 0x10, R7.reuse ;  /* 0x0000001006487819 */ /* 0x120fe20000001207 */
[----:B------:R-:W-:Y:S01]  /*0470*/  HFMA2.MMA R78, -RZ, RZ, 0, 5.9604644775390625e-08 ;  /* 0x00000001ff4e7435 */ /* 0x000fe200000001ff */
[----:B------:R-:W-:Y:S02]  /*0480*/  ISETP.NE.U32.AND P2, PT, RZ, UR6, PT ;  /* 0x00000006ff007c0c */ /* 0x000fe4000bf45070 */
[----:B------:R-:W-:Y:S02]  /*0490*/  MOV R25, R7 ;  /* 0x0000000700197202 */ /* 0x000fe40000000f00 */
[----:B------:R-:W-:Y:S02]  /*04a0*/  ISETP.NE.AND.EX P2, PT, RZ, UR7, PT, P2 ;  /* 0x00000007ff007c0c */ /* 0x000fe4000bf45320 */
[----:B------:R-:W-:Y:S01]  /*04b0*/  SHF.R.U32.HI R24, RZ, 0x10, R7 ;  /* 0x00000010ff187819 */ /* 0x000fe20000011607 */
[----:B------:R-:W-:Y:S01]  /*04c0*/  HADD2.F32 R25, -RZ, R25.H0_H0 ;  /* 0x20000019ff197230 */ /* 0x000fe20000004100 */
[----:B------:R-:W-:-:S02]  /*04d0*/  MOV R27, R6 ;  /* 0x00000006001b7202 */ /* 0x000fc40000000f00 */
[----:B------:R-:W-:Y:S01]  /*04e0*/  MOV R23, R8 ;  /* 0x0000000800177202 */ /* 0x000fe20000000f00 */
[----:B------:R-:W-:Y:S01]  /*04f0*/  HADD2.F32 R24, -RZ, R24.H0_H0 ;  /* 0x20000018ff187230 */ /* 0x000fe20000004100 */
[--C-:B------:R-:W-:Y:S01]  /*0500*/  SHF.R.U64 R22, R8, 0x10, R9.reuse ;  /* 0x0000001008167819 */ /* 0x100fe20000001209 */
[----:B------:R-:W-:Y:S01]  /*0510*/  HADD2.F32 R27, -RZ, R27.H0_H0 ;  /* 0x2000001bff1b7230 */ /* 0x000fe20000004100 */
[----:B------:R-:W-:Y:S01]  /*0520*/  MOV R21, R9 ;  /* 0x0000000900157202 */ /* 0x000fe20000000f00 */
[----:B------:R-:W-:Y:S01]  /*0530*/  HADD2.F32 R23, -RZ, R23.H0_H0 ;  /* 0x20000017ff177230 */ /* 0x000fe20000004100 */
[----:B------:R-:W-:Y:S01]  /*0540*/  SHF.R.U32.HI R20, RZ, 0x10, R9 ;  /* 0x00000010ff147819 */ /* 0x000fe20000011609 */
[----:B------:R-:W-:Y:S01]  /*0550*/  HADD2.F32 R22, -RZ, R22.H0_H0 ;  /* 0x20000016ff167230 */ /* 0x000fe20000004100 */
        /* <DEDUP_REMOVED lines=8> */
[----:B------:R-:W-:-:S02]  /*05e0*/  MOV R15, R12 ;  /* 0x0000000c000f7202 */ /* 0x000fc40000000f00 */
[--C-:B------:R-:W-:Y:S02]  /*05f0*/  SHF.R.U64 R14, R12, 0x10, R13.reuse ;  /* 0x000000100c0e7819 */ /* 0x100fe4000000120d */
        /* <DEDUP_REMOVED lines=12> */
[----:B------:R-:W-:Y:S01]  /*06c0*/  ISETP.LT.U32.OR P2, PT, R26, 0x280, !P2 ;  /* 0x000002801a00780c */ /* 0x000fe20005741470 */
[----:B------:R-:W-:Y:S01]  /*06d0*/  HADD2.F32 R26, -RZ, R72.H0_H0 ;  /* 0x20000048ff1a7230 */ /* 0x000fe20000004100 */
[----:B------:R-:W-:Y:S01]  /*06e0*/  MOV R69, RZ ;  /* 0x000000ff00457202 */ /* 0x000fe20000000f00 */
[----:B------:R-:W-:Y:S01]  /*06f0*/  HADD2.F32 R11, -RZ, R11.H0_H0 ;  /* 0x2000000bff0b7230 */ /* 0x000fe20000004100 */
[----:B------:R-:W-:Y:S01]  /*0700*/  P2R R2, PR, RZ, 0x4 ;  /* 0x00000004ff027803 */ /* 0x000fe20000000000 */
[----:B------:R-:W-:-:S02]  /*0710*/  HADD2.F32 R10, -RZ, R10.H0_H0 ;  /* 0x2000000aff0a7230 */ /* 0x000fc40000004100 */
[----:B------:R-:W-:Y:S02]  /*0720*/  HADD2.F32 R9, -RZ, R9.H0_H0 ;  /* 0x20000009ff097230 */ /* 0x000fe40000004100 */
[----:B0-----:R-:W-:-:S07]  /*0730*/  HADD2.F32 R8, -RZ, R8.H0_H0 ;  /* 0x20000008ff087230 */ /* 0x001fce0000004100 */
.L_x_1516:
        /* <DEDUP_REMOVED lines=11> */
[----:B------:R-:W-:Y:S01]  /*07f0*/  MOV R80, UR9 ;  /* 0x0000000900507c02 */ /* 0x000fe20008000f00 */
        /* <DEDUP_REMOVED lines=18> */
.L_x_1413:
[----:B------:R-:W-:-:S07]  /*0920*/  IADD3 R73, R6, 0x80, RZ ;  /* 0x0000008006497810 */ /* 0x000fce0007ffe0ff */
.L_x_1412:
[----:B------:R-:W-:Y:S05]  /*0930*/  BSYNC B1 ;  /* 0x0000000000017941 */ /* 0x000fea0003800000 */
.L_x_1411:
        /* <DEDUP_REMOVED lines=8> */
.L_x_1416:
[----:B------:R-:W-:-:S07]  /*09c0*/  IADD3 R73, R73, 0x80, RZ ;  /* 0x0000008049497810 */ /* 0x000fce0007ffe0ff */
.L_x_1415:
[----:B------:R-:W-:Y:S05]  /*09d0*/  BSYNC B1 ;  /* 0x0000000000017941 */ /* 0x000fea0003800000 */
.L_x_1414:
[----:B------:R-:W-:Y:S04]  /*09e0*/  BSSY B1, `(.L_x_1417) ;  /* 0x0000008000017945 */ /* 0x000fe80003800000 */
[----:B------:R-:W-:Y:S05]  /*09f0*/  @!P0 BRA `(.L_x_1418) ;  /* 0x0000000000188947 */ /* 0x000fea0003800000 */
[----:B------:R-:W-:-:S04]  /*0a00*/  ISETP.NE.U32.AND P3, PT, RZ, UR14, PT ;  /* 0x0000000eff007c0c */ /* 0x000fc8000bf65070 */
[----:B------:R-:W-:-:S13]  /*0a10*/  ISETP.NE.AND.EX P3, PT, RZ, UR15, PT, P3 ;  /* 0x0000000fff007c0c */ /* 0x000fda000bf65330 */
[----:B------:R-:W-:Y:S05]  /*0a20*/  @!P3 BRA `(.L_x_1419) ;  /* 0x000000000008b947 */ /* 0x000fea0003800000 */
[----:B------:R-:W-:-:S06]  /*0a30*/  IMAD.WIDE.U32 R108, R73, 0x8, R74 ;  /* 0x00000008496c7825 */ /* 0x000fcc00078e004a */
[----:B------:R-:W5:Y:S02]  /*0a40*/  LDG.E.64 R108, desc[UR4][R108.64] ;  /* 0x000000046c6c7981 */ /* 0x000f64000c1e1b00 */
.L_x_1419:
[----:B------:R-:W-:-:S07]  /*0a50*/  IADD3 R73, R73, 0x80, RZ ;  /* 0x0000008049497810 */ /* 0x000fce0007ffe0ff */
.L_x_1418:
[----:B------:R-:W-:Y:S05]  /*0a60*/  BSYNC B1 ;  /* 0x0000000000017941 */ /* 0x000fea0003800000 */
.L_x_1417:
[----:B------:R-:W-:Y:S04]  /*0a70*/  BSSY B1, `(.L_x_1420) ;  /* 0x0000008000017945 */ /* 0x000fe80003800000 */
[----:B------:R-:W-:Y:S05]  /*0a80*/  @!P1 BRA `(.L_x_1421) ;  /* 0x0000000000189947 */ /* 0x000fea0003800000 */
[----:B------:R-:W-:-:S04]  /*0a90*/  ISETP.NE.U32.AND P3, PT, RZ, UR14, PT ;  /* 0x0000000eff007c0c */ /* 0x000fc8000bf65070 */
[----:B------:R-:W-:-:S13]  /*0aa0*/  ISETP.NE.AND.EX P3, PT, RZ, UR15, PT, P3 ;  /* 0x0000000fff007c0c */ /* 0x000fda000bf65330 */
[----:B------:R-:W-:Y:S05]  /*0ab0*/  @!P3 BRA `(.L_x_1422) ;  /* 0x000000000008b947 */ /* 0x000fea0003800000 */
[----:B------:R-:W-:-:S06]  /*0ac0*/  IMAD.WIDE.U32 R106, R73, 0x8, R74 ;  /* 0x00000008496a7825 */ /* 0x000fcc00078e004a */
[----:B------:R-:W5:Y:S02]  /*0ad0*/  LDG.E.64 R106, desc[UR4][R106.64] ;  /* 0x000000046a6a7981 */ /* 0x000f64000c1e1b00 */
.L_x_1422:
[----:B------:R-:W-:-:S07]  /*0ae0*/  IADD3 R73, R73, 0x80, RZ ;  /* 0x0000008049497810 */ /* 0x000fce0007ffe0ff */
.L_x_1421:
[----:B------:R-:W-:Y:S05]  /*0af0*/  BSYNC B1 ;  /* 0x0000000000017941 */ /* 0x000fea0003800000 */
.L_x_1420:
[----:B------:R-:W-:Y:S01]  /*0b00*/  ISETP.NE.AND P3, PT, R2, RZ, PT ;  /* 0x000000ff0200720c */ /* 0x000fe20003f65270 */
[----:B------:R-:W-:Y:S01]  /*0b10*/  HFMA2.MMA R79, -RZ, RZ, 0, 0 ;  /* 0x00000000ff4f7435 */ /* 0x000fe200000001ff */
[----:B------:R-:W-:-:S11]  /*0b20*/  MOV R116, RZ ;  /* 0x000000ff00747202 */ /* 0x000fd60000000f00 */
[----:B------:R-:W-:Y:S05]  /*0b30*/  @P3 BRA `(.L_x_1423) ;  /* 0x0000001000c43947 */ /* 0x000fea0003800000 */
[----:B------:R-:W-:-:S05]  /*0b40*/  IMAD.WIDE.U32 R74, R73, 0x8, R74 ;  /* 0x00000008494a7825 */ /* 0x000fca00078e004a */
[----:B------:R1:W5:Y:S01]  /*0b50*/  LDG.E.64 R104, desc[UR4][R74.64] ;  /* 0x000000044a687981 */ /* 0x000362000c1e1b00 */
[----:B------:R-:W-:Y:S05]  /*0b60*/  BRA `(.L_x_1423) ;  /* 0x0000001000b87947 */ /* 0x000fea0003800000 */
.L_x_1410:
[----:B------:R-:W-:Y:S01]  /*0b70*/  IADD3 R73, R144, -0x1, RZ ;  /* 0xffffffff90497810 */ /* 0x000fe20007ffe0ff */
[----:B------:R-:W-:Y:S01]  /*0b80*/  BSSY B1, `(.L_x_1424) ;  /* 0x0000042000017945 */ /* 0x000fe20003800000 */
[----:B------:R-:W-:Y:S01]  /*0b90*/  ISETP.NE.AND P3, PT, R5, RZ, PT ;  /* 0x000000ff0500720c */ /* 0x000fe20003f65270 */
[----:B------:R-:W-:Y:S01]  /*0ba0*/  HFMA2.MMA R79, -RZ, RZ, 0, 0 ;  /* 0x00000000ff4f7435 */ /* 0x000fe200000001ff */
[----:B------:R-:W-:Y:S01]  /*0bb0*/  LOP3.LUT R30, R31, 0x7f, RZ, 0xc0, !PT ;  /* 0x0000007f1f1e7812 */ /* 0x000fe200078ec0ff */
[----:B------:R-:W-:Y:S01]  /*0bc0*/  IMAD R73, R73, R80, RZ ;  /* 0x0000005049497224 */ /* 0x000fe200078e02ff */
[----:B------:R-:W-:Y:S02]  /*0bd0*/  MOV R116, RZ ;  /* 0x000000ff00747202 */ /* 0x000fe40000000f00 */
        /* <DEDUP_REMOVED lines=16> */
[----:B------:R-:W-:Y:S02]  /*0ce0*/  IADD3 R143, R6, 0x80, RZ ;  /* 0x00000080068f7810 */ /* 0x000fe40007ffe0ff */
[----:B------:R-:W-:Y:S02]  /*0cf0*/  IADD3 R139, R139, 0x80, RZ ;  /* 0x000000808b8b7810 */ /* 0x000fe40007ffe0ff */
[----:B--2---:R-:W-:Y:S01]  /*0d00*/  SHF.R.U64 R94, R72, 0x10, R73 ;  /* 0x00000010485e7819 */ /* 0x004fe20000001249 */
[----:B------:R-:W-:-:S04]  /*0d10*/  HADD2.F32 R92, -RZ, R72.H0_H0 ;  /* 0x20000048ff5c7230 */ /* 0x000fc80000004100 */
[----:B------:R-:W-:Y:S01]  /*0d20*/  HADD2.F32 R94, -RZ, R94.H0_H0 ;  /* 0x2000005eff5e7230 */ /* 0x000fe20000004100 */
[----:B---3--:R-:W-:Y:S02]  /*0d30*/  MOV R3, R90 ;  /* 0x0000005a00037202 */ /* 0x008fe40000000f00 */
[----:B0-----:R-:W-:Y:S01]  /*0d40*/  SHF.R.U64 R77, R90, 0x10, R91 ;  /* 0x000000105a4d7819 */ /* 0x001fe2000000125b */
[C---:B------:R-:W-:Y:S01]  /*0d50*/  FADD.FTZ R92, -R79.reuse, R92 ;  /* 0x0000005c4f5c7221 */ /* 0x040fe20000010100 */
[----:B------:R-:W-:Y:S01]  /*0d60*/  SHF.R.U32.HI R116, RZ, 0x10, R73 ;  /* 0x00000010ff747819 */ /* 0x000fe20000011649 */
[----:B------:R-:W-:Y:S01]  /*0d70*/  FADD.FTZ R90, -R79, R94 ;  /* 0x0000005e4f5a7221 */ /* 0x000fe20000010100 */
[----:B------:R-:W-:Y:S01]  /*0d80*/  HADD2.F32 R72, -RZ, R3.H0_H0 ;  /* 0x20000003ff487230 */ /* 0x000fe20000004100 */
[----:B------:R-:W-:Y:S01]  /*0d90*/  MOV R76, R91 ;  /* 0x0000005b004c7202 */ /* 0x000fe20000000f00 */
[----:B------:R-:W-:Y:S01]  /*0da0*/  HADD2.F32 R96, -RZ, R73.H0_H0 ;  /* 0x20000049ff607230 */ /* 0x000fe20000004100 */
[----:B------:R-:W-:Y:S01]  /*0db0*/  SHF.R.U32.HI R93, RZ, 0x10, R91 ;  /* 0x00000010ff5d7819 */ /* 0x000fe2000001165b */
[----:B------:R-:W-:-:S02]  /*0dc0*/  HADD2.F32 R91, -RZ, R77.H0_H0 ;  /* 0x2000004dff5b7230 */ /* 0x000fc40000004100 */
[C---:B------:R-:W-:Y:S01]  /*0dd0*/  FMUL.FTZ R3, R7.reuse, R92 ;  /* 0x0000005c07037220 */ /* 0x040fe20000410000 */
[----:B------:R-:W-:Y:S02]  /*0de0*/  HADD2.F32 R116, -RZ, R116.H0_H0 ;  /* 0x20000074ff747230 */ /* 0x000fe40000004100 */
[----:B------:R-:W-:Y:S01]  /*0df0*/  FMUL.FTZ R90, R7, R90 ;  /* 0x0000005a075a7220 */ /* 0x000fe20000410000 */
[-C--:B------:R-:W-:Y:S01]  /*0e00*/  FMUL.FTZ R92, R27, R72.reuse ;  /* 0x000000481b5c7220 */ /* 0x080fe20000410000 */
[----:B------:R-:W-:Y:S01]  /*0e10*/  FADD.FTZ R96, -R79, R96 ;  /* 0x000000604f607221 */ /* 0x000fe20000010100 */
[----:B------:R-:W-:Y:S01]  /*0e20*/  FADD.FTZ R48, R48, R72 ;  /* 0x0000004830307221 */ /* 0x000fe20000010000 */
[----:B------:R-:W-:Y:S01]  /*0e30*/  FFMA.FTZ R68, R3, R72, R68 ;  /* 0x0000004803447223 */ /* 0x000fe20000010044 */
[----:B------:R-:W-:Y:S01]  /*0e40*/  FADD.FTZ R49, R49, R91 ;  /* 0x0000005b31317221 */ /* 0x000fe20000010000 */
[----:B------:R-:W-:Y:S01]  /*0e50*/  FFMA.FTZ R69, R90, R91, R69 ;  /* 0x0000005b5a457223 */ /* 0x000fe20000010045 */
[----:B------:R-:W-:Y:S01]  /*0e60*/  FADD.FTZ R116, -R79, R116 ;  /* 0x000000744f747221 */ /* 0x000fe20000010100 */
[----:B------:R-:W-:-:S02]  /*0e70*/  HADD2.F32 R76, -RZ, R76.H0_H0 ;  /* 0x2000004cff4c7230 */ /* 0x000fc40000004100 */
[----:B------:R-:W-:Y:S01]  /*0e80*/  FMUL.FTZ R91, R26, R91 ;  /* 0x0000005b1a5b7220 */ /* 0x000fe20000410000 */
[----:B------:R-:W-:Y:S01]  /*0e90*/  FADD.FTZ R72, RZ, R92 ;  /* 0x0000005cff487221 */ /* 0x000fe20000010000 */
[----:B------:R-:W-:Y:S01]  /*0ea0*/  FFMA.FTZ R73, R3, R92, RZ ;  /* 0x0000005c03497223 */ /* 0x000fe200000100ff */
[----:B------:R-:W-:Y:S02]  /*0eb0*/  HADD2.F32 R93, -RZ, R93.H0_H0 ;  /* 0x2000005dff5d7230 */ /* 0x000fe40000004100 */
        /* <DEDUP_REMOVED lines=14> */
.L_x_1425:
[----:B------:R-:W-:Y:S05]  /*0fa0*/  BSYNC B1 ;  /* 0x0000000000017941 */ /* 0x000fea0003800000 */
.L_x_1424:
        /* <DEDUP_REMOVED lines=15> */
[----:B------:R-:W-:-:S02]  /*10a0*/  IADD3 R139, R139, 0x80, RZ ;  /* 0x000000808b8b7810 */ /* 0x000fc40007ffe0ff */
[----:B------:R-:W-:Y:S02]  /*10b0*/  IADD3 R143, R143, 0x80, RZ ;  /* 0x000000808f8f7810 */ /* 0x000fe40007ffe0ff */
[--C-:B--2---:R-:W-:Y:S02]  /*10c0*/  SHF.R.U64 R114, R72, 0x10, R73.reuse ;  /* 0x0000001048727819 */ /* 0x104fe40000001249 */
[----:B------:R-:W-:Y:S01]  /*10d0*/  SHF.R.U32.HI R102, RZ, 0x10, R73 ;  /* 0x00000010ff667819 */ /* 0x000fe20000011649 */
[----:B------:R-:W-:Y:S02]  /*10e0*/  HADD2.F32 R100, -RZ, R72.H0_H0 ;  /* 0x20000048ff647230 */ /* 0x000fe40000004100 */
[----:B0-----:R-:W-:Y:S01]  /*10f0*/  HADD2.F32 R98, -RZ, R114.H0_H0 ;  /* 0x20000072ff627230 */ /* 0x001fe20000004100 */
[----:B---3--:R-:W-:Y:S01]  /*1100*/  MOV R95, R76 ;  /* 0x0000004c005f7202 */ /* 0x008fe20000000f00 */
[----:B------:R-:W-:Y:S01]  /*1110*/  HADD2.F32 R99, -RZ, R102.H0_H0 ;  /* 0x20000066ff637230 */ /* 0x000fe20000004100 */
[----:B------:R-:W-:Y:S01]  /*1120*/  SHF.R.U64 R142, R76, 0x10, R77 ;  /* 0x000000104c8e7819 */ /* 0x000fe2000000124d */
[----:B------:R-:W-:-:S02]  /*1130*/  HADD2.F32 R101, -RZ, R73.H0_H0 ;  /* 0x20000049ff657230 */ /* 0x000fc40000004100 */
[C---:B------:R-:W-:Y:S01]  /*1140*/  FADD.FTZ R100, -R144.reuse, R100 ;  /* 0x0000006490647221 */ /* 0x040fe20000010100 */
[C---:B------:R-:W-:Y:S01]  /*1150*/  FADD.FTZ R98, -R144.reuse, R98 ;  /* 0x0000006290627221 */ /* 0x040fe20000010100 */
[----:B------:R-:W-:Y:S02]  /*1160*/  HADD2.F32 R72, -RZ, R95.H0_H0 ;  /* 0x2000005fff487230 */ /* 0x000fe40000004100 */
[C---:B------:R-:W-:Y:S01]  /*1170*/  FADD.FTZ R114, -R144.reuse, R99 ;  /* 0x0000006390727221 */ /* 0x040fe20000010100 */
[----:B------:R-:W-:Y:S01]  /*1180*/  MOV R97, R77 ;  /* 0x0000004d00617202 */ /* 0x000fe20000000f00 */
[----:B------:R-:W-:Y:S01]  /*1190*/  HADD2.F32 R99, -RZ, R142.H0_H0 ;  /* 0x2000008eff637230 */ /* 0x000fe20000004100 */
[----:B------:R-:W-:Y:S01]  /*11a0*/  SHF.R.U32.HI R73, RZ, 0x10, R77 ;  /* 0x00000010ff497819 */ /* 0x000fe2000001164d */
[C---:B------:R-:W-:Y:S01]  /*11b0*/  FMUL.FTZ R95, R7.reuse, R100 ;  /* 0x00000064075f7220 */ /* 0x040fe20000410000 */
[----:B------:R-:W-:Y:S01]  /*11c0*/  FMUL.FTZ R98, R7, R98 ;  /* 0x0000006207627220 */ /* 0x000fe20000410000 */
[----:B------:R-:W-:Y:S01]  /*11d0*/  FADD.FTZ R76, -R144, R101 ;  /* 0x00000065904c7221 */ /* 0x000fe20000010100 */
[----:B------:R-:W-:Y:S01]  /*11e0*/  FMUL.FTZ R100, R23, R72 ;  /* 0x0000004817647220 */ /* 0x000fe20000410000 */
[----:B------:R-:W-:-:S02]  /*11f0*/  HADD2.F32 R102, -RZ, R97.H0_H0 ;  /* 0x20000061ff667230 */ /* 0x000fc40000004100 */
[----:B------:R-:W-:Y:S01]  /*1200*/  FADD.FTZ R44, R44, R72 ;  /* 0x000000482c2c7221 */ /* 0x000fe20000010000 */
[----:B------:R-:W-:Y:S01]  /*1210*/  FFMA.FTZ R64, R95, R72, R64 ;  /* 0x000000485f407223 */ /* 0x000fe20000010040 */
[----:B------:R-:W-:Y:S01]  /*1220*/  FADD.FTZ R45, R45, R99 ;  /* 0x000000632d2d7221 */ /* 0x000fe20000010000 */
[-C--:B------:R-:W-:Y:S01]  /*1230*/  FFMA.FTZ R65, R98, R99.reuse, R65 ;  /* 0x0000006362417223 */ /* 0x080fe20000010041 */
[----:B------:R-:W-:Y:S02]  /*1240*/  HADD2.F32 R101, -RZ, R73.H0_H0 ;  /* 0x20000049ff657230 */ /* 0x000fe40000004100 */
        /* <DEDUP_REMOVED lines=17> */
.L_x_1427:
[----:B------:R-:W-:Y:S05]  /*1360*/  BSYNC B1 ;  /* 0x0000000000017941 */ /* 0x000fea0003800000 */
.L_x_1426:
        /* <DEDUP_REMOVED lines=16> */
[--C-:B--2---:R-:W-:Y:S01]  /*1470*/  SHF.R.U64 R120, R72, 0x10, R73.reuse ;  /* 0x0000001048787819 */ /* 0x104fe20000001249 */
[----:B------:R-:W-:Y:S01]  /*1480*/  HADD2.F32 R145, -RZ, R72.H0_H0 ;  /* 0x20000048ff917230 */ /* 0x000fe20000004100 */
[----:B------:R-:W-:-:S03]  /*1490*/  SHF.R.U32.HI R121, RZ, 0x10, R73 ;  /* 0x00000010ff797819 */ /* 0x000fc60000011649 */
[----:B------:R-:W-:Y:S02]  /*14a0*/  HADD2.F32 R147, -RZ, R120.H0_H0 ;  /* 0x20000078ff937230 */ /* 0x000fe40000004100 */
[----:B------:R-:W-:Y:S01]  /*14b0*/  FADD.FTZ R72, -R122, R145 ;  /* 0x000000917a487221 */ /* 0x000fe20000010100 */
[----:B---3--:R-:W-:Y:S02]  /*14c0*/  MOV R103, R76 ;  /* 0x0000004c00677202 */ /* 0x008fe40000000f00 */
[----:B0-----:R-:W-:Y:S01]  /*14d0*/  SHF.R.U64 R119, R76, 0x10, R77 ;  /* 0x000000104c777819 */ /* 0x001fe2000000124d */
[----:B------:R-:W-:Y:S02]  /*14e0*/  HADD2.F32 R149, -RZ, R73.H0_H0 ;  /* 0x20000049ff957230 */ /* 0x000fe40000004100 */
[----:B------:R-:W-:Y:S01]  /*14f0*/  FADD.FTZ R118, -R122, R147 ;  /* 0x000000937a767221 */ /* 0x000fe20000010100 */
[----:B------:R-:W-:Y:S02]  /*1500*/  HADD2.F32 R120, -RZ, R103.H0_H0 ;  /* 0x20000067ff787230 */ /* 0x000fe40000004100 */
[----:B------:R-:W-:Y:S01]  /*1510*/  FMUL.FTZ R103, R7, R72 ;  /* 0x0000004807677220 */ /* 0x000fe20000410000 */
[----:B------:R-:W-:Y:S01]  /*1520*/  HADD2.F32 R151, -RZ, R121.H0_H0 ;  /* 0x20000079ff977230 */ /* 0x000fe20000004100 */
[----:B------:R-:W-:Y:S01]  /*1530*/  MOV R115, R77 ;  /* 0x0000004d00737202 */ /* 0x000fe20000000f00 */
[----:B------:R-:W-:-:S02]  /*1540*/  HADD2.F32 R119, -RZ, R119.H0_H0 ;  /* 0x20000077ff777230 */ /* 0x000fc40000004100 */
[----:B------:R-:W-:Y:S01]  /*1550*/  FADD.FTZ R40, R40, R120 ;  /* 0x0000007828287221 */ /* 0x000fe20000010000 */
[----:B------:R-:W-:Y:S01]  /*1560*/  FMUL.FTZ R118, R7, R118 ;  /* 0x0000007607767220 */ /* 0x000fe20000410000 */
[-C--:B------:R-:W-:Y:S01]  /*1570*/  FFMA.FTZ R60, R103, R120.reuse, R60 ;  /* 0x00000078673c7223 */ /* 0x080fe2000001003c */
[C---:B------:R-:W-:Y:S01]  /*1580*/  FADD.FTZ R76, -R122.reuse, R149 ;  /* 0x000000957a4c7221 */ /* 0x040fe20000010100 */
[----:B------:R-:W-:Y:S01]  /*1590*/  FMUL.FTZ R120, R19, R120 ;  /* 0x0000007813787220 */ /* 0x000fe20000410000 */
[----:B------:R-:W-:Y:S01]  /*15a0*/  SHF.R.U32.HI R121, RZ, 0x10, R77 ;  /* 0x00000010ff797819 */ /* 0x000fe2000001164d */
[----:B------:R-:W-:Y:S01]  /*15b0*/  FADD.FTZ R124, -R122, R151 ;  /* 0x000000977a7c7221 */ /* 0x000fe20000010100 */
[----:B------:R-:W-:Y:S02]  /*15c0*/  HADD2.F32 R122, -RZ, R115.H0_H0 ;  /* 0x20000073ff7a7230 */ /* 0x000fe40000004100 */
[----:B------:R-:W-:Y:S01]  /*15d0*/  FADD.FTZ R41, R41, R119 ;  /* 0x0000007729297221 */ /* 0x000fe20000010000 */
[-C--:B------:R-:W-:Y:S01]  /*15e0*/  FFMA.FTZ R61, R118, R119.reuse, R61 ;  /* 0x00000077763d7223 */ /* 0x080fe2000001003d */
[----:B------:R-:W-:Y:S01]  /*15f0*/  FMUL.FTZ R115, R7, R76 ;  /* 0x0000004c07737220 */ /* 0x000fe20000410000 */
[----:B------:R-:W-:Y:S01]  /*1600*/  FMUL.FTZ R119, R18, R119 ;  /* 0x0000007712777220 */ /* 0x000fe20000410000 */
[----:B------:R-:W-:Y:S01]  /*1610*/  FADD.FTZ R72, R79, R120 ;  /* 0x000000784f487221 */ /* 0x000fe20000010000 */
[----:B------:R-:W-:Y:S01]  /*1620*/  FFMA.FTZ R73, R103, R120, R116 ;  /* 0x0000007867497223 */ /* 0x000fe20000010074 */
[----:B------:R-:W-:-:S02]  /*1630*/  HADD2.F32 R121, -RZ, R121.H0_H0 ;  /* 0x20000079ff797230 */ /* 0x000fc40000004100 */
        /* <DEDUP_REMOVED lines=13> */
.L_x_1429:
[----:B------:R-:W-:Y:S05]  /*1710*/  BSYNC B1 ;  /* 0x0000000000017941 */ /* 0x000fea0003800000 */
.L_x_1428:
        /* <DEDUP_REMOVED lines=58> */
.L_x_1431:
[----:B------:R-:W-:Y:S05]  /*1ac0*/  BSYNC B1 ;  /* 0x0000000000017941 */ /* 0x000fea0003800000 */
.L_x_1430:
        /* <DEDUP_REMOVED lines=14> */
[----:B--2---:R-:W-:Y:S01]  /*1bb0*/  SHF.R.U64 R131, R72, 0x10, R73 ;  /* 0x0000001048837819 */ /* 0x004fe20000001249 */
[----:B------:R-:W-:Y:S02]  /*1bc0*/  HADD2.F32 R117, -RZ, R72.H0_H0 ;  /* 0x20000048ff757230 */ /* 0x000fe40000004100 */
[----:B------:R-:W-:Y:S02]  /*1bd0*/  HADD2.F32 R133, -RZ, R73.H0_H0 ;  /* 0x20000049ff857230 */ /* 0x000fe40000004100 */
[----:B------:R-:W-:Y:S02]  /*1be0*/  HADD2.F32 R131, -RZ, R131.H0_H0 ;  /* 0x20000083ff837230 */ /* 0x000fe40000004100 */
[C---:B------:R-:W-:Y:S01]  /*1bf0*/  FADD.FTZ R72, -R140.reuse, R117 ;  /* 0x000000758c487221 */ /* 0x040fe20000010100 */
[----:B------:R-:W-:Y:S02]  /*1c00*/  SHF.R.U32.HI R135, RZ, 0x10, R73 ;  /* 0x00000010ff877819 */ /* 0x000fe40000011649 */
[----:B------:R-:W-:Y:S01]  /*1c10*/  FADD.FTZ R134, -R140, R131 ;  /* 0x000000838c867221 */ /* 0x000fe20000010100 */
[----:B------:R-:W-:Y:S01]  /*1c20*/  FMUL.FTZ R131, R7, R72 ;  /* 0x0000004807837220 */ /* 0x000fe20000410000 */
[----:B0-----:R-:W-:-:S02]  /*1c30*/  MOV R76, R74 ;  /* 0x0000004a004c7202 */ /* 0x001fc40000000f00 */
[----:B------:R-:W-:Y:S01]  /*1c40*/  SHF.R.U64 R136, R74, 0x10, R75 ;  /* 0x000000104a887819 */ /* 0x000fe2000000124b */
[----:B------:R-:W-:Y:S02]  /*1c50*/  FADD.FTZ R74, -R140, R133 ;  /* 0x000000858c4a7221 */ /* 0x000fe40000010100 */
[----:B------:R-:W-:Y:S01]  /*1c60*/  HADD2.F32 R76, -RZ, R76.H0_H0 ;  /* 0x2000004cff4c7230 */ /* 0x000fe20000004100 */
[----:B------:R-:W-:Y:S01]  /*1c70*/  MOV R77, R75 ;  /* 0x0000004b004d7202 */ /* 0x000fe20000000f00 */
[----:B------:R-:W-:Y:S01]  /*1c80*/  HADD2.F32 R133, -RZ, R136.H0_H0 ;  /* 0x20000088ff857230 */ /* 0x000fe20000004100 */
[----:B------:R-:W-:Y:S01]  /*1c90*/  SHF.R.U32.HI R73, RZ, 0x10, R75 ;  /* 0x00000010ff497819 */ /* 0x000fe2000001164b */
[----:B------:R-:W-:Y:S01]  /*1ca0*/  FMUL.FTZ R134, R7, R134 ;  /* 0x0000008607867220 */ /* 0x000fe20000410000 */
[----:B------:R-:W-:Y:S01]  /*1cb0*/  FMUL.FTZ R136, R11, R76 ;  /* 0x0000004c0b887220 */ /* 0x000fe20000410000 */
[----:B------:R-:W-:Y:S02]  /*1cc0*/  HADD2.F32 R135, -RZ, R135.H0_H0 ;  /* 0x20000087ff877230 */ /* 0x000fe40000004100 */
[----:B------:R-:W-:Y:S01]  /*1cd0*/  FADD.FTZ R33, R33, R133 ;  /* 0x0000008521217221 */ /* 0x000fe20000010000 */
[----:B------:R-:W-:Y:S01]  /*1ce0*/  FFMA.FTZ R53, R134, R133, R53 ;  /* 0x0000008586357223 */ /* 0x000fe20000010035 */
[----:B------:R-:W-:-:S02]  /*1cf0*/  HADD2.F32 R77, -RZ, R77.H0_H0 ;  /* 0x2000004dff4d7230 */ /* 0x000fc40000004100 */
[----:B------:R-:W-:Y:S01]  /*1d00*/  FMUL.FTZ R133, R10, R133 ;  /* 0x000000850a857220 */ /* 0x000fe20000410000 */
[----:B------:R-:W-:Y:S02]  /*1d10*/  HADD2.F32 R117, -RZ, R73.H0_H0 ;  /* 0x20000049ff757230 */ /* 0x000fe40000004100 */
        /* <DEDUP_REMOVED lines=19> */
.L_x_1423:
[----:B------:R-:W-:Y:S05]  /*1e50*/  BSYNC B0 ;  /* 0x0000000000007941 */ /* 0x000fea0003800000 */
.L_x_1409:
[----:B------:R-:W-:Y:S01]  /*1e60*/  LOP3.LUT P3, RZ, R78, 0xff, RZ, 0xc0, !PT ;  /* 0x000000ff4eff7812 */ /* 0x000fe2000786c0ff */
[----:B------:R-:W-:Y:S01]  /*1e70*/  UMOV UR6, 0xffffffff ;  /* 0xffffffff00067882 */ /* 0x000fe20000000000 */
[----:B------:R-:W-:Y:S02]  /*1e80*/  SHF.R.U32.HI R73, RZ, 0x5, R31 ;  /* 0x00000005ff497819 */ /* 0x000fe4000001161f */
[----:B------:R-:W-:Y:S02]  /*1e90*/  P2R R139, PR, RZ, 0x8 ;  /* 0x00000008ff8b7803 */ /* 0x000fe40000000000 */
[----:B------:R-:W-:-:S07]  /*1ea0*/  LOP3.LUT R72, R73, 0x7fffffc, RZ, 0xc0, !PT ;  /* 0x07fffffc49487812 */ /* 0x000fce00078ec0ff */
[----:B------:R-:W-:Y:S02]  /*1eb0*/  @!P3 IADD3 R72, R72, 0x4, RZ ;  /* 0x000000044848b810 */ /* 0x000fe40007ffe0ff */
        /* <DEDUP_REMOVED lines=20> */
.L_x_1527:
        /* <DEDUP_REMOVED lines=10> */
[-C--:B------:R-:W-:Y:S02]  /*20a0*/  @!P3 LEA R142, R73, R76.reuse, 0x3 ;  /* 0x0000004c498eb211 */ /* 0x080fe400078e18ff */
[----:B------:R-:W-:-:S03]  /*20b0*/  LEA R143, R72, R76, 0x3 ;  /* 0x0000004c488f7211 */ /* 0x000fc600078e18ff */
        /* <DEDUP_REMOVED lines=18> */
[----:B------:R-:W-:Y:S02]  /*21e0*/  @P3 IADD3 R141, R141, -0x1, RZ ;  /* 0xffffffff8d8d3810 */ /* 0x000fe40007ffe0ff */
        /* <DEDUP_REMOVED lines=9> */
[----:B------:R-:W-:-:S03]  /*2280*/  MOV R72, RZ ;  /* 0x000000ff00487202 */ /* 0x000fc60000000f00 */
[----:B------:R-:W-:-:S06]  /*2290*/  UISETP.NE.AND.EX UP0, UPT, UR15, URZ, UPT, UP0 ;  /* 0x0000003f0f00728c */ /* 0x000fcc000bf05300 */
[----:B------:R-:W-:-:S13]  /*22a0*/  PLOP3.LUT P4, PT, PT, PT, UP0, 0x80, 0x0 ;  /* 0x000000000000781c */ /* 0x000fda0003f8f008 */
[----:B------:R-:W-:Y:S05]  /*22b0*/  @!P4 BRA `(.L_x_1437) ;  /* 0x000000000028c947 */ /* 0x000fea0003800000 */
[----:B------:R-:W-:Y:S01]  /*22c0*/  HADD2.F32 R72, -RZ, R112.H0_H0 ;  /* 0x20000070ff487230 */ /* 0x000fe20000004100 */
[----:B------:R-:W-:Y:S06]  /*22d0*/  BRA `(.L_x_1437) ;  /* 0x0000000000207947 */ /* 0x000fec0003800000 */
.L_x_1436:
[----:B------:R-:W-:Y:S01]  /*22e0*/  UISETP.NE.U32.AND UP0, UPT, UR14, URZ, UPT ;  /* 0x0000003f0e00728c */ /* 0x000fe2000bf05070 */
[----:B------:R-:W-:-:S03]  /*22f0*/  FFMA.FTZ R73, R3, R79, R76 ;  /* 0x0000004f03497223 */ /* 0x000fc6000001004c */
[----:B------:R-:W-:Y:S01]  /*2300*/  UISETP.NE.AND.EX UP0, UPT, UR15, URZ, UPT, UP0 ;  /* 0x0000003f0f00728c */ /* 0x000fe2000bf05300 */
[----:B------:R-:W-:-:S04]  /*2310*/  FADD.FTZ R72, R92, -R73 ;  /* 0x800000495c487221 */ /* 0x000fc80000010000 */
[----:B------:R-:W-:Y:S01]  /*2320*/  FMUL.FTZ R72, R7, R72 ;  /* 0x0000004807487220 */ /* 0x000fe20000410000 */
[----:B------:R-:W-:-:S13]  /*2330*/  PLOP3.LUT P4, PT, PT, PT, UP0, 0x80, 0x0 ;  /* 0x000000000000781c */ /* 0x000fda0003f8f008 */
[----:B------:R-:W-:-:S05]  /*2340*/  @P4 HADD2.F32 R73, -RZ, R112.H0_H0 ;  /* 0x20000070ff494230 */ /* 0x000fca0000004100 */
[----:B------:R-:W-:-:S07]  /*2350*/  @P4 FADD.FTZ R72, R72, R73 ;  /* 0x0000004948484221 */ /* 0x000fce0000010000 */
.L_x_1437:
[----:B------:R-:W-:Y:S05]  /*2360*/  BSYNC B1 ;  /* 0x0000000000017941 */ /* 0x000fea0003800000 */
.L_x_1435:
[----:B------:R-:W0:Y:S01]  /*2370*/  @P3 LDC R73, c[0x0][0x29c] ;  /* 0x0000a700ff493b82 */ /* 0x000e220000000800 */
[----:B------:R-:W-:Y:S01]  /*2380*/  ISETP.NE.U32.AND P5, PT, RZ, UR10, PT ;  /* 0x0000000aff007c0c */ /* 0x000fe2000bfa5070 */
[----:B------:R-:W-:Y:S03]  /*2390*/  BSSY B1, `(.L_x_1438) ;  /* 0x0000013000017945 */ /* 0x000fe60003800000 */
[----:B------:R-:W-:Y:S01]  /*23a0*/  ISETP.NE.AND.EX P5, PT, RZ, UR11, PT, P5 ;  /* 0x0000000bff007c0c */ /* 0x000fe2000bfa5350 */
[----:B0-----:R-:W-:-:S12]  /*23b0*/  @P3 FMUL.FTZ R73, R72, R73 ;  /* 0x0000004948493220 */ /* 0x001fd80000410000 */
[----:B------:R-:W-:Y:S02]  /*23c0*/  @P5 F2FP.F16.F32.PACK_AB R72, RZ, R72 ;  /* 0x00000048ff48523e */ /* 0x000fe400000000ff */
[----:B------:R-:W-:Y:S02]  /*23d0*/  @P3 F2FP.F16.F32.PACK_AB R73, RZ, R73 ;  /* 0x00000049ff49323e */ /* 0x000fe400000000ff */
[----:B------:R-:W-:Y:S02]  /*23e0*/  @P5 PRMT R81, R72, 0x7610, R81 ;  /* 0x0000761048515816 */ /* 0x000fe40000000051 */
[----:B------:R-:W-:Y:S01]  /*23f0*/  @P3 PRMT R82, R73, 0x7610, R82 ;  /* 0x0000761049523816 */ /* 0x000fe20000000052 */
[----:B------:R-:W-:Y:S06]  /*2400*/  @P2 BRA `(.L_x_1439) ;  /* 0x0000000000142947 */ /* 0x000fec0003800000 */
[----:B------:R-:W-:Y:S01]  /*2410*/  HFMA2.MMA R72, -RZ, RZ, 0, 0 ;  /* 0x00000000ff487435 */ /* 0x000fe200000001ff */
[----:B------:R-:W-:Y:S10]  /*2420*/  @!P4 BRA `(.L_x_1440) ;  /* 0x000000000024c947 */ /* 0x000ff40003800000 */
[----:B------:R-:W-:-:S05]  /*2430*/  SHF.R.U64 R72, R112, 0x10, R113 ;  /* 0x0000001070487819 */ /* 0x000fca0000001271 */
[----:B------:R-:W-:Y:S01]  /*2440*/  HADD2.F32 R72, -RZ, R72.H0_H0 ;  /* 0x20000048ff487230 */ /* 0x000fe20000004100 */
[----:B------:R-:W-:Y:S06]  /*2450*/  BRA `(.L_x_1440) ;  /* 0x0000000000187947 */ /* 0x000fec0003800000 */
.L_x_1439:
[----:B------:R-:W-:Y:S01]  /*2460*/  FFMA.FTZ R72, R90, R79, R76 ;  /* 0x0000004f5a487223 */ /* 0x000fe2000001004c */
[----:B------:R-:W-:-:S03]  /*2470*/  @P4 SHF.R.U64 R73, R112, 0x10, R113 ;  /* 0x0000001070494819 */ /* 0x000fc60000001271 */
[----:B------:R-:W-:Y:S02]  /*2480*/  FADD.FTZ R72, R91, -R72 ;  /* 0x800000485b487221 */ /* 0x000fe40000010000 */
[----:B------:R-:W-:Y:S02]  /*2490*/  @P4 HADD2.F32 R73, -RZ, R73.H0_H0 ;  /* 0x20000049ff494230 */ /* 0x000fe40000004100 */
[----:B------:R-:W-:-:S04]  /*24a0*/  FMUL.FTZ R72, R7, R72 ;  /* 0x0000004807487220 */ /* 0x000fc80000410000 */
[----:B------:R-:W-:-:S07]  /*24b0*/  @P4 FADD.FTZ R72, R72, R73 ;  /* 0x0000004948484221 */ /* 0x000fce0000010000 */
.L_x_1440:
[----:B------:R-:W-:Y:S05]  /*24c0*/  BSYNC B1 ;  /* 0x0000000000017941 */ /* 0x000fea0003800000 */
.L_x_1438:
[----:B------:R-:W0:Y:S01]  /*24d0*/  @P3 LDC R73, c[0x0][0x29c] ;  /* 0x0000a700ff493b82 */ /* 0x000e220000000800 */
[----:B------:R-:W-:Y:S01]  /*24e0*/  BSSY B1, `(.L_x_1441) ;  /* 0x0000010000017945 */ /* 0x000fe20003800000 */
[----:B0-----:R-:W-:Y:S01]  /*24f0*/  @P3 FMUL.FTZ R73, R72, R73 ;  /* 0x0000004948493220 */ /* 0x001fe20000410000 */
[----:B------:R-:W-:-:S04]  /*2500*/  @P5 F2FP.F16.F32.PACK_AB R72, RZ, R72 ;  /* 0x00000048ff48523e */ /* 0x000fc800000000ff */
[----:B------:R-:W-:Y:S02]  /*2510*/  @P3 F2FP.F16.F32.PACK_AB R73, RZ, R73 ;  /* 0x00000049ff49323e */ /* 0x000fe400000000ff */
[----:B------:R-:W-:Y:S02]  /*2520*/  @P5 PRMT R83, R72, 0x7610, R83 ;  /* 0x0000761048535816 */ /* 0x000fe40000000053 */
[----:B------:R-:W-:Y:S01]  /*2530*/  @P3 PRMT R84, R73, 0x7610, R84 ;  /* 0x0000761049543816 */ /* 0x000fe20000000054 */
[----:B------:R-:W-:Y:S06]  /*2540*/  @P2 BRA `(.L_x_1442) ;  /* 0x0000000000102947 */ /* 0x000fec0003800000 */
[----:B------:R-:W-:Y:S01]  /*2550*/  MOV R72, RZ ;  /* 0x000000ff00487202 */ /* 0x000fe20000000f00 */
[----:B------:R-:W-:Y:S06]  /*2560*/  @!P4 BRA `(.L_x_1443) ;  /* 0x00000000001cc947 */ /* 0x000fec0003800000 */
[----:B------:R-:W-:Y:S01]  /*2570*/  HADD2.F32 R72, -RZ, R113.H0_H0 ;  /* 0x20000071ff487230 */ /* 0x000fe20000004100 */
[----:B------:R-:W-:Y:S06]  /*2580*/  BRA `(.L_x_1443) ;  /* 0x0000000000147947 */ /* 0x000fec0003800000 */
.L_x_1442:
[----:B------:R-:W-:-:S04]  /*2590*/  FFMA.FTZ R73, R89, R79, R76 ;  /* 0x0000004f59497223 */ /* 0x000fc8000001004c */
[----:B------:R-:W-:Y:S01]  /*25a0*/  FADD.FTZ R72, R94, -R73 ;  /* 0x800000495e487221 */ /* 0x000fe20000010000 */
[----:B------:R-:W-:-:S03]  /*25b0*/  @P4 HADD2.F32 R73, -RZ, R113.H0_H0 ;  /* 0x20000071ff494230 */ /* 0x000fc60000004100 */
[----:B------:R-:W-:-:S04]  /*25c0*/  FMUL.FTZ R72, R7, R72 ;  /* 0x0000004807487220 */ /* 0x000fc80000410000 */
[----:B------:R-:W-:-:S07]  /*25d0*/  @P4 FADD.FTZ R72, R72, R73 ;  /* 0x0000004948484221 */ /* 0x000fce0000010000 */
.L_x_1443:
[----:B------:R-:W-:Y:S05]  /*25e0*/  BSYNC B1 ;  /* 0x0000000000017941 */ /* 0x000fea0003800000 */
.L_x_1441:
        /* <DEDUP_REMOVED lines=8> */
[----:B------:R-:W-:Y:S01]  /*2670*/  HFMA2.MMA R72, -RZ, RZ, 0, 0 ;  /* 0x00000000ff487435 */ /* 0x000fe200000001ff */
[----:B------:R-:W-:Y:S10]  /*2680*/  @!P4 BRA `(.L_x_1446) ;  /* 0x000000000024c947 */ /* 0x000ff40003800000 */
[----:B------:R-:W-:-:S05]  /*2690*/  SHF.R.U32.HI R72, RZ, 0x10, R113 ;  /* 0x00000010ff487819 */ /* 0x000fca0000011671 */
[----:B------:R-:W-:Y:S01]  /*26a0*/  HADD2.F32 R72, -RZ, R72.H0_H0 ;  /* 0x20000048ff487230 */ /* 0x000fe20000004100 */
[----:B------:R-:W-:Y:S06]  /*26b0*/  BRA `(.L_x_1446) ;  /* 0x0000000000187947 */ /* 0x000fec0003800000 */
.L_x_1445:
[----:B------:R-:W-:Y:S01]  /*26c0*/  FFMA.FTZ R72, R96, R79, R76 ;  /* 0x0000004f60487223 */ /* 0x000fe2000001004c */
[----:B------:R-:W-:-:S03]  /*26d0*/  @P4 SHF.R.U32.HI R73, RZ, 0x10, R113 ;  /* 0x00000010ff494819 */ /* 0x000fc60000011671 */
[----:B------:R-:W-:Y:S02]  /*26e0*/  FADD.FTZ R72, R93, -R72 ;  /* 0x800000485d487221 */ /* 0x000fe40000010000 */
[----:B------:R-:W-:Y:S02]  /*26f0*/  @P4 HADD2.F32 R73, -RZ, R73.H0_H0 ;  /* 0x20000049ff494230 */ /* 0x000fe40000004100 */
[----:B------:R-:W-:-:S04]  /*2700*/  FMUL.FTZ R72, R7, R72 ;  /* 0x0000004807487220 */ /* 0x000fc80000410000 */
[----:B------:R-:W-:-:S07]  /*2710*/  @P4 FADD.FTZ R72, R72, R73 ;  /* 0x0000004948484221 */ /* 0x000fce0000010000 */
.L_x_1446:
[----:B------:R-:W-:Y:S05]  /*2720*/  BSYNC B1 ;  /* 0x0000000000017941 */ /* 0x000fea0003800000 */
.L_x_1444:
[----:B------:R-:W0:Y:S02]  /*2730*/  @P3 LDC R73, c[0x0][0x29c] ;  /* 0x0000a700ff493b82 */ /* 0x000e240000000800 */
[----:B0-----:R-:W-:Y:S01]  /*2740*/  @P3 FMUL.FTZ R73, R72, R73 ;  /* 0x0000004948493220 */ /* 0x001fe20000410000 */
[----:B------:R-:W-:-:S04]  /*2750*/  @P5 F2FP.F16.F32.PACK_AB R72, RZ, R72 ;  /* 0x00000048ff48523e */ /* 0x000fc800000000ff */
[----:B------:R-:W-:Y:S02]  /*2760*/  @P3 F2FP.F16.F32.PACK_AB R78, RZ, R73 ;  /* 0x00000049ff4e323e */ /* 0x000fe400000000ff */
        /* <DEDUP_REMOVED lines=10> */
.L_x_1447:
        /* <DEDUP_REMOVED lines=11> */
.L_x_1449:
[----:B------:R-:W-:Y:S05]  /*28c0*/  BSYNC B1 ;  /* 0x0000000000017941 */ /* 0x000fea0003800000 */
.L_x_1448:
[----:B------:R-:W-:Y:S02]  /*28d0*/  IADD3 R6, R6, 0x80, RZ ;  /* 0x0000008006067810 */ /* 0x000fe40007ffe0ff */
[----:B------:R-:W-:-:S07]  /*28e0*/  IADD3 R77, R77, 0x80, RZ ;  /* 0x000000804d4d7810 */ /* 0x000fce0007ffe0ff */
.L_x_1434:
[----:B------:R-:W-:Y:S05]  /*28f0*/  BSYNC B0 ;  /* 0x0000000000007941 */ /* 0x000fea0003800000 */
.L_x_1433:
        /* <DEDUP_REMOVED lines=10> */
[----:B------:R-:W-:Y:S01]  /*29a0*/  HADD2.F32 R72, -RZ, R110.H0_H0 ;  /* 0x2000006eff487230 */ /* 0x000fe20000004100 */
[----:B------:R-:W-:Y:S06]  /*29b0*/  BRA `(.L_x_1454) ;  /* 0x0000000000207947 */ /* 0x000fec0003800000 */
.L_x_1453:
[----:B------:R-:W-:Y:S01]  /*29c0*/  UISETP.NE.U32.AND UP0, UPT, UR14, URZ, UPT ;  /* 0x0000003f0e00728c */ /* 0x000fe2000bf05070 */
[----:B01----:R-:W-:-:S03]  /*29d0*/  FFMA.FTZ R73, R95, R79, R76 ;  /* 0x0000004f5f497223 */ /* 0x003fc6000001004c */
[----:B------:R-:W-:Y:S01]  /*29e0*/  UISETP.NE.AND.EX UP0, UPT, UR15, URZ, UPT, UP0 ;  /* 0x0000003f0f00728c */ /* 0x000fe2000bf05300 */
[----:B------:R-:W-:-:S04]  /*29f0*/  FADD.FTZ R72, R100, -R73 ;  /* 0x8000004964487221 */ /* 0x000fc80000010000 */
[----:B------:R-:W-:Y:S01]  /*2a00*/  FMUL.FTZ R72, R7, R72 ;  /* 0x0000004807487220 */ /* 0x000fe20000410000 */
[----:B------:R-:W-:-:S13]  /*2a10*/  PLOP3.LUT P4, PT, PT, PT, UP0, 0x80, 0x0 ;  /* 0x000000000000781c */ /* 0x000fda0003f8f008 */
[----:B------:R-:W-:-:S05]  /*2a20*/  @P4 HADD2.F32 R73, -RZ, R110.H0_H0 ;  /* 0x2000006eff494230 */ /* 0x000fca0000004100 */
[----:B------:R-:W-:-:S07]  /*2a30*/  @P4 FADD.FTZ R72, R72, R73 ;  /* 0x0000004948484221 */ /* 0x000fce0000010000 */
.L_x_1454:
[----:B------:R-:W-:Y:S05]  /*2a40*/  BSYNC B1 ;  /* 0x0000000000017941 */ /* 0x000fea0003800000 */
.L_x_1452:
        /* <DEDUP_REMOVED lines=15> */
.L_x_1456:
[----:B------:R-:W-:Y:S01]  /*2b40*/  FFMA.FTZ R72, R98, R79, R76 ;  /* 0x0000004f62487223 */ /* 0x000fe2000001004c */
[----:B------:R-:W-:-:S03]  /*2b50*/  @P4 SHF.R.U64 R73, R110, 0x10, R111 ;  /* 0x000000106e494819 */ /* 0x000fc6000000126f */
[----:B------:R-:W-:Y:S02]  /*2b60*/  FADD.FTZ R72, R99, -R72 ;  /* 0x8000004863487221 */ /* 0x000fe40000010000 */
[----:B------:R-:W-:Y:S02]  /*2b70*/  @P4 HADD2.F32 R73, -RZ, R73.H0_H0 ;  /* 0x20000049ff494230 */ /* 0x000fe40000004100 */
[----:B------:R-:W-:-:S04]  /*2b80*/  FMUL.FTZ R72, R7, R72 ;  /* 0x0000004807487220 */ /* 0x000fc80000410000 */
[----:B------:R-:W-:-:S07]  /*2b90*/  @P4 FADD.FTZ R72, R72, R73 ;  /* 0x0000004948484221 */ /* 0x000fce0000010000 */
.L_x_1457:
[----:B------:R-:W-:Y:S05]  /*2ba0*/  BSYNC B1 ;  /* 0x0000000000017941 */ /* 0x000fea0003800000 */
.L_x_1455:
        /* <DEDUP_REMOVED lines=12> */
.L_x_1459:
[----:B------:R-:W-:-:S04]  /*2c70*/  FFMA.FTZ R73, R97, R79, R76 ;  /* 0x0000004f61497223 */ /* 0x000fc8000001004c */
[----:B------:R-:W-:Y:S01]  /*2c80*/  FADD.FTZ R72, R102, -R73 ;  /* 0x8000004966487221 */ /* 0x000fe20000010000 */
[----:B------:R-:W-:-:S03]  /*2c90*/  @P4 HADD2.F32 R73, -RZ, R111.H0_H0 ;  /* 0x2000006fff494230 */ /* 0x000fc60000004100 */
[----:B------:R-:W-:-:S04]  /*2ca0*/  FMUL.FTZ R72, R7, R72 ;  /* 0x0000004807487220 */ /* 0x000fc80000410000 */
[----:B------:R-:W-:-:S07]  /*2cb0*/  @P4 FADD.FTZ R72, R72, R73 ;  /* 0x0000004948484221 */ /* 0x000fce0000010000 */
.L_x_1460:
[----:B------:R-:W-:Y:S05]  /*2cc0*/  BSYNC B1 ;  /* 0x0000000000017941 */ /* 0x000fea0003800000 */
.L_x_1458:
        /* <DEDUP_REMOVED lines=13> */
.L_x_1462:
[----:B------:R-:W-:Y:S01]  /*2da0*/  FFMA.FTZ R72, R114, R79, R76 ;  /* 0x0000004f72487223 */ /* 0x000fe2000001004c */
[----:B------:R-:W-:-:S03]  /*2db0*/  @P4 SHF.R.U32.HI R73, RZ, 0x10, R111 ;  /* 0x00000010ff494819 */ /* 0x000fc6000001166f */
[----:B------:R-:W-:Y:S02]  /*2dc0*/  FADD.FTZ R72, R101, -R72 ;  /* 0x8000004865487221 */ /* 0x000fe40000010000 */
[----:B------:R-:W-:Y:S02]  /*2dd0*/  @P4 HADD2.F32 R73, -RZ, R73.H0_H0 ;  /* 0x20000049ff494230 */ /* 0x000fe40000004100 */
[----:B------:R-:W-:-:S04]  /*2de0*/  FMUL.FTZ R72, R7, R72 ;  /* 0x0000004807487220 */ /* 0x000fc80000410000 */
[----:B------:R-:W-:-:S07]  /*2df0*/  @P4 FADD.FTZ R72, R72, R73 ;  /* 0x0000004948484221 */ /* 0x000fce0000010000 */
.L_x_1463:
[----:B------:R-:W-:Y:S05]  /*2e00*/  BSYNC B1 ;  /* 0x0000000000017941 */ /* 0x000fea0003800000 */
.L_x_1461:
[----:B------:R-:W0:Y:S02]  /*2e10*/  @P3 LDC R73, c[0x0][0x29c] ;  /* 0x0000a700ff493b82 */ /* 0x000e240000000800 */
[----:B0-----:R-:W-:Y:S01]  /*2e20*/  @P3 FMUL.FTZ R73, R72, R73 ;  /* 0x0000004948493220 */ /* 0x001fe20000410000 */
[----:B------:R-:W-:-:S04]  /*2e30*/  @P5 F2FP.F16.F32.PACK_AB R72, RZ, R72 ;  /* 0x00000048ff48523e */ /* 0x000fc800000000ff */
[----:B------:R-:W-:Y:S02]  /*2e40*/  @P3 F2FP.F16.F32.PACK_AB R73, RZ, R73 ;  /* 0x00000049ff49323e */ /* 0x000fe400000000ff */
        /* <DEDUP_REMOVED lines=11> */
.L_x_1464:
        /* <DEDUP_REMOVED lines=10> */
.L_x_1466:
[----:B------:R-:W-:Y:S05]  /*2fa0*/  BSYNC B1 ;  /* 0x0000000000017941 */ /* 0x000fea0003800000 */
.L_x_1465:
[----:B------:R-:W-:Y:S02]  /*2fb0*/  IADD3 R6, R6, 0x80, RZ ;  /* 0x0000008006067810 */ /* 0x000fe40007ffe0ff */
[----:B------:R-:W-:-:S07]  /*2fc0*/  IADD3 R77, R77, 0x80, RZ ;  /* 0x000000804d4d7810 */ /* 0x000fce0007ffe0ff */
.L_x_1451:
[----:B------:R-:W-:Y:S05]  /*2fd0*/  BSYNC B0 ;  /* 0x0000000000007941 */ /* 0x000fea0003800000 */
.L_x_1450:
        /* <DEDUP_REMOVED lines=11> */
.L_x_1470:
        /* <DEDUP_REMOVED lines=8> */
.L_x_1471:
[----:B------:R-:W-:Y:S05]  /*3110*/  BSYNC B1 ;  /* 0x0000000000017941 */ /* 0x000fea0003800000 */
.L_x_1469:
        /* <DEDUP_REMOVED lines=15> */
.L_x_1473:
[----:B------:R-:W-:Y:S01]  /*3210*/  FFMA.FTZ R72, R118, R79, R76 ;  /* 0x0000004f76487223 */ /* 0x000fe2000001004c */
[----:B------:R-:W-:-:S03]  /*3220*/  @P4 SHF.R.U64 R73, R108, 0x10, R109 ;  /* 0x000000106c494819 */ /* 0x000fc6000000126d */
[----:B------:R-:W-:Y:S02]  /*3230*/  FADD.FTZ R72, R119, -R72 ;  /* 0x8000004877487221 */ /* 0x000fe40000010000 */
[----:B------:R-:W-:Y:S02]  /*3240*/  @P4 HADD2.F32 R73, -RZ, R73.H0_H0 ;  /* 0x20000049ff494230 */ /* 0x000fe40000004100 */
[----:B------:R-:W-:-:S04]  /*3250*/  FMUL.FTZ R72, R7, R72 ;  /* 0x0000004807487220 */ /* 0x000fc80000410000 */
[----:B------:R-:W-:-:S07]  /*3260*/  @P4 FADD.FTZ R72, R72, R73 ;  /* 0x0000004948484221 */ /* 0x000fce0000010000 */
.L_x_1474:
[----:B------:R-:W-:Y:S05]  /*3270*/  BSYNC B1 ;  /* 0x0000000000017941 */ /* 0x000fea0003800000 */
.L_x_1472:
        /* <DEDUP_REMOVED lines=12> */
.L_x_1476:
[----:B------:R-:W-:-:S04]  /*3340*/  FFMA.FTZ R73, R115, R79, R76 ;  /* 0x0000004f73497223 */ /* 0x000fc8000001004c */
[----:B------:R-:W-:Y:S01]  /*3350*/  FADD.FTZ R72, R122, -R73 ;  /* 0x800000497a487221 */ /* 0x000fe20000010000 */
[----:B------:R-:W-:-:S03]  /*3360*/  @P4 HADD2.F32 R73, -RZ, R109.H0_H0 ;  /* 0x2000006dff494230 */ /* 0x000fc60000004100 */
[----:B------:R-:W-:-:S04]  /*3370*/  FMUL.FTZ R72, R7, R72 ;  /* 0x0000004807487220 */ /* 0x000fc80000410000 */
[----:B------:R-:W-:-:S07]  /*3380*/  @P4 FADD.FTZ R72, R72, R73 ;  /* 0x0000004948484221 */ /* 0x000fce0000010000 */
.L_x_1477:
[----:B------:R-:W-:Y:S05]  /*3390*/  BSYNC B1 ;  /* 0x0000000000017941 */ /* 0x000fea0003800000 */
.L_x_1475:
        /* <DEDUP_REMOVED lines=13> */
.L_x_1479:
[----:B------:R-:W-:Y:S01]  /*3470*/  FFMA.FTZ R72, R124, R79, R76 ;  /* 0x0000004f7c487223 */ /* 0x000fe2000001004c */
[----:B------:R-:W-:-:S03]  /*3480*/  @P4 SHF.R.U32.HI R73, RZ, 0x10, R109 ;  /* 0x00000010ff494819 */ /* 0x000fc6000001166d */
[----:B------:R-:W-:Y:S02]  /*3490*/  FADD.FTZ R72, R121, -R72 ;  /* 0x8000004879487221 */ /* 0x000fe40000010000 */
[----:B------:R-:W-:Y:S02]  /*34a0*/  @P4 HADD2.F32 R73, -RZ, R73.H0_H0 ;  /* 0x20000049ff494230 */ /* 0x000fe40000004100 */
[----:B------:R-:W-:-:S04]  /*34b0*/  FMUL.FTZ R72, R7, R72 ;  /* 0x0000004807487220 */ /* 0x000fc80000410000 */
[----:B------:R-:W-:-:S07]  /*34c0*/  @P4 FADD.FTZ R72, R72, R73 ;  /* 0x0000004948484221 */ /* 0x000fce0000010000 */
.L_x_1480:
[----:B------:R-:W-:Y:S05]  /*34d0*/  BSYNC B1 ;  /* 0x0000000000017941 */ /* 0x000fea0003800000 */
.L_x_1478:
        /* <DEDUP_REMOVED lines=15> */
.L_x_1481:
        /* <DEDUP_REMOVED lines=10> */
.L_x_1483:
[----:B------:R-:W-:Y:S05]  /*3670*/  BSYNC B1 ;  /* 0x0000000000017941 */ /* 0x000fea0003800000 */
.L_x_1482:
[----:B------:R-:W-:Y:S02]  /*3680*/  IADD3 R6, R6, 0x80, RZ ;  /* 0x0000008006067810 */ /* 0x000fe40007ffe0ff */
[----:B------:R-:W-:-:S07]  /*3690*/  IADD3 R77, R77, 0x80, RZ ;  /* 0x000000804d4d7810 */ /* 0x000fce0007ffe0ff */
.L_x_1468:
[----:B------:R-:W-:Y:S05]  /*36a0*/  BSYNC B0 ;  /* 0x0000000000007941 */ /* 0x000fea0003800000 */
.L_x_1467:
        /* <DEDUP_REMOVED lines=11> */
.L_x_1487:
        /* <DEDUP_REMOVED lines=8> */
.L_x_1488:
[----:B------:R-:W-:Y:S05]  /*37e0*/  BSYNC B1 ;  /* 0x0000000000017941 */ /* 0x000fea0003800000 */
.L_x_1486:
        /* <DEDUP_REMOVED lines=15> */
.L_x_1490:
[----:B------:R-:W-:Y:S01]  /*38e0*/  FFMA.FTZ R72, R126, R79, R76 ;  /* 0x0000004f7e487223 */ /* 0x000fe2000001004c */
[----:B------:R-:W-:-:S03]  /*38f0*/  @P4 SHF.R.U64 R73, R106, 0x10, R107 ;  /* 0x000000106a494819 */ /* 0x000fc6000000126b */
[----:B------:R-:W-:Y:S02]  /*3900*/  FADD.FTZ R72, R127, -R72 ;  /* 0x800000487f487221 */ /* 0x000fe40000010000 */
[----:B------:R-:W-:Y:S02]  /*3910*/  @P4 HADD2.F32 R73, -RZ, R73.H0_H0 ;  /* 0x20000049ff494230 */ /* 0x000fe40000004100 */
[----:B------:R-:W-:-:S04]  /*3920*/  FMUL.FTZ R72, R7, R72 ;  /* 0x0000004807487220 */ /* 0x000fc80000410000 */
[----:B------:R-:W-:-:S07]  /*3930*/  @P4 FADD.FTZ R72, R72, R73 ;  /* 0x0000004948484221 */ /* 0x000fce0000010000 */
.L_x_1491:
[----:B------:R-:W-:Y:S05]  /*3940*/  BSYNC B1 ;  /* 0x0000000000017941 */ /* 0x000fea0003800000 */
.L_x_1489:
        /* <DEDUP_REMOVED lines=12> */
.L_x_1493:
[----:B------:R-:W-:-:S04]  /*3a10*/  FFMA.FTZ R73, R125, R79, R76 ;  /* 0x0000004f7d497223 */ /* 0x000fc8000001004c */
[----:B------:R-:W-:Y:S01]  /*3a20*/  FADD.FTZ R72, R130, -R73 ;  /* 0x8000004982487221 */ /* 0x000fe20000010000 */
[----:B------:R-:W-:-:S03]  /*3a30*/  @P4 HADD2.F32 R73, -RZ, R107.H0_H0 ;  /* 0x2000006bff494230 */ /* 0x000fc60000004100 */
[----:B------:R-:W-:-:S04]  /*3a40*/  FMUL.FTZ R72, R7, R72 ;  /* 0x0000004807487220 */ /* 0x000fc80000410000 */
[----:B------:R-:W-:-:S07]  /*3a50*/  @P4 FADD.FTZ R72, R72, R73 ;  /* 0x0000004948484221 */ /* 0x000fce0000010000 */
.L_x_1494:
[----:B------:R-:W-:Y:S05]  /*3a60*/  BSYNC B1 ;  /* 0x0000000000017941 */ /* 0x000fea0003800000 */
.L_x_1492:
        /* <DEDUP_REMOVED lines=13> */
.L_x_1496:
[----:B------:R-:W-:Y:S01]  /*3b40*/  FFMA.FTZ R72, R132, R79, R76 ;  /* 0x0000004f84487223 */ /* 0x000fe2000001004c */
[----:B------:R-:W-:-:S03]  /*3b50*/  @P4 SHF.R.U32.HI R73, RZ, 0x10, R107 ;  /* 0x00000010ff494819 */ /* 0x000fc6000001166b */
[----:B------:R-:W-:Y:S02]  /*3b60*/  FADD.FTZ R72, R129, -R72 ;  /* 0x8000004881487221 */ /* 0x000fe40000010000 */
[----:B------:R-:W-:Y:S02]  /*3b70*/  @P4 HADD2.F32 R73, -RZ, R73.H0_H0 ;  /* 0x20000049ff494230 */ /* 0x000fe40000004100 */
[----:B------:R-:W-:-:S04]  /*3b80*/  FMUL.FTZ R72, R7, R72 ;  /* 0x0000004807487220 */ /* 0x000fc80000410000 */
[----:B------:R-:W-:-:S07]  /*3b90*/  @P4 FADD.FTZ R72, R72, R73 ;  /* 0x0000004948484221 */ /* 0x000fce0000010000 */
.L_x_1497:
[----:B------:R-:W-:Y:S05]  /*3ba0*/  BSYNC B1 ;  /* 0x0000000000017941 */ /* 0x000fea0003800000 */
.L_x_1495:
        /* <DEDUP_REMOVED lines=15> */
.L_x_1498:
        /* <DEDUP_REMOVED lines=10> */
.L_x_1500:
[----:B------:R-:W-:Y:S05]  /*3d40*/  BSYNC B1 ;  /* 0x0000000000017941 */ /* 0x000fea0003800000 */
.L_x_1499:
[----:B------:R-:W-:Y:S02]  /*3d50*/  IADD3 R6, R6, 0x80, RZ ;  /* 0x0000008006067810 */ /* 0x000fe40007ffe0ff */
[----:B------:R-:W-:-:S07]  /*3d60*/  IADD3 R77, R77, 0x80, RZ ;  /* 0x000000804d4d7810 */ /* 0x000fce0007ffe0ff */
.L_x_1485:
[----:B------:R-:W-:Y:S05]  /*3d70*/  BSYNC B0 ;  /* 0x0000000000007941 */ /* 0x000fea0003800000 */
.L_x_1484:
        /* <DEDUP_REMOVED lines=12> */
.L_x_1504:
        /* <DEDUP_REMOVED lines=8> */
.L_x_1505:
[----:B------:R-:W-:Y:S05]  /*3ec0*/  BSYNC B1 ;  /* 0x0000000000017941 */ /* 0x000fea0003800000 */
.L_x_1503:
        /* <DEDUP_REMOVED lines=15> */
.L_x_1507:
[----:B------:R-:W-:Y:S01]  /*3fc0*/  FFMA.FTZ R72, R134, R79, R76 ;  /* 0x0000004f86487223 */ /* 0x000fe2000001004c */
[----:B------:R-:W-:-:S03]  /*3fd0*/  @P4 SHF.R.U64 R73, R104, 0x10, R105 ;  /* 0x0000001068494819 */ /* 0x000fc60000001269 */
[----:B------:R-:W-:Y:S02]  /*3fe0*/  FADD.FTZ R72, R133, -R72 ;  /* 0x8000004885487221 */ /* 0x000fe40000010000 */
[----:B------:R-:W-:Y:S02]  /*3ff0*/  @P4 HADD2.F32 R73, -RZ, R73.H0_H0 ;  /* 0x20000049ff494230 */ /* 0x000fe40000004100 */
[----:B------:R-:W-:-:S04]  /*4000*/  FMUL.FTZ R72, R7, R72 ;  /* 0x0000004807487220 */ /* 0x000fc80000410000 */
[----:B------:R-:W-:-:S07]  /*4010*/  @P4 FADD.FTZ R72, R72, R73 ;  /* 0x0000004948484221 */ /* 0x000fce0000010000 */
.L_x_1508:
[----:B------:R-:W-:Y:S05]  /*4020*/  BSYNC B1 ;  /* 0x0000000000017941 */ /* 0x000fea0003800000 */
.L_x_1506:
        /* <DEDUP_REMOVED lines=12> */
.L_x_1510:
[----:B------:R-:W-:-:S04]  /*40f0*/  FFMA.FTZ R73, R135, R79, R76 ;  /* 0x0000004f87497223 */ /* 0x000fc8000001004c */
[----:B------:R-:W-:Y:S01]  /*4100*/  FADD.FTZ R72, R138, -R73 ;  /* 0x800000498a487221 */ /* 0x000fe20000010000 */
[----:B------:R-:W-:-:S03]  /*4110*/  @P4 HADD2.F32 R73, -RZ, R105.H0_H0 ;  /* 0x20000069ff494230 */ /* 0x000fc60000004100 */
[----:B------:R-:W-:-:S04]  /*4120*/  FMUL.FTZ R72, R7, R72 ;  /* 0x0000004807487220 */ /* 0x000fc80000410000 */
[----:B------:R-:W-:-:S07]  /*4130*/  @P4 FADD.FTZ R72, R72, R73 ;  /* 0x0000004948484221 */ /* 0x000fce0000010000 */
.L_x_1511:
[----:B------:R-:W-:Y:S05]  /*4140*/  BSYNC B1 ;  /* 0x0000000000017941 */ /* 0x000fea0003800000 */
.L_x_1509:
        /* <DEDUP_REMOVED lines=13> */
.L_x_1513:
[----:B------:R-:W-:Y:S01]  /*4220*/  FFMA.FTZ R76, R140, R79, R76 ;  /* 0x0000004f8c4c7223 */ /* 0x000fe2000001004c */
[----:B------:R-:W-:-:S03]  /*4230*/  @P4 SHF.R.U32.HI R72, RZ, 0x10, R105 ;  /* 0x00000010ff484819 */ /* 0x000fc60000011669 */
[----:B------:R-:W-:Y:S02]  /*4240*/  FADD.FTZ R76, R137, -R76 ;  /* 0x8000004c894c7221 */ /* 0x000fe40000010000 */
[----:B------:R-:W-:Y:S02]  /*4250*/  @P4 HADD2.F32 R72, -RZ, R72.H0_H0 ;  /* 0x20000048ff484230 */ /* 0x000fe40000004100 */
[----:B------:R-:W-:-:S04]  /*4260*/  FMUL.FTZ R7, R7, R76 ;  /* 0x0000004c07077220 */ /* 0x000fc80000410000 */
[----:B------:R-:W-:-:S07]  /*4270*/  @P4 FADD.FTZ R7, R7, R72 ;  /* 0x0000004807074221 */ /* 0x000fce0000010000 */
.L_x_1514:
[----:B------:R-:W-:Y:S05]  /*4280*/  BSYNC B1 ;  /* 0x0000000000017941 */ /* 0x000fea0003800000 */
.L_x_1512:
        /* <DEDUP_REMOVED lines=14> */
.L_x_1515:
        /* <DEDUP_REMOVED lines=10> */
.L_x_1502:
[----:B------:R-:W-:Y:S05]  /*4410*/  BSYNC B0 ;  /* 0x0000000000007941 */ /* 0x000fea0003800000 */
.L_x_1501:
[----:B------:R-:W-:Y:S02]  /*4420*/  ISETP.NE.AND P2, PT, R139, RZ, PT ;  /* 0x000000ff8b00720c */ /* 0x000fe40003f45270 */
[----:B------:R-:W-:Y:S02]  /*4430*/  IADD3 R29, R29, UR12, RZ ;  /* 0x0000000c1d1d7c10 */ /* 0x000fe4000fffe0ff */
[----:B------:R-:W-:Y:S02]  /*4440*/  SEL R78, RZ, 0x1, P2 ;  /* 0x00000001ff4e7807 */ /* 0x000fe40001000000 */
[----:B------:R-:W-:-:S13]  /*4450*/  ISETP.GE.AND P2, PT, R29, UR13, PT ;  /* 0x0000000d1d007c0c */ /* 0x000fda000bf46270 */
[----:B------:R-:W-:Y:S05]  /*4460*/  @!P2 BRA `(.L_x_1516) ;  /* 0xffffffc000b4a947 */ /* 0x000fea000383ffff */
.L_x_1408:
        /* <DEDUP_REMOVED lines=24> */
[----:B------:R-:W-:Y:S01]  /*45f0*/  @P3 IADD3 R19, R19, 0x80, RZ ;  /* 0x0000008013133810 */ /* 0x000fe20007ffe0ff */
[----:B------:R0:W-:Y:S04]  /*4600*/  @P3 STG.E.128 desc[UR4][R6.64], R44 ;  /* 0x0000002c06003986 */ /* 0x0001e8000c101d04 */
[C---:B----4-:R-:W-:Y:S01]  /*4610*/  @P0 IMAD.WIDE.U32 R12, R19.reuse, 0x10, R12 ;  /* 0x00000010130c0825 */ /* 0x050fe200078e000c */
[----:B------:R0:W-:Y:S03]  /*4620*/  @P3 STG.E.128 desc[UR4][R8.64], R64 ;  /* 0x0000004008003986 */ /* 0x0001e6000c101d04 */
[C---:B------:R-:W-:Y:S01]  /*4630*/  @P0 IMAD.WIDE.U32 R10, R19.reuse, 0x10, R10 ;  /* 0x00000010130a0825 */ /* 0x040fe200078e000a */
[----:B------:R-:W-:-:S04]  /*4640*/  @P0 IADD3 R19, R19, 0x80, RZ ;  /* 0x0000008013130810 */ /* 0x000fc80007ffe0ff */
[----:B------:R0:W-:Y:S01]  /*4650*/  @P0 STG.E.128 desc[UR4][R10.64], R40 ;  /* 0x000000280a000986 */ /* 0x0001e2000c101d04 */
[----:B-1----:R-:W-:-:S03]  /*4660*/  @P1 IMAD.WIDE.U32 R14, R19, 0x10, R14 ;  /* 0x00000010130e1825 */ /* 0x002fc600078e000e */
[----:B------:R0:W-:Y:S01]  /*4670*/  @P0 STG.E.128 desc[UR4][R12.64], R60 ;  /* 0x0000003c0c000986 */ /* 0x0001e2000c101d04 */
[----:B--2---:R-:W-:-:S03]  /*4680*/  @P1 IMAD.WIDE.U32 R16, R19, 0x10, R16 ;  /* 0x0000001013101825 */ /* 0x004fc600078e0010 */
        /* <DEDUP_REMOVED lines=11> */
.L_x_1432:
[----:B------:R-:W-:Y:S01]  /*4740*/  HFMA2.MMA R144, -RZ, RZ, 0, 9.5367431640625e-07 ;  /* 0x00000010ff907435 */ /* 0x000fe200000001ff */
[----:B------:R-:W-:Y:S02]  /*4750*/  MOV R145, R79 ;  /* 0x0000004f00917202 */ /* 0x000fe40000000f00 */
[----:B------:R-:W-:Y:S02]  /*4760*/  MOV R147, 0x1f ;  /* 0x0000001f00937802 */ /* 0x000fe40000000f00 */
[----:B------:R-:W-:-:S07]  /*4770*/  MOV R142, 0xffffffff ;  /* 0xffffffff008e7802 */ /* 0x000fce0000000f00 */
[----:B01---5:R-:W-:Y:S05]  /*4780*/  WARPSYNC.COLLECTIVE R142, `(.L_x_1517) ;  /* 0x000000008e087348 */ /* 0x023fea0003c00000 */
[----:B------:R2:W3:Y:S02]  /*4790*/  SHFL.DOWN P4, R143, R145, R144, R147 ;  /* 0x08000090918f7389 */ /* 0x0004e40000080093 */
[----:B0123-5:R-:W-:Y:S01]  /*47a0*/  ENDCOLLECTIVE ;  /* 0x000000000000791b */ /* 0x02ffe20003800000 */
.L_x_1517:
[----:B------:R-:W-:Y:S02]  /*47b0*/  MOV R145, R116 ;  /* 0x0000007400917202 */ /* 0x000fe40000000f00 */
[----:B------:R-:W-:-:S07]  /*47c0*/  MOV R74, R143 ;  /* 0x0000008f004a7202 */ /* 0x000fce0000000f00 */
[----:B------:R-:W-:Y:S05]  /*47d0*/  WARPSYNC.COLLECTIVE R142, `(.L_x_1518) ;  /* 0x000000008e087348 */ /* 0x000fea0003c00000 */
[----:B------:R0:W1:Y:S02]  /*47e0*/  SHFL.DOWN P4, R143, R145, R144, R147 ;  /* 0x08000090918f7389 */ /* 0x0000640000080093 */
[----:B01----:R-:W-:Y:S01]  /*47f0*/  ENDCOLLECTIVE ;  /* 0x000000000000791b */ /* 0x003fe20003800000 */
.L_x_1518:
[----:B------:R-:W-:Y:S01]  /*4800*/  FADD.FTZ R74, R74, R79 ;  /* 0x0000004f4a4a7221 */ /* 0x000fe20000010000 */
[----:B------:R-:W-:-:S04]  /*4810*/  HFMA2.MMA R144, -RZ, RZ, 0, 4.76837158203125e-07 ;  /* 0x00000008ff907435 */ /* 0x000fc800000001ff */
[----:B------:R-:W-:Y:S02]  /*4820*/  MOV R145, R74 ;  /* 0x0000004a00917202 */ /* 0x000fe40000000f00 */
[----:B------:R-:W-:-:S07]  /*4830*/  MOV R75, R143 ;  /* 0x0000008f004b7202 */ /* 0x000fce0000000f00 */
[----:B------:R-:W-:Y:S05]  /*4840*/  WARPSYNC.COLLECTIVE R142, `(.L_x_1519) ;  /* 0x000000008e087348 */ /* 0x000fea0003c00000 */
[----:B------:R0:W1:Y:S02]  /*4850*/  SHFL.DOWN P4, R143, R145, R144, R147 ;  /* 0x08000090918f7389 */ /* 0x0000640000080093 */
[----:B01----:R-:W-:Y:S01]  /*4860*/  ENDCOLLECTIVE ;  /* 0x000000000000791b */ /* 0x003fe20003800000 */
.L_x_1519:
[----:B------:R-:W-:-:S05]  /*4870*/  FADD.FTZ R75, R75, R116 ;  /* 0x000000744b4b7221 */ /* 0x000fca0000010000 */
[----:B------:R-:W-:Y:S02]  /*4880*/  MOV R145, R75 ;  /* 0x0000004b00917202 */ /* 0x000fe40000000f00 */
[----:B------:R-:W-:-:S07]  /*4890*/  MOV R77, R143 ;  /* 0x0000008f004d7202 */ /* 0x000fce0000000f00 */
[----:B------:R-:W-:Y:S05]  /*48a0*/  WARPSYNC.COLLECTIVE R142, `(.L_x_1520) ;  /* 0x000000008e087348 */ /* 0x000fea0003c00000 */
[----:B------:R0:W1:Y:S02]  /*48b0*/  SHFL.DOWN P4, R143, R145, R144, R147 ;  /* 0x08000090918f7389 */ /* 0x0000640000080093 */
[----:B01----:R-:W-:Y:S01]  /*48c0*/  ENDCOLLECTIVE ;  /* 0x000000000000791b */ /* 0x003fe20003800000 */
.L_x_1520:
[----:B------:R-:W-:Y:S01]  /*48d0*/  FADD.FTZ R77, R74, R77 ;  /* 0x0000004d4a4d7221 */ /* 0x000fe20000010000 */
[----:B------:R-:W-:-:S04]  /*48e0*/  HFMA2.MMA R144, -RZ, RZ, 0, 2.384185791015625e-07 ;  /* 0x00000004ff907435 */ /* 0x000fc800000001ff */
[----:B------:R-:W-:Y:S02]  /*48f0*/  MOV R145, R77 ;  /* 0x0000004d00917202 */ /* 0x000fe40000000f00 */
[----:B------:R-:W-:-:S07]  /*4900*/  MOV R76, R143 ;  /* 0x0000008f004c7202 */ /* 0x000fce0000000f00 */
[----:B------:R-:W-:Y:S05]  /*4910*/  WARPSYNC.COLLECTIVE R142, `(.L_x_1521) ;  /* 0x000000008e087348 */ /* 0x000fea0003c00000 */
[----:B------:R0:W1:Y:S02]  /*4920*/  SHFL.DOWN P4, R143, R145, R144, R147 ;  /* 0x08000090918f7389 */ /* 0x0000640000080093 */
[----:B01----:R-:W-:Y:S01]  /*4930*/  ENDCOLLECTIVE ;  /* 0x000000000000791b */ /* 0x003fe20003800000 */
.L_x_1521:
[----:B------:R-:W-:-:S05]  /*4940*/  FADD.FTZ R76, R75, R76 ;  /* 0x0000004c4b4c7221 */ /* 0x000fca0000010000 */
[----:B------:R-:W-:Y:S02]  /*4950*/  MOV R145, R76 ;  /* 0x0000004c00917202 */ /* 0x000fe40000000f00 */
[----:B------:R-:W-:-:S07]  /*4960*/  MOV R78, R143 ;  /* 0x0000008f004e7202 */ /* 0x000fce0000000f00 */
[----:B------:R-:W-:Y:S05]  /*4970*/  WARPSYNC.COLLECTIVE R142, `(.L_x_1522) ;  /* 0x000000008e087348 */ /* 0x000fea0003c00000 */
[----:B------:R0:W1:Y:S02]  /*4980*/  SHFL.DOWN P4, R143, R145, R144, R147 ;  /* 0x08000090918f7389 */ /* 0x0000640000080093 */
[----:B01----:R-:W-:Y:S01]  /*4990*/  ENDCOLLECTIVE ;  /* 0x000000000000791b */ /* 0x003fe20003800000 */
.L_x_1522:
[----:B------:R-:W-:Y:S01]  /*49a0*/  FADD.FTZ R78, R77, R78 ;  /* 0x0000004e4d4e7221 */ /* 0x000fe20000010000 */
[----:B------:R-:W-:-:S04]  /*49b0*/  HFMA2.MMA R144, -RZ, RZ, 0, 1.1920928955078125e-07 ;  /* 0x00000002ff907435 */ /* 0x000fc800000001ff */
[----:B------:R-:W-:Y:S02]  /*49c0*/  MOV R145, R78 ;  /* 0x0000004e00917202 */ /* 0x000fe40000000f00 */
[----:B------:R-:W-:-:S07]  /*49d0*/  MOV R117, R143 ;  /* 0x0000008f00757202 */ /* 0x000fce0000000f00 */
[----:B------:R-:W-:Y:S05]  /*49e0*/  WARPSYNC.COLLECTIVE R142, `(.L_x_1523) ;  /* 0x000000008e087348 */ /* 0x000fea0003c00000 */
[----:B------:R0:W1:Y:S02]  /*49f0*/  SHFL.DOWN P4, R143, R145, R144, R147 ;  /* 0x08000090918f7389 */ /* 0x0000640000080093 */
[----:B01----:R-:W-:Y:S01]  /*4a00*/  ENDCOLLECTIVE ;  /* 0x000000000000791b */ /* 0x003fe20003800000 */
.L_x_1523:
[----:B------:R-:W-:-:S05]  /*4a10*/  FADD.FTZ R117, R76, R117 ;  /* 0x000000754c757221 */ /* 0x000fca0000010000 */
[----:B------:R-:W-:Y:S02]  /*4a20*/  MOV R145, R117 ;  /* 0x0000007500917202 */ /* 0x000fe40000000f00 */
[----:B------:R-:W-:-:S07]  /*4a30*/  MOV R79, R143 ;  /* 0x0000008f004f7202 */ /* 0x000fce0000000f00 */
[----:B------:R-:W-:Y:S05]  /*4a40*/  WARPSYNC.COLLECTIVE R142, `(.L_x_1524) ;  /* 0x000000008e087348 */ /* 0x000fea0003c00000 */
[----:B------:R0:W1:Y:S02]  /*4a50*/  SHFL.DOWN P4, R143, R145, R144, R147 ;  /* 0x08000090918f7389 */ /* 0x0000640000080093 */
[----:B01----:R-:W-:Y:S01]  /*4a60*/  ENDCOLLECTIVE ;  /* 0x000000000000791b */ /* 0x003fe20003800000 */
.L_x_1524:
[----:B------:R-:W-:Y:S01]  /*4a70*/  FADD.FTZ R79, R78, R79 ;  /* 0x0000004f4e4f7221 */ /* 0x000fe20000010000 */
[----:B------:R-:W-:-:S04]  /*4a80*/  HFMA2.MMA R144, -RZ, RZ, 0, 5.9604644775390625e-08 ;  /* 0x00000001ff907435 */ /* 0x000fc800000001ff */
[----:B------:R-:W-:Y:S02]  /*4a90*/  MOV R145, R79 ;  /* 0x0000004f00917202 */ /* 0x000fe40000000f00 */
[----:B------:R-:W-:-:S07]  /*4aa0*/  MOV R116, R143 ;  /* 0x0000008f00747202 */ /* 0x000fce0000000f00 */
[----:B------:R-:W-:Y:S05]  /*4ab0*/  WARPSYNC.COLLECTIVE R142, `(.L_x_1525) ;  /* 0x000000008e087348 */ /* 0x000fea0003c00000 */
[----:B------:R0:W1:Y:S02]  /*4ac0*/  SHFL.DOWN P4, R143, R145, R144, R147 ;  /* 0x08000090918f7389 */ /* 0x0000640000080093 */
[----:B01----:R-:W-:Y:S01]  /*4ad0*/  ENDCOLLECTIVE ;  /* 0x000000000000791b */ /* 0x003fe20003800000 */
.L_x_1525:
[----:B------:R-:W-:-:S05]  /*4ae0*/  FADD.FTZ R74, R117, R116 ;  /* 0x00000074754a7221 */ /* 0x000fca0000010000 */
[----:B------:R-:W-:Y:S02]  /*4af0*/  MOV R145, R74 ;  /* 0x0000004a00917202 */ /* 0x000fe40000000f00 */
[----:B------:R-:W-:-:S07]  /*4b00*/  MOV R116, R143 ;  /* 0x0000008f00747202 */ /* 0x000fce0000000f00 */
[----:B------:R-:W-:Y:S05]  /*4b10*/  WARPSYNC.COLLECTIVE R142, `(.L_x_1526) ;  /* 0x000000008e087348 */ /* 0x000fea0003c00000 */
[----:B------:R0:W1:Y:S02]  /*4b20*/  SHFL.DOWN P4, R143, R145, R144, R147 ;  /* 0x08000090918f7389 */ /* 0x0000640000080093 */
[----:B01----:R-:W-:Y:S01]  /*4b30*/  ENDCOLLECTIVE ;  /* 0x000000000000791b */ /* 0x003fe20003800000 */
.L_x_1526:
[----:B------:R-:W-:Y:S01]  /*4b40*/  MOV R75, R143 ;  /* 0x0000008f004b7202 */ /* 0x000fe20000000f00 */
[----:B------:R-:W-:Y:S06]  /*4b50*/  BRA `(.L_x_1527) ;  /* 0xffffffd400287947 */ /* 0x000fec000383ffff */
.L_x_1528:
        /* <DEDUP_REMOVED lines=10> */
.L_x_11840:


//--------------------- .text._ZN10layer_norm13ln_bwd_kernelINS_13Kernel_traitsI6__halfS2_S2_S2_fjLj2560ELj1ELj1ELj4ELj8ENS_18Kernel_traits_baseILj2560ES2_S2_S2_S2_fjLj128EEEEELb0ELb0ELb1ELb1EEEvNS_9BwdParamsE --------------------------
	.section	.text._ZN10layer_norm13ln_bwd_kernelINS_13Kernel_traitsI6__halfS2_S2_S2_fjLj2560ELj1ELj1ELj4ELj8ENS_18Kernel_traits_baseILj2560ES2_S2_S2_S2_fjLj128EEEEELb0ELb0ELb1ELb1EEEvNS_9BwdParamsE,"ax",@progbits
	.align	128
        .global         _ZN10layer_norm13ln_bwd_kernelINS_13Kernel_traitsI6__halfS2_S2_S2_fjLj2560ELj1ELj1ELj4ELj8ENS_18Kernel_traits_baseILj2560ES2_S2_S2_S2_fjLj128EEEEELb0ELb0ELb1ELb1EEEvNS_9BwdParamsE
        .type           _ZN10layer_norm13ln_bwd_kernelINS_13Kernel_traitsI6__halfS2_S2_S2_fjLj2560ELj1ELj1ELj4ELj8ENS_18Kernel_traits_baseILj2560ES2_S2_S2_S2_fjLj128EEEEELb0ELb0ELb1ELb1EEEvNS_9BwdParamsE,@function
        .size           _ZN10layer_norm13ln_bwd_kernelINS_13Kernel_traitsI6__halfS2_S2_S2_fjLj2560ELj1ELj1ELj4ELj8ENS_18Kernel_traits_baseILj2560ES2_S2_S2_S2_fjLj128EEEEELb0ELb0ELb1ELb1EEEvNS_9BwdParamsE,(.L_x_11841 - _ZN10layer_norm13ln_bwd_kernelINS_13Kernel_traitsI6__halfS2_S2_S2_fjLj2560ELj1ELj1ELj4ELj8ENS_18Kernel_traits_baseILj2560ES2_S2_S2_S2_fjLj128EEEEELb0ELb0ELb1ELb1EEEvNS_9BwdParamsE)
        .other          _ZN10layer_norm13ln_bwd_kernelINS_13Kernel_traitsI6__halfS2_S2_S2_fjLj2560ELj1ELj1ELj4ELj8ENS_18Kernel_traits_baseILj2560ES2_S2_S2_S2_fjLj128EEEEELb0ELb0ELb1ELb1EEEvNS_9BwdParamsE,@"STO_CUDA_ENTRY STV_DEFAULT"
_ZN10layer_norm13ln_bwd_kernelINS_13Kernel_traitsI6__halfS2_S2_S2_fjLj2560ELj1ELj1ELj4ELj8ENS_18Kernel_traits_baseILj2560ES2_S2_S2_S2_fjLj128EEEEELb0ELb0ELb1ELb1EEEvNS_9BwdParamsE:
.text._ZN10layer_norm13ln_bwd_kernelINS_13Kernel_traitsI6__halfS2_S2_S2_fjLj2560ELj1ELj1ELj4ELj8ENS_18Kernel_traits_baseILj2560ES2_S2_S2_S2_fjLj128EEEEELb0ELb0ELb1ELb1EEEvNS_9BwdParamsE:
        /* <DEDUP_REMOVED lines=33> */
.L_x_1529:
[----:B------:R-:W-:Y:S01]  /*0210*/  SHF.L.U32 R3, R0, 0x3, RZ ;  /* 0x0000000300037819 */ /* 0x000fe200000006ff */
[----:B------:R-:W-:-:S03]  /*0220*/  ULDC.64 UR6, c[0x0][0x260] ;  /* 0x0000980000067ab9 */ /* 0x000fc60000000a00 */
[----:B------:R-:W-:-:S04]  /*0230*/  LOP3.LUT R3, R3, 0x3f8, RZ, 0xc0, !PT ;  /* 0x000003f803037812 */ /* 0x000fc800078ec0ff */
[----:B------:R-:W-:-:S04]  /*0240*/  IADD3 R10, P0, R3, UR6, RZ ;  /* 0x00000006030a7c10 */ /* 0x000fc8000ff1e0ff */
[----:B------:R-:W-:-:S05]  /*0250*/  IADD3.X R11, RZ, UR7, RZ, P0, !PT ;  /* 0x00000007ff0b7c10 */ /* 0x000fca00087fe4ff */
        /* <DEDUP_REMOVED lines=26> */
[----:B--2---:R-:W-:Y:S01]  /*0400*/  SHF.R.U64 R22, R12, 0x10, R13 ;  /* 0x000000100c167819 */ /* 0x004fe2000000120d */
[----:B0-----:R-:W-:Y:S01]  /*0410*/  HADD2.F32 R10, -RZ, R12.H0_H0 ;  /* 0x2000000cff0a7230 */ /* 0x001fe20000004100 */
[----:B---3--:R-:W-:Y:S01]  /*0420*/  SHF.R.U64 R24, R14, 0x10, R15 ;  /* 0x000000100e187819 */ /* 0x008fe2000000120f */
[----:B------:R-:W-:Y:S02]  /*0430*/  HADD2.F32 R12, -RZ, R14.H0_H0 ;  /* 0x2000000eff0c7230 */ /* 0x000fe40000004100 */
[----:B------:R-:W0:Y:S01]  /*0440*/  LDC.U8 R14, c[0x0][0x2a0] ;  /* 0x0000a800ff0e7b82 */ /* 0x000e220000000000 */
[--C-:B----4-:R-:W-:Y:S02]  /*0450*/  SHF.R.U64 R16, R4, 0x10, R5.reuse ;  /* 0x0000001004107819 */ /* 0x110fe40000001205 */
[----:B------:R-:W-:-:S02]  /*0460*/  SHF.R.U32.HI R17, RZ, 0x10, R5 ;  /* 0x00000010ff117819 */ /* 0x000fc40000011605 */
[--C-:B-----5:R-:W-:Y:S02]  /*0470*/  SHF.R.U64 R18, R6, 0x10, R7.reuse ;  /* 0x0000001006127819 */ /* 0x120fe40000001207 */
[----:B------:R-:W-:Y:S02]  /*0480*/  SHF.R.U32.HI R19, RZ, 0x10, R7 ;  /* 0x00000010ff137819 */ /* 0x000fe40000011607 */
[--C-:B------:R-:W-:Y:S02]  /*0490*/  SHF.R.U64 R20, R8, 0x10, R9.reuse ;  /* 0x0000001008147819 */ /* 0x100fe40000001209 */
[----:B------:R-:W-:Y:S02]  /*04a0*/  SHF.R.U32.HI R21, RZ, 0x10, R9 ;  /* 0x00000010ff157819 */ /* 0x000fe40000011609 */
[----:B------:R-:W-:Y:S02]  /*04b0*/  SHF.R.U32.HI R23, RZ, 0x10, R13 ;  /* 0x00000010ff177819 */ /* 0x000fe4000001160d */
[----:B------:R-:W-:Y:S01]  /*04c0*/  SHF.R.U32.HI R25, RZ, 0x10, R15 ;  /* 0x00000010ff197819 */ /* 0x000fe2000001160f */
[----:B------:R-:W-:-:S02]  /*04d0*/  HADD2.F32 R11, -RZ, R13.H0_H0 ;  /* 0x2000000dff0b7230 */ /* 0x000fc40000004100 */
[----:B------:R-:W-:Y:S01]  /*04e0*/  HADD2.F32 R13, -RZ, R15.H0_H0 ;  /* 0x2000000fff0d7230 */ /* 0x000fe20000004100 */
[----:B------:R-:W-:Y:S01]  /*04f0*/  LOP3.LUT R15, R0, 0x7f, RZ, 0xc0, !PT ;  /* 0x0000007f000f7812 */ /* 0x000fe200078ec0ff */
        /* <DEDUP_REMOVED lines=15> */
[----:B0-----:R-:W-:-:S07]  /*05f0*/  HADD2.F32 R25, -RZ, R25.H0_H0 ;  /* 0x20000019ff197230 */ /* 0x001fce0000004100 */
.L_x_1610:
[----:B01----:R-:W0:Y:S08]  /*0600*/  LDC.64 R28, c[0x0][0x288] ;  /* 0x0000a200ff1c7b82 */ /* 0x003e300000000a00 */
[----:B------:R-:W1:Y:S08]  /*0610*/  LDC.64 R72, c[0x0][0x258] ;  /* 0x00009600ff487b82 */ /* 0x000e700000000a00 */
[----:B------:R-:W2:Y:S01]  /*0620*/  LDC.64 R26, c[0x0][0x280] ;  /* 0x0000a000ff1a7b82 */ /* 0x000ea20000000a00 */
[----:B0-----:R-:W-:-:S07]  /*0630*/  IMAD.WIDE R28, R2, 0x4, R28 ;  /* 0x00000004021c7825 */ /* 0x001fce00078e021c */
[----:B------:R-:W0:Y:S01]  /*0640*/  LDC R141, c[0x0][0x218] ;  /* 0x00008600ff8d7b82 */ /* 0x000e220000000800 */
[----:B------:R3:W4:Y:S01]  /*0650*/  LDG.E R117, desc[UR4][R28.64] ;  /* 0x000000041c757981 */ /* 0x000722000c1e1900 */
        /* <DEDUP_REMOVED lines=10> */
[C---:B---3--:R-:W-:Y:S01]  /*0700*/  IADD3 R28, R27.reuse, 0x80, RZ ;  /* 0x000000801b1c7810 */ /* 0x048fe20007ffe0ff */
[C---:B-1----:R-:W-:Y:S01]  /*0710*/  IMAD.WIDE.U32 R76, R27.reuse, 0x8, R78 ;  /* 0x000000081b4c7825 */ /* 0x042fe200078e004e */
[----:B------:R-:W-:-:S03]  /*0720*/  IADD3 R29, R27, 0x100, RZ ;  /* 0x000001001b1d7810 */ /* 0x000fc60007ffe0ff */
[----:B--2---:R-:W-:-:S04]  /*0730*/  IMAD.WIDE.U32 R74, R28, 0x8, R78 ;  /* 0x000000081c4a7825 */ /* 0x004fc800078e004e */
[----:B------:R-:W-:Y:S01]  /*0740*/  IMAD.WIDE.U32 R72, R29, 0x8, R78 ;  /* 0x000000081d487825 */ /* 0x000fe200078e004e */
[----:B----4-:R-:W-:-:S13]  /*0750*/  ISETP.GT.AND P2, PT, R117, RZ, PT ;  /* 0x000000ff7500720c */ /* 0x010fda0003f44270 */
[----:B------:R-:W-:Y:S05]  /*0760*/  @P2 BRA `(.L_x_1532) ;  /* 0x00000000004c2947 */ /* 0x000fea0003800000 */
[----:B------:R-:W-:Y:S01]  /*0770*/  MOV R138, UR14 ;  /* 0x0000000e008a7c02 */ /* 0x000fe20008000f00 */
[----:B------:R-:W-:Y:S01]  /*0780*/  HFMA2.MMA R117, -RZ, RZ, 0, 0 ;  /* 0x00000000ff757435 */ /* 0x000fe200000001ff */
[----:B------:R-:W-:Y:S02]  /*0790*/  MOV R137, UR15 ;  /* 0x0000000f00897c02 */ /* 0x000fe40008000f00 */
[----:B------:R-:W-:Y:S02]  /*07a0*/  ISETP.NE.U32.AND P0, PT, R138, RZ, PT ;  /* 0x000000ff8a00720c */ /* 0x000fe40003f05070 */
[----:B------:R-:W-:Y:S02]  /*07b0*/  MOV R140, RZ ;  /* 0x000000ff008c7202 */ /* 0x000fe40000000f00 */
[----:B------:R-:W-:-:S13]  /*07c0*/  ISETP.NE.AND.EX P0, PT, R137, RZ, PT, P0 ;  /* 0x000000ff8900720c */ /* 0x000fda0003f05300 */
[----:B------:R-:W-:Y:S05]  /*07d0*/  @!P0 BRA `(.L_x_1533) ;  /* 0x0000001000408947 */ /* 0x000fea0003800000 */
[C---:B------:R-:W-:Y:S01]  /*07e0*/  IADD3 R109, R27.reuse, 0x180, RZ ;  /* 0x000001801b6d7810 */ /* 0x040fe20007ffe0ff */
[----:B------:R0:W5:Y:S01]  /*07f0*/  LDG.E.64 R104, desc[UR4][R74.64] ;  /* 0x000000044a687981 */ /* 0x000162000c1e1b00 */
[----:B------:R-:W-:-:S03]  /*0800*/  IADD3 R103, R27, 0x200, RZ ;  /* 0x000002001b677810 */ /* 0x000fc60007ffe0ff */
        /* <DEDUP_REMOVED lines=9> */
.L_x_1532:
        /* <DEDUP_REMOVED lines=10> */
[C-C-:B0-----:R-:W-:Y:S01]  /*0940*/  IMAD.WIDE.U32 R84, R93.reuse, 0x8, R80.reuse ;  /* 0x000000085d547825 */ /* 0x141fe200078e0050 */
[C---:B------:R-:W-:Y:S02]  /*0950*/  IADD3 R83, R93.reuse, 0x80, RZ ;  /* 0x000000805d537810 */ /* 0x040fe40007ffe0ff */
[C---:B------:R-:W-:Y:S02]  /*0960*/  IADD3 R99, R93.reuse, 0x180, RZ ;  /* 0x000001805d637810 */ /* 0x040fe40007ffe0ff */
[----:B------:R-:W-:Y:S01]  /*0970*/  IADD3 R93, R93, 0x200, RZ ;  /* 0x000002005d5d7810 */ /* 0x000fe20007ffe0ff */
[----:B------:R-:W-:Y:S01]  /*0980*/  IMAD.WIDE.U32 R30, R31, 0x8, R80 ;  /* 0x000000081f1e7825 */ /* 0x000fe200078e0050 */
[C---:B------:R-:W-:Y:S01]  /*0990*/  IADD3 R115, R27.reuse, 0x180, RZ ;  /* 0x000001801b737810 */ /* 0x040fe20007ffe0ff */
[----:B------:R-:W3:Y:S01]  /*09a0*/  LDG.E.64 R84, desc[UR4][R84.64] ;  /* 0x0000000454547981 */ /* 0x000ee2000c1e1b00 */
[C---:B------:R-:W-:Y:S01]  /*09b0*/  IADD3 R117, R27.reuse, 0x200, RZ ;  /* 0x000002001b757810 */ /* 0x040fe20007ffe0ff */
[----:B-1----:R-:W-:-:S02]  /*09c0*/  IMAD.WIDE.U32 R86, R27, 0x8, R94 ;  /* 0x000000081b567825 */ /* 0x002fc400078e005e */
[----:B------:R-:W4:Y:S02]  /*09d0*/  LDG.E.64 R30, desc[UR4][R30.64] ;  /* 0x000000041e1e7981 */ /* 0x000f24000c1e1b00 */
[----:B------:R-:W-:Y:S02]  /*09e0*/  IMAD.WIDE.U32 R92, R93, 0x8, R80 ;  /* 0x000000085d5c7825 */ /* 0x000fe400078e0050 */
[----:B------:R-:W4:Y:S02]  /*09f0*/  LDG.E.64 R86, desc[UR4][R86.64] ;  /* 0x0000000456567981 */ /* 0x000f24000c1e1b00 */
[----:B------:R-:W-:Y:S02]  /*0a00*/  IMAD.WIDE.U32 R90, R29, 0x8, R94 ;  /* 0x000000081d5a7825 */ /* 0x000fe400078e005e */
[----:B------:R-:W4:Y:S02]  /*0a10*/  LDG.E.64 R92, desc[UR4][R92.64] ;  /* 0x000000045c5c7981 */ /* 0x000f24000c1e1b00 */
[----:B--2---:R-:W-:-:S02]  /*0a20*/  IMAD.WIDE R112, R2, 0x4, R96 ;  /* 0x0000000402707825 */ /* 0x004fc400078e0260 */
[----:B------:R-:W2:Y:S02]  /*0a30*/  LDG.E.64 R90, desc[UR4][R90.64] ;  /* 0x000000045a5a7981 */ /* 0x000ea4000c1e1b00 */
[----:B------:R-:W-:Y:S02]  /*0a40*/  IMAD.WIDE.U32 R98, R99, 0x8, R80 ;  /* 0x0000000863627825 */ /* 0x000fe400078e0050 */
[----:B------:R-:W2:Y:S02]  /*0a50*/  LDG.E R3, desc[UR4][R112.64] ;  /* 0x0000000470037981 */ /* 0x000ea4000c1e1900 */
[----:B------:R-:W-:-:S04]  /*0a60*/  IMAD.WIDE.U32 R88, R28, 0x8, R94 ;  /* 0x000000081c587825 */ /* 0x000fc800078e005e */
[----:B------:R-:W-:Y:S02]  /*0a70*/  IMAD.WIDE.U32 R82, R83, 0x8, R80 ;  /* 0x0000000853527825 */ /* 0x000fe400078e0050 */
[----:B------:R0:W2:Y:S02]  /*0a80*/  LDG.E.64 R80, desc[UR4][R98.64] ;  /* 0x0000000462507981 */ /* 0x0000a4000c1e1b00 */
[--C-:B------:R-:W-:Y:S02]  /*0a90*/  IMAD.WIDE.U32 R100, R115, 0x8, R94.reuse ;  /* 0x0000000873647825 */ /* 0x100fe400078e005e */
[----:B------:R-:W2:Y:S02]  /*0aa0*/  LDG.E.64 R88, desc[UR4][R88.64] ;  /* 0x0000000458587981 */ /* 0x000ea4000c1e1b00 */
[----:B------:R-:W-:Y:S02]  /*0ab0*/  IMAD.WIDE.U32 R96, R117, 0x8, R94 ;  /* 0x0000000875607825 */ /* 0x000fe400078e005e */
[----:B------:R-:W2:Y:S04]  /*0ac0*/  LDG.E.64 R94, desc[UR4][R100.64] ;  /* 0x00000004645e7981 */ /* 0x000ea8000c1e1b00 */
        /* <DEDUP_REMOVED lines=13> */
[----:B------:R-:W-:-:S02]  /*0ba0*/  ISETP.NE.AND P0, PT, R14, RZ, PT ;  /* 0x000000ff0e00720c */ /* 0x000fc40003f05270 */
[----:B---3--:R-:W-:Y:S02]  /*0bb0*/  MOV R123, R84 ;  /* 0x00000054007b7202 */ /* 0x008fe40000000f00 */
[----:B------:R-:W-:Y:S02]  /*0bc0*/  SHF.R.U64 R122, R84, 0x10, R85 ;  /* 0x00000010547a7819 */ /* 0x000fe40000001255 */
[----:B----4-:R-:W-:Y:S02]  /*0bd0*/  MOV R74, R30 ;  /* 0x0000001e004a7202 */ /* 0x010fe40000000f00 */
[----:B------:R-:W-:Y:S02]  /*0be0*/  SHF.R.U64 R77, R30, 0x10, R31 ;  /* 0x000000101e4d7819 */ /* 0x000fe4000000121f */
[--C-:B------:R-:W-:Y:S02]  /*0bf0*/  SHF.R.U64 R30, R86, 0x10, R87.reuse ;  /* 0x00000010561e7819 */ /* 0x100fe40000001257 */
[----:B0-----:R-:W-:Y:S01]  /*0c00*/  SHF.R.U32.HI R73, RZ, 0x10, R87 ;  /* 0x00000010ff497819 */ /* 0x001fe20000011657 */
[----:B------:R-:W-:Y:S01]  /*0c10*/  HADD2.F32 R87, -RZ, R87.H0_H0 ;  /* 0x20000057ff577230 */ /* 0x000fe20000004100 */
[----:B------:R-:W-:Y:S01]  /*0c20*/  SHF.R.U64 R100, R92, 0x10, R93 ;  /* 0x000000105c647819 */ /* 0x000fe2000000125d */
[----:B------:R-:W-:Y:S01]  /*0c30*/  HADD2.F32 R86, -RZ, R86.H0_H0 ;  /* 0x20000056ff567230 */ /* 0x000fe20000004100 */
[----:B------:R-:W-:-:S02]  /*0c40*/  MOV R72, R93 ;  /* 0x0000005d00487202 */ /* 0x000fc40000000f00 */
[----:B------:R-:W-:Y:S02]  /*0c50*/  SHF.R.U32.HI R101, RZ, 0x10, R93 ;  /* 0x00000010ff657819 */ /* 0x000fe4000001165d */
[--C-:B--2---:R-:W-:Y:S02]  /*0c60*/  SHF.R.U64 R84, R90, 0x10, R91.reuse ;  /* 0x000000105a547819 */ /* 0x104fe4000000125b */
[----:B------:R-:W-:Y:S02]  /*0c70*/  FSEL R153, R3, RZ, !P0 ;  /* 0x000000ff03997208 */ /* 0x000fe40004000000 */
[----:B------:R-:W-:Y:S01]  /*0c80*/  SHF.R.U32.HI R124, RZ, 0x10, R91 ;  /* 0x00000010ff7c7819 */ /* 0x000fe2000001165b */
[----:B------:R-:W-:Y:S01]  /*0c90*/  HADD2.F32 R91, -RZ, R91.H0_H0 ;  /* 0x2000005bff5b7230 */ /* 0x000fe20000004100 */
[----:B-1----:R-:W-:Y:S01]  /*0ca0*/  MOV R114, R92 ;  /* 0x0000005c00727202 */ /* 0x002fe20000000f00 */
[----:B------:R-:W-:Y:S01]  /*0cb0*/  HADD2.F32 R90, -RZ, R90.H0_H0 ;  /* 0x2000005aff5a7230 */ /* 0x000fe20000004100 */
[----:B------:R-:W-:-:S02]  /*0cc0*/  MOV R120, R85 ;  /* 0x0000005500787202 */ /* 0x000fc40000000f00 */
[----:B------:R-:W-:Y:S02]  /*0cd0*/  MOV R119, R80 ;  /* 0x0000005000777202 */ /* 0x000fe40000000f00 */
[----:B------:R-:W-:Y:S02]  /*0ce0*/  SHF.R.U64 R117, R80, 0x10, R81 ;  /* 0x0000001050757819 */ /* 0x000fe40000001251 */
[----:B------:R-:W-:Y:S01]  /*0cf0*/  SHF.R.U64 R80, R88, 0x10, R89 ;  /* 0x0000001058507819 */ /* 0x000fe20000001259 */
[----:B------:R-:W-:Y:S01]  /*0d00*/  HADD2.F32 R88, -RZ, R88.H0_H0 ;  /* 0x20000058ff587230 */ /* 0x000fe20000004100 */
[----:B------:R-:W-:Y:S02]  /*0d10*/  MOV R112, R31 ;  /* 0x0000001f00707202 */ /* 0x000fe40000000f00 */
[--C-:B------:R-:W-:Y:S02]  /*0d20*/  SHF.R.U64 R99, R94, 0x10, R95.reuse ;  /* 0x000000105e637819 */ /* 0x100fe4000000125f */
[----:B------:R-:W-:Y:S01]  /*0d30*/  SHF.R.U32.HI R93, RZ, 0x10, R95 ;  /* 0x00000010ff5d7819 */ /* 0x000fe2000001165f */
[----:B------:R-:W-:Y:S01]  /*0d40*/  HADD2.F32 R95, -RZ, R95.H0_H0 ;  /* 0x2000005fff5f7230 */ /* 0x000fe20000004100 */
[----:B------:R-:W-:-:S02]  /*0d50*/  MOV R79, R82 ;  /* 0x00000052004f7202 */ /* 0x000fc40000000f00 */
[----:B------:R-:W-:Y:S02]  /*0d60*/  SHF.R.U64 R78, R82, 0x10, R83 ;  /* 0x00000010524e7819 */ /* 0x000fe40000001253 */
[--C-:B------:R-:W-:Y:S02]  /*0d70*/  SHF.R.U64 R92, R96, 0x10, R97.reuse ;  /* 0x00000010605c7819 */ /* 0x100fe40000001261 */
[----:B------:R-:W-:Y:S01]  /*0d80*/  SHF.R.U32.HI R98, RZ, 0x10, R97 ;  /* 0x00000010ff627819 */ /* 0x000fe20000011661 */
[----:B------:R-:W-:Y:S01]  /*0d90*/  HADD2.F32 R97, -RZ, R97.H0_H0 ;  /* 0x20000061ff617230 */ /* 0x000fe20000004100 */
[----:B------:R-:W-:Y:S01]  /*0da0*/  SHF.R.U32.HI R115, RZ, 0x10, R31 ;  /* 0x00000010ff737819 */ /* 0x000fe2000001161f */
[----:B------:R-:W-:Y:S01]  /*0db0*/  HADD2.F32 R96, -RZ, R96.H0_H0 ;  /* 0x20000060ff607230 */ /* 0x000fe20000004100 */
[----:B------:R-:W-:Y:S01]  /*0dc0*/  SHF.R.U32.HI R82, RZ, 0x10, R89 ;  /* 0x00000010ff527819 */ /* 0x000fe20000011659 */
[----:B------:R-:W-:Y:S02]  /*0dd0*/  HADD2.F32 R89, -RZ, R89.H0_H0 ;  /* 0x20000059ff597230 */ /* 0x000fe40000004100 */
[----:B------:R-:W-:Y:S01]  /*0de0*/  FADD.FTZ R31, -R153, R87 ;  /* 0x00000057991f7221 */ /* 0x000fe20000010100 */
[----:B------:R-:W-:-:S02]  /*0df0*/  HADD2.F32 R30, -RZ, R30.H0_H0 ;  /* 0x2000001eff1e7230 */ /* 0x000fc40000004100 */
[C---:B------:R-:W-:Y:S01]  /*0e00*/  FADD.FTZ R3, -R153.reuse, R86 ;  /* 0x0000005699037221 */ /* 0x040fe20000010100 */
[----:B------:R-:W-:Y:S01]  /*0e10*/  HADD2.F32 R94, -RZ, R94.H0_H0 ;  /* 0x2000005eff5e7230 */ /* 0x000fe20000004100 */
[----:B------:R-:W-:Y:S01]  /*0e20*/  SHF.R.U32.HI R121, RZ, 0x10, R85 ;  /* 0x00000010ff797819 */ /* 0x000fe20000011655 */
[----:B------:R-:W-:Y:S02]  /*0e30*/  HADD2.F32 R123, -RZ, R123.H0_H0 ;  /* 0x2000007bff7b7230 */ /* 0x000fe40000004100 */
[C---:B------:R-:W-:Y:S01]  /*0e40*/  FADD.FTZ R87, -R153.reuse, R91 ;  /* 0x0000005b99577221 */ /* 0x040fe20000010100 */
[----:B------:R-:W-:Y:S02]  /*0e50*/  HADD2.F32 R80, -RZ, R80.H0_H0 ;  /* 0x20000050ff507230 */ /* 0x000fe40000004100 */
[C---:B------:R-:W-:Y:S01]  /*0e60*/  FADD.FTZ R85, -R153.reuse, R90 ;  /* 0x0000005a99557221 */ /* 0x040fe20000010100 */
[C---:B------:R-:W-:Y:S01]  /*0e70*/  FADD.FTZ R91, -R153.reuse, R95 ;  /* 0x0000005f995b7221 */ /* 0x040fe20000010100 */
[----:B------:R-:W-:Y:S01]  /*0e80*/  HADD2.F32 R120, -RZ, R120.H0_H0 ;  /* 0x20000078ff787230 */ /* 0x000fe20000004100 */
[----:B------:R-:W-:Y:S01]  /*0e90*/  MOV R76, R83 ;  /* 0x00000053004c7202 */ /* 0x000fe20000000f00 */
[----:B------:R-:W-:Y:S01]  /*0ea0*/  HADD2.F32 R90, -RZ, R93.H0_H0 ;  /* 0x2000005dff5a7230 */ /* 0x000fe20000004100 */
[----:B------:R-:W-:Y:S01]  /*0eb0*/  SHF.R.U32.HI R75, RZ, 0x10, R83 ;  /* 0x00000010ff4b7819 */ /* 0x000fe20000011653 */
[C---:B------:R-:W-:Y:S01]  /*0ec0*/  FADD.FTZ R95, -R153.reuse, R97 ;  /* 0x00000061995f7221 */ /* 0x040fe20000010100 */
[----:B------:R-:W-:Y:S01]  /*0ed0*/  MOV R113, R81 ;  /* 0x0000005100717202 */ /* 0x000fe20000000f00 */
[----:B-----5:R-:W-:Y:S01]  /*0ee0*/  FMUL.FTZ R31, R26, R31 ;  /* 0x0000001f1a1f7220 */ /* 0x020fe20000410000 */
[----:B------:R-:W-:Y:S01]  /*0ef0*/  SHF.R.U32.HI R118, RZ, 0x10, R81 ;  /* 0x00000010ff767819 */ /* 0x000fe20000011651 */
[C---:B------:R-:W-:Y:S01]  /*0f00*/  FADD.FTZ R81, -R153.reuse, R88 ;  /* 0x0000005899517221 */ /* 0x040fe20000010100 */
[----:B------:R-:W-:Y:S01]  /*0f10*/  FADD.FTZ R83, -R153, R89 ;  /* 0x0000005999537221 */ /* 0x000fe20000010100 */
[----:B------:R-:W-:-:S02]  /*0f20*/  HADD2.F32 R82, -RZ, R82.H0_H0 ;  /* 0x20000052ff527230 */ /* 0x000fc40000004100 */
[C---:B------:R-:W-:Y:S01]  /*0f30*/  FADD.FTZ R93, -R153.reuse, R96 ;  /* 0x00000060995d7221 */ /* 0x040fe20000010100 */
[C---:B------:R-:W-:Y:S01]  /*0f40*/  FADD.FTZ R97, -R153.reuse, R30 ;  /* 0x0000001e99617221 */ /* 0x040fe20000010100 */
[----:B------:R-:W-:Y:S01]  /*0f50*/  FMUL.FTZ R3, R26, R3 ;  /* 0x000000031a037220 */ /* 0x000fe20000410000 */
[----:B------:R-:W-:Y:S02]  /*0f60*/  HADD2.F32 R122, -RZ, R122.H0_H0 ;  /* 0x2000007aff7a7230 */ /* 0x000fe40000004100 */
[C---:B------:R-:W-:Y:S01]  /*0f70*/  FADD.FTZ R89, -R153.reuse, R94 ;  /* 0x0000005e99597221 */ /* 0x040fe20000010100 */
[----:B------:R-:W-:Y:S01]  /*0f80*/  FMUL.FTZ R96, R4, R123 ;  /* 0x0000007b04607220 */ /* 0x000fe20000410000 */
[----:B------:R-:W-:Y:S02]  /*0f90*/  HADD2.F32 R94, -RZ, R98.H0_H0 ;  /* 0x20000062ff5e7230 */ /* 0x000fe40000004100 */
[----:B------:R-:W-:Y:S01]  /*0fa0*/  FADD.FTZ R125, -R153, R80 ;  /* 0x00000050997d7221 */ /* 0x000fe20000010100 */
[----:B------:R-:W-:-:S02]  /*0fb0*/  HADD2.F32 R73, -RZ, R73.H0_H0 ;  /* 0x20000049ff497230 */ /* 0x000fc40000004100 */
[----:B------:R-:W-:Y:S01]  /*0fc0*/  FADD.FTZ R54, R54, R120 ;  /* 0x0000007836367221 */ /* 0x000fe20000010000 */
[-C--:B------:R-:W-:Y:S01]  /*0fd0*/  FFMA.FTZ R34, R31, R120.reuse, R34 ;  /* 0x000000781f227223 */ /* 0x080fe20000010022 */
[----:B------:R-:W-:Y:S01]  /*0fe0*/  FMUL.FTZ R98, R5, R120 ;  /* 0x0000007805627220 */ /* 0x000fe20000410000 */
[----:B------:R-:W-:Y:S02]  /*0ff0*/  HADD2.F32 R79, -RZ, R79.H0_H0 ;  /* 0x2000004fff4f7230 */ /* 0x000fe40000004100 */
[C---:B------:R-:W-:Y:S01]  /*1000*/  FMUL.FTZ R81, R26.reuse, R81 ;  /* 0x000000511a517220 */ /* 0x040fe20000410000 */
[----:B------:R-:W-:Y:S01]  /*1010*/  FMUL.FTZ R30, R26, R97 ;  /* 0x000000611a1e7220 */ /* 0x000fe20000410000 */
[----:B------:R-:W-:Y:S01]  /*1020*/  FADD.FTZ R52, R52, R123 ;  /* 0x0000007b34347221 */ /* 0x000fe20000010000 */
[----:B------:R-:W-:Y:S01]  /*1030*/  FFMA.FTZ R32, R3, R123, R32 ;  /* 0x0000007b03207223 */ /* 0x000fe20000010020 */
[----:B------:R-:W-:Y:S02]  /*1040*/  HADD2.F32 R120, -RZ, R76.H0_H0 ;  /* 0x2000004cff787230 */ /* 0x000fe40000004100 */
[----:B------:R-:W-:Y:S01]  /*1050*/  FADD.FTZ R127, -R153, R82 ;  /* 0x00000052997f7221 */ /* 0x000fe20000010100 */
[----:B------:R-:W-:Y:S01]  /*1060*/  FMUL.FTZ R97, R16, R122 ;  /* 0x0000007a10617220 */ /* 0x000fe20000410000 */
[----:B------:R-:W-:-:S02]  /*1070*/  HADD2.F32 R123, -RZ, R77.H0_H0 ;  /* 0x2000004dff7b7230 */ /* 0x000fc40000004100 */
[----:B------:R-:W-:Y:S01]  /*1080*/  FADD.FTZ R76, RZ, R96 ;  /* 0x00000060ff4c7221 */ /* 0x000fe20000010000 */
[----:B------:R-:W-:Y:S01]  /*1090*/  FMUL.FTZ R82, R26, R125 ;  /* 0x0000007d1a527220 */ /* 0x000fe20000410000 */
[----:B------:R-:W-:Y:S01]  /*10a0*/  FFMA.FTZ R77, R3, R96, RZ ;  /* 0x00000060034d7223 */ /* 0x000fe200000100ff */
[----:B------:R-:W-:Y:S02]  /*10b0*/  HADD2.F32 R86, -RZ, R124.H0_H0 ;  /* 0x2000007cff567230 */ /* 0x000fe40000004100 */
[----:B------:R-:W-:Y:S01]  /*10c0*/  FADD.FTZ R48, R48, R79 ;  /* 0x0000004f30307221 */ /* 0x000fe20000010000 */
[----:B------:R-:W-:Y:S02]  /*10d0*/  HADD2.F32 R88, -RZ, R99.H0_H0 ;  /* 0x20000063ff587230 */ /* 0x000fe40000004100 */
[----:B------:R-:W-:Y:S01]  /*10e0*/  FADD.FTZ R99, -R153, R73 ;  /* 0x0000004999637221 */ /* 0x000fe20000010100 */
[----:B------:R-:W-:Y:S02]  /*10f0*/  HADD2.F32 R78, -RZ, R78.H0_H0 ;  /* 0x2000004eff4e7230 */ /* 0x000fe40000004100 */
[----:B------:R-:W-:Y:S01]  /*1100*/  FFMA.FTZ R68, R81, R79, R68 ;  /* 0x0000004f51447223 */ /* 0x000fe20000010044 */
[----:B------:R-:W-:-:S02]  /*1110*/  HADD2.F32 R125, -RZ, R100.H0_H0 ;  /* 0x20000064ff7d7230 */ /* 0x000fc40000004100 */
[----:B------:R-:W-:Y:S01]  /*1120*/  FMUL.FTZ R100, R6, R79 ;  /* 0x0000004f06647220 */ /* 0x000fe20000410000 */
[----:B------:R-:W-:Y:S02]  /*1130*/  HADD2.F32 R124, -RZ, R121.H0_H0 ;  /* 0x20000079ff7c7230 */ /* 0x000fe40000004100 */
[----:B------:R-:W-:Y:S01]  /*1140*/  FADD.FTZ R79, R76, R97 ;  /* 0x000000614c4f7221 */ /* 0x000fe20000010000 */
[----:B------:R-:W-:Y:S02]  /*1150*/  HADD2.F32 R126, -RZ, R72.H0_H0 ;  /* 0x20000048ff7e7230 */ /* 0x000fe40000004100 */
[----:B------:R-:W-:Y:S01]  /*1160*/  FFMA.FTZ R76, R30, R97, R77 ;  /* 0x000000611e4c7223 */ /* 0x000fe2000001004d */
[----:B------:R-:W-:Y:S02]  /*1170*/  HADD2.F32 R72, -RZ, R101.H0_H0 ;  /* 0x20000065ff487230 */ /* 0x000fe40000004100 */
[----:B------:R-:W-:Y:S01]  /*1180*/  FMUL.FTZ R80, R26, R99 ;  /* 0x000000631a507220 */ /* 0x000fe20000410000 */
        /* <DEDUP_REMOVED lines=9> */
[----:B------:R-:W-:Y:S01]  /*1220*/  FADD.FTZ R55, R55, R124 ;  /* 0x0000007c37377221 */ /* 0x000fe20000010000 */
[----:B------:R-:W-:Y:S01]  /*1230*/  FADD.FTZ R143, -R153, R84 ;  /* 0x00000054998f7221 */ /* 0x000fe20000010100 */
[----:B------:R-:W-:Y:S01]  /*1240*/  FADD.FTZ R76, R79, R100 ;  /* 0x000000644f4c7221 */ /* 0x000fe20000010000 */
[----:B------:R-:W-:Y:S01]  /*1250*/  FFMA.FTZ R77, R81, R100, R78 ;  /* 0x00000064514d7223 */ /* 0x000fe2000001004e */
[----:B------:R-:W-:Y:S01]  /*1260*/  FMUL.FTZ R84, R26, R127 ;  /* 0x0000007f1a547220 */ /* 0x000fe20000410000 */
[----:B------:R-:W-:Y:S01]  /*1270*/  FFMA.FTZ R35, R80, R124, R35 ;  /* 0x0000007c50237223 */ /* 0x000fe20000010023 */
[----:B------:R-:W-:Y:S02]  /*1280*/  HADD2.F32 R124, -RZ, R75.H0_H0 ;  /* 0x2000004bff7c7230 */ /* 0x000fe40000004100 */
[----:B------:R-:W-:Y:S01]  /*1290*/  FADD.FTZ R79, R76, R101 ;  /* 0x000000654c4f7221 */ /* 0x000fe20000010000 */
[----:B------:R-:W-:-:S02]  /*12a0*/  HADD2.F32 R127, -RZ, R112.H0_H0 ;  /* 0x20000070ff7f7230 */ /* 0x000fc40000004100 */
[----:B------:R-:W-:Y:S01]  /*12b0*/  FMUL.FTZ R112, R7, R120 ;  /* 0x0000007807707220 */ /* 0x000fe20000410000 */
[----:B------:R-:W-:Y:S01]  /*12c0*/  FMUL.FTZ R83, R26, R83 ;  /* 0x000000531a537220 */ /* 0x000fe20000410000 */
[----:B------:R-:W-:Y:S01]  /*12d0*/  FFMA.FTZ R76, R82, R101, R77 ;  /* 0x00000065524c7223 */ /* 0x000fe2000001004d */
[----:B------:R-:W-:Y:S01]  /*12e0*/  FADD.FTZ R53, R53, R122 ;  /* 0x0000007a35357221 */ /* 0x000fe20000010000 */
[----:B------:R-:W-:Y:S01]  /*12f0*/  FFMA.FTZ R33, R30, R122, R33 ;  /* 0x0000007a1e217223 */ /* 0x000fe20000010021 */
[----:B------:R-:W-:Y:S02]  /*1300*/  HADD2.F32 R121, -RZ, R74.H0_H0 ;  /* 0x2000004aff797230 */ /* 0x000fe40000004100 */
[----:B------:R-:W-:Y:S01]  /*1310*/  FADD.FTZ R78, R79, R112 ;  /* 0x000000704f4e7221 */ /* 0x000fe20000010000 */
[----:B------:R-:W-:Y:S02]  /*1320*/  HADD2.F32 R122, -RZ, R113.H0_H0 ;  /* 0x20000071ff7a7230 */ /* 0x000fe40000004100 */
[----:B------:R-:W-:Y:S01]  /*1330*/  FMUL.FTZ R113, R19, R124 ;  /* 0x0000007c13717220 */ /* 0x000fe20000410000 */
[----:B------:R-:W-:Y:S01]  /*1340*/  FFMA.FTZ R77, R83, R112, R76 ;  /* 0x00000070534d7223 */ /* 0x000fe2000001004c */
[----:B------:R-:W-:-:S02]  /*1350*/  HADD2.F32 R75, -RZ, R114.H0_H0 ;  /* 0x20000072ff4b7230 */ /* 0x000fc40000004100 */
[----:B------:R-:W-:Y:S01]  /*1360*/  FMUL.FTZ R114, R8, R121 ;  /* 0x0000007908727220 */ /* 0x000fe20000410000 */
[----:B------:R-:W-:Y:S01]  /*1370*/  FADD.FTZ R79, R78, R113 ;  /* 0x000000714e4f7221 */ /* 0x000fe20000010000 */
[----:B------:R-:W-:Y:S01]  /*1380*/  FMUL.FTZ R85, R26, R85 ;  /* 0x000000551a557220 */ /* 0x000fe20000410000 */
[----:B------:R-:W-:Y:S01]  /*1390*/  FFMA.FTZ R78, R84, R113, R77 ;  /* 0x00000071544e7223 */ /* 0x000fe2000001004d */
[----:B------:R-:W-:Y:S02]  /*13a0*/  HADD2.F32 R128, -RZ, R115.H0_H0 ;  /* 0x20000073ff807230 */ /* 0x000fe40000004100 */
[----:B------:R-:W-:Y:S01]  /*13b0*/  FADD.FTZ R145, -R153, R86 ;  /* 0x0000005699917221 */ /* 0x000fe20000010100 */
[----:B------:R-:W-:Y:S01]  /*13c0*/  FMUL.FTZ R115, R20, R123 ;  /* 0x0000007b14737220 */ /* 0x000fe20000410000 */
[----:B------:R-:W-:Y:S01]  /*13d0*/  FADD.FTZ R76, R79, R114 ;  /* 0x000000724f4c7221 */ /* 0x000fe20000010000 */
        /* <DEDUP_REMOVED lines=14> */
[----:B------:R-:W-:Y:S01]  /*14c0*/  FADD.FTZ R50, R50, R120 ;  /* 0x0000007832327221 */ /* 0x000fe20000010000 */
[----:B------:R-:W-:Y:S02]  /*14d0*/  HADD2.F32 R117, -RZ, R117.H0_H0 ;  /* 0x20000075ff757230 */ /* 0x000fe40000004100 */
        /* <DEDUP_REMOVED lines=64> */
.L_x_1533:
[----:B------:R-:W-:Y:S05]  /*18e0*/  BSYNC B0 ;  /* 0x0000000000007941 */ /* 0x000fea0003800000 */
.L_x_1531:
        /* <DEDUP_REMOVED lines=25> */
.L_x_1621:
[----:B------:R-:W3:Y:S01]  /*1a80*/  S2R R77, SR_CgaCtaId ;  /* 0x00000000004d7919 */ /* 0x000ee20000008800 */
[----:B------:R-:W-:Y:S01]  /*1a90*/  MOV R76, 0x400 ;  /* 0x00000400004c7802 */ /* 0x000fe20000000f00 */
[----:B-1----:R-:W-:Y:S01]  /*1aa0*/  FADD.FTZ R116, R117, R116 ;  /* 0x0000007475747221 */ /* 0x002fe20000010000 */
[----:B------:R-:W-:Y:S01]  /*1ab0*/  @!P0 LOP3.LUT R72, R72, 0x3, RZ, 0xc0, !PT ;  /* 0x0000000348488812 */ /* 0x000fe200078ec0ff */
[----:B0-2---:R-:W-:Y:S01]  /*1ac0*/  FADD.FTZ R117, R74, R75 ;  /* 0x0000004b4a757221 */ /* 0x005fe20000010000 */
[----:B------:R-:W-:Y:S05]  /*1ad0*/  WARPSYNC.ALL ;  /* 0x0000000000007948 */ /* 0x000fea0003800000 */
[----:B------:R-:W-:Y:S01]  /*1ae0*/  @!P0 IADD3 R72, R73, R72, RZ ;  /* 0x0000004849488210 */ /* 0x000fe20007ffe0ff */
[----:B------:R-:W-:Y:S01]  /*1af0*/  BSSY B0, `(.L_x_1535) ;  /* 0x000002a000007945 */ /* 0x000fe20003800000 */
[----:B-----5:R-:W-:-:S13]  /*1b00*/  ISETP.GE.AND P4, PT, R139, 0x1, PT ;  /* 0x000000018b00780c */ /* 0x020fda0003f86270 */
[----:B------:R-:W-:Y:S02]  /*1b10*/  @P4 IADD3 R144, R139, -0x1, RZ ;  /* 0xffffffff8b904810 */ /* 0x000fe40007ffe0ff */
        /* <DEDUP_REMOVED lines=30> */
[----:B------:R-:W-:Y:S01]  /*1d00*/  HADD2.F32 R73, -RZ, R102.H0_H0 ;  /* 0x20000066ff497230 */ /* 0x000fe20000004100 */
[----:B------:R-:W-:Y:S06]  /*1d10*/  BRA `(.L_x_1537) ;  /* 0x00000000001c7947 */ /* 0x000fec0003800000 */
.L_x_1536:
[----:B------:R-:W-:Y:S01]  /*1d20*/  ISETP.NE.U32.AND P0, PT, R138, RZ, PT ;  /* 0x000000ff8a00720c */ /* 0x000fe20003f05070 */
[----:B------:R-:W-:-:S03]  /*1d30*/  FFMA.FTZ R73, R3, R76, R79 ;  /* 0x0000004c03497223 */ /* 0x000fc6000001004f */
[----:B------:R-:W-:Y:S01]  /*1d40*/  ISETP.NE.AND.EX P0, PT, R137, RZ, PT, P0 ;  /* 0x000000ff8900720c */ /* 0x000fe20003f05300 */
[----:B------:R-:W-:-:S04]  /*1d50*/  FADD.FTZ R73, R96, -R73 ;  /* 0x8000004960497221 */ /* 0x000fc80000010000 */
[----:B------:R-:W-:-:S08]  /*1d60*/  FMUL.FTZ R73, R26, R73 ;  /* 0x000000491a497220 */ /* 0x000fd00000410000 */
[----:B------:R-:W-:-:S05]  /*1d70*/  @P0 HADD2.F32 R72, -RZ, R102.H0_H0 ;  /* 0x20000066ff480230 */ /* 0x000fca0000004100 */
[----:B------:R-:W-:-:S07]  /*1d80*/  @P0 FADD.FTZ R73, R73, R72 ;  /* 0x0000004849490221 */ /* 0x000fce0000010000 */
.L_x_1537:
[----:B------:R-:W-:Y:S05]  /*1d90*/  BSYNC B0 ;  /* 0x0000000000007941 */ /* 0x000fea0003800000 */
.L_x_1535:
        /* <DEDUP_REMOVED lines=10> */
[----:B------:R-:W-:Y:S01]  /*1e40*/  MOV R73, RZ ;  /* 0x000000ff00497202 */ /* 0x000fe20000000f00 */
[----:B------:R-:W-:Y:S06]  /*1e50*/  @!P0 BRA `(.L_x_1540) ;  /* 0x0000000000248947 */ /* 0x000fec0003800000 */
[----:B------:R-:W-:-:S05]  /*1e60*/  SHF.R.U64 R73, R102, 0x10, R103 ;  /* 0x0000001066497819 */ /* 0x000fca0000001267 */
[----:B------:R-:W-:Y:S01]  /*1e70*/  HADD2.F32 R73, -RZ, R73.H0_H0 ;  /* 0x20000049ff497230 */ /* 0x000fe20000004100 */
[----:B------:R-:W-:Y:S06]  /*1e80*/  BRA `(.L_x_1540) ;  /* 0x0000000000187947 */ /* 0x000fec0003800000 */
.L_x_1539:
[----:B------:R-:W-:Y:S01]  /*1e90*/  FFMA.FTZ R72, R30, R76, R79 ;  /* 0x0000004c1e487223 */ /* 0x000fe2000001004f */
[----:B------:R-:W-:-:S03]  /*1ea0*/  @P0 SHF.R.U64 R74, R102, 0x10, R103 ;  /* 0x00000010664a0819 */ /* 0x000fc60000001267 */
[----:B------:R-:W-:Y:S02]  /*1eb0*/  FADD.FTZ R73, R97, -R72 ;  /* 0x8000004861497221 */ /* 0x000fe40000010000 */
[----:B------:R-:W-:Y:S02]  /*1ec0*/  @P0 HADD2.F32 R74, -RZ, R74.H0_H0 ;  /* 0x2000004aff4a0230 */ /* 0x000fe40000004100 */
[----:B------:R-:W-:-:S04]  /*1ed0*/  FMUL.FTZ R73, R26, R73 ;  /* 0x000000491a497220 */ /* 0x000fc80000410000 */
[----:B------:R-:W-:-:S07]  /*1ee0*/  @P0 FADD.FTZ R73, R73, R74 ;  /* 0x0000004a49490221 */ /* 0x000fce0000010000 */
.L_x_1540:
[----:B------:R-:W-:Y:S05]  /*1ef0*/  BSYNC B0 ;  /* 0x0000000000007941 */ /* 0x000fea0003800000 */
.L_x_1538:
        /* <DEDUP_REMOVED lines=10> */
[----:B------:R-:W-:Y:S01]  /*1fa0*/  HADD2.F32 R73, -RZ, R103.H0_H0 ;  /* 0x20000067ff497230 */ /* 0x000fe20000004100 */
[----:B------:R-:W-:Y:S06]  /*1fb0*/  BRA `(.L_x_1543) ;  /* 0x0000000000147947 */ /* 0x000fec0003800000 */
.L_x_1542:
[----:B------:R-:W-:Y:S01]  /*1fc0*/  FFMA.FTZ R73, R31, R76, R79 ;  /* 0x0000004c1f497223 */ /* 0x000fe2000001004f */
[----:B------:R-:W-:-:S03]  /*1fd0*/  @P0 HADD2.F32 R72, -RZ, R103.H0_H0 ;  /* 0x20000067ff480230 */ /* 0x000fc60000004100 */
[----:B------:R-:W-:-:S04]  /*1fe0*/  FADD.FTZ R73, R98, -R73 ;  /* 0x8000004962497221 */ /* 0x000fc80000010000 */
[----:B------:R-:W-:-:S04]  /*1ff0*/  FMUL.FTZ R73, R26, R73 ;  /* 0x000000491a497220 */ /* 0x000fc80000410000 */
[----:B------:R-:W-:-:S07]  /*2000*/  @P0 FADD.FTZ R73, R73, R72 ;  /* 0x0000004849490221 */ /* 0x000fce0000010000 */
.L_x_1543:
[----:B------:R-:W-:Y:S05]  /*2010*/  BSYNC B0 ;  /* 0x0000000000007941 */ /* 0x000fea0003800000 */
.L_x_1541:
        /* <DEDUP_REMOVED lines=10> */
[----:B------:R-:W-:-:S05]  /*20c0*/  SHF.R.U32.HI R73, RZ, 0x10, R103 ;  /* 0x00000010ff497819 */ /* 0x000fca0000011667 */
[----:B------:R-:W-:Y:S01]  /*20d0*/  HADD2.F32 R73, -RZ, R73.H0_H0 ;  /* 0x20000049ff497230 */ /* 0x000fe20000004100 */
[----:B------:R-:W-:Y:S06]  /*20e0*/  BRA `(.L_x_1546) ;  /* 0x0000000000187947 */ /* 0x000fec0003800000 */
.L_x_1545:
[----:B------:R-:W-:Y:S01]  /*20f0*/  FFMA.FTZ R72, R80, R76, R79 ;  /* 0x0000004c50487223 */ /* 0x000fe2000001004f */
[----:B------:R-:W-:-:S03]  /*2100*/  @P0 SHF.R.U32.HI R74, RZ, 0x10, R103 ;  /* 0x00000010ff4a0819 */ /* 0x000fc60000011667 */
[----:B------:R-:W-:Y:S02]  /*2110*/  FADD.FTZ R73, R99, -R72 ;  /* 0x8000004863497221 */ /* 0x000fe40000010000 */
[----:B------:R-:W-:Y:S02]  /*2120*/  @P0 HADD2.F32 R74, -RZ, R74.H0_H0 ;  /* 0x2000004aff4a0230 */ /* 0x000fe40000004100 */
[----:B------:R-:W-:-:S04]  /*2130*/  FMUL.FTZ R73, R26, R73 ;  /* 0x000000491a497220 */ /* 0x000fc80000410000 */
[----:B------:R-:W-:-:S07]  /*2140*/  @P0 FADD.FTZ R73, R73, R74 ;  /* 0x0000004a49490221 */ /* 0x000fce0000010000 */
.L_x_1546:
[----:B------:R-:W-:Y:S05]  /*2150*/  BSYNC B0 ;  /* 0x0000000000007941 */ /* 0x000fea0003800000 */
.L_x_1544:
        /* <DEDUP_REMOVED lines=15> */
.L_x_1547:
        /* <DEDUP_REMOVED lines=10> */
.L_x_1549:
[----:B------:R-:W-:Y:S05]  /*22f0*/  BSYNC B0 ;  /* 0x0000000000007941 */ /* 0x000fea0003800000 */
.L_x_1548:
[----:B------:R-:W-:Y:S04]  /*2300*/  BSSY B0, `(.L_x_1550) ;  /* 0x000000b000007945 */ /* 0x000fe80003800000 */
[----:B------:R-:W-:Y:S05]  /*2310*/  @P2 BRA `(.L_x_1551) ;  /* 0x0000000000102947 */ /* 0x000fea0003800000 */
[----:B01----:R-:W-:Y:S01]  /*2320*/  HFMA2.MMA R73, -RZ, RZ, 0, 0 ;  /* 0x00000000ff497435 */ /* 0x003fe200000001ff */
[----:B------:R-:W-:Y:S10]  /*2330*/  @!P0 BRA `(.L_x_1552) ;  /* 0x00000000001c8947 */ /* 0x000ff40003800000 */
[----:B------:R-:W-:Y:S01]  /*2340*/  HADD2.F32 R73, -RZ, R104.H0_H0 ;  /* 0x20000068ff497230 */ /* 0x000fe20000004100 */
[----:B------:R-:W-:Y:S06]  /*2350*/  BRA `(.L_x_1552) ;  /* 0x0000000000147947 */ /* 0x000fec0003800000 */
.L_x_1551:
[----:B01----:R-:W-:Y:S01]  /*2360*/  FFMA.FTZ R73, R81, R76, R79 ;  /* 0x0000004c51497223 */ /* 0x003fe2000001004f */
[----:B------:R-:W-:-:S03]  /*2370*/  @P0 HADD2.F32 R72, -RZ, R104.H0_H0 ;  /* 0x20000068ff480230 */ /* 0x000fc60000004100 */
[----:B------:R-:W-:-:S04]  /*2380*/  FADD.FTZ R73, R100, -R73 ;  /* 0x8000004964497221 */ /* 0x000fc80000010000 */
[----:B------:R-:W-:-:S04]  /*2390*/  FMUL.FTZ R73, R26, R73 ;  /* 0x000000491a497220 */ /* 0x000fc80000410000 */
[----:B------:R-:W-:-:S07]  /*23a0*/  @P0 FADD.FTZ R73, R73, R72 ;  /* 0x0000004849490221 */ /* 0x000fce0000010000 */
.L_x_1552:
[----:B------:R-:W-:Y:S05]  /*23b0*/  BSYNC B0 ;  /* 0x0000000000007941 */ /* 0x000fea0003800000 */
.L_x_1550:
        /* <DEDUP_REMOVED lines=13> */
.L_x_1554:
[----:B------:R-:W-:Y:S01]  /*2490*/  FFMA.FTZ R72, R82, R76, R79 ;  /* 0x0000004c52487223 */ /* 0x000fe2000001004f */
[----:B------:R-:W-:-:S03]  /*24a0*/  @P0 SHF.R.U64 R74, R104, 0x10, R105 ;  /* 0x00000010684a0819 */ /* 0x000fc60000001269 */
[----:B------:R-:W-:Y:S02]  /*24b0*/  FADD.FTZ R73, R101, -R72 ;  /* 0x8000004865497221 */ /* 0x000fe40000010000 */
[----:B------:R-:W-:Y:S02]  /*24c0*/  @P0 HADD2.F32 R74, -RZ, R74.H0_H0 ;  /* 0x2000004aff4a0230 */ /* 0x000fe40000004100 */
[----:B------:R-:W-:-:S04]  /*24d0*/  FMUL.FTZ R73, R26, R73 ;  /* 0x000000491a497220 */ /* 0x000fc80000410000 */
[----:B------:R-:W-:-:S07]  /*24e0*/  @P0 FADD.FTZ R73, R73, R74 ;  /* 0x0000004a49490221 */ /* 0x000fce0000010000 */
.L_x_1555:
[----:B------:R-:W-:Y:S05]  /*24f0*/  BSYNC B0 ;  /* 0x0000000000007941 */ /* 0x000fea0003800000 */
.L_x_1553:
        /* <DEDUP_REMOVED lines=12> */
.L_x_1557:
[----:B------:R-:W-:Y:S01]  /*25c0*/  FFMA.FTZ R73, R83, R76, R79 ;  /* 0x0000004c53497223 */ /* 0x000fe2000001004f */
[----:B------:R-:W-:-:S03]  /*25d0*/  @P0 HADD2.F32 R72, -RZ, R105.H0_H0 ;  /* 0x20000069ff480230 */ /* 0x000fc60000004100 */
[----:B------:R-:W-:-:S04]  /*25e0*/  FADD.FTZ R73, R112, -R73 ;  /* 0x8000004970497221 */ /* 0x000fc80000010000 */
[----:B------:R-:W-:-:S04]  /*25f0*/  FMUL.FTZ R73, R26, R73 ;  /* 0x000000491a497220 */ /* 0x000fc80000410000 */
[----:B------:R-:W-:-:S07]  /*2600*/  @P0 FADD.FTZ R73, R73, R72 ;  /* 0x0000004849490221 */ /* 0x000fce0000010000 */
.L_x_1558:
[----:B------:R-:W-:Y:S05]  /*2610*/  BSYNC B0 ;  /* 0x0000000000007941 */ /* 0x000fea0003800000 */
.L_x_1556:
        /* <DEDUP_REMOVED lines=13> */
.L_x_1560:
[----:B------:R-:W-:Y:S01]  /*26f0*/  FFMA.FTZ R72, R84, R76, R79 ;  /* 0x0000004c54487223 */ /* 0x000fe2000001004f */
[----:B------:R-:W-:-:S03]  /*2700*/  @P0 SHF.R.U32.HI R74, RZ, 0x10, R105 ;  /* 0x00000010ff4a0819 */ /* 0x000fc60000011669 */
[----:B------:R-:W-:Y:S02]  /*2710*/  FADD.FTZ R73, R113, -R72 ;  /* 0x8000004871497221 */ /* 0x000fe40000010000 */
[----:B------:R-:W-:Y:S02]  /*2720*/  @P0 HADD2.F32 R74, -RZ, R74.H0_H0 ;  /* 0x2000004aff4a0230 */ /* 0x000fe40000004100 */
[----:B------:R-:W-:-:S04]  /*2730*/  FMUL.FTZ R73, R26, R73 ;  /* 0x000000491a497220 */ /* 0x000fc80000410000 */
[----:B------:R-:W-:-:S07]  /*2740*/  @P0 FADD.FTZ R73, R73, R74 ;  /* 0x0000004a49490221 */ /* 0x000fce0000010000 */
.L_x_1561:
[----:B------:R-:W-:Y:S05]  /*2750*/  BSYNC B0 ;  /* 0x0000000000007941 */ /* 0x000fea0003800000 */
.L_x_1559:
        /* <DEDUP_REMOVED lines=14> */
.L_x_1562:
        /* <DEDUP_REMOVED lines=12> */
.L_x_1564:
[----:B------:R-:W-:Y:S05]  /*2900*/  BSYNC B0 ;  /* 0x0000000000007941 */ /* 0x000fea0003800000 */
.L_x_1563:
[----:B------:R-:W-:Y:S04]  /*2910*/  BSSY B0, `(.L_x_1565) ;  /* 0x000000b000007945 */ /* 0x000fe80003800000 */
[----:B------:R-:W-:Y:S05]  /*2920*/  @P2 BRA `(.L_x_1566) ;  /* 0x0000000000102947 */ /* 0x000fea0003800000 */
[----:B01----:R-:W-:Y:S01]  /*2930*/  HFMA2.MMA R73, -RZ, RZ, 0, 0 ;  /* 0x00000000ff497435 */ /* 0x003fe200000001ff */
[----:B------:R-:W-:Y:S10]  /*2940*/  @!P0 BRA `(.L_x_1567) ;  /* 0x00000000001c8947 */ /* 0x000ff40003800000 */
[----:B------:R-:W-:Y:S01]  /*2950*/  HADD2.F32 R73, -RZ, R106.H0_H0 ;  /* 0x2000006aff497230 */ /* 0x000fe20000004100 */
[----:B------:R-:W-:Y:S06]  /*2960*/  BRA `(.L_x_1567) ;  /* 0x0000000000147947 */ /* 0x000fec0003800000 */
.L_x_1566:
[----:B01----:R-:W-:Y:S01]  /*2970*/  FFMA.FTZ R73, R85, R76, R79 ;  /* 0x0000004c55497223 */ /* 0x003fe2000001004f */
[----:B------:R-:W-:-:S03]  /*2980*/  @P0 HADD2.F32 R28, -RZ, R106.H0_H0 ;  /* 0x2000006aff1c0230 */ /* 0x000fc60000004100 */
[----:B------:R-:W-:-:S04]  /*2990*/  FADD.FTZ R73, R114, -R73 ;  /* 0x8000004972497221 */ /* 0x000fc80000010000 */
[----:B------:R-:W-:-:S04]  /*29a0*/  FMUL.FTZ R73, R26, R73 ;  /* 0x000000491a497220 */ /* 0x000fc80000410000 */
[----:B------:R-:W-:-:S07]  /*29b0*/  @P0 FADD.FTZ R73, R73, R28 ;  /* 0x0000001c49490221 */ /* 0x000fce0000010000 */
.L_x_1567:
[----:B------:R-:W-:Y:S05]  /*29c0*/  BSYNC B0 ;  /* 0x0000000000007941 */ /* 0x000fea0003800000 */
.L_x_1565:
        /* <DEDUP_REMOVED lines=13> */
.L_x_1569:
[----:B------:R-:W-:Y:S01]  /*2aa0*/  FFMA.FTZ R28, R86, R76, R79 ;  /* 0x0000004c561c7223 */ /* 0x000fe2000001004f */
[----:B------:R-:W-:-:S03]  /*2ab0*/  @P0 SHF.R.U64 R72, R106, 0x10, R107 ;  /* 0x000000106a480819 */ /* 0x000fc6000000126b */
[----:B------:R-:W-:Y:S02]  /*2ac0*/  FADD.FTZ R73, R115, -R28 ;  /* 0x8000001c73497221 */ /* 0x000fe40000010000 */
[----:B------:R-:W-:Y:S02]  /*2ad0*/  @P0 HADD2.F32 R72, -RZ, R72.H0_H0 ;  /* 0x20000048ff480230 */ /* 0x000fe40000004100 */
[----:B------:R-:W-:-:S04]  /*2ae0*/  FMUL.FTZ R73, R26, R73 ;  /* 0x000000491a497220 */ /* 0x000fc80000410000 */
[----:B------:R-:W-:-:S07]  /*2af0*/  @P0 FADD.FTZ R73, R73, R72 ;  /* 0x0000004849490221 */ /* 0x000fce0000010000 */
.L_x_1570:
[----:B------:R-:W-:Y:S05]  /*2b00*/  BSYNC B0 ;  /* 0x0000000000007941 */ /* 0x000fea0003800000 */
.L_x_1568:
        /* <DEDUP_REMOVED lines=12> */
.L_x_1572:
[----:B------:R-:W-:Y:S01]  /*2bd0*/  FFMA.FTZ R73, R87, R76, R79 ;  /* 0x0000004c57497223 */ /* 0x000fe2000001004f */
[----:B------:R-:W-:-:S03]  /*2be0*/  @P0 HADD2.F32 R28, -RZ, R107.H0_H0 ;  /* 0x2000006bff1c0230 */ /* 0x000fc60000004100 */
[----:B------:R-:W-:-:S04]  /*2bf0*/  FADD.FTZ R73, R118, -R73 ;  /* 0x8000004976497221 */ /* 0x000fc80000010000 */
[----:B------:R-:W-:-:S04]  /*2c00*/  FMUL.FTZ R73, R26, R73 ;  /* 0x000000491a497220 */ /* 0x000fc80000410000 */
[----:B------:R-:W-:-:S07]  /*2c10*/  @P0 FADD.FTZ R73, R73, R28 ;  /* 0x0000001c49490221 */ /* 0x000fce0000010000 */
.L_x_1573:
[----:B------:R-:W-:Y:S05]  /*2c20*/  BSYNC B0 ;  /* 0x0000000000007941 */ /* 0x000fea0003800000 */
.L_x_1571:
        /* <DEDUP_REMOVED lines=13> */
.L_x_1575:
[----:B------:R-:W-:Y:S01]  /*2d00*/  FFMA.FTZ R28, R88, R76, R79 ;  /* 0x0000004c581c7223 */ /* 0x000fe2000001004f */
[----:B------:R-:W-:-:S03]  /*2d10*/  @P0 SHF.R.U32.HI R72, RZ, 0x10, R107 ;  /* 0x00000010ff480819 */ /* 0x000fc6000001166b */
[----:B------:R-:W-:Y:S02]  /*2d20*/  FADD.FTZ R73, R119, -R28 ;  /* 0x8000001c77497221 */ /* 0x000fe40000010000 */
[----:B------:R-:W-:Y:S02]  /*2d30*/  @P0 HADD2.F32 R72, -RZ, R72.H0_H0 ;  /* 0x20000048ff480230 */ /* 0x000fe40000004100 */
[----:B------:R-:W-:-:S04]  /*2d40*/  FMUL.FTZ R73, R26, R73 ;  /* 0x000000491a497220 */ /* 0x000fc80000410000 */
[----:B------:R-:W-:-:S07]  /*2d50*/  @P0 FADD.FTZ R73, R73, R72 ;  /* 0x0000004849490221 */ /* 0x000fce0000010000 */
.L_x_1576:
[----:B------:R-:W-:Y:S05]  /*2d60*/  BSYNC B0 ;  /* 0x0000000000007941 */ /* 0x000fea0003800000 */
.L_x_1574:
        /* <DEDUP_REMOVED lines=14> */
.L_x_1577:
        /* <DEDUP_REMOVED lines=12> */
.L_x_1579:
[----:B------:R-:W-:Y:S05]  /*2f10*/  BSYNC B0 ;  /* 0x0000000000007941 */ /* 0x000fea0003800000 */
.L_x_1578:
[----:B------:R-:W-:Y:S04]  /*2f20*/  BSSY B0, `(.L_x_1580) ;  /* 0x000000b000007945 */ /* 0x000fe80003800000 */
[----:B------:R-:W-:Y:S05]  /*2f30*/  @P2 BRA `(.L_x_1581) ;  /* 0x0000000000102947 */ /* 0x000fea0003800000 */
[----:B-1----:R-:W-:Y:S01]  /*2f40*/  HFMA2.MMA R29, -RZ, RZ, 0, 0 ;  /* 0x00000000ff1d7435 */ /* 0x002fe200000001ff */
[----:B------:R-:W-:Y:S10]  /*2f50*/  @!P0 BRA `(.L_x_1582) ;  /* 0x00000000001c8947 */ /* 0x000ff40003800000 */
[----:B------:R-:W-:Y:S01]  /*2f60*/  HADD2.F32 R29, -RZ, R108.H0_H0 ;  /* 0x2000006cff1d7230 */ /* 0x000fe20000004100 */
[----:B------:R-:W-:Y:S06]  /*2f70*/  BRA `(.L_x_1582) ;  /* 0x0000000000147947 */ /* 0x000fec0003800000 */
.L_x_1581:
[----:B-1----:R-:W-:Y:S01]  /*2f80*/  FFMA.FTZ R29, R89, R76, R79 ;  /* 0x0000004c591d7223 */ /* 0x002fe2000001004f */
[----:B------:R-:W-:-:S03]  /*2f90*/  @P0 HADD2.F32 R28, -RZ, R108.H0_H0 ;  /* 0x2000006cff1c0230 */ /* 0x000fc60000004100 */
[----:B------:R-:W-:-:S04]  /*2fa0*/  FADD.FTZ R29, R120, -R29 ;  /* 0x8000001d781d7221 */ /* 0x000fc80000010000 */
[----:B------:R-:W-:-:S04]  /*2fb0*/  FMUL.FTZ R29, R26, R29 ;  /* 0x0000001d1a1d7220 */ /* 0x000fc80000410000 */
[----:B------:R-:W-:-:S07]  /*2fc0*/  @P0 FADD.FTZ R29, R29, R28 ;  /* 0x0000001c1d1d0221 */ /* 0x000fce0000010000 */
.L_x_1582:
[----:B------:R-:W-:Y:S05]  /*2fd0*/  BSYNC B0 ;  /* 0x0000000000007941 */ /* 0x000fea0003800000 */
.L_x_1580:
[----:B------:R-:W1:Y:S01]  /*2fe0*/  @P4 LDC R28, c[0x0][0x29c] ;  /* 0x0000a700ff1c4b82 */ /* 0x000e620000000800 */
[----:B------:R-:W-:Y:S01]  /*2ff0*/  BSSY B0, `(.L_x_1583) ;  /* 0x0000012000007945 */ /* 0x000fe20003800000 */
[----:B-1----:R-:W-:Y:S01]  /*3000*/  @P4 FMUL.FTZ R28, R29, R28 ;  /* 0x0000001c1d1c4220 */ /* 0x002fe20000410000 */
        /* <DEDUP_REMOVED lines=10> */
.L_x_1584:
[----:B------:R-:W-:Y:S01]  /*30b0*/  FFMA.FTZ R28, R90, R76, R79 ;  /* 0x0000004c5a1c7223 */ /* 0x000fe2000001004f */
[----:B0-----:R-:W-:-:S03]  /*30c0*/  @P0 SHF.R.U64 R72, R108, 0x10, R109 ;  /* 0x000000106c480819 */ /* 0x001fc6000000126d */
[----:B------:R-:W-:Y:S02]  /*30d0*/  FADD.FTZ R29, R121, -R28 ;  /* 0x8000001c791d7221 */ /* 0x000fe40000010000 */
[----:B------:R-:W-:Y:S02]  /*30e0*/  @P0 HADD2.F32 R72, -RZ, R72.H0_H0 ;  /* 0x20000048ff480230 */ /* 0x000fe40000004100 */
[----:B------:R-:W-:-:S04]  /*30f0*/  FMUL.FTZ R29, R26, R29 ;  /* 0x0000001d1a1d7220 */ /* 0x000fc80000410000 */
[----:B------:R-:W-:-:S07]  /*3100*/  @P0 FADD.FTZ R29, R29, R72 ;  /* 0x000000481d1d0221 */ /* 0x000fce0000010000 */
.L_x_1585:
[----:B------:R-:W-:Y:S05]  /*3110*/  BSYNC B0 ;  /* 0x0000000000007941 */ /* 0x000fea0003800000 */
.L_x_1583:
        /* <DEDUP_REMOVED lines=12> */
.L_x_1587:
[----:B------:R-:W-:Y:S01]  /*31e0*/  FFMA.FTZ R29, R91, R76, R79 ;  /* 0x0000004c5b1d7223 */ /* 0x000fe2000001004f */
[----:B------:R-:W-:-:S03]  /*31f0*/  @P0 HADD2.F32 R28, -RZ, R109.H0_H0 ;  /* 0x2000006dff1c0230 */ /* 0x000fc60000004100 */
[----:B------:R-:W-:-:S04]  /*3200*/  FADD.FTZ R29, R122, -R29 ;  /* 0x8000001d7a1d7221 */ /* 0x000fc80000010000 */
[----:B------:R-:W-:-:S04]  /*3210*/  FMUL.FTZ R29, R26, R29 ;  /* 0x0000001d1a1d7220 */ /* 0x000fc80000410000 */
[----:B------:R-:W-:-:S07]  /*3220*/  @P0 FADD.FTZ R29, R29, R28 ;  /* 0x0000001c1d1d0221 */ /* 0x000fce0000010000 */
.L_x_1588:
[----:B------:R-:W-:Y:S05]  /*3230*/  BSYNC B0 ;  /* 0x0000000000007941 */ /* 0x000fea0003800000 */
.L_x_1586:
        /* <DEDUP_REMOVED lines=13> */
.L_x_1590:
[----:B------:R-:W-:Y:S01]  /*3310*/  FFMA.FTZ R28, R92, R76, R79 ;  /* 0x0000004c5c1c7223 */ /* 0x000fe2000001004f */
[----:B0-----:R-:W-:-:S03]  /*3320*/  @P0 SHF.R.U32.HI R72, RZ, 0x10, R109 ;  /* 0x00000010ff480819 */ /* 0x001fc6000001166d */
[----:B------:R-:W-:Y:S02]  /*3330*/  FADD.FTZ R29, R123, -R28 ;  /* 0x8000001c7b1d7221 */ /* 0x000fe40000010000 */
[----:B------:R-:W-:Y:S02]  /*3340*/  @P0 HADD2.F32 R72, -RZ, R72.H0_H0 ;  /* 0x20000048ff480230 */ /* 0x000fe40000004100 */
[----:B------:R-:W-:-:S04]  /*3350*/  FMUL.FTZ R29, R26, R29 ;  /* 0x0000001d1a1d7220 */ /* 0x000fc80000410000 */
[----:B------:R-:W-:-:S07]  /*3360*/  @P0 FADD.FTZ R29, R29, R72 ;  /* 0x000000481d1d0221 */ /* 0x000fce0000010000 */
.L_x_1591:
[----:B------:R-:W-:Y:S05]  /*3370*/  BSYNC B0 ;  /* 0x0000000000007941 */ /* 0x000fea0003800000 */
.L_x_1589:
[----:B------:R-:W1:Y:S02]  /*3380*/  @P4 LDC R28, c[0x0][0x29c] ;  /* 0x0000a700ff1c4b82 */ /* 0x000e640000000800 */
[----:B-1----:R-:W-:Y:S01]  /*3390*/  @P4 FMUL.FTZ R28, R29, R28 ;  /* 0x0000001c1d1c4220 */ /* 0x002fe20000410000 */
[----:B------:R-:W-:-:S04]  /*33a0*/  @P1 F2FP.F16.F32.PACK_AB R29, RZ, R29 ;  /* 0x0000001dff1d123e */ /* 0x000fc800000000ff */
[----:B------:R-:W-:Y:S02]  /*33b0*/  @P4 F2FP.F16.F32.PACK_AB R28, RZ, R28 ;  /* 0x0000001cff1c423e */ /* 0x000fe400000000ff */
        /* <DEDUP_REMOVED lines=12> */
.L_x_1592:
        /* <DEDUP_REMOVED lines=11> */
.L_x_1594:
[----:B------:R-:W-:Y:S05]  /*3530*/  BSYNC B0 ;  /* 0x0000000000007941 */ /* 0x000fea0003800000 */
.L_x_1593:
[----:B------:R-:W-:Y:S04]  /*3540*/  BSSY B0, `(.L_x_1595) ;  /* 0x000000b000007945 */ /* 0x000fe80003800000 */
[----:B------:R-:W-:Y:S05]  /*3550*/  @P2 BRA `(.L_x_1596) ;  /* 0x0000000000102947 */ /* 0x000fea0003800000 */
[----:B-12---:R-:W-:Y:S01]  /*3560*/  HFMA2.MMA R29, -RZ, RZ, 0, 0 ;  /* 0x00000000ff1d7435 */ /* 0x006fe200000001ff */
[----:B------:R-:W-:Y:S10]  /*3570*/  @!P0 BRA `(.L_x_1597) ;  /* 0x00000000001c8947 */ /* 0x000ff40003800000 */
[----:B------:R-:W-:Y:S01]  /*3580*/  HADD2.F32 R29, -RZ, R110.H0_H0 ;  /* 0x2000006eff1d7230 */ /* 0x000fe20000004100 */
[----:B------:R-:W-:Y:S06]  /*3590*/  BRA `(.L_x_1597) ;  /* 0x0000000000147947 */ /* 0x000fec0003800000 */
.L_x_1596:
[----:B-12---:R-:W-:Y:S01]  /*35a0*/  FFMA.FTZ R29, R93, R76, R79 ;  /* 0x0000004c5d1d7223 */ /* 0x006fe2000001004f */
[----:B------:R-:W-:-:S03]  /*35b0*/  @P0 HADD2.F32 R28, -RZ, R110.H0_H0 ;  /* 0x2000006eff1c0230 */ /* 0x000fc60000004100 */
[----:B------:R-:W-:-:S04]  /*35c0*/  FADD.FTZ R29, R124, -R29 ;  /* 0x8000001d7c1d7221 */ /* 0x000fc80000010000 */
[----:B------:R-:W-:-:S04]  /*35d0*/  FMUL.FTZ R29, R26, R29 ;  /* 0x0000001d1a1d7220 */ /* 0x000fc80000410000 */
[----:B------:R-:W-:-:S07]  /*35e0*/  @P0 FADD.FTZ R29, R29, R28 ;  /* 0x0000001c1d1d0221 */ /* 0x000fce0000010000 */
.L_x_1597:
[----:B------:R-:W-:Y:S05]  /*35f0*/  BSYNC B0 ;  /* 0x0000000000007941 */ /* 0x000fea0003800000 */
.L_x_1595:
        /* <DEDUP_REMOVED lines=13> */
.L_x_1599:
[----:B------:R-:W-:Y:S01]  /*36d0*/  FFMA.FTZ R28, R94, R76, R79 ;  /* 0x0000004c5e1c7223 */ /* 0x000fe2000001004f */
[----:B0-----:R-:W-:-:S03]  /*36e0*/  @P0 SHF.R.U64 R72, R110, 0x10, R111 ;  /* 0x000000106e480819 */ /* 0x001fc6000000126f */
[----:B------:R-:W-:Y:S02]  /*36f0*/  FADD.FTZ R29, R125, -R28 ;  /* 0x8000001c7d1d7221 */ /* 0x000fe40000010000 */
[----:B------:R-:W-:Y:S02]  /*3700*/  @P0 HADD2.F32 R72, -RZ, R72.H0_H0 ;  /* 0x20000048ff480230 */ /* 0x000fe40000004100 */
[----:B------:R-:W-:-:S04]  /*3710*/  FMUL.FTZ R29, R26, R29 ;  /* 0x0000001d1a1d7220 */ /* 0x000fc80000410000 */
[----:B------:R-:W-:-:S07]  /*3720*/  @P0 FADD.FTZ R29, R29, R72 ;  /* 0x000000481d1d0221 */ /* 0x000fce0000010000 */
.L_x_1600:
[----:B------:R-:W-:Y:S05]  /*3730*/  BSYNC B0 ;  /* 0x0000000000007941 */ /* 0x000fea0003800000 */
.L_x_1598:
        /* <DEDUP_REMOVED lines=12> */
.L_x_1602:
[----:B------:R-:W-:Y:S01]  /*3800*/  FFMA.FTZ R29, R95, R76, R79 ;  /* 0x0000004c5f1d7223 */ /* 0x000fe2000001004f */
[----:B------:R-:W-:-:S03]  /*3810*/  @P0 HADD2.F32 R28, -RZ, R111.H0_H0 ;  /* 0x2000006fff1c0230 */ /* 0x000fc60000004100 */
[----:B------:R-:W-:-:S04]  /*3820*/  FADD.FTZ R29, R126, -R29 ;  /* 0x8000001d7e1d7221 */ /* 0x000fc80000010000 */
[----:B------:R-:W-:-:S04]  /*3830*/  FMUL.FTZ R29, R26, R29 ;  /* 0x0000001d1a1d7220 */ /* 0x000fc80000410000 */
[----:B------:R-:W-:-:S07]  /*3840*/  @P0 FADD.FTZ R29, R29, R28 ;  /* 0x0000001c1d1d0221 */ /* 0x000fce0000010000 */
.L_x_1603:
[----:B------:R-:W-:Y:S05]  /*3850*/  BSYNC B0 ;  /* 0x0000000000007941 */ /* 0x000fea0003800000 */
.L_x_1601:
        /* <DEDUP_REMOVED lines=13> */
.L_x_1605:
[----:B------:R-:W-:Y:S01]  /*3930*/  FFMA.FTZ R76, R128, R76, R79 ;  /* 0x0000004c804c7223 */ /* 0x000fe2000001004f */
[----:B------:R-:W-:-:S03]  /*3940*/  @P0 SHF.R.U32.HI R28, RZ, 0x10, R111 ;  /* 0x00000010ff1c0819 */ /* 0x000fc6000001166f */
[----:B------:R-:W-:Y:S02]  /*3950*/  FADD.FTZ R29, R127, -R76 ;  /* 0x8000004c7f1d7221 */ /* 0x000fe40000010000 */
[----:B0-----:R-:W-:Y:S02]  /*3960*/  @P0 HADD2.F32 R73, -RZ, R28.H0_H0 ;  /* 0x2000001cff490230 */ /* 0x001fe40000004100 */
[----:B------:R-:W-:-:S04]  /*3970*/  FMUL.FTZ R26, R26, R29 ;  /* 0x0000001d1a1a7220 */ /* 0x000fc80000410000 */
[----:B------:R-:W-:-:S07]  /*3980*/  @P0 FADD.FTZ R26, R26, R73 ;  /* 0x000000491a1a0221 */ /* 0x000fce0000010000 */
.L_x_1606:
[----:B------:R-:W-:Y:S05]  /*3990*/  BSYNC B0 ;  /* 0x0000000000007941 */ /* 0x000fea0003800000 */
.L_x_1604:
[----:B------:R-:W1:Y:S02]  /*39a0*/  @P4 LDC R29, c[0x0][0x29c] ;  /* 0x0000a700ff1d4b82 */ /* 0x000e640000000800 */
[----:B-1----:R-:W-:Y:S01]  /*39b0*/  @P4 FMUL.FTZ R28, R26, R29 ;  /* 0x0000001d1a1c4220 */ /* 0x002fe20000410000 */
[----:B------:R-:W-:-:S04]  /*39c0*/  @P1 F2FP.F16.F32.PACK_AB R26, RZ, R26 ;  /* 0x0000001aff1a123e */ /* 0x000fc800000000ff */
[----:B0-----:R-:W-:Y:S02]  /*39d0*/  @P4 F2FP.F16.F32.PACK_AB R74, RZ, R28 ;  /* 0x0000001cff4a423e */ /* 0x001fe400000000ff */
[----:B------:R-:W-:Y:S01]  /*39e0*/  @P1 PRMT R136, R26, 0x7610, R136 ;  /* 0x000076101a881816 */ /* 0x000fe20000000088 */
        /* <DEDUP_REMOVED lines=10> */
.L_x_1607:
        /* <DEDUP_REMOVED lines=12> */
.L_x_1609:
[----:B------:R-:W-:Y:S05]  /*3b50*/  BSYNC B0 ;  /* 0x0000000000007941 */ /* 0x000fea0003800000 */
.L_x_1608:
[----:B------:R-:W-:Y:S02]  /*3b60*/  IADD3 R2, R2, UR12, RZ ;  /* 0x0000000c02027c10 */ /* 0x000fe4000fffe0ff */
[----:B------:R-:W-:Y:S02]  /*3b70*/  SEL R116, RZ, 0x1, P3 ;  /* 0x00000001ff747807 */ /* 0x000fe40001800000 */
[----:B------:R-:W-:-:S13]  /*3b80*/  ISETP.GE.AND P0, PT, R2, UR13, PT ;  /* 0x0000000d02007c0c */ /* 0x000fda000bf06270 */
[----:B------:R-:W-:Y:S05]  /*3b90*/  @!P0 BRA `(.L_x_1610) ;  /* 0xffffffc800988947 */ /* 0x000fea000383ffff */
.L_x_1530:
        /* <DEDUP_REMOVED lines=21> */
.L_x_1534:
[----:B------:R-:W-:Y:S01]  /*3cf0*/  HFMA2.MMA R144, -RZ, RZ, 0, 9.5367431640625e-07 ;  /* 0x00000010ff907435 */ /* 0x000fe200000001ff */
[----:B------:R-:W-:Y:S02]  /*3d00*/  MOV R145, R117 ;  /* 0x0000007500917202 */ /* 0x000fe40000000f00 */
[----:B------:R-:W-:Y:S02]  /*3d10*/  MOV R147, 0x1f ;  /* 0x0000001f00937802 */ /* 0x000fe40000000f00 */
[----:B------:R-:W-:-:S07]  /*3d20*/  MOV R142, 0xffffffff ;  /* 0xffffffff008e7802 */ /* 0x000fce0000000f00 */
[----:B-----5:R-:W-:Y:S05]  /*3d30*/  WARPSYNC.COLLECTIVE R142, `(.L_x_1611) ;  /* 0x000000008e087348 */ /* 0x020fea0003c00000 */
[----:B------:R0:W1:Y:S02]  /*3d40*/  SHFL.DOWN P1, R143, R145, R144, R147 ;  /* 0x08000090918f7389 */ /* 0x0000640000020093 */
[----:B01---5:R-:W-:Y:S01]  /*3d50*/  ENDCOLLECTIVE ;  /* 0x000000000000791b */ /* 0x023fe20003800000 */
.L_x_1611:
[----:B------:R-:W-:Y:S02]  /*3d60*/  MOV R145, R140 ;  /* 0x0000008c00917202 */ /* 0x000fe40000000f00 */
[----:B------:R-:W-:-:S07]  /*3d70*/  MOV R74, R143 ;  /* 0x0000008f004a7202 */ /* 0x000fce0000000f00 */
[----:B------:R-:W-:Y:S05]  /*3d80*/  WARPSYNC.COLLECTIVE R142, `(.L_x_1612) ;  /* 0x000000008e087348 */ /* 0x000fea0003c00000 */
[----:B------:R0:W1:Y:S02]  /*3d90*/  SHFL.DOWN P1, R143, R145, R144, R147 ;  /* 0x08000090918f7389 */ /* 0x0000640000020093 */
[----:B01----:R-:W-:Y:S01]  /*3da0*/  ENDCOLLECTIVE ;  /* 0x000000000000791b */ /* 0x003fe20003800000 */
.L_x_1612:
[----:B------:R-:W-:Y:S01]  /*3db0*/  FADD.FTZ R74, R74, R117 ;  /* 0x000000754a4a7221 */ /* 0x000fe20000010000 */
[----:B------:R-:W-:-:S04]  /*3dc0*/  HFMA2.MMA R144, -RZ, RZ, 0, 4.76837158203125e-07 ;  /* 0x00000008ff907435 */ /* 0x000fc800000001ff */
[----:B------:R-:W-:Y:S02]  /*3dd0*/  MOV R145, R74 ;  /* 0x0000004a00917202 */ /* 0x000fe40000000f00 */
[----:B------:R-:W-:-:S07]  /*3de0*/  MOV R75, R143 ;  /* 0x0000008f004b7202 */ /* 0x000fce0000000f00 */
[----:B------:R-:W-:Y:S05]  /*3df0*/  WARPSYNC.COLLECTIVE R142, `(.L_x_1613) ;  /* 0x000000008e087348 */ /* 0x000fea0003c00000 */
[----:B------:R0:W1:Y:S02]  /*3e00*/  SHFL.DOWN P1, R143, R145, R144, R147 ;  /* 0x08000090918f7389 */ /* 0x0000640000020093 */
[----:B01----:R-:W-:Y:S01]  /*3e10*/  ENDCOLLECTIVE ;  /* 0x000000000000791b */ /* 0x003fe20003800000 */
.L_x_1613:
[----:B------:R-:W-:-:S05]  /*3e20*/  FADD.FTZ R75, R75, R140 ;  /* 0x0000008c4b4b7221 */ /* 0x000fca0000010000 */
[----:B------:R-:W-:Y:S02]  /*3e30*/  MOV R145, R75 ;  /* 0x0000004b00917202 */ /* 0x000fe40000000f00 */
[----:B------:R-:W-:-:S07]  /*3e40*/  MOV R77, R143 ;  /* 0x0000008f004d7202 */ /* 0x000fce0000000f00 */
[----:B------:R-:W-:Y:S05]  /*3e50*/  WARPSYNC.COLLECTIVE R142, `(.L_x_1614) ;  /* 0x000000008e087348 */ /* 0x000fea0003c00000 */
[----:B------:R0:W1:Y:S02]  /*3e60*/  SHFL.DOWN P1, R143, R145, R144, R147 ;  /* 0x08000090918f7389 */ /* 0x0000640000020093 */
[----:B01----:R-:W-:Y:S01]  /*3e70*/  ENDCOLLECTIVE ;  /* 0x000000000000791b */ /* 0x003fe20003800000 */
.L_x_1614:
[----:B------:R-:W-:Y:S01]  /*3e80*/  FADD.FTZ R77, R74, R77 ;  /* 0x0000004d4a4d7221 */ /* 0x000fe20000010000 */
[----:B------:R-:W-:-:S04]  /*3e90*/  HFMA2.MMA R144, -RZ, RZ, 0, 2.384185791015625e-07 ;  /* 0x00000004ff907435 */ /* 0x000fc800000001ff */
[----:B------:R-:W-:Y:S02]  /*3ea0*/  MOV R145, R77 ;  /* 0x0000004d00917202 */ /* 0x000fe40000000f00 */
[----:B------:R-:W-:-:S07]  /*3eb0*/  MOV R76, R143 ;  /* 0x0000008f004c7202 */ /* 0x000fce0000000f00 */
[----:B------:R-:W-:Y:S05]  /*3ec0*/  WARPSYNC.COLLECTIVE R142, `(.L_x_1615) ;  /* 0x000000008e087348 */ /* 0x000fea0003c00000 */
[----:B------:R0:W1:Y:S02]  /*3ed0*/  SHFL.DOWN P1, R143, R145, R144, R147 ;  /* 0x08000090918f7389 */ /* 0x0000640000020093 */
[----:B01----:R-:W-:Y:S01]  /*3ee0*/  ENDCOLLECTIVE ;  /* 0x000000000000791b */ /* 0x003fe20003800000 */
.L_x_1615:
[----:B------:R-:W-:-:S05]  /*3ef0*/  FADD.FTZ R76, R75, R76 ;  /* 0x0000004c4b4c7221 */ /* 0x000fca0000010000 */
[----:B------:R-:W-:Y:S02]  /*3f00*/  MOV R145, R76 ;  /* 0x0000004c00917202 */ /* 0x000fe40000000f00 */
[----:B------:R-:W-:-:S07]  /*3f10*/  MOV R78, R143 ;  /* 0x0000008f004e7202 */ /* 0x000fce0000000f00 */
[----:B------:R-:W-:Y:S05]  /*3f20*/  WARPSYNC.COLLECTIVE R142, `(.L_x_1616) ;  /* 0x000000008e087348 */ /* 0x000fea0003c00000 */
[----:B------:R0:W1:Y:S02]  /*3f30*/  SHFL.DOWN P1, R143, R145, R144, R147 ;  /* 0x08000090918f7389 */ /* 0x0000640000020093 */
[----:B01----:R-:W-:Y:S01]  /*3f40*/  ENDCOLLECTIVE ;  /* 0x000000000000791b */ /* 0x003fe20003800000 */
.L_x_1616:
[----:B------:R-:W-:Y:S01]  /*3f50*/  FADD.FTZ R78, R77, R78 ;  /* 0x0000004e4d4e7221 */ /* 0x000fe20000010000 */
[----:B------:R-:W-:-:S04]  /*3f60*/  HFMA2.MMA R144, -RZ, RZ, 0, 1.1920928955078125e-07 ;  /* 0x00000002ff907435 */ /* 0x000fc800000001ff */
[----:B------:R-:W-:Y:S02]  /*3f70*/  MOV R145, R78 ;  /* 0x0000004e00917202 */ /* 0x000fe40000000f00 */
[----:B------:R-:W-:-:S07]  /*3f80*/  MOV R79, R143 ;  /* 0x0000008f004f7202 */ /* 0x000fce0000000f00 */
[----:B------:R-:W-:Y:S05]  /*3f90*/  WARPSYNC.COLLECTIVE R142, `(.L_x_1617) ;  /* 0x000000008e087348 */ /* 0x000fea0003c00000 */
[----:B------:R0:W1:Y:S02]  /*3fa0*/  SHFL.DOWN P1, R143, R145, R144, R147 ;  /* 0x08000090918f7389 */ /* 0x0000640000020093 */
[----:B01----:R-:W-:Y:S01]  /*3fb0*/  ENDCOLLECTIVE ;  /* 0x000000000000791b */ /* 0x003fe20003800000 */
.L_x_1617:
[----:B------:R-:W-:-:S05]  /*3fc0*/  FADD.FTZ R79, R76, R79 ;  /* 0x0000004f4c4f7221 */ /* 0x000fca0000010000 */
[----:B------:R-:W-:Y:S02]  /*3fd0*/  MOV R145, R79 ;  /* 0x0000004f00917202 */ /* 0x000fe40000000f00 */
[----:B------:R-:W-:-:S07]  /*3fe0*/  MOV R117, R143 ;  /* 0x0000008f00757202 */ /* 0x000fce0000000f00 */
[----:B------:R-:W-:Y:S05]  /*3ff0*/  WARPSYNC.COLLECTIVE R142, `(.L_x_1618) ;  /* 0x000000008e087348 */ /* 0x000fea0003c00000 */
[----:B------:R0:W1:Y:S02]  /*4000*/  SHFL.DOWN P1, R143, R145, R144, R147 ;  /* 0x08000090918f7389 */ /* 0x0000640000020093 */
[----:B01----:R-:W-:Y:S01]  /*4010*/  ENDCOLLECTIVE ;  /* 0x000000000000791b */ /* 0x003fe20003800000 */
.L_x_1618:
[----:B------:R-:W-:Y:S01]  /*4020*/  FADD.FTZ R117, R78, R117 ;  /* 0x000000754e757221 */ /* 0x000fe20000010000 */
[----:B------:R-:W-:-:S04]  /*4030*/  HFMA2.MMA R144, -RZ, RZ, 0, 5.9604644775390625e-08 ;  /* 0x00000001ff907435 */ /* 0x000fc800000001ff */
[----:B------:R-:W-:Y:S02]  /*4040*/  MOV R145, R117 ;  /* 0x0000007500917202 */ /* 0x000fe40000000f00 */
[----:B------:R-:W-:-:S07]  /*4050*/  MOV R116, R143 ;  /* 0x0000008f00747202 */ /* 0x000fce0000000f00 */
[----:B------:R-:W-:Y:S05]  /*4060*/  WARPSYNC.COLLECTIVE R142, `(.L_x_1619) ;  /* 0x000000008e087348 */ /* 0x000fea0003c00000 */
[----:B------:R0:W1:Y:S02]  /*4070*/  SHFL.DOWN P1, R143, R145, R144, R147 ;  /* 0x08000090918f7389 */ /* 0x0000640000020093 */
[----:B01----:R-:W-:Y:S01]  /*4080*/  ENDCOLLECTIVE ;  /* 0x000000000000791b */ /* 0x003fe20003800000 */
.L_x_1619:
[----:B------:R-:W-:-:S05]  /*4090*/  FADD.FTZ R74, R79, R116 ;  /* 0x000000744f4a7221 */ /* 0x000fca0000010000 */
[----:B------:R-:W-:Y:S02]  /*40a0*/  MOV R145, R74 ;  /* 0x0000004a00917202 */ /* 0x000fe40000000f00 */
[----:B------:R-:W-:-:S07]  /*40b0*/  MOV R116, R143 ;  /* 0x0000008f00747202 */ /* 0x000fce0000000f00 */
[----:B------:R-:W-:Y:S05]  /*40c0*/  WARPSYNC.COLLECTIVE R142, `(.L_x_1620) ;  /* 0x000000008e087348 */ /* 0x000fea0003c00000 */
[----:B------:R0:W1:Y:S02]  /*40d0*/  SHFL.DOWN P1, R143, R145, R144, R147 ;  /* 0x08000090918f7389 */ /* 0x0000640000020093 */
[----:B01----:R-:W-:Y:S01]  /*40e0*/  ENDCOLLECTIVE ;  /* 0x000000000000791b */ /* 0x003fe20003800000 */
.L_x_1620:
[----:B------:R-:W-:Y:S01]  /*40f0*/  MOV R75, R143 ;  /* 0x0000008f004b7202 */ /* 0x000fe20000000f00 */
[----:B------:R-:W-:Y:S06]  /*4100*/  BRA `(.L_x_1621) ;  /* 0xffffffd8005c7947 */ /* 0x000fec000383ffff */
.L_x_1622:
        /* <DEDUP_REMOVED lines=15> */
.L_x_11841:


//--------------------- .text._ZN10layer_norm13ln_bwd_kernelINS_13Kernel_traitsI6__halfS2_S2_S2_fjLj2560ELj1ELj1ELj4ELj8ENS_18Kernel_traits_baseILj2560ES2_S2_S2_S2_fjLj128EEEEELb0ELb1ELb0ELb0EEEvNS_9BwdParamsE --------------------------
	.section	.text._ZN10layer_norm13ln_bwd_kernelINS_13Kernel_traitsI6__halfS2_S2_S2_fjLj2560ELj1ELj1ELj4ELj8ENS_18Kernel_traits_baseILj2560ES2_S2_S2_S2_fjLj128EEEEELb0ELb1ELb0ELb0EEEvNS_9BwdParamsE,"ax",@progbits
	.align	128
        .global         _ZN10layer_norm13ln_bwd_kernelINS_13Kernel_traitsI6__halfS2_S2_S2_fjLj2560ELj1ELj1ELj4ELj8ENS_18Kernel_traits_baseILj2560ES2_S2_S2_S2_fjLj128EEEEELb0ELb1ELb0ELb0EEEvNS_9BwdParamsE
        .type           _ZN10layer_norm13ln_bwd_kernelINS_13Kernel_traitsI6__halfS2_S2_S2_fjLj2560ELj1ELj1ELj4ELj8ENS_18Kernel_traits_baseILj2560ES2_S2_S2_S2_fjLj128EEEEELb0ELb1ELb0ELb0EEEvNS_9BwdParamsE,@function
        .size           _ZN10layer_norm13ln_bwd_kernelINS_13Kernel_traitsI6__halfS2_S2_S2_fjLj2560ELj1ELj1ELj4ELj8ENS_18Kernel_traits_baseILj2560ES2_S2_S2_S2_fjLj128EEEEELb0ELb1ELb0ELb0EEEvNS_9BwdParamsE,(.L_x_11842 - _ZN10layer_norm13ln_bwd_kernelINS_13Kernel_traitsI6__halfS2_S2_S2_fjLj2560ELj1ELj1ELj4ELj8ENS_18Kernel_traits_baseILj2560ES2_S2_S2_S2_fjLj128EEEEELb0ELb1ELb0ELb0EEEvNS_9BwdParamsE)
        .other          _ZN10layer_norm13ln_bwd_kernelINS_13Kernel_traitsI6__halfS2_S2_S2_fjLj2560ELj1ELj1ELj4ELj8ENS_18Kernel_traits_baseILj2560ES2_S2_S2_S2_fjLj128EEEEELb0ELb1ELb0ELb0EEEvNS_9BwdParamsE,@"STO_CUDA_ENTRY STV_DEFAULT"
_ZN10layer_norm13ln_bwd_kernelINS_13Kernel_traitsI6__halfS2_S2_S2_fjLj2560ELj1ELj1ELj4ELj8ENS_18Kernel_traits_baseILj2560ES2_S2_S2_S2_fjLj128EEEEELb0ELb1ELb0ELb0EEEvNS_9BwdParamsE:
.text._ZN10layer_norm13ln_bwd_kernelINS_13Kernel_traitsI6__halfS2_S2_S2_fjLj2560ELj1ELj1ELj4ELj8ENS_18Kernel_traits_baseILj2560ES2_S2_S2_S2_fjLj128EEEEELb0ELb1ELb0ELb0EEEvNS_9BwdParamsE:
        /* <DEDUP_REMOVED lines=95> */
[----:B------:R-:W-:Y:S01]  /*05f0*/  ULDC.64 UR6, c[0x0][0x270] ;  /* 0x00009c0000067ab9 */ /* 0x000fe20000000a00 */
[--C-:B------:R-:W-:Y:S01]  /*0600*/  SHF.R.U64 R11, R14, 0x10, R15.reuse ;  /* 0x000000100e0b7819 */ /* 0x100fe2000000120f */
[----:B------:R-:W-:Y:S01]  /*0610*/  HFMA2.MMA R114, -RZ, RZ, 0, 5.9604644775390625e-08 ;  /* 0x00000001ff727435 */ /* 0x000fe200000001ff */
[----:B------:R-:W-:Y:S01]  /*0620*/  MOV R3, R15 ;  /* 0x0000000f00037202 */ /* 0x000fe20000000f00 */
[----:B------:R-:W-:Y:S01]  /*0630*/  HADD2.F32 R10, -RZ, R10.H0_H0 ;  /* 0x2000000aff0a7230 */ /* 0x000fe20000004100 */
[----:B------:R-:W-:Y:S01]  /*0640*/  SHF.R.U32.HI R113, RZ, 0x10, R15 ;  /* 0x00000010ff717819 */ /* 0x000fe2000001160f */
[----:B------:R-:W-:Y:S01]  /*0650*/  HADD2.F32 R11, -RZ, R11.H0_H0 ;  /* 0x2000000bff0b7230 */ /* 0x000fe20000004100 */
[----:B------:R-:W-:Y:S02]  /*0660*/  MOV R14, R18 ;  /* 0x00000012000e7202 */ /* 0x000fe40000000f00 */
[----:B------:R-:W-:-:S02]  /*0670*/  SHF.R.U64 R15, R18, 0x10, R19 ;  /* 0x00000010120f7819 */ /* 0x000fc40000001213 */
[----:B------:R-:W-:Y:S01]  /*0680*/  MOV R4, R19 ;  /* 0x0000001300047202 */ /* 0x000fe20000000f00 */
[----:B------:R-:W-:Y:S01]  /*0690*/  HADD2.F32 R14, -RZ, R14.H0_H0 ;  /* 0x2000000eff0e7230 */ /* 0x000fe20000004100 */
[----:B------:R-:W-:Y:S01]  /*06a0*/  SHF.R.U32.HI R112, RZ, 0x10, R19 ;  /* 0x00000010ff707819 */ /* 0x000fe20000011613 */
[----:B------:R-:W-:Y:S01]  /*06b0*/  HADD2.F32 R15, -RZ, R15.H0_H0 ;  /* 0x2000000fff0f7230 */ /* 0x000fe20000004100 */
[----:B------:R-:W-:Y:S02]  /*06c0*/  MOV R18, R22 ;  /* 0x0000001600127202 */ /* 0x000fe40000000f00 */
[--C-:B------:R-:W-:Y:S02]  /*06d0*/  SHF.R.U64 R19, R22, 0x10, R23.reuse ;  /* 0x0000001016137819 */ /* 0x100fe40000001217 */
        /* <DEDUP_REMOVED lines=10> */
[----:B------:R-:W-:Y:S02]  /*0780*/  MOV R28, R12 ;  /* 0x0000000c001c7202 */ /* 0x000fe40000000f00 */
[----:B------:R-:W-:Y:S02]  /*0790*/  MOV R29, R13 ;  /* 0x0000000d001d7202 */ /* 0x000fe40000000f00 */
[----:B------:R-:W-:-:S02]  /*07a0*/  SHF.R.U64 R7, R8, 0x10, R9 ;  /* 0x0000001008077819 */ /* 0x000fc40000001209 */
[----:B------:R-:W-:Y:S02]  /*07b0*/  MOV R2, R9 ;  /* 0x0000000900027202 */ /* 0x000fe40000000f00 */
[----:B------:R-:W-:Y:S01]  /*07c0*/  SHF.R.U32.HI R31, RZ, 0x10, R13 ;  /* 0x00000010ff1f7819 */ /* 0x000fe2000001160d */
[----:B------:R-:W-:Y:S01]  /*07d0*/  HADD2.F32 R7, -RZ, R7.H0_H0 ;  /* 0x20000007ff077230 */ /* 0x000fe20000004100 */
[----:B------:R-:W-:Y:S02]  /*07e0*/  MOV R35, R17 ;  /* 0x0000001100237202 */ /* 0x000fe40000000f00 */
[----:B------:R-:W-:Y:S02]  /*07f0*/  SHF.R.U32.HI R39, RZ, 0x10, R17 ;  /* 0x00000010ff277819 */ /* 0x000fe40000011611 */
[----:B------:R-:W-:Y:S01]  /*0800*/  MOV R6, R8 ;  /* 0x0000000800067202 */ /* 0x000fe20000000f00 */
[----:B------:R-:W-:Y:S01]  /*0810*/  HADD2.F32 R8, -RZ, R2.H0_H0 ;  /* 0x20000002ff087230 */ /* 0x000fe20000004100 */
[----:B------:R-:W-:-:S02]  /*0820*/  SHF.R.U32.HI R9, RZ, 0x10, R9 ;  /* 0x00000010ff097819 */ /* 0x000fc40000011609 */
[----:B------:R-:W-:Y:S01]  /*0830*/  SHF.R.U64 R109, R12, 0x10, R13 ;  /* 0x000000100c6d7819 */ /* 0x000fe2000000120d */
[----:B------:R-:W-:Y:S01]  /*0840*/  HADD2.F32 R6, -RZ, R6.H0_H0 ;  /* 0x20000006ff067230 */ /* 0x000fe20000004100 */
[----:B------:R-:W-:Y:S01]  /*0850*/  MOV R30, R16 ;  /* 0x00000010001e7202 */ /* 0x000fe20000000f00 */
[----:B------:R-:W-:Y:S01]  /*0860*/  HADD2.F32 R9, -RZ, R9.H0_H0 ;  /* 0x20000009ff097230 */ /* 0x000fe20000004100 */
[----:B------:R-:W-:Y:S01]  /*0870*/  SHF.R.U64 R108, R16, 0x10, R17 ;  /* 0x00000010106c7819 */ /* 0x000fe20000001211 */
        /* <DEDUP_REMOVED lines=42> */
[----:B------:R-:W-:-:S07]  /*0b20*/  HADD2.F32 R45, -RZ, R45.H0_H0 ;  /* 0x2000002dff2d7230 */ /* 0x000fce0000004100 */
.L_x_1650:
[----:B------:R-:W0:Y:S01]  /*0b30*/  LDC.64 R110, c[0x0][0x250] ;  /* 0x00009400ff6e7b82 */ /* 0x000e220000000a00 */
[----:B------:R-:W-:-:S07]  /*0b40*/  SHF.R.S32.HI R2, RZ, 0x1f, R5 ;  /* 0x0000001fff027819 */ /* 0x000fce0000011405 */
[----:B------:R-:W1:Y:S08]  /*0b50*/  @P1 LDC.64 R108, c[0x0][0x270] ;  /* 0x00009c00ff6c1b82 */ /* 0x000e700000000a00 */
        /* <DEDUP_REMOVED lines=17> */
[----:B------:R-:W-:-:S02]  /*0c70*/  SHF.R.U32.HI R166, RZ, 0x5, R0 ;  /* 0x00000005ffa67819 */ /* 0x000fc40000011600 */
[----:B------:R-:W-:Y:S02]  /*0c80*/  MOV R173, R171 ;  /* 0x000000ab00ad7202 */ /* 0x000fe40000000f00 */
        /* <DEDUP_REMOVED lines=19> */
[----:B------:R-:W-:Y:S01]  /*0dc0*/  SHF.R.U32.HI R119, RZ, 0x10, R47 ;  /* 0x00000010ff777819 */ /* 0x000fe2000001162f */
[----:B------:R-:W-:Y:S01]  /*0dd0*/  HADD2.F32 R118, -RZ, R47.H0_H0 ;  /* 0x2000002fff767230 */ /* 0x000fe20000004100 */
[----:B------:R-:W-:Y:S01]  /*0de0*/  MOV R112, R109 ;  /* 0x0000006d00707202 */ /* 0x000fe20000000f00 */
[----:B0-----:R-:W-:Y:S02]  /*0df0*/  HADD2.F32 R111, -RZ, R3.H0_H0 ;  /* 0x20000003ff6f7230 */ /* 0x001fe40000004100 */
[C---:B------:R-:W-:Y:S01]  /*0e00*/  FADD.FTZ R47, -R167.reuse, R108 ;  /* 0x0000006ca72f7221 */ /* 0x040fe20000010100 */
[----:B------:R-:W-:Y:S01]  /*0e10*/  SHF.R.U32.HI R117, RZ, 0x10, R109 ;  /* 0x00000010ff757819 */ /* 0x000fe2000001166d */
[C---:B------:R-:W-:Y:S01]  /*0e20*/  FADD.FTZ R3, -R167.reuse, R116 ;  /* 0x00000074a7037221 */ /* 0x040fe20000010100 */
[----:B------:R-:W-:Y:S02]  /*0e30*/  HADD2.F32 R110, -RZ, R120.H0_H0 ;  /* 0x20000078ff6e7230 */ /* 0x000fe40000004100 */
[----:B-----5:R-:W-:Y:S01]  /*0e40*/  FMUL.FTZ R46, R172, R47 ;  /* 0x0000002fac2e7220 */ /* 0x020fe20000410000 */
[----:B------:R-:W-:Y:S01]  /*0e50*/  FADD.FTZ R109, -R167, R118 ;  /* 0x00000076a76d7221 */ /* 0x000fe20000010100 */
[----:B------:R-:W-:Y:S01]  /*0e60*/  FMUL.FTZ R116, R6, R111 ;  /* 0x0000006f06747220 */ /* 0x000fe20000410000 */
[----:B------:R-:W-:-:S02]  /*0e70*/  HADD2.F32 R113, -RZ, R112.H0_H0 ;  /* 0x20000070ff717230 */ /* 0x000fc40000004100 */
[----:B------:R-:W-:Y:S01]  /*0e80*/  FMUL.FTZ R3, R172, R3 ;  /* 0x00000003ac037220 */ /* 0x000fe20000410000 */
[----:B------:R-:W-:Y:S02]  /*0e90*/  HADD2.F32 R112, -RZ, R117.H0_H0 ;  /* 0x20000075ff707230 */ /* 0x000fe40000004100 */
[----:B------:R-:W-:Y:S01]  /*0ea0*/  FADD.FTZ R85, R85, R110 ;  /* 0x0000006e55557221 */ /* 0x000fe20000010000 */
[-C--:B------:R-:W-:Y:S01]  /*0eb0*/  FFMA.FTZ R105, R46, R110.reuse, R105 ;  /* 0x0000006e2e697223 */ /* 0x080fe20000010069 */
[----:B------:R-:W-:Y:S01]  /*0ec0*/  FMUL.FTZ R117, R7, R110 ;  /* 0x0000006e07757220 */ /* 0x000fe20000410000 */
[----:B------:R-:W-:Y:S01]  /*0ed0*/  FMUL.FTZ R47, R172, R109 ;  /* 0x0000006dac2f7220 */ /* 0x000fe20000410000 */
[----:B------:R-:W-:Y:S02]  /*0ee0*/  HADD2.F32 R110, -RZ, R119.H0_H0 ;  /* 0x20000077ff6e7230 */ /* 0x000fe40000004100 */
        /* <DEDUP_REMOVED lines=18> */
.L_x_1625:
[----:B------:R-:W-:Y:S05]  /*1010*/  BSYNC B0 ;  /* 0x0000000000007941 */ /* 0x000fea0003800000 */
.L_x_1624:
        /* <DEDUP_REMOVED lines=20> */
[----:B0-----:R-:W-:Y:S01]  /*1160*/  HADD2.F32 R112, -RZ, R109.H0_H0 ;  /* 0x2000006dff707230 */ /* 0x001fe20000004100 */
[----:B------:R-:W-:Y:S01]  /*1170*/  SHF.R.U32.HI R126, RZ, 0x10, R109 ;  /* 0x00000010ff7e7819 */ /* 0x000fe2000001166d */
[----:B------:R-:W-:Y:S02]  /*1180*/  HADD2.F32 R113, -RZ, R121.H0_H0 ;  /* 0x20000079ff717230 */ /* 0x000fe40000004100 */
[C---:B------:R-:W-:Y:S01]  /*1190*/  FADD.FTZ R109, -R167.reuse, R110 ;  /* 0x0000006ea76d7221 */ /* 0x040fe20000010100 */
[----:B------:R-:W-:Y:S01]  /*11a0*/  SHF.R.U32.HI R170, RZ, 0x10, R111 ;  /* 0x00000010ffaa7819 */ /* 0x000fe2000001166f */
[C---:B------:R-:W-:Y:S01]  /*11b0*/  FADD.FTZ R121, -R167.reuse, R124 ;  /* 0x0000007ca7797221 */ /* 0x040fe20000010100 */
[----:B------:R-:W-:Y:S02]  /*11c0*/  HADD2.F32 R108, -RZ, R125.H0_H0 ;  /* 0x2000007dff6c7230 */ /* 0x000fe40000004100 */
[----:B------:R-:W-:Y:S01]  /*11d0*/  FADD.FTZ R123, -R167, R112 ;  /* 0x00000070a77b7221 */ /* 0x000fe20000010100 */
[----:B------:R-:W-:-:S02]  /*11e0*/  HADD2.F32 R111, -RZ, R122.H0_H0 ;  /* 0x2000007aff6f7230 */ /* 0x000fc40000004100 */
[----:B-----5:R-:W-:Y:S01]  /*11f0*/  FMUL.FTZ R122, R172, R109 ;  /* 0x0000006dac7a7220 */ /* 0x020fe20000410000 */
[----:B------:R-:W-:Y:S01]  /*1200*/  FMUL.FTZ R124, R10, R113 ;  /* 0x000000710a7c7220 */ /* 0x000fe20000410000 */
[C---:B------:R-:W-:Y:S01]  /*1210*/  FMUL.FTZ R121, R172.reuse, R121 ;  /* 0x00000079ac797220 */ /* 0x040fe20000410000 */
[----:B------:R-:W-:Y:S01]  /*1220*/  FADD.FTZ R81, R81, R108 ;  /* 0x0000006c51517221 */ /* 0x000fe20000010000 */
[----:B------:R-:W-:Y:S01]  /*1230*/  FMUL.FTZ R123, R172, R123 ;  /* 0x0000007bac7b7220 */ /* 0x000fe20000410000 */
[-C--:B------:R-:W-:Y:S01]  /*1240*/  FFMA.FTZ R101, R122, R108.reuse, R101 ;  /* 0x0000006c7a657223 */ /* 0x080fe20000010065 */
[----:B------:R-:W-:Y:S01]  /*1250*/  FMUL.FTZ R125, R11, R108 ;  /* 0x0000006c0b7d7220 */ /* 0x000fe20000410000 */
[----:B------:R-:W-:Y:S02]  /*1260*/  HADD2.F32 R110, -RZ, R126.H0_H0 ;  /* 0x2000007eff6e7230 */ /* 0x000fe40000004100 */
[----:B------:R-:W-:Y:S01]  /*1270*/  FADD.FTZ R108, R175, R124 ;  /* 0x0000007caf6c7221 */ /* 0x000fe20000010000 */
[----:B------:R-:W-:Y:S01]  /*1280*/  FFMA.FTZ R109, R121, R124, R174 ;  /* 0x0000007c796d7223 */ /* 0x000fe200000100ae */
[----:B------:R-:W-:Y:S01]  /*1290*/  FADD.FTZ R82, R82, R111 ;  /* 0x0000006f52527221 */ /* 0x000fe20000010000 */
[-C--:B------:R-:W-:Y:S01]  /*12a0*/  FFMA.FTZ R102, R123, R111.reuse, R102 ;  /* 0x0000006f7b667223 */ /* 0x080fe20000010066 */
[----:B------:R-:W-:Y:S01]  /*12b0*/  FMUL.FTZ R126, R12, R111 ;  /* 0x0000006f0c7e7220 */ /* 0x000fe20000410000 */
[----:B------:R-:W-:-:S02]  /*12c0*/  HADD2.F32 R170, -RZ, R170.H0_H0 ;  /* 0x200000aaffaa7230 */ /* 0x000fc40000004100 */
        /* <DEDUP_REMOVED lines=13> */
.L_x_1627:
[----:B------:R-:W-:Y:S05]  /*13a0*/  BSYNC B0 ;  /* 0x0000000000007941 */ /* 0x000fea0003800000 */
.L_x_1626:
        /* <DEDUP_REMOVED lines=56> */
.L_x_1629:
[----:B------:R-:W-:Y:S05]  /*1730*/  BSYNC B0 ;  /* 0x0000000000007941 */ /* 0x000fea0003800000 */
.L_x_1628:
        /* <DEDUP_REMOVED lines=56> */
.L_x_1631:
[----:B------:R-:W-:Y:S05]  /*1ac0*/  BSYNC B0 ;  /* 0x0000000000007941 */ /* 0x000fea0003800000 */
.L_x_1630:
        /* <DEDUP_REMOVED lines=14> */
[----:B---3--:R-:W-:Y:S01]  /*1bb0*/  SHF.R.U64 R150, R108, 0x10, R109 ;  /* 0x000000106c967819 */ /* 0x008fe2000000126d */
[----:B------:R-:W-:Y:S01]  /*1bc0*/  HADD2.F32 R148, -RZ, R108.H0_H0 ;  /* 0x2000006cff947230 */ /* 0x000fe20000004100 */
[----:B--2---:R-:W-:-:S03]  /*1bd0*/  MOV R146, R112 ;  /* 0x0000007000927202 */ /* 0x004fc60000000f00 */
[----:B------:R-:W-:Y:S01]  /*1be0*/  HADD2.F32 R150, -RZ, R150.H0_H0 ;  /* 0x20000096ff967230 */ /* 0x000fe20000004100 */
[----:B------:R-:W-:Y:S01]  /*1bf0*/  SHF.R.U64 R170, R112, 0x10, R113 ;  /* 0x0000001070aa7819 */ /* 0x000fe20000001271 */
[----:B------:R-:W-:Y:S01]  /*1c00*/  HADD2.F32 R152, -RZ, R109.H0_H0 ;  /* 0x2000006dff987230 */ /* 0x000fe20000004100 */
[----:B------:R-:W-:Y:S01]  /*1c10*/  SHF.R.U32.HI R154, RZ, 0x10, R109 ;  /* 0x00000010ff9a7819 */ /* 0x000fe2000001166d */
[----:B------:R-:W-:Y:S02]  /*1c20*/  HADD2.F32 R109, -RZ, R146.H0_H0 ;  /* 0x20000092ff6d7230 */ /* 0x000fe40000004100 */
[C---:B0-----:R-:W-:Y:S01]  /*1c30*/  FADD.FTZ R111, -R167.reuse, R150 ;  /* 0x00000096a76f7221 */ /* 0x041fe20000010100 */
[----:B------:R-:W-:Y:S01]  /*1c40*/  MOV R110, R113 ;  /* 0x00000071006e7202 */ /* 0x000fe20000000f00 */
[----:B------:R-:W-:Y:S01]  /*1c50*/  FADD.FTZ R147, -R167, R148 ;  /* 0x00000094a7937221 */ /* 0x000fe20000010100 */
[----:B------:R-:W-:Y:S01]  /*1c60*/  SHF.R.U32.HI R149, RZ, 0x10, R113 ;  /* 0x00000010ff957819 */ /* 0x000fe20000011671 */
[----:B------:R-:W-:-:S02]  /*1c70*/  HADD2.F32 R108, -RZ, R170.H0_H0 ;  /* 0x200000aaff6c7230 */ /* 0x000fc40000004100 */
[C---:B-----5:R-:W-:Y:S01]  /*1c80*/  FMUL.FTZ R146, R172.reuse, R111 ;  /* 0x0000006fac927220 */ /* 0x060fe20000410000 */
[----:B------:R-:W-:Y:S01]  /*1c90*/  FMUL.FTZ R147, R172, R147 ;  /* 0x00000093ac937220 */ /* 0x000fe20000410000 */
[----:B------:R-:W-:Y:S01]  /*1ca0*/  FMUL.FTZ R148, R22, R109 ;  /* 0x0000006d16947220 */ /* 0x000fe20000410000 */
[----:B------:R-:W-:Y:S02]  /*1cb0*/  HADD2.F32 R113, -RZ, R110.H0_H0 ;  /* 0x2000006eff717230 */ /* 0x000fe40000004100 */
[----:B------:R-:W-:Y:S01]  /*1cc0*/  FADD.FTZ R69, R69, R108 ;  /* 0x0000006c45457221 */ /* 0x000fe20000010000 */
[----:B------:R-:W-:Y:S02]  /*1cd0*/  HADD2.F32 R110, -RZ, R149.H0_H0 ;  /* 0x20000095ff6e7230 */ /* 0x000fe40000004100 */
        /* <DEDUP_REMOVED lines=23> */
.L_x_1633:
[----:B------:R-:W-:Y:S05]  /*1e50*/  BSYNC B0 ;  /* 0x0000000000007941 */ /* 0x000fea0003800000 */
.L_x_1632:
        /* <DEDUP_REMOVED lines=27> */
.L_x_1669:
        /* <DEDUP_REMOVED lines=10> */
[-C--:B------:R-:W-:Y:S02]  /*20b0*/  @!P6 LEA R173, R109, R111.reuse, 0x3 ;  /* 0x0000006f6dade211 */ /* 0x080fe400078e18ff */
[----:B0-----:R-:W-:-:S03]  /*20c0*/  LEA R174, R108, R111, 0x3 ;  /* 0x0000006f6cae7211 */ /* 0x001fc600078e18ff */
        /* <DEDUP_REMOVED lines=39> */
[----:B------:R-:W-:Y:S01]  /*2340*/  @P6 HADD2.F32 R114, -RZ, R114.H0_H0 ;  /* 0x20000072ff726230 */ /* 0x000fe20000004100 */
[----:B------:R-:W0:Y:S01]  /*2350*/  LDC.64 R108, c[0x0][0x220] ;  /* 0x00008800ff6c7b82 */ /* 0x000e220000000a00 */
[----:B------:R-:W-:Y:S01]  /*2360*/  @P6 FADD.FTZ R167, R167, R112 ;  /* 0x00000070a7a76221 */ /* 0x000fe20000010000 */
[----:B------:R-:W-:Y:S02]  /*2370*/  @P6 FADD.FTZ R115, R115, R110 ;  /* 0x0000006e73736221 */ /* 0x000fe40000010000 */
[----:B------:R-:W-:Y:S01]  /*2380*/  @P6 FADD.FTZ R175, R175, R114 ;  /* 0x00000072afaf6221 */ /* 0x000fe20000010000 */
[----:B0-----:R-:W-:-:S03]  /*2390*/  IMAD.WIDE.U32 R108, R171, 0x8, R108 ;  /* 0x00000008ab6c7825 */ /* 0x001fc600078e006c */
[----:B------:R-:W0:Y:S03]  /*23a0*/  LDC.64 R112, c[0x0][0x2f8] ;  /* 0x0000be00ff707b82 */ /* 0x000e260000000a00 */
        /* <DEDUP_REMOVED lines=10> */
[----:B------:R-:W1:Y:S01]  /*2450*/  F2F.F16.F32 R110, R110 ;  /* 0x0000006e006e7304 */ /* 0x000e620000200800 */
[----:B------:R-:W-:-:S07]  /*2460*/  ISETP.NE.AND.EX P6, PT, RZ, UR15, PT, P6 ;  /* 0x0000000fff007c0c */ /* 0x000fce000bfc5360 */
[----:B------:R-:W3:Y:S01]  /*2470*/  F2F.F16.F32 R180, R180 ;  /* 0x000000b400b47304 */ /* 0x000ee20000200800 */
[----:B0-----:R-:W-:-:S05]  /*2480*/  IMAD.WIDE.U32 R112, R171, 0x8, R112 ;  /* 0x00000008ab707825 */ /* 0x001fca00078e0070 */
[----:B------:R-:W-:Y:S01]  /*2490*/  @P6 F2FP.F16.F32.PACK_AB R182, RZ, R111 ;  /* 0x0000006fffb6623e */ /* 0x000fe200000000ff */
[----:B-1----:R-:W-:Y:S01]  /*24a0*/  IMAD.WIDE.U32 R110, R110, 0x10000, RZ ;  /* 0x000100006e6e7825 */ /* 0x002fe200078e00ff */
[----:B------:R-:W0:Y:S01]  /*24b0*/  F2F.F16.F32 R166, R166 ;  /* 0x000000a600a67304 */ /* 0x000e220000200800 */
[----:B------:R-:W-:Y:S02]  /*24c0*/  @P6 F2FP.F16.F32.PACK_AB R183, RZ, R115 ;  /* 0x00000073ffb7623e */ /* 0x000fe400000000ff */
[----:B------:R-:W-:Y:S02]  /*24d0*/  @P6 F2FP.F16.F32.PACK_AB R167, RZ, R167 ;  /* 0x000000a7ffa7623e */ /* 0x000fe400000000ff */
[----:B------:R-:W-:Y:S02]  /*24e0*/  @P6 PRMT R153, R182, 0x7610, R153 ;  /* 0x00007610b6996816 */ /* 0x000fe40000000099 */
[----:B---3--:R-:W-:Y:S01]  /*24f0*/  SHF.L.U32 R115, R180, 0x10, RZ ;  /* 0x00000010b4737819 */ /* 0x008fe200000006ff */
[----:B------:R1:W3:Y:S01]  /*2500*/  F2F.F16.F32 R181, R114 ;  /* 0x0000007200b57304 */ /* 0x0002e20000200800 */
[----:B------:R-:W-:-:S02]  /*2510*/  @P6 PRMT R155, R183, 0x7610, R155 ;  /* 0x00007610b79b6816 */ /* 0x000fc4000000009b */
[----:B------:R-:W-:Y:S02]  /*2520*/  @P6 PRMT R168, R167, 0x7610, R168 ;  /* 0x00007610a7a86816 */ /* 0x000fe400000000a8 */
[----:B0-----:R-:W-:Y:S02]  /*2530*/  LOP3.LUT R111, R111, R115, R166, 0xfe, !PT ;  /* 0x000000736f6f7212 */ /* 0x001fe400078efea6 */
[----:B-1----:R-:W-:-:S04]  /*2540*/  @P6 F2FP.F16.F32.PACK_AB R114, RZ, R175 ;  /* 0x000000afff72623e */ /* 0x002fc800000000ff */
        /* <DEDUP_REMOVED lines=13> */
.L_x_1637:
[----:B------:R1:W-:Y:S01]  /*2620*/  STG.E.64 desc[UR4][R112.64], R110 ;  /* 0x0000006e70007986 */ /* 0x0003e2000c101b04 */
[----:B0-----:R-:W-:Y:S01]  /*2630*/  MOV R114, R109 ;  /* 0x0000006d00727202 */ /* 0x001fe20000000f00 */
[----:B------:R-:W-:Y:S01]  /*2640*/  HADD2.F32 R175, -RZ, R175.H0_H0 ;  /* 0x200000afffaf7230 */ /* 0x000fe20000004100 */
[----:B------:R-:W-:Y:S01]  /*2650*/  SHF.R.U32.HI R115, RZ, 0x10, R109 ;  /* 0x00000010ff737819 */ /* 0x000fe2000001166d */
[----:B------:R-:W-:Y:S01]  /*2660*/  HADD2.F32 R108, -RZ, R180.H0_H0 ;  /* 0x200000b4ff6c7230 */ /* 0x000fe20000004100 */
[----:B------:R-:W-:Y:S01]  /*2670*/  IADD3 R171, R171, 0x80, RZ ;  /* 0x00000080abab7810 */ /* 0x000fe20007ffe0ff */
[----:B------:R-:W-:Y:S02]  /*2680*/  HADD2.F32 R109, -RZ, R114.H0_H0 ;  /* 0x20000072ff6d7230 */ /* 0x000fe40000004100 */
[----:B------:R-:W-:Y:S01]  /*2690*/  FFMA.FTZ R64, R175, R177, R64 ;  /* 0x000000b1af407223 */ /* 0x000fe20000010040 */
[----:B------:R-:W-:Y:S02]  /*26a0*/  HADD2.F32 R114, -RZ, R115.H0_H0 ;  /* 0x20000073ff727230 */ /* 0x000fe40000004100 */
[----:B------:R-:W-:Y:S01]  /*26b0*/  FFMA.FTZ R65, R108, R176, R65 ;  /* 0x000000b06c417223 */ /* 0x000fe20000010041 */
[----:B------:R-:W-:-:S02]  /*26c0*/  FFMA.FTZ R66, R109, R179, R66 ;  /* 0x000000b36d427223 */ /* 0x000fc40000010042 */
[----:B-1----:R-:W-:-:S07]  /*26d0*/  FFMA.FTZ R67, R114, R178, R67 ;  /* 0x000000b272437223 */ /* 0x002fce0000010043 */
.L_x_1636:
[----:B------:R-:W-:Y:S05]  /*26e0*/  BSYNC B0 ;  /* 0x0000000000007941 */ /* 0x000fea0003800000 */
.L_x_1635:
[----:B------:R-:W-:Y:S04]  /*26f0*/  BSSY B0, `(.L_x_1638) ;  /* 0x0000052000007945 */ /* 0x000fe80003800000 */
[----:B------:R-:W-:Y:S05]  /*2700*/  @!P4 BRA `(.L_x_1639) ;  /* 0x000000040040c947 */ /* 0x000fea0003800000 */
[----:B------:R-:W-:Y:S01]  /*2710*/  ISETP.NE.U32.AND P6, PT, RZ, UR10, PT ;  /* 0x0000000aff007c0c */ /* 0x000fe2000bfc5070 */
[-CC-:B------:R-:W-:Y:S01]  /*2720*/  FFMA.FTZ R110, R128, R174.reuse, R173.reuse ;  /* 0x000000ae806e7223 */ /* 0x180fe200000100ad */
        /* <DEDUP_REMOVED lines=13> */
[----:B------:R-:W-:Y:S02]  /*2800*/  @P6 MOV R108, R162 ;  /* 0x000000a2006c6202 */ /* 0x000fe40000000f00 */
[----:B------:R-:W-:Y:S01]  /*2810*/  @P6 MOV R109, R163 ;  /* 0x000000a3006d6202 */ /* 0x000fe20000000f00 */
        /* <DEDUP_REMOVED lines=23> */
[----:B------:R-:W0:Y:S02]  /*2990*/  F2F.F16.F32 R112, R112 ;  /* 0x0000007000707304 */ /* 0x000e240000200800 */
[----:B------:R-:W-:-:S06]  /*29a0*/  FMUL.FTZ R114, R30, R177 ;  /* 0x000000b11e727220 */ /* 0x000fcc0000410000 */
[----:B------:R-:W1:Y:S02]  /*29b0*/  F2F.F16.F32 R180, R180 ;  /* 0x000000b400b47304 */ /* 0x000e640000200800 */
[----:B------:R-:W-:Y:S02]  /*29c0*/  @P6 F2FP.F16.F32.PACK_AB R113, RZ, R113 ;  /* 0x00000071ff71623e */ /* 0x000fe400000000ff */
[----:B------:R-:W-:Y:S02]  /*29d0*/  @P6 F2FP.F16.F32.PACK_AB R182, RZ, R115 ;  /* 0x00000073ffb6623e */ /* 0x000fe400000000ff */
[----:B------:R-:W-:Y:S01]  /*29e0*/  @P6 PRMT R153, R113, 0x7610, R153 ;  /* 0x0000761071996816 */ /* 0x000fe20000000099 */
[----:B0-----:R-:W-:Y:S01]  /*29f0*/  IMAD.WIDE.U32 R112, R112, 0x10000, RZ ;  /* 0x0001000070707825 */ /* 0x001fe200078e00ff */
[----:B------:R-:W0:Y:S01]  /*2a00*/  F2F.F16.F32 R166, R166 ;  /* 0x000000a600a67304 */ /* 0x000e220000200800 */
[----:B------:R-:W-:Y:S02]  /*2a10*/  @P6 F2FP.F16.F32.PACK_AB R175, RZ, R175 ;  /* 0x000000afffaf623e */ /* 0x000fe400000000ff */
[----:B------:R-:W-:-:S02]  /*2a20*/  @P6 F2FP.F16.F32.PACK_AB R167, RZ, R167 ;  /* 0x000000a7ffa7623e */ /* 0x000fc400000000ff */
[----:B------:R-:W-:Y:S02]  /*2a30*/  @P6 PRMT R169, R175, 0x7610, R169 ;  /* 0x00007610afa96816 */ /* 0x000fe400000000a9 */
[----:B-1----:R-:W-:Y:S01]  /*2a40*/  SHF.L.U32 R115, R180, 0x10, RZ ;  /* 0x00000010b4737819 */ /* 0x002fe200000006ff */
[----:B------:R-:W1:Y:S01]  /*2a50*/  F2F.F16.F32 R181, R114 ;  /* 0x0000007200b57304 */ /* 0x000e620000200800 */
        /* <DEDUP_REMOVED lines=15> */
.L_x_1640:
        /* <DEDUP_REMOVED lines=12> */
.L_x_1639:
[----:B------:R-:W-:Y:S05]  /*2c10*/  BSYNC B0 ;  /* 0x0000000000007941 */ /* 0x000fea0003800000 */
.L_x_1638:
        /* <DEDUP_REMOVED lines=70> */
.L_x_1643:
        /* <DEDUP_REMOVED lines=12> */
.L_x_1642:
[----:B------:R-:W-:Y:S05]  /*3140*/  BSYNC B0 ;  /* 0x0000000000007941 */ /* 0x000fea0003800000 */
.L_x_1641:
        /* <DEDUP_REMOVED lines=70> */
.L_x_1646:
        /* <DEDUP_REMOVED lines=12> */
.L_x_1645:
[----:B------:R-:W-:Y:S05]  /*3670*/  BSYNC B0 ;  /* 0x0000000000007941 */ /* 0x000fea0003800000 */
.L_x_1644:
[----:B------:R-:W-:Y:S01]  /*3680*/  ISETP.NE.AND P6, PT, R145, RZ, PT ;  /* 0x000000ff9100720c */ /* 0x000fe20003fc5270 */
[----:B------:R-:W-:-:S12]  /*3690*/  BSSY B0, `(.L_x_1647) ;  /* 0x0000051000007945 */ /* 0x000fd80003800000 */
[----:B------:R-:W-:Y:S05]  /*36a0*/  @!P6 BRA `(.L_x_1648) ;  /* 0x00000004003ce947 */ /* 0x000fea0003800000 */
[----:B------:R-:W-:Y:S01]  /*36b0*/  ISETP.NE.U32.AND P6, PT, RZ, UR10, PT ;  /* 0x0000000aff007c0c */ /* 0x000fe2000bfc5070 */
[-CC-:B------:R-:W-:Y:S01]  /*36c0*/  FFMA.FTZ R108, R146, R174.reuse, R173.reuse ;  /* 0x000000ae926c7223 */ /* 0x180fe200000100ad */
[-CC-:B------:R-:W-:Y:S01]  /*36d0*/  FFMA.FTZ R109, R147, R174.reuse, R173.reuse ;  /* 0x000000ae936d7223 */ /* 0x180fe200000100ad */
[-C--:B------:R-:W-:Y:S01]  /*36e0*/  FFMA.FTZ R113, R151, R174.reuse, R173 ;  /* 0x000000ae97717223 */ /* 0x080fe200000100ad */
        /* <DEDUP_REMOVED lines=62> */
.L_x_1649:
[----:B------:R1:W-:Y:S01]  /*3ad0*/  STG.E.64 desc[UR4][R108.64], R112 ;  /* 0x000000706c007986 */ /* 0x0003e2000c101b04 */
[----:B0----5:R-:W-:Y:S02]  /*3ae0*/  MOV R114, R110 ;  /* 0x0000006e00727202 */ /* 0x021fe40000000f00 */
[--C-:B------:R-:W-:Y:S02]  /*3af0*/  SHF.R.U64 R110, R110, 0x10, R111.reuse ;  /* 0x000000106e6e7819 */ /* 0x100fe4000000126f */
[----:B------:R-:W-:Y:S02]  /*3b00*/  MOV R115, R111 ;  /* 0x0000006f00737202 */ /* 0x000fe40000000f00 */
[----:B------:R-:W-:Y:S01]  /*3b10*/  SHF.R.U32.HI R166, RZ, 0x10, R111 ;  /* 0x00000010ffa67819 */ /* 0x000fe2000001166f */
[----:B------:R-:W-:Y:S02]  /*3b20*/  HADD2.F32 R111, -RZ, R114.H0_H0 ;  /* 0x20000072ff6f7230 */ /* 0x000fe40000004100 */
[----:B------:R-:W-:-:S02]  /*3b30*/  HADD2.F32 R110, -RZ, R110.H0_H0 ;  /* 0x2000006eff6e7230 */ /* 0x000fc40000004100 */
[----:B------:R-:W-:Y:S02]  /*3b40*/  HADD2.F32 R115, -RZ, R115.H0_H0 ;  /* 0x20000073ff737230 */ /* 0x000fe40000004100 */
[----:B------:R-:W-:Y:S01]  /*3b50*/  FFMA.FTZ R48, R111, R173, R48 ;  /* 0x000000ad6f307223 */ /* 0x000fe20000010030 */
[----:B------:R-:W-:Y:S02]  /*3b60*/  HADD2.F32 R114, -RZ, R166.H0_H0 ;  /* 0x200000a6ff727230 */ /* 0x000fe40000004100 */
[----:B------:R-:W-:Y:S01]  /*3b70*/  FFMA.FTZ R49, R110, R172, R49 ;  /* 0x000000ac6e317223 */ /* 0x000fe20000010031 */
[----:B------:R-:W-:Y:S02]  /*3b80*/  FFMA.FTZ R50, R115, R175, R50 ;  /* 0x000000af73327223 */ /* 0x000fe40000010032 */
[----:B-1----:R-:W-:-:S07]  /*3b90*/  FFMA.FTZ R51, R114, R174, R51 ;  /* 0x000000ae72337223 */ /* 0x002fce0000010033 */
.L_x_1648:
[----:B------:R-:W-:Y:S05]  /*3ba0*/  BSYNC B0 ;  /* 0x0000000000007941 */ /* 0x000fea0003800000 */
.L_x_1647:
[----:B------:R-:W-:Y:S02]  /*3bb0*/  IADD3 R5, R5, UR18, RZ ;  /* 0x0000001205057c10 */ /* 0x000fe4000fffe0ff */
[----:B------:R-:W-:Y:S02]  /*3bc0*/  SEL R114, RZ, 0x1, P0 ;  /* 0x00000001ff727807 */ /* 0x000fe40000000000 */
[----:B------:R-:W-:-:S13]  /*3bd0*/  ISETP.GE.AND P0, PT, R5, UR19, PT ;  /* 0x0000001305007c0c */ /* 0x000fda000bf06270 */
[----:B------:R-:W-:Y:S05]  /*3be0*/  @!P0 BRA `(.L_x_1650) ;  /* 0xffffffcc00d08947 */ /* 0x000fea000383ffff */
.L_x_1623:
        /* <DEDUP_REMOVED lines=8> */
[----:B------:R-:W1:Y:S08]  /*3c70*/  LDC.64 R4, c[0x0][0x2d8] ;  /* 0x0000b600ff047b82 */ /* 0x000e700000000a00 */
        /* <DEDUP_REMOVED lines=8> */
.L_x_1652:
[----:B------:R-:W-:Y:S05]  /*3d00*/  BSYNC B0 ;  /* 0x0000000000007941 */ /* 0x000fea0003800000 */
.L_x_1651:
[----:B------:R-:W-:Y:S04]  /*3d10*/  BSSY B0, `(.L_x_1653) ;  /* 0x000000c000007945 */ /* 0x000fe80003800000 */
[----:B------:R-:W-:Y:S05]  /*3d20*/  @!P4 BRA `(.L_x_1654) ;  /* 0x000000000028c947 */ /* 0x000fea0003800000 */
[----:B0-----:R-:W0:Y:S08]  /*3d30*/  LDC.64 R2, c[0x0][0x2d0] ;  /* 0x0000b400ff027b82 */ /* 0x001e300000000a00 */
        /* <DEDUP_REMOVED lines=9> */
.L_x_1654:
[----:B------:R-:W-:Y:S05]  /*3dd0*/  BSYNC B0 ;  /* 0x0000000000007941 */ /* 0x000fea0003800000 */
.L_x_1653:
[----:B------:R-:W-:Y:S04]  /*3de0*/  BSSY B0, `(.L_x_1655) ;  /* 0x000000c000007945 */ /* 0x000fe80003800000 */
[----:B------:R-:W-:Y:S05]  /*3df0*/  @!P3 BRA `(.L_x_1656) ;  /* 0x000000000028b947 */ /* 0x000fea0003800000 */
[----:B0--3--:R-:W0:Y:S08]  /*3e00*/  LDC.64 R2, c[0x0][0x2d0] ;  /* 0x0000b400ff027b82 */ /* 0x009e300000000a00 */
        /* <DEDUP_REMOVED lines=9> */
.L_x_1656:
[----:B------:R-:W-:Y:S05]  /*3ea0*/  BSYNC B0 ;  /* 0x0000000000007941 */ /* 0x000fea0003800000 */
.L_x_1655:
[----:B------:R-:W-:Y:S04]  /*3eb0*/  BSSY B0, `(.L_x_1657) ;  /* 0x000000c000007945 */ /* 0x000fe80003800000 */
[----:B------:R-:W-:Y:S05]  /*3ec0*/  @!P2 BRA `(.L_x_1658) ;  /* 0x000000000028a947 */ /* 0x000fea0003800000 */
[----:B0--34-:R-:W0:Y:S08]  /*3ed0*/  LDC.64 R2, c[0x0][0x2d0] ;  /* 0x0000b400ff027b82 */ /* 0x019e300000000a00 */
        /* <DEDUP_REMOVED lines=9> */
.L_x_1658:
[----:B------:R-:W-:Y:S05]  /*3f70*/  BSYNC B0 ;  /* 0x0000000000007941 */ /* 0x000fea0003800000 */
.L_x_1657:
[----:B------:R-:W-:-:S13]  /*3f80*/  ISETP.NE.AND P0, PT, R145, RZ, PT ;  /* 0x000000ff9100720c */ /* 0x000fda0003f05270 */
[----:B------:R-:W-:Y:S05]  /*3f90*/  @!P0 EXIT ;  /* 0x000000000000894d */ /* 0x000fea0003800000 */
[----:B0--34-:R-:W0:Y:S08]  /*3fa0*/  LDC.64 R2, c[0x0][0x2d0] ;  /* 0x0000b400ff027b82 */ /* 0x019e300000000a00 */
[----:B------:R-:W1:Y:S08]  /*3fb0*/  LDC.64 R4, c[0x0][0x2d8] ;  /* 0x0000b600ff047b82 */ /* 0x000e700000000a00 */
        /* <DEDUP_REMOVED lines=8> */
.L_x_1634:
[----:B------:R-:W-:Y:S02]  /*4040*/  MOV R176, R175 ;  /* 0x000000af00b07202 */ /* 0x000fe40000000f00 */
[----:B------:R-:W-:Y:S02]  /*4050*/  MOV R177, 0x10 ;  /* 0x0000001000b17802 */ /* 0x000fe40000000f00 */
[----:B------:R-:W-:Y:S02]  /*4060*/  MOV R178, 0x1f ;  /* 0x0000001f00b27802 */ /* 0x000fe40000000f00 */
[----:B------:R-:W-:-:S07]  /*4070*/  MOV R173, 0xffffffff ;  /* 0xffffffff00ad7802 */ /* 0x000fce0000000f00 */
[----:B------:R-:W-:Y:S05]  /*4080*/  WARPSYNC.COLLECTIVE R173, `(.L_x_1659) ;  /* 0x00000000ad087348 */ /* 0x000fea0003c00000 */
[----:B------:R0:W1:Y:S02]  /*4090*/  SHFL.DOWN P6, R167, R176, R177, R178 ;  /* 0x080000b1b0a77389 */ /* 0x00006400000c00b2 */
[----:B01----:R-:W-:Y:S01]  /*40a0*/  ENDCOLLECTIVE ;  /* 0x000000000000791b */ /* 0x003fe20003800000 */
.L_x_1659:
[----:B------:R-:W-:Y:S02]  /*40b0*/  MOV R176, R174 ;  /* 0x000000ae00b07202 */ /* 0x000fe40000000f00 */
[----:B------:R-:W-:-:S07]  /*40c0*/  MOV R110, R167 ;  /* 0x000000a7006e7202 */ /* 0x000fce0000000f00 */
[----:B------:R-:W-:Y:S05]  /*40d0*/  WARPSYNC.COLLECTIVE R173, `(.L_x_1660) ;  /* 0x00000000ad087348 */ /* 0x000fea0003c00000 */
[----:B------:R0:W1:Y:S02]  /*40e0*/  SHFL.DOWN P6, R167, R176, R177, R178 ;  /* 0x080000b1b0a77389 */ /* 0x00006400000c00b2 */
[----:B01----:R-:W-:Y:S01]  /*40f0*/  ENDCOLLECTIVE ;  /* 0x000000000000791b */ /* 0x003fe20003800000 */
.L_x_1660:
[----:B------:R-:W-:-:S05]  /*4100*/  FADD.FTZ R110, R110, R175 ;  /* 0x000000af6e6e7221 */ /* 0x000fca0000010000 */
[----:B------:R-:W-:Y:S02]  /*4110*/  MOV R176, R110 ;  /* 0x0000006e00b07202 */ /* 0x000fe40000000f00 */
[----:B------:R-:W-:Y:S02]  /*4120*/  MOV R177, 0x8 ;  /* 0x0000000800b17802 */ /* 0x000fe40000000f00 */
[----:B------:R-:W-:-:S07]  /*4130*/  MOV R109, R167 ;  /* 0x000000a7006d7202 */ /* 0x000fce0000000f00 */
[----:B------:R-:W-:Y:S05]  /*4140*/  WARPSYNC.COLLECTIVE R173, `(.L_x_1661) ;  /* 0x00000000ad087348 */ /* 0x000fea0003c00000 */
[----:B------:R0:W1:Y:S02]  /*4150*/  SHFL.DOWN P6, R167, R176, R177, R178 ;  /* 0x080000b1b0a77389 */ /* 0x00006400000c00b2 */
[----:B01----:R-:W-:Y:S01]  /*4160*/  ENDCOLLECTIVE ;  /* 0x000000000000791b */ /* 0x003fe20003800000 */
.L_x_1661:
[----:B------:R-:W-:-:S05]  /*4170*/  FADD.FTZ R109, R109, R174 ;  /* 0x000000ae6d6d7221 */ /* 0x000fca0000010000 */
[----:B------:R-:W-:Y:S02]  /*4180*/  MOV R176, R109 ;  /* 0x0000006d00b07202 */ /* 0x000fe40000000f00 */
[----:B------:R-:W-:-:S07]  /*4190*/  MOV R111, R167 ;  /* 0x000000a7006f7202 */ /* 0x000fce0000000f00 */
[----:B------:R-:W-:Y:S05]  /*41a0*/  WARPSYNC.COLLECTIVE R173, `(.L_x_1662) ;  /* 0x00000000ad087348 */ /* 0x000fea0003c00000 */
[----:B------:R0:W1:Y:S02]  /*41b0*/  SHFL.DOWN P6, R167, R176, R177, R178 ;  /* 0x080000b1b0a77389 */ /* 0x00006400000c00b2 */
[----:B01----:R-:W-:Y:S01]  /*41c0*/  ENDCOLLECTIVE ;  /* 0x000000000000791b */ /* 0x003fe20003800000 */
.L_x_1662:
[----:B------:R-:W-:-:S05]  /*41d0*/  FADD.FTZ R111, R110, R111 ;  /* 0x0000006f6e6f7221 */ /* 0x000fca0000010000 */
[----:B------:R-:W-:Y:S02]  /*41e0*/  MOV R176, R111 ;  /* 0x0000006f00b07202 */ /* 0x000fe40000000f00 */
[----:B------:R-:W-:Y:S02]  /*41f0*/  MOV R177, 0x4 ;  /* 0x0000000400b17802 */ /* 0x000fe40000000f00 */
[----:B------:R-:W-:-:S07]  /*4200*/  MOV R112, R167 ;  /* 0x000000a700707202 */ /* 0x000fce0000000f00 */
[----:B------:R-:W-:Y:S05]  /*4210*/  WARPSYNC.COLLECTIVE R173, `(.L_x_1663) ;  /* 0x00000000ad087348 */ /* 0x000fea0003c00000 */
[----:B------:R0:W1:Y:S02]  /*4220*/  SHFL.DOWN P6, R167, R176, R177, R178 ;  /* 0x080000b1b0a77389 */ /* 0x00006400000c00b2 */
[----:B01----:R-:W-:Y:S01]  /*4230*/  ENDCOLLECTIVE ;  /* 0x000000000000791b */ /* 0x003fe20003800000 */
.L_x_1663:
[----:B------:R-:W-:-:S05]  /*4240*/  FADD.FTZ R112, R109, R112 ;  /* 0x000000706d707221 */ /* 0x000fca0000010000 */
[----:B------:R-:W-:Y:S02]  /*4250*/  MOV R176, R112 ;  /* 0x0000007000b07202 */ /* 0x000fe40000000f00 */
[----:B------:R-:W-:-:S07]  /*4260*/  MOV R114, R167 ;  /* 0x000000a700727202 */ /* 0x000fce0000000f00 */
[----:B------:R-:W-:Y:S05]  /*4270*/  WARPSYNC.COLLECTIVE R173, `(.L_x_1664) ;  /* 0x00000000ad087348 */ /* 0x000fea0003c00000 */
[----:B------:R0:W1:Y:S02]  /*4280*/  SHFL.DOWN P6, R167, R176, R177, R178 ;  /* 0x080000b1b0a77389 */ /* 0x00006400000c00b2 */
[----:B01----:R-:W-:Y:S01]  /*4290*/  ENDCOLLECTIVE ;  /* 0x000000000000791b */ /* 0x003fe20003800000 */
.L_x_1664:
[----:B------:R-:W-:-:S05]  /*42a0*/  FADD.FTZ R114, R111, R114 ;  /* 0x000000726f727221 */ /* 0x000fca0000010000 */
[----:B------:R-:W-:Y:S02]  /*42b0*/  MOV R176, R114 ;  /* 0x0000007200b07202 */ /* 0x000fe40000000f00 */
[----:B------:R-:W-:Y:S02]  /*42c0*/  MOV R177, 0x2 ;  /* 0x0000000200b17802 */ /* 0x000fe40000000f00 */
[----:B------:R-:W-:-:S07]  /*42d0*/  MOV R113, R167 ;  /* 0x000000a700717202 */ /* 0x000fce0000000f00 */
[----:B------:R-:W-:Y:S05]  /*42e0*/  WARPSYNC.COLLECTIVE R173, `(.L_x_1665) ;  /* 0x00000000ad087348 */ /* 0x000fea0003c00000 */
[----:B------:R0:W1:Y:S02]  /*42f0*/  SHFL.DOWN P6, R167, R176, R177, R178 ;  /* 0x080000b1b0a77389 */ /* 0x00006400000c00b2 */
[----:B01----:R-:W-:Y:S01]  /*4300*/  ENDCOLLECTIVE ;  /* 0x000000000000791b */ /* 0x003fe20003800000 */
.L_x_1665:
[----:B------:R-:W-:-:S05]  /*4310*/  FADD.FTZ R113, R112, R113 ;  /* 0x0000007170717221 */ /* 0x000fca0000010000 */
[----:B------:R-:W-:Y:S02]  /*4320*/  MOV R176, R113 ;  /* 0x0000007100b07202 */ /* 0x000fe40000000f00 */
[----:B------:R-:W-:-:S07]  /*4330*/  MOV R115, R167 ;  /* 0x000000a700737202 */ /* 0x000fce0000000f00 */
[----:B------:R-:W-:Y:S05]  /*4340*/  WARPSYNC.COLLECTIVE R173, `(.L_x_1666) ;  /* 0x00000000ad087348 */ /* 0x000fea0003c00000 */
[----:B------:R0:W1:Y:S02]  /*4350*/  SHFL.DOWN P6, R167, R176, R177, R178 ;  /* 0x080000b1b0a77389 */ /* 0x00006400000c00b2 */
[----:B01----:R-:W-:Y:S01]  /*4360*/  ENDCOLLECTIVE ;  /* 0x000000000000791b */ /* 0x003fe20003800000 */
.L_x_1666:
[----:B------:R-:W-:-:S05]  /*4370*/  FADD.FTZ R115, R114, R115 ;  /* 0x0000007372737221 */ /* 0x000fca0000010000 */
[----:B------:R-:W-:Y:S02]  /*4380*/  MOV R176, R115 ;  /* 0x0000007300b07202 */ /* 0x000fe40000000f00 */
[----:B------:R-:W-:Y:S02]  /*4390*/  MOV R177, 0x1 ;  /* 0x0000000100b17802 */ /* 0x000fe40000000f00 */
[----:B------:R-:W-:-:S07]  /*43a0*/  MOV R174, R167 ;  /* 0x000000a700ae7202 */ /* 0x000fce0000000f00 */
[----:B------:R-:W-:Y:S05]  /*43b0*/  WARPSYNC.COLLECTIVE R173, `(.L_x_1667) ;  /* 0x00000000ad087348 */ /* 0x000fea0003c00000 */
[----:B------:R0:W1:Y:S02]  /*43c0*/  SHFL.DOWN P6, R167, R176, R177, R178 ;  /* 0x080000b1b0a77389 */ /* 0x00006400000c00b2 */
[----:B01----:R-:W-:Y:S01]  /*43d0*/  ENDCOLLECTIVE ;  /* 0x000000000000791b */ /* 0x003fe20003800000 */
.L_x_1667:
[----:B------:R-:W-:-:S05]  /*43e0*/  FADD.FTZ R174, R113, R174 ;  /* 0x000000ae71ae7221 */ /* 0x000fca0000010000 */
[----:B------:R-:W-:Y:S02]  /*43f0*/  MOV R176, R174 ;  /* 0x000000ae00b07202 */ /* 0x000fe40000000f00 */
[----:B------:R-:W-:-:S07]  /*4400*/  MOV R110, R167 ;  /* 0x000000a7006e7202 */ /* 0x000fce0000000f00 */
[----:B------:R-:W-:Y:S05]  /*4410*/  WARPSYNC.COLLECTIVE R173, `(.L_x_1668) ;  /* 0x00000000ad087348 */ /* 0x000fea0003c00000 */
[----:B------:R0:W1:Y:S02]  /*4420*/  SHFL.DOWN P6, R167, R176, R177, R178 ;  /* 0x080000b1b0a77389 */ /* 0x00006400000c00b2 */
[----:B01----:R-:W-:Y:S01]  /*4430*/  ENDCOLLECTIVE ;  /* 0x000000000000791b */ /* 0x003fe20003800000 */
.L_x_1668:
[----:B------:R-:W-:Y:S05]  /*4440*/  BRA `(.L_x_1669) ;  /* 0xffffffd800f07947 */ /* 0x000fea000383ffff */
.L_x_1670:
        /* <DEDUP_REMOVED lines=11> */
.L_x_11842:


//--------------------- .text._ZN10layer_norm13ln_bwd_kernelINS_13Kernel_traitsI6__halfS2_S2_S2_fjLj2560ELj1ELj1ELj4ELj8ENS_18Kernel_traits_baseILj2560ES2_S2_S2_S2_fjLj128EEEEELb0ELb1ELb0ELb1EEEvNS_9BwdParamsE --------------------------
	.section	.text._ZN10layer_norm13ln_bwd_kernelINS_13Kernel_traitsI6__halfS2_S2_S2_fjLj2560ELj1ELj1ELj4ELj8ENS_18Kernel_traits_baseILj2560ES2_S2_S2_S2_fjLj128EEEEELb0ELb1ELb0ELb1EEEvNS_9BwdParamsE,"ax",@progbits
	.align	128
        .global         _ZN10layer_norm13ln_bwd_kernelINS_13Kernel_traitsI6__halfS2_S2_S2_fjLj2560ELj1ELj1ELj4ELj8ENS_18Kernel_traits_baseILj2560ES2_S2_S2_S2_fjLj128EEEEELb0ELb1ELb0ELb1EEEvNS_9BwdParamsE
        .type           _ZN10layer_norm13ln_bwd_kernelINS_13Kernel_traitsI6__halfS2_S2_S2_fjLj2560ELj1ELj1ELj4ELj8ENS_18Kernel_traits_baseILj2560ES2_S2_S2_S2_fjLj128EEEEELb0ELb1ELb0ELb1EEEvNS_9BwdParamsE,@function
        .size           _ZN10layer_norm13ln_bwd_kernelINS_13Kernel_traitsI6__halfS2_S2_S2_fjLj2560ELj1ELj1ELj4ELj8ENS_18Kernel_traits_baseILj2560ES2_S2_S2_S2_fjLj128EEEEELb0ELb1ELb0ELb1EEEvNS_9BwdParamsE,(.L_x_11843 - _ZN10layer_norm13ln_bwd_kernelINS_13Kernel_traitsI6__halfS2_S2_S2_fjLj2560ELj1ELj1ELj4ELj8ENS_18Kernel_traits_baseILj2560ES2_S2_S2_S2_fjLj128EEEEELb0ELb1ELb0ELb1EEEvNS_9BwdParamsE)
        .other          _ZN10layer_norm13ln_bwd_kernelINS_13Kernel_traitsI6__halfS2_S2_S2_fjLj2560ELj1ELj1ELj4ELj8ENS_18Kernel_traits_baseILj2560ES2_S2_S2_S2_fjLj128EEEEELb0ELb1ELb0ELb1EEEvNS_9BwdParamsE,@"STO_CUDA_ENTRY STV_DEFAULT"
_ZN10layer_norm13ln_bwd_kernelINS_13Kernel_traitsI6__halfS2_S2_S2_fjLj2560ELj1ELj1ELj4ELj8ENS_18Kernel_traits_baseILj2560ES2_S2_S2_S2_fjLj128EEEEELb0ELb1ELb0ELb1EEEvNS_9BwdParamsE:
.text._ZN10layer_norm13ln_bwd_kernelINS_13Kernel_traitsI6__halfS2_S2_S2_fjLj2560ELj1ELj1ELj4ELj8ENS_18Kernel_traits_baseILj2560ES2_S2_S2_S2_fjLj128EEEEELb0ELb1ELb0ELb1EEEvNS_9BwdParamsE:
        /* <DEDUP_REMOVED lines=46> */
.L_x_1671:
        /* <DEDUP_REMOVED lines=20> */
[----:B------:R-:W-:Y:S01]  /*0420*/  HFMA2.MMA R0, -RZ, RZ, 0, 5.9604644775390625e-08 ;  /* 0x00000001ff007435 */ /* 0x000fe200000001ff */
[----:B------:R-:W-:Y:S01]  /*0430*/  CS2R R146, SRZ ;  /* 0x0000000000927805 */ /* 0x000fe2000001ff00 */
[----:B------:R-:W-:Y:S01]  /*0440*/  HFMA2.MMA R148, -RZ, RZ, 0, 0 ;  /* 0x00000000ff947435 */ /* 0x000fe200000001ff */
[----:B------:R-:W-:-:S02]  /*0450*/  ISETP.NE.AND.EX P0, PT, RZ, UR5, PT, P0 ;  /* 0x00000005ff007c0c */ /* 0x000fc4000bf05300 */
        /* <DEDUP_REMOVED lines=88> */
[----:B------:R-:W-:-:S07]  /*09e0*/  HADD2.F32 R137, -RZ, R137.H0_H0 ;  /* 0x20000089ff897230 */ /* 0x000fce0000004100 */
.L_x_1676:
        /* <DEDUP_REMOVED lines=9> */
[C---:B------:R-:W-:Y:S02]  /*0a80*/  IADD3 R149, R157.reuse, 0x180, RZ ;  /* 0x000001809d957810 */ /* 0x040fe40007ffe0ff */
[----:B------:R-:W-:Y:S01]  /*0a90*/  IADD3 R155, R157, 0x80, RZ ;  /* 0x000000809d9b7810 */ /* 0x000fe20007ffe0ff */
[----:B------:R-:W3:Y:S01]  /*0aa0*/  LDC.64 R32, c[0x0][0x250] ;  /* 0x00009400ff207b82 */ /* 0x000ee20000000a00 */
[----:B0-----:R-:W-:Y:S02]  /*0ab0*/  @P0 LEA R20, P1, R43, R20, 0x1 ;  /* 0x000000142b140211 */ /* 0x001fe400078208ff */
[----:B------:R-:W-:Y:S02]  /*0ac0*/  IADD3 R153, R157, 0x100, RZ ;  /* 0x000001009d997810 */ /* 0x000fe40007ffe0ff */
[----:B------:R-:W-:Y:S02]  /*0ad0*/  @P0 LEA.HI.X R21, R43, R21, R6, 0x1, P1 ;  /* 0x000000152b150211 */ /* 0x000fe400008f0c06 */
[----:B------:R-:W-:Y:S01]  /*0ae0*/  IADD3 R139, R157, 0x200, RZ ;  /* 0x000002009d8b7810 */ /* 0x000fe20007ffe0ff */
[----:B-1----:R-:W-:-:S02]  /*0af0*/  IMAD.WIDE.U32 R34, R149, 0x8, R10 ;  /* 0x0000000895227825 */ /* 0x002fc400078e000a */
        /* <DEDUP_REMOVED lines=23> */
[----:B0-----:R-:W-:-:S06]  /*0c70*/  IMAD.WIDE R150, R43, 0x4, R34 ;  /* 0x000000042b967825 */ /* 0x001fcc00078e0222 */
[----:B------:R0:W3:Y:S01]  /*0c80*/  LDG.E R150, desc[UR6][R150.64] ;  /* 0x0000000696967981 */ /* 0x0000e2000c1e1900 */
[----:B------:R-:W-:-:S04]  /*0c90*/  ISETP.NE.U32.AND P1, PT, RZ, UR10, PT ;  /* 0x0000000aff007c0c */ /* 0x000fc8000bf25070 */
[----:B------:R-:W-:-:S13]  /*0ca0*/  ISETP.NE.AND.EX P1, PT, RZ, UR11, PT, P1 ;  /* 0x0000000bff007c0c */ /* 0x000fda000bf25310 */
[----:B------:R-:W0:Y:S08]  /*0cb0*/  @P1 LDC.64 R38, c[0x0][0x2c8] ;  /* 0x0000b200ff261b82 */ /* 0x000e300000000a00 */
[----:B-1----:R-:W1:Y:S08]  /*0cc0*/  @P1 LDC.64 R32, c[0x0][0x2c8] ;  /* 0x0000b200ff201b82 */ /* 0x002e700000000a00 */
[----:B------:R-:W1:Y:S08]  /*0cd0*/  @P1 LDC.64 R34, c[0x0][0x2c8] ;  /* 0x0000b200ff221b82 */ /* 0x000e700000000a00 */
[----:B------:R-:W1:Y:S08]  /*0ce0*/  @P1 LDC.64 R36, c[0x0][0x2c8] ;  /* 0x0000b200ff241b82 */ /* 0x000e700000000a00 */
[----:B------:R-:W1:Y:S01]  /*0cf0*/  @P1 LDC.64 R40, c[0x0][0x2c8] ;  /* 0x0000b200ff281b82 */ /* 0x000e620000000a00 */
[----:B0-----:R-:W-:Y:S01]  /*0d00*/  MOV R151, 0x3f800000 ;  /* 0x3f80000000977802 */ /* 0x001fe20000000f00 */
[----:B------:R-:W-:Y:S01]  /*0d10*/  @P1 IMAD.WIDE.U32 R38, R155, 0x8, R38 ;  /* 0x000000089b261825 */ /* 0x000fe200078e0026 */
[----:B------:R-:W-:-:S03]  /*0d20*/  ISETP.NE.AND P4, PT, RZ, UR8, PT ;  /* 0x00000008ff007c0c */ /* 0x000fc6000bf85270 */
[----:B-1----:R-:W-:Y:S01]  /*0d30*/  @P1 IMAD.WIDE.U32 R32, R139, 0x8, R32 ;  /* 0x000000088b201825 */ /* 0x002fe200078e0020 */
[----:B------:R-:W-:Y:S01]  /*0d40*/  LOP3.LUT P3, RZ, R0, 0xff, RZ, 0xc0, !PT ;  /* 0x000000ff00ff7812 */ /* 0x000fe2000786c0ff */
[----:B------:R0:W5:Y:S02]  /*0d50*/  @P1 LDG.E.64 R12, desc[UR6][R38.64] ;  /* 0x00000006260c1981 */ /* 0x000164000c1e1b00 */
[----:B------:R-:W-:Y:S02]  /*0d60*/  @P1 IMAD.WIDE.U32 R34, R157, 0x8, R34 ;  /* 0x000000089d221825 */ /* 0x000fe400078e0022 */
[----:B------:R-:W5:Y:S02]  /*0d70*/  @P1 LDG.E.64 R18, desc[UR6][R32.64] ;  /* 0x0000000620121981 */ /* 0x000f64000c1e1b00 */
[----:B------:R-:W-:Y:S02]  /*0d80*/  @P1 IMAD.WIDE.U32 R36, R149, 0x8, R36 ;  /* 0x0000000895241825 */ /* 0x000fe400078e0024 */
[----:B------:R1:W5:Y:S04]  /*0d90*/  @P1 LDG.E.64 R2, desc[UR6][R34.64] ;  /* 0x0000000622021981 */ /* 0x000368000c1e1b00 */
[----:B------:R1:W5:Y:S01]  /*0da0*/  @P1 LDG.E.64 R16, desc[UR6][R36.64] ;  /* 0x0000000624101981 */ /* 0x000362000c1e1b00 */
[----:B------:R-:W-:-:S05]  /*0db0*/  @P1 IMAD.WIDE.U32 R40, R153, 0x8, R40 ;  /* 0x0000000899281825 */ /* 0x000fca00078e0028 */
[----:B------:R3:W5:Y:S01]  /*0dc0*/  @P1 LDG.E.64 R14, desc[UR6][R40.64] ;  /* 0x00000006280e1981 */ /* 0x000762000c1e1b00 */
[----:B------:R-:W-:Y:S01]  /*0dd0*/  UMOV UR4, 0xffffffff ;  /* 0xffffffff00047882 */ /* 0x000fe20000000000 */
[----:B------:R-:W-:Y:S01]  /*0de0*/  LOP3.LUT P2, RZ, R42, 0x1f, RZ, 0xc0, !PT ;  /* 0x0000001f2aff7812 */ /* 0x000fe2000784c0ff */
[----:B----4-:R-:W-:Y:S01]  /*0df0*/  @P0 HADD2.F32 R151, -RZ, R152.H0_H0 ;  /* 0x20000098ff970230 */ /* 0x010fe20000004100 */
[--C-:B------:R-:W-:Y:S02]  /*0e00*/  SHF.R.U64 R174, R4, 0x10, R5.reuse ;  /* 0x0000001004ae7819 */ /* 0x100fe40000001205 */
[----:B------:R-:W-:Y:S02]  /*0e10*/  MOV R152, R5 ;  /* 0x0000000500987202 */ /* 0x000fe40000000f00 */
[----:B------:R-:W-:Y:S02]  /*0e20*/  SHF.R.U32.HI R172, RZ, 0x10, R5 ;  /* 0x00000010ffac7819 */ /* 0x000fe40000011605 */
[----:B------:R-:W-:-:S02]  /*0e30*/  MOV R0, R4 ;  /* 0x0000000400007202 */ /* 0x000fc40000000f00 */
[--C-:B--2---:R-:W-:Y:S02]  /*0e40*/  SHF.R.U32.HI R5, RZ, 0x10, R23.reuse ;  /* 0x00000010ff057819 */ /* 0x104fe40000011617 */
[----:B------:R-:W-:Y:S01]  /*0e50*/  SHF.R.U64 R4, R22, 0x10, R23 ;  /* 0x0000001016047819 */ /* 0x000fe20000001217 */
[----:B------:R-:W-:Y:S01]  /*0e60*/  HADD2.F32 R23, -RZ, R23.H0_H0 ;  /* 0x20000017ff177230 */ /* 0x000fe20000004100 */
[----:B0-----:R-:W-:Y:S01]  /*0e70*/  SHF.R.U32.HI R39, RZ, 0x10, R25 ;  /* 0x00000010ff277819 */ /* 0x001fe20000011619 */
[----:B------:R-:W-:Y:S01]  /*0e80*/  HADD2.F32 R5, -RZ, R5.H0_H0 ;  /* 0x20000005ff057230 */ /* 0x000fe20000004100 */
[----:B-1----:R-:W-:Y:S01]  /*0e90*/  MOV R34, R6 ;  /* 0x0000000600227202 */ /* 0x002fe20000000f00 */
[----:B------:R-:W-:Y:S01]  /*0ea0*/  HADD2.F32 R22, -RZ, R22.H0_H0 ;  /* 0x20000016ff167230 */ /* 0x000fe20000004100 */
[----:B------:R-:W-:Y:S01]  /*0eb0*/  SHF.R.U64 R171, R6, 0x10, R7 ;  /* 0x0000001006ab7819 */ /* 0x000fe20000001207 */
[----:B------:R-:W-:Y:S01]  /*0ec0*/  HADD2.F32 R6, -RZ, R25.H0_H0 ;  /* 0x20000019ff067230 */ /* 0x000fe20000004100 */
[----:B------:R-:W-:-:S02]  /*0ed0*/  SHF.R.U64 R168, R8, 0x10, R9 ;  /* 0x0000001008a87819 */ /* 0x000fc40000001209 */
[----:B------:R-:W-:Y:S02]  /*0ee0*/  MOV R36, R9 ;  /* 0x0000000900247202 */ /* 0x000fe40000000f00 */
[----:B---3--:R-:W-:Y:S02]  /*0ef0*/  FSEL R181, R159, RZ, !P4 ;  /* 0x000000ff9fb57208 */ /* 0x008fe40006000000 */
[----:B------:R-:W-:Y:S01]  /*0f00*/  SHF.R.U32.HI R167, RZ, 0x10, R9 ;  /* 0x00000010ffa77819 */ /* 0x000fe20000011609 */
[----:B------:R-:W-:Y:S01]  /*0f10*/  HADD2.F32 R4, -RZ, R4.H0_H0 ;  /* 0x20000004ff047230 */ /* 0x000fe20000004100 */
[----:B------:R-:W-:Y:S01]  /*0f20*/  MOV R158, R20 ;  /* 0x00000014009e7202 */ /* 0x000fe20000000f00 */
[----:B------:R-:W-:Y:S01]  /*0f30*/  FADD.FTZ R9, -R181, R5 ;  /* 0x00000005b5097221 */ /* 0x000fe20000010100 */
[----:B------:R-:W-:Y:S01]  /*0f40*/  SHF.R.U32.HI R33, RZ, 0x10, R31 ;  /* 0x00000010ff217819 */ /* 0x000fe2000001161f */
[----:B------:R-:W-:Y:S01]  /*0f50*/  HADD2.F32 R5, -RZ, R39.H0_H0 ;  /* 0x20000027ff057230 */ /* 0x000fe20000004100 */
[----:B------:R-:W-:-:S02]  /*0f60*/  SHF.R.U64 R164, R20, 0x10, R21 ;  /* 0x0000001014a47819 */ /* 0x000fc40000001215 */
[----:B------:R-:W-:Y:S01]  /*0f70*/  SHF.R.U64 R41, R24, 0x10, R25 ;  /* 0x0000001018297819 */ /* 0x000fe20000001219 */
[C---:B------:R-:W-:Y:S01]  /*0f80*/  FADD.FTZ R25, -R181.reuse, R23 ;  /* 0x00000017b5197221 */ /* 0x040fe20000010100 */
[----:B------:R-:W-:Y:S01]  /*0f90*/  SHF.R.U64 R37, R30, 0x10, R31 ;  /* 0x000000101e257819 */ /* 0x000fe2000000121f */
[----:B------:R-:W-:Y:S01]  /*0fa0*/  HADD2.F32 R23, -RZ, R33.H0_H0 ;  /* 0x20000021ff177230 */ /* 0x000fe20000004100 */
[----:B------:R-:W-:Y:S02]  /*0fb0*/  SHF.R.U32.HI R20, RZ, 0x10, R29 ;  /* 0x00000010ff147819 */ /* 0x000fe4000001161d */
[----:B------:R-:W-:Y:S02]  /*0fc0*/  MOV R35, R7 ;  /* 0x0000000700237202 */ /* 0x000fe40000000f00 */
[----:B------:R-:W-:Y:S01]  /*0fd0*/  SHF.R.U32.HI R170, RZ, 0x10, R7 ;  /* 0x00000010ffaa7819 */ /* 0x000fe20000011607 */
[C---:B------:R-:W-:Y:S01]  /*0fe0*/  FADD.FTZ R7, -R181.reuse, R22 ;  /* 0x00000016b5077221 */ /* 0x040fe20000010100 */
[--C-:B------:R-:W-:Y:S01]  /*0ff0*/  SHF.R.U64 R166, R10, 0x10, R11.reuse ;  /* 0x000000100aa67819 */ /* 0x100fe2000000120b */
[----:B------:R-:W-:Y:S01]  /*1000*/  HADD2.F32 R22, -RZ, R37.H0_H0 ;  /* 0x20000025ff167230 */ /* 0x000fe20000004100 */
[----:B------:R-:W-:Y:S01]  /*1010*/  MOV R154, R11 ;  /* 0x0000000b009a7202 */ /* 0x000fe20000000f00 */
[----:B------:R-:W-:Y:S01]  /*1020*/  HADD2.F32 R20, -RZ, R20.H0_H0 ;  /* 0x20000014ff147230 */ /* 0x000fe20000004100 */
[----:B------:R-:W-:Y:S01]  /*1030*/  SHF.R.U32.HI R156, RZ, 0x10, R11 ;  /* 0x00000010ff9c7819 */ /* 0x000fe2000001160b */
[----:B------:R-:W-:Y:S01]  /*1040*/  HADD2.F32 R11, -RZ, R29.H0_H0 ;  /* 0x2000001dff0b7230 */ /* 0x000fe20000004100 */
[----:B------:R-:W-:Y:S01]  /*1050*/  MOV R160, R21 ;  /* 0x0000001500a07202 */ /* 0x000fe20000000f00 */
[C---:B------:R-:W-:Y:S01]  /*1060*/  FADD.FTZ R37, -R181.reuse, R5 ;  /* 0x00000005b5257221 */ /* 0x040fe20000010100 */
[----:B------:R-:W-:Y:S01]  /*1070*/  SHF.R.U32.HI R162, RZ, 0x10, R21 ;  /* 0x00000010ffa27819 */ /* 0x000fe20000011615 */
[----:B------:R-:W-:Y:S01]  /*1080*/  FADD.FTZ R21, -R181, R4 ;  /* 0x00000004b5157221 */ /* 0x000fe20000010100 */
[----:B------:R-:W-:-:S02]  /*1090*/  HADD2.F32 R4, -RZ, R41.H0_H0 ;  /* 0x20000029ff047230 */ /* 0x000fc40000004100 */
[C---:B------:R-:W-:Y:S01]  /*10a0*/  FADD.FTZ R5, -R181.reuse, R23 ;  /* 0x00000017b5057221 */ /* 0x040fe20000010100 */
[----:B------:R-:W-:Y:S01]  /*10b0*/  HADD2.F32 R23, -RZ, R0.H0_H0 ;  /* 0x20000000ff177230 */ /* 0x000fe20000004100 */
[----:B------:R-:W-:Y:S01]  /*10c0*/  SHF.R.U64 R38, R26, 0x10, R27 ;  /* 0x000000101a267819 */ /* 0x000fe2000000121b */
[----:B------:R-:W-:Y:S01]  /*10d0*/  FMUL.FTZ R0, R150, R7 ;  /* 0x0000000796007220 */ /* 0x000fe20000410000 */
[----:B------:R-:W-:Y:S01]  /*10e0*/  MOV R32, R8 ;  /* 0x0000000800207202 */ /* 0x000fe20000000f00 */
[C---:B------:R-:W-:Y:S01]  /*10f0*/  FADD.FTZ R175, -R181.reuse, R11 ;  /* 0x0000000bb5af7221 */ /* 0x040fe20000010100 */
[----:B------:R-:W-:Y:S01]  /*1100*/  SHF.R.U32.HI R8, RZ, 0x10, R27 ;  /* 0x00000010ff087819 */ /* 0x000fe2000001161b */
[C---:B------:R-:W-:Y:S01]  /*1110*/  FADD.FTZ R177, -R181.reuse, R20 ;  /* 0x00000014b5b17221 */ /* 0x040fe20000010100 */
[----:B------:R-:W-:Y:S02]  /*1120*/  HADD2.F32 R27, -RZ, R27.H0_H0 ;  /* 0x2000001bff1b7230 */ /* 0x000fe40000004100 */
[----:B------:R-:W-:Y:S01]  /*1130*/  FADD.FTZ R11, -R181, R4 ;  /* 0x00000004b50b7221 */ /* 0x000fe20000010100 */
[----:B------:R-:W-:-:S02]  /*1140*/  HADD2.F32 R163, -RZ, R31.H0_H0 ;  /* 0x2000001fffa37230 */ /* 0x000fc40000004100 */
[C---:B------:R-:W-:Y:S01]  /*1150*/  FADD.FTZ R31, -R181.reuse, R6 ;  /* 0x00000006b51f7221 */ /* 0x040fe20000010100 */
[----:B------:R-:W-:Y:S02]  /*1160*/  HADD2.F32 R20, -RZ, R174.H0_H0 ;  /* 0x200000aeff147230 */ /* 0x000fe40000004100 */
[----:B------:R-:W-:Y:S01]  /*1170*/  FADD.FTZ R183, -R181, R22 ;  /* 0x00000016b5b77221 */ /* 0x000fe20000010100 */
[----:B------:R-:W-:Y:S02]  /*1180*/  HADD2.F32 R4, -RZ, R172.H0_H0 ;  /* 0x200000acff047230 */ /* 0x000fe40000004100 */
[----:B------:R-:W-:Y:S01]  /*1190*/  FADD.FTZ R96, R23, R96 ;  /* 0x0000006017607221 */ /* 0x000fe20000010000 */
[----:B------:R-:W-:Y:S01]  /*11a0*/  FFMA.FTZ R117, R0, R23, R117 ;  /* 0x0000001700757223 */ /* 0x000fe20000010075 */
[----:B------:R-:W-:Y:S01]  /*11b0*/  FMUL.FTZ R21, R150, R21 ;  /* 0x0000001596157220 */ /* 0x000fe20000410000 */
[----:B------:R-:W-:Y:S02]  /*11c0*/  HADD2.F32 R6, -RZ, R38.H0_H0 ;  /* 0x20000026ff067230 */ /* 0x000fe40000004100 */
[----:B------:R-:W-:Y:S01]  /*11d0*/  FMUL.FTZ R23, R44, R23 ;  /* 0x000000172c177220 */ /* 0x000fe20000410000 */
[----:B------:R-:W-:Y:S01]  /*11e0*/  FMUL.FTZ R22, R150, R9 ;  /* 0x0000000996167220 */ /* 0x000fe20000410000 */
[----:B------:R-:W-:-:S02]  /*11f0*/  HADD2.F32 R30, -RZ, R30.H0_H0 ;  /* 0x2000001eff1e7230 */ /* 0x000fc40000004100 */
[----:B------:R-:W-:Y:S01]  /*1200*/  FADD.FTZ R161, -R181, R27 ;  /* 0x0000001bb5a17221 */ /* 0x000fe20000010100 */
[----:B------:R-:W-:Y:S02]  /*1210*/  HADD2.F32 R24, -RZ, R24.H0_H0 ;  /* 0x20000018ff187230 */ /* 0x000fe40000004100 */
[----:B------:R-:W-:Y:S01]  /*1220*/  FADD.FTZ R97, R20, R97 ;  /* 0x0000006114617221 */ /* 0x000fe20000010000 */
[----:B------:R-:W-:Y:S02]  /*1230*/  HADD2.F32 R152, -RZ, R152.H0_H0 ;  /* 0x20000098ff987230 */ /* 0x000fe40000004100 */
[-C--:B------:R-:W-:Y:S01]  /*1240*/  FFMA.FTZ R116, R21, R20.reuse, R116 ;  /* 0x0000001415747223 */ /* 0x080fe20000010074 */
[----:B------:R-:W-:Y:S01]  /*1250*/  FMUL.FTZ R20, R118, R20 ;  /* 0x0000001476147220 */ /* 0x000fe20000410000 */
[----:B------:R-:W-:Y:S01]  /*1260*/  FADD.FTZ R95, R4, R95 ;  /* 0x0000005f045f7221 */ /* 0x000fe20000010000 */
[-C--:B------:R-:W-:Y:S01]  /*1270*/  FFMA.FTZ R115, R22, R4.reuse, R115 ;  /* 0x0000000416737223 */ /* 0x080fe20000010073 */
[----:B------:R-:W-:Y:S01]  /*1280*/  FMUL.FTZ R27, R119, R4 ;  /* 0x00000004771b7220 */ /* 0x000fe20000410000 */
[----:B------:R-:W-:Y:S01]  /*1290*/  FADD.FTZ R7, RZ, R23 ;  /* 0x00000017ff077221 */ /* 0x000fe20000010000 */
[----:B------:R-:W-:Y:S01]  /*12a0*/  MOV R40, R10 ;  /* 0x0000000a00287202 */ /* 0x000fe20000000f00 */
[C---:B------:R-:W-:Y:S01]  /*12b0*/  FADD.FTZ R159, -R181.reuse, R6 ;  /* 0x00000006b59f7221 */ /* 0x040fe20000010100 */
[----:B------:R-:W-:Y:S01]  /*12c0*/  FFMA.FTZ R4, R0, R23, RZ ;  /* 0x0000001700047223 */ /* 0x000fe200000100ff */
[----:B------:R-:W-:Y:S01]  /*12d0*/  SHF.R.U64 R10, R28, 0x10, R29 ;  /* 0x000000101c0a7819 */ /* 0x000fe2000000121d */
[----:B------:R-:W-:Y:S01]  /*12e0*/  FADD.FTZ R179, -R181, R30 ;  /* 0x0000001eb5b37221 */ /* 0x000fe20000010100 */
[----:B------:R-:W-:-:S02]  /*12f0*/  HADD2.F32 R6, -RZ, R170.H0_H0 ;  /* 0x200000aaff067230 */ /* 0x000fc40000004100 */
[----:B------:R-:W-:Y:S01]  /*1300*/  FADD.FTZ R29, -R181, R24 ;  /* 0x00000018b51d7221 */ /* 0x000fe20000010100 */
[C---:B------:R-:W-:Y:S01]  /*1310*/  FMUL.FTZ R30, R150.reuse, R37 ;  /* 0x00000025961e7220 */ /* 0x040fe20000410000 */
[----:B------:R-:W-:Y:S01]  /*1320*/  FMUL.FTZ R24, R45, R152 ;  /* 0x000000982d187220 */ /* 0x000fe20000410000 */
[----:B------:R-:W-:Y:S01]  /*1330*/  FADD.FTZ R7, R7, R20 ;  /* 0x0000001407077221 */ /* 0x000fe20000010000 */
[----:B------:R-:W-:Y:S02]  /*1340*/  HADD2.F32 R26, -RZ, R26.H0_H0 ;  /* 0x2000001aff1a7230 */ /* 0x000fe40000004100 */
[----:B------:R-:W-:Y:S01]  /*1350*/  FMUL.FTZ R25, R150, R25 ;  /* 0x0000001996197220 */ /* 0x000fe20000410000 */
[----:B------:R-:W-:Y:S02]  /*1360*/  HADD2.F32 R28, -RZ, R28.H0_H0 ;  /* 0x2000001cff1c7230 */ /* 0x000fe40000004100 */
[----:B------:R-:W-:Y:S01]  /*1370*/  FFMA.FTZ R4, R21, R20, R4 ;  /* 0x0000001415047223 */ /* 0x000fe20000010004 */
[----:B------:R-:W-:-:S02]  /*1380*/  HADD2.F32 R9, -RZ, R34.H0_H0 ;  /* 0x20000022ff097230 */ /* 0x000fc40000004100 */
[----:B------:R-:W-:Y:S01]  /*1390*/  FMUL.FTZ R29, R150, R29 ;  /* 0x0000001d961d7220 */ /* 0x000fe20000410000 */
[----:B------:R-:W-:Y:S01]  /*13a0*/  FADD.FTZ R91, R6, R91 ;  /* 0x0000005b065b7221 */ /* 0x000fe20000010000 */
[-C--:B------:R-:W-:Y:S01]  /*13b0*/  FFMA.FTZ R111, R30, R6.reuse, R111 ;  /* 0x000000061e6f7223 */ /* 0x080fe2000001006f */
[----:B------:R-:W-:Y:S01]  /*13c0*/  FMUL.FTZ R37, R121, R6 ;  /* 0x0000000679257220 */ /* 0x000fe20000410000 */
[----:B------:R-:W-:Y:S01]  /*13d0*/  FADD.FTZ R6, R7, R24 ;  /* 0x0000001807067221 */ /* 0x000fe20000010000 */
[----:B------:R-:W-:Y:S01]  /*13e0*/  FFMA.FTZ R7, R25, R24, R4 ;  /* 0x0000001819077223 */ /* 0x000fe20000010004 */
[C---:B------:R-:W-:Y:S01]  /*13f0*/  FADD.FTZ R39, -R181.reuse, R26 ;  /* 0x0000001ab5277221 */ /* 0x040fe20000010100 */
[----:B------:R-:W-:Y:S01]  /*1400*/  FADD.FTZ R169, -R181, R28 ;  /* 0x0000001cb5a97221 */ /* 0x000fe20000010100 */
[----:B------:R-:W-:Y:S02]  /*1410*/  HADD2.F32 R33, -RZ, R171.H0_H0 ;  /* 0x200000abff217230 */ /* 0x000fe40000004100 */
        /* <DEDUP_REMOVED lines=9> */
[----:B------:R-:W-:Y:S01]  /*14b0*/  FMUL.FTZ R33, R120, R33 ;  /* 0x0000002178217220 */ /* 0x000fe20000410000 */
[----:B------:R-:W-:Y:S01]  /*14c0*/  FADD.FTZ R4, R9, R28 ;  /* 0x0000001c09047221 */ /* 0x000fe20000010000 */
[----:B------:R-:W-:Y:S01]  /*14d0*/  FFMA.FTZ R7, R29, R28, R6 ;  /* 0x0000001c1d077223 */ /* 0x000fe20000010006 */
[----:B------:R-:W-:Y:S02]  /*14e0*/  HADD2.F32 R41, -RZ, R32.H0_H0 ;  /* 0x20000020ff297230 */ /* 0x000fe40000004100 */
[----:B------:R-:W-:Y:S01]  /*14f0*/  FMUL.FTZ R32, R47, R35 ;  /* 0x000000232f207220 */ /* 0x000fe20000410000 */
[----:B------:R-:W-:Y:S01]  /*1500*/  FADD.FTZ R9, R4, R33 ;  /* 0x0000002104097221 */ /* 0x000fe20000010000 */
[----:B------:R-:W-:Y:S02]  /*1510*/  HADD2.F32 R8, -RZ, R8.H0_H0 ;  /* 0x20000008ff087230 */ /* 0x000fe40000004100 */
[----:B------:R-:W-:Y:S01]  /*1520*/  FMUL.FTZ R31, R150, R31 ;  /* 0x0000001f961f7220 */ /* 0x000fe20000410000 */
[----:B------:R-:W-:Y:S01]  /*1530*/  FFMA.FTZ R4, R26, R33, R7 ;  /* 0x000000211a047223 */ /* 0x000fe20000010007 */
[----:B------:R-:W-:Y:S01]  /*1540*/  FADD.FTZ R6, R9, R32 ;  /* 0x0000002009067221 */ /* 0x000fe20000010000 */
[----:B------:R-:W-:Y:S01]  /*1550*/  FADD.FTZ R90, R35, R90 ;  /* 0x0000005a235a7221 */ /* 0x000fe20000010000 */
[----:B------:R-:W-:Y:S01]  /*1560*/  FADD.FTZ R165, -R181, R8 ;  /* 0x00000008b5a57221 */ /* 0x000fe20000010100 */
[C---:B------:R-:W-:Y:S01]  /*1570*/  FFMA.FTZ R7, R31.reuse, R32, R4 ;  /* 0x000000201f077223 */ /* 0x040fe20000010004 */
[----:B------:R-:W-:Y:S01]  /*1580*/  FFMA.FTZ R110, R31, R35, R110 ;  /* 0x000000231f6e7223 */ /* 0x000fe2000001006e */
[----:B------:R-:W-:-:S02]  /*1590*/  HADD2.F32 R8, -RZ, R168.H0_H0 ;  /* 0x200000a8ff087230 */ /* 0x000fc40000004100 */
[----:B------:R-:W-:Y:S01]  /*15a0*/  FMUL.FTZ R35, R150, R39 ;  /* 0x0000002796237220 */ /* 0x000fe20000410000 */
[----:B------:R-:W-:Y:S02]  /*15b0*/  HADD2.F32 R38, -RZ, R36.H0_H0 ;  /* 0x20000024ff267230 */ /* 0x000fe40000004100 */
[----:B------:R-:W-:Y:S01]  /*15c0*/  FMUL.FTZ R36, R48, R41 ;  /* 0x0000002930247220 */ /* 0x000fe20000410000 */
        /* <DEDUP_REMOVED lines=10> */
[----:B------:R-:W-:Y:S01]  /*1670*/  FADD.FTZ R173, -R181, R10 ;  /* 0x0000000ab5ad7221 */ /* 0x000fe20000010100 */
        /* <DEDUP_REMOVED lines=9> */
[----:B------:R-:W-:Y:S01]  /*1710*/  FADD.FTZ R163, -R181, R163 ;  /* 0x000000a3b5a37221 */ /* 0x000fe20000010100 */
[----:B------:R-:W-:Y:S01]  /*1720*/  FMUL.FTZ R40, R150, R165 ;  /* 0x000000a596287220 */ /* 0x000fe20000410000 */
[----:B------:R-:W-:Y:S01]  /*1730*/  FFMA.FTZ R7, R39, R38, R4 ;  /* 0x0000002627077223 */ /* 0x000fe20000010004 */
[----:B------:R-:W-:Y:S01]  /*1740*/  FADD.FTZ R94, R152, R94 ;  /* 0x0000005e985e7221 */ /* 0x000fe20000010000 */
[----:B------:R-:W-:Y:S01]  /*1750*/  FFMA.FTZ R114, R25, R152, R114 ;  /* 0x0000009819727223 */ /* 0x000fe20000010072 */
[----:B------:R-:W-:-:S02]  /*1760*/  HADD2.F32 R181, -RZ, R158.H0_H0 ;  /* 0x2000009effb57230 */ /* 0x000fc40000004100 */
[----:B------:R-:W-:Y:S01]  /*1770*/  FMUL.FTZ R169, R150, R169 ;  /* 0x000000a996a97220 */ /* 0x000fe20000410000 */
[----:B------:R-:W-:Y:S02]  /*1780*/  HADD2.F32 R152, -RZ, R166.H0_H0 ;  /* 0x200000a6ff987230 */ /* 0x000fe40000004100 */
[----:B------:R-:W-:Y:S01]  /*1790*/  FADD.FTZ R9, R6, R167 ;  /* 0x000000a706097221 */ /* 0x000fe20000010000 */
[----:B------:R-:W-:Y:S02]  /*17a0*/  HADD2.F32 R158, -RZ, R164.H0_H0 ;  /* 0x200000a4ff9e7230 */ /* 0x000fe40000004100 */
[----:B------:R-:W-:Y:S01]  /*17b0*/  FMUL.FTZ R164, R50, R171 ;  /* 0x000000ab32a47220 */ /* 0x000fe20000410000 */
[----:B------:R-:W-:Y:S01]  /*17c0*/  FFMA.FTZ R6, R40, R167, R7 ;  /* 0x000000a728067223 */ /* 0x000fe20000010007 */
[----:B------:R-:W-:Y:S02]  /*17d0*/  HADD2.F32 R154, -RZ, R154.H0_H0 ;  /* 0x2000009aff9a7230 */ /* 0x000fe40000004100 */
[----:B------:R-:W-:Y:S01]  /*17e0*/  FADD.FTZ R84, R171, R84 ;  /* 0x00000054ab547221 */ /* 0x000fe20000010000 */
[----:B------:R-:W-:Y:S01]  /*17f0*/  FFMA.FTZ R104, R169, R171, R104 ;  /* 0x000000aba9687223 */ /* 0x000fe20000010068 */
        /* <DEDUP_REMOVED lines=19> */
[----:B------:R-:W-:-:S02]  /*1930*/  HADD2.F32 R160, -RZ, R160.H0_H0 ;  /* 0x200000a0ffa07230 */ /* 0x000fc40000004100 */
[----:B------:R-:W-:Y:S01]  /*1940*/  FADD.FTZ R82, R154, R82 ;  /* 0x000000529a527221 */ /* 0x000fe20000010000 */
[----:B------:R-:W-:Y:S01]  /*1950*/  FFMA.FTZ R102, R173, R154, R102 ;  /* 0x0000009aad667223 */ /* 0x000fe20000010066 */
[----:B------:R-:W-:Y:S01]  /*1960*/  FMUL.FTZ R161, R126, R158 ;  /* 0x0000009e7ea17220 */ /* 0x000fe20000410000 */
[----:B------:R-:W-:Y:S01]  /*1970*/  FADD.FTZ R4, R9, R152 ;  /* 0x0000009809047221 */ /* 0x000fe20000010000 */
[C---:B------:R-:W-:Y:S01]  /*1980*/  FMUL.FTZ R154, R150.reuse, R183 ;  /* 0x000000b7969a7220 */ /* 0x040fe20000410000 */
[----:B------:R-:W-:Y:S01]  /*1990*/  FFMA.FTZ R7, R159, R152, R6 ;  /* 0x000000989f077223 */ /* 0x000fe20000010006 */
[----:B------:R-:W-:Y:S01]  /*19a0*/  FMUL.FTZ R163, R150, R163 ;  /* 0x000000a396a37220 */ /* 0x000fe20000410000 */
[----:B------:R-:W-:Y:S02]  /*19b0*/  HADD2.F32 R162, -RZ, R162.H0_H0 ;  /* 0x200000a2ffa27230 */ /* 0x000fe40000004100 */
[----:B------:R-:W-:Y:S01]  /*19c0*/  FADD.FTZ R83, R156, R83 ;  /* 0x000000539c537221 */ /* 0x000fe20000010000 */
[----:B------:R-:W-:Y:S01]  /*19d0*/  FFMA.FTZ R103, R170, R156, R103 ;  /* 0x0000009caa677223 */ /* 0x000fe20000010067 */
[----:B------:R-:W-:Y:S01]  /*19e0*/  FADD.FTZ R9, R4, R161 ;  /* 0x000000a104097221 */ /* 0x000fe20000010000 */
[-C--:B------:R-:W-:Y:S01]  /*19f0*/  FMUL.FTZ R156, R53, R160.reuse ;  /* 0x000000a0359c7220 */ /* 0x080fe20000410000 */
        /* <DEDUP_REMOVED lines=38> */
.L_x_1687:
        /* <DEDUP_REMOVED lines=12> */
.L_x_1674:
        /* <DEDUP_REMOVED lines=20> */
[----:B------:R-:W-:Y:S01]  /*1e60*/  @P1 MOV R9, R13 ;  /* 0x0000000d00091202 */ /* 0x000fe20000000f00 */
[----:B------:R-:W-:Y:S02]  /*1e70*/  @P1 HADD2.F32 R7, -RZ, R7.H0_H0 ;  /* 0x20000007ff071230 */ /* 0x000fe40000004100 */
[----:B------:R-:W-:Y:S01]  /*1e80*/  FADD.FTZ R10, R10, R165 ;  /* 0x000000a50a0a7221 */ /* 0x000fe20000010000 */
[----:B------:R-:W-:Y:S01]  /*1e90*/  FADD.FTZ R4, R11, R4 ;  /* 0x000000040b047221 */ /* 0x000fe20000010000 */
[----:B------:R-:W-:-:S02]  /*1ea0*/  @P1 SHF.R.U64 R11, R12, 0x10, R13 ;  /* 0x000000100c0b1819 */ /* 0x000fc4000000120d */
[----:B------:R-:W-:Y:S01]  /*1eb0*/  FMUL.FTZ R10, R10, UR12 ;  /* 0x0000000c0a0a7c20 */ /* 0x000fe20008410000 */
[----:B------:R-:W-:Y:S01]  /*1ec0*/  FMUL.FTZ R162, R4, UR12 ;  /* 0x0000000c04a27c20 */ /* 0x000fe20008410000 */
[----:B------:R-:W-:-:S03]  /*1ed0*/  @P1 MOV R8, R3 ;  /* 0x0000000300081202 */ /* 0x000fc60000000f00 */
[----:B------:R-:W-:-:S05]  /*1ee0*/  FSEL R165, R10, RZ, !P4 ;  /* 0x000000ff0aa57208 */ /* 0x000fca0006000000 */
[-CC-:B------:R-:W-:Y:S01]  /*1ef0*/  FFMA.FTZ R0, R0, R162.reuse, R165.reuse ;  /* 0x000000a200007223 */ /* 0x180fe200000100a5 */
[-CC-:B------:R-:W-:Y:S01]  /*1f00*/  FFMA.FTZ R21, R21, R162.reuse, R165.reuse ;  /* 0x000000a215157223 */ /* 0x180fe200000100a5 */
[-CC-:B------:R-:W-:Y:S01]  /*1f10*/  FFMA.FTZ R5, R173, R162.reuse, R165.reuse ;  /* 0x000000a2ad057223 */ /* 0x180fe200000100a5 */
[----:B------:R-:W-:Y:S01]  /*1f20*/  FFMA.FTZ R22, R22, R162, R165 ;  /* 0x000000a216167223 */ /* 0x000fe200000100a5 */
[----:B------:R-:W-:Y:S01]  /*1f30*/  FADD.FTZ R23, R23, -R0 ;  /* 0x8000000017177221 */ /* 0x000fe20000010000 */
[----:B------:R-:W-:Y:S01]  /*1f40*/  @P1 MOV R0, R2 ;  /* 0x0000000200001202 */ /* 0x000fe20000000f00 */
[----:B------:R-:W-:Y:S01]  /*1f50*/  FADD.FTZ R21, R20, -R21 ;  /* 0x8000001514157221 */ /* 0x000fe20000010000 */
[----:B------:R-:W-:Y:S01]  /*1f60*/  FADD.FTZ R181, R168, -R5 ;  /* 0x80000005a8b57221 */ /* 0x000fe20000010000 */
[----:B------:R-:W-:Y:S01]  /*1f70*/  FADD.FTZ R27, R27, -R22 ;  /* 0x800000161b1b7221 */ /* 0x000fe20000010000 */
[-C--:B------:R-:W-:Y:S01]  /*1f80*/  FFMA.FTZ R26, R26, R162.reuse, R165 ;  /* 0x000000a21a1a7223 */ /* 0x080fe200000100a5 */
[----:B------:R-:W-:Y:S01]  /*1f90*/  @P1 HADD2.F32 R5, -RZ, R0.H0_H0 ;  /* 0x20000000ff051230 */ /* 0x000fe20000004100 */
[----:B------:R-:W-:Y:S01]  /*1fa0*/  @P1 SHF.R.U32.HI R0, RZ, 0x10, R3 ;  /* 0x00000010ff001819 */ /* 0x000fe20000011603 */
[C---:B------:R-:W-:Y:S01]  /*1fb0*/  FMUL.FTZ R6, R150.reuse, R21 ;  /* 0x0000001596067220 */ /* 0x040fe20000410000 */
[----:B------:R-:W-:Y:S01]  /*1fc0*/  FMUL.FTZ R10, R150, R27 ;  /* 0x0000001b960a7220 */ /* 0x000fe20000410000 */
[----:B------:R-:W-:Y:S01]  /*1fd0*/  FADD.FTZ R33, R33, -R26 ;  /* 0x8000001a21217221 */ /* 0x000fe20000010000 */
[----:B------:R-:W-:Y:S01]  /*1fe0*/  FFMA.FTZ R25, R25, R162, R165 ;  /* 0x000000a219197223 */ /* 0x000fe200000100a5 */
[----:B------:R-:W-:Y:S01]  /*1ff0*/  @P1 FADD.FTZ R6, R6, R7 ;  /* 0x0000000706061221 */ /* 0x000fe20000010000 */
[----:B------:R-:W-:-:S02]  /*2000*/  @P1 HADD2.F32 R7, -RZ, R0.H0_H0 ;  /* 0x20000000ff071230 */ /* 0x000fc40000004100 */
[----:B------:R-:W-:Y:S01]  /*2010*/  FMUL.FTZ R20, R150, R33 ;  /* 0x0000002196147220 */ /* 0x000fe20000410000 */
[-C--:B------:R-:W-:Y:S01]  /*2020*/  FFMA.FTZ R30, R30, R162.reuse, R165 ;  /* 0x000000a21e1e7223 */ /* 0x080fe200000100a5 */
[----:B------:R-:W-:Y:S01]  /*2030*/  FMUL.FTZ R4, R150, R23 ;  /* 0x0000001796047220 */ /* 0x000fe20000410000 */
[----:B------:R-:W-:Y:S01]  /*2040*/  FADD.FTZ R25, R24, -R25 ;  /* 0x8000001918197221 */ /* 0x000fe20000010000 */
[----:B------:R-:W-:Y:S01]  /*2050*/  @P1 FADD.FTZ R10, R10, R7 ;  /* 0x000000070a0a1221 */ /* 0x000fe20000010000 */
[----:B------:R-:W-:Y:S02]  /*2060*/  @P1 HADD2.F32 R7, -RZ, R11.H0_H0 ;  /* 0x2000000bff071230 */ /* 0x000fe40000004100 */
[-CC-:B------:R-:W-:Y:S01]  /*2070*/  FFMA.FTZ R29, R29, R162.reuse, R165.reuse ;  /* 0x000000a21d1d7223 */ /* 0x180fe200000100a5 */
[----:B------:R-:W-:Y:S01]  /*2080*/  FADD.FTZ R37, R37, -R30 ;  /* 0x8000001e25257221 */ /* 0x000fe20000010000 */
[----:B------:R-:W-:Y:S01]  /*2090*/  FFMA.FTZ R40, R40, R162, R165 ;  /* 0x000000a228287223 */ /* 0x000fe200000100a5 */
[----:B------:R-:W-:Y:S01]  /*20a0*/  @P1 FADD.FTZ R4, R4, R5 ;  /* 0x0000000504041221 */ /* 0x000fe20000010000 */
[----:B------:R-:W-:Y:S01]  /*20b0*/  @P1 FADD.FTZ R20, R20, R7 ;  /* 0x0000000714141221 */ /* 0x000fe20000010000 */
[----:B------:R-:W-:Y:S01]  /*20c0*/  @P1 HADD2.F32 R7, -RZ, R9.H0_H0 ;  /* 0x20000009ff071230 */ /* 0x000fe20000004100 */
[----:B------:R-:W-:Y:S01]  /*20d0*/  @P1 SHF.R.U32.HI R9, RZ, 0x10, R13 ;  /* 0x00000010ff091819 */ /* 0x000fe2000001160d */
[----:B------:R-:W-:-:S02]  /*20e0*/  @P1 HADD2.F32 R5, -RZ, R8.H0_H0 ;  /* 0x20000008ff051230 */ /* 0x000fc40000004100 */
[----:B------:R-:W-:Y:S01]  /*20f0*/  FFMA.FTZ R35, R35, R162, R165 ;  /* 0x000000a223237223 */ /* 0x000fe200000100a5 */
[----:B------:R-:W-:Y:S01]  /*2100*/  FMUL.FTZ R8, R150, R25 ;  /* 0x0000001996087220 */ /* 0x000fe20000410000 */
[----:B------:R-:W-:Y:S01]  /*2110*/  @P1 MOV R0, R12 ;  /* 0x0000000c00001202 */ /* 0x000fe20000000f00 */
[----:B------:R-:W-:Y:S02]  /*2120*/  @P1 HADD2.F32 R9, -RZ, R9.H0_H0 ;  /* 0x20000009ff091230 */ /* 0x000fe40000004100 */
[----:B------:R-:W-:Y:S01]  /*2130*/  FADD.FTZ R29, R28, -R29 ;  /* 0x8000001d1c1d7221 */ /* 0x000fe20000010000 */
[--C-:B------:R-:W-:Y:S01]  /*2140*/  FFMA.FTZ R169, R169, R162, R165.reuse ;  /* 0x000000a2a9a97223 */ /* 0x100fe200000100a5 */
[----:B------:R-:W-:Y:S01]  /*2150*/  FADD.FTZ R177, R167, -R40 ;  /* 0x80000028a7b17221 */ /* 0x000fe20000010000 */
[----:B------:R-:W-:Y:S01]  /*2160*/  @P1 MOV R11, R14 ;  /* 0x0000000e000b1202 */ /* 0x000fe20000000f00 */
[----:B------:R-:W-:Y:S01]  /*2170*/  FMUL.FTZ R26, R150, R37 ;  /* 0x00000025961a7220 */ /* 0x000fe20000410000 */
[----:B------:R-:W-:Y:S01]  /*2180*/  FMUL.FTZ R167, R4, R151 ;  /* 0x0000009704a77220 */ /* 0x000fe20000410000 */
[----:B------:R-:W-:Y:S01]  /*2190*/  FFMA.FTZ R34, R34, R162, R165 ;  /* 0x000000a222227223 */ /* 0x000fe200000100a5 */
[----:B------:R-:W-:Y:S01]  /*21a0*/  FADD.FTZ R35, R36, -R35 ;  /* 0x8000002324237221 */ /* 0x000fe20000010000 */
[----:B------:R-:W-:Y:S01]  /*21b0*/  @P1 FADD.FTZ R8, R8, R5 ;  /* 0x0000000508081221 */ /* 0x000fe20000010000 */
[----:B------:R-:W-:-:S02]  /*21c0*/  @P1 HADD2.F32 R5, -RZ, R0.H0_H0 ;  /* 0x20000000ff051230 */ /* 0x000fc40000004100 */
[----:B------:R-:W-:Y:S01]  /*21d0*/  FADD.FTZ R179, R164, -R169 ;  /* 0x800000a9a4b37221 */ /* 0x000fe20000010000 */
[----:B------:R-:W-:Y:S01]  /*21e0*/  FMUL.FTZ R22, R150, R29 ;  /* 0x0000001d96167220 */ /* 0x000fe20000410000 */
[----:B------:R-:W-:Y:S01]  /*21f0*/  @P1 SHF.R.U64 R21, R14, 0x10, R15 ;  /* 0x000000100e151819 */ /* 0x000fe2000000120f */
[----:B------:R-:W-:Y:S01]  /*2200*/  @P1 FADD.FTZ R26, R26, R9 ;  /* 0x000000091a1a1221 */ /* 0x000fe20000010000 */
[-C--:B------:R-:W-:Y:S01]  /*2210*/  FFMA.FTZ R31, R31, R162.reuse, R165 ;  /* 0x000000a21f1f7223 */ /* 0x080fe200000100a5 */
[----:B------:R-:W-:Y:S01]  /*2220*/  FMUL.FTZ R0, R54, R167 ;  /* 0x000000a736007220 */ /* 0x000fe20000410000 */
[----:B------:R-:W-:Y:S01]  /*2230*/  FMUL.FTZ R169, R6, R151 ;  /* 0x0000009706a97220 */ /* 0x000fe20000410000 */
[----:B------:R-:W-:Y:S02]  /*2240*/  @P1 HADD2.F32 R9, -RZ, R11.H0_H0 ;  /* 0x2000000bff091230 */ /* 0x000fe40000004100 */
[----:B------:R-:W-:Y:S01]  /*2250*/  FADD.FTZ R41, R41, -R34 ;  /* 0x8000002229297221 */ /* 0x000fe20000010000 */
[----:B------:R-:W-:Y:S01]  /*2260*/  FMUL.FTZ R30, R150, R35 ;  /* 0x00000023961e7220 */ /* 0x000fe20000410000 */
[----:B------:R-:W-:Y:S01]  /*2270*/  @P1 FADD.FTZ R22, R22, R5 ;  /* 0x0000000516161221 */ /* 0x000fe20000010000 */
[----:B------:R-:W-:Y:S01]  /*2280*/  FADD.FTZ R31, R32, -R31 ;  /* 0x8000001f201f7221 */ /* 0x000fe20000010000 */
[----:B------:R-:W-:Y:S01]  /*2290*/  FFMA.FTZ R39, R39, R162, R165 ;  /* 0x000000a227277223 */ /* 0x000fe200000100a5 */
[----:B------:R0:W-:Y:S01]  /*22a0*/  F2F.F16.F32 R23, R0 ;  /* 0x0000000000177304 */ /* 0x0001e20000200800 */
[----:B------:R-:W-:Y:S01]  /*22b0*/  FMUL.FTZ R5, R128, R169 ;  /* 0x000000a980057220 */ /* 0x000fe20000410000 */
[----:B------:R-:W-:-:S02]  /*22c0*/  @P1 HADD2.F32 R11, -RZ, R21.H0_H0 ;  /* 0x20000015ff0b1230 */ /* 0x000fc40000004100 */
[-C--:B------:R-:W-:Y:S01]  /*22d0*/  FFMA.FTZ R166, R166, R162.reuse, R165 ;  /* 0x000000a2a6a67223 */ /* 0x080fe200000100a5 */
[----:B------:R-:W-:Y:S01]  /*22e0*/  FMUL.FTZ R32, R150, R41 ;  /* 0x0000002996207220 */ /* 0x000fe20000410000 */
[----:B------:R-:W-:Y:S01]  /*22f0*/  @P1 FADD.FTZ R30, R30, R9 ;  /* 0x000000091e1e1221 */ /* 0x000fe20000010000 */
[----:B------:R-:W-:Y:S01]  /*2300*/  @P1 MOV R9, R15 ;  /* 0x0000000f00091202 */ /* 0x000fe20000000f00 */
[----:B------:R-:W-:Y:S01]  /*2310*/  FADD.FTZ R39, R38, -R39 ;  /* 0x8000002726277221 */ /* 0x000fe20000010000 */
[----:B------:R1:W-:Y:S01]  /*2320*/  F2F.F16.F32 R25, R5 ;  /* 0x0000000500197304 */ /* 0x0003e20000200800 */
[----:B0-----:R-:W-:Y:S01]  /*2330*/  FMUL.FTZ R0, R10, R151 ;  /* 0x000000970a007220 */ /* 0x001fe20000410000 */
[----:B------:R-:W-:Y:S01]  /*2340*/  FADD.FTZ R173, R171, -R166 ;  /* 0x800000a6abad7221 */ /* 0x000fe20000010000 */
[----:B------:R-:W-:Y:S01]  /*2350*/  @P1 FADD.FTZ R32, R32, R11 ;  /* 0x0000000b20201221 */ /* 0x000fe20000010000 */
[----:B------:R-:W-:Y:S01]  /*2360*/  FFMA.FTZ R170, R170, R162, R165 ;  /* 0x000000a2aaaa7223 */ /* 0x000fe200000100a5 */
[----:B------:R-:W-:Y:S01]  /*2370*/  FMUL.FTZ R24, R150, R31 ;  /* 0x0000001f96187220 */ /* 0x000fe20000410000 */
[----:B------:R-:W-:Y:S01]  /*2380*/  @P1 SHF.R.U32.HI R11, RZ, 0x10, R15 ;  /* 0x00000010ff0b1819 */ /* 0x000fe2000001160f */
[-C--:B------:R-:W-:Y:S01]  /*2390*/  FMUL.FTZ R171, R20, R151.reuse ;  /* 0x0000009714ab7220 */ /* 0x080fe20000410000 */
[----:B------:R-:W-:Y:S01]  /*23a0*/  FMUL.FTZ R166, R8, R151 ;  /* 0x0000009708a67220 */ /* 0x000fe20000410000 */
[----:B-1----:R-:W-:Y:S01]  /*23b0*/  FMUL.FTZ R5, R129, R0 ;  /* 0x0000000081057220 */ /* 0x002fe20000410000 */
[----:B------:R-:W-:-:S02]  /*23c0*/  @P1 HADD2.F32 R9, -RZ, R9.H0_H0 ;  /* 0x20000009ff091230 */ /* 0x000fc40000004100 */
[----:B------:R-:W-:Y:S01]  /*23d0*/  FMUL.FTZ R34, R150, R39 ;  /* 0x0000002796227220 */ /* 0x000fe20000410000 */
[----:B------:R-:W-:Y:S01]  /*23e0*/  FADD.FTZ R175, R175, -R170 ;  /* 0x800000aaafaf7221 */ /* 0x000fe20000010000 */
[----:B------:R0:W1:Y:S01]  /*23f0*/  F2F.F16.F32 R27, R5 ;  /* 0x00000005001b7304 */ /* 0x0000620000200800 */
[----:B------:R-:W-:Y:S01]  /*2400*/  @P1 FADD.FTZ R24, R24, R7 ;  /* 0x0000000718181221 */ /* 0x000fe20000010000 */
[----:B------:R-:W-:Y:S01]  /*2410*/  FMUL.FTZ R7, R55, R166 ;  /* 0x000000a637077220 */ /* 0x000fe20000410000 */
[----:B------:R-:W-:Y:S02]  /*2420*/  @P1 HADD2.F32 R11, -RZ, R11.H0_H0 ;  /* 0x2000000bff0b1230 */ /* 0x000fe40000004100 */
[-C--:B------:R-:W-:Y:S01]  /*2430*/  FMUL.FTZ R170, R26, R151.reuse ;  /* 0x000000971aaa7220 */ /* 0x080fe20000410000 */
[----:B------:R-:W-:Y:S01]  /*2440*/  FMUL.FTZ R164, R22, R151 ;  /* 0x0000009716a47220 */ /* 0x000fe20000410000 */
[----:B------:R-:W-:Y:S01]  /*2450*/  FMUL.FTZ R36, R150, R177 ;  /* 0x000000b196247220 */ /* 0x000fe20000410000 */
[----:B------:R-:W-:Y:S01]  /*2460*/  @P1 FADD.FTZ R34, R34, R9 ;  /* 0x0000000922221221 */ /* 0x000fe20000010000 */
[----:B------:R-:W-:Y:S01]  /*2470*/  @P1 SHF.R.U64 R9, R16, 0x10, R17 ;  /* 0x0000001010091819 */ /* 0x000fe20000001211 */
[----:B0-----:R-:W-:Y:S01]  /*2480*/  FMUL.FTZ R5, R130, R171 ;  /* 0x000000ab82057220 */ /* 0x001fe20000410000 */
[----:B------:R0:W2:Y:S01]  /*2490*/  F2F.F16.F32 R28, R7 ;  /* 0x00000007001c7304 */ /* 0x0000a20000200800 */
[----:B------:R-:W-:Y:S01]  /*24a0*/  FMUL.FTZ R38, R150, R173 ;  /* 0x000000ad96267220 */ /* 0x000fe20000410000 */
[----:B------:R-:W-:Y:S01]  /*24b0*/  @P1 FADD.FTZ R36, R36, R11 ;  /* 0x0000000b24241221 */ /* 0x000fe20000010000 */
[-C--:B------:R-:W-:Y:S01]  /*24c0*/  FMUL.FTZ R173, R32, R151.reuse ;  /* 0x0000009720ad7220 */ /* 0x080fe20000410000 */
[----:B------:R-:W-:Y:S01]  /*24d0*/  FMUL.FTZ R168, R24, R151 ;  /* 0x0000009718a87220 */ /* 0x000fe20000410000 */
[----:B------:R-:W-:Y:S01]  /*24e0*/  @P1 MOV R11, R17 ;  /* 0x00000011000b1202 */ /* 0x000fe20000000f00 */
[----:B------:R-:W-:Y:S01]  /*24f0*/  @P1 HADD2.F32 R9, -RZ, R9.H0_H0 ;  /* 0x20000009ff091230 */ /* 0x000fe20000004100 */
[----:B------:R-:W-:Y:S01]  /*2500*/  @P2 F2FP.F16.F32.PACK_AB R6, RZ, R6 ;  /* 0x00000006ff06223e */ /* 0x000fe200000000ff */
[----:B------:R3:W-:Y:S01]  /*2510*/  F2F.F16.F32 R33, R5 ;  /* 0x0000000500217304 */ /* 0x0007e20000200800 */
[----:B0-----:R-:W-:Y:S01]  /*2520*/  FMUL.FTZ R7, R56, R164 ;  /* 0x000000a438077220 */ /* 0x001fe20000410000 */
[----:B------:R-:W-:Y:S01]  /*2530*/  @P1 MOV R21, R16 ;  /* 0x0000001000151202 */ /* 0x000fe20000000f00 */
[-C--:B------:R-:W-:Y:S01]  /*2540*/  FMUL.FTZ R174, R36, R151.reuse ;  /* 0x0000009724ae7220 */ /* 0x080fe20000410000 */
[----:B------:R-:W-:Y:S01]  /*2550*/  @P2 F2FP.F16.F32.PACK_AB R4, RZ, R4 ;  /* 0x00000004ff04223e */ /* 0x000fe200000000ff */
[----:B------:R-:W-:Y:S01]  /*2560*/  FMUL.FTZ R172, R30, R151 ;  /* 0x000000971eac7220 */ /* 0x000fe20000410000 */
[----:B------:R-:W-:Y:S01]  /*2570*/  @P2 F2FP.F16.F32.PACK_AB R8, RZ, R8 ;  /* 0x00000008ff08223e */ /* 0x000fe200000000ff */
[----:B------:R-:W-:Y:S01]  /*2580*/  @P1 HADD2.F32 R11, -RZ, R11.H0_H0 ;  /* 0x2000000bff0b1230 */ /* 0x000fe20000004100 */
[----:B------:R0:W-:Y:S01]  /*2590*/  F2F.F16.F32 R31, R7 ;  /* 0x00000007001f7304 */ /* 0x0001e20000200800 */
[----:B---3--:R-:W-:Y:S01]  /*25a0*/  FMUL.FTZ R5, R131, R170 ;  /* 0x000000aa83057220 */ /* 0x008fe20000410000 */
[----:B------:R-:W-:Y:S01]  /*25b0*/  @P2 F2FP.F16.F32.PACK_AB R10, RZ, R10 ;  /* 0x0000000aff0a223e */ /* 0x000fe200000000ff */
[----:B------:R-:W-:Y:S01]  /*25c0*/  FMUL.FTZ R180, R150, R181 ;  /* 0x000000b596b47220 */ /* 0x000fe20000410000 */
[----:B------:R-:W-:Y:S01]  /*25d0*/  @P2 PRMT R140, R6, 0x7610, R140 ;  /* 0x00007610068c2816 */ /* 0x000fe2000000008c */
[----:B------:R-:W-:Y:S01]  /*25e0*/  FMUL.FTZ R176, R150, R175 ;  /* 0x000000af96b07220 */ /* 0x000fe20000410000 */
[----:B------:R-:W-:Y:S01]  /*25f0*/  @P1 FADD.FTZ R38, R38, R9 ;  /* 0x0000000926261221 */ /* 0x000fe20000010000 */
[----:B------:R-:W-:Y:S01]  /*2600*/  @P2 PRMT R138, R4, 0x7610, R138 ;  /* 0x00007610048a2816 */ /* 0x000fe2000000008a */
[----:B------:R3:W-:Y:S01]  /*2610*/  F2F.F16.F32 R37, R5 ;  /* 0x0000000500257304 */ /* 0x0007e20000200800 */
[----:B0-----:R-:W-:Y:S01]  /*2620*/  FMUL.FTZ R7, R57, R168 ;  /* 0x000000a839077220 */ /* 0x001fe20000410000 */
[----:B------:R-:W-:Y:S01]  /*2630*/  FMUL.FTZ R6, R133, R174 ;  /* 0x000000ae85067220 */ /* 0x000fe20000410000 */
[----:B------:R-:W-:Y:S01]  /*2640*/  @P2 PRMT R141, R8, 0x7610, R141 ;  /* 0x00007610088d2816 */ /* 0x000fe2000000008d */
[----:B------:R-:W-:Y:S01]  /*2650*/  FMUL.FTZ R175, R34, R151 ;  /* 0x0000009722af7220 */ /* 0x000fe20000410000 */
[----:B------:R-:W-:Y:S01]  /*2660*/  @P2 PRMT R142, R10, 0x7610, R142 ;  /* 0x000076100a8e2816 */ /* 0x000fe2000000008e */
[----:B------:R-:W-:Y:S01]  /*2670*/  @P1 HADD2.F32 R21, -RZ, R21.H0_H0 ;  /* 0x20000015ff151230 */ /* 0x000fe20000004100 */
[----:B------:R-:W-:Y:S01]  /*2680*/  @P2 F2FP.F16.F32.PACK_AB R26, RZ, R26 ;  /* 0x0000001aff1a223e */ /* 0x000fe200000000ff */
[----:B------:R0:W-:Y:S01]  /*2690*/  F2F.F16.F32 R35, R7 ;  /* 0x0000000700237304 */ /* 0x0001e20000200800 */
[----:B---3--:R-:W-:Y:S01]  /*26a0*/  FMUL.FTZ R5, R132, R173 ;  /* 0x000000ad84057220 */ /* 0x008fe20000410000 */
[----:B------:R-:W-:Y:S01]  /*26b0*/  FMUL.FTZ R178, R150, R179 ;  /* 0x000000b396b27220 */ /* 0x000fe20000410000 */
[----:B------:R-:W-:Y:S01]  /*26c0*/  @P2 LOP3.LUT R10, R140, 0xffff, RZ, 0xc0, !PT ;  /* 0x0000ffff8c0a2812 */ /* 0x000fe200078ec0ff */
[----:B------:R-:W-:Y:S01]  /*26d0*/  @P1 FADD.FTZ R180, R180, R11 ;  /* 0x0000000bb4b41221 */ /* 0x000fe20000010000 */
[----:B-1----:R-:W-:Y:S01]  /*26e0*/  SHF.L.U32 R27, R27, 0x10, RZ ;  /* 0x000000101b1b7819 */ /* 0x002fe200000006ff */
[----:B------:R-:W-:Y:S01]  /*26f0*/  FMUL.FTZ R11, R59, R175 ;  /* 0x000000af3b0b7220 */ /* 0x000fe20000410000 */
[--C-:B------:R-:W-:Y:S01]  /*2700*/  @P2 PRMT R29, R141, 0x5410, R142.reuse ;  /* 0x000054108d1d2816 */ /* 0x100fe2000000008e */
[----:B------:R1:W3:Y:S01]  /*2710*/  F2F.F16.F32 R9, R5 ;  /* 0x0000000500097304 */ /* 0x0002e20000200800 */
[----:B0-----:R-:W-:Y:S01]  /*2720*/  FMUL.FTZ R7, R58, R172 ;  /* 0x000000ac3a077220 */ /* 0x001fe20000410000 */
[----:B------:R-:W-:Y:S01]  /*2730*/  @P2 PRMT R142, R26, 0x7610, R142 ;  /* 0x000076101a8e2816 */ /* 0x000fe2000000008e */
[----:B------:R-:W-:Y:S01]  /*2740*/  @P1 FADD.FTZ R178, R178, R21 ;  /* 0x00000015b2b21221 */ /* 0x000fe20000010000 */
[----:B------:R-:W-:-:S02]  /*2750*/  @P1 SHF.R.U32.HI R21, RZ, 0x10, R17 ;  /* 0x00000010ff151819 */ /* 0x000fc40000011611 */
[----:B------:R-:W-:Y:S02]  /*2760*/  @P2 F2FP.F16.F32.PACK_AB R20, RZ, R20 ;  /* 0x00000014ff14223e */ /* 0x000fe400000000ff */
[----:B------:R-:W0:Y:S01]  /*2770*/  F2F.F16.F32 R40, R6 ;  /* 0x0000000600287304 */ /* 0x000e220000200800 */
[----:B-1----:R-:W-:Y:S01]  /*2780*/  IMAD.WIDE.U32 R4, R25, 0x10000, RZ ;  /* 0x0001000019047825 */ /* 0x002fe200078e00ff */
[----:B------:R-:W-:Y:S02]  /*2790*/  @P2 PRMT R140, R20, 0x7610, R140 ;  /* 0x00007610148c2816 */ /* 0x000fe4000000008c */
[----:B------:R-:W-:Y:S01]  /*27a0*/  @P2 F2FP.F16.F32.PACK_AB R36, RZ, R36 ;  /* 0x00000024ff24223e */ /* 0x000fe200000000ff */
[----:B------:R-:W-:Y:S01]  /*27b0*/  @P1 HADD2.F32 R21, -RZ, R21.H0_H0 ;  /* 0x20000015ff151230 */ /* 0x000fe20000004100 */
[----:B--2---:R-:W-:Y:S01]  /*27c0*/  LOP3.LUT R27, R5, R27, R28, 0xfe, !PT ;  /* 0x0000001b051b7212 */ /* 0x004fe200078efe1c */
[----:B---3--:R-:W-:Y:S01]  /*27d0*/  IMAD.WIDE.U32 R8, R9, 0x10000, RZ ;  /* 0x0001000009087825 */ /* 0x008fe200078e00ff */
[----:B------:R1:W-:Y:S01]  /*27e0*/  F2F.F16.F32 R39, R7 ;  /* 0x0000000700277304 */ /* 0x0003e20000200800 */
[----:B------:R-:W-:-:S02]  /*27f0*/  LOP3.LUT R26, R4, R23, RZ, 0xfc, !PT ;  /* 0x00000017041a7212 */ /* 0x000fc400078efcff */
[----:B------:R-:W-:Y:S01]  /*2800*/  @P1 FADD.FTZ R176, R176, R21 ;  /* 0x00000015b0b01221 */ /* 0x000fe20000010000 */
[----:B------:R-:W-:Y:S01]  /*2810*/  @P2 IMAD.WIDE.U32 R4, R10, 0x10000, RZ ;  /* 0x000100000a042825 */ /* 0x000fe200078e00ff */
[----:B------:R-:W-:Y:S02]  /*2820*/  SHF.L.U32 R21, R37, 0x10, RZ ;  /* 0x0000001025157819 */ /* 0x000fe400000006ff */
[----:B------:R-:W-:Y:S02]  /*2830*/  @P2 F2FP.F16.F32.PACK_AB R10, RZ, R32 ;  /* 0x00000020ff0a223e */ /* 0x000fe400000000ff */
[----:B------:R-:W-:Y:S02]  /*2840*/  @P2 LOP3.LUT R29, R29, R5, RZ, 0xfc, !PT ;  /* 0x000000051d1d2212 */ /* 0x000fe400078efcff */
[----:B-1----:R-:W-:Y:S02]  /*2850*/  @P2 F2FP.F16.F32.PACK_AB R7, RZ, R24 ;  /* 0x00000018ff07223e */ /* 0x002fe400000000ff */
[----:B------:R0:W1:Y:S01]  /*2860*/  F2F.F16.F32 R24, R11 ;  /* 0x0000000b00187304 */ /* 0x0000620000200800 */
[----:B------:R-:W-:-:S02]  /*2870*/  @P2 LOP3.LUT R28, R4, 0xffff, R138, 0xf8, !PT ;  /* 0x0000ffff041c2812 */ /* 0x000fc400078ef88a */
[----:B------:R-:W2:Y:S01]  /*2880*/  LDC.64 R4, c[0x0][0x220] ;  /* 0x00008800ff047b82 */ /* 0x000ea20000000a00 */
[----:B------:R-:W-:Y:S01]  /*2890*/  @P2 PRMT R141, R7, 0x7610, R141 ;  /* 0x00007610078d2816 */ /* 0x000fe2000000008d */
[----:B------:R-:W-:Y:S01]  /*28a0*/  IMAD.WIDE.U32 R6, R33, 0x10000, RZ ;  /* 0x0001000021067825 */ /* 0x000fe200078e00ff */
[----:B------:R-:W-:Y:S02]  /*28b0*/  @P2 F2FP.F16.F32.PACK_AB R22, RZ, R22 ;  /* 0x00000016ff16223e */ /* 0x000fe400000000ff */
[----:B------:R-:W-:Y:S02]  /*28c0*/  @P2 PRMT R23, R141, 0x5410, R142 ;  /* 0x000054108d172816 */ /* 0x000fe4000000008e */
[----:B0-----:R-:W-:Y:S01]  /*28d0*/  SHF.L.U32 R11, R40, 0x10, RZ ;  /* 0x00000010280b7819 */ /* 0x001fe200000006ff */
[----:B------:R-:W0:Y:S01]  /*28e0*/  @P2 LDC.64 R32, c[0x0][0x308] ;  /* 0x0000c200ff202b82 */ /* 0x000e220000000a00 */
[----:B------:R-:W-:Y:S02]  /*28f0*/  LOP3.LUT R21, R7, R21, R35, 0xfe, !PT ;  /* 0x0000001507157212 */ /* 0x000fe400078efe23 */
[----:B------:R-:W-:-:S02]  /*2900*/  LOP3.LUT R20, R6, R31, RZ, 0xfc, !PT ;  /* 0x0000001f06147212 */ /* 0x000fc400078efcff */
[----:B-1----:R-:W-:Y:S02]  /*2910*/  LOP3.LUT R7, R9, R11, R24, 0xfe, !PT ;  /* 0x0000000b09077212 */ /* 0x002fe400078efe18 */
[----:B------:R-:W-:Y:S01]  /*2920*/  @P2 F2FP.F16.F32.PACK_AB R11, RZ, R34 ;  /* 0x00000022ff0b223e */ /* 0x000fe200000000ff */
[----:B------:R-:W1:Y:S01]  /*2930*/  @P2 LDC.64 R24, c[0x0][0x308] ;  /* 0x0000c200ff182b82 */ /* 0x000e620000000a00 */
[----:B------:R-:W-:Y:S02]  /*2940*/  LOP3.LUT R6, R8, R39, RZ, 0xfc, !PT ;  /* 0x0000002708067212 */ /* 0x000fe400078efcff */
[----:B------:R-:W-:Y:S02]  /*2950*/  @P2 LOP3.LUT R8, R140, 0xffff, RZ, 0xc0, !PT ;  /* 0x0000ffff8c082812 */ /* 0x000fe400078ec0ff */
[----:B------:R-:W-:Y:S02]  /*2960*/  @P2 PRMT R140, R10, 0x7610, R140 ;  /* 0x000076100a8c2816 */ /* 0x000fe4000000008c */
[----:B------:R-:W-:Y:S01]  /*2970*/  @P2 PRMT R141, R11, 0x7610, R141 ;  /* 0x000076100b8d2816 */ /* 0x000fe2000000008d */
[----:B------:R-:W3:Y:S01]  /*2980*/  LDC.64 R34, c[0x0][0x2f8] ;  /* 0x0000be00ff227b82 */ /* 0x000ee20000000a00 */
[----:B------:R-:W-:Y:S01]  /*2990*/  @P2 PRMT R142, R36, 0x7610, R142 ;  /* 0x00007610248e2816 */ /* 0x000fe2000000008e */
[----:B------:R-:W-:Y:S01]  /*29a0*/  @P2 IMAD.WIDE.U32 R8, R8, 0x10000, RZ ;  /* 0x0001000008082825 */ /* 0x000fe200078e00ff */
[----:B------:R-:W-:-:S02]  /*29b0*/  @P2 F2FP.F16.F32.PACK_AB R10, RZ, R180 ;  /* 0x000000b4ff0a223e */ /* 0x000fc400000000ff */
[----:B------:R-:W-:Y:S02]  /*29c0*/  @P2 F2FP.F16.F32.PACK_AB R11, RZ, R176 ;  /* 0x000000b0ff0b223e */ /* 0x000fe400000000ff */
[----:B------:R-:W-:Y:S01]  /*29d0*/  @P2 PRMT R138, R22, 0x7610, R138 ;  /* 0x00007610168a2816 */ /* 0x000fe2000000008a */
[----:B0-----:R-:W-:Y:S01]  /*29e0*/  @P2 IMAD.WIDE.U32 R32, R157, 0x8, R32 ;  /* 0x000000089d202825 */ /* 0x001fe200078e0020 */
[--C-:B------:R-:W-:Y:S02]  /*29f0*/  @P2 PRMT R31, R141, 0x5410, R142.reuse ;  /* 0x000054108d1f2816 */ /* 0x100fe4000000008e */
[----:B------:R-:W-:Y:S02]  /*2a00*/  @P2 PRMT R141, R10, 0x7610, R141 ;  /* 0x000076100a8d2816 */ /* 0x000fe4000000008d */
[----:B------:R-:W-:Y:S01]  /*2a10*/  @P2 PRMT R142, R11, 0x7610, R142 ;  /* 0x000076100b8e2816 */ /* 0x000fe2000000008e */
[----:B--2---:R-:W-:Y:S01]  /*2a20*/  IMAD.WIDE.U32 R10, R157, 0x8, R4 ;  /* 0x000000089d0a7825 */ /* 0x004fe200078e0004 */
[----:B------:R-:W-:-:S02]  /*2a30*/  @P2 LOP3.LUT R23, R23, R9, RZ, 0xfc, !PT ;  /* 0x0000000917172212 */ /* 0x000fc400078efcff */
[----:B------:R-:W-:Y:S02]  /*2a40*/  @P2 LOP3.LUT R22, R8, 0xffff, R138, 0xf8, !PT ;  /* 0x0000ffff08162812 */ /* 0x000fe400078ef88a */
[----:B------:R-:W-:Y:S01]  /*2a50*/  @P2 F2FP.F16.F32.PACK_AB R9, RZ, R38 ;  /* 0x00000026ff09223e */ /* 0x000fe200000000ff */
[----:B------:R-:W2:Y:S01]  /*2a60*/  LDG.E.64 R10, desc[UR6][R10.64] ;  /* 0x000000060a0a7981 */ /* 0x000ea2000c1e1b00 */
[----:B------:R-:W-:Y:S02]  /*2a70*/  @P2 LOP3.LUT R8, R140, 0xffff, RZ, 0xc0, !PT ;  /* 0x0000ffff8c082812 */ /* 0x000fe400078ec0ff */
[----:B------:R-:W-:Y:S01]  /*2a80*/  @P2 PRMT R140, R9, 0x7610, R140 ;  /* 0x00007610098c2816 */ /* 0x000fe2000000008c */
[----:B---3--:R-:W-:Y:S01]  /*2a90*/  IMAD.WIDE.U32 R34, R157, 0x8, R34 ;  /* 0x000000089d227825 */ /* 0x008fe200078e0022 */
[----:B------:R-:W-:-:S03]  /*2aa0*/  @P2 F2FP.F16.F32.PACK_AB R30, RZ, R30 ;  /* 0x0000001eff1e223e */ /* 0x000fc600000000ff */
[----:B------:R-:W-:Y:S01]  /*2ab0*/  @P2 IMAD.WIDE.U32 R8, R8, 0x10000, RZ ;  /* 0x0001000008082825 */ /* 0x000fe200078e00ff */
[----:B------:R-:W-:-:S03]  /*2ac0*/  @P2 PRMT R138, R30, 0x7610, R138 ;  /* 0x000076101e8a2816 */ /* 0x000fc6000000008a */
[----:B------:R-:W-:Y:S01]  /*2ad0*/  FMUL.FTZ R157, R38, R151 ;  /* 0x00000097269d7220 */ /* 0x000fe20000410000 */
[----:B------:R-:W-:Y:S02]  /*2ae0*/  @P2 LOP3.LUT R9, R31, R9, RZ, 0xfc, !PT ;  /* 0x000000091f092212 */ /* 0x000fe400078efcff */
[----:B------:R-:W0:Y:S01]  /*2af0*/  @P2 LDC.64 R30, c[0x0][0x308] ;  /* 0x0000c200ff1e2b82 */ /* 0x000e220000000a00 */
[C---:B------:R-:W-:Y:S01]  /*2b00*/  IMAD.WIDE.U32 R38, R155.reuse, 0x8, R4 ;  /* 0x000000089b267825 */ /* 0x040fe200078e0004 */
[----:B------:R3:W-:Y:S01]  /*2b10*/  @P2 STG.E.64 desc[UR6][R32.64], R28 ;  /* 0x0000001c20002986 */ /* 0x0007e2000c101b06 */
[C---:B------:R-:W-:Y:S02]  /*2b20*/  LEA R36, P4, R155.reuse, UR16, 0x3 ;  /* 0x000000109b247c11 */ /* 0x040fe4000f8818ff */
[----:B------:R-:W-:Y:S01]  /*2b30*/  FMUL.FTZ R176, R176, R151 ;  /* 0x00000097b0b07220 */ /* 0x000fe20000410000 */
[C---:B-1----:R-:W-:Y:S01]  /*2b40*/  @P2 IMAD.WIDE.U32 R40, R155.reuse, 0x8, R24 ;  /* 0x000000089b282825 */ /* 0x042fe200078e0018 */
[----:B------:R1:W-:Y:S03]  /*2b50*/  STG.E.64 desc[UR6][R34.64], R26 ;  /* 0x0000001a22007986 */ /* 0x0003e6000c101b06 */
[----:B------:R-:W-:Y:S01]  /*2b60*/  FMUL.FTZ R177, R134, R157 ;  /* 0x0000009d86b17220 */ /* 0x000fe20000410000 */
[----:B------:R-:W-:Y:S01]  /*2b70*/  @P2 LOP3.LUT R8, R8, 0xffff, R138, 0xf8, !PT ;  /* 0x0000ffff08082812 */ /* 0x000fe200078ef88a */
[----:B------:R4:W2:Y:S01]  /*2b80*/  LDG.E.64 R24, desc[UR6][R38.64] ;  /* 0x0000000626187981 */ /* 0x0008a2000c1e1b00 */
[----:B------:R-:W-:Y:S01]  /*2b90*/  LEA.HI.X R37, R155, UR17, RZ, 0x3, P4 ;  /* 0x000000119b257c11 */ /* 0x000fe2000a0f1cff */
[----:B------:R-:W-:Y:S01]  /*2ba0*/  FMUL.FTZ R181, R135, R176 ;  /* 0x000000b087b57220 */ /* 0x000fe20000410000 */
[-C--:B------:R-:W-:Y:S01]  /*2bb0*/  FMUL.FTZ R155, R180, R151.reuse ;  /* 0x00000097b49b7220 */ /* 0x080fe20000410000 */
[----:B------:R-:W-:Y:S01]  /*2bc0*/  @P2 STG.E.64 desc[UR6][R40.64], R22 ;  /* 0x0000001628002986 */ /* 0x000fe2000c101b06 */
[----:B---3--:R-:W-:Y:S01]  /*2bd0*/  IMAD.WIDE.U32 R32, R153, 0x8, R4 ;  /* 0x0000000899207825 */ /* 0x008fe200078e0004 */
[----:B-1----:R-:W1:Y:S03]  /*2be0*/  @P2 LDC.64 R26, c[0x0][0x308] ;  /* 0x0000c200ff1a2b82 */ /* 0x002e660000000a00 */
[----:B----4-:R-:W-:Y:S01]  /*2bf0*/  FMUL.FTZ R39, R178, R151 ;  /* 0x00000097b2277220 */ /* 0x010fe20000410000 */
[----:B------:R-:W-:Y:S01]  /*2c00*/  FMUL.FTZ R179, R61, R155 ;  /* 0x0000009b3db37220 */ /* 0x000fe20000410000 */
[----:B------:R-:W-:Y:S01]  /*2c10*/  F2F.F16.F32 R177, R177 ;  /* 0x000000b100b17304 */ /* 0x000fe20000200800 */
[----:B------:R3:W-:Y:S01]  /*2c20*/  STG.E.64 desc[UR6][R36.64], R20 ;  /* 0x0000001424007986 */ /* 0x0007e2000c101b06 */
[----:B------:R-:W-:-:S06]  /*2c30*/  LEA R28, P4, R153, UR16, 0x3 ;  /* 0x00000010991c7c11 */ /* 0x000fcc000f8818ff */
[----:B------:R-:W4:Y:S01]  /*2c40*/  F2F.F16.F32 R181, R181 ;  /* 0x000000b500b57304 */ /* 0x000f220000200800 */
[----:B---3--:R-:W-:Y:S01]  /*2c50*/  FMUL.FTZ R36, R60, R39 ;  /* 0x000000273c247220 */ /* 0x008fe20000410000 */
[----:B------:R3:W2:Y:S06]  /*2c60*/  LDG.E.64 R20, desc[UR6][R32.64] ;  /* 0x0000000620147981 */ /* 0x0006ac000c1e1b00 */
[----:B------:R-:W1:Y:S01]  /*2c70*/  F2F.F16.F32 R179, R179 ;  /* 0x000000b300b37304 */ /* 0x000e620000200800 */
[C---:B0-----:R-:W-:Y:S01]  /*2c80*/  @P2 IMAD.WIDE.U32 R30, R153.reuse, 0x8, R30 ;  /* 0x00000008991e2825 */ /* 0x041fe200078e001e */
[----:B------:R-:W-:-:S02]  /*2c90*/  LEA.HI.X R29, R153, UR17, RZ, 0x3, P4 ;  /* 0x00000011991d7c11 */ /* 0x000fc4000a0f1cff */
[----:B------:R-:W-:-:S04]  /*2ca0*/  @P2 LOP3.LUT R38, R140, 0xffff, RZ, 0xc0, !PT ;  /* 0x0000ffff8c262812 */ /* 0x000fc800078ec0ff */
[----:B------:R-:W0:Y:S01]  /*2cb0*/  F2F.F16.F32 R41, R36 ;  /* 0x0000002400297304 */ /* 0x000e220000200800 */
[----:B------:R-:W-:Y:S01]  /*2cc0*/  IMAD.WIDE.U32 R34, R149, 0x8, R4 ;  /* 0x0000000895227825 */ /* 0x000fe200078e0004 */
[----:B------:R-:W-:Y:S01]  /*2cd0*/  @P2 F2FP.F16.F32.PACK_AB R178, RZ, R178 ;  /* 0x000000b2ffb2223e */ /* 0x000fe200000000ff */
[----:B------:R0:W-:Y:S01]  /*2ce0*/  @P2 STG.E.64 desc[UR6][R30.64], R8 ;  /* 0x000000081e002986 */ /* 0x0001e2000c101b06 */
[----:B------:R-:W-:Y:S01]  /*2cf0*/  @P2 PRMT R153, R141, 0x5410, R142 ;  /* 0x000054108d992816 */ /* 0x000fe2000000008e */
[----:B---3--:R-:W-:Y:S01]  /*2d00*/  @P2 IMAD.WIDE.U32 R32, R38, 0x10000, RZ ;  /* 0x0001000026202825 */ /* 0x008fe200078e00ff */
[----:B------:R-:W-:Y:S01]  /*2d10*/  @P2 PRMT R138, R178, 0x7610, R138 ;  /* 0x00007610b28a2816 */ /* 0x000fe2000000008a */
[----:B------:R3:W-:Y:S01]  /*2d20*/  STG.E.64 desc[UR6][R28.64], R6 ;  /* 0x000000061c007986 */ /* 0x0007e2000c101b06 */
[----:B----4-:R-:W-:Y:S01]  /*2d30*/  SHF.L.U32 R37, R181, 0x10, RZ ;  /* 0x00000010b5257819 */ /* 0x010fe200000006ff */
[----:B------:R-:W-:-:S04]  /*2d40*/  IMAD.WIDE.U32 R22, R177, 0x10000, RZ ;  /* 0x00010000b1167825 */ /* 0x000fc800078e00ff */
[C---:B-1----:R-:W-:Y:S01]  /*2d50*/  @P2 IMAD.WIDE.U32 R26, R149.reuse, 0x8, R26 ;  /* 0x00000008951a2825 */ /* 0x042fe200078e001a */
[----:B0-----:R-:W4:Y:S01]  /*2d60*/  LDG.E.64 R8, desc[UR6][R34.64] ;  /* 0x0000000622087981 */ /* 0x001f22000c1e1b00 */
[----:B---3--:R-:W-:Y:S02]  /*2d70*/  LEA R6, P4, R149, UR16, 0x3 ;  /* 0x0000001095067c11 */ /* 0x008fe4000f8818ff */
[----:B------:R-:W-:Y:S01]  /*2d80*/  IMAD.WIDE.U32 R4, R139, 0x8, R4 ;  /* 0x000000088b047825 */ /* 0x000fe200078e0004 */
[----:B------:R-:W-:Y:S02]  /*2d90*/  @P2 LOP3.LUT R29, R153, R33, RZ, 0xfc, !PT ;  /* 0x00000021991d2212 */ /* 0x000fe400078efcff */
[----:B------:R-:W-:Y:S02]  /*2da0*/  @P2 LOP3.LUT R28, R32, 0xffff, R138, 0xf8, !PT ;  /* 0x0000ffff201c2812 */ /* 0x000fe400078ef88a */
[----:B------:R-:W-:Y:S02]  /*2db0*/  LOP3.LUT R23, R23, R37, R179, 0xfe, !PT ;  /* 0x0000002517177212 */ /* 0x000fe400078efeb3 */
[----:B------:R-:W-:-:S02]  /*2dc0*/  LEA.HI.X R7, R149, UR17, RZ, 0x3, P4 ;  /* 0x0000001195077c11 */ /* 0x000fc4000a0f1cff */
[----:B------:R-:W-:Y:S01]  /*2dd0*/  LOP3.LUT R22, R22, R41, RZ, 0xfc, !PT ;  /* 0x0000002916167212 */ /* 0x000fe200078efcff */
[----:B------:R-:W-:Y:S04]  /*2de0*/  @P2 STG.E.64 desc[UR6][R26.64], R28 ;  /* 0x0000001c1a002986 */ /* 0x000fe8000c101b06 */
[----:B------:R0:W-:Y:S04]  /*2df0*/  STG.E.64 desc[UR6][R6.64], R22 ;  /* 0x0000001606007986 */ /* 0x0001e8000c101b06 */
[----:B------:R-:W3:Y:S01]  /*2e00*/  LDG.E.64 R4, desc[UR6][R4.64] ;  /* 0x0000000604047981 */ /* 0x000ee2000c1e1b00 */
[----:B------:R-:W-:Y:S01]  /*2e10*/  FFMA.FTZ R154, R154, R162, R165 ;  /* 0x000000a29a9a7223 */ /* 0x000fe200000100a5 */
[----:B------:R-:W-:-:S03]  /*2e20*/  @P1 SHF.R.U64 R31, R18, 0x10, R19 ;  /* 0x00000010121f1819 */ /* 0x000fc60000001213 */
[----:B------:R-:W-:Y:S01]  /*2e30*/  FADD.FTZ R161, R161, -R154 ;  /* 0x8000009aa1a17221 */ /* 0x000fe20000010000 */
[--C-:B------:R-:W-:Y:S01]  /*2e40*/  FFMA.FTZ R163, R163, R162, R165.reuse ;  /* 0x000000a2a3a37223 */ /* 0x100fe200000100a5 */
[----:B0-----:R-:W-:Y:S02]  /*2e50*/  @P1 HADD2.F32 R7, -RZ, R31.H0_H0 ;  /* 0x2000001fff071230 */ /* 0x001fe40000004100 */
[----:B------:R-:W-:Y:S01]  /*2e60*/  FMUL.FTZ R22, R150, R161 ;  /* 0x000000a196167220 */ /* 0x000fe20000410000 */
[----:B------:R-:W-:Y:S01]  /*2e70*/  @P1 MOV R6, R18 ;  /* 0x0000001200061202 */ /* 0x000fe20000000f00 */
[-CC-:B------:R-:W-:Y:S01]  /*2e80*/  FFMA.FTZ R159, R159, R162.reuse, R165.reuse ;  /* 0x000000a29f9f7223 */ /* 0x180fe200000100a5 */
[----:B------:R-:W-:Y:S01]  /*2e90*/  FFMA.FTZ R165, R160, R162, R165 ;  /* 0x000000a2a0a57223 */ /* 0x000fe200000100a5 */
[----:B------:R-:W-:Y:S01]  /*2ea0*/  @P1 FADD.FTZ R22, R22, R7 ;  /* 0x0000000716161221 */ /* 0x000fe20000010000 */
[----:B------:R-:W-:Y:S01]  /*2eb0*/  @P1 MOV R30, R19 ;  /* 0x00000013001e1202 */ /* 0x000fe20000000f00 */
[----:B------:R-:W-:Y:S01]  /*2ec0*/  FADD.FTZ R163, R156, -R163 ;  /* 0x800000a39ca37221 */ /* 0x000fe20000010000 */
[----:B------:R-:W-:Y:S01]  /*2ed0*/  @P1 SHF.R.U32.HI R27, RZ, 0x10, R19 ;  /* 0x00000010ff1b1819 */ /* 0x000fe20000011613 */
[----:B------:R-:W-:-:S02]  /*2ee0*/  @P1 HADD2.F32 R7, -RZ, R6.H0_H0 ;  /* 0x20000006ff071230 */ /* 0x000fc40000004100 */
[----:B------:R-:W-:Y:S01]  /*2ef0*/  FADD.FTZ R165, R158, -R165 ;  /* 0x800000a59ea57221 */ /* 0x000fe20000010000 */
[----:B------:R-:W-:Y:S01]  /*2f00*/  @P2 F2FP.F16.F32.PACK_AB R6, RZ, R22 ;  /* 0x00000016ff06223e */ /* 0x000fe200000000ff */
[----:B------:R-:W-:Y:S02]  /*2f10*/  @P1 HADD2.F32 R23, -RZ, R30.H0_H0 ;  /* 0x2000001eff171230 */ /* 0x000fe40000004100 */
[----:B------:R-:W-:Y:S01]  /*2f20*/  FADD.FTZ R159, R152, -R159 ;  /* 0x8000009f989f7221 */ /* 0x000fe20000010000 */
[C---:B------:R-:W-:Y:S01]  /*2f30*/  FMUL.FTZ R26, R150.reuse, R163 ;  /* 0x000000a3961a7220 */ /* 0x040fe20000410000 */
[----:B------:R-:W-:Y:S02]  /*2f40*/  @P1 HADD2.F32 R27, -RZ, R27.H0_H0 ;  /* 0x2000001bff1b1230 */ /* 0x000fe40000004100 */
[----:B------:R-:W-:Y:S01]  /*2f50*/  FMUL.FTZ R28, R150, R165 ;  /* 0x000000a5961c7220 */ /* 0x000fe20000410000 */
[----:B------:R-:W-:Y:S01]  /*2f60*/  @P2 PRMT R140, R6, 0x7610, R140 ;  /* 0x00007610068c2816 */ /* 0x000fe2000000008c */
[----:B------:R-:W-:Y:S01]  /*2f70*/  FMUL.FTZ R150, R150, R159 ;  /* 0x0000009f96967220 */ /* 0x000fe20000410000 */
[----:B------:R-:W-:Y:S01]  /*2f80*/  @P1 FADD.FTZ R26, R26, R23 ;  /* 0x000000171a1a1221 */ /* 0x000fe20000010000 */
[----:B------:R-:W-:-:S02]  /*2f90*/  @P1 FADD.FTZ R28, R28, R27 ;  /* 0x0000001b1c1c1221 */ /* 0x000fc40000010000 */
[----:B------:R-:W-:Y:S02]  /*2fa0*/  @P1 FADD.FTZ R150, R150, R7 ;  /* 0x0000000796961221 */ /* 0x000fe40000010000 */
[----:B------:R-:W-:Y:S02]  /*2fb0*/  @P2 F2FP.F16.F32.PACK_AB R23, RZ, R26 ;  /* 0x0000001aff17223e */ /* 0x000fe400000000ff */
[----:B------:R-:W-:Y:S02]  /*2fc0*/  @P2 F2FP.F16.F32.PACK_AB R27, RZ, R28 ;  /* 0x0000001cff1b223e */ /* 0x000fe400000000ff */
[----:B------:R-:W-:Y:S02]  /*2fd0*/  @P2 PRMT R141, R23, 0x7610, R141 ;  /* 0x00007610178d2816 */ /* 0x000fe4000000008d */
[----:B------:R-:W-:Y:S01]  /*2fe0*/  @P2 PRMT R142, R27, 0x7610, R142 ;  /* 0x000076101b8e2816 */ /* 0x000fe2000000008e */
[-C--:B------:R-:W-:Y:S01]  /*2ff0*/  FMUL.FTZ R27, R22, R151.reuse ;  /* 0x00000097161b7220 */ /* 0x080fe20000410000 */
[-C--:B------:R-:W-:Y:S01]  /*3000*/  FMUL.FTZ R28, R28, R151.reuse ;  /* 0x000000971c1c7220 */ /* 0x080fe20000410000 */
[-C--:B------:R-:W-:Y:S01]  /*3010*/  FMUL.FTZ R26, R26, R151.reuse ;  /* 0x000000971a1a7220 */ /* 0x080fe20000410000 */
[----:B------:R-:W-:Y:S01]  /*3020*/  FMUL.FTZ R151, R150, R151 ;  /* 0x0000009796977220 */ /* 0x000fe20000410000 */
[----:B------:R-:W-:-:S04]  /*3030*/  @P2 F2FP.F16.F32.PACK_AB R150, RZ, R150 ;  /* 0x00000096ff96223e */ /* 0x000fc800000000ff */
[----:B------:R-:W-:Y:S02]  /*3040*/  @P2 PRMT R138, R150, 0x7610, R138 ;  /* 0x00007610968a2816 */ /* 0x000fe4000000008a */
[----:B--2---:R-:W-:-:S05]  /*3050*/  MOV R6, R10 ;  /* 0x0000000a00067202 */ /* 0x004fca0000000f00 */
[----:B------:R-:W-:Y:S01]  /*3060*/  HADD2.F32 R7, -RZ, R6.H0_H0 ;  /* 0x20000006ff077230 */ /* 0x000fe20000004100 */
[----:B------:R-:W-:Y:S02]  /*3070*/  MOV R6, R11 ;  /* 0x0000000b00067202 */ /* 0x000fe40000000f00 */
[--C-:B------:R-:W-:Y:S02]  /*3080*/  SHF.R.U64 R23, R10, 0x10, R11.reuse ;  /* 0x000000100a177819 */ /* 0x100fe4000000120b */
[----:B------:R-:W-:Y:S01]  /*3090*/  SHF.R.U32.HI R10, RZ, 0x10, R11 ;  /* 0x00000010ff0a7819 */ /* 0x000fe2000001160b */
[----:B------:R-:W-:Y:S02]  /*30a0*/  HADD2.F32 R6, -RZ, R6.H0_H0 ;  /* 0x20000006ff067230 */ /* 0x000fe40000004100 */
[----:B------:R-:W-:-:S03]  /*30b0*/  FFMA.FTZ R76, R7, R167, R76 ;  /* 0x000000a7074c7223 */ /* 0x000fc6000001004c */
[----:B------:R-:W-:Y:S01]  /*30c0*/  FFMA.FTZ R147, R6, R166, R147 ;  /* 0x000000a606937223 */ /* 0x000fe20000010093 */
[----:B------:R-:W-:Y:S01]  /*30d0*/  HADD2.F32 R6, -RZ, R10.H0_H0 ;  /* 0x2000000aff067230 */ /* 0x000fe20000004100 */
[----:B------:R-:W-:Y:S02]  /*30e0*/  MOV R7, R24 ;  /* 0x0000001800077202 */ /* 0x000fe40000000f00 */
[----:B------:R-:W-:-:S03]  /*30f0*/  SHF.R.U64 R22, R24, 0x10, R25 ;  /* 0x0000001018167819 */ /* 0x000fc60000001219 */
[----:B------:R-:W-:Y:S01]  /*3100*/  HADD2.F32 R10, -RZ, R7.H0_H0 ;  /* 0x20000007ff0a7230 */ /* 0x000fe20000004100 */
[----:B------:R-:W-:Y:S01]  /*3110*/  SHF.R.U32.HI R24, RZ, 0x10, R25 ;  /* 0x00000010ff187819 */ /* 0x000fe20000011619 */
[----:B------:R-:W-:Y:S02]  /*3120*/  HADD2.F32 R7, -RZ, R22.H0_H0 ;  /* 0x20000016ff077230 */ /* 0x000fe40000004100 */
[----:B------:R-:W-:Y:S01]  /*3130*/  FFMA.FTZ R73, R6, R0, R73 ;  /* 0x0000000006497223 */ /* 0x000fe20000010049 */
[----:B------:R-:W-:Y:S01]  /*3140*/  MOV R11, R25 ;  /* 0x00000019000b7202 */ /* 0x000fe20000000f00 */
[----:B------:R-:W-:Y:S01]  /*3150*/  FFMA.FTZ R77, R10, R164, R77 ;  /* 0x000000a40a4d7223 */ /* 0x000fe2000001004d */
[----:B------:R-:W-:Y:S02]  /*3160*/  HADD2.F32 R0, -RZ, R24.H0_H0 ;  /* 0x20000018ff007230 */ /* 0x000fe40000004100 */
[----:B------:R-:W-:Y:S01]  /*3170*/  FFMA.FTZ R74, R7, R171, R74 ;  /* 0x000000ab074a7223 */ /* 0x000fe2000001004a */
[----:B------:R-:W-:-:S02]  /*3180*/  HADD2.F32 R22, -RZ, R11.H0_H0 ;  /* 0x2000000bff167230 */ /* 0x000fc40000004100 */
[----:B------:R-:W-:Y:S01]  /*3190*/  FFMA.FTZ R143, R0, R170, R143 ;  /* 0x000000aa008f7223 */ /* 0x000fe2000001008f */
[--C-:B------:R-:W-:Y:S02]  /*31a0*/  SHF.R.U64 R7, R20, 0x10, R21.reuse ;  /* 0x0000001014077819 */ /* 0x100fe40000001215 */
[----:B------:R-:W-:Y:S02]  /*31b0*/  MOV R6, R20 ;  /* 0x0000001400067202 */ /* 0x000fe40000000f00 */
[----:B------:R-:W-:Y:S01]  /*31c0*/  MOV R10, R21 ;  /* 0x00000015000a7202 */ /* 0x000fe20000000f00 */
[----:B------:R-:W-:Y:S01]  /*31d0*/  HADD2.F32 R7, -RZ, R7.H0_H0 ;  /* 0x20000007ff077230 */ /* 0x000fe20000004100 */
[----:B------:R-:W-:Y:S01]  /*31e0*/  SHF.R.U32.HI R21, RZ, 0x10, R21 ;  /* 0x00000010ff157819 */ /* 0x000fe20000011615 */
[----:B------:R-:W-:Y:S02]  /*31f0*/  HADD2.F32 R0, -RZ, R6.H0_H0 ;  /* 0x20000006ff007230 */ /* 0x000fe40000004100 */
[----:B------:R-:W-:-:S02]  /*3200*/  HADD2.F32 R11, -RZ, R10.H0_H0 ;  /* 0x2000000aff0b7230 */ /* 0x000fc40000004100 */
[----:B------:R-:W-:Y:S01]  /*3210*/  FFMA.FTZ R72, R7, R173, R72 ;  /* 0x000000ad07487223 */ /* 0x000fe20000010048 */
[----:B------:R-:W-:Y:S02]  /*3220*/  HADD2.F32 R7, -RZ, R21.H0_H0 ;  /* 0x20000015ff077230 */ /* 0x000fe40000004100 */
[----:B------:R-:W-:Y:S01]  /*3230*/  FFMA.FTZ R65, R0, R172, R65 ;  /* 0x000000ac00417223 */ /* 0x000fe20000010041 */
[----:B------:R-:W-:Y:S01]  /*3240*/  FFMA.FTZ R64, R11, R175, R64 ;  /* 0x000000af0b407223 */ /* 0x000fe20000010040 */
[----:B------:R-:W-:Y:S01]  /*3250*/  FMUL.FTZ R10, R136, R27 ;  /* 0x0000001b880a7220 */ /* 0x000fe20000410000 */
[----:B------:R-:W-:Y:S01]  /*3260*/  FFMA.FTZ R146, R7, R174, R146 ;  /* 0x000000ae07927223 */ /* 0x000fe20000010092 */
[----:B----4-:R-:W-:Y:S02]  /*3270*/  MOV R0, R8 ;  /* 0x0000000800007202 */ /* 0x010fe40000000f00 */
[--C-:B------:R-:W-:Y:S02]  /*3280*/  SHF.R.U64 R11, R8, 0x10, R9.reuse ;  /* 0x00000010080b7819 */ /* 0x100fe40000001209 */
[----:B------:R-:W-:Y:S01]  /*3290*/  MOV R6, R9 ;  /* 0x0000000900067202 */ /* 0x000fe20000000f00 */
[----:B------:R-:W-:Y:S01]  /*32a0*/  HADD2.F32 R7, -RZ, R0.H0_H0 ;  /* 0x20000000ff077230 */ /* 0x000fe20000004100 */
[----:B------:R-:W-:Y:S01]  /*32b0*/  SHF.R.U32.HI R0, RZ, 0x10, R9 ;  /* 0x00000010ff007819 */ /* 0x000fe20000011609 */
[----:B------:R-:W-:-:S02]  /*32c0*/  HADD2.F32 R11, -RZ, R11.H0_H0 ;  /* 0x2000000bff0b7230 */ /* 0x000fc40000004100 */
[----:B------:R-:W-:Y:S01]  /*32d0*/  FMUL.FTZ R9, R137, R28 ;  /* 0x0000001c89097220 */ /* 0x000fe20000410000 */
[----:B------:R-:W-:Y:S02]  /*32e0*/  HADD2.F32 R23, -RZ, R23.H0_H0 ;  /* 0x20000017ff177230 */ /* 0x000fe40000004100 */
[----:B------:R-:W-:Y:S01]  /*32f0*/  FMUL.FTZ R20, R62, R151 ;  /* 0x000000973e147220 */ /* 0x000fe20000410000 */
[----:B------:R-:W-:Y:S02]  /*3300*/  HADD2.F32 R21, -RZ, R6.H0_H0 ;  /* 0x20000006ff157230 */ /* 0x000fe40000004100 */
[----:B------:R-:W-:Y:S01]  /*3310*/  FFMA.FTZ R144, R11, R157, R144 ;  /* 0x0000009d0b907223 */ /* 0x000fe20000010090 */
[----:B------:R-:W0:Y:S01]  /*3320*/  F2F.F16.F32 R10, R10 ;  /* 0x0000000a000a7304 */ /* 0x000e220000200800 */
[----:B------:R-:W-:Y:S01]  /*3330*/  FFMA.FTZ R70, R7, R39, R70 ;  /* 0x0000002707467223 */ /* 0x000fe20000010046 */
[----:B------:R-:W-:Y:S01]  /*3340*/  FMUL.FTZ R8, R63, R26 ;  /* 0x0000001a3f087220 */ /* 0x000fe20000410000 */
[----:B------:R-:W-:-:S05]  /*3350*/  FFMA.FTZ R148, R23, R169, R148 ;  /* 0x000000a917947223 */ /* 0x000fca0000010094 */
[----:B------:R-:W1:Y:S01]  /*3360*/  F2F.F16.F32 R11, R9 ;  /* 0x00000009000b7304 */ /* 0x000e620000200800 */
[----:B---3--:R-:W-:Y:S02]  /*3370*/  MOV R6, R4 ;  /* 0x0000000400067202 */ /* 0x008fe40000000f00 */
[--C-:B------:R-:W-:Y:S02]  /*3380*/  SHF.R.U64 R4, R4, 0x10, R5.reuse ;  /* 0x0000001004047819 */ /* 0x100fe40000001205 */
[----:B------:R-:W-:Y:S02]  /*3390*/  MOV R7, R5 ;  /* 0x0000000500077202 */ /* 0x000fe40000000f00 */
[----:B------:R-:W-:Y:S01]  /*33a0*/  SHF.R.U32.HI R5, RZ, 0x10, R5 ;  /* 0x00000010ff057819 */ /* 0x000fe20000011605 */
[----:B------:R-:W2:Y:S01]  /*33b0*/  F2F.F16.F32 R23, R20 ;  /* 0x0000001400177304 */ /* 0x000ea20000200800 */
[----:B------:R-:W-:Y:S02]  /*33c0*/  HADD2.F32 R0, -RZ, R0.H0_H0 ;  /* 0x20000000ff007230 */ /* 0x000fe40000004100 */
[----:B------:R-:W-:-:S02]  /*33d0*/  HADD2.F32 R6, -RZ, R6.H0_H0 ;  /* 0x20000006ff067230 */ /* 0x000fc40000004100 */
[----:B------:R-:W-:Y:S02]  /*33e0*/  HADD2.F32 R4, -RZ, R4.H0_H0 ;  /* 0x20000004ff047230 */ /* 0x000fe40000004100 */
[----:B------:R-:W-:Y:S01]  /*33f0*/  HADD2.F32 R7, -RZ, R7.H0_H0 ;  /* 0x20000007ff077230 */ /* 0x000fe20000004100 */
[----:B------:R3:W4:Y:S01]  /*3400*/  F2F.F16.F32 R20, R8 ;  /* 0x0000000800147304 */ /* 0x0007220000200800 */
[----:B------:R-:W-:Y:S01]  /*3410*/  FFMA.FTZ R75, R22, R168, R75 ;  /* 0x000000a8164b7223 */ /* 0x000fe2000001004b */
[----:B------:R-:W-:Y:S01]  /*3420*/  FFMA.FTZ R66, R21, R155, R66 ;  /* 0x0000009b15427223 */ /* 0x000fe20000010042 */
[----:B------:R-:W-:Y:S01]  /*3430*/  FFMA.FTZ R145, R0, R176, R145 ;  /* 0x000000b000917223 */ /* 0x000fe20000010091 */
[----:B------:R-:W-:Y:S01]  /*3440*/  FFMA.FTZ R67, R6, R151, R67 ;  /* 0x0000009706437223 */ /* 0x000fe20000010043 */
[----:B---3--:R-:W-:Y:S02]  /*3450*/  HADD2.F32 R8, -RZ, R5.H0_H0 ;  /* 0x20000005ff087230 */ /* 0x008fe40000004100 */
[----:B------:R-:W-:Y:S01]  /*3460*/  FFMA.FTZ R69, R4, R27, R69 ;  /* 0x0000001b04457223 */ /* 0x000fe20000010045 */
[----:B------:R-:W-:-:S02]  /*3470*/  FFMA.FTZ R68, R7, R26, R68 ;  /* 0x0000001a07447223 */ /* 0x000fc40000010044 */
        /* <DEDUP_REMOVED lines=10> */
.L_x_1675:
        /* <DEDUP_REMOVED lines=53> */
[----:B------:R-:W-:-:S07]  /*3870*/  MOV R31, R71 ;  /* 0x00000047001f7202 */ /* 0x000fce0000000f00 */
.L_x_1672:
        /* <DEDUP_REMOVED lines=28> */
.L_x_1673:
[----:B------:R-:W-:Y:S01]  /*3a40*/  HFMA2.MMA R172, -RZ, RZ, 0, 9.5367431640625e-07 ;  /* 0x00000010ffac7435 */ /* 0x000fe200000001ff */
[----:B------:R-:W-:Y:S02]  /*3a50*/  MOV R177, R9 ;  /* 0x0000000900b17202 */ /* 0x000fe40000000f00 */
[----:B------:R-:W-:Y:S02]  /*3a60*/  MOV R179, 0x1f ;  /* 0x0000001f00b37802 */ /* 0x000fe40000000f00 */
[----:B------:R-:W-:-:S07]  /*3a70*/  MOV R162, 0xffffffff ;  /* 0xffffffff00a27802 */ /* 0x000fce0000000f00 */
[----:B-----5:R-:W-:Y:S05]  /*3a80*/  WARPSYNC.COLLECTIVE R162, `(.L_x_1677) ;  /* 0x00000000a2087348 */ /* 0x020fea0003c00000 */
[----:B------:R0:W1:Y:S02]  /*3a90*/  SHFL.DOWN P5, R165, R177, R172, R179 ;  /* 0x080000acb1a57389 */ /* 0x00006400000a00b3 */
[----:B01---5:R-:W-:Y:S01]  /*3aa0*/  ENDCOLLECTIVE ;  /* 0x000000000000791b */ /* 0x023fe20003800000 */
.L_x_1677:
[----:B------:R-:W-:Y:S02]  /*3ab0*/  MOV R177, R5 ;  /* 0x0000000500b17202 */ /* 0x000fe40000000f00 */
[----:B------:R-:W-:-:S07]  /*3ac0*/  MOV R4, R165 ;  /* 0x000000a500047202 */ /* 0x000fce0000000f00 */
[----:B------:R-:W-:Y:S05]  /*3ad0*/  WARPSYNC.COLLECTIVE R162, `(.L_x_1678) ;  /* 0x00000000a2087348 */ /* 0x000fea0003c00000 */
[----:B------:R0:W1:Y:S02]  /*3ae0*/  SHFL.DOWN P5, R165, R177, R172, R179 ;  /* 0x080000acb1a57389 */ /* 0x00006400000a00b3 */
[----:B01----:R-:W-:Y:S01]  /*3af0*/  ENDCOLLECTIVE ;  /* 0x000000000000791b */ /* 0x003fe20003800000 */
.L_x_1678:
[----:B------:R-:W-:Y:S01]  /*3b00*/  FADD.FTZ R4, R9, R4 ;  /* 0x0000000409047221 */ /* 0x000fe20000010000 */
[----:B------:R-:W-:-:S04]  /*3b10*/  HFMA2.MMA R172, -RZ, RZ, 0, 4.76837158203125e-07 ;  /* 0x00000008ffac7435 */ /* 0x000fc800000001ff */
[----:B------:R-:W-:Y:S02]  /*3b20*/  MOV R177, R4 ;  /* 0x0000000400b17202 */ /* 0x000fe40000000f00 */
[----:B------:R-:W-:-:S07]  /*3b30*/  MOV R6, R165 ;  /* 0x000000a500067202 */ /* 0x000fce0000000f00 */
[----:B------:R-:W-:Y:S05]  /*3b40*/  WARPSYNC.COLLECTIVE R162, `(.L_x_1679) ;  /* 0x00000000a2087348 */ /* 0x000fea0003c00000 */
[----:B------:R0:W1:Y:S02]  /*3b50*/  SHFL.DOWN P5, R165, R177, R172, R179 ;  /* 0x080000acb1a57389 */ /* 0x00006400000a00b3 */
[----:B01----:R-:W-:Y:S01]  /*3b60*/  ENDCOLLECTIVE ;  /* 0x000000000000791b */ /* 0x003fe20003800000 */
.L_x_1679:
[----:B------:R-:W-:-:S05]  /*3b70*/  FADD.FTZ R6, R5, R6 ;  /* 0x0000000605067221 */ /* 0x000fca0000010000 */
[----:B------:R-:W-:Y:S02]  /*3b80*/  MOV R177, R6 ;  /* 0x0000000600b17202 */ /* 0x000fe40000000f00 */
[----:B------:R-:W-:-:S07]  /*3b90*/  MOV R7, R165 ;  /* 0x000000a500077202 */ /* 0x000fce0000000f00 */
[----:B------:R-:W-:Y:S05]  /*3ba0*/  WARPSYNC.COLLECTIVE R162, `(.L_x_1680) ;  /* 0x00000000a2087348 */ /* 0x000fea0003c00000 */
[----:B------:R0:W1:Y:S02]  /*3bb0*/  SHFL.DOWN P5, R165, R177, R172, R179 ;  /* 0x080000acb1a57389 */ /* 0x00006400000a00b3 */
[----:B01----:R-:W-:Y:S01]  /*3bc0*/  ENDCOLLECTIVE ;  /* 0x000000000000791b */ /* 0x003fe20003800000 */
.L_x_1680:
[----:B------:R-:W-:Y:S01]  /*3bd0*/  FADD.FTZ R7, R4, R7 ;  /* 0x0000000704077221 */ /* 0x000fe20000010000 */
[----:B------:R-:W-:-:S04]  /*3be0*/  HFMA2.MMA R172, -RZ, RZ, 0, 2.384185791015625e-07 ;  /* 0x00000004ffac7435 */ /* 0x000fc800000001ff */
[----:B------:R-:W-:Y:S02]  /*3bf0*/  MOV R177, R7 ;  /* 0x0000000700b17202 */ /* 0x000fe40000000f00 */
[----:B------:R-:W-:-:S07]  /*3c00*/  MOV R11, R165 ;  /* 0x000000a5000b7202 */ /* 0x000fce0000000f00 */
[----:B------:R-:W-:Y:S05]  /*3c10*/  WARPSYNC.COLLECTIVE R162, `(.L_x_1681) ;  /* 0x00000000a2087348 */ /* 0x000fea0003c00000 */
[----:B------:R0:W1:Y:S02]  /*3c20*/  SHFL.DOWN P5, R165, R177, R172, R179 ;  /* 0x080000acb1a57389 */ /* 0x00006400000a00b3 */
[----:B01----:R-:W-:Y:S01]  /*3c30*/  ENDCOLLECTIVE ;  /* 0x000000000000791b */ /* 0x003fe20003800000 */
.L_x_1681:
[----:B------:R-:W-:-:S05]  /*3c40*/  FADD.FTZ R11, R6, R11 ;  /* 0x0000000b060b7221 */ /* 0x000fca0000010000 */
[----:B------:R-:W-:Y:S02]  /*3c50*/  MOV R177, R11 ;  /* 0x0000000b00b17202 */ /* 0x000fe40000000f00 */
[----:B------:R-:W-:-:S07]  /*3c60*/  MOV R8, R165 ;  /* 0x000000a500087202 */ /* 0x000fce0000000f00 */
[----:B------:R-:W-:Y:S05]  /*3c70*/  WARPSYNC.COLLECTIVE R162, `(.L_x_1682) ;  /* 0x00000000a2087348 */ /* 0x000fea0003c00000 */
[----:B------:R0:W1:Y:S02]  /*3c80*/  SHFL.DOWN P5, R165, R177, R172, R179 ;  /* 0x080000acb1a57389 */ /* 0x00006400000a00b3 */
[----:B01----:R-:W-:Y:S01]  /*3c90*/  ENDCOLLECTIVE ;  /* 0x000000000000791b */ /* 0x003fe20003800000 */
.L_x_1682:
[----:B------:R-:W-:Y:S01]  /*3ca0*/  FADD.FTZ R8, R7, R8 ;  /* 0x0000000807087221 */ /* 0x000fe20000010000 */
[----:B------:R-:W-:-:S04]  /*3cb0*/  HFMA2.MMA R172, -RZ, RZ, 0, 1.1920928955078125e-07 ;  /* 0x00000002ffac7435 */ /* 0x000fc800000001ff */
[----:B------:R-:W-:Y:S02]  /*3cc0*/  MOV R177, R8 ;  /* 0x0000000800b17202 */ /* 0x000fe40000000f00 */
[----:B------:R-:W-:-:S07]  /*3cd0*/  MOV R10, R165 ;  /* 0x000000a5000a7202 */ /* 0x000fce0000000f00 */
[----:B------:R-:W-:Y:S05]  /*3ce0*/  WARPSYNC.COLLECTIVE R162, `(.L_x_1683) ;  /* 0x00000000a2087348 */ /* 0x000fea0003c00000 */
[----:B------:R0:W1:Y:S02]  /*3cf0*/  SHFL.DOWN P5, R165, R177, R172, R179 ;  /* 0x080000acb1a57389 */ /* 0x00006400000a00b3 */
[----:B01----:R-:W-:Y:S01]  /*3d00*/  ENDCOLLECTIVE ;  /* 0x000000000000791b */ /* 0x003fe20003800000 */
.L_x_1683:
[----:B------:R-:W-:-:S05]  /*3d10*/  FADD.FTZ R10, R11, R10 ;  /* 0x0000000a0b0a7221 */ /* 0x000fca0000010000 */
[----:B------:R-:W-:Y:S02]  /*3d20*/  MOV R177, R10 ;  /* 0x0000000a00b17202 */ /* 0x000fe40000000f00 */
[----:B------:R-:W-:-:S07]  /*3d30*/  MOV R5, R165 ;  /* 0x000000a500057202 */ /* 0x000fce0000000f00 */
[----:B------:R-:W-:Y:S05]  /*3d40*/  WARPSYNC.COLLECTIVE R162, `(.L_x_1684) ;  /* 0x00000000a2087348 */ /* 0x000fea0003c00000 */
[----:B------:R0:W1:Y:S02]  /*3d50*/  SHFL.DOWN P5, R165, R177, R172, R179 ;  /* 0x080000acb1a57389 */ /* 0x00006400000a00b3 */
[----:B01----:R-:W-:Y:S01]  /*3d60*/  ENDCOLLECTIVE ;  /* 0x000000000000791b */ /* 0x003fe20003800000 */
.L_x_1684:
[----:B------:R-:W-:Y:S01]  /*3d70*/  FADD.FTZ R5, R8, R5 ;  /* 0x0000000508057221 */ /* 0x000fe20000010000 */
[----:B------:R-:W-:-:S04]  /*3d80*/  HFMA2.MMA R172, -RZ, RZ, 0, 5.9604644775390625e-08 ;  /* 0x00000001ffac7435 */ /* 0x000fc800000001ff */
[----:B------:R-:W-:Y:S02]  /*3d90*/  MOV R177, R5 ;  /* 0x0000000500b17202 */ /* 0x000fe40000000f00 */
[----:B------:R-:W-:-:S07]  /*3da0*/  MOV R9, R165 ;  /* 0x000000a500097202 */ /* 0x000fce0000000f00 */
[----:B------:R-:W-:Y:S05]  /*3db0*/  WARPSYNC.COLLECTIVE R162, `(.L_x_1685) ;  /* 0x00000000a2087348 */ /* 0x000fea0003c00000 */
[----:B------:R0:W1:Y:S02]  /*3dc0*/  SHFL.DOWN P5, R165, R177, R172, R179 ;  /* 0x080000acb1a57389 */ /* 0x00006400000a00b3 */
[----:B01----:R-:W-:Y:S01]  /*3dd0*/  ENDCOLLECTIVE ;  /* 0x000000000000791b */ /* 0x003fe20003800000 */
.L_x_1685:
[----:B------:R-:W-:-:S05]  /*3de0*/  FADD.FTZ R9, R10, R9 ;  /* 0x000000090a097221 */ /* 0x000fca0000010000 */
[----:B------:R-:W-:Y:S02]  /*3df0*/  MOV R177, R9 ;  /* 0x0000000900b17202 */ /* 0x000fe40000000f00 */
[----:B------:R-:W-:-:S07]  /*3e00*/  MOV R4, R165 ;  /* 0x000000a500047202 */ /* 0x000fce0000000f00 */
[----:B------:R-:W-:Y:S05]  /*3e10*/  WARPSYNC.COLLECTIVE R162, `(.L_x_1686) ;  /* 0x00000000a2087348 */ /* 0x000fea0003c00000 */
[----:B------:R0:W1:Y:S02]  /*3e20*/  SHFL.DOWN P5, R165, R177, R172, R179 ;  /* 0x080000acb1a57389 */ /* 0x00006400000a00b3 */
[----:B01----:R-:W-:Y:S01]  /*3e30*/  ENDCOLLECTIVE ;  /* 0x000000000000791b */ /* 0x003fe20003800000 */
.L_x_1686:
[----:B------:R-:W-:Y:S01]  /*3e40*/  MOV R6, R165 ;  /* 0x000000a500067202 */ /* 0x000fe20000000f00 */
[----:B------:R-:W-:Y:S06]  /*3e50*/  BRA `(.L_x_1687) ;  /* 0xffffffdc00807947 */ /* 0x000fec000383ffff */
.L_x_1688:
        /* <DEDUP_REMOVED lines=10> */
.L_x_11843:


//--------------------- .text._ZN10layer_norm13ln_bwd_kernelINS_13Kernel_traitsI6__halfS2_S2_S2_fjLj2560ELj1ELj1ELj4ELj8ENS_18Kernel_traits_baseILj2560ES2_S2_S2_S2_fjLj128EEEEELb0ELb1ELb1ELb0EEEvNS_9BwdParamsE --------------------------
	.section	.text._ZN10layer_norm13ln_bwd_kernelINS_13Kernel_traitsI6__halfS2_S2_S2_fjLj2560ELj1ELj1ELj4ELj8ENS_18Kernel_traits_baseILj2560ES2_S2_S2_S2_fjLj128EEEEELb0ELb1ELb1ELb0EEEvNS_9BwdParamsE,"ax",@progbits
	.align	128
        .global         _ZN10layer_norm13ln_bwd_kernelINS_13Kernel_traitsI6__halfS2_S2_S2_fjLj2560ELj1ELj1ELj4ELj8ENS_18Kernel_traits_baseILj2560ES2_S2_S2_S2_fjLj128EEEEELb0ELb1ELb1ELb0EEEvNS_9BwdParamsE
        .type           _ZN10layer_norm13ln_bwd_kernelINS_13Kernel_traitsI6__halfS2_S2_S2_fjLj2560ELj1ELj1ELj4ELj8ENS_18Kernel_traits_baseILj2560ES2_S2_S2_S2_fjLj128EEEEELb0ELb1ELb1ELb0EEEvNS_9BwdParamsE,@function
        .size           _ZN10layer_norm13ln_bwd_kernelINS_13Kernel_traitsI6__halfS2_S2_S2_fjLj2560ELj1ELj1ELj4ELj8ENS_18Kernel_traits_baseILj2560ES2_S2_S2_S2_fjLj128EEEEELb0ELb1ELb1ELb0EEEvNS_9BwdParamsE,(.L_x_11844 - _ZN10layer_norm13ln_bwd_kernelINS_13Kernel_traitsI6__halfS2_S2_S2_fjLj2560ELj1ELj1ELj4ELj8ENS_18Kernel_traits_baseILj2560ES2_S2_S2_S2_fjLj128EEEEELb0ELb1ELb1ELb0EEEvNS_9BwdParamsE)
        .other          _ZN10layer_norm13ln_bwd_kernelINS_13Kernel_traitsI6__halfS2_S2_S2_fjLj2560ELj1ELj1ELj4ELj8ENS_18Kernel_traits_baseILj2560ES2_S2_S2_S2_fjLj128EEEEELb0ELb1ELb1ELb0EEEvNS_9BwdParamsE,@"STO_CUDA_ENTRY STV_DEFAULT"
_ZN10layer_norm13ln_bwd_kernelINS_13Kernel_traitsI6__halfS2_S2_S2_fjLj2560ELj1ELj1ELj4ELj8ENS_18Kernel_traits_baseILj2560ES2_S2_S2_S2_fjLj128EEEEELb0ELb1ELb1ELb0EEEvNS_9BwdParamsE:
.text._ZN10layer_norm13ln_bwd_kernelINS_13Kernel_traitsI6__halfS2_S2_S2_fjLj2560ELj1ELj1ELj4ELj8ENS_18Kernel_traits_baseILj2560ES2_S2_S2_S2_fjLj128EEEEELb0ELb1ELb1ELb0EEEvNS_9BwdParamsE:
        /* <DEDUP_REMOVED lines=95> */
[----:B-----5:R-:W-:Y:S01]  /*05f0*/  MOV R47, R6 ;  /* 0x00000006002f7202 */ /* 0x020fe20000000f00 */
[----:B------:R-:W-:Y:S01]  /*0600*/  HFMA2.MMA R179, -RZ, RZ, 0, 5.9604644775390625e-08 ;  /* 0x00000001ffb37435 */ /* 0x000fe200000001ff */
[----:B------:R-:W-:Y:S02]  /*0610*/  ISETP.NE.U32.AND P2, PT, RZ, UR6, PT ;  /* 0x00000006ff007c0c */ /* 0x000fe4000bf45070 */
[--C-:B------:R-:W-:Y:S01]  /*0620*/  SHF.R.U64 R46, R6, 0x10, R7.reuse ;  /* 0x00000010062e7819 */ /* 0x100fe20000001207 */
[----:B------:R-:W-:Y:S01]  /*0630*/  HADD2.F32 R47, -RZ, R47.H0_H0 ;  /* 0x2000002fff2f7230 */ /* 0x000fe20000004100 */
[----:B------:R-:W-:Y:S02]  /*0640*/  ISETP.NE.AND.EX P2, PT, RZ, UR7, PT, P2 ;  /* 0x00000007ff007c0c */ /* 0x000fe4000bf45320 */
[----:B------:R-:W-:Y:S01]  /*0650*/  MOV R45, R7 ;  /* 0x00000007002d7202 */ /* 0x000fe20000000f00 */
[----:B------:R-:W-:Y:S01]  /*0660*/  HADD2.F32 R46, -RZ, R46.H0_H0 ;  /* 0x2000002eff2e7230 */ /* 0x000fe20000004100 */
[----:B------:R-:W-:-:S02]  /*0670*/  SHF.R.U32.HI R44, RZ, 0x10, R7 ;  /* 0x00000010ff2c7819 */ /* 0x000fc40000011607 */
        /* <DEDUP_REMOVED lines=10> */
[----:B------:R-:W-:Y:S01]  /*0720*/  SHF.R.U64 R110, R26, 0x10, R27 ;  /* 0x000000101a6e7819 */ /* 0x000fe2000000121b */
[----:B------:R-:W-:Y:S01]  /*0730*/  HADD2.F32 R32, -RZ, R32.H0_H0 ;  /* 0x20000020ff207230 */ /* 0x000fe20000004100 */
[----:B------:R-:W-:-:S02]  /*0740*/  MOV R29, R27 ;  /* 0x0000001b001d7202 */ /* 0x000fc40000000f00 */
[----:B------:R-:W-:Y:S02]  /*0750*/  SHF.R.U32.HI R28, RZ, 0x10, R27 ;  /* 0x00000010ff1c7819 */ /* 0x000fe4000001161b */
        /* <DEDUP_REMOVED lines=34> */
[----:B------:R-:W-:Y:S02]  /*0980*/  MOV R17, R19 ;  /* 0x0000001300117202 */ /* 0x000fe40000000f00 */
        /* <DEDUP_REMOVED lines=25> */
[----:B------:R-:W-:Y:S02]  /*0b20*/  HADD2.F32 R10, -RZ, R10.H0_H0 ;  /* 0x2000000aff0a7230 */ /* 0x000fe40000004100 */
[----:B------:R-:W-:Y:S02]  /*0b30*/  HADD2.F32 R9, -RZ, R9.H0_H0 ;  /* 0x20000009ff097230 */ /* 0x000fe40000004100 */
[----:B0-----:R-:W-:-:S07]  /*0b40*/  HADD2.F32 R8, -RZ, R8.H0_H0 ;  /* 0x20000008ff087230 */ /* 0x001fce0000004100 */
.L_x_1807:
[----:B012---:R-:W0:Y:S08]  /*0b50*/  LDC.64 R108, c[0x0][0x288] ;  /* 0x0000a200ff6c7b82 */ /* 0x007e300000000a00 */
[----:B------:R-:W1:Y:S08]  /*0b60*/  LDC.64 R110, c[0x0][0x258] ;  /* 0x00009600ff6e7b82 */ /* 0x000e700000000a00 */
[----:B------:R-:W2:Y:S01]  /*0b70*/  LDC.64 R6, c[0x0][0x280] ;  /* 0x0000a000ff067b82 */ /* 0x000ea20000000a00 */
[----:B0-----:R-:W-:-:S07]  /*0b80*/  IMAD.WIDE R108, R117, 0x4, R108 ;  /* 0x00000004756c7825 */ /* 0x001fce00078e026c */
[----:B------:R-:W0:Y:S01]  /*0b90*/  LDC.64 R112, c[0x0][0x250] ;  /* 0x00009400ff707b82 */ /* 0x000e220000000a00 */
[----:B------:R-:W3:Y:S01]  /*0ba0*/  LDG.E R109, desc[UR4][R108.64] ;  /* 0x000000046c6d7981 */ /* 0x000ee2000c1e1900 */
[----:B-1----:R-:W-:Y:S01]  /*0bb0*/  IMAD.WIDE R170, R117, 0x4, R110 ;  /* 0x0000000475aa7825 */ /* 0x002fe200078e026e */
[----:B------:R-:W-:-:S05]  /*0bc0*/  MOV R120, UR9 ;  /* 0x0000000900787c02 */ /* 0x000fca0008000f00 */
[----:B------:R-:W1:Y:S01]  /*0bd0*/  LDC.64 R110, c[0x0][0x2c8] ;  /* 0x0000b200ff6e7b82 */ /* 0x000e620000000a00 */
[C---:B--2---:R-:W-:Y:S02]  /*0be0*/  IMAD.WIDE R114, R117.reuse, 0x4, R6 ;  /* 0x0000000475727825 */ /* 0x044fe400078e0206 */
[----:B------:R-:W5:Y:S04]  /*0bf0*/  LDG.E R7, desc[UR4][R170.64] ;  /* 0x00000004aa077981 */ /* 0x000f68000c1e1900 */
[----:B------:R-:W5:Y:S01]  /*0c00*/  LDG.E R182, desc[UR4][R114.64] ;  /* 0x0000000472b67981 */ /* 0x000f62000c1e1900 */
[C---:B------:R-:W-:Y:S02]  /*0c10*/  IMAD R6, R117.reuse, R120, RZ ;  /* 0x0000007875067224 */ /* 0x040fe400078e02ff */
[----:B0-----:R-:W-:-:S03]  /*0c20*/  IMAD.WIDE R112, R117, 0x4, R112 ;  /* 0x0000000475707825 */ /* 0x001fc600078e0270 */
[----:B------:R-:W-:Y:S01]  /*0c30*/  SHF.R.S32.HI R181, RZ, 0x1f, R6 ;  /* 0x0000001fffb57819 */ /* 0x000fe20000011406 */
[----:B------:R-:W-:Y:S01]  /*0c40*/  BSSY B0, `(.L_x_1690) ;  /* 0x0000163000007945 */ /* 0x000fe20003800000 */
[----:B------:R1:W5:Y:S02]  /*0c50*/  LDG.E R185, desc[UR4][R112.64] ;  /* 0x0000000470b97981 */ /* 0x000364000c1e1900 */
        /* <DEDUP_REMOVED lines=14> */
.L_x_1694:
[----:B------:R-:W-:-:S07]  /*0d40*/  IADD3 R109, R6, 0x80, RZ ;  /* 0x00000080066d7810 */ /* 0x000fce0007ffe0ff */
.L_x_1693:
[----:B------:R-:W-:Y:S05]  /*0d50*/  BSYNC B1 ;  /* 0x0000000000017941 */ /* 0x000fea0003800000 */
.L_x_1692:
        /* <DEDUP_REMOVED lines=8> */
.L_x_1697:
[----:B------:R-:W-:-:S07]  /*0de0*/  IADD3 R109, R109, 0x80, RZ ;  /* 0x000000806d6d7810 */ /* 0x000fce0007ffe0ff */
.L_x_1696:
[----:B------:R-:W-:Y:S05]  /*0df0*/  BSYNC B1 ;  /* 0x0000000000017941 */ /* 0x000fea0003800000 */
.L_x_1695:
[----:B------:R-:W-:Y:S04]  /*0e00*/  BSSY B1, `(.L_x_1698) ;  /* 0x0000008000017945 */ /* 0x000fe80003800000 */
[----:B------:R-:W-:Y:S05]  /*0e10*/  @!P0 BRA `(.L_x_1699) ;  /* 0x0000000000188947 */ /* 0x000fea0003800000 */
[----:B------:R-:W-:-:S04]  /*0e20*/  ISETP.NE.U32.AND P3, PT, RZ, UR14, PT ;  /* 0x0000000eff007c0c */ /* 0x000fc8000bf65070 */
[----:B------:R-:W-:-:S13]  /*0e30*/  ISETP.NE.AND.EX P3, PT, RZ, UR15, PT, P3 ;  /* 0x0000000fff007c0c */ /* 0x000fda000bf65330 */
[----:B------:R-:W-:Y:S05]  /*0e40*/  @!P3 BRA `(.L_x_1700) ;  /* 0x000000000008b947 */ /* 0x000fea0003800000 */
[----:B------:R-:W-:-:S06]  /*0e50*/  IMAD.WIDE.U32 R162, R109, 0x8, R110 ;  /* 0x000000086da27825 */ /* 0x000fcc00078e006e */
[----:B------:R-:W5:Y:S02]  /*0e60*/  LDG.E.64 R162, desc[UR4][R162.64] ;  /* 0x00000004a2a27981 */ /* 0x000f64000c1e1b00 */
.L_x_1700:
[----:B------:R-:W-:-:S07]  /*0e70*/  IADD3 R109, R109, 0x80, RZ ;  /* 0x000000806d6d7810 */ /* 0x000fce0007ffe0ff */
.L_x_1699:
[----:B------:R-:W-:Y:S05]  /*0e80*/  BSYNC B1 ;  /* 0x0000000000017941 */ /* 0x000fea0003800000 */
.L_x_1698:
[----:B------:R-:W-:Y:S04]  /*0e90*/  BSSY B1, `(.L_x_1701) ;  /* 0x0000008000017945 */ /* 0x000fe80003800000 */
[----:B------:R-:W-:Y:S05]  /*0ea0*/  @!P1 BRA `(.L_x_1702) ;  /* 0x0000000000189947 */ /* 0x000fea0003800000 */
[----:B------:R-:W-:-:S04]  /*0eb0*/  ISETP.NE.U32.AND P3, PT, RZ, UR14, PT ;  /* 0x0000000eff007c0c */ /* 0x000fc8000bf65070 */
[----:B------:R-:W-:-:S13]  /*0ec0*/  ISETP.NE.AND.EX P3, PT, RZ, UR15, PT, P3 ;  /* 0x0000000fff007c0c */ /* 0x000fda000bf65330 */
[----:B------:R-:W-:Y:S05]  /*0ed0*/  @!P3 BRA `(.L_x_1703) ;  /* 0x000000000008b947 */ /* 0x000fea0003800000 */
[----:B------:R-:W-:-:S06]  /*0ee0*/  IMAD.WIDE.U32 R160, R109, 0x8, R110 ;  /* 0x000000086da07825 */ /* 0x000fcc00078e006e */
[----:B------:R-:W5:Y:S02]  /*0ef0*/  LDG.E.64 R160, desc[UR4][R160.64] ;  /* 0x00000004a0a07981 */ /* 0x000f64000c1e1b00 */
.L_x_1703:
[----:B------:R-:W-:-:S07]  /*0f00*/  IADD3 R109, R109, 0x80, RZ ;  /* 0x000000806d6d7810 */ /* 0x000fce0007ffe0ff */
.L_x_1702:
[----:B------:R-:W-:Y:S05]  /*0f10*/  BSYNC B1 ;  /* 0x0000000000017941 */ /* 0x000fea0003800000 */
.L_x_1701:
[----:B------:R-:W-:Y:S01]  /*0f20*/  ISETP.NE.AND P3, PT, R2, RZ, PT ;  /* 0x000000ff0200720c */ /* 0x000fe20003f65270 */
[----:B------:R-:W-:Y:S01]  /*0f30*/  HFMA2.MMA R187, -RZ, RZ, 0, 0 ;  /* 0x00000000ffbb7435 */ /* 0x000fe200000001ff */
[----:B------:R-:W-:-:S11]  /*0f40*/  MOV R170, RZ ;  /* 0x000000ff00aa7202 */ /* 0x000fd60000000f00 */
[----:B------:R-:W-:Y:S05]  /*0f50*/  @P3 BRA `(.L_x_1704) ;  /* 0x0000001000c43947 */ /* 0x000fea0003800000 */
[----:B------:R-:W-:-:S05]  /*0f60*/  IMAD.WIDE.U32 R110, R109, 0x8, R110 ;  /* 0x000000086d6e7825 */ /* 0x000fca00078e006e */
[----:B------:R1:W5:Y:S01]  /*0f70*/  LDG.E.64 R158, desc[UR4][R110.64] ;  /* 0x000000046e9e7981 */ /* 0x000362000c1e1b00 */
[----:B------:R-:W-:Y:S05]  /*0f80*/  BRA `(.L_x_1704) ;  /* 0x0000001000b87947 */ /* 0x000fea0003800000 */
.L_x_1691:
        /* <DEDUP_REMOVED lines=27> */
[----:B------:R-:W-:Y:S02]  /*1140*/  HADD2.F32 R132, -RZ, R132.H0_H0 ;  /* 0x20000084ff847230 */ /* 0x000fe40000004100 */
[C---:B------:R-:W-:Y:S01]  /*1150*/  FADD.FTZ R130, -R129.reuse, R130 ;  /* 0x0000008281827221 */ /* 0x040fe20000010100 */
[----:B---3--:R-:W-:Y:S02]  /*1160*/  MOV R3, R114 ;  /* 0x0000007200037202 */ /* 0x008fe40000000f00 */
[----:B------:R-:W-:Y:S01]  /*1170*/  SHF.R.U64 R131, R114, 0x10, R115 ;  /* 0x0000001072837819 */ /* 0x000fe20000001273 */
[----:B------:R-:W-:Y:S01]  /*1180*/  FADD.FTZ R108, -R129, R132 ;  /* 0x00000084816c7221 */ /* 0x000fe20000010100 */
[----:B------:R-:W-:Y:S01]  /*1190*/  SHF.R.U32.HI R136, RZ, 0x10, R109 ;  /* 0x00000010ff887819 */ /* 0x000fe2000001166d */
[----:B------:R-:W-:Y:S02]  /*11a0*/  HADD2.F32 R132, -RZ, R3.H0_H0 ;  /* 0x20000003ff847230 */ /* 0x000fe40000004100 */
[----:B------:R-:W-:Y:S01]  /*11b0*/  FMUL.FTZ R3, R7, R130 ;  /* 0x0000008207037220 */ /* 0x000fe20000410000 */
[----:B------:R-:W-:Y:S01]  /*11c0*/  HADD2.F32 R131, -RZ, R131.H0_H0 ;  /* 0x20000083ff837230 */ /* 0x000fe20000004100 */
[----:B0-----:R-:W-:Y:S01]  /*11d0*/  MOV R112, R115 ;  /* 0x0000007300707202 */ /* 0x001fe20000000f00 */
[----:B------:R-:W-:-:S02]  /*11e0*/  HADD2.F32 R134, -RZ, R109.H0_H0 ;  /* 0x2000006dff867230 */ /* 0x000fc40000004100 */
[----:B------:R-:W-:Y:S01]  /*11f0*/  FADD.FTZ R84, R84, R132 ;  /* 0x0000008454547221 */ /* 0x000fe20000010000 */
[----:B------:R-:W-:Y:S02]  /*1200*/  HADD2.F32 R136, -RZ, R136.H0_H0 ;  /* 0x20000088ff887230 */ /* 0x000fe40000004100 */
[----:B------:R-:W-:Y:S01]  /*1210*/  FMUL.FTZ R130, R7, R108 ;  /* 0x0000006c07827220 */ /* 0x000fe20000410000 */
[-C--:B------:R-:W-:Y:S01]  /*1220*/  FFMA.FTZ R104, R3, R132.reuse, R104 ;  /* 0x0000008403687223 */ /* 0x080fe20000010068 */
[----:B------:R-:W-:Y:S01]  /*1230*/  FMUL.FTZ R132, R47, R132 ;  /* 0x000000842f847220 */ /* 0x000fe20000410000 */
[----:B------:R-:W-:Y:S01]  /*1240*/  SHF.R.U32.HI R133, RZ, 0x10, R115 ;  /* 0x00000010ff857819 */ /* 0x000fe20000011673 */
[----:B------:R-:W-:Y:S01]  /*1250*/  FADD.FTZ R85, R85, R131 ;  /* 0x0000008355557221 */ /* 0x000fe20000010000 */
[----:B------:R-:W-:Y:S01]  /*1260*/  FFMA.FTZ R105, R130, R131, R105 ;  /* 0x0000008382697223 */ /* 0x000fe20000010069 */
[C---:B------:R-:W-:Y:S01]  /*1270*/  FADD.FTZ R134, -R129.reuse, R134 ;  /* 0x0000008681867221 */ /* 0x040fe20000010100 */
        /* <DEDUP_REMOVED lines=20> */
.L_x_1706:
[----:B------:R-:W-:Y:S05]  /*13c0*/  BSYNC B1 ;  /* 0x0000000000017941 */ /* 0x000fea0003800000 */
.L_x_1705:
        /* <DEDUP_REMOVED lines=15> */
[----:B------:R-:W-:-:S02]  /*14c0*/  IADD3 R171, R171, 0x80, RZ ;  /* 0x00000080abab7810 */ /* 0x000fc40007ffe0ff */
[----:B------:R-:W-:Y:S02]  /*14d0*/  IADD3 R189, R189, 0x80, RZ ;  /* 0x00000080bdbd7810 */ /* 0x000fe40007ffe0ff */
[--C-:B--2---:R-:W-:Y:S02]  /*14e0*/  SHF.R.U64 R137, R108, 0x10, R109.reuse ;  /* 0x000000106c897819 */ /* 0x104fe4000000126d */
[----:B------:R-:W-:Y:S01]  /*14f0*/  SHF.R.U32.HI R139, RZ, 0x10, R109 ;  /* 0x00000010ff8b7819 */ /* 0x000fe2000001166d */
[----:B------:R-:W-:Y:S02]  /*1500*/  HADD2.F32 R138, -RZ, R109.H0_H0 ;  /* 0x2000006dff8a7230 */ /* 0x000fe40000004100 */
[----:B------:R-:W-:Y:S02]  /*1510*/  HADD2.F32 R137, -RZ, R137.H0_H0 ;  /* 0x20000089ff897230 */ /* 0x000fe40000004100 */
[----:B------:R-:W-:Y:S01]  /*1520*/  HADD2.F32 R135, -RZ, R108.H0_H0 ;  /* 0x2000006cff877230 */ /* 0x000fe20000004100 */
[----:B0-----:R-:W-:Y:S01]  /*1530*/  MOV R114, R112 ;  /* 0x0000007000727202 */ /* 0x001fe20000000f00 */
[----:B------:R-:W-:Y:S01]  /*1540*/  HADD2.F32 R139, -RZ, R139.H0_H0 ;  /* 0x2000008bff8b7230 */ /* 0x000fe20000004100 */
[----:B------:R-:W-:Y:S01]  /*1550*/  SHF.R.U64 R140, R112, 0x10, R113 ;  /* 0x00000010708c7819 */ /* 0x000fe20000001271 */
[C---:B------:R-:W-:Y:S01]  /*1560*/  FADD.FTZ R112, -R144.reuse, R138 ;  /* 0x0000008a90707221 */ /* 0x040fe20000010100 */
[----:B------:R-:W-:Y:S01]  /*1570*/  FADD.FTZ R138, -R144, R137 ;  /* 0x00000089908a7221 */ /* 0x000fe20000010100 */
[----:B------:R-:W-:-:S02]  /*1580*/  HADD2.F32 R114, -RZ, R114.H0_H0 ;  /* 0x20000072ff727230 */ /* 0x000fc40000004100 */
[C---:B------:R-:W-:Y:S01]  /*1590*/  FADD.FTZ R108, -R144.reuse, R135 ;  /* 0x00000087906c7221 */ /* 0x040fe20000010100 */
[----:B------:R-:W-:Y:S01]  /*15a0*/  FADD.FTZ R144, -R144, R139 ;  /* 0x0000008b90907221 */ /* 0x000fe20000010100 */
[----:B------:R-:W-:Y:S01]  /*15b0*/  HADD2.F32 R139, -RZ, R140.H0_H0 ;  /* 0x2000008cff8b7230 */ /* 0x000fe20000004100 */
[----:B------:R-:W-:Y:S01]  /*15c0*/  MOV R115, R113 ;  /* 0x0000007100737202 */ /* 0x000fe20000000f00 */
[----:B------:R-:W-:Y:S01]  /*15d0*/  FMUL.FTZ R138, R7, R138 ;  /* 0x0000008a078a7220 */ /* 0x000fe20000410000 */
[----:B------:R-:W-:Y:S01]  /*15e0*/  FMUL.FTZ R140, R43, R114 ;  /* 0x000000722b8c7220 */ /* 0x000fe20000410000 */
[----:B------:R-:W-:Y:S01]  /*15f0*/  FMUL.FTZ R135, R7, R108 ;  /* 0x0000006c07877220 */ /* 0x000fe20000410000 */
[----:B------:R-:W-:Y:S01]  /*1600*/  SHF.R.U32.HI R141, RZ, 0x10, R113 ;  /* 0x00000010ff8d7819 */ /* 0x000fe20000011671 */
[----:B------:R-:W-:Y:S01]  /*1610*/  FADD.FTZ R81, R81, R139 ;  /* 0x0000008b51517221 */ /* 0x000fe20000010000 */
[----:B------:R-:W-:Y:S01]  /*1620*/  FFMA.FTZ R101, R138, R139, R101 ;  /* 0x0000008b8a657223 */ /* 0x000fe20000010065 */
[----:B------:R-:W-:-:S02]  /*1630*/  HADD2.F32 R115, -RZ, R115.H0_H0 ;  /* 0x20000073ff737230 */ /* 0x000fc40000004100 */
[----:B------:R-:W-:Y:S01]  /*1640*/  FMUL.FTZ R139, R42, R139 ;  /* 0x0000008b2a8b7220 */ /* 0x000fe20000410000 */
[----:B------:R-:W-:Y:S01]  /*1650*/  FADD.FTZ R108, R187, R140 ;  /* 0x0000008cbb6c7221 */ /* 0x000fe20000010000 */
[----:B------:R-:W-:Y:S01]  /*1660*/  FFMA.FTZ R109, R135, R140, R170 ;  /* 0x0000008c876d7223 */ /* 0x000fe200000100aa */
[----:B------:R-:W-:Y:S02]  /*1670*/  HADD2.F32 R141, -RZ, R141.H0_H0 ;  /* 0x2000008dff8d7230 */ /* 0x000fe40000004100 */
        /* <DEDUP_REMOVED lines=16> */
.L_x_1708:
[----:B------:R-:W-:Y:S05]  /*1780*/  BSYNC B1 ;  /* 0x0000000000017941 */ /* 0x000fea0003800000 */
.L_x_1707:
        /* <DEDUP_REMOVED lines=19> */
[----:B------:R-:W-:Y:S01]  /*18c0*/  HADD2.F32 R143, -RZ, R143.H0_H0 ;  /* 0x2000008fff8f7230 */ /* 0x000fe20000004100 */
[----:B0-----:R-:W-:Y:S01]  /*18d0*/  MOV R114, R112 ;  /* 0x0000007000727202 */ /* 0x001fe20000000f00 */
[----:B------:R-:W-:Y:S01]  /*18e0*/  HADD2.F32 R193, -RZ, R109.H0_H0 ;  /* 0x2000006dffc17230 */ /* 0x000fe20000004100 */
[----:B------:R-:W-:Y:S01]  /*18f0*/  SHF.R.U64 R147, R112, 0x10, R113 ;  /* 0x0000001070937819 */ /* 0x000fe20000001271 */
[----:B------:R-:W-:-:S02]  /*1900*/  HADD2.F32 R145, -RZ, R145.H0_H0 ;  /* 0x20000091ff917230 */ /* 0x000fc40000004100 */
[C---:B------:R-:W-:Y:S01]  /*1910*/  FADD.FTZ R112, -R146.reuse, R143 ;  /* 0x0000008f92707221 */ /* 0x040fe20000010100 */
[----:B------:R-:W-:Y:S02]  /*1920*/  HADD2.F32 R114, -RZ, R114.H0_H0 ;  /* 0x20000072ff727230 */ /* 0x000fe40000004100 */
[C---:B------:R-:W-:Y:S01]  /*1930*/  FADD.FTZ R108, -R146.reuse, R191 ;  /* 0x000000bf926c7221 */ /* 0x040fe20000010100 */
        /* <DEDUP_REMOVED lines=31> */
.L_x_1710:
[----:B------:R-:W-:Y:S05]  /*1b30*/  BSYNC B1 ;  /* 0x0000000000017941 */ /* 0x000fea0003800000 */
.L_x_1709:
        /* <DEDUP_REMOVED lines=58> */
.L_x_1712:
[----:B------:R-:W-:Y:S05]  /*1ee0*/  BSYNC B1 ;  /* 0x0000000000017941 */ /* 0x000fea0003800000 */
.L_x_1711:
        /* <DEDUP_REMOVED lines=15> */
[----:B------:R-:W-:-:S04]  /*1fe0*/  HADD2.F32 R114, -RZ, R108.H0_H0 ;  /* 0x2000006cff727230 */ /* 0x000fc80000004100 */
[----:B------:R-:W-:Y:S02]  /*1ff0*/  HADD2.F32 R115, -RZ, R115.H0_H0 ;  /* 0x20000073ff737230 */ /* 0x000fe40000004100 */
[----:B------:R-:W-:Y:S02]  /*2000*/  HADD2.F32 R169, -RZ, R109.H0_H0 ;  /* 0x2000006dffa97230 */ /* 0x000fe40000004100 */
[C---:B------:R-:W-:Y:S01]  /*2010*/  FADD.FTZ R114, -R180.reuse, R114 ;  /* 0x00000072b4727221 */ /* 0x040fe20000010100 */
[C---:B------:R-:W-:Y:S01]  /*2020*/  FADD.FTZ R174, -R180.reuse, R115 ;  /* 0x00000073b4ae7221 */ /* 0x040fe20000010100 */
[----:B------:R-:W-:Y:S01]  /*2030*/  SHF.R.U32.HI R171, RZ, 0x10, R109 ;  /* 0x00000010ffab7819 */ /* 0x000fe2000001166d */
[----:B------:R-:W-:Y:S01]  /*2040*/  FADD.FTZ R108, -R180, R169 ;  /* 0x000000a9b46c7221 */ /* 0x000fe20000010100 */
[----:B0-----:R-:W-:Y:S02]  /*2050*/  MOV R112, R110 ;  /* 0x0000006e00707202 */ /* 0x001fe40000000f00 */
[----:B------:R-:W-:-:S03]  /*2060*/  SHF.R.U64 R173, R110, 0x10, R111 ;  /* 0x000000106ead7819 */ /* 0x000fc6000000126f */
[----:B------:R-:W-:Y:S01]  /*2070*/  HADD2.F32 R112, -RZ, R112.H0_H0 ;  /* 0x20000070ff707230 */ /* 0x000fe20000004100 */
[----:B------:R-:W-:Y:S01]  /*2080*/  MOV R113, R111 ;  /* 0x0000006f00717202 */ /* 0x000fe20000000f00 */
[----:B------:R-:W-:Y:S01]  /*2090*/  HADD2.F32 R173, -RZ, R173.H0_H0 ;  /* 0x200000adffad7230 */ /* 0x000fe20000004100 */
[----:B------:R-:W-:Y:S01]  /*20a0*/  SHF.R.U32.HI R109, RZ, 0x10, R111 ;  /* 0x00000010ff6d7819 */ /* 0x000fe2000001166f */
[----:B------:R-:W-:Y:S01]  /*20b0*/  FMUL.FTZ R174, R7, R174 ;  /* 0x000000ae07ae7220 */ /* 0x000fe20000410000 */
[----:B------:R-:W-:Y:S01]  /*20c0*/  FMUL.FTZ R176, R31, R112 ;  /* 0x000000701fb07220 */ /* 0x000fe20000410000 */
[----:B------:R-:W-:Y:S01]  /*20d0*/  FMUL.FTZ R169, R7, R114 ;  /* 0x0000007207a97220 */ /* 0x000fe20000410000 */
[----:B------:R-:W-:Y:S01]  /*20e0*/  FADD.FTZ R69, R69, R173 ;  /* 0x000000ad45457221 */ /* 0x000fe20000010000 */
[----:B------:R-:W-:Y:S01]  /*20f0*/  FFMA.FTZ R89, R174, R173, R89 ;  /* 0x000000adae597223 */ /* 0x000fe20000010059 */
[----:B------:R-:W-:Y:S01]  /*2100*/  FMUL.FTZ R175, R7, R108 ;  /* 0x0000006c07af7220 */ /* 0x000fe20000410000 */
[----:B------:R-:W-:-:S02]  /*2110*/  HADD2.F32 R171, -RZ, R171.H0_H0 ;  /* 0x200000abffab7230 */ /* 0x000fc40000004100 */
[----:B------:R-:W-:Y:S01]  /*2120*/  FMUL.FTZ R173, R30, R173 ;  /* 0x000000ad1ead7220 */ /* 0x000fe20000410000 */
[----:B------:R-:W-:Y:S02]  /*2130*/  HADD2.F32 R113, -RZ, R113.H0_H0 ;  /* 0x20000071ff717230 */ /* 0x000fe40000004100 */
[----:B------:R-:W-:Y:S01]  /*2140*/  FADD.FTZ R108, R187, R176 ;  /* 0x000000b0bb6c7221 */ /* 0x000fe20000010000 */
[----:B------:R-:W-:Y:S02]  /*2150*/  HADD2.F32 R114, -RZ, R109.H0_H0 ;  /* 0x2000006dff727230 */ /* 0x000fe40000004100 */
[----:B------:R-:W-:Y:S01]  /*2160*/  FFMA.FTZ R109, R169, R176, R170 ;  /* 0x000000b0a96d7223 */ /* 0x000fe200000100aa */
[----:B------:R-:W-:Y:S01]  /*2170*/  FADD.FTZ R180, -R180, R171 ;  /* 0x000000abb4b47221 */ /* 0x000fe20000010100 */
        /* <DEDUP_REMOVED lines=15> */
.L_x_1704:
[----:B------:R-:W-:Y:S05]  /*2270*/  BSYNC B0 ;  /* 0x0000000000007941 */ /* 0x000fea0003800000 */
.L_x_1690:
        /* <DEDUP_REMOVED lines=26> */
.L_x_1826:
        /* <DEDUP_REMOVED lines=8> */
[----:B------:R-:W-:-:S02]  /*24a0*/  ISETP.NE.AND P4, PT, R5, RZ, PT ;  /* 0x000000ff0500720c */ /* 0x000fc40003f85270 */
[----:B---3--:R-:W-:-:S04]  /*24b0*/  LEA R112, R113, R112, 0x18 ;  /* 0x0000007071707211 */ /* 0x008fc800078ec0ff */
[-C--:B-----5:R-:W-:Y:S02]  /*24c0*/  @!P3 LEA R185, R108, R112.reuse, 0x3 ;  /* 0x000000706cb9b211 */ /* 0x0a0fe400078e18ff */
[----:B------:R-:W-:-:S03]  /*24d0*/  LEA R186, R109, R112, 0x3 ;  /* 0x000000706dba7211 */ /* 0x000fc600078e18ff */
        /* <DEDUP_REMOVED lines=28> */
[--C-:B--2---:R-:W-:Y:S02]  /*26a0*/  SHF.R.U64 R184, R108, 0x10, R109.reuse ;  /* 0x000000106cb87819 */ /* 0x104fe4000000126d */
[--C-:B------:R-:W-:Y:S02]  /*26b0*/  SHF.R.U32.HI R110, RZ, 0x10, R109.reuse ;  /* 0x00000010ff6e7819 */ /* 0x100fe4000001166d */
[----:B------:R-:W-:Y:S02]  /*26c0*/  PRMT R184, R184, 0x5410, R109 ;  /* 0x00005410b8b87816 */ /* 0x000fe4000000006d */
[----:B------:R-:W-:-:S07]  /*26d0*/  PRMT R183, R108, 0x5410, R110 ;  /* 0x000054106cb77816 */ /* 0x000fce000000006e */
.L_x_1717:
[----:B------:R-:W-:Y:S05]  /*26e0*/  BSYNC B1 ;  /* 0x0000000000017941 */ /* 0x000fea0003800000 */
.L_x_1716:
        /* <DEDUP_REMOVED lines=9> */
.L_x_1719:
        /* <DEDUP_REMOVED lines=8> */
[----:B------:R-:W-:-:S05]  /*2800*/  @P4 HADD2.F32 R109, -RZ, R166.H0_H0 ;  /* 0x200000a6ff6d4230 */ /* 0x000fca0000004100 */
[----:B------:R-:W-:-:S07]  /*2810*/  @P4 FADD.FTZ R108, R108, R109 ;  /* 0x0000006d6c6c4221 */ /* 0x000fce0000010000 */
.L_x_1720:
[----:B------:R-:W-:Y:S05]  /*2820*/  BSYNC B1 ;  /* 0x0000000000017941 */ /* 0x000fea0003800000 */
.L_x_1718:
[----:B------:R-:W0:Y:S01]  /*2830*/  @P3 LDC R109, c[0x0][0x29c] ;  /* 0x0000a700ff6d3b82 */ /* 0x000e220000000800 */
[----:B------:R-:W-:Y:S01]  /*2840*/  ISETP.NE.U32.AND P5, PT, RZ, UR10, PT ;  /* 0x0000000aff007c0c */ /* 0x000fe2000bfa5070 */
[----:B------:R-:W-:Y:S01]  /*2850*/  @P3 HADD2.F32 R110, -RZ, R183.H0_H0 ;  /* 0x200000b7ff6e3230 */ /* 0x000fe20000004100 */
[----:B------:R-:W-:Y:S02]  /*2860*/  BSSY B1, `(.L_x_1721) ;  /* 0x0000017000017945 */ /* 0x000fe40003800000 */
[----:B------:R-:W-:Y:S01]  /*2870*/  ISETP.NE.AND.EX P5, PT, RZ, UR11, PT, P5 ;  /* 0x0000000bff007c0c */ /* 0x000fe2000bfa5350 */
[----:B0-----:R-:W-:-:S12]  /*2880*/  @P3 FMUL.FTZ R109, R108, R109 ;  /* 0x0000006d6c6d3220 */ /* 0x001fd80000410000 */
[----:B------:R-:W-:Y:S01]  /*2890*/  @P5 F2FP.F16.F32.PACK_AB R108, RZ, R108 ;  /* 0x0000006cff6c523e */ /* 0x000fe200000000ff */
[----:B------:R-:W-:Y:S01]  /*28a0*/  @P3 FMUL.FTZ R111, R27, R109 ;  /* 0x0000006d1b6f3220 */ /* 0x000fe20000410000 */
[----:B------:R-:W-:Y:S02]  /*28b0*/  @P3 FFMA.FTZ R64, R109, R110, R64 ;  /* 0x0000006e6d403223 */ /* 0x000fe40000010040 */
[----:B------:R-:W-:Y:S02]  /*28c0*/  @P5 PRMT R121, R108, 0x7610, R121 ;  /* 0x000076106c795816 */ /* 0x000fe40000000079 */
[----:B------:R-:W-:-:S04]  /*28d0*/  @P3 F2FP.F16.F32.PACK_AB R111, RZ, R111 ;  /* 0x0000006fff6f323e */ /* 0x000fc800000000ff */
[----:B------:R-:W-:Y:S01]  /*28e0*/  @P3 PRMT R122, R111, 0x7610, R122 ;  /* 0x000076106f7a3816 */ /* 0x000fe2000000007a */
[----:B------:R-:W-:Y:S06]  /*28f0*/  @P2 BRA `(.L_x_1722) ;  /* 0x0000000000142947 */ /* 0x000fec0003800000 */
[----:B------:R-:W-:Y:S01]  /*2900*/  HFMA2.MMA R108, -RZ, RZ, 0, 0 ;  /* 0x00000000ff6c7435 */ /* 0x000fe200000001ff */
[----:B------:R-:W-:Y:S10]  /*2910*/  @!P4 BRA `(.L_x_1723) ;  /* 0x00000000002cc947 */ /* 0x000ff40003800000 */
[----:B------:R-:W-:-:S05]  /*2920*/  SHF.R.U64 R108, R166, 0x10, R167 ;  /* 0x00000010a66c7819 */ /* 0x000fca00000012a7 */
[----:B------:R-:W-:Y:S01]  /*2930*/  HADD2.F32 R108, -RZ, R108.H0_H0 ;  /* 0x2000006cff6c7230 */ /* 0x000fe20000004100 */
[----:B------:R-:W-:Y:S06]  /*2940*/  BRA `(.L_x_1723) ;  /* 0x0000000000207947 */ /* 0x000fec0003800000 */
.L_x_1722:
[----:B------:R-:W-:-:S04]  /*2950*/  ISETP.NE.AND P6, PT, R116, RZ, PT ;  /* 0x000000ff7400720c */ /* 0x000fc80003fc5270 */
[----:B------:R-:W-:-:S05]  /*2960*/  FSEL R109, R114, RZ, !P6 ;  /* 0x000000ff726d7208 */ /* 0x000fca0007000000 */
[----:B------:R-:W-:Y:S01]  /*2970*/  FFMA.FTZ R108, R130, R112, R109 ;  /* 0x00000070826c7223 */ /* 0x000fe2000001006d */
[----:B------:R-:W-:-:S03]  /*2980*/  @P4 SHF.R.U64 R109, R166, 0x10, R167 ;  /* 0x00000010a66d4819 */ /* 0x000fc600000012a7 */
[----:B------:R-:W-:Y:S02]  /*2990*/  FADD.FTZ R108, R131, -R108 ;  /* 0x8000006c836c7221 */ /* 0x000fe40000010000 */
[----:B------:R-:W-:Y:S02]  /*29a0*/  @P4 HADD2.F32 R109, -RZ, R109.H0_H0 ;  /* 0x2000006dff6d4230 */ /* 0x000fe40000004100 */
[----:B------:R-:W-:-:S04]  /*29b0*/  FMUL.FTZ R108, R7, R108 ;  /* 0x0000006c076c7220 */ /* 0x000fc80000410000 */
[----:B------:R-:W-:-:S07]  /*29c0*/  @P4 FADD.FTZ R108, R108, R109 ;  /* 0x0000006d6c6c4221 */ /* 0x000fce0000010000 */
.L_x_1723:
[----:B------:R-:W-:Y:S05]  /*29d0*/  BSYNC B1 ;  /* 0x0000000000017941 */ /* 0x000fea0003800000 */
.L_x_1721:
[----:B------:R-:W0:Y:S01]  /*29e0*/  @P3 LDC R109, c[0x0][0x29c] ;  /* 0x0000a700ff6d3b82 */ /* 0x000e220000000800 */
[----:B------:R-:W-:Y:S01]  /*29f0*/  @P5 F2FP.F16.F32.PACK_AB R111, RZ, R108 ;  /* 0x0000006cff6f523e */ /* 0x000fe200000000ff */
[----:B------:R-:W-:Y:S03]  /*2a00*/  BSSY B1, `(.L_x_1724) ;  /* 0x0000014000017945 */ /* 0x000fe60003800000 */
[----:B------:R-:W-:Y:S01]  /*2a10*/  @P5 PRMT R123, R111, 0x7610, R123 ;  /* 0x000076106f7b5816 */ /* 0x000fe2000000007b */
[----:B0-----:R-:W-:Y:S01]  /*2a20*/  @P3 FMUL.FTZ R110, R108, R109 ;  /* 0x0000006d6c6e3220 */ /* 0x001fe20000410000 */
[----:B------:R-:W-:-:S03]  /*2a30*/  @P3 HADD2.F32 R108, -RZ, R184.H0_H0 ;  /* 0x200000b8ff6c3230 */ /* 0x000fc60000004100 */
[----:B------:R-:W-:Y:S02]  /*2a40*/  @P3 FMUL.FTZ R109, R26, R110 ;  /* 0x0000006e1a6d3220 */ /* 0x000fe40000410000 */
[----:B------:R-:W-:-:S03]  /*2a50*/  @P3 FFMA.FTZ R65, R110, R108, R65 ;  /* 0x0000006c6e413223 */ /* 0x000fc60000010041 */
[----:B------:R-:W-:-:S04]  /*2a60*/  @P3 F2FP.F16.F32.PACK_AB R109, RZ, R109 ;  /* 0x0000006dff6d323e */ /* 0x000fc800000000ff */
[----:B------:R-:W-:Y:S01]  /*2a70*/  @P3 PRMT R124, R109, 0x7610, R124 ;  /* 0x000076106d7c3816 */ /* 0x000fe2000000007c */
[----:B------:R-:W-:Y:S06]  /*2a80*/  @P2 BRA `(.L_x_1725) ;  /* 0x0000000000102947 */ /* 0x000fec0003800000 */
[----:B------:R-:W-:Y:S01]  /*2a90*/  MOV R108, RZ ;  /* 0x000000ff006c7202 */ /* 0x000fe20000000f00 */
[----:B------:R-:W-:Y:S06]  /*2aa0*/  @!P4 BRA `(.L_x_1726) ;  /* 0x000000000024c947 */ /* 0x000fec0003800000 */
[----:B------:R-:W-:Y:S01]  /*2ab0*/  HADD2.F32 R108, -RZ, R167.H0_H0 ;  /* 0x200000a7ff6c7230 */ /* 0x000fe20000004100 */
[----:B------:R-:W-:Y:S06]  /*2ac0*/  BRA `(.L_x_1726) ;  /* 0x00000000001c7947 */ /* 0x000fec0003800000 */
.L_x_1725:
[----:B------:R-:W-:-:S04]  /*2ad0*/  ISETP.NE.AND P6, PT, R116, RZ, PT ;  /* 0x000000ff7400720c */ /* 0x000fc80003fc5270 */
[----:B------:R-:W-:-:S05]  /*2ae0*/  FSEL R108, R114, RZ, !P6 ;  /* 0x000000ff726c7208 */ /* 0x000fca0007000000 */
[----:B------:R-:W-:-:S04]  /*2af0*/  FFMA.FTZ R109, R129, R112, R108 ;  /* 0x00000070816d7223 */ /* 0x000fc8000001006c */
[----:B------:R-:W-:Y:S01]  /*2b00*/  FADD.FTZ R108, R134, -R109 ;  /* 0x8000006d866c7221 */ /* 0x000fe20000010000 */
[----:B------:R-:W-:-:S03]  /*2b10*/  @P4 HADD2.F32 R109, -RZ, R167.H0_H0 ;  /* 0x200000a7ff6d4230 */ /* 0x000fc60000004100 */
[----:B------:R-:W-:-:S04]  /*2b20*/  FMUL.FTZ R108, R7, R108 ;  /* 0x0000006c076c7220 */ /* 0x000fc80000410000 */
[----:B------:R-:W-:-:S07]  /*2b30*/  @P4 FADD.FTZ R108, R108, R109 ;  /* 0x0000006d6c6c4221 */ /* 0x000fce0000010000 */
.L_x_1726:
[----:B------:R-:W-:Y:S05]  /*2b40*/  BSYNC B1 ;  /* 0x0000000000017941 */ /* 0x000fea0003800000 */
.L_x_1724:
[----:B------:R-:W0:Y:S01]  /*2b50*/  @P3 LDC R109, c[0x0][0x29c] ;  /* 0x0000a700ff6d3b82 */ /* 0x000e220000000800 */
[----:B------:R-:W-:Y:S01]  /*2b60*/  @P5 F2FP.F16.F32.PACK_AB R111, RZ, R108 ;  /* 0x0000006cff6f523e */ /* 0x000fe200000000ff */
[----:B------:R-:W-:Y:S03]  /*2b70*/  BSSY B1, `(.L_x_1727) ;  /* 0x0000016000017945 */ /* 0x000fe60003800000 */
[----:B------:R-:W-:Y:S01]  /*2b80*/  @P5 PRMT R125, R111, 0x7610, R125 ;  /* 0x000076106f7d5816 */ /* 0x000fe2000000007d */
[----:B0-----:R-:W-:Y:S01]  /*2b90*/  @P3 FMUL.FTZ R109, R108, R109 ;  /* 0x0000006d6c6d3220 */ /* 0x001fe20000410000 */
[----:B------:R-:W-:-:S03]  /*2ba0*/  @P3 HADD2.F32 R108, -RZ, R184.H1_H1 ;  /* 0x300000b8ff6c3230 */ /* 0x000fc60000004100 */
[----:B------:R-:W-:Y:S02]  /*2bb0*/  @P3 FMUL.FTZ R110, R25, R109 ;  /* 0x0000006d196e3220 */ /* 0x000fe40000410000 */
[----:B------:R-:W-:-:S03]  /*2bc0*/  @P3 FFMA.FTZ R66, R109, R108, R66 ;  /* 0x0000006c6d423223 */ /* 0x000fc60000010042 */
[----:B------:R-:W-:-:S04]  /*2bd0*/  @P3 F2FP.F16.F32.PACK_AB R110, RZ, R110 ;  /* 0x0000006eff6e323e */ /* 0x000fc800000000ff */
[----:B------:R-:W-:Y:S01]  /*2be0*/  @P3 PRMT R126, R110, 0x7610, R126 ;  /* 0x000076106e7e3816 */ /* 0x000fe2000000007e */
[----:B------:R-:W-:Y:S06]  /*2bf0*/  @P2 BRA `(.L_x_1728) ;  /* 0x0000000000142947 */ /* 0x000fec0003800000 */
[----:B------:R-:W-:Y:S01]  /*2c00*/  HFMA2.MMA R108, -RZ, RZ, 0, 0 ;  /* 0x00000000ff6c7435 */ /* 0x000fe200000001ff */
[----:B------:R-:W-:Y:S10]  /*2c10*/  @!P4 BRA `(.L_x_1729) ;  /* 0x00000000002cc947 */ /* 0x000ff40003800000 */
[----:B------:R-:W-:-:S05]  /*2c20*/  SHF.R.U32.HI R108, RZ, 0x10, R167 ;  /* 0x00000010ff6c7819 */ /* 0x000fca00000116a7 */
[----:B------:R-:W-:Y:S01]  /*2c30*/  HADD2.F32 R108, -RZ, R108.H0_H0 ;  /* 0x2000006cff6c7230 */ /* 0x000fe20000004100 */
[----:B------:R-:W-:Y:S06]  /*2c40*/  BRA `(.L_x_1729) ;  /* 0x0000000000207947 */ /* 0x000fec0003800000 */
.L_x_1728:
[----:B------:R-:W-:-:S04]  /*2c50*/  ISETP.NE.AND P6, PT, R116, RZ, PT ;  /* 0x000000ff7400720c */ /* 0x000fc80003fc5270 */
[----:B------:R-:W-:-:S05]  /*2c60*/  FSEL R109, R114, RZ, !P6 ;  /* 0x000000ff726d7208 */ /* 0x000fca0007000000 */
[----:B------:R-:W-:Y:S01]  /*2c70*/  FFMA.FTZ R108, R136, R112, R109 ;  /* 0x00000070886c7223 */ /* 0x000fe2000001006d */
[----:B------:R-:W-:-:S03]  /*2c80*/  @P4 SHF.R.U32.HI R109, RZ, 0x10, R167 ;  /* 0x00000010ff6d4819 */ /* 0x000fc600000116a7 */
[----:B------:R-:W-:Y:S02]  /*2c90*/  FADD.FTZ R108, R133, -R108 ;  /* 0x8000006c856c7221 */ /* 0x000fe40000010000 */
[----:B------:R-:W-:Y:S02]  /*2ca0*/  @P4 HADD2.F32 R109, -RZ, R109.H0_H0 ;  /* 0x2000006dff6d4230 */ /* 0x000fe40000004100 */
[----:B------:R-:W-:-:S04]  /*2cb0*/  FMUL.FTZ R108, R7, R108 ;  /* 0x0000006c076c7220 */ /* 0x000fc80000410000 */
[----:B------:R-:W-:-:S07]  /*2cc0*/  @P4 FADD.FTZ R108, R108, R109 ;  /* 0x0000006d6c6c4221 */ /* 0x000fce0000010000 */
.L_x_1729:
[----:B------:R-:W-:Y:S05]  /*2cd0*/  BSYNC B1 ;  /* 0x0000000000017941 */ /* 0x000fea0003800000 */
.L_x_1727:
[----:B------:R-:W0:Y:S01]  /*2ce0*/  @P3 LDC R109, c[0x0][0x29c] ;  /* 0x0000a700ff6d3b82 */ /* 0x000e220000000800 */
[----:B------:R-:W-:Y:S01]  /*2cf0*/  IADD3 R6, R6, 0x80, RZ ;  /* 0x0000008006067810 */ /* 0x000fe20007ffe0ff */
[----:B0-----:R-:W-:Y:S01]  /*2d00*/  @P3 FMUL.FTZ R170, R108, R109 ;  /* 0x0000006d6caa3220 */ /* 0x001fe20000410000 */
[----:B------:R-:W-:-:S03]  /*2d10*/  @P5 F2FP.F16.F32.PACK_AB R108, RZ, R108 ;  /* 0x0000006cff6c523e */ /* 0x000fc600000000ff */
[----:B------:R-:W-:Y:S01]  /*2d20*/  @P3 FMUL.FTZ R109, R24, R170 ;  /* 0x000000aa186d3220 */ /* 0x000fe20000410000 */
[----:B------:R-:W-:-:S04]  /*2d30*/  @P5 PRMT R128, R108, 0x7610, R128 ;  /* 0x000076106c805816 */ /* 0x000fc80000000080 */
[----:B------:R-:W-:Y:S01]  /*2d40*/  @P3 F2FP.F16.F32.PACK_AB R171, RZ, R109 ;  /* 0x0000006dffab323e */ /* 0x000fe200000000ff */
        /* <DEDUP_REMOVED lines=9> */
.L_x_1730:
[----:B------:R-:W-:Y:S01]  /*2de0*/  BSSY B1, `(.L_x_1731) ;  /* 0x000000c000017945 */ /* 0x000fe20003800000 */
[----:B------:R-:W-:Y:S01]  /*2df0*/  @P3 HADD2.F32 R115, -RZ, R183.H1_H1 ;  /* 0x300000b7ff733230 */ /* 0x000fe20000004100 */
        /* <DEDUP_REMOVED lines=10> */
.L_x_1732:
[----:B------:R-:W-:Y:S05]  /*2ea0*/  BSYNC B1 ;  /* 0x0000000000017941 */ /* 0x000fea0003800000 */
.L_x_1731:
[----:B------:R-:W-:Y:S01]  /*2eb0*/  @P3 FFMA.FTZ R67, R170, R115, R67 ;  /* 0x00000073aa433223 */ /* 0x000fe20000010043 */
[----:B------:R-:W-:-:S07]  /*2ec0*/  IADD3 R113, R113, 0x80, RZ ;  /* 0x0000008071717810 */ /* 0x000fce0007ffe0ff */
.L_x_1715:
[----:B------:R-:W-:Y:S05]  /*2ed0*/  BSYNC B0 ;  /* 0x0000000000007941 */ /* 0x000fea0003800000 */
.L_x_1714:
        /* <DEDUP_REMOVED lines=10> */
[--C-:B--2---:R-:W-:Y:S02]  /*2f80*/  SHF.R.U64 R184, R108, 0x10, R109.reuse ;  /* 0x000000106cb87819 */ /* 0x104fe4000000126d */
[--C-:B------:R-:W-:Y:S02]  /*2f90*/  SHF.R.U32.HI R110, RZ, 0x10, R109.reuse ;  /* 0x00000010ff6e7819 */ /* 0x100fe4000001166d */
[----:B------:R-:W-:Y:S02]  /*2fa0*/  PRMT R184, R184, 0x5410, R109 ;  /* 0x00005410b8b87816 */ /* 0x000fe4000000006d */
[----:B------:R-:W-:-:S07]  /*2fb0*/  PRMT R183, R108, 0x5410, R110 ;  /* 0x000054106cb77816 */ /* 0x000fce000000006e */
.L_x_1736:
[----:B------:R-:W-:Y:S05]  /*2fc0*/  BSYNC B1 ;  /* 0x0000000000017941 */ /* 0x000fea0003800000 */
.L_x_1735:
        /* <DEDUP_REMOVED lines=9> */
.L_x_1738:
        /* <DEDUP_REMOVED lines=8> */
.L_x_1739:
[----:B------:R-:W-:Y:S05]  /*30e0*/  BSYNC B1 ;  /* 0x0000000000017941 */ /* 0x000fea0003800000 */
.L_x_1737:
[----:B------:R-:W0:Y:S01]  /*30f0*/  @P3 LDC R109, c[0x0][0x29c] ;  /* 0x0000a700ff6d3b82 */ /* 0x000e220000000800 */
[----:B------:R-:W-:Y:S01]  /*3100*/  ISETP.NE.U32.AND P5, PT, RZ, UR10, PT ;  /* 0x0000000aff007c0c */ /* 0x000fe2000bfa5070 */
[----:B------:R-:W-:Y:S01]  /*3110*/  @P3 HADD2.F32 R115, -RZ, R183.H0_H0 ;  /* 0x200000b7ff733230 */ /* 0x000fe20000004100 */
[----:B------:R-:W-:Y:S02]  /*3120*/  BSSY B1, `(.L_x_1740) ;  /* 0x0000015000017945 */ /* 0x000fe40003800000 */
[----:B------:R-:W-:Y:S01]  /*3130*/  ISETP.NE.AND.EX P5, PT, RZ, UR11, PT, P5 ;  /* 0x0000000bff007c0c */ /* 0x000fe2000bfa5350 */
[----:B0-----:R-:W-:-:S12]  /*3140*/  @P3 FMUL.FTZ R109, R108, R109 ;  /* 0x0000006d6c6d3220 */ /* 0x001fd80000410000 */
[----:B------:R-:W-:Y:S01]  /*3150*/  @P5 F2FP.F16.F32.PACK_AB R108, RZ, R108 ;  /* 0x0000006cff6c523e */ /* 0x000fe200000000ff */
[-C--:B------:R-:W-:Y:S01]  /*3160*/  @P3 FMUL.FTZ R110, R23, R109.reuse ;  /* 0x0000006d176e3220 */ /* 0x080fe20000410000 */
        /* <DEDUP_REMOVED lines=10> */
.L_x_1741:
[----:B------:R-:W-:Y:S01]  /*3210*/  FFMA.FTZ R108, R138, R112, R111 ;  /* 0x000000708a6c7223 */ /* 0x000fe2000001006f */
[----:B------:R-:W-:-:S03]  /*3220*/  @P4 SHF.R.U64 R109, R164, 0x10, R165 ;  /* 0x00000010a46d4819 */ /* 0x000fc600000012a5 */
[----:B------:R-:W-:Y:S02]  /*3230*/  FADD.FTZ R108, R139, -R108 ;  /* 0x8000006c8b6c7221 */ /* 0x000fe40000010000 */
[----:B------:R-:W-:Y:S02]  /*3240*/  @P4 HADD2.F32 R109, -RZ, R109.H0_H0 ;  /* 0x2000006dff6d4230 */ /* 0x000fe40000004100 */
[----:B------:R-:W-:-:S04]  /*3250*/  FMUL.FTZ R108, R7, R108 ;  /* 0x0000006c076c7220 */ /* 0x000fc80000410000 */
[----:B------:R-:W-:-:S07]  /*3260*/  @P4 FADD.FTZ R108, R108, R109 ;  /* 0x0000006d6c6c4221 */ /* 0x000fce0000010000 */
.L_x_1742:
[----:B------:R-:W-:Y:S05]  /*3270*/  BSYNC B1 ;  /* 0x0000000000017941 */ /* 0x000fea0003800000 */
.L_x_1740:
[----:B------:R-:W0:Y:S01]  /*3280*/  @P3 LDC R109, c[0x0][0x29c] ;  /* 0x0000a700ff6d3b82 */ /* 0x000e220000000800 */
[----:B------:R-:W-:Y:S01]  /*3290*/  @P5 F2FP.F16.F32.PACK_AB R115, RZ, R108 ;  /* 0x0000006cff73523e */ /* 0x000fe200000000ff */
[----:B------:R-:W-:Y:S03]  /*32a0*/  BSSY B1, `(.L_x_1743) ;  /* 0x0000012000017945 */ /* 0x000fe60003800000 */
[----:B------:R-:W-:Y:S01]  /*32b0*/  @P5 PRMT R123, R115, 0x7610, R123 ;  /* 0x00007610737b5816 */ /* 0x000fe2000000007b */
[----:B0-----:R-:W-:Y:S01]  /*32c0*/  @P3 FMUL.FTZ R109, R108, R109 ;  /* 0x0000006d6c6d3220 */ /* 0x001fe20000410000 */
[----:B------:R-:W-:-:S03]  /*32d0*/  @P3 HADD2.F32 R108, -RZ, R184.H0_H0 ;  /* 0x200000b8ff6c3230 */ /* 0x000fc60000004100 */
[-C--:B------:R-:W-:Y:S02]  /*32e0*/  @P3 FMUL.FTZ R110, R22, R109.reuse ;  /* 0x0000006d166e3220 */ /* 0x080fe40000410000 */
        /* <DEDUP_REMOVED lines=8> */
.L_x_1744:
[----:B------:R-:W-:-:S04]  /*3370*/  FFMA.FTZ R109, R137, R112, R111 ;  /* 0x00000070896d7223 */ /* 0x000fc8000001006f */
[----:B------:R-:W-:Y:S01]  /*3380*/  FADD.FTZ R108, R142, -R109 ;  /* 0x8000006d8e6c7221 */ /* 0x000fe20000010000 */
[----:B------:R-:W-:-:S03]  /*3390*/  @P4 HADD2.F32 R109, -RZ, R165.H0_H0 ;  /* 0x200000a5ff6d4230 */ /* 0x000fc60000004100 */
[----:B------:R-:W-:-:S04]  /*33a0*/  FMUL.FTZ R108, R7, R108 ;  /* 0x0000006c076c7220 */ /* 0x000fc80000410000 */
[----:B------:R-:W-:-:S07]  /*33b0*/  @P4 FADD.FTZ R108, R108, R109 ;  /* 0x0000006d6c6c4221 */ /* 0x000fce0000010000 */
.L_x_1745:
[----:B------:R-:W-:Y:S05]  /*33c0*/  BSYNC B1 ;  /* 0x0000000000017941 */ /* 0x000fea0003800000 */
.L_x_1743:
[----:B------:R-:W0:Y:S01]  /*33d0*/  @P3 LDC R109, c[0x0][0x29c] ;  /* 0x0000a700ff6d3b82 */ /* 0x000e220000000800 */
[----:B------:R-:W-:Y:S01]  /*33e0*/  @P3 HADD2.F32 R115, -RZ, R184.H1_H1 ;  /* 0x300000b8ff733230 */ /* 0x000fe20000004100 */
[----:B------:R-:W-:Y:S01]  /*33f0*/  BSSY B1, `(.L_x_1746) ;  /* 0x0000014000017945 */ /* 0x000fe20003800000 */
[----:B0-----:R-:W-:Y:S01]  /*3400*/  @P3 FMUL.FTZ R109, R108, R109 ;  /* 0x0000006d6c6d3220 */ /* 0x001fe20000410000 */
[----:B------:R-:W-:-:S03]  /*3410*/  @P5 F2FP.F16.F32.PACK_AB R108, RZ, R108 ;  /* 0x0000006cff6c523e */ /* 0x000fc600000000ff */
[-C--:B------:R-:W-:Y:S01]  /*3420*/  @P3 FMUL.FTZ R110, R21, R109.reuse ;  /* 0x0000006d156e3220 */ /* 0x080fe20000410000 */
[----:B------:R-:W-:Y:S01]  /*3430*/  @P5 PRMT R125, R108, 0x7610, R125 ;  /* 0x000076106c7d5816 */ /* 0x000fe2000000007d */
        /* <DEDUP_REMOVED lines=9> */
.L_x_1747:
[----:B------:R-:W-:Y:S01]  /*34d0*/  FFMA.FTZ R108, R144, R112, R111 ;  /* 0x00000070906c7223 */ /* 0x000fe2000001006f */
[----:B------:R-:W-:-:S03]  /*34e0*/  @P4 SHF.R.U32.HI R109, RZ, 0x10, R165 ;  /* 0x00000010ff6d4819 */ /* 0x000fc600000116a5 */
[----:B------:R-:W-:Y:S02]  /*34f0*/  FADD.FTZ R108, R141, -R108 ;  /* 0x8000006c8d6c7221 */ /* 0x000fe40000010000 */
[----:B------:R-:W-:Y:S02]  /*3500*/  @P4 HADD2.F32 R109, -RZ, R109.H0_H0 ;  /* 0x2000006dff6d4230 */ /* 0x000fe40000004100 */
[----:B------:R-:W-:-:S04]  /*3510*/  FMUL.FTZ R108, R7, R108 ;  /* 0x0000006c076c7220 */ /* 0x000fc80000410000 */
[----:B------:R-:W-:-:S07]  /*3520*/  @P4 FADD.FTZ R108, R108, R109 ;  /* 0x0000006d6c6c4221 */ /* 0x000fce0000010000 */
.L_x_1748:
[----:B------:R-:W-:Y:S05]  /*3530*/  BSYNC B1 ;  /* 0x0000000000017941 */ /* 0x000fea0003800000 */
.L_x_1746:
[----:B------:R-:W0:Y:S01]  /*3540*/  @P3 LDC R109, c[0x0][0x29c] ;  /* 0x0000a700ff6d3b82 */ /* 0x000e220000000800 */
[----:B------:R-:W-:Y:S02]  /*3550*/  @P3 HADD2.F32 R170, -RZ, R183.H1_H1 ;  /* 0x300000b7ffaa3230 */ /* 0x000fe40000004100 */
[----:B0-----:R-:W-:Y:S01]  /*3560*/  @P3 FMUL.FTZ R109, R108, R109 ;  /* 0x0000006d6c6d3220 */ /* 0x001fe20000410000 */
[----:B------:R-:W-:-:S03]  /*3570*/  @P5 F2FP.F16.F32.PACK_AB R108, RZ, R108 ;  /* 0x0000006cff6c523e */ /* 0x000fc600000000ff */
[-C--:B------:R-:W-:Y:S01]  /*3580*/  @P3 FMUL.FTZ R110, R20, R109.reuse ;  /* 0x0000006d146e3220 */ /* 0x080fe20000410000 */
[----:B------:R-:W-:Y:S01]  /*3590*/  @P3 FFMA.FTZ R63, R170, R109, R63 ;  /* 0x0000006daa3f3223 */ /* 0x000fe2000001003f */
[----:B------:R-:W-:-:S03]  /*35a0*/  @P5 PRMT R128, R108, 0x7610, R128 ;  /* 0x000076106c805816 */ /* 0x000fc60000000080 */
        /* <DEDUP_REMOVED lines=10> */
.L_x_1749:
        /* <DEDUP_REMOVED lines=11> */
.L_x_1751:
[----:B------:R-:W-:Y:S05]  /*3700*/  BSYNC B1 ;  /* 0x0000000000017941 */ /* 0x000fea0003800000 */
.L_x_1750:
[----:B------:R-:W-:Y:S02]  /*3710*/  IADD3 R6, R6, 0x80, RZ ;  /* 0x0000008006067810 */ /* 0x000fe40007ffe0ff */
[----:B------:R-:W-:-:S07]  /*3720*/  IADD3 R113, R113, 0x80, RZ ;  /* 0x0000008071717810 */ /* 0x000fce0007ffe0ff */
.L_x_1734:
[----:B------:R-:W-:Y:S05]  /*3730*/  BSYNC B0 ;  /* 0x0000000000007941 */ /* 0x000fea0003800000 */
.L_x_1733:
        /* <DEDUP_REMOVED lines=13> */
.L_x_1755:
[----:B------:R-:W-:Y:S05]  /*3810*/  BSYNC B1 ;  /* 0x0000000000017941 */ /* 0x000fea0003800000 */
.L_x_1754:
        /* <DEDUP_REMOVED lines=9> */
.L_x_1757:
        /* <DEDUP_REMOVED lines=8> */
.L_x_1758:
[----:B------:R-:W-:Y:S05]  /*3930*/  BSYNC B1 ;  /* 0x0000000000017941 */ /* 0x000fea0003800000 */
.L_x_1756:
        /* <DEDUP_REMOVED lines=18> */
.L_x_1760:
[----:B------:R-:W-:Y:S01]  /*3a60*/  FFMA.FTZ R108, R146, R112, R111 ;  /* 0x00000070926c7223 */ /* 0x000fe2000001006f */
[----:B------:R-:W-:-:S03]  /*3a70*/  @P4 SHF.R.U64 R109, R162, 0x10, R163 ;  /* 0x00000010a26d4819 */ /* 0x000fc600000012a3 */
[----:B------:R-:W-:Y:S02]  /*3a80*/  FADD.FTZ R108, R147, -R108 ;  /* 0x8000006c936c7221 */ /* 0x000fe40000010000 */
[----:B------:R-:W-:Y:S02]  /*3a90*/  @P4 HADD2.F32 R109, -RZ, R109.H0_H0 ;  /* 0x2000006dff6d4230 */ /* 0x000fe40000004100 */
[----:B------:R-:W-:-:S04]  /*3aa0*/  FMUL.FTZ R108, R7, R108 ;  /* 0x0000006c076c7220 */ /* 0x000fc80000410000 */
[----:B------:R-:W-:-:S07]  /*3ab0*/  @P4 FADD.FTZ R108, R108, R109 ;  /* 0x0000006d6c6c4221 */ /* 0x000fce0000010000 */
.L_x_1761:
[----:B------:R-:W-:Y:S05]  /*3ac0*/  BSYNC B1 ;  /* 0x0000000000017941 */ /* 0x000fea0003800000 */
.L_x_1759:
        /* <DEDUP_REMOVED lines=15> */
.L_x_1763:
[----:B------:R-:W-:-:S04]  /*3bc0*/  FFMA.FTZ R109, R145, R112, R111 ;  /* 0x00000070916d7223 */ /* 0x000fc8000001006f */
[----:B------:R-:W-:Y:S01]  /*3bd0*/  FADD.FTZ R108, R150, -R109 ;  /* 0x8000006d966c7221 */ /* 0x000fe20000010000 */
[----:B------:R-:W-:-:S03]  /*3be0*/  @P4 HADD2.F32 R109, -RZ, R163.H0_H0 ;  /* 0x200000a3ff6d4230 */ /* 0x000fc60000004100 */
[----:B------:R-:W-:-:S04]  /*3bf0*/  FMUL.FTZ R108, R7, R108 ;  /* 0x0000006c076c7220 */ /* 0x000fc80000410000 */
[----:B------:R-:W-:-:S07]  /*3c00*/  @P4 FADD.FTZ R108, R108, R109 ;  /* 0x0000006d6c6c4221 */ /* 0x000fce0000010000 */
.L_x_1764:
[----:B------:R-:W-:Y:S05]  /*3c10*/  BSYNC B1 ;  /* 0x0000000000017941 */ /* 0x000fea0003800000 */
.L_x_1762:
        /* <DEDUP_REMOVED lines=16> */
.L_x_1766:
[----:B------:R-:W-:Y:S01]  /*3d20*/  FFMA.FTZ R108, R152, R112, R111 ;  /* 0x00000070986c7223 */ /* 0x000fe2000001006f */
[----:B------:R-:W-:-:S03]  /*3d30*/  @P4 SHF.R.U32.HI R109, RZ, 0x10, R163 ;  /* 0x00000010ff6d4819 */ /* 0x000fc600000116a3 */
[----:B------:R-:W-:Y:S02]  /*3d40*/  FADD.FTZ R108, R149, -R108 ;  /* 0x8000006c956c7221 */ /* 0x000fe40000010000 */
[----:B------:R-:W-:Y:S02]  /*3d50*/  @P4 HADD2.F32 R109, -RZ, R109.H0_H0 ;  /* 0x2000006dff6d4230 */ /* 0x000fe40000004100 */
[----:B------:R-:W-:-:S04]  /*3d60*/  FMUL.FTZ R108, R7, R108 ;  /* 0x0000006c076c7220 */ /* 0x000fc80000410000 */
[----:B------:R-:W-:-:S07]  /*3d70*/  @P4 FADD.FTZ R108, R108, R109 ;  /* 0x0000006d6c6c4221 */ /* 0x000fce0000010000 */
.L_x_1767:
[----:B------:R-:W-:Y:S05]  /*3d80*/  BSYNC B1 ;  /* 0x0000000000017941 */ /* 0x000fea0003800000 */
.L_x_1765:
        /* <DEDUP_REMOVED lines=17> */
.L_x_1768:
        /* <DEDUP_REMOVED lines=11> */
.L_x_1770:
[----:B------:R-:W-:Y:S05]  /*3f50*/  BSYNC B1 ;  /* 0x0000000000017941 */ /* 0x000fea0003800000 */
.L_x_1769:
[----:B------:R-:W-:Y:S02]  /*3f60*/  IADD3 R6, R6, 0x80, RZ ;  /* 0x0000008006067810 */ /* 0x000fe40007ffe0ff */
[----:B------:R-:W-:-:S07]  /*3f70*/  IADD3 R113, R113, 0x80, RZ ;  /* 0x0000008071717810 */ /* 0x000fce0007ffe0ff */
.L_x_1753:
[----:B------:R-:W-:Y:S05]  /*3f80*/  BSYNC B0 ;  /* 0x0000000000007941 */ /* 0x000fea0003800000 */
.L_x_1752:
        /* <DEDUP_REMOVED lines=13> */
.L_x_1774:
[----:B------:R-:W-:Y:S05]  /*4060*/  BSYNC B1 ;  /* 0x0000000000017941 */ /* 0x000fea0003800000 */
.L_x_1773:
        /* <DEDUP_REMOVED lines=9> */
.L_x_1776:
        /* <DEDUP_REMOVED lines=8> */
.L_x_1777:
[----:B------:R-:W-:Y:S05]  /*4180*/  BSYNC B1 ;  /* 0x0000000000017941 */ /* 0x000fea0003800000 */
.L_x_1775:
        /* <DEDUP_REMOVED lines=18> */
.L_x_1779:
[----:B------:R-:W-:Y:S01]  /*42b0*/  FFMA.FTZ R108, R154, R112, R111 ;  /* 0x000000709a6c7223 */ /* 0x000fe2000001006f */
[----:B------:R-:W-:-:S03]  /*42c0*/  @P4 SHF.R.U64 R109, R160, 0x10, R161 ;  /* 0x00000010a06d4819 */ /* 0x000fc600000012a1 */
[----:B------:R-:W-:Y:S02]  /*42d0*/  FADD.FTZ R108, R155, -R108 ;  /* 0x8000006c9b6c7221 */ /* 0x000fe40000010000 */
[----:B------:R-:W-:Y:S02]  /*42e0*/  @P4 HADD2.F32 R109, -RZ, R109.H0_H0 ;  /* 0x2000006dff6d4230 */ /* 0x000fe40000004100 */
[----:B------:R-:W-:-:S04]  /*42f0*/  FMUL.FTZ R108, R7, R108 ;  /* 0x0000006c076c7220 */ /* 0x000fc80000410000 */
[----:B------:R-:W-:-:S07]  /*4300*/  @P4 FADD.FTZ R108, R108, R109 ;  /* 0x0000006d6c6c4221 */ /* 0x000fce0000010000 */
.L_x_1780:
[----:B------:R-:W-:Y:S05]  /*4310*/  BSYNC B1 ;  /* 0x0000000000017941 */ /* 0x000fea0003800000 */
.L_x_1778:
        /* <DEDUP_REMOVED lines=15> */
.L_x_1782:
[----:B------:R-:W-:-:S04]  /*4410*/  FFMA.FTZ R109, R153, R112, R111 ;  /* 0x00000070996d7223 */ /* 0x000fc8000001006f */
[----:B------:R-:W-:Y:S01]  /*4420*/  FADD.FTZ R108, R168, -R109 ;  /* 0x8000006da86c7221 */ /* 0x000fe20000010000 */
[----:B------:R-:W-:-:S03]  /*4430*/  @P4 HADD2.F32 R109, -RZ, R161.H0_H0 ;  /* 0x200000a1ff6d4230 */ /* 0x000fc60000004100 */
[----:B------:R-:W-:-:S04]  /*4440*/  FMUL.FTZ R108, R7, R108 ;  /* 0x0000006c076c7220 */ /* 0x000fc80000410000 */
[----:B------:R-:W-:-:S07]  /*4450*/  @P4 FADD.FTZ R108, R108, R109 ;  /* 0x0000006d6c6c4221 */ /* 0x000fce0000010000 */
.L_x_1783:
[----:B------:R-:W-:Y:S05]  /*4460*/  BSYNC B1 ;  /* 0x0000000000017941 */ /* 0x000fea0003800000 */
.L_x_1781:
        /* <DEDUP_REMOVED lines=16> */
.L_x_1785:
[----:B------:R-:W-:Y:S01]  /*4570*/  FFMA.FTZ R108, R172, R112, R111 ;  /* 0x00000070ac6c7223 */ /* 0x000fe2000001006f */
[----:B------:R-:W-:-:S03]  /*4580*/  @P4 SHF.R.U32.HI R109, RZ, 0x10, R161 ;  /* 0x00000010ff6d4819 */ /* 0x000fc600000116a1 */
[----:B------:R-:W-:Y:S02]  /*4590*/  FADD.FTZ R108, R157, -R108 ;  /* 0x8000006c9d6c7221 */ /* 0x000fe40000010000 */
[----:B------:R-:W-:Y:S02]  /*45a0*/  @P4 HADD2.F32 R109, -RZ, R109.H0_H0 ;  /* 0x2000006dff6d4230 */ /* 0x000fe40000004100 */
[----:B------:R-:W-:-:S04]  /*45b0*/  FMUL.FTZ R108, R7, R108 ;  /* 0x0000006c076c7220 */ /* 0x000fc80000410000 */
[----:B------:R-:W-:-:S07]  /*45c0*/  @P4 FADD.FTZ R108, R108, R109 ;  /* 0x0000006d6c6c4221 */ /* 0x000fce0000010000 */
.L_x_1786:
[----:B------:R-:W-:Y:S05]  /*45d0*/  BSYNC B1 ;  /* 0x0000000000017941 */ /* 0x000fea0003800000 */
.L_x_1784:
        /* <DEDUP_REMOVED lines=17> */
.L_x_1787:
        /* <DEDUP_REMOVED lines=11> */
.L_x_1789:
[----:B------:R-:W-:Y:S05]  /*47a0*/  BSYNC B1 ;  /* 0x0000000000017941 */ /* 0x000fea0003800000 */
.L_x_1788:
[----:B------:R-:W-:Y:S02]  /*47b0*/  IADD3 R6, R6, 0x80, RZ ;  /* 0x0000008006067810 */ /* 0x000fe40007ffe0ff */
[----:B------:R-:W-:-:S07]  /*47c0*/  IADD3 R113, R113, 0x80, RZ ;  /* 0x0000008071717810 */ /* 0x000fce0007ffe0ff */
.L_x_1772:
[----:B------:R-:W-:Y:S05]  /*47d0*/  BSYNC B0 ;  /* 0x0000000000007941 */ /* 0x000fea0003800000 */
.L_x_1771:
        /* <DEDUP_REMOVED lines=14> */
.L_x_1793:
[----:B------:R-:W-:Y:S05]  /*48c0*/  BSYNC B1 ;  /* 0x0000000000017941 */ /* 0x000fea0003800000 */
.L_x_1792:
        /* <DEDUP_REMOVED lines=9> */
.L_x_1795:
        /* <DEDUP_REMOVED lines=8> */
.L_x_1796:
[----:B------:R-:W-:Y:S05]  /*49e0*/  BSYNC B1 ;  /* 0x0000000000017941 */ /* 0x000fea0003800000 */
.L_x_1794:
        /* <DEDUP_REMOVED lines=18> */
.L_x_1798:
[----:B------:R-:W-:Y:S01]  /*4b10*/  FFMA.FTZ R108, R174, R112, R111 ;  /* 0x00000070ae6c7223 */ /* 0x000fe2000001006f */
[----:B------:R-:W-:-:S03]  /*4b20*/  @P4 SHF.R.U64 R109, R158, 0x10, R159 ;  /* 0x000000109e6d4819 */ /* 0x000fc6000000129f */
[----:B------:R-:W-:Y:S02]  /*4b30*/  FADD.FTZ R108, R173, -R108 ;  /* 0x8000006cad6c7221 */ /* 0x000fe40000010000 */
[----:B------:R-:W-:Y:S02]  /*4b40*/  @P4 HADD2.F32 R109, -RZ, R109.H0_H0 ;  /* 0x2000006dff6d4230 */ /* 0x000fe40000004100 */
[----:B------:R-:W-:-:S04]  /*4b50*/  FMUL.FTZ R108, R7, R108 ;  /* 0x0000006c076c7220 */ /* 0x000fc80000410000 */
[----:B------:R-:W-:-:S07]  /*4b60*/  @P4 FADD.FTZ R108, R108, R109 ;  /* 0x0000006d6c6c4221 */ /* 0x000fce0000010000 */
.L_x_1799:
[----:B------:R-:W-:Y:S05]  /*4b70*/  BSYNC B1 ;  /* 0x0000000000017941 */ /* 0x000fea0003800000 */
.L_x_1797:
        /* <DEDUP_REMOVED lines=15> */
.L_x_1801:
[----:B------:R-:W-:-:S04]  /*4c70*/  FFMA.FTZ R109, R175, R112, R111 ;  /* 0x00000070af6d7223 */ /* 0x000fc8000001006f */
[----:B------:R-:W-:Y:S01]  /*4c80*/  FADD.FTZ R108, R178, -R109 ;  /* 0x8000006db26c7221 */ /* 0x000fe20000010000 */
[----:B------:R-:W-:-:S03]  /*4c90*/  @P4 HADD2.F32 R109, -RZ, R159.H0_H0 ;  /* 0x2000009fff6d4230 */ /* 0x000fc60000004100 */
[----:B------:R-:W-:-:S04]  /*4ca0*/  FMUL.FTZ R108, R7, R108 ;  /* 0x0000006c076c7220 */ /* 0x000fc80000410000 */
[----:B------:R-:W-:-:S07]  /*4cb0*/  @P4 FADD.FTZ R108, R108, R109 ;  /* 0x0000006d6c6c4221 */ /* 0x000fce0000010000 */
.L_x_1802:
[----:B------:R-:W-:Y:S05]  /*4cc0*/  BSYNC B1 ;  /* 0x0000000000017941 */ /* 0x000fea0003800000 */
.L_x_1800:
        /* <DEDUP_REMOVED lines=16> */
.L_x_1804:
[----:B------:R-:W-:Y:S01]  /*4dd0*/  FFMA.FTZ R112, R180, R112, R111 ;  /* 0x00000070b4707223 */ /* 0x000fe2000001006f */
[----:B------:R-:W-:-:S03]  /*4de0*/  @P4 SHF.R.U32.HI R108, RZ, 0x10, R159 ;  /* 0x00000010ff6c4819 */ /* 0x000fc6000001169f */
[----:B------:R-:W-:Y:S02]  /*4df0*/  FADD.FTZ R112, R177, -R112 ;  /* 0x80000070b1707221 */ /* 0x000fe40000010000 */
[----:B------:R-:W-:Y:S02]  /*4e00*/  @P4 HADD2.F32 R108, -RZ, R108.H0_H0 ;  /* 0x2000006cff6c4230 */ /* 0x000fe40000004100 */
[----:B------:R-:W-:-:S04]  /*4e10*/  FMUL.FTZ R7, R7, R112 ;  /* 0x0000007007077220 */ /* 0x000fc80000410000 */
[----:B------:R-:W-:-:S07]  /*4e20*/  @P4 FADD.FTZ R7, R7, R108 ;  /* 0x0000006c07074221 */ /* 0x000fce0000010000 */
.L_x_1805:
[----:B------:R-:W-:Y:S05]  /*4e30*/  BSYNC B1 ;  /* 0x0000000000017941 */ /* 0x000fea0003800000 */
.L_x_1803:
[----:B------:R-:W0:Y:S01]  /*4e40*/  @P3 LDC R112, c[0x0][0x29c] ;  /* 0x0000a700ff703b82 */ /* 0x000e220000000800 */
[----:B------:R-:W-:Y:S02]  /*4e50*/  @P3 HADD2.F32 R114, -RZ, R183.H1_H1 ;  /* 0x300000b7ff723230 */ /* 0x000fe40000004100 */
        /* <DEDUP_REMOVED lines=14> */
.L_x_1806:
        /* <DEDUP_REMOVED lines=11> */
.L_x_1791:
[----:B------:R-:W-:Y:S05]  /*4ff0*/  BSYNC B0 ;  /* 0x0000000000007941 */ /* 0x000fea0003800000 */
.L_x_1790:
[----:B------:R-:W-:Y:S02]  /*5000*/  ISETP.NE.AND P2, PT, R179, RZ, PT ;  /* 0x000000ffb300720c */ /* 0x000fe40003f45270 */
[----:B------:R-:W-:Y:S02]  /*5010*/  IADD3 R117, R117, UR12, RZ ;  /* 0x0000000c75757c10 */ /* 0x000fe4000fffe0ff */
[----:B------:R-:W-:Y:S02]  /*5020*/  SEL R179, RZ, 0x1, P2 ;  /* 0x00000001ffb37807 */ /* 0x000fe40001000000 */
[----:B------:R-:W-:-:S13]  /*5030*/  ISETP.GE.AND P2, PT, R117, UR13, PT ;  /* 0x0000000d75007c0c */ /* 0x000fda000bf46270 */
[----:B------:R-:W-:Y:S05]  /*5040*/  @!P2 BRA `(.L_x_1807) ;  /* 0xffffffb800c0a947 */ /* 0x000fea000383ffff */
.L_x_1689:
        /* <DEDUP_REMOVED lines=19> */
.L_x_1809:
[----:B------:R-:W-:Y:S05]  /*5180*/  BSYNC B0 ;  /* 0x0000000000007941 */ /* 0x000fea0003800000 */
.L_x_1808:
        /* <DEDUP_REMOVED lines=13> */
.L_x_1811:
[----:B------:R-:W-:Y:S05]  /*5260*/  BSYNC B0 ;  /* 0x0000000000007941 */ /* 0x000fea0003800000 */
.L_x_1810:
        /* <DEDUP_REMOVED lines=12> */
.L_x_1813:
[----:B------:R-:W-:Y:S05]  /*5330*/  BSYNC B0 ;  /* 0x0000000000007941 */ /* 0x000fea0003800000 */
.L_x_1812:
        /* <DEDUP_REMOVED lines=12> */
.L_x_1815:
[----:B------:R-:W-:Y:S05]  /*5400*/  BSYNC B0 ;  /* 0x0000000000007941 */ /* 0x000fea0003800000 */
.L_x_1814:
        /* <DEDUP_REMOVED lines=12> */
.L_x_1713:
[----:B------:R-:W-:Y:S01]  /*54d0*/  HFMA2.MMA R189, -RZ, RZ, 0, 9.5367431640625e-07 ;  /* 0x00000010ffbd7435 */ /* 0x000fe200000001ff */
[----:B------:R-:W-:Y:S02]  /*54e0*/  MOV R188, R187 ;  /* 0x000000bb00bc7202 */ /* 0x000fe40000000f00 */
[----:B------:R-:W-:Y:S02]  /*54f0*/  MOV R190, 0x1f ;  /* 0x0000001f00be7802 */ /* 0x000fe40000000f00 */
[----:B-----5:R-:W-:-:S07]  /*5500*/  MOV R185, 0xffffffff ;  /* 0xffffffff00b97802 */ /* 0x020fce0000000f00 */
[----:B01----:R-:W-:Y:S05]  /*5510*/  WARPSYNC.COLLECTIVE R185, `(.L_x_1816) ;  /* 0x00000000b9087348 */ /* 0x003fea0003c00000 */
[----:B------:R2:W3:Y:S02]  /*5520*/  SHFL.DOWN P4, R186, R188, R189, R190 ;  /* 0x080000bdbcba7389 */ /* 0x0004e400000800be */
[----:B0123--:R-:W-:Y:S01]  /*5530*/  ENDCOLLECTIVE ;  /* 0x000000000000791b */ /* 0x00ffe20003800000 */
.L_x_1816:
[----:B------:R-:W-:Y:S02]  /*5540*/  MOV R188, R170 ;  /* 0x000000aa00bc7202 */ /* 0x000fe40000000f00 */
[----:B------:R-:W-:-:S07]  /*5550*/  MOV R110, R186 ;  /* 0x000000ba006e7202 */ /* 0x000fce0000000f00 */
[----:B------:R-:W-:Y:S05]  /*5560*/  WARPSYNC.COLLECTIVE R185, `(.L_x_1817) ;  /* 0x00000000b9087348 */ /* 0x000fea0003c00000 */
[----:B------:R0:W1:Y:S02]  /*5570*/  SHFL.DOWN P4, R186, R188, R189, R190 ;  /* 0x080000bdbcba7389 */ /* 0x00006400000800be */
[----:B01----:R-:W-:Y:S01]  /*5580*/  ENDCOLLECTIVE ;  /* 0x000000000000791b */ /* 0x003fe20003800000 */
.L_x_1817:
[----:B------:R-:W-:Y:S01]  /*5590*/  FADD.FTZ R110, R110, R187 ;  /* 0x000000bb6e6e7221 */ /* 0x000fe20000010000 */
[----:B------:R-:W-:-:S04]  /*55a0*/  HFMA2.MMA R189, -RZ, RZ, 0, 4.76837158203125e-07 ;  /* 0x00000008ffbd7435 */ /* 0x000fc800000001ff */
[----:B------:R-:W-:Y:S02]  /*55b0*/  MOV R188, R110 ;  /* 0x0000006e00bc7202 */ /* 0x000fe40000000f00 */
[----:B------:R-:W-:-:S07]  /*55c0*/  MOV R111, R186 ;  /* 0x000000ba006f7202 */ /* 0x000fce0000000f00 */
[----:B------:R-:W-:Y:S05]  /*55d0*/  WARPSYNC.COLLECTIVE R185, `(.L_x_1818) ;  /* 0x00000000b9087348 */ /* 0x000fea0003c00000 */
[----:B------:R0:W1:Y:S02]  /*55e0*/  SHFL.DOWN P4, R186, R188, R189, R190 ;  /* 0x080000bdbcba7389 */ /* 0x00006400000800be */
[----:B01----:R-:W-:Y:S01]  /*55f0*/  ENDCOLLECTIVE ;  /* 0x000000000000791b */ /* 0x003fe20003800000 */
.L_x_1818:
[----:B------:R-:W-:-:S05]  /*5600*/  FADD.FTZ R111, R111, R170 ;  /* 0x000000aa6f6f7221 */ /* 0x000fca0000010000 */
[----:B------:R-:W-:Y:S02]  /*5610*/  MOV R188, R111 ;  /* 0x0000006f00bc7202 */ /* 0x000fe40000000f00 */
[----:B------:R-:W-:-:S07]  /*5620*/  MOV R113, R186 ;  /* 0x000000ba00717202 */ /* 0x000fce0000000f00 */
[----:B------:R-:W-:Y:S05]  /*5630*/  WARPSYNC.COLLECTIVE R185, `(.L_x_1819) ;  /* 0x00000000b9087348 */ /* 0x000fea0003c00000 */
[----:B------:R0:W1:Y:S02]  /*5640*/  SHFL.DOWN P4, R186, R188, R189, R190 ;  /* 0x080000bdbcba7389 */ /* 0x00006400000800be */
[----:B01----:R-:W-:Y:S01]  /*5650*/  ENDCOLLECTIVE ;  /* 0x000000000000791b */ /* 0x003fe20003800000 */
.L_x_1819:
[----:B------:R-:W-:Y:S01]  /*5660*/  FADD.FTZ R113, R110, R113 ;  /* 0x000000716e717221 */ /* 0x000fe20000010000 */
[----:B------:R-:W-:-:S04]  /*5670*/  HFMA2.MMA R189, -RZ, RZ, 0, 2.384185791015625e-07 ;  /* 0x00000004ffbd7435 */ /* 0x000fc800000001ff */
[----:B------:R-:W-:Y:S02]  /*5680*/  MOV R188, R113 ;  /* 0x0000007100bc7202 */ /* 0x000fe40000000f00 */
[----:B------:R-:W-:-:S07]  /*5690*/  MOV R112, R186 ;  /* 0x000000ba00707202 */ /* 0x000fce0000000f00 */
[----:B------:R-:W-:Y:S05]  /*56a0*/  WARPSYNC.COLLECTIVE R185, `(.L_x_1820) ;  /* 0x00000000b9087348 */ /* 0x000fea0003c00000 */
[----:B------:R0:W1:Y:S02]  /*56b0*/  SHFL.DOWN P4, R186, R188, R189, R190 ;  /* 0x080000bdbcba7389 */ /* 0x00006400000800be */
[----:B01----:R-:W-:Y:S01]  /*56c0*/  ENDCOLLECTIVE ;  /* 0x000000000000791b */ /* 0x003fe20003800000 */
.L_x_1820:
[----:B------:R-:W-:-:S05]  /*56d0*/  FADD.FTZ R112, R111, R112 ;  /* 0x000000706f707221 */ /* 0x000fca0000010000 */
[----:B------:R-:W-:Y:S02]  /*56e0*/  MOV R188, R112 ;  /* 0x0000007000bc7202 */ /* 0x000fe40000000f00 */
[----:B------:R-:W-:-:S07]  /*56f0*/  MOV R114, R186 ;  /* 0x000000ba00727202 */ /* 0x000fce0000000f00 */
[----:B------:R-:W-:Y:S05]  /*5700*/  WARPSYNC.COLLECTIVE R185, `(.L_x_1821) ;  /* 0x00000000b9087348 */ /* 0x000fea0003c00000 */
[----:B------:R0:W1:Y:S02]  /*5710*/  SHFL.DOWN P4, R186, R188, R189, R190 ;  /* 0x080000bdbcba7389 */ /* 0x00006400000800be */
[----:B01----:R-:W-:Y:S01]  /*5720*/  ENDCOLLECTIVE ;  /* 0x000000000000791b */ /* 0x003fe20003800000 */
.L_x_1821:
[----:B------:R-:W-:Y:S01]  /*5730*/  FADD.FTZ R114, R113, R114 ;  /* 0x0000007271727221 */ /* 0x000fe20000010000 */
[----:B------:R-:W-:-:S04]  /*5740*/  HFMA2.MMA R189, -RZ, RZ, 0, 1.1920928955078125e-07 ;  /* 0x00000002ffbd7435 */ /* 0x000fc800000001ff */
[----:B------:R-:W-:Y:S02]  /*5750*/  MOV R188, R114 ;  /* 0x0000007200bc7202 */ /* 0x000fe40000000f00 */
[----:B------:R-:W-:-:S07]  /*5760*/  MOV R115, R186 ;  /* 0x000000ba00737202 */ /* 0x000fce0000000f00 */
[----:B------:R-:W-:Y:S05]  /*5770*/  WARPSYNC.COLLECTIVE R185, `(.L_x_1822) ;  /* 0x00000000b9087348 */ /* 0x000fea0003c00000 */
[----:B------:R0:W1:Y:S02]  /*5780*/  SHFL.DOWN P4, R186, R188, R189, R190 ;  /* 0x080000bdbcba7389 */ /* 0x00006400000800be */
[----:B01----:R-:W-:Y:S01]  /*5790*/  ENDCOLLECTIVE ;  /* 0x000000000000791b */ /* 0x003fe20003800000 */
.L_x_1822:
[----:B------:R-:W-:-:S05]  /*57a0*/  FADD.FTZ R115, R112, R115 ;  /* 0x0000007370737221 */ /* 0x000fca0000010000 */
[----:B------:R-:W-:Y:S02]  /*57b0*/  MOV R188, R115 ;  /* 0x0000007300bc7202 */ /* 0x000fe40000000f00 */
[----:B------:R-:W-:-:S07]  /*57c0*/  MOV R171, R186 ;  /* 0x000000ba00ab7202 */ /* 0x000fce0000000f00 */
[----:B------:R-:W-:Y:S05]  /*57d0*/  WARPSYNC.COLLECTIVE R185, `(.L_x_1823) ;  /* 0x00000000b9087348 */ /* 0x000fea0003c00000 */
[----:B------:R0:W1:Y:S02]  /*57e0*/  SHFL.DOWN P4, R186, R188, R189, R190 ;  /* 0x080000bdbcba7389 */ /* 0x00006400000800be */
[----:B01----:R-:W-:Y:S01]  /*57f0*/  ENDCOLLECTIVE ;  /* 0x000000000000791b */ /* 0x003fe20003800000 */
.L_x_1823:
[----:B------:R-:W-:Y:S01]  /*5800*/  FADD.FTZ R171, R114, R171 ;  /* 0x000000ab72ab7221 */ /* 0x000fe20000010000 */
[----:B------:R-:W-:-:S04]  /*5810*/  HFMA2.MMA R189, -RZ, RZ, 0, 5.9604644775390625e-08 ;  /* 0x00000001ffbd7435 */ /* 0x000fc800000001ff */
[----:B------:R-:W-:Y:S02]  /*5820*/  MOV R188, R171 ;  /* 0x000000ab00bc7202 */ /* 0x000fe40000000f00 */
[----:B------:R-:W-:-:S07]  /*5830*/  MOV R170, R186 ;  /* 0x000000ba00aa7202 */ /* 0x000fce0000000f00 */
[----:B------:R-:W-:Y:S05]  /*5840*/  WARPSYNC.COLLECTIVE R185, `(.L_x_1824) ;  /* 0x00000000b9087348 */ /* 0x000fea0003c00000 */
[----:B------:R0:W1:Y:S02]  /*5850*/  SHFL.DOWN P4, R186, R188, R189, R190 ;  /* 0x080000bdbcba7389 */ /* 0x00006400000800be */
[----:B01----:R-:W-:Y:S01]  /*5860*/  ENDCOLLECTIVE ;  /* 0x000000000000791b */ /* 0x003fe20003800000 */
.L_x_1824:
[----:B------:R-:W-:-:S05]  /*5870*/  FADD.FTZ R110, R115, R170 ;  /* 0x000000aa736e7221 */ /* 0x000fca0000010000 */
[----:B------:R-:W-:Y:S02]  /*5880*/  MOV R188, R110 ;  /* 0x0000006e00bc7202 */ /* 0x000fe40000000f00 */
[----:B------:R-:W-:-:S07]  /*5890*/  MOV R170, R186 ;  /* 0x000000ba00aa7202 */ /* 0x000fce0000000f00 */
[----:B------:R-:W-:Y:S05]  /*58a0*/  WARPSYNC.COLLECTIVE R185, `(.L_x_1825) ;  /* 0x00000000b9087348 */ /* 0x000fea0003c00000 */
[----:B------:R0:W1:Y:S02]  /*58b0*/  SHFL.DOWN P4, R186, R188, R189, R190 ;  /* 0x080000bdbcba7389 */ /* 0x00006400000800be */
[----:B01----:R-:W-:Y:S01]  /*58c0*/  ENDCOLLECTIVE ;  /* 0x000000000000791b */ /* 0x003fe20003800000 */
.L_x_1825:
[----:B------:R-:W-:Y:S01]  /*58d0*/  MOV R111, R186 ;  /* 0x000000ba006f7202 */ /* 0x000fe20000000f00 */
[----:B------:R-:W-:Y:S06]  /*58e0*/  BRA `(.L_x_1826) ;  /* 0xffffffc800cc7947 */ /* 0x000fec000383ffff */
.L_x_1827:
        /* <DEDUP_REMOVED lines=9> */
.L_x_11844:


//--------------------- .text._ZN10layer_norm13ln_bwd_kernelINS_13Kernel_traitsI6__halfS2_S2_S2_fjLj2560ELj1ELj1ELj4ELj8ENS_18Kernel_traits_baseILj2560ES2_S2_S2_S2_fjLj128EEEEELb0ELb1ELb1ELb1EEEvNS_9BwdParamsE --------------------------
	.section	.text._ZN10layer_norm13ln_bwd_kernelINS_13Kernel_traitsI6__halfS2_S2_S2_fjLj2560ELj1ELj1ELj4ELj8ENS_18Kernel_traits_baseILj2560ES2_S2_S2_S2_fjLj128EEEEELb0ELb1ELb1ELb1EEEvNS_9BwdParamsE,"ax",@progbits
	.align	128
        .global         _ZN10layer_norm13ln_bwd_kernelINS_13Kernel_traitsI6__halfS2_S2_S2_fjLj2560ELj1ELj1ELj4ELj8ENS_18Kernel_traits_baseILj2560ES2_S2_S2_S2_fjLj128EEEEELb0ELb1ELb1ELb1EEEvNS_9BwdParamsE
        .type           _ZN10layer_norm13ln_bwd_kernelINS_13Kernel_traitsI6__halfS2_S2_S2_fjLj2560ELj1ELj1ELj4ELj8ENS_18Kernel_traits_baseILj2560ES2_S2_S2_S2_fjLj128EEEEELb0ELb1ELb1ELb1EEEvNS_9BwdParamsE,@function
        .size           _ZN10layer_norm13ln_bwd_kernelINS_13Kernel_traitsI6__halfS2_S2_S2_fjLj2560ELj1ELj1ELj4ELj8ENS_18Kernel_traits_baseILj2560ES2_S2_S2_S2_fjLj128EEEEELb0ELb1ELb1ELb1EEEvNS_9BwdParamsE,(.L_x_11845 - _ZN10layer_norm13ln_bwd_kernelINS_13Kernel_traitsI6__halfS2_S2_S2_fjLj2560ELj1ELj1ELj4ELj8ENS_18Kernel_traits_baseILj2560ES2_S2_S2_S2_fjLj128EEEEELb0ELb1ELb1ELb1EEEvNS_9BwdParamsE)
        .other          _ZN10layer_norm13ln_bwd_kernelINS_13Kernel_traitsI6__halfS2_S2_S2_fjLj2560ELj1ELj1ELj4ELj8ENS_18Kernel_traits_baseILj2560ES2_S2_S2_S2_fjLj128EEEEELb0ELb1ELb1ELb1EEEvNS_9BwdParamsE,@"STO_CUDA_ENTRY STV_DEFAULT"
_ZN10layer_norm13ln_bwd_kernelINS_13Kernel_traitsI6__halfS2_S2_S2_fjLj2560ELj1ELj1ELj4ELj8ENS_18Kernel_traits_baseILj2560ES2_S2_S2_S2_fjLj128EEEEELb0ELb1ELb1ELb1EEEvNS_9BwdParamsE:
.text._ZN10layer_norm13ln_bwd_kernelINS_13Kernel_traitsI6__halfS2_S2_S2_fjLj2560ELj1ELj1ELj4ELj8ENS_18Kernel_traits_baseILj2560ES2_S2_S2_S2_fjLj128EEEEELb0ELb1ELb1ELb1EEEvNS_9BwdParamsE:
        /* <DEDUP_REMOVED lines=43> */
.L_x_1828:
        /* <DEDUP_REMOVED lines=49> */
[----:B--2---:R-:W-:Y:S01]  /*05c0*/  SHF.R.U64 R28, R8, 0x10, R9 ;  /* 0x00000010081c7819 */ /* 0x004fe20000001209 */
[----:B0-----:R-:W-:Y:S01]  /*05d0*/  HADD2.F32 R6, -RZ, R8.H0_H0 ;  /* 0x20000008ff067230 */ /* 0x001fe20000004100 */
[----:B---3--:R-:W-:Y:S01]  /*05e0*/  SHF.R.U64 R30, R12, 0x10, R13 ;  /* 0x000000100c1e7819 */ /* 0x008fe2000000120d */
[----:B------:R-:W-:Y:S01]  /*05f0*/  HADD2.F32 R8, -RZ, R12.H0_H0 ;  /* 0x2000000cff087230 */ /* 0x000fe20000004100 */
[----:B----4-:R-:W-:Y:S01]  /*0600*/  SHF.R.U64 R34, R24, 0x10, R25 ;  /* 0x0000001018227819 */ /* 0x010fe20000001219 */
[----:B------:R-:W-:-:S02]  /*0610*/  HADD2.F32 R12, -RZ, R24.H0_H0 ;  /* 0x20000018ff0c7230 */ /* 0x000fc40000004100 */
[----:B------:R-:W0:Y:S01]  /*0620*/  LDC.U8 R24, c[0x0][0x2a0] ;  /* 0x0000a800ff187b82 */ /* 0x000e220000000000 */
[--C-:B-----5:R-:W-:Y:S02]  /*0630*/  SHF.R.U64 R26, R4, 0x10, R5.reuse ;  /* 0x00000010041a7819 */ /* 0x120fe40000001205 */
[----:B------:R-:W-:Y:S02]  /*0640*/  SHF.R.U32.HI R27, RZ, 0x10, R5 ;  /* 0x00000010ff1b7819 */ /* 0x000fe40000011605 */
[----:B------:R-:W-:Y:S02]  /*0650*/  SHF.R.U32.HI R29, RZ, 0x10, R9 ;  /* 0x00000010ff1d7819 */ /* 0x000fe40000011609 */
[----:B------:R-:W-:Y:S02]  /*0660*/  SHF.R.U32.HI R31, RZ, 0x10, R13 ;  /* 0x00000010ff1f7819 */ /* 0x000fe4000001160d */
[--C-:B------:R-:W-:Y:S02]  /*0670*/  SHF.R.U64 R32, R20, 0x10, R21.reuse ;  /* 0x0000001014207819 */ /* 0x100fe40000001215 */
[----:B------:R-:W-:-:S02]  /*0680*/  SHF.R.U32.HI R33, RZ, 0x10, R21 ;  /* 0x00000010ff217819 */ /* 0x000fc40000011615 */
[----:B------:R-:W-:Y:S02]  /*0690*/  SHF.R.U32.HI R35, RZ, 0x10, R25 ;  /* 0x00000010ff237819 */ /* 0x000fe40000011619 */
[--C-:B------:R-:W-:Y:S02]  /*06a0*/  SHF.R.U64 R36, R14, 0x10, R15.reuse ;  /* 0x000000100e247819 */ /* 0x100fe4000000120f */
[----:B------:R-:W-:Y:S02]  /*06b0*/  SHF.R.U32.HI R37, RZ, 0x10, R15 ;  /* 0x00000010ff257819 */ /* 0x000fe4000001160f */
[--C-:B------:R-:W-:Y:S02]  /*06c0*/  SHF.R.U64 R38, R16, 0x10, R17.reuse ;  /* 0x0000001010267819 */ /* 0x100fe40000001211 */
[----:B------:R-:W-:Y:S02]  /*06d0*/  SHF.R.U32.HI R39, RZ, 0x10, R17 ;  /* 0x00000010ff277819 */ /* 0x000fe40000011611 */
[----:B------:R-:W-:-:S02]  /*06e0*/  SHF.R.U64 R40, R18, 0x10, R19 ;  /* 0x0000001012287819 */ /* 0x000fc40000001213 */
[----:B------:R-:W-:Y:S02]  /*06f0*/  SHF.R.U32.HI R41, RZ, 0x10, R19 ;  /* 0x00000010ff297819 */ /* 0x000fe40000011613 */
[--C-:B------:R-:W-:Y:S02]  /*0700*/  SHF.R.U64 R42, R22, 0x10, R23.reuse ;  /* 0x00000010162a7819 */ /* 0x100fe40000001217 */
[----:B------:R-:W-:Y:S02]  /*0710*/  SHF.R.U32.HI R43, RZ, 0x10, R23 ;  /* 0x00000010ff2b7819 */ /* 0x000fe40000011617 */
[--C-:B------:R-:W-:Y:S02]  /*0720*/  SHF.R.U64 R44, R46, 0x10, R47.reuse ;  /* 0x000000102e2c7819 */ /* 0x100fe4000000122f */
[----:B------:R-:W-:Y:S01]  /*0730*/  SHF.R.U32.HI R45, RZ, 0x10, R47 ;  /* 0x00000010ff2d7819 */ /* 0x000fe2000001162f */
[----:B------:R-:W-:Y:S02]  /*0740*/  HADD2.F32 R7, -RZ, R9.H0_H0 ;  /* 0x20000009ff077230 */ /* 0x000fe40000004100 */
[----:B------:R-:W-:-:S02]  /*0750*/  HADD2.F32 R9, -RZ, R13.H0_H0 ;  /* 0x2000000dff097230 */ /* 0x000fc40000004100 */
[----:B------:R-:W-:Y:S02]  /*0760*/  HADD2.F32 R10, -RZ, R20.H0_H0 ;  /* 0x20000014ff0a7230 */ /* 0x000fe40000004100 */
[----:B------:R-:W-:Y:S02]  /*0770*/  HADD2.F32 R11, -RZ, R21.H0_H0 ;  /* 0x20000015ff0b7230 */ /* 0x000fe40000004100 */
[----:B------:R-:W-:Y:S01]  /*0780*/  HADD2.F32 R13, -RZ, R25.H0_H0 ;  /* 0x20000019ff0d7230 */ /* 0x000fe20000004100 */
[----:B------:R-:W-:Y:S01]  /*0790*/  LOP3.LUT R25, R0, 0x7f, RZ, 0xc0, !PT ;  /* 0x0000007f00197812 */ /* 0x000fe200078ec0ff */
        /* <DEDUP_REMOVED lines=32> */
.L_x_1917:
        /* <DEDUP_REMOVED lines=17> */
[C---:B-1----:R-:W-:Y:S01]  /*0ab0*/  IMAD.WIDE.U32 R112, R47.reuse, 0x8, R114 ;  /* 0x000000082f707825 */ /* 0x042fe200078e0072 */
[----:B------:R-:W-:-:S03]  /*0ac0*/  IADD3 R181, R47, 0x100, RZ ;  /* 0x000001002fb57810 */ /* 0x000fc60007ffe0ff */
[----:B------:R-:W-:-:S04]  /*0ad0*/  IMAD.WIDE.U32 R108, R183, 0x8, R114 ;  /* 0x00000008b76c7825 */ /* 0x000fc800078e0072 */
[----:B--2---:R-:W-:Y:S01]  /*0ae0*/  IMAD.WIDE.U32 R110, R181, 0x8, R114 ;  /* 0x00000008b56e7825 */ /* 0x004fe200078e0072 */
[----:B---3--:R-:W-:-:S13]  /*0af0*/  ISETP.GT.AND P2, PT, R171, RZ, PT ;  /* 0x000000ffab00720c */ /* 0x008fda0003f44270 */
        /* <DEDUP_REMOVED lines=13> */
[----:B------:R-:W-:Y:S01]  /*0bd0*/  IMAD.WIDE.U32 R114, R157, 0x8, R114 ;  /* 0x000000089d727825 */ /* 0x000fe200078e0072 */
[----:B------:R0:W5:Y:S04]  /*0be0*/  LDG.E.64 R160, desc[UR4][R110.64] ;  /* 0x000000046ea07981 */ /* 0x000168000c1e1b00 */
[----:B------:R-:W5:Y:S04]  /*0bf0*/  LDG.E.64 R158, desc[UR4][R158.64] ;  /* 0x000000049e9e7981 */ /* 0x000f68000c1e1b00 */
[----:B------:R0:W5:Y:S01]  /*0c00*/  LDG.E.64 R156, desc[UR4][R114.64] ;  /* 0x00000004729c7981 */ /* 0x000162000c1e1b00 */
[----:B------:R-:W-:-:S02]  /*0c10*/  MOV R179, RZ ;  /* 0x000000ff00b37202 */ /* 0x000fc40000000f00 */
[----:B------:R-:W-:Y:S01]  /*0c20*/  MOV R171, RZ ;  /* 0x000000ff00ab7202 */ /* 0x000fe20000000f00 */
[----:B------:R-:W-:Y:S06]  /*0c30*/  BRA `(.L_x_1832) ;  /* 0x0000001000107947 */ /* 0x000fec0003800000 */
.L_x_1831:
        /* <DEDUP_REMOVED lines=12> */
[----:B------:R-:W-:Y:S01]  /*0d00*/  IADD3 R129, R3, 0x180, RZ ;  /* 0x0000018003817810 */ /* 0x000fe20007ffe0ff */
[----:B------:R-:W-:Y:S01]  /*0d10*/  IMAD.WIDE.U32 R132, R133, 0x8, R122 ;  /* 0x0000000885847825 */ /* 0x000fe200078e007a */
[----:B------:R-:W-:Y:S01]  /*0d20*/  IADD3 R3, R3, 0x200, RZ ;  /* 0x0000020003037810 */ /* 0x000fe20007ffe0ff */
[----:B------:R-:W3:Y:S01]  /*0d30*/  LDG.E.64 R134, desc[UR4][R134.64] ;  /* 0x0000000486867981 */ /* 0x000ee2000c1e1b00 */
[C---:B------:R-:W-:Y:S01]  /*0d40*/  IADD3 R139, R47.reuse, 0x180, RZ ;  /* 0x000001802f8b7810 */ /* 0x040fe20007ffe0ff */
[----:B-1----:R-:W-:Y:S02]  /*0d50*/  IMAD.WIDE.U32 R116, R47, 0x8, R124 ;  /* 0x000000082f747825 */ /* 0x002fe400078e007c */
[----:B------:R-:W4:Y:S02]  /*0d60*/  LDG.E.64 R132, desc[UR4][R132.64] ;  /* 0x0000000484847981 */ /* 0x000f24000c1e1b00 */
[----:B------:R-:W-:-:S02]  /*0d70*/  IMAD.WIDE.U32 R130, R131, 0x8, R122 ;  /* 0x0000000883827825 */ /* 0x000fc400078e007a */
[----:B------:R-:W4:Y:S02]  /*0d80*/  LDG.E.64 R116, desc[UR4][R116.64] ;  /* 0x0000000474747981 */ /* 0x000f24000c1e1b00 */
[----:B------:R-:W-:Y:S02]  /*0d90*/  IMAD.WIDE.U32 R128, R129, 0x8, R122 ;  /* 0x0000000881807825 */ /* 0x000fe400078e007a */
[----:B------:R-:W4:Y:S02]  /*0da0*/  LDG.E.64 R130, desc[UR4][R130.64] ;  /* 0x0000000482827981 */ /* 0x000f24000c1e1b00 */
[----:B--2---:R-:W-:Y:S02]  /*0db0*/  IMAD.WIDE R136, R2, 0x4, R136 ;  /* 0x0000000402887825 */ /* 0x004fe400078e0288 */
[----:B------:R-:W2:Y:S02]  /*0dc0*/  LDG.E.64 R128, desc[UR4][R128.64] ;  /* 0x0000000480807981 */ /* 0x000ea4000c1e1b00 */
[----:B------:R-:W-:Y:S01]  /*0dd0*/  IMAD.WIDE.U32 R122, R3, 0x8, R122 ;  /* 0x00000008037a7825 */ /* 0x000fe200078e007a */
[----:B------:R-:W-:Y:S01]  /*0de0*/  IADD3 R3, R47, 0x200, RZ ;  /* 0x000002002f037810 */ /* 0x000fe20007ffe0ff */
[----:B------:R-:W2:Y:S02]  /*0df0*/  LDG.E R136, desc[UR4][R136.64] ;  /* 0x0000000488887981 */ /* 0x000ea4000c1e1900 */
[----:B------:R-:W-:-:S02]  /*0e00*/  IMAD.WIDE.U32 R120, R181, 0x8, R124 ;  /* 0x00000008b5787825 */ /* 0x000fc400078e007c */
[----:B------:R-:W2:Y:S02]  /*0e10*/  LDG.E.64 R122, desc[UR4][R122.64] ;  /* 0x000000047a7a7981 */ /* 0x000ea4000c1e1b00 */
[--C-:B------:R-:W-:Y:S02]  /*0e20*/  IMAD.WIDE.U32 R118, R183, 0x8, R124.reuse ;  /* 0x00000008b7767825 */ /* 0x100fe400078e007c */
[----:B------:R-:W2:Y:S02]  /*0e30*/  LDG.E.64 R120, desc[UR4][R120.64] ;  /* 0x0000000478787981 */ /* 0x000ea4000c1e1b00 */
[--C-:B------:R-:W-:Y:S02]  /*0e40*/  IMAD.WIDE.U32 R140, R139, 0x8, R124.reuse ;  /* 0x000000088b8c7825 */ /* 0x100fe400078e007c */
[----:B------:R-:W2:Y:S02]  /*0e50*/  LDG.E.64 R118, desc[UR4][R118.64] ;  /* 0x0000000476767981 */ /* 0x000ea4000c1e1b00 */
[----:B------:R-:W-:-:S02]  /*0e60*/  IMAD.WIDE.U32 R126, R3, 0x8, R124 ;  /* 0x00000008037e7825 */ /* 0x000fc400078e007c */
[----:B------:R-:W2:Y:S04]  /*0e70*/  LDG.E.64 R124, desc[UR4][R140.64] ;  /* 0x000000048c7c7981 */ /* 0x000ea8000c1e1b00 */
[----:B------:R-:W2:Y:S01]  /*0e80*/  LDG.E.64 R126, desc[UR4][R126.64] ;  /* 0x000000047e7e7981 */ /* 0x000ea2000c1e1b00 */
[----:B------:R-:W-:Y:S02]  /*0e90*/  MOV R180, UR14 ;  /* 0x0000000e00b47c02 */ /* 0x000fe40008000f00 */
[----:B------:R-:W-:Y:S02]  /*0ea0*/  MOV R182, UR15 ;  /* 0x0000000f00b67c02 */ /* 0x000fe40008000f00 */
[----:B------:R-:W-:-:S04]  /*0eb0*/  ISETP.NE.U32.AND P0, PT, R180, RZ, PT ;  /* 0x000000ffb400720c */ /* 0x000fc80003f05070 */
[----:B------:R-:W-:-:S13]  /*0ec0*/  ISETP.NE.AND.EX P0, PT, R182, RZ, PT, P0 ;  /* 0x000000ffb600720c */ /* 0x000fda0003f05300 */
[--C-:B------:R-:W-:Y:S01]  /*0ed0*/  @P0 IMAD.WIDE.U32 R138, R139, 0x8, R114.reuse ;  /* 0x000000088b8a0825 */ /* 0x100fe200078e0072 */
[----:B------:R-:W5:Y:S03]  /*0ee0*/  @P0 LDG.E.64 R164, desc[UR4][R112.64] ;  /* 0x0000000470a40981 */ /* 0x000f66000c1e1b00 */
[----:B------:R-:W-:Y:S01]  /*0ef0*/  @P0 IMAD.WIDE.U32 R114, R3, 0x8, R114 ;  /* 0x0000000803720825 */ /* 0x000fe200078e0072 */
[----:B------:R4:W5:Y:S04]  /*0f00*/  @P0 LDG.E.64 R162, desc[UR4][R108.64] ;  /* 0x000000046ca20981 */ /* 0x000968000c1e1b00 */
[----:B------:R-:W5:Y:S04]  /*0f10*/  @P0 LDG.E.64 R160, desc[UR4][R110.64] ;  /* 0x000000046ea00981 */ /* 0x000f68000c1e1b00 */
[----:B------:R2:W5:Y:S04]  /*0f20*/  @P0 LDG.E.64 R158, desc[UR4][R138.64] ;  /* 0x000000048a9e0981 */ /* 0x000568000c1e1b00 */
[----:B------:R0:W5:Y:S01]  /*0f30*/  @P0 LDG.E.64 R156, desc[UR4][R114.64] ;  /* 0x00000004729c0981 */ /* 0x000162000c1e1b00 */
[----:B------:R-:W-:-:S02]  /*0f40*/  ISETP.NE.AND P0, PT, R24, RZ, PT ;  /* 0x000000ff1800720c */ /* 0x000fc40003f05270 */
[--C-:B---3--:R-:W-:Y:S02]  /*0f50*/  SHF.R.U64 R184, R134, 0x10, R135.reuse ;  /* 0x0000001086b87819 */ /* 0x108fe40000001287 */
[----:B------:R-:W-:Y:S02]  /*0f60*/  MOV R146, R135 ;  /* 0x0000008700927202 */ /* 0x000fe40000000f00 */
[----:B------:R-:W-:Y:S02]  /*0f70*/  SHF.R.U32.HI R154, RZ, 0x10, R135 ;  /* 0x00000010ff9a7819 */ /* 0x000fe40000011687 */
[--C-:B----4-:R-:W-:Y:S01]  /*0f80*/  SHF.R.U64 R109, R116, 0x10, R117.reuse ;  /* 0x00000010746d7819 */ /* 0x110fe20000001275 */
[----:B------:R-:W-:Y:S01]  /*0f90*/  HADD2.F32 R116, -RZ, R116.H0_H0 ;  /* 0x20000074ff747230 */ /* 0x000fe20000004100 */
[----:B------:R-:W-:Y:S02]  /*0fa0*/  SHF.R.U32.HI R153, RZ, 0x10, R117 ;  /* 0x00000010ff997819 */ /* 0x000fe40000011675 */
[----:B------:R-:W-:Y:S01]  /*0fb0*/  MOV R143, R130 ;  /* 0x00000082008f7202 */ /* 0x000fe20000000f00 */
[----:B------:R-:W-:Y:S01]  /*0fc0*/  HADD2.F32 R109, -RZ, R109.H0_H0 ;  /* 0x2000006dff6d7230 */ /* 0x000fe20000004100 */
[----:B--2---:R-:W-:-:S02]  /*0fd0*/  MOV R139, R128 ;  /* 0x00000080008b7202 */ /* 0x004fc40000000f00 */
[----:B0-----:R-:W-:Y:S02]  /*0fe0*/  SHF.R.U64 R114, R128, 0x10, R129 ;  /* 0x0000001080727819 */ /* 0x001fe40000001281 */
[----:B------:R-:W-:Y:S02]  /*0ff0*/  FSEL R191, R136, RZ, !P0 ;  /* 0x000000ff88bf7208 */ /* 0x000fe40004000000 */
[----:B------:R-:W-:Y:S02]  /*1000*/  SHF.R.U64 R140, R130, 0x10, R131 ;  /* 0x00000010828c7819 */ /* 0x000fe40000001283 */
[----:B------:R-:W-:Y:S01]  /*1010*/  MOV R112, R129 ;  /* 0x0000008100707202 */ /* 0x000fe20000000f00 */
[----:B------:R-:W-:Y:S01]  /*1020*/  HADD2.F32 R128, -RZ, R121.H0_H0 ;  /* 0x20000079ff807230 */ /* 0x000fe20000004100 */
[----:B------:R-:W-:Y:S01]  /*1030*/  SHF.R.U32.HI R115, RZ, 0x10, R129 ;  /* 0x00000010ff737819 */ /* 0x000fe20000011681 */
[----:B------:R-:W-:Y:S01]  /*1040*/  FADD.FTZ R3, -R191, R116 ;  /* 0x00000074bf037221 */ /* 0x000fe20000010100 */
[----:B------:R-:W-:-:S02]  /*1050*/  MOV R113, R122 ;  /* 0x0000007a00717202 */ /* 0x000fc40000000f00 */
[----:B------:R-:W-:Y:S02]  /*1060*/  SHF.R.U32.HI R151, RZ, 0x10, R119 ;  /* 0x00000010ff977819 */ /* 0x000fe40000011677 */
[----:B------:R-:W-:Y:S01]  /*1070*/  SHF.R.U32.HI R135, RZ, 0x10, R125 ;  /* 0x00000010ff877819 */ /* 0x000fe2000001167d */
[----:B------:R-:W-:Y:S01]  /*1080*/  HADD2.F32 R129, -RZ, R124.H0_H0 ;  /* 0x2000007cff817230 */ /* 0x000fe20000004100 */
[----:B------:R-:W-:Y:S01]  /*1090*/  SHF.R.U64 R110, R122, 0x10, R123 ;  /* 0x000000107a6e7819 */ /* 0x000fe2000000127b */
[----:B------:R-:W-:Y:S01]  /*10a0*/  HADD2.F32 R122, -RZ, R119.H0_H0 ;  /* 0x20000077ff7a7230 */ /* 0x000fe20000004100 */
[----:B------:R-:W-:Y:S01]  /*10b0*/  MOV R137, R134 ;  /* 0x0000008600897202 */ /* 0x000fe20000000f00 */
[----:B------:R-:W-:Y:S01]  /*10c0*/  HADD2.F32 R130, -RZ, R125.H0_H0 ;  /* 0x2000007dff827230 */ /* 0x000fe20000004100 */
[----:B------:R-:W-:Y:S01]  /*10d0*/  SHF.R.U64 R147, R124, 0x10, R125 ;  /* 0x000000107c937819 */ /* 0x000fe2000000127d */
[----:B------:R-:W-:Y:S01]  /*10e0*/  HADD2.F32 R116, -RZ, R153.H0_H0 ;  /* 0x20000099ff747230 */ /* 0x000fe20000004100 */
[--C-:B------:R-:W-:Y:S01]  /*10f0*/  SHF.R.U64 R145, R132, 0x10, R133.reuse ;  /* 0x0000001084917819 */ /* 0x100fe20000001285 */
[----:B------:R-:W-:Y:S01]  /*1100*/  FADD.FTZ R125, -R191, R128 ;  /* 0x00000080bf7d7221 */ /* 0x000fe20000010100 */
[----:B------:R-:W-:Y:S01]  /*1110*/  MOV R142, R133 ;  /* 0x00000085008e7202 */ /* 0x000fe20000000f00 */
[----:B------:R-:W-:Y:S01]  /*1120*/  HADD2.F32 R128, -RZ, R135.H0_H0 ;  /* 0x20000087ff807230 */ /* 0x000fe20000004100 */
[----:B------:R-:W-:-:S02]  /*1130*/  SHF.R.U32.HI R144, RZ, 0x10, R133 ;  /* 0x00000010ff907819 */ /* 0x000fc40000011685 */
[----:B------:R-:W-:Y:S02]  /*1140*/  MOV R108, R123 ;  /* 0x0000007b006c7202 */ /* 0x000fe40000000f00 */
[----:B------:R-:W-:Y:S01]  /*1150*/  SHF.R.U32.HI R111, RZ, 0x10, R123 ;  /* 0x00000010ff6f7819 */ /* 0x000fe2000001167b */
[----:B------:R-:W-:Y:S01]  /*1160*/  HADD2.F32 R123, -RZ, R120.H0_H0 ;  /* 0x20000078ff7b7230 */ /* 0x000fe20000004100 */
[----:B------:R-:W-:Y:S01]  /*1170*/  SHF.R.U64 R150, R120, 0x10, R121 ;  /* 0x0000001078967819 */ /* 0x000fe20000001279 */
[----:B------:R-:W-:Y:S01]  /*1180*/  HADD2.F32 R120, -RZ, R151.H0_H0 ;  /* 0x20000097ff787230 */ /* 0x000fe20000004100 */
[----:B------:R-:W-:Y:S01]  /*1190*/  MOV R149, R132 ;  /* 0x0000008400957202 */ /* 0x000fe20000000f00 */
[----:B------:R-:W-:Y:S01]  /*11a0*/  HADD2.F32 R132, -RZ, R127.H0_H0 ;  /* 0x2000007fff847230 */ /* 0x000fe20000004100 */
[----:B------:R-:W-:Y:S01]  /*11b0*/  SHF.R.U64 R133, R126, 0x10, R127 ;  /* 0x000000107e857819 */ /* 0x000fe2000000127f */
[----:B------:R-:W-:Y:S01]  /*11c0*/  FADD.FTZ R135, -R191, R109 ;  /* 0x0000006dbf877221 */ /* 0x000fe20000010100 */
[----:B------:R-:W-:-:S02]  /*11d0*/  MOV R138, R131 ;  /* 0x00000083008a7202 */ /* 0x000fc40000000f00 */
[----:B------:R-:W-:Y:S01]  /*11e0*/  SHF.R.U32.HI R141, RZ, 0x10, R131 ;  /* 0x00000010ff8d7819 */ /* 0x000fe20000011683 */
[----:B------:R-:W-:Y:S01]  /*11f0*/  HADD2.F32 R131, -RZ, R126.H0_H0 ;  /* 0x2000007eff837230 */ /* 0x000fe20000004100 */
[----:B------:R-:W-:Y:S01]  /*1200*/  SHF.R.U32.HI R148, RZ, 0x10, R121 ;  /* 0x00000010ff947819 */ /* 0x000fe20000011679 */
[C---:B------:R-:W-:Y:S01]  /*1210*/  FADD.FTZ R121, -R191.reuse, R122 ;  /* 0x0000007abf797221 */ /* 0x040fe20000010100 */
[----:B------:R-:W-:Y:S01]  /*1220*/  SHF.R.U32.HI R134, RZ, 0x10, R127 ;  /* 0x00000010ff867819 */ /* 0x000fe2000001167f */
[C---:B------:R-:W-:Y:S01]  /*1230*/  FADD.FTZ R127, -R191.reuse, R129 ;  /* 0x00000081bf7f7221 */ /* 0x040fe20000010100 */
[----:B------:R-:W-:Y:S02]  /*1240*/  HADD2.F32 R126, -RZ, R147.H0_H0 ;  /* 0x20000093ff7e7230 */ /* 0x000fe40000004100 */
[C---:B------:R-:W-:Y:S01]  /*1250*/  FADD.FTZ R129, -R191.reuse, R130 ;  /* 0x00000082bf817221 */ /* 0x040fe20000010100 */
[----:B------:R-:W-:Y:S02]  /*1260*/  HADD2.F32 R137, -RZ, R137.H0_H0 ;  /* 0x20000089ff897230 */ /* 0x000fe40000004100 */
[----:B------:R-:W-:Y:S01]  /*1270*/  FADD.FTZ R147, -R191, R116 ;  /* 0x00000074bf937221 */ /* 0x000fe20000010100 */
[----:B------:R-:W-:-:S02]  /*1280*/  HADD2.F32 R122, -RZ, R150.H0_H0 ;  /* 0x20000096ff7a7230 */ /* 0x000fc40000004100 */
[----:B-----5:R-:W-:Y:S01]  /*1290*/  FMUL.FTZ R116, R46, R135 ;  /* 0x000000872e747220 */ /* 0x020fe20000410000 */
[----:B------:R-:W-:Y:S02]  /*12a0*/  HADD2.F32 R130, -RZ, R133.H0_H0 ;  /* 0x20000085ff827230 */ /* 0x000fe40000004100 */
[C---:B------:R-:W-:Y:S01]  /*12b0*/  FADD.FTZ R133, -R191.reuse, R132 ;  /* 0x00000084bf857221 */ /* 0x040fe20000010100 */
[----:B------:R-:W-:Y:S01]  /*12c0*/  FADD.FTZ R153, -R191, R120 ;  /* 0x00000078bf997221 */ /* 0x000fe20000010100 */
[----:B------:R-:W-:Y:S01]  /*12d0*/  HADD2.F32 R135, -RZ, R184.H0_H0 ;  /* 0x200000b8ff877230 */ /* 0x000fe20000004100 */
[----:B------:R-:W-:Y:S01]  /*12e0*/  SHF.R.U64 R152, R118, 0x10, R119 ;  /* 0x0000001076987819 */ /* 0x000fe20000001277 */
[----:B------:R-:W-:Y:S02]  /*12f0*/  HADD2.F32 R132, -RZ, R134.H0_H0 ;  /* 0x20000086ff847230 */ /* 0x000fe40000004100 */
[----:B------:R-:W-:Y:S01]  /*1300*/  FMUL.FTZ R134, R4, R137 ;  /* 0x0000008904867220 */ /* 0x000fe20000410000 */
[----:B------:R-:W-:-:S02]  /*1310*/  HADD2.F32 R117, -RZ, R117.H0_H0 ;  /* 0x20000075ff757230 */ /* 0x000fc40000004100 */
[----:B------:R-:W-:Y:S01]  /*1320*/  FADD.FTZ R171, -R191, R122 ;  /* 0x0000007abfab7221 */ /* 0x000fe20000010100 */
[----:B------:R-:W-:Y:S02]  /*1330*/  HADD2.F32 R118, -RZ, R118.H0_H0 ;  /* 0x20000076ff767230 */ /* 0x000fe40000004100 */
[C---:B------:R-:W-:Y:S01]  /*1340*/  FMUL.FTZ R3, R46.reuse, R3 ;  /* 0x000000032e037220 */ /* 0x040fe20000410000 */
[----:B------:R-:W-:Y:S01]  /*1350*/  FMUL.FTZ R122, R46, R153 ;  /* 0x000000992e7a7220 */ /* 0x000fe20000410000 */
[----:B------:R-:W-:Y:S02]  /*1360*/  HADD2.F32 R146, -RZ, R146.H0_H0 ;  /* 0x20000092ff927230 */ /* 0x000fe40000004100 */
[----:B------:R-:W-:Y:S01]  /*1370*/  FADD.FTZ R93, R93, R135 ;  /* 0x000000875d5d7221 */ /* 0x000fe20000010000 */
[-C--:B------:R-:W-:Y:S01]  /*1380*/  FFMA.FTZ R49, R116, R135.reuse, R49 ;  /* 0x0000008774317223 */ /* 0x080fe20000010031 */
[----:B------:R-:W-:Y:S02]  /*1390*/  HADD2.F32 R153, -RZ, R108.H0_H0 ;  /* 0x2000006cff997230 */ /* 0x000fe40000004100 */
[----:B------:R-:W-:Y:S01]  /*13a0*/  FMUL.FTZ R135, R26, R135 ;  /* 0x000000871a877220 */ /* 0x000fe20000410000 */
[----:B------:R-:W-:-:S02]  /*13b0*/  HADD2.F32 R184, -RZ, R111.H0_H0 ;  /* 0x2000006fffb87230 */ /* 0x000fc40000004100 */
[----:B------:R-:W-:Y:S01]  /*13c0*/  FADD.FTZ R108, RZ, R134 ;  /* 0x00000086ff6c7221 */ /* 0x000fe20000010000 */
[----:B------:R-:W-:Y:S01]  /*13d0*/  FADD.FTZ R117, -R191, R117 ;  /* 0x00000075bf757221 */ /* 0x000fe20000010100 */
[----:B------:R-:W-:Y:S01]  /*13e0*/  FFMA.FTZ R111, R3, R134, RZ ;  /* 0x00000086036f7223 */ /* 0x000fe200000100ff */
[----:B------:R-:W-:Y:S01]  /*13f0*/  FADD.FTZ R119, -R191, R118 ;  /* 0x00000076bf777221 */ /* 0x000fe20000010100 */
[----:B------:R-:W-:Y:S02]  /*1400*/  HADD2.F32 R124, -RZ, R148.H0_H0 ;  /* 0x20000094ff7c7230 */ /* 0x000fe40000004100 */
[----:B------:R-:W-:Y:S02]  /*1410*/  HADD2.F32 R150, -RZ, R115.H0_H0 ;  /* 0x20000073ff967230 */ /* 0x000fe40000004100 */
[----:B------:R-:W-:Y:S01]  /*1420*/  FMUL.FTZ R136, R5, R146 ;  /* 0x0000009205887220 */ /* 0x000fe20000410000 */
[----:B------:R-:W-:Y:S02]  /*1430*/  HADD2.F32 R118, -RZ, R152.H0_H0 ;  /* 0x20000098ff767230 */ /* 0x000fe40000004100 */
[----:B------:R-:W-:-:S02]  /*1440*/  HADD2.F32 R148, -RZ, R154.H0_H0 ;  /* 0x2000009aff947230 */ /* 0x000fc40000004100 */
[----:B------:R-:W-:Y:S02]  /*1450*/  HADD2.F32 R115, -RZ, R113.H0_H0 ;  /* 0x20000071ff737230 */ /* 0x000fe40000004100 */
[----:B------:R-:W-:Y:S01]  /*1460*/  FADD.FTZ R113, R108, R135 ;  /* 0x000000876c717221 */ /* 0x000fe20000010000 */
[----:B------:R-:W-:Y:S01]  /*1470*/  FMUL.FTZ R117, R46, R117 ;  /* 0x000000752e757220 */ /* 0x000fe20000410000 */
[----:B------:R-:W-:Y:S01]  /*1480*/  FFMA.FTZ R108, R116, R135, R111 ;  /* 0x00000087746c7223 */ /* 0x000fe2000001006f */
[----:B------:R-:W-:Y:S01]  /*1490*/  FADD.FTZ R92, R92, R137 ;  /* 0x000000895c5c7221 */ /* 0x000fe20000010000 */
[----:B------:R-:W-:Y:S01]  /*14a0*/  FFMA.FTZ R48, R3, R137, R48 ;  /* 0x0000008903307223 */ /* 0x000fe20000010030 */
[----:B------:R-:W-:Y:S02]  /*14b0*/  HADD2.F32 R149, -RZ, R149.H0_H0 ;  /* 0x20000095ff957230 */ /* 0x000fe40000004100 */
[----:B------:R-:W-:Y:S01]  /*14c0*/  FADD.FTZ R151, -R191, R118 ;  /* 0x00000076bf977221 */ /* 0x000fe20000010100 */
[----:B------:R-:W-:-:S02]  /*14d0*/  HADD2.F32 R152, -RZ, R110.H0_H0 ;  /* 0x2000006eff987230 */ /* 0x000fc40000004100 */
[----:B------:R-:W-:Y:S01]  /*14e0*/  FMUL.FTZ R137, R27, R148 ;  /* 0x000000941b897220 */ /* 0x000fe20000410000 */
[----:B------:R-:W-:Y:S01]  /*14f0*/  FADD.FTZ R110, R113, R136 ;  /* 0x00000088716e7221 */ /* 0x000fe20000010000 */
[----:B------:R-:W-:Y:S01]  /*1500*/  FMUL.FTZ R118, R46, R147 ;  /* 0x000000932e767220 */ /* 0x000fe20000410000 */
[----:B------:R-:W-:Y:S01]  /*1510*/  FFMA.FTZ R111, R117, R136, R108 ;  /* 0x00000088756f7223 */ /* 0x000fe2000001006c */
[----:B------:R-:W-:Y:S02]  /*1520*/  HADD2.F32 R145, -RZ, R145.H0_H0 ;  /* 0x20000091ff917230 */ /* 0x000fe40000004100 */
[----:B------:R-:W-:Y:S01]  /*1530*/  FADD.FTZ R113, R110, R137 ;  /* 0x000000896e717221 */ /* 0x000fe20000010000 */
[----:B------:R-:W-:Y:S02]  /*1540*/  HADD2.F32 R147, -RZ, R138.H0_H0 ;  /* 0x2000008aff937230 */ /* 0x000fe40000004100 */
[----:B------:R-:W-:Y:S01]  /*1550*/  FMUL.FTZ R138, R6, R149 ;  /* 0x00000095068a7220 */ /* 0x000fe20000410000 */
[----:B------:R-:W-:Y:S01]  /*1560*/  FMUL.FTZ R119, R46, R119 ;  /* 0x000000772e777220 */ /* 0x000fe20000410000 */
[----:B------:R-:W-:Y:S01]  /*1570*/  FFMA.FTZ R110, R118, R137, R111 ;  /* 0x00000089766e7223 */ /* 0x000fe2000001006f */
[----:B------:R-:W-:Y:S01]  /*1580*/  FMUL.FTZ R120, R46, R151 ;  /* 0x000000972e787220 */ /* 0x000fe20000410000 */
[----:B------:R-:W-:-:S02]  /*1590*/  HADD2.F32 R142, -RZ, R142.H0_H0 ;  /* 0x2000008eff8e7230 */ /* 0x000fc40000004100 */
[----:B------:R-:W-:Y:S01]  /*15a0*/  FADD.FTZ R108, R113, R138 ;  /* 0x0000008a716c7221 */ /* 0x000fe20000010000 */
[----:B------:R-:W-:Y:S02]  /*15b0*/  HADD2.F32 R151, -RZ, R139.H0_H0 ;  /* 0x2000008bff977230 */ /* 0x000fe40000004100 */
[----:B------:R-:W-:Y:S01]  /*15c0*/  FMUL.FTZ R139, R28, R145 ;  /* 0x000000911c8b7220 */ /* 0x000fe20000410000 */
[----:B------:R-:W-:Y:S01]  /*15d0*/  FFMA.FTZ R111, R119, R138, R110 ;  /* 0x0000008a776f7223 */ /* 0x000fe2000001006e */
[----:B------:R-:W-:Y:S01]  /*15e0*/  FADD.FTZ R94, R94, R146 ;  /* 0x000000925e5e7221 */ /* 0x000fe20000010000 */
        /* <DEDUP_REMOVED lines=9> */
[----:B------:R-:W-:Y:S01]  /*1680*/  FADD.FTZ R123, -R191, R123 ;  /* 0x0000007bbf7b7221 */ /* 0x000fe20000010100 */
[----:B------:R-:W-:Y:S02]  /*1690*/  HADD2.F32 R143, -RZ, R143.H0_H0 ;  /* 0x2000008fff8f7230 */ /* 0x000fe40000004100 */
[----:B------:R-:W-:Y:S01]  /*16a0*/  FADD.FTZ R110, R113, R140 ;  /* 0x0000008c716e7221 */ /* 0x000fe20000010000 */
[----:B------:R-:W-:Y:S02]  /*16b0*/  HADD2.F32 R148, -RZ, R141.H0_H0 ;  /* 0x2000008dff947230 */ /* 0x000fe40000004100 */
        /* <DEDUP_REMOVED lines=92> */
.L_x_1832:
[----:B------:R-:W-:Y:S05]  /*1c80*/  BSYNC B0 ;  /* 0x0000000000007941 */ /* 0x000fea0003800000 */
.L_x_1830:
        /* <DEDUP_REMOVED lines=25> */
.L_x_1928:
[----:B-----5:R-:W-:Y:S01]  /*1e20*/  ISETP.GE.AND P4, PT, R170, 0x1, PT ;  /* 0x00000001aa00780c */ /* 0x020fe20003f86270 */
[----:B------:R-:W3:Y:S01]  /*1e30*/  S2R R114, SR_CgaCtaId ;  /* 0x0000000000727919 */ /* 0x000ee20000008800 */
[----:B------:R-:W-:Y:S01]  /*1e40*/  @!P0 LOP3.LUT R110, R110, 0x3, RZ, 0xc0, !PT ;  /* 0x000000036e6e8812 */ /* 0x000fe200078ec0ff */
[----:B------:R-:W-:Y:S01]  /*1e50*/  HFMA2.MMA R179, -RZ, RZ, 0, 0 ;  /* 0x00000000ffb37435 */ /* 0x000fe200000001ff */
[----:B0-2---:R-:W-:Y:S01]  /*1e60*/  FADD.FTZ R171, R171, R184 ;  /* 0x000000b8abab7221 */ /* 0x005fe20000010000 */
[----:B------:R-:W-:Y:S05]  /*1e70*/  WARPSYNC.ALL ;  /* 0x0000000000007948 */ /* 0x000fea0003800000 */
[----:B------:R-:W-:-:S03]  /*1e80*/  @!P0 IADD3 R110, R111, R110, RZ ;  /* 0x0000006e6f6e8210 */ /* 0x000fc60007ffe0ff */
        /* <DEDUP_REMOVED lines=33> */
[--C-:B------:R-:W-:Y:S02]  /*20a0*/  @P4 SHF.R.U32.HI R109, RZ, 0x10, R167.reuse ;  /* 0x00000010ff6d4819 */ /* 0x100fe400000116a7 */
[----:B------:R-:W-:Y:S02]  /*20b0*/  @P4 PRMT R178, R166, 0x7610, R178 ;  /* 0x00007610a6b24816 */ /* 0x000fe400000000b2 */
[----:B------:R-:W-:-:S02]  /*20c0*/  @P4 PRMT R177, R177, 0x5410, R167 ;  /* 0x00005410b1b14816 */ /* 0x000fc400000000a7 */
[----:B------:R-:W-:Y:S01]  /*20d0*/  @P4 PRMT R178, R178, 0x5410, R109 ;  /* 0x00005410b2b24816 */ /* 0x000fe2000000006d */
[----:B------:R-:W-:Y:S06]  /*20e0*/  @P2 BRA `(.L_x_1835) ;  /* 0x0000000000182947 */ /* 0x000fec0003800000 */
[----:B------:R-:W-:Y:S02]  /*20f0*/  ISETP.NE.U32.AND P0, PT, R180, RZ, PT ;  /* 0x000000ffb400720c */ /* 0x000fe40003f05070 */
[----:B------:R-:W-:Y:S02]  /*2100*/  MOV R109, RZ ;  /* 0x000000ff006d7202 */ /* 0x000fe40000000f00 */
[----:B------:R-:W-:-:S13]  /*2110*/  ISETP.NE.AND.EX P0, PT, R182, RZ, PT, P0 ;  /* 0x000000ffb600720c */ /* 0x000fda0003f05300 */
[----:B------:R-:W-:Y:S05]  /*2120*/  @!P0 BRA `(.L_x_1836) ;  /* 0x0000000000248947 */ /* 0x000fea0003800000 */
[----:B------:R-:W-:Y:S01]  /*2130*/  HADD2.F32 R109, -RZ, R164.H0_H0 ;  /* 0x200000a4ff6d7230 */ /* 0x000fe20000004100 */
[----:B------:R-:W-:Y:S06]  /*2140*/  BRA `(.L_x_1836) ;  /* 0x00000000001c7947 */ /* 0x000fec0003800000 */
.L_x_1835:
[----:B------:R-:W-:Y:S01]  /*2150*/  ISETP.NE.U32.AND P0, PT, R180, RZ, PT ;  /* 0x000000ffb400720c */ /* 0x000fe20003f05070 */
[----:B------:R-:W-:-:S03]  /*2160*/  FFMA.FTZ R109, R3, R112, R113 ;  /* 0x00000070036d7223 */ /* 0x000fc60000010071 */
[----:B------:R-:W-:Y:S01]  /*2170*/  ISETP.NE.AND.EX P0, PT, R182, RZ, PT, P0 ;  /* 0x000000ffb600720c */ /* 0x000fe20003f05300 */
[----:B------:R-:W-:-:S04]  /*2180*/  FADD.FTZ R109, R134, -R109 ;  /* 0x8000006d866d7221 */ /* 0x000fc80000010000 */
[----:B------:R-:W-:-:S08]  /*2190*/  FMUL.FTZ R109, R46, R109 ;  /* 0x0000006d2e6d7220 */ /* 0x000fd00000410000 */
[----:B------:R-:W-:-:S05]  /*21a0*/  @P0 HADD2.F32 R108, -RZ, R164.H0_H0 ;  /* 0x200000a4ff6c0230 */ /* 0x000fca0000004100 */
[----:B------:R-:W-:-:S07]  /*21b0*/  @P0 FADD.FTZ R109, R109, R108 ;  /* 0x0000006c6d6d0221 */ /* 0x000fce0000010000 */
.L_x_1836:
[----:B------:R-:W-:Y:S05]  /*21c0*/  BSYNC B0 ;  /* 0x0000000000007941 */ /* 0x000fea0003800000 */
.L_x_1834:
[----:B------:R-:W0:Y:S01]  /*21d0*/  @P4 LDC R108, c[0x0][0x29c] ;  /* 0x0000a700ff6c4b82 */ /* 0x000e220000000800 */
[----:B------:R-:W-:Y:S01]  /*21e0*/  ISETP.NE.U32.AND P1, PT, RZ, UR10, PT ;  /* 0x0000000aff007c0c */ /* 0x000fe2000bf25070 */
[----:B------:R-:W-:Y:S03]  /*21f0*/  BSSY B0, `(.L_x_1837) ;  /* 0x0000016000007945 */ /* 0x000fe60003800000 */
[----:B------:R-:W-:Y:S01]  /*2200*/  ISETP.NE.AND.EX P1, PT, RZ, UR11, PT, P1 ;  /* 0x0000000bff007c0c */ /* 0x000fe2000bf25310 */
[----:B0-----:R-:W-:Y:S01]  /*2210*/  @P4 FMUL.FTZ R111, R109, R108 ;  /* 0x0000006c6d6f4220 */ /* 0x001fe20000410000 */
[----:B------:R-:W-:-:S11]  /*2220*/  @P4 HADD2.F32 R108, -RZ, R177.H0_H0 ;  /* 0x200000b1ff6c4230 */ /* 0x000fd60000004100 */
[----:B------:R-:W-:Y:S01]  /*2230*/  @P1 F2FP.F16.F32.PACK_AB R109, RZ, R109 ;  /* 0x0000006dff6d123e */ /* 0x000fe200000000ff */
[----:B------:R-:W-:Y:S01]  /*2240*/  @P4 FMUL.FTZ R110, R14, R111 ;  /* 0x0000006f0e6e4220 */ /* 0x000fe20000410000 */
[----:B------:R-:W-:Y:S02]  /*2250*/  @P4 FFMA.FTZ R72, R111, R108, R72 ;  /* 0x0000006c6f484223 */ /* 0x000fe40000010048 */
[----:B------:R-:W-:Y:S02]  /*2260*/  @P1 PRMT R155, R109, 0x7610, R155 ;  /* 0x000076106d9b1816 */ /* 0x000fe4000000009b */
[----:B------:R-:W-:-:S04]  /*2270*/  @P4 F2FP.F16.F32.PACK_AB R110, RZ, R110 ;  /* 0x0000006eff6e423e */ /* 0x000fc800000000ff */
[----:B------:R-:W-:Y:S01]  /*2280*/  @P4 PRMT R168, R110, 0x7610, R168 ;  /* 0x000076106ea84816 */ /* 0x000fe200000000a8 */
[----:B------:R-:W-:Y:S06]  /*2290*/  @P2 BRA `(.L_x_1838) ;  /* 0x0000000000142947 */ /* 0x000fec0003800000 */
[----:B------:R-:W-:Y:S01]  /*22a0*/  MOV R109, RZ ;  /* 0x000000ff006d7202 */ /* 0x000fe20000000f00 */
[----:B------:R-:W-:Y:S06]  /*22b0*/  @!P0 BRA `(.L_x_1839) ;  /* 0x0000000000248947 */ /* 0x000fec0003800000 */
[----:B------:R-:W-:-:S05]  /*22c0*/  SHF.R.U64 R109, R164, 0x10, R165 ;  /* 0x00000010a46d7819 */ /* 0x000fca00000012a5 */
[----:B------:R-:W-:Y:S01]  /*22d0*/  HADD2.F32 R109, -RZ, R109.H0_H0 ;  /* 0x2000006dff6d7230 */ /* 0x000fe20000004100 */
[----:B------:R-:W-:Y:S06]  /*22e0*/  BRA `(.L_x_1839) ;  /* 0x0000000000187947 */ /* 0x000fec0003800000 */
.L_x_1838:
[----:B------:R-:W-:Y:S01]  /*22f0*/  FFMA.FTZ R108, R116, R112, R113 ;  /* 0x00000070746c7223 */ /* 0x000fe20000010071 */
[----:B------:R-:W-:-:S03]  /*2300*/  @P0 SHF.R.U64 R110, R164, 0x10, R165 ;  /* 0x00000010a46e0819 */ /* 0x000fc600000012a5 */
[----:B------:R-:W-:Y:S02]  /*2310*/  FADD.FTZ R109, R135, -R108 ;  /* 0x8000006c876d7221 */ /* 0x000fe40000010000 */
[----:B------:R-:W-:Y:S02]  /*2320*/  @P0 HADD2.F32 R110, -RZ, R110.H0_H0 ;  /* 0x2000006eff6e0230 */ /* 0x000fe40000004100 */
[----:B------:R-:W-:-:S04]  /*2330*/  FMUL.FTZ R109, R46, R109 ;  /* 0x0000006d2e6d7220 */ /* 0x000fc80000410000 */
[----:B------:R-:W-:-:S07]  /*2340*/  @P0 FADD.FTZ R109, R109, R110 ;  /* 0x0000006e6d6d0221 */ /* 0x000fce0000010000 */
.L_x_1839:
[----:B------:R-:W-:Y:S05]  /*2350*/  BSYNC B0 ;  /* 0x0000000000007941 */ /* 0x000fea0003800000 */
.L_x_1837:
        /* <DEDUP_REMOVED lines=11> */
[----:B------:R-:W-:Y:S01]  /*2410*/  HFMA2.MMA R109, -RZ, RZ, 0, 0 ;  /* 0x00000000ff6d7435 */ /* 0x000fe200000001ff */
[----:B------:R-:W-:Y:S10]  /*2420*/  @!P0 BRA `(.L_x_1842) ;  /* 0x00000000001c8947 */ /* 0x000ff40003800000 */
[----:B------:R-:W-:Y:S01]  /*2430*/  HADD2.F32 R109, -RZ, R165.H0_H0 ;  /* 0x200000a5ff6d7230 */ /* 0x000fe20000004100 */
[----:B------:R-:W-:Y:S06]  /*2440*/  BRA `(.L_x_1842) ;  /* 0x0000000000147947 */ /* 0x000fec0003800000 */
.L_x_1841:
[----:B------:R-:W-:Y:S01]  /*2450*/  FFMA.FTZ R109, R117, R112, R113 ;  /* 0x00000070756d7223 */ /* 0x000fe20000010071 */
[----:B------:R-:W-:-:S03]  /*2460*/  @P0 HADD2.F32 R108, -RZ, R165.H0_H0 ;  /* 0x200000a5ff6c0230 */ /* 0x000fc60000004100 */
[----:B------:R-:W-:-:S04]  /*2470*/  FADD.FTZ R109, R136, -R109 ;  /* 0x8000006d886d7221 */ /* 0x000fc80000010000 */
[----:B------:R-:W-:-:S04]  /*2480*/  FMUL.FTZ R109, R46, R109 ;  /* 0x0000006d2e6d7220 */ /* 0x000fc80000410000 */
[----:B------:R-:W-:-:S07]  /*2490*/  @P0 FADD.FTZ R109, R109, R108 ;  /* 0x0000006c6d6d0221 */ /* 0x000fce0000010000 */
.L_x_1842:
[----:B------:R-:W-:Y:S05]  /*24a0*/  BSYNC B0 ;  /* 0x0000000000007941 */ /* 0x000fea0003800000 */
.L_x_1840:
[----:B------:R-:W0:Y:S01]  /*24b0*/  @P4 LDC R108, c[0x0][0x29c] ;  /* 0x0000a700ff6c4b82 */ /* 0x000e220000000800 */
[----:B------:R-:W-:Y:S01]  /*24c0*/  BSSY B0, `(.L_x_1843) ;  /* 0x0000015000007945 */ /* 0x000fe20003800000 */
[----:B0-----:R-:W-:Y:S01]  /*24d0*/  @P4 FMUL.FTZ R111, R109, R108 ;  /* 0x0000006c6d6f4220 */ /* 0x001fe20000410000 */
[----:B------:R-:W-:Y:S01]  /*24e0*/  @P4 HADD2.F32 R108, -RZ, R177.H1_H1 ;  /* 0x300000b1ff6c4230 */ /* 0x000fe20000004100 */
[----:B------:R-:W-:Y:S02]  /*24f0*/  @P1 F2FP.F16.F32.PACK_AB R109, RZ, R109 ;  /* 0x0000006dff6d123e */ /* 0x000fe400000000ff */
[----:B------:R-:W-:Y:S02]  /*2500*/  @P4 FMUL.FTZ R110, R15, R111 ;  /* 0x0000006f0f6e4220 */ /* 0x000fe40000410000 */
[----:B------:R-:W-:Y:S01]  /*2510*/  @P1 PRMT R173, R109, 0x7610, R173 ;  /* 0x000076106dad1816 */ /* 0x000fe200000000ad */
[----:B------:R-:W-:Y:S02]  /*2520*/  @P4 FFMA.FTZ R74, R111, R108, R74 ;  /* 0x0000006c6f4a4223 */ /* 0x000fe4000001004a */
[----:B------:R-:W-:-:S04]  /*2530*/  @P4 F2FP.F16.F32.PACK_AB R110, RZ, R110 ;  /* 0x0000006eff6e423e */ /* 0x000fc800000000ff */
[----:B------:R-:W-:Y:S01]  /*2540*/  @P4 PRMT R174, R110, 0x7610, R174 ;  /* 0x000076106eae4816 */ /* 0x000fe200000000ae */
[----:B------:R-:W-:Y:S06]  /*2550*/  @P2 BRA `(.L_x_1844) ;  /* 0x0000000000142947 */ /* 0x000fec0003800000 */
[----:B------:R-:W-:Y:S01]  /*2560*/  MOV R109, RZ ;  /* 0x000000ff006d7202 */ /* 0x000fe20000000f00 */
[----:B------:R-:W-:Y:S06]  /*2570*/  @!P0 BRA `(.L_x_1845) ;  /* 0x0000000000248947 */ /* 0x000fec0003800000 */
[----:B------:R-:W-:-:S05]  /*2580*/  SHF.R.U32.HI R109, RZ, 0x10, R165 ;  /* 0x00000010ff6d7819 */ /* 0x000fca00000116a5 */
[----:B------:R-:W-:Y:S01]  /*2590*/  HADD2.F32 R109, -RZ, R109.H0_H0 ;  /* 0x2000006dff6d7230 */ /* 0x000fe20000004100 */
[----:B------:R-:W-:Y:S06]  /*25a0*/  BRA `(.L_x_1845) ;  /* 0x0000000000187947 */ /* 0x000fec0003800000 */
.L_x_1844:
[----:B------:R-:W-:Y:S01]  /*25b0*/  FFMA.FTZ R108, R118, R112, R113 ;  /* 0x00000070766c7223 */ /* 0x000fe20000010071 */
[----:B------:R-:W-:-:S03]  /*25c0*/  @P0 SHF.R.U32.HI R110, RZ, 0x10, R165 ;  /* 0x00000010ff6e0819 */ /* 0x000fc600000116a5 */
[----:B------:R-:W-:Y:S02]  /*25d0*/  FADD.FTZ R109, R137, -R108 ;  /* 0x8000006c896d7221 */ /* 0x000fe40000010000 */
[----:B------:R-:W-:Y:S02]  /*25e0*/  @P0 HADD2.F32 R110, -RZ, R110.H0_H0 ;  /* 0x2000006eff6e0230 */ /* 0x000fe40000004100 */
[----:B------:R-:W-:-:S04]  /*25f0*/  FMUL.FTZ R109, R46, R109 ;  /* 0x0000006d2e6d7220 */ /* 0x000fc80000410000 */
[----:B------:R-:W-:-:S07]  /*2600*/  @P0 FADD.FTZ R109, R109, R110 ;  /* 0x0000006e6d6d0221 */ /* 0x000fce0000010000 */
.L_x_1845:
[----:B------:R-:W-:Y:S05]  /*2610*/  BSYNC B0 ;  /* 0x0000000000007941 */ /* 0x000fea0003800000 */
.L_x_1843:
[----:B------:R-:W0:Y:S01]  /*2620*/  @P4 LDC R114, c[0x0][0x29c] ;  /* 0x0000a700ff724b82 */ /* 0x000e220000000800 */
[----:B------:R-:W-:Y:S01]  /*2630*/  IADD3 R115, R179, 0x80, RZ ;  /* 0x00000080b3737810 */ /* 0x000fe20007ffe0ff */
        /* <DEDUP_REMOVED lines=15> */
.L_x_1846:
        /* <DEDUP_REMOVED lines=11> */
.L_x_1848:
[----:B------:R-:W-:Y:S05]  /*27e0*/  BSYNC B0 ;  /* 0x0000000000007941 */ /* 0x000fea0003800000 */
.L_x_1847:
[----:B------:R-:W-:Y:S04]  /*27f0*/  BSSY B0, `(.L_x_1849) ;  /* 0x0000009000007945 */ /* 0x000fe80003800000 */
[----:B------:R-:W-:Y:S05]  /*2800*/  @!P4 BRA `(.L_x_1850) ;  /* 0x00000000001cc947 */ /* 0x000fea0003800000 */
[----:B01----:R-:W0:Y:S02]  /*2810*/  LDC.64 R108, c[0x0][0x220] ;  /* 0x00008800ff6c7b82 */ /* 0x003e240000000a00 */
[----:B0-----:R-:W-:-:S06]  /*2820*/  IMAD.WIDE.U32 R108, R115, 0x8, R108 ;  /* 0x00000008736c7825 */ /* 0x001fcc00078e006c */
[----:B------:R-:W2:Y:S02]  /*2830*/  LDG.E.64 R108, desc[UR4][R108.64] ;  /* 0x000000046c6c7981 */ /* 0x000ea4000c1e1b00 */
[C-C-:B--2---:R-:W-:Y:S02]  /*2840*/  SHF.R.U64 R178, R108.reuse, 0x10, R109.reuse ;  /* 0x000000106cb27819 */ /* 0x144fe4000000126d */
[--C-:B------:R-:W-:Y:S02]  /*2850*/  SHF.R.U32.HI R110, RZ, 0x10, R109.reuse ;  /* 0x00000010ff6e7819 */ /* 0x100fe4000001166d */
[----:B------:R-:W-:Y:S02]  /*2860*/  PRMT R177, R108, 0x5410, R109 ;  /* 0x000054106cb17816 */ /* 0x000fe4000000006d */
[----:B------:R-:W-:-:S07]  /*2870*/  PRMT R178, R178, 0x5410, R110 ;  /* 0x00005410b2b27816 */ /* 0x000fce000000006e */
.L_x_1850:
[----:B------:R-:W-:Y:S05]  /*2880*/  BSYNC B0 ;  /* 0x0000000000007941 */ /* 0x000fea0003800000 */
.L_x_1849:
[----:B------:R-:W-:Y:S01]  /*2890*/  BSSY B0, `(.L_x_1851) ;  /* 0x000000c000007945 */ /* 0x000fe20003800000 */
[----:B------:R-:W-:-:S03]  /*28a0*/  @P4 FFMA.FTZ R75, R114, R166, R75 ;  /* 0x000000a6724b4223 */ /* 0x000fc6000001004b */
[----:B------:R-:W-:Y:S05]  /*28b0*/  @P2 BRA `(.L_x_1852) ;  /* 0x0000000000102947 */ /* 0x000fea0003800000 */
[----:B01----:R-:W-:Y:S01]  /*28c0*/  HFMA2.MMA R109, -RZ, RZ, 0, 0 ;  /* 0x00000000ff6d7435 */ /* 0x003fe200000001ff */
[----:B------:R-:W-:Y:S10]  /*28d0*/  @!P0 BRA `(.L_x_1853) ;  /* 0x00000000001c8947 */ /* 0x000ff40003800000 */
[----:B------:R-:W-:Y:S01]  /*28e0*/  HADD2.F32 R109, -RZ, R162.H0_H0 ;  /* 0x200000a2ff6d7230 */ /* 0x000fe20000004100 */
[----:B------:R-:W-:Y:S06]  /*28f0*/  BRA `(.L_x_1853) ;  /* 0x0000000000147947 */ /* 0x000fec0003800000 */
.L_x_1852:
[----:B01----:R-:W-:Y:S01]  /*2900*/  FFMA.FTZ R109, R119, R112, R113 ;  /* 0x00000070776d7223 */ /* 0x003fe20000010071 */
[----:B------:R-:W-:-:S03]  /*2910*/  @P0 HADD2.F32 R108, -RZ, R162.H0_H0 ;  /* 0x200000a2ff6c0230 */ /* 0x000fc60000004100 */
[----:B------:R-:W-:-:S04]  /*2920*/  FADD.FTZ R109, R138, -R109 ;  /* 0x8000006d8a6d7221 */ /* 0x000fc80000010000 */
[----:B------:R-:W-:-:S04]  /*2930*/  FMUL.FTZ R109, R46, R109 ;  /* 0x0000006d2e6d7220 */ /* 0x000fc80000410000 */
[----:B------:R-:W-:-:S07]  /*2940*/  @P0 FADD.FTZ R109, R109, R108 ;  /* 0x0000006c6d6d0221 */ /* 0x000fce0000010000 */
.L_x_1853:
[----:B------:R-:W-:Y:S05]  /*2950*/  BSYNC B0 ;  /* 0x0000000000007941 */ /* 0x000fea0003800000 */
.L_x_1851:
        /* <DEDUP_REMOVED lines=16> */
.L_x_1855:
[----:B------:R-:W-:Y:S01]  /*2a60*/  FFMA.FTZ R108, R120, R112, R113 ;  /* 0x00000070786c7223 */ /* 0x000fe20000010071 */
[----:B------:R-:W-:-:S03]  /*2a70*/  @P0 SHF.R.U64 R110, R162, 0x10, R163 ;  /* 0x00000010a26e0819 */ /* 0x000fc600000012a3 */
[----:B------:R-:W-:Y:S02]  /*2a80*/  FADD.FTZ R109, R139, -R108 ;  /* 0x8000006c8b6d7221 */ /* 0x000fe40000010000 */
[----:B------:R-:W-:Y:S02]  /*2a90*/  @P0 HADD2.F32 R110, -RZ, R110.H0_H0 ;  /* 0x2000006eff6e0230 */ /* 0x000fe40000004100 */
[----:B------:R-:W-:-:S04]  /*2aa0*/  FMUL.FTZ R109, R46, R109 ;  /* 0x0000006d2e6d7220 */ /* 0x000fc80000410000 */
[----:B------:R-:W-:-:S07]  /*2ab0*/  @P0 FADD.FTZ R109, R109, R110 ;  /* 0x0000006e6d6d0221 */ /* 0x000fce0000010000 */
.L_x_1856:
[----:B------:R-:W-:Y:S05]  /*2ac0*/  BSYNC B0 ;  /* 0x0000000000007941 */ /* 0x000fea0003800000 */
.L_x_1854:
[----:B------:R-:W0:Y:S01]  /*2ad0*/  @P4 LDC R108, c[0x0][0x29c] ;  /* 0x0000a700ff6c4b82 */ /* 0x000e220000000800 */
[----:B------:R-:W-:Y:S01]  /*2ae0*/  @P4 HADD2.F32 R114, -RZ, R178.H0_H0 ;  /* 0x200000b2ff724230 */ /* 0x000fe20000004100 */
        /* <DEDUP_REMOVED lines=13> */
.L_x_1858:
[----:B------:R-:W-:Y:S01]  /*2bc0*/  FFMA.FTZ R109, R121, R112, R113 ;  /* 0x00000070796d7223 */ /* 0x000fe20000010071 */
[----:B------:R-:W-:-:S03]  /*2bd0*/  @P0 HADD2.F32 R108, -RZ, R163.H0_H0 ;  /* 0x200000a3ff6c0230 */ /* 0x000fc60000004100 */
[----:B------:R-:W-:-:S04]  /*2be0*/  FADD.FTZ R109, R140, -R109 ;  /* 0x8000006d8c6d7221 */ /* 0x000fc80000010000 */
[----:B------:R-:W-:-:S04]  /*2bf0*/  FMUL.FTZ R109, R46, R109 ;  /* 0x0000006d2e6d7220 */ /* 0x000fc80000410000 */
[----:B------:R-:W-:-:S07]  /*2c00*/  @P0 FADD.FTZ R109, R109, R108 ;  /* 0x0000006c6d6d0221 */ /* 0x000fce0000010000 */
.L_x_1859:
[----:B------:R-:W-:Y:S05]  /*2c10*/  BSYNC B0 ;  /* 0x0000000000007941 */ /* 0x000fea0003800000 */
.L_x_1857:
[----:B------:R-:W0:Y:S01]  /*2c20*/  @P4 LDC R108, c[0x0][0x29c] ;  /* 0x0000a700ff6c4b82 */ /* 0x000e220000000800 */
[----:B------:R-:W-:Y:S01]  /*2c30*/  @P1 F2FP.F16.F32.PACK_AB R111, RZ, R109 ;  /* 0x0000006dff6f123e */ /* 0x000fe200000000ff */
[----:B------:R-:W-:Y:S03]  /*2c40*/  BSSY B0, `(.L_x_1860) ;  /* 0x0000014000007945 */ /* 0x000fe60003800000 */
[----:B------:R-:W-:Y:S01]  /*2c50*/  @P1 PRMT R173, R111, 0x7610, R173 ;  /* 0x000076106fad1816 */ /* 0x000fe200000000ad */
[----:B0-----:R-:W-:Y:S01]  /*2c60*/  @P4 FMUL.FTZ R108, R109, R108 ;  /* 0x0000006c6d6c4220 */ /* 0x001fe20000410000 */
[----:B------:R-:W-:-:S03]  /*2c70*/  @P4 HADD2.F32 R109, -RZ, R177.H1_H1 ;  /* 0x300000b1ff6d4230 */ /* 0x000fc60000004100 */
[-C--:B------:R-:W-:Y:S02]  /*2c80*/  @P4 FMUL.FTZ R110, R17, R108.reuse ;  /* 0x0000006c116e4220 */ /* 0x080fe40000410000 */
[----:B------:R-:W-:-:S03]  /*2c90*/  @P4 FFMA.FTZ R70, R109, R108, R70 ;  /* 0x0000006c6d464223 */ /* 0x000fc60000010046 */
        /* <DEDUP_REMOVED lines=8> */
.L_x_1861:
[----:B------:R-:W-:Y:S01]  /*2d20*/  FFMA.FTZ R108, R122, R112, R113 ;  /* 0x000000707a6c7223 */ /* 0x000fe20000010071 */
[----:B------:R-:W-:-:S03]  /*2d30*/  @P0 SHF.R.U32.HI R110, RZ, 0x10, R163 ;  /* 0x00000010ff6e0819 */ /* 0x000fc600000116a3 */
[----:B------:R-:W-:Y:S02]  /*2d40*/  FADD.FTZ R109, R141, -R108 ;  /* 0x8000006c8d6d7221 */ /* 0x000fe40000010000 */
[----:B------:R-:W-:Y:S02]  /*2d50*/  @P0 HADD2.F32 R110, -RZ, R110.H0_H0 ;  /* 0x2000006eff6e0230 */ /* 0x000fe40000004100 */
[----:B------:R-:W-:-:S04]  /*2d60*/  FMUL.FTZ R109, R46, R109 ;  /* 0x0000006d2e6d7220 */ /* 0x000fc80000410000 */
[----:B------:R-:W-:-:S07]  /*2d70*/  @P0 FADD.FTZ R109, R109, R110 ;  /* 0x0000006e6d6d0221 */ /* 0x000fce0000010000 */
.L_x_1862:
[----:B------:R-:W-:Y:S05]  /*2d80*/  BSYNC B0 ;  /* 0x0000000000007941 */ /* 0x000fea0003800000 */
.L_x_1860:
        /* <DEDUP_REMOVED lines=17> */
.L_x_1863:
        /* <DEDUP_REMOVED lines=11> */
.L_x_1865:
[----:B------:R-:W-:Y:S05]  /*2f50*/  BSYNC B0 ;  /* 0x0000000000007941 */ /* 0x000fea0003800000 */
.L_x_1864:
        /* <DEDUP_REMOVED lines=9> */
.L_x_1867:
[----:B------:R-:W-:Y:S05]  /*2ff0*/  BSYNC B0 ;  /* 0x0000000000007941 */ /* 0x000fea0003800000 */
.L_x_1866:
[----:B------:R-:W-:Y:S01]  /*3000*/  BSSY B0, `(.L_x_1868) ;  /* 0x000000c000007945 */ /* 0x000fe20003800000 */
[----:B------:R-:W-:-:S03]  /*3010*/  @P4 FFMA.FTZ R71, R166, R114, R71 ;  /* 0x00000072a6474223 */ /* 0x000fc60000010047 */
[----:B------:R-:W-:Y:S05]  /*3020*/  @P2 BRA `(.L_x_1869) ;  /* 0x0000000000102947 */ /* 0x000fea0003800000 */
[----:B01----:R-:W-:Y:S01]  /*3030*/  HFMA2.MMA R109, -RZ, RZ, 0, 0 ;  /* 0x00000000ff6d7435 */ /* 0x003fe200000001ff */
[----:B------:R-:W-:Y:S10]  /*3040*/  @!P0 BRA `(.L_x_1870) ;  /* 0x00000000001c8947 */ /* 0x000ff40003800000 */
[----:B------:R-:W-:Y:S01]  /*3050*/  HADD2.F32 R109, -RZ, R160.H0_H0 ;  /* 0x200000a0ff6d7230 */ /* 0x000fe20000004100 */
[----:B------:R-:W-:Y:S06]  /*3060*/  BRA `(.L_x_1870) ;  /* 0x0000000000147947 */ /* 0x000fec0003800000 */
.L_x_1869:
[----:B01----:R-:W-:Y:S01]  /*3070*/  FFMA.FTZ R109, R123, R112, R113 ;  /* 0x000000707b6d7223 */ /* 0x003fe20000010071 */
[----:B------:R-:W-:-:S03]  /*3080*/  @P0 HADD2.F32 R108, -RZ, R160.H0_H0 ;  /* 0x200000a0ff6c0230 */ /* 0x000fc60000004100 */
[----:B------:R-:W-:-:S04]  /*3090*/  FADD.FTZ R109, R142, -R109 ;  /* 0x8000006d8e6d7221 */ /* 0x000fc80000010000 */
[----:B------:R-:W-:-:S04]  /*30a0*/  FMUL.FTZ R109, R46, R109 ;  /* 0x0000006d2e6d7220 */ /* 0x000fc80000410000 */
[----:B------:R-:W-:-:S07]  /*30b0*/  @P0 FADD.FTZ R109, R109, R108 ;  /* 0x0000006c6d6d0221 */ /* 0x000fce0000010000 */
.L_x_1870:
[----:B------:R-:W-:Y:S05]  /*30c0*/  BSYNC B0 ;  /* 0x0000000000007941 */ /* 0x000fea0003800000 */
.L_x_1868:
        /* <DEDUP_REMOVED lines=16> */
.L_x_1872:
[----:B------:R-:W-:Y:S01]  /*31d0*/  FFMA.FTZ R108, R124, R112, R113 ;  /* 0x000000707c6c7223 */ /* 0x000fe20000010071 */
[----:B------:R-:W-:-:S03]  /*31e0*/  @P0 SHF.R.U64 R110, R160, 0x10, R161 ;  /* 0x00000010a06e0819 */ /* 0x000fc600000012a1 */
[----:B------:R-:W-:Y:S02]  /*31f0*/  FADD.FTZ R109, R143, -R108 ;  /* 0x8000006c8f6d7221 */ /* 0x000fe40000010000 */
[----:B------:R-:W-:Y:S02]  /*3200*/  @P0 HADD2.F32 R110, -RZ, R110.H0_H0 ;  /* 0x2000006eff6e0230 */ /* 0x000fe40000004100 */
[----:B------:R-:W-:-:S04]  /*3210*/  FMUL.FTZ R109, R46, R109 ;  /* 0x0000006d2e6d7220 */ /* 0x000fc80000410000 */
[----:B------:R-:W-:-:S07]  /*3220*/  @P0 FADD.FTZ R109, R109, R110 ;  /* 0x0000006e6d6d0221 */ /* 0x000fce0000010000 */
.L_x_1873:
[----:B------:R-:W-:Y:S05]  /*3230*/  BSYNC B0 ;  /* 0x0000000000007941 */ /* 0x000fea0003800000 */
.L_x_1871:
        /* <DEDUP_REMOVED lines=15> */
.L_x_1875:
[----:B------:R-:W-:Y:S01]  /*3330*/  FFMA.FTZ R109, R125, R112, R113 ;  /* 0x000000707d6d7223 */ /* 0x000fe20000010071 */
[----:B------:R-:W-:-:S03]  /*3340*/  @P0 HADD2.F32 R108, -RZ, R161.H0_H0 ;  /* 0x200000a1ff6c0230 */ /* 0x000fc60000004100 */
[----:B------:R-:W-:-:S04]  /*3350*/  FADD.FTZ R109, R144, -R109 ;  /* 0x8000006d906d7221 */ /* 0x000fc80000010000 */
[----:B------:R-:W-:-:S04]  /*3360*/  FMUL.FTZ R109, R46, R109 ;  /* 0x0000006d2e6d7220 */ /* 0x000fc80000410000 */
[----:B------:R-:W-:-:S07]  /*3370*/  @P0 FADD.FTZ R109, R109, R108 ;  /* 0x0000006c6d6d0221 */ /* 0x000fce0000010000 */
.L_x_1876:
[----:B------:R-:W-:Y:S05]  /*3380*/  BSYNC B0 ;  /* 0x0000000000007941 */ /* 0x000fea0003800000 */
.L_x_1874:
        /* <DEDUP_REMOVED lines=16> */
.L_x_1878:
[----:B------:R-:W-:Y:S01]  /*3490*/  FFMA.FTZ R108, R126, R112, R113 ;  /* 0x000000707e6c7223 */ /* 0x000fe20000010071 */
[----:B------:R-:W-:-:S03]  /*34a0*/  @P0 SHF.R.U32.HI R110, RZ, 0x10, R161 ;  /* 0x00000010ff6e0819 */ /* 0x000fc600000116a1 */
[----:B------:R-:W-:Y:S02]  /*34b0*/  FADD.FTZ R109, R145, -R108 ;  /* 0x8000006c916d7221 */ /* 0x000fe40000010000 */
[----:B------:R-:W-:Y:S02]  /*34c0*/  @P0 HADD2.F32 R110, -RZ, R110.H0_H0 ;  /* 0x2000006eff6e0230 */ /* 0x000fe40000004100 */
[----:B------:R-:W-:-:S04]  /*34d0*/  FMUL.FTZ R109, R46, R109 ;  /* 0x0000006d2e6d7220 */ /* 0x000fc80000410000 */
[----:B------:R-:W-:-:S07]  /*34e0*/  @P0 FADD.FTZ R109, R109, R110 ;  /* 0x0000006e6d6d0221 */ /* 0x000fce0000010000 */
.L_x_1879:
[----:B------:R-:W-:Y:S05]  /*34f0*/  BSYNC B0 ;  /* 0x0000000000007941 */ /* 0x000fea0003800000 */
.L_x_1877:
        /* <DEDUP_REMOVED lines=17> */
.L_x_1880:
        /* <DEDUP_REMOVED lines=11> */
.L_x_1882:
[----:B------:R-:W-:Y:S05]  /*36c0*/  BSYNC B0 ;  /* 0x0000000000007941 */ /* 0x000fea0003800000 */
.L_x_1881:
        /* <DEDUP_REMOVED lines=9> */
.L_x_1884:
[----:B------:R-:W-:Y:S05]  /*3760*/  BSYNC B0 ;  /* 0x0000000000007941 */ /* 0x000fea0003800000 */
.L_x_1883:
[----:B------:R-:W-:Y:S01]  /*3770*/  BSSY B0, `(.L_x_1885) ;  /* 0x000000c000007945 */ /* 0x000fe20003800000 */
[----:B------:R-:W-:-:S03]  /*3780*/  @P4 FFMA.FTZ R67, R166, R114, R67 ;  /* 0x00000072a6434223 */ /* 0x000fc60000010043 */
[----:B------:R-:W-:Y:S05]  /*3790*/  @P2 BRA `(.L_x_1886) ;  /* 0x0000000000102947 */ /* 0x000fea0003800000 */
[----:B01----:R-:W-:Y:S01]  /*37a0*/  HFMA2.MMA R109, -RZ, RZ, 0, 0 ;  /* 0x00000000ff6d7435 */ /* 0x003fe200000001ff */
[----:B------:R-:W-:Y:S10]  /*37b0*/  @!P0 BRA `(.L_x_1887) ;  /* 0x00000000001c8947 */ /* 0x000ff40003800000 */
[----:B------:R-:W-:Y:S01]  /*37c0*/  HADD2.F32 R109, -RZ, R158.H0_H0 ;  /* 0x2000009eff6d7230 */ /* 0x000fe20000004100 */
[----:B------:R-:W-:Y:S06]  /*37d0*/  BRA `(.L_x_1887) ;  /* 0x0000000000147947 */ /* 0x000fec0003800000 */
.L_x_1886:
[----:B01----:R-:W-:Y:S01]  /*37e0*/  FFMA.FTZ R109, R127, R112, R113 ;  /* 0x000000707f6d7223 */ /* 0x003fe20000010071 */
[----:B------:R-:W-:-:S03]  /*37f0*/  @P0 HADD2.F32 R108, -RZ, R158.H0_H0 ;  /* 0x2000009eff6c0230 */ /* 0x000fc60000004100 */
[----:B------:R-:W-:-:S04]  /*3800*/  FADD.FTZ R109, R146, -R109 ;  /* 0x8000006d926d7221 */ /* 0x000fc80000010000 */
[----:B------:R-:W-:-:S04]  /*3810*/  FMUL.FTZ R109, R46, R109 ;  /* 0x0000006d2e6d7220 */ /* 0x000fc80000410000 */
[----:B------:R-:W-:-:S07]  /*3820*/  @P0 FADD.FTZ R109, R109, R108 ;  /* 0x0000006c6d6d0221 */ /* 0x000fce0000010000 */
.L_x_1887:
[----:B------:R-:W-:Y:S05]  /*3830*/  BSYNC B0 ;  /* 0x0000000000007941 */ /* 0x000fea0003800000 */
.L_x_1885:
        /* <DEDUP_REMOVED lines=16> */
.L_x_1889:
[----:B------:R-:W-:Y:S01]  /*3940*/  FFMA.FTZ R108, R128, R112, R113 ;  /* 0x00000070806c7223 */ /* 0x000fe20000010071 */
[----:B------:R-:W-:-:S03]  /*3950*/  @P0 SHF.R.U64 R110, R158, 0x10, R159 ;  /* 0x000000109e6e0819 */ /* 0x000fc6000000129f */
[----:B------:R-:W-:Y:S02]  /*3960*/  FADD.FTZ R109, R147, -R108 ;  /* 0x8000006c936d7221 */ /* 0x000fe40000010000 */
[----:B------:R-:W-:Y:S02]  /*3970*/  @P0 HADD2.F32 R110, -RZ, R110.H0_H0 ;  /* 0x2000006eff6e0230 */ /* 0x000fe40000004100 */
[----:B------:R-:W-:-:S04]  /*3980*/  FMUL.FTZ R109, R46, R109 ;  /* 0x0000006d2e6d7220 */ /* 0x000fc80000410000 */
[----:B------:R-:W-:-:S07]  /*3990*/  @P0 FADD.FTZ R109, R109, R110 ;  /* 0x0000006e6d6d0221 */ /* 0x000fce0000010000 */
.L_x_1890:
[----:B------:R-:W-:Y:S05]  /*39a0*/  BSYNC B0 ;  /* 0x0000000000007941 */ /* 0x000fea0003800000 */
.L_x_1888:
        /* <DEDUP_REMOVED lines=15> */
.L_x_1892:
[----:B------:R-:W-:Y:S01]  /*3aa0*/  FFMA.FTZ R109, R129, R112, R113 ;  /* 0x00000070816d7223 */ /* 0x000fe20000010071 */
[----:B------:R-:W-:-:S03]  /*3ab0*/  @P0 HADD2.F32 R108, -RZ, R159.H0_H0 ;  /* 0x2000009fff6c0230 */ /* 0x000fc60000004100 */
[----:B------:R-:W-:-:S04]  /*3ac0*/  FADD.FTZ R109, R148, -R109 ;  /* 0x8000006d946d7221 */ /* 0x000fc80000010000 */
[----:B------:R-:W-:-:S04]  /*3ad0*/  FMUL.FTZ R109, R46, R109 ;  /* 0x0000006d2e6d7220 */ /* 0x000fc80000410000 */
[----:B------:R-:W-:-:S07]  /*3ae0*/  @P0 FADD.FTZ R109, R109, R108 ;  /* 0x0000006c6d6d0221 */ /* 0x000fce0000010000 */
.L_x_1893:
[----:B------:R-:W-:Y:S05]  /*3af0*/  BSYNC B0 ;  /* 0x0000000000007941 */ /* 0x000fea0003800000 */
.L_x_1891:
        /* <DEDUP_REMOVED lines=16> */
.L_x_1895:
[----:B------:R-:W-:Y:S01]  /*3c00*/  FFMA.FTZ R108, R130, R112, R113 ;  /* 0x00000070826c7223 */ /* 0x000fe20000010071 */
[----:B------:R-:W-:-:S03]  /*3c10*/  @P0 SHF.R.U32.HI R110, RZ, 0x10, R159 ;  /* 0x00000010ff6e0819 */ /* 0x000fc6000001169f */
[----:B------:R-:W-:Y:S02]  /*3c20*/  FADD.FTZ R109, R149, -R108 ;  /* 0x8000006c956d7221 */ /* 0x000fe40000010000 */
[----:B------:R-:W-:Y:S02]  /*3c30*/  @P0 HADD2.F32 R110, -RZ, R110.H0_H0 ;  /* 0x2000006eff6e0230 */ /* 0x000fe40000004100 */
[----:B------:R-:W-:-:S04]  /*3c40*/  FMUL.FTZ R109, R46, R109 ;  /* 0x0000006d2e6d7220 */ /* 0x000fc80000410000 */
[----:B------:R-:W-:-:S07]  /*3c50*/  @P0 FADD.FTZ R109, R109, R110 ;  /* 0x0000006e6d6d0221 */ /* 0x000fce0000010000 */
.L_x_1896:
[----:B------:R-:W-:Y:S05]  /*3c60*/  BSYNC B0 ;  /* 0x0000000000007941 */ /* 0x000fea0003800000 */
.L_x_1894:
        /* <DEDUP_REMOVED lines=18> */
.L_x_1897:
        /* <DEDUP_REMOVED lines=11> */
.L_x_1899:
[----:B------:R-:W-:Y:S05]  /*3e40*/  BSYNC B0 ;  /* 0x0000000000007941 */ /* 0x000fea0003800000 */
.L_x_1898:
        /* <DEDUP_REMOVED lines=9> */
.L_x_1901:
[----:B------:R-:W-:Y:S05]  /*3ee0*/  BSYNC B0 ;  /* 0x0000000000007941 */ /* 0x000fea0003800000 */
.L_x_1900:
[----:B------:R-:W-:Y:S01]  /*3ef0*/  BSSY B0, `(.L_x_1902) ;  /* 0x000000c000007945 */ /* 0x000fe20003800000 */
[----:B------:R-:W-:-:S03]  /*3f00*/  @P4 FFMA.FTZ R63, R166, R114, R63 ;  /* 0x00000072a63f4223 */ /* 0x000fc6000001003f */
[----:B------:R-:W-:Y:S05]  /*3f10*/  @P2 BRA `(.L_x_1903) ;  /* 0x0000000000102947 */ /* 0x000fea0003800000 */
[----:B01----:R-:W-:Y:S01]  /*3f20*/  HFMA2.MMA R109, -RZ, RZ, 0, 0 ;  /* 0x00000000ff6d7435 */ /* 0x003fe200000001ff */
[----:B------:R-:W-:Y:S10]  /*3f30*/  @!P0 BRA `(.L_x_1904) ;  /* 0x00000000001c8947 */ /* 0x000ff40003800000 */
[----:B------:R-:W-:Y:S01]  /*3f40*/  HADD2.F32 R109, -RZ, R156.H0_H0 ;  /* 0x2000009cff6d7230 */ /* 0x000fe20000004100 */
[----:B------:R-:W-:Y:S06]  /*3f50*/  BRA `(.L_x_1904) ;  /* 0x0000000000147947 */ /* 0x000fec0003800000 */
.L_x_1903:
[----:B01----:R-:W-:Y:S01]  /*3f60*/  FFMA.FTZ R109, R131, R112, R113 ;  /* 0x00000070836d7223 */ /* 0x003fe20000010071 */
[----:B------:R-:W-:-:S03]  /*3f70*/  @P0 HADD2.F32 R108, -RZ, R156.H0_H0 ;  /* 0x2000009cff6c0230 */ /* 0x000fc60000004100 */
[----:B------:R-:W-:-:S04]  /*3f80*/  FADD.FTZ R109, R150, -R109 ;  /* 0x8000006d966d7221 */ /* 0x000fc80000010000 */
[----:B------:R-:W-:-:S04]  /*3f90*/  FMUL.FTZ R109, R46, R109 ;  /* 0x0000006d2e6d7220 */ /* 0x000fc80000410000 */
[----:B------:R-:W-:-:S07]  /*3fa0*/  @P0 FADD.FTZ R109, R109, R108 ;  /* 0x0000006c6d6d0221 */ /* 0x000fce0000010000 */
.L_x_1904:
[----:B------:R-:W-:Y:S05]  /*3fb0*/  BSYNC B0 ;  /* 0x0000000000007941 */ /* 0x000fea0003800000 */
.L_x_1902:
        /* <DEDUP_REMOVED lines=16> */
.L_x_1906:
[----:B------:R-:W-:Y:S01]  /*40c0*/  FFMA.FTZ R108, R132, R112, R113 ;  /* 0x00000070846c7223 */ /* 0x000fe20000010071 */
[----:B------:R-:W-:-:S03]  /*40d0*/  @P0 SHF.R.U64 R110, R156, 0x10, R157 ;  /* 0x000000109c6e0819 */ /* 0x000fc6000000129d */
[----:B------:R-:W-:Y:S02]  /*40e0*/  FADD.FTZ R109, R151, -R108 ;  /* 0x8000006c976d7221 */ /* 0x000fe40000010000 */
[----:B------:R-:W-:Y:S02]  /*40f0*/  @P0 HADD2.F32 R110, -RZ, R110.H0_H0 ;  /* 0x2000006eff6e0230 */ /* 0x000fe40000004100 */
[----:B------:R-:W-:-:S04]  /*4100*/  FMUL.FTZ R109, R46, R109 ;  /* 0x0000006d2e6d7220 */ /* 0x000fc80000410000 */
[----:B------:R-:W-:-:S07]  /*4110*/  @P0 FADD.FTZ R109, R109, R110 ;  /* 0x0000006e6d6d0221 */ /* 0x000fce0000010000 */
.L_x_1907:
[----:B------:R-:W-:Y:S05]  /*4120*/  BSYNC B0 ;  /* 0x0000000000007941 */ /* 0x000fea0003800000 */
.L_x_1905:
        /* <DEDUP_REMOVED lines=15> */
.L_x_1909:
[----:B------:R-:W-:Y:S01]  /*4220*/  FFMA.FTZ R109, R133, R112, R113 ;  /* 0x00000070856d7223 */ /* 0x000fe20000010071 */
[----:B------:R-:W-:-:S03]  /*4230*/  @P0 HADD2.F32 R108, -RZ, R157.H0_H0 ;  /* 0x2000009dff6c0230 */ /* 0x000fc60000004100 */
[----:B------:R-:W-:-:S04]  /*4240*/  FADD.FTZ R109, R152, -R109 ;  /* 0x8000006d986d7221 */ /* 0x000fc80000010000 */
[----:B------:R-:W-:-:S04]  /*4250*/  FMUL.FTZ R109, R46, R109 ;  /* 0x0000006d2e6d7220 */ /* 0x000fc80000410000 */
[----:B------:R-:W-:-:S07]  /*4260*/  @P0 FADD.FTZ R109, R109, R108 ;  /* 0x0000006c6d6d0221 */ /* 0x000fce0000010000 */
.L_x_1910:
[----:B------:R-:W-:Y:S05]  /*4270*/  BSYNC B0 ;  /* 0x0000000000007941 */ /* 0x000fea0003800000 */
.L_x_1908:
        /* <DEDUP_REMOVED lines=16> */
.L_x_1912:
[----:B------:R-:W-:Y:S01]  /*4380*/  FFMA.FTZ R112, R154, R112, R113 ;  /* 0x000000709a707223 */ /* 0x000fe20000010071 */
[----:B------:R-:W-:-:S03]  /*4390*/  @P0 SHF.R.U32.HI R108, RZ, 0x10, R157 ;  /* 0x00000010ff6c0819 */ /* 0x000fc6000001169d */
[----:B------:R-:W-:Y:S02]  /*43a0*/  FADD.FTZ R109, R153, -R112 ;  /* 0x80000070996d7221 */ /* 0x000fe40000010000 */
[----:B------:R-:W-:Y:S02]  /*43b0*/  @P0 HADD2.F32 R111, -RZ, R108.H0_H0 ;  /* 0x2000006cff6f0230 */ /* 0x000fe40000004100 */
[----:B------:R-:W-:-:S04]  /*43c0*/  FMUL.FTZ R46, R46, R109 ;  /* 0x0000006d2e2e7220 */ /* 0x000fc80000410000 */
[----:B------:R-:W-:-:S07]  /*43d0*/  @P0 FADD.FTZ R46, R46, R111 ;  /* 0x0000006f2e2e0221 */ /* 0x000fce0000010000 */
.L_x_1913:
[----:B------:R-:W-:Y:S05]  /*43e0*/  BSYNC B0 ;  /* 0x0000000000007941 */ /* 0x000fea0003800000 */
.L_x_1911:
        /* <DEDUP_REMOVED lines=17> */
.L_x_1914:
        /* <DEDUP_REMOVED lines=12> */
.L_x_1916:
[----:B------:R-:W-:Y:S05]  /*45c0*/  BSYNC B0 ;  /* 0x0000000000007941 */ /* 0x000fea0003800000 */
.L_x_1915:
[----:B------:R-:W-:Y:S02]  /*45d0*/  IADD3 R2, R2, UR12, RZ ;  /* 0x0000000c02027c10 */ /* 0x000fe4000fffe0ff */
[----:B------:R-:W-:Y:S02]  /*45e0*/  SEL R166, RZ, 0x1, P3 ;  /* 0x00000001ffa67807 */ /* 0x000fe40001800000 */
[----:B------:R-:W-:-:S13]  /*45f0*/  ISETP.GE.AND P0, PT, R2, UR13, PT ;  /* 0x0000000d02007c0c */ /* 0x000fda000bf06270 */
[----:B------:R-:W-:Y:S05]  /*4600*/  @!P0 BRA `(.L_x_1917) ;  /* 0xffffffc000e48947 */ /* 0x000fea000383ffff */
.L_x_1829:
        /* <DEDUP_REMOVED lines=28> */
.L_x_1833:
[----:B------:R-:W-:Y:S01]  /*47d0*/  HFMA2.MMA R187, -RZ, RZ, 0, 9.5367431640625e-07 ;  /* 0x00000010ffbb7435 */ /* 0x000fe200000001ff */
[----:B------:R-:W-:Y:S02]  /*47e0*/  MOV R186, R171 ;  /* 0x000000ab00ba7202 */ /* 0x000fe40000000f00 */
[----:B------:R-:W-:Y:S02]  /*47f0*/  MOV R188, 0x1f ;  /* 0x0000001f00bc7802 */ /* 0x000fe40000000f00 */
[----:B------:R-:W-:-:S07]  /*4800*/  MOV R185, 0xffffffff ;  /* 0xffffffff00b97802 */ /* 0x000fce0000000f00 */
[----:B-----5:R-:W-:Y:S05]  /*4810*/  WARPSYNC.COLLECTIVE R185, `(.L_x_1918) ;  /* 0x00000000b9087348 */ /* 0x020fea0003c00000 */
[----:B------:R0:W1:Y:S02]  /*4820*/  SHFL.DOWN P1, R184, R186, R187, R188 ;  /* 0x080000bbbab87389 */ /* 0x00006400000200bc */
[----:B01---5:R-:W-:Y:S01]  /*4830*/  ENDCOLLECTIVE ;  /* 0x000000000000791b */ /* 0x023fe20003800000 */
.L_x_1918:
[----:B------:R-:W-:Y:S02]  /*4840*/  MOV R186, R179 ;  /* 0x000000b300ba7202 */ /* 0x000fe40000000f00 */
[----:B------:R-:W-:-:S07]  /*4850*/  MOV R108, R184 ;  /* 0x000000b8006c7202 */ /* 0x000fce0000000f00 */
[----:B------:R-:W-:Y:S05]  /*4860*/  WARPSYNC.COLLECTIVE R185, `(.L_x_1919) ;  /* 0x00000000b9087348 */ /* 0x000fea0003c00000 */
[----:B------:R0:W1:Y:S02]  /*4870*/  SHFL.DOWN P1, R184, R186, R187, R188 ;  /* 0x080000bbbab87389 */ /* 0x00006400000200bc */
[----:B01----:R-:W-:Y:S01]  /*4880*/  ENDCOLLECTIVE ;  /* 0x000000000000791b */ /* 0x003fe20003800000 */
.L_x_1919:
[----:B------:R-:W-:Y:S01]  /*4890*/  FADD.FTZ R108, R108, R171 ;  /* 0x000000ab6c6c7221 */ /* 0x000fe20000010000 */
[----:B------:R-:W-:-:S04]  /*48a0*/  HFMA2.MMA R187, -RZ, RZ, 0, 4.76837158203125e-07 ;  /* 0x00000008ffbb7435 */ /* 0x000fc800000001ff */
[----:B------:R-:W-:Y:S02]  /*48b0*/  MOV R186, R108 ;  /* 0x0000006c00ba7202 */ /* 0x000fe40000000f00 */
[----:B------:R-:W-:-:S07]  /*48c0*/  MOV R112, R184 ;  /* 0x000000b800707202 */ /* 0x000fce0000000f00 */
[----:B------:R-:W-:Y:S05]  /*48d0*/  WARPSYNC.COLLECTIVE R185, `(.L_x_1920) ;  /* 0x00000000b9087348 */ /* 0x000fea0003c00000 */
[----:B------:R0:W1:Y:S02]  /*48e0*/  SHFL.DOWN P1, R184, R186, R187, R188 ;  /* 0x080000bbbab87389 */ /* 0x00006400000200bc */
[----:B01----:R-:W-:Y:S01]  /*48f0*/  ENDCOLLECTIVE ;  /* 0x000000000000791b */ /* 0x003fe20003800000 */
.L_x_1920:
[----:B------:R-:W-:-:S05]  /*4900*/  FADD.FTZ R112, R112, R179 ;  /* 0x000000b370707221 */ /* 0x000fca0000010000 */
[----:B------:R-:W-:Y:S02]  /*4910*/  MOV R186, R112 ;  /* 0x0000007000ba7202 */ /* 0x000fe40000000f00 */
[----:B------:R-:W-:-:S07]  /*4920*/  MOV R109, R184 ;  /* 0x000000b8006d7202 */ /* 0x000fce0000000f00 */
[----:B------:R-:W-:Y:S05]  /*4930*/  WARPSYNC.COLLECTIVE R185, `(.L_x_1921) ;  /* 0x00000000b9087348 */ /* 0x000fea0003c00000 */
[----:B------:R0:W1:Y:S02]  /*4940*/  SHFL.DOWN P1, R184, R186, R187, R188 ;  /* 0x080000bbbab87389 */ /* 0x00006400000200bc */
[----:B01----:R-:W-:Y:S01]  /*4950*/  ENDCOLLECTIVE ;  /* 0x000000000000791b */ /* 0x003fe20003800000 */
.L_x_1921:
[----:B------:R-:W-:Y:S01]  /*4960*/  FADD.FTZ R109, R108, R109 ;  /* 0x0000006d6c6d7221 */ /* 0x000fe20000010000 */
[----:B------:R-:W-:-:S04]  /*4970*/  HFMA2.MMA R187, -RZ, RZ, 0, 2.384185791015625e-07 ;  /* 0x00000004ffbb7435 */ /* 0x000fc800000001ff */
[----:B------:R-:W-:Y:S02]  /*4980*/  MOV R186, R109 ;  /* 0x0000006d00ba7202 */ /* 0x000fe40000000f00 */
[----:B------:R-:W-:-:S07]  /*4990*/  MOV R113, R184 ;  /* 0x000000b800717202 */ /* 0x000fce0000000f00 */
[----:B------:R-:W-:Y:S05]  /*49a0*/  WARPSYNC.COLLECTIVE R185, `(.L_x_1922) ;  /* 0x00000000b9087348 */ /* 0x000fea0003c00000 */
[----:B------:R0:W1:Y:S02]  /*49b0*/  SHFL.DOWN P1, R184, R186, R187, R188 ;  /* 0x080000bbbab87389 */ /* 0x00006400000200bc */
[----:B01----:R-:W-:Y:S01]  /*49c0*/  ENDCOLLECTIVE ;  /* 0x000000000000791b */ /* 0x003fe20003800000 */
.L_x_1922:
[----:B------:R-:W-:-:S05]  /*49d0*/  FADD.FTZ R113, R112, R113 ;  /* 0x0000007170717221 */ /* 0x000fca0000010000 */
[----:B------:R-:W-:Y:S02]  /*49e0*/  MOV R186, R113 ;  /* 0x0000007100ba7202 */ /* 0x000fe40000000f00 */
[----:B------:R-:W-:-:S07]  /*49f0*/  MOV R114, R184 ;  /* 0x000000b800727202 */ /* 0x000fce0000000f00 */
[----:B------:R-:W-:Y:S05]  /*4a00*/  WARPSYNC.COLLECTIVE R185, `(.L_x_1923) ;  /* 0x00000000b9087348 */ /* 0x000fea0003c00000 */
[----:B------:R0:W1:Y:S02]  /*4a10*/  SHFL.DOWN P1, R184, R186, R187, R188 ;  /* 0x080000bbbab87389 */ /* 0x00006400000200bc */
[----:B01----:R-:W-:Y:S01]  /*4a20*/  ENDCOLLECTIVE ;  /* 0x000000000000791b */ /* 0x003fe20003800000 */
.L_x_1923:
[----:B------:R-:W-:Y:S01]  /*4a30*/  FADD.FTZ R114, R109, R114 ;  /* 0x000000726d727221 */ /* 0x000fe20000010000 */
[----:B------:R-:W-:-:S04]  /*4a40*/  HFMA2.MMA R187, -RZ, RZ, 0, 1.1920928955078125e-07 ;  /* 0x00000002ffbb7435 */ /* 0x000fc800000001ff */
[----:B------:R-:W-:Y:S02]  /*4a50*/  MOV R186, R114 ;  /* 0x0000007200ba7202 */ /* 0x000fe40000000f00 */
[----:B------:R-:W-:-:S07]  /*4a60*/  MOV R166, R184 ;  /* 0x000000b800a67202 */ /* 0x000fce0000000f00 */
[----:B------:R-:W-:Y:S05]  /*4a70*/  WARPSYNC.COLLECTIVE R185, `(.L_x_1924) ;  /* 0x00000000b9087348 */ /* 0x000fea0003c00000 */
[----:B------:R0:W1:Y:S02]  /*4a80*/  SHFL.DOWN P1, R184, R186, R187, R188 ;  /* 0x080000bbbab87389 */ /* 0x00006400000200bc */
[----:B01----:R-:W-:Y:S01]  /*4a90*/  ENDCOLLECTIVE ;  /* 0x000000000000791b */ /* 0x003fe20003800000 */
.L_x_1924:
[----:B------:R-:W-:-:S05]  /*4aa0*/  FADD.FTZ R166, R113, R166 ;  /* 0x000000a671a67221 */ /* 0x000fca0000010000 */
[----:B------:R-:W-:Y:S02]  /*4ab0*/  MOV R186, R166 ;  /* 0x000000a600ba7202 */ /* 0x000fe40000000f00 */
[----:B------:R-:W-:-:S07]  /*4ac0*/  MOV R115, R184 ;  /* 0x000000b800737202 */ /* 0x000fce0000000f00 */
[----:B------:R-:W-:Y:S05]  /*4ad0*/  WARPSYNC.COLLECTIVE R185, `(.L_x_1925) ;  /* 0x00000000b9087348 */ /* 0x000fea0003c00000 */
[----:B------:R0:W1:Y:S02]  /*4ae0*/  SHFL.DOWN P1, R184, R186, R187, R188 ;  /* 0x080000bbbab87389 */ /* 0x00006400000200bc */
[----:B01----:R-:W-:Y:S01]  /*4af0*/  ENDCOLLECTIVE ;  /* 0x000000000000791b */ /* 0x003fe20003800000 */
.L_x_1925:
[----:B------:R-:W-:Y:S01]  /*4b00*/  FADD.FTZ R115, R114, R115 ;  /* 0x0000007372737221 */ /* 0x000fe20000010000 */
[----:B------:R-:W-:-:S04]  /*4b10*/  HFMA2.MMA R187, -RZ, RZ, 0, 5.9604644775390625e-08 ;  /* 0x00000001ffbb7435 */ /* 0x000fc800000001ff */
[----:B------:R-:W-:Y:S02]  /*4b20*/  MOV R186, R115 ;  /* 0x0000007300ba7202 */ /* 0x000fe40000000f00 */
[----:B------:R-:W-:-:S07]  /*4b30*/  MOV R171, R184 ;  /* 0x000000b800ab7202 */ /* 0x000fce0000000f00 */
[----:B------:R-:W-:Y:S05]  /*4b40*/  WARPSYNC.COLLECTIVE R185, `(.L_x_1926) ;  /* 0x00000000b9087348 */ /* 0x000fea0003c00000 */
[----:B------:R0:W1:Y:S02]  /*4b50*/  SHFL.DOWN P1, R184, R186, R187, R188 ;  /* 0x080000bbbab87389 */ /* 0x00006400000200bc */
[----:B01----:R-:W-:Y:S01]  /*4b60*/  ENDCOLLECTIVE ;  /* 0x000000000000791b */ /* 0x003fe20003800000 */
.L_x_1926:
[----:B------:R-:W-:-:S05]  /*4b70*/  FADD.FTZ R171, R166, R171 ;  /* 0x000000aba6ab7221 */ /* 0x000fca0000010000 */
[----:B------:R-:W-:Y:S02]  /*4b80*/  MOV R186, R171 ;  /* 0x000000ab00ba7202 */ /* 0x000fe40000000f00 */
[----:B------:R-:W-:-:S07]  /*4b90*/  MOV R112, R184 ;  /* 0x000000b800707202 */ /* 0x000fce0000000f00 */
[----:B------:R-:W-:Y:S05]  /*4ba0*/  WARPSYNC.COLLECTIVE R185, `(.L_x_1927) ;  /* 0x00000000b9087348 */ /* 0x000fea0003c00000 */
[----:B------:R0:W1:Y:S02]  /*4bb0*/  SHFL.DOWN P1, R184, R186, R187, R188 ;  /* 0x080000bbbab87389 */ /* 0x00006400000200bc */
[----:B01----:R-:W-:Y:S01]  /*4bc0*/  ENDCOLLECTIVE ;  /* 0x000000000000791b */ /* 0x003fe20003800000 */
.L_x_1927:
[----:B------:R-:W-:Y:S05]  /*4bd0*/  BRA `(.L_x_1928) ;  /* 0xffffffd000907947 */ /* 0x000fea000383ffff */
.L_x_1929:
        /* <DEDUP_REMOVED lines=10> */
.L_x_11845:


//--------------------- .text._ZN10layer_norm13ln_bwd_kernelINS_13Kernel_traitsI6__halfS2_S2_S2_fjLj2560ELj1ELj1ELj4ELj8ENS_18Kernel_traits_baseILj2560ES2_S2_S2_S2_fjLj128EEEEELb1ELb0ELb0ELb0EEEvNS_9BwdParamsE --------------------------
	.section	.text._ZN10layer_norm13ln_bwd_kernelINS_13Kernel_traitsI6__halfS2_S2_S2_fjLj2560ELj1ELj1ELj4ELj8ENS_18Kernel_traits_baseILj2560ES2_S2_S2_S2_fjLj128EEEEELb1ELb0ELb0ELb0EEEvNS_9BwdParamsE,"ax",@progbits
	.align	128
        .global         _ZN10layer_norm13ln_bwd_kernelINS_13Kernel_traitsI6__halfS2_S2_S2_fjLj2560ELj1ELj1ELj4ELj8ENS_18Kernel_traits_baseILj2560ES2_S2_S2_S2_fjLj128EEEEELb1ELb0ELb0ELb0EEEvNS_9BwdParamsE
        .type           _ZN10layer_norm13ln_bwd_kernelINS_13Kernel_traitsI6__halfS2_S2_S2_fjLj2560ELj1ELj1ELj4ELj8ENS_18Kernel_traits_baseILj2560ES2_S2_S2_S2_fjLj128EEEEELb1ELb0ELb0ELb0EEEvNS_9BwdParamsE,@function
        .size           _ZN10layer_norm13ln_bwd_kernelINS_13Kernel_traitsI6__halfS2_S2_S2_fjLj2560ELj1ELj1ELj4ELj8ENS_18Kernel_traits_baseILj2560ES2_S2_S2_S2_fjLj128EEEEELb1ELb0ELb0ELb0EEEvNS_9BwdParamsE,(.L_x_11846 - _ZN10layer_norm13ln_bwd_kernelINS_13Kernel_traitsI6__halfS2_S2_S2_fjLj2560ELj1ELj1ELj4ELj8ENS_18Kernel_traits_baseILj2560ES2_S2_S2_S2_fjLj128EEEEELb1ELb0ELb0ELb0EEEvNS_9BwdParamsE)
        .other          _ZN10layer_norm13ln_bwd_kernelINS_13Kernel_traitsI6__halfS2_S2_S2_fjLj2560ELj1ELj1ELj4ELj8ENS_18Kernel_traits_baseILj2560ES2_S2_S2_S2_fjLj128EEEEELb1ELb0ELb0ELb0EEEvNS_9BwdParamsE,@"STO_CUDA_ENTRY STV_DEFAULT"
_ZN10layer_norm13ln_bwd_kernelINS_13Kernel_traitsI6__halfS2_S2_S2_fjLj2560ELj1ELj1ELj4ELj8ENS_18Kernel_traits_baseILj2560ES2_S2_S2_S2_fjLj128EEEEELb1ELb0ELb0ELb0EEEvNS_9BwdParamsE:
.text._ZN10layer_norm13ln_bwd_kernelINS_13Kernel_traitsI6__halfS2_S2_S2_fjLj2560ELj1ELj1ELj4ELj8ENS_18Kernel_traits_baseILj2560ES2_S2_S2_S2_fjLj128EEEEELb1ELb0ELb0ELb0EEEvNS_9BwdParamsE:
        /* <DEDUP_REMOVED lines=71> */
[----:B------:R-:W-:Y:S01]  /*0470*/  SHF.R.U64 R73, R4, 0x10, R5 ;  /* 0x0000001004497819 */ /* 0x000fe20000001205 */
[----:B------:R-:W-:Y:S01]  /*0480*/  HFMA2.MMA R116, -RZ, RZ, 0, 5.9604644775390625e-08 ;  /* 0x00000001ff747435 */ /* 0x000fe200000001ff */
[----:B------:R-:W0:Y:S01]  /*0490*/  LDC.U8 R4, c[0x0][0x2a0] ;  /* 0x0000a800ff047b82 */ /* 0x000e220000000000 */
[----:B------:R-:W-:Y:S02]  /*04a0*/  MOV R13, R6 ;  /* 0x00000006000d7202 */ /* 0x000fe40000000f00 */
[----:B------:R-:W-:Y:S02]  /*04b0*/  MOV R17, R8 ;  /* 0x0000000800117202 */ /* 0x000fe40000000f00 */
[----:B------:R-:W-:Y:S02]  /*04c0*/  MOV R19, R10 ;  /* 0x0000000a00137202 */ /* 0x000fe40000000f00 */
[----:B------:R-:W-:-:S02]  /*04d0*/  MOV R12, R5 ;  /* 0x00000005000c7202 */ /* 0x000fc40000000f00 */
[----:B------:R-:W-:Y:S02]  /*04e0*/  MOV R16, R7 ;  /* 0x0000000700107202 */ /* 0x000fe40000000f00 */
[----:B------:R-:W-:Y:S02]  /*04f0*/  MOV R18, R9 ;  /* 0x0000000900127202 */ /* 0x000fe40000000f00 */
[----:B------:R-:W-:Y:S02]  /*0500*/  MOV R20, R11 ;  /* 0x0000000b00147202 */ /* 0x000fe40000000f00 */
        /* <DEDUP_REMOVED lines=33> */
[----:B0-----:R-:W-:-:S07]  /*0720*/  HADD2.F32 R24, -RZ, R24.H0_H0 ;  /* 0x20000018ff187230 */ /* 0x001fce0000004100 */
.L_x_1957:
        /* <DEDUP_REMOVED lines=18> */
[----:B------:R-:W-:Y:S02]  /*0850*/  MOV R139, RZ ;  /* 0x000000ff008b7202 */ /* 0x000fe40000000f00 */
        /* <DEDUP_REMOVED lines=20> */
[--C-:B--2---:R-:W-:Y:S01]  /*09a0*/  SHF.R.U64 R131, R72, 0x10, R73.reuse ;  /* 0x0000001048837819 */ /* 0x104fe20000001249 */
[----:B------:R-:W-:Y:S01]  /*09b0*/  HADD2.F32 R128, -RZ, R72.H0_H0 ;  /* 0x20000048ff807230 */ /* 0x000fe20000004100 */
[----:B------:R-:W-:Y:S01]  /*09c0*/  SHF.R.U32.HI R129, RZ, 0x10, R73 ;  /* 0x00000010ff817819 */ /* 0x000fe20000011649 */
[----:B------:R-:W-:-:S03]  /*09d0*/  HADD2.F32 R130, -RZ, R73.H0_H0 ;  /* 0x20000049ff827230 */ /* 0x000fc60000004100 */
[----:B------:R-:W-:Y:S01]  /*09e0*/  FADD.FTZ R128, -R127, R128 ;  /* 0x000000807f807221 */ /* 0x000fe20000010100 */
[----:B---3--:R-:W-:Y:S02]  /*09f0*/  MOV R3, R74 ;  /* 0x0000004a00037202 */ /* 0x008fe40000000f00 */
[----:B------:R-:W-:Y:S01]  /*0a00*/  SHF.R.U64 R73, R74, 0x10, R75 ;  /* 0x000000104a497819 */ /* 0x000fe2000000124b */
[----:B------:R-:W-:Y:S02]  /*0a10*/  HADD2.F32 R74, -RZ, R131.H0_H0 ;  /* 0x20000083ff4a7230 */ /* 0x000fe40000004100 */
[----:B------:R-:W-:Y:S02]  /*0a20*/  HADD2.F32 R132, -RZ, R3.H0_H0 ;  /* 0x20000003ff847230 */ /* 0x000fe40000004100 */
[----:B------:R-:W-:Y:S01]  /*0a30*/  FMUL.FTZ R3, R135, R128 ;  /* 0x0000008087037220 */ /* 0x000fe20000410000 */
[C---:B------:R-:W-:Y:S01]  /*0a40*/  FADD.FTZ R74, -R127.reuse, R74 ;  /* 0x0000004a7f4a7221 */ /* 0x040fe20000010100 */
[----:B------:R-:W-:Y:S01]  /*0a50*/  MOV R72, R75 ;  /* 0x0000004b00487202 */ /* 0x000fe20000000f00 */
[----:B0-----:R-:W-:Y:S01]  /*0a60*/  FADD.FTZ R76, -R127, R130 ;  /* 0x000000827f4c7221 */ /* 0x001fe20000010100 */
[----:B------:R-:W-:-:S02]  /*0a70*/  HADD2.F32 R130, -RZ, R73.H0_H0 ;  /* 0x20000049ff827230 */ /* 0x000fc40000004100 */
[----:B------:R-:W-:Y:S01]  /*0a80*/  FADD.FTZ R48, R48, R132 ;  /* 0x0000008430307221 */ /* 0x000fe20000010000 */
[----:B------:R-:W-:Y:S01]  /*0a90*/  FMUL.FTZ R134, R135, R74 ;  /* 0x0000004a87867220 */ /* 0x000fe20000410000 */
[-C--:B------:R-:W-:Y:S01]  /*0aa0*/  FFMA.FTZ R68, R3, R132.reuse, R68 ;  /* 0x0000008403447223 */ /* 0x080fe20000010044 */
[----:B------:R-:W-:Y:S01]  /*0ab0*/  FMUL.FTZ R132, R5, R132 ;  /* 0x0000008405847220 */ /* 0x000fe20000410000 */
[----:B------:R-:W-:Y:S01]  /*0ac0*/  SHF.R.U32.HI R77, RZ, 0x10, R75 ;  /* 0x00000010ff4d7819 */ /* 0x000fe2000001164b */
[----:B------:R-:W-:Y:S02]  /*0ad0*/  HADD2.F32 R72, -RZ, R72.H0_H0 ;  /* 0x20000048ff487230 */ /* 0x000fe40000004100 */
[----:B------:R-:W-:Y:S01]  /*0ae0*/  FADD.FTZ R49, R49, R130 ;  /* 0x0000008231317221 */ /* 0x000fe20000010000 */
[----:B------:R-:W-:Y:S02]  /*0af0*/  HADD2.F32 R78, -RZ, R129.H0_H0 ;  /* 0x20000081ff4e7230 */ /* 0x000fe40000004100 */
[----:B------:R-:W-:Y:S01]  /*0b00*/  FFMA.FTZ R69, R134, R130, R69 ;  /* 0x0000008286457223 */ /* 0x000fe20000010045 */
[----:B------:R-:W-:Y:S01]  /*0b10*/  FMUL.FTZ R131, R135, R76 ;  /* 0x0000004c87837220 */ /* 0x000fe20000410000 */
[----:B------:R-:W-:Y:S01]  /*0b20*/  FMUL.FTZ R130, R6, R130 ;  /* 0x0000008206827220 */ /* 0x000fe20000410000 */
[----:B------:R-:W-:Y:S01]  /*0b30*/  FADD.FTZ R73, RZ, R132 ;  /* 0x00000084ff497221 */ /* 0x000fe20000010000 */
[----:B------:R-:W-:Y:S01]  /*0b40*/  FFMA.FTZ R75, R3, R132, RZ ;  /* 0x00000084034b7223 */ /* 0x000fe200000100ff */
[----:B------:R-:W-:-:S02]  /*0b50*/  HADD2.F32 R77, -RZ, R77.H0_H0 ;  /* 0x2000004dff4d7230 */ /* 0x000fc40000004100 */
        /* <DEDUP_REMOVED lines=14> */
.L_x_1932:
[----:B------:R-:W-:Y:S05]  /*0c40*/  BSYNC B0 ;  /* 0x0000000000007941 */ /* 0x000fea0003800000 */
.L_x_1931:
        /* <DEDUP_REMOVED lines=22> */
[----:B------:R-:W-:Y:S02]  /*0db0*/  HADD2.F32 R120, -RZ, R72.H0_H0 ;  /* 0x20000048ff787230 */ /* 0x000fe40000004100 */
[----:B------:R-:W-:Y:S02]  /*0dc0*/  HADD2.F32 R73, -RZ, R123.H0_H0 ;  /* 0x2000007bff497230 */ /* 0x000fe40000004100 */
[----:B0-----:R-:W-:Y:S01]  /*0dd0*/  HADD2.F32 R76, -RZ, R122.H0_H0 ;  /* 0x2000007aff4c7230 */ /* 0x001fe20000004100 */
[----:B---3--:R-:W-:-:S02]  /*0de0*/  MOV R119, R74 ;  /* 0x0000004a00777202 */ /* 0x008fc40000000f00 */
[----:B------:R-:W-:Y:S01]  /*0df0*/  SHF.R.U64 R124, R74, 0x10, R75 ;  /* 0x000000104a7c7819 */ /* 0x000fe2000000124b */
[C---:B------:R-:W-:Y:S01]  /*0e00*/  FADD.FTZ R126, -R125.reuse, R73 ;  /* 0x000000497d7e7221 */ /* 0x040fe20000010100 */
[C---:B------:R-:W-:Y:S01]  /*0e10*/  FADD.FTZ R120, -R125.reuse, R120 ;  /* 0x000000787d787221 */ /* 0x040fe20000010100 */
[----:B------:R-:W-:Y:S01]  /*0e20*/  HADD2.F32 R119, -RZ, R119.H0_H0 ;  /* 0x20000077ff777230 */ /* 0x000fe20000004100 */
[----:B------:R-:W-:Y:S01]  /*0e30*/  MOV R72, R75 ;  /* 0x0000004b00487202 */ /* 0x000fe20000000f00 */
[----:B------:R-:W-:Y:S02]  /*0e40*/  HADD2.F32 R122, -RZ, R124.H0_H0 ;  /* 0x2000007cff7a7230 */ /* 0x000fe40000004100 */
[C---:B------:R-:W-:Y:S01]  /*0e50*/  FADD.FTZ R74, -R125.reuse, R121 ;  /* 0x000000797d4a7221 */ /* 0x040fe20000010100 */
[----:B------:R-:W-:Y:S01]  /*0e60*/  FADD.FTZ R76, -R125, R76 ;  /* 0x0000004c7d4c7221 */ /* 0x000fe20000010100 */
[C---:B------:R-:W-:Y:S01]  /*0e70*/  FMUL.FTZ R126, R135.reuse, R126 ;  /* 0x0000007e877e7220 */ /* 0x040fe20000410000 */
[----:B------:R-:W-:Y:S01]  /*0e80*/  FMUL.FTZ R125, R135, R120 ;  /* 0x00000078877d7220 */ /* 0x000fe20000410000 */
[----:B------:R-:W-:Y:S01]  /*0e90*/  FMUL.FTZ R124, R9, R119 ;  /* 0x00000077097c7220 */ /* 0x000fe20000410000 */
[----:B------:R-:W-:Y:S01]  /*0ea0*/  SHF.R.U32.HI R75, RZ, 0x10, R75 ;  /* 0x00000010ff4b7819 */ /* 0x000fe2000001164b */
[----:B------:R-:W-:-:S02]  /*0eb0*/  HADD2.F32 R72, -RZ, R72.H0_H0 ;  /* 0x20000048ff487230 */ /* 0x000fc40000004100 */
[----:B------:R-:W-:Y:S01]  /*0ec0*/  FADD.FTZ R45, R45, R122 ;  /* 0x0000007a2d2d7221 */ /* 0x000fe20000010000 */
[----:B------:R-:W-:Y:S01]  /*0ed0*/  FFMA.FTZ R65, R126, R122, R65 ;  /* 0x0000007a7e417223 */ /* 0x000fe20000010041 */
[----:B------:R-:W-:Y:S01]  /*0ee0*/  FMUL.FTZ R123, R135, R74 ;  /* 0x0000004a877b7220 */ /* 0x000fe20000410000 */
[----:B------:R-:W-:Y:S01]  /*0ef0*/  FMUL.FTZ R122, R10, R122 ;  /* 0x0000007a0a7a7220 */ /* 0x000fe20000410000 */
[----:B------:R-:W-:Y:S01]  /*0f00*/  FADD.FTZ R139, R139, R124 ;  /* 0x0000007c8b8b7221 */ /* 0x000fe20000010000 */
[----:B------:R-:W-:Y:S01]  /*0f10*/  FFMA.FTZ R73, R125, R124, R140 ;  /* 0x0000007c7d497223 */ /* 0x000fe2000001008c */
[----:B------:R-:W-:Y:S02]  /*0f20*/  HADD2.F32 R75, -RZ, R75.H0_H0 ;  /* 0x2000004bff4b7230 */ /* 0x000fe40000004100 */
        /* <DEDUP_REMOVED lines=15> */
.L_x_1934:
[----:B------:R-:W-:Y:S05]  /*1020*/  BSYNC B0 ;  /* 0x0000000000007941 */ /* 0x000fea0003800000 */
.L_x_1933:
        /* <DEDUP_REMOVED lines=61> */
.L_x_1936:
[----:B------:R-:W-:Y:S05]  /*1400*/  BSYNC B0 ;  /* 0x0000000000007941 */ /* 0x000fea0003800000 */
.L_x_1935:
        /* <DEDUP_REMOVED lines=61> */
.L_x_1938:
[----:B------:R-:W-:Y:S05]  /*17e0*/  BSYNC B0 ;  /* 0x0000000000007941 */ /* 0x000fea0003800000 */
.L_x_1937:
        /* <DEDUP_REMOVED lines=19> */
[--C-:B--2---:R-:W-:Y:S01]  /*1920*/  SHF.R.U64 R88, R72, 0x10, R73.reuse ;  /* 0x0000001048587819 */ /* 0x104fe20000001249 */
[----:B------:R-:W-:Y:S01]  /*1930*/  HADD2.F32 R83, -RZ, R72.H0_H0 ;  /* 0x20000048ff537230 */ /* 0x000fe20000004100 */
[----:B------:R-:W-:Y:S02]  /*1940*/  SHF.R.U32.HI R87, RZ, 0x10, R73 ;  /* 0x00000010ff577819 */ /* 0x000fe40000011649 */
[----:B---3--:R-:W-:Y:S01]  /*1950*/  MOV R72, R76 ;  /* 0x0000004c00487202 */ /* 0x008fe20000000f00 */
[----:B------:R-:W-:Y:S01]  /*1960*/  HADD2.F32 R84, -RZ, R88.H0_H0 ;  /* 0x20000058ff547230 */ /* 0x000fe20000004100 */
[----:B------:R-:W-:Y:S01]  /*1970*/  SHF.R.U64 R89, R76, 0x10, R77 ;  /* 0x000000104c597819 */ /* 0x000fe2000000124d */
[----:B------:R-:W-:Y:S02]  /*1980*/  HADD2.F32 R86, -RZ, R73.H0_H0 ;  /* 0x20000049ff567230 */ /* 0x000fe40000004100 */
[----:B0-----:R-:W-:Y:S01]  /*1990*/  FADD.FTZ R74, -R138, R83 ;  /* 0x000000538a4a7221 */ /* 0x001fe20000010100 */
[----:B------:R-:W-:-:S02]  /*19a0*/  HADD2.F32 R72, -RZ, R72.H0_H0 ;  /* 0x20000048ff487230 */ /* 0x000fc40000004100 */
[C---:B------:R-:W-:Y:S01]  /*19b0*/  FADD.FTZ R84, -R138.reuse, R84 ;  /* 0x000000548a547221 */ /* 0x040fe20000010100 */
[----:B------:R-:W-:Y:S01]  /*19c0*/  HADD2.F32 R85, -RZ, R87.H0_H0 ;  /* 0x20000057ff557230 */ /* 0x000fe20000004100 */
[----:B------:R-:W-:Y:S01]  /*19d0*/  MOV R73, R77 ;  /* 0x0000004d00497202 */ /* 0x000fe20000000f00 */
[C---:B------:R-:W-:Y:S01]  /*19e0*/  FADD.FTZ R76, -R138.reuse, R86 ;  /* 0x000000568a4c7221 */ /* 0x040fe20000010100 */
[----:B------:R-:W-:Y:S02]  /*19f0*/  HADD2.F32 R86, -RZ, R89.H0_H0 ;  /* 0x20000059ff567230 */ /* 0x000fe40000004100 */
[C---:B------:R-:W-:Y:S01]  /*1a00*/  FMUL.FTZ R90, R135.reuse, R84 ;  /* 0x00000054875a7220 */ /* 0x040fe20000410000 */
[----:B------:R-:W-:Y:S01]  /*1a10*/  FMUL.FTZ R89, R135, R74 ;  /* 0x0000004a87597220 */ /* 0x000fe20000410000 */
[----:B------:R-:W-:Y:S01]  /*1a20*/  FMUL.FTZ R88, R21, R72 ;  /* 0x0000004815587220 */ /* 0x000fe20000410000 */
[----:B------:R-:W-:Y:S01]  /*1a30*/  FADD.FTZ R78, -R138, R85 ;  /* 0x000000558a4e7221 */ /* 0x000fe20000010100 */
[----:B------:R-:W-:Y:S01]  /*1a40*/  SHF.R.U32.HI R77, RZ, 0x10, R77 ;  /* 0x00000010ff4d7819 */ /* 0x000fe2000001164d */
[----:B------:R-:W-:-:S02]  /*1a50*/  HADD2.F32 R85, -RZ, R73.H0_H0 ;  /* 0x20000049ff557230 */ /* 0x000fc40000004100 */
[----:B------:R-:W-:Y:S01]  /*1a60*/  FADD.FTZ R33, R33, R86 ;  /* 0x0000005621217221 */ /* 0x000fe20000010000 */
[----:B------:R-:W-:Y:S01]  /*1a70*/  FFMA.FTZ R53, R90, R86, R53 ;  /* 0x000000565a357223 */ /* 0x000fe20000010035 */
[----:B------:R-:W-:Y:S01]  /*1a80*/  FMUL.FTZ R87, R135, R76 ;  /* 0x0000004c87577220 */ /* 0x000fe20000410000 */
[----:B------:R-:W-:Y:S01]  /*1a90*/  FMUL.FTZ R86, R22, R86 ;  /* 0x0000005616567220 */ /* 0x000fe20000410000 */
[----:B------:R-:W-:Y:S01]  /*1aa0*/  FADD.FTZ R139, R139, R88 ;  /* 0x000000588b8b7221 */ /* 0x000fe20000010000 */
[C---:B------:R-:W-:Y:S01]  /*1ab0*/  FFMA.FTZ R73, R89.reuse, R88, R140 ;  /* 0x0000005859497223 */ /* 0x040fe2000001008c */
[----:B------:R-:W-:Y:S02]  /*1ac0*/  HADD2.F32 R75, -RZ, R77.H0_H0 ;  /* 0x2000004dff4b7230 */ /* 0x000fe40000004100 */
        /* <DEDUP_REMOVED lines=15> */
.L_x_1940:
[----:B------:R-:W-:Y:S05]  /*1bc0*/  BSYNC B0 ;  /* 0x0000000000007941 */ /* 0x000fea0003800000 */
.L_x_1939:
[----:B------:R-:W-:Y:S01]  /*1bd0*/  LOP3.LUT P0, RZ, R116, 0xff, RZ, 0xc0, !PT ;  /* 0x000000ff74ff7812 */ /* 0x000fe2000780c0ff */
[----:B-----5:R-:W-:Y:S01]  /*1be0*/  HFMA2.MMA R138, -RZ, RZ, 1.875, 0 ;  /* 0x3f800000ff8a7435 */ /* 0x020fe200000001ff */
[----:B------:R-:W-:Y:S01]  /*1bf0*/  SHF.R.U32.HI R72, RZ, 0x5, R0 ;  /* 0x00000005ff487819 */ /* 0x000fe20000011600 */
[----:B------:R-:W-:Y:S01]  /*1c00*/  UMOV UR6, 0xffffffff ;  /* 0xffffffff00067882 */ /* 0x000fe20000000000 */
[----:B------:R-:W-:Y:S02]  /*1c10*/  LOP3.LUT P6, RZ, R0, 0x1f, RZ, 0xc0, !PT ;  /* 0x0000001f00ff7812 */ /* 0x000fe400078cc0ff */
[----:B------:R-:W-:Y:S01]  /*1c20*/  LOP3.LUT R73, R72, 0x7fffffc, RZ, 0xc0, !PT ;  /* 0x07fffffc48497812 */ /* 0x000fe200078ec0ff */
[----:B------:R-:W-:Y:S01]  /*1c30*/  @P1 HADD2.F32 R138, -RZ, R117.H0_H0 ;  /* 0x20000075ff8a1230 */ /* 0x000fe20000004100 */
        /* <DEDUP_REMOVED lines=21> */
.L_x_1968:
        /* <DEDUP_REMOVED lines=59> */
[----:B------:R-:W-:Y:S01]  /*2140*/  @P6 F2FP.F16.F32.PACK_AB R74, RZ, R75 ;  /* 0x0000004bff4a623e */ /* 0x000fe200000000ff */
[-C--:B------:R-:W-:Y:S01]  /*2150*/  FMUL.FTZ R75, R75, R138.reuse ;  /* 0x0000008a4b4b7220 */ /* 0x080fe20000410000 */
[----:B------:R-:W-:Y:S01]  /*2160*/  @P6 F2FP.F16.F32.PACK_AB R76, RZ, R79 ;  /* 0x0000004fff4c623e */ /* 0x000fe200000000ff */
[----:B------:R-:W-:Y:S01]  /*2170*/  FMUL.FTZ R73, R73, UR15 ;  /* 0x0000000f49497c20 */ /* 0x000fe20008410000 */
[----:B------:R-:W-:Y:S01]  /*2180*/  @P6 F2FP.F16.F32.PACK_AB R77, RZ, R141 ;  /* 0x0000008dff4d623e */ /* 0x000fe200000000ff */
        /* <DEDUP_REMOVED lines=12> */
[----:B------:R-:W-:Y:S02]  /*2250*/  F2F.F16.F32 R143, R76 ;  /* 0x0000004c008f7304 */ /* 0x000fe40000200800 */
[----:B------:R-:W-:Y:S02]  /*2260*/  FSEL R77, R75, RZ, P6 ;  /* 0x000000ff4b4d7208 */ /* 0x000fe40003000000 */
[----:B------:R-:W-:-:S04]  /*2270*/  LOP3.LUT P6, RZ, R25, 0xff0000, RZ, 0xc0, !PT ;  /* 0x00ff000019ff7812 */ /* 0x000fc800078cc0ff */
[----:B------:R-:W-:Y:S01]  /*2280*/  FSEL R139, R79, RZ, P6 ;  /* 0x000000ff4f8b7208 */ /* 0x000fe20003000000 */
[----:B------:R-:W0:Y:S01]  /*2290*/  F2F.F16.F32 R72, R77 ;  /* 0x0000004d00487304 */ /* 0x000e220000200800 */
[----:B------:R-:W-:Y:S01]  /*22a0*/  LOP3.LUT P6, RZ, R25, 0xff000000, RZ, 0xc0, !PT ;  /* 0xff00000019ff7812 */ /* 0x000fe200078cc0ff */
[----:B------:R-:W1:Y:S03]  /*22b0*/  LDC.64 R78, c[0x0][0x2f8] ;  /* 0x0000be00ff4e7b82 */ /* 0x000e660000000a00 */
[----:B------:R-:W-:Y:S02]  /*22c0*/  FSEL R141, R141, RZ, P6 ;  /* 0x000000ff8d8d7208 */ /* 0x000fe40003000000 */
[----:B------:R-:W-:Y:S01]  /*22d0*/  ISETP.NE.U32.AND P6, PT, RZ, UR16, PT ;  /* 0x00000010ff007c0c */ /* 0x000fe2000bfc5070 */
[----:B------:R-:W-:Y:S03]  /*22e0*/  F2F.F16.F32 R139, R139 ;  /* 0x0000008b008b7304 */ /* 0x000fe60000200800 */
[----:B------:R-:W-:Y:S01]  /*22f0*/  ISETP.NE.AND.EX P6, PT, RZ, UR17, PT, P6 ;  /* 0x00000011ff007c0c */ /* 0x000fe2000bfc5360 */
[----:B0-----:R-:W-:-:S04]  /*2300*/  IMAD.WIDE.U32 R72, R72, 0x10000, RZ ;  /* 0x0001000048487825 */ /* 0x001fc800078e00ff */
[----:B------:R-:W0:Y:S01]  /*2310*/  F2F.F16.F32 R75, R141 ;  /* 0x0000008d004b7304 */ /* 0x000e220000200800 */
        /* <DEDUP_REMOVED lines=13> */
.L_x_1944:
[----:B------:R1:W-:Y:S01]  /*23f0*/  STG.E.64 desc[UR4][R78.64], R74 ;  /* 0x0000004a4e007986 */ /* 0x0003e2000c101b04 */
[----:B------:R-:W-:-:S07]  /*2400*/  IADD3 R133, R133, 0x80, RZ ;  /* 0x0000008085857810 */ /* 0x000fce0007ffe0ff */
.L_x_1943:
[----:B------:R-:W-:Y:S05]  /*2410*/  BSYNC B0 ;  /* 0x0000000000007941 */ /* 0x000fea0003800000 */
.L_x_1942:
        /* <DEDUP_REMOVED lines=50> */
[----:B------:R-:W-:Y:S02]  /*2740*/  F2F.F16.F32 R143, R76 ;  /* 0x0000004c008f7304 */ /* 0x000fe40000200800 */
[----:B------:R-:W-:Y:S02]  /*2750*/  FSEL R77, R75, RZ, P6 ;  /* 0x000000ff4b4d7208 */ /* 0x000fe40003000000 */
[----:B------:R-:W-:-:S04]  /*2760*/  LOP3.LUT P6, RZ, R26, 0xff0000, RZ, 0xc0, !PT ;  /* 0x00ff00001aff7812 */ /* 0x000fc800078cc0ff */
[----:B------:R-:W-:Y:S01]  /*2770*/  FSEL R139, R79, RZ, P6 ;  /* 0x000000ff4f8b7208 */ /* 0x000fe20003000000 */
[----:B------:R-:W1:Y:S01]  /*2780*/  F2F.F16.F32 R74, R77 ;  /* 0x0000004d004a7304 */ /* 0x000e620000200800 */
[----:B------:R-:W-:-:S04]  /*2790*/  LOP3.LUT P6, RZ, R26, 0xff000000, RZ, 0xc0, !PT ;  /* 0xff0000001aff7812 */ /* 0x000fc800078cc0ff */
[----:B------:R-:W-:Y:S02]  /*27a0*/  FSEL R141, R141, RZ, P6 ;  /* 0x000000ff8d8d7208 */ /* 0x000fe40003000000 */
[----:B------:R-:W-:Y:S01]  /*27b0*/  ISETP.NE.U32.AND P6, PT, RZ, UR16, PT ;  /* 0x00000010ff007c0c */ /* 0x000fe2000bfc5070 */
[----:B------:R-:W-:Y:S03]  /*27c0*/  F2F.F16.F32 R139, R139 ;  /* 0x0000008b008b7304 */ /* 0x000fe60000200800 */
[----:B------:R-:W-:Y:S01]  /*27d0*/  ISETP.NE.AND.EX P6, PT, RZ, UR17, PT, P6 ;  /* 0x00000011ff007c0c */ /* 0x000fe2000bfc5360 */
[----:B0-----:R-:W-:-:S04]  /*27e0*/  IMAD.WIDE.U32 R72, R133, 0x8, R72 ;  /* 0x0000000885487825 */ /* 0x001fc800078e0048 */
[----:B------:R-:W0:Y:S01]  /*27f0*/  F2F.F16.F32 R79, R141 ;  /* 0x0000008d004f7304 */ /* 0x000e220000200800 */
        /* <DEDUP_REMOVED lines=13> */
.L_x_1947:
[----:B------:R2:W-:Y:S01]  /*28d0*/  STG.E.64 desc[UR4][R72.64], R78 ;  /* 0x0000004e48007986 */ /* 0x0005e2000c101b04 */
[----:B------:R-:W-:-:S07]  /*28e0*/  IADD3 R133, R133, 0x80, RZ ;  /* 0x0000008085857810 */ /* 0x000fce0007ffe0ff */
.L_x_1946:
[----:B------:R-:W-:Y:S05]  /*28f0*/  BSYNC B0 ;  /* 0x0000000000007941 */ /* 0x000fea0003800000 */
.L_x_1945:
        /* <DEDUP_REMOVED lines=75> */
.L_x_1950:
[----:B------:R3:W-:Y:S01]  /*2db0*/  STG.E.64 desc[UR4][R72.64], R78 ;  /* 0x0000004e48007986 */ /* 0x0007e2000c101b04 */
[----:B------:R-:W-:-:S07]  /*2dc0*/  IADD3 R133, R133, 0x80, RZ ;  /* 0x0000008085857810 */ /* 0x000fce0007ffe0ff */
.L_x_1949:
[----:B------:R-:W-:Y:S05]  /*2dd0*/  BSYNC B0 ;  /* 0x0000000000007941 */ /* 0x000fea0003800000 */
.L_x_1948:
        /* <DEDUP_REMOVED lines=49> */
[----:B------:R-:W-:Y:S02]  /*30f0*/  F2F.F16.F32 R143, R76 ;  /* 0x0000004c008f7304 */ /* 0x000fe40000200800 */
[----:B------:R-:W-:Y:S02]  /*3100*/  FSEL R77, R75, RZ, P6 ;  /* 0x000000ff4b4d7208 */ /* 0x000fe40003000000 */
[C---:B------:R-:W-:Y:S01]  /*3110*/  LOP3.LUT P6, RZ, R28.reuse, 0xff0000, RZ, 0xc0, !PT ;  /* 0x00ff00001cff7812 */ /* 0x040fe200078cc0ff */
[----:B------:R-:W0:Y:S03]  /*3120*/  LDC.64 R74, c[0x0][0x2f8] ;  /* 0x0000be00ff4a7b82 */ /* 0x000e260000000a00 */
[----:B------:R-:W-:Y:S01]  /*3130*/  FSEL R79, R79, RZ, P6 ;  /* 0x000000ff4f4f7208 */ /* 0x000fe20003000000 */
[----:B------:R-:W1:Y:S01]  /*3140*/  F2F.F16.F32 R72, R77 ;  /* 0x0000004d00487304 */ /* 0x000e620000200800 */
[----:B------:R-:W-:-:S04]  /*3150*/  LOP3.LUT P6, RZ, R28, 0xff000000, RZ, 0xc0, !PT ;  /* 0xff0000001cff7812 */ /* 0x000fc800078cc0ff */
[----:B------:R-:W-:Y:S02]  /*3160*/  FSEL R139, R139, RZ, P6 ;  /* 0x000000ff8b8b7208 */ /* 0x000fe40003000000 */
[----:B------:R-:W-:Y:S01]  /*3170*/  ISETP.NE.U32.AND P6, PT, RZ, UR16, PT ;  /* 0x00000010ff007c0c */ /* 0x000fe2000bfc5070 */
[----:B------:R-:W-:Y:S03]  /*3180*/  F2F.F16.F32 R79, R79 ;  /* 0x0000004f004f7304 */ /* 0x000fe60000200800 */
[----:B------:R-:W-:Y:S01]  /*3190*/  ISETP.NE.AND.EX P6, PT, RZ, UR17, PT, P6 ;  /* 0x00000011ff007c0c */ /* 0x000fe2000bfc5360 */
[----:B-1----:R-:W-:-:S04]  /*31a0*/  IMAD.WIDE.U32 R72, R72, 0x10000, RZ ;  /* 0x0001000048487825 */ /* 0x002fc800078e00ff */
[----:B------:R-:W1:Y:S01]  /*31b0*/  F2F.F16.F32 R139, R139 ;  /* 0x0000008b008b7304 */ /* 0x000e620000200800 */
        /* <DEDUP_REMOVED lines=13> */
.L_x_1953:
[----:B------:R4:W-:Y:S01]  /*3290*/  STG.E.64 desc[UR4][R74.64], R72 ;  /* 0x000000484a007986 */ /* 0x0009e2000c101b04 */
[----:B------:R-:W-:-:S07]  /*32a0*/  IADD3 R133, R133, 0x80, RZ ;  /* 0x0000008085857810 */ /* 0x000fce0007ffe0ff */
.L_x_1952:
[----:B------:R-:W-:Y:S05]  /*32b0*/  BSYNC B0 ;  /* 0x0000000000007941 */ /* 0x000fea0003800000 */
.L_x_1951:
        /* <DEDUP_REMOVED lines=59> */
[----:B------:R-:W-:Y:S01]  /*3670*/  F2F.F16.F32 R116, R116 ;  /* 0x0000007400747304 */ /* 0x000fe20000200800 */
[----:B0-----:R-:W-:Y:S02]  /*3680*/  IMAD.WIDE.U32 R78, R133, 0x8, R78 ;  /* 0x00000008854e7825 */ /* 0x001fe400078e004e */
[----:B------:R-:W-:Y:S02]  /*3690*/  ISETP.NE.AND.EX P6, PT, RZ, UR17, PT, P6 ;  /* 0x00000011ff007c0c */ /* 0x000fe4000bfc5360 */
[----:B-1----:R-:W-:-:S03]  /*36a0*/  IMAD.WIDE.U32 R72, R72, 0x10000, RZ ;  /* 0x0001000048487825 */ /* 0x002fc600078e00ff */
[----:B------:R-:W0:Y:S01]  /*36b0*/  F2F.F16.F32 R77, R135 ;  /* 0x00000087004d7304 */ /* 0x000e220000200800 */
        /* <DEDUP_REMOVED lines=12> */
.L_x_1956:
[----:B------:R1:W-:Y:S02]  /*3780*/  STG.E.64 desc[UR4][R78.64], R76 ;  /* 0x0000004c4e007986 */ /* 0x0003e4000c101b04 */
.L_x_1955:
[----:B------:R-:W-:Y:S05]  /*3790*/  BSYNC B0 ;  /* 0x0000000000007941 */ /* 0x000fea0003800000 */
.L_x_1954:
[----:B------:R-:W-:Y:S02]  /*37a0*/  IADD3 R2, R2, UR18, RZ ;  /* 0x0000001202027c10 */ /* 0x000fe4000fffe0ff */
[----:B------:R-:W-:Y:S02]  /*37b0*/  SEL R116, RZ, 0x1, P0 ;  /* 0x00000001ff747807 */ /* 0x000fe40000000000 */
[----:B------:R-:W-:-:S13]  /*37c0*/  ISETP.GE.AND P0, PT, R2, UR19, PT ;  /* 0x0000001302007c0c */ /* 0x000fda000bf06270 */
[----:B------:R-:W-:Y:S05]  /*37d0*/  @!P0 BRA `(.L_x_1957) ;  /* 0xffffffcc00d48947 */ /* 0x000fea000383ffff */
.L_x_1930:
        /* <DEDUP_REMOVED lines=42> */
.L_x_1941:
[----:B------:R-:W-:Y:S02]  /*3a80*/  MOV R144, R139 ;  /* 0x0000008b00907202 */ /* 0x000fe40000000f00 */
[----:B------:R-:W-:Y:S02]  /*3a90*/  MOV R143, 0x10 ;  /* 0x00000010008f7802 */ /* 0x000fe40000000f00 */
[----:B------:R-:W-:Y:S02]  /*3aa0*/  MOV R146, 0x1f ;  /* 0x0000001f00927802 */ /* 0x000fe40000000f00 */
[----:B------:R-:W-:-:S07]  /*3ab0*/  MOV R141, 0xffffffff ;  /* 0xffffffff008d7802 */ /* 0x000fce0000000f00 */
[----:B------:R-:W-:Y:S05]  /*3ac0*/  WARPSYNC.COLLECTIVE R141, `(.L_x_1958) ;  /* 0x000000008d087348 */ /* 0x000fea0003c00000 */
[----:B------:R0:W1:Y:S02]  /*3ad0*/  SHFL.DOWN P6, R142, R144, R143, R146 ;  /* 0x0800008f908e7389 */ /* 0x00006400000c0092 */
[----:B01----:R-:W-:Y:S01]  /*3ae0*/  ENDCOLLECTIVE ;  /* 0x000000000000791b */ /* 0x003fe20003800000 */
.L_x_1958:
[----:B------:R-:W-:Y:S02]  /*3af0*/  MOV R144, R140 ;  /* 0x0000008c00907202 */ /* 0x000fe40000000f00 */
[----:B------:R-:W-:-:S07]  /*3b00*/  MOV R74, R142 ;  /* 0x0000008e004a7202 */ /* 0x000fce0000000f00 */
[----:B------:R-:W-:Y:S05]  /*3b10*/  WARPSYNC.COLLECTIVE R141, `(.L_x_1959) ;  /* 0x000000008d087348 */ /* 0x000fea0003c00000 */
[----:B------:R0:W1:Y:S02]  /*3b20*/  SHFL.DOWN P6, R142, R144, R143, R146 ;  /* 0x0800008f908e7389 */ /* 0x00006400000c0092 */
[----:B01----:R-:W-:Y:S01]  /*3b30*/  ENDCOLLECTIVE ;  /* 0x000000000000791b */ /* 0x003fe20003800000 */
.L_x_1959:
[----:B------:R-:W-:-:S05]  /*3b40*/  FADD.FTZ R74, R74, R139 ;  /* 0x0000008b4a4a7221 */ /* 0x000fca0000010000 */
[----:B------:R-:W-:Y:S02]  /*3b50*/  MOV R144, R74 ;  /* 0x0000004a00907202 */ /* 0x000fe40000000f00 */
[----:B------:R-:W-:Y:S02]  /*3b60*/  MOV R143, 0x8 ;  /* 0x00000008008f7802 */ /* 0x000fe40000000f00 */
[----:B------:R-:W-:-:S07]  /*3b70*/  MOV R75, R142 ;  /* 0x0000008e004b7202 */ /* 0x000fce0000000f00 */
[----:B------:R-:W-:Y:S05]  /*3b80*/  WARPSYNC.COLLECTIVE R141, `(.L_x_1960) ;  /* 0x000000008d087348 */ /* 0x000fea0003c00000 */
[----:B------:R0:W1:Y:S02]  /*3b90*/  SHFL.DOWN P6, R142, R144, R143, R146 ;  /* 0x0800008f908e7389 */ /* 0x00006400000c0092 */
[----:B01----:R-:W-:Y:S01]  /*3ba0*/  ENDCOLLECTIVE ;  /* 0x000000000000791b */ /* 0x003fe20003800000 */
.L_x_1960:
[----:B------:R-:W-:-:S05]  /*3bb0*/  FADD.FTZ R75, R75, R140 ;  /* 0x0000008c4b4b7221 */ /* 0x000fca0000010000 */
[----:B------:R-:W-:Y:S02]  /*3bc0*/  MOV R144, R75 ;  /* 0x0000004b00907202 */ /* 0x000fe40000000f00 */
[----:B------:R-:W-:-:S07]  /*3bd0*/  MOV R77, R142 ;  /* 0x0000008e004d7202 */ /* 0x000fce0000000f00 */
[----:B------:R-:W-:Y:S05]  /*3be0*/  WARPSYNC.COLLECTIVE R141, `(.L_x_1961) ;  /* 0x000000008d087348 */ /* 0x000fea0003c00000 */
[----:B------:R0:W1:Y:S02]  /*3bf0*/  SHFL.DOWN P6, R142, R144, R143, R146 ;  /* 0x0800008f908e7389 */ /* 0x00006400000c0092 */
[----:B01----:R-:W-:Y:S01]  /*3c00*/  ENDCOLLECTIVE ;  /* 0x000000000000791b */ /* 0x003fe20003800000 */
.L_x_1961:
[----:B------:R-:W-:-:S05]  /*3c10*/  FADD.FTZ R77, R74, R77 ;  /* 0x0000004d4a4d7221 */ /* 0x000fca0000010000 */
[----:B------:R-:W-:Y:S02]  /*3c20*/  MOV R144, R77 ;  /* 0x0000004d00907202 */ /* 0x000fe40000000f00 */
[----:B------:R-:W-:Y:S02]  /*3c30*/  MOV R143, 0x4 ;  /* 0x00000004008f7802 */ /* 0x000fe40000000f00 */
[----:B------:R-:W-:-:S07]  /*3c40*/  MOV R76, R142 ;  /* 0x0000008e004c7202 */ /* 0x000fce0000000f00 */
[----:B------:R-:W-:Y:S05]  /*3c50*/  WARPSYNC.COLLECTIVE R141, `(.L_x_1962) ;  /* 0x000000008d087348 */ /* 0x000fea0003c00000 */
[----:B------:R0:W1:Y:S02]  /*3c60*/  SHFL.DOWN P6, R142, R144, R143, R146 ;  /* 0x0800008f908e7389 */ /* 0x00006400000c0092 */
[----:B01----:R-:W-:Y:S01]  /*3c70*/  ENDCOLLECTIVE ;  /* 0x000000000000791b */ /* 0x003fe20003800000 */
.L_x_1962:
[----:B------:R-:W-:-:S05]  /*3c80*/  FADD.FTZ R76, R75, R76 ;  /* 0x0000004c4b4c7221 */ /* 0x000fca0000010000 */
[----:B------:R-:W-:Y:S02]  /*3c90*/  MOV R144, R76 ;  /* 0x0000004c00907202 */ /* 0x000fe40000000f00 */
[----:B------:R-:W-:-:S07]  /*3ca0*/  MOV R78, R142 ;  /* 0x0000008e004e7202 */ /* 0x000fce0000000f00 */
[----:B------:R-:W-:Y:S05]  /*3cb0*/  WARPSYNC.COLLECTIVE R141, `(.L_x_1963) ;  /* 0x000000008d087348 */ /* 0x000fea0003c00000 */
[----:B------:R0:W1:Y:S02]  /*3cc0*/  SHFL.DOWN P6, R142, R144, R143, R146 ;  /* 0x0800008f908e7389 */ /* 0x00006400000c0092 */
[----:B01----:R-:W-:Y:S01]  /*3cd0*/  ENDCOLLECTIVE ;  /* 0x000000000000791b */ /* 0x003fe20003800000 */
.L_x_1963:
[----:B------:R-:W-:-:S05]  /*3ce0*/  FADD.FTZ R78, R77, R78 ;  /* 0x0000004e4d4e7221 */ /* 0x000fca0000010000 */
[----:B------:R-:W-:Y:S02]  /*3cf0*/  MOV R144, R78 ;  /* 0x0000004e00907202 */ /* 0x000fe40000000f00 */
[----:B------:R-:W-:Y:S02]  /*3d00*/  MOV R143, 0x2 ;  /* 0x00000002008f7802 */ /* 0x000fe40000000f00 */
[----:B------:R-:W-:-:S07]  /*3d10*/  MOV R79, R142 ;  /* 0x0000008e004f7202 */ /* 0x000fce0000000f00 */
[----:B------:R-:W-:Y:S05]  /*3d20*/  WARPSYNC.COLLECTIVE R141, `(.L_x_1964) ;  /* 0x000000008d087348 */ /* 0x000fea0003c00000 */
[----:B------:R0:W1:Y:S02]  /*3d30*/  SHFL.DOWN P6, R142, R144, R143, R146 ;  /* 0x0800008f908e7389 */ /* 0x00006400000c0092 */
[----:B01----:R-:W-:Y:S01]  /*3d40*/  ENDCOLLECTIVE ;  /* 0x000000000000791b */ /* 0x003fe20003800000 */
.L_x_1964:
[----:B------:R-:W-:-:S05]  /*3d50*/  FADD.FTZ R79, R76, R79 ;  /* 0x0000004f4c4f7221 */ /* 0x000fca0000010000 */
[----:B------:R-:W-:Y:S02]  /*3d60*/  MOV R144, R79 ;  /* 0x0000004f00907202 */ /* 0x000fe40000000f00 */
[----:B------:R-:W-:-:S07]  /*3d70*/  MOV R117, R142 ;  /* 0x0000008e00757202 */ /* 0x000fce0000000f00 */
[----:B------:R-:W-:Y:S05]  /*3d80*/  WARPSYNC.COLLECTIVE R141, `(.L_x_1965) ;  /* 0x000000008d087348 */ /* 0x000fea0003c00000 */
[----:B------:R0:W1:Y:S02]  /*3d90*/  SHFL.DOWN P6, R142, R144, R143, R146 ;  /* 0x0800008f908e7389 */ /* 0x00006400000c0092 */
[----:B01----:R-:W-:Y:S01]  /*3da0*/  ENDCOLLECTIVE ;  /* 0x000000000000791b */ /* 0x003fe20003800000 */
.L_x_1965:
[----:B------:R-:W-:-:S05]  /*3db0*/  FADD.FTZ R117, R78, R117 ;  /* 0x000000754e757221 */ /* 0x000fca0000010000 */
[----:B------:R-:W-:Y:S02]  /*3dc0*/  MOV R144, R117 ;  /* 0x0000007500907202 */ /* 0x000fe40000000f00 */
[----:B------:R-:W-:Y:S02]  /*3dd0*/  MOV R143, 0x1 ;  /* 0x00000001008f7802 */ /* 0x000fe40000000f00 */
[----:B------:R-:W-:-:S07]  /*3de0*/  MOV R116, R142 ;  /* 0x0000008e00747202 */ /* 0x000fce0000000f00 */
[----:B------:R-:W-:Y:S05]  /*3df0*/  WARPSYNC.COLLECTIVE R141, `(.L_x_1966) ;  /* 0x000000008d087348 */ /* 0x000fea0003c00000 */
[----:B------:R0:W1:Y:S02]  /*3e00*/  SHFL.DOWN P6, R142, R144, R143, R146 ;  /* 0x0800008f908e7389 */ /* 0x00006400000c0092 */
[----:B01----:R-:W-:Y:S01]  /*3e10*/  ENDCOLLECTIVE ;  /* 0x000000000000791b */ /* 0x003fe20003800000 */
.L_x_1966:
[----:B------:R-:W-:-:S05]  /*3e20*/  FADD.FTZ R74, R79, R116 ;  /* 0x000000744f4a7221 */ /* 0x000fca0000010000 */
[----:B------:R-:W-:Y:S02]  /*3e30*/  MOV R144, R74 ;  /* 0x0000004a00907202 */ /* 0x000fe40000000f00 */
[----:B------:R-:W-:-:S07]  /*3e40*/  MOV R116, R142 ;  /* 0x0000008e00747202 */ /* 0x000fce0000000f00 */
[----:B------:R-:W-:Y:S05]  /*3e50*/  WARPSYNC.COLLECTIVE R141, `(.L_x_1967) ;  /* 0x000000008d087348 */ /* 0x000fea0003c00000 */
[----:B------:R0:W1:Y:S02]  /*3e60*/  SHFL.DOWN P6, R142, R144, R143, R146 ;  /* 0x0800008f908e7389 */ /* 0x00006400000c0092 */
[----:B01----:R-:W-:Y:S01]  /*3e70*/  ENDCOLLECTIVE ;  /* 0x000000000000791b */ /* 0x003fe20003800000 */
.L_x_1967:
[----:B------:R-:W-:Y:S01]  /*3e80*/  MOV R75, R142 ;  /* 0x0000008e004b7202 */ /* 0x000fe20000000f00 */
[----:B------:R-:W-:Y:S06]  /*3e90*/  BRA `(.L_x_1968) ;  /* 0xffffffdc00bc7947 */ /* 0x000fec000383ffff */
.L_x_1969:
        /* <DEDUP_REMOVED lines=14> */
.L_x_11846:


//--------------------- .text._ZN10layer_norm13ln_bwd_kernelINS_13Kernel_traitsI6__halfS2_S2_S2_fjLj2560ELj1ELj1ELj4ELj8ENS_18Kernel_traits_baseILj2560ES2_S2_S2_S2_fjLj128EEEEELb1ELb0ELb0ELb1EEEvNS_9BwdParamsE --------------------------
	.section	.text._ZN10layer_norm13ln_bwd_kernelINS_13Kernel_traitsI6__halfS2_S2_S2_fjLj2560ELj1ELj1ELj4ELj8ENS_18Kernel_traits_baseILj2560ES2_S2_S2_S2_fjLj128EEEEELb1ELb0ELb0ELb1EEEvNS_9BwdParamsE,"ax",@progbits
	.align	128
        .global         _ZN10layer_norm13ln_bwd_kernelINS_13Kernel_traitsI6__halfS2_S2_S2_fjLj2560ELj1ELj1ELj4ELj8ENS_18Kernel_traits_baseILj2560ES2_S2_S2_S2_fjLj128EEEEELb1ELb0ELb0ELb1EEEvNS_9BwdParamsE
        .type           _ZN10layer_norm13ln_bwd_kernelINS_13Kernel_traitsI6__halfS2_S2_S2_fjLj2560ELj1ELj1ELj4ELj8ENS_18Kernel_traits_baseILj2560ES2_S2_S2_S2_fjLj128EEEEELb1ELb0ELb0ELb1EEEvNS_9BwdParamsE,@function
        .size           _ZN10layer_norm13ln_bwd_kernelINS_13Kernel_traitsI6__halfS2_S2_S2_fjLj2560ELj1ELj1ELj4ELj8ENS_18Kernel_traits_baseILj2560ES2_S2_S2_S2_fjLj128EEEEELb1ELb0ELb0ELb1EEEvNS_9BwdParamsE,(.L_x_11847 - _ZN10layer_norm13ln_bwd_kernelINS_13Kernel_traitsI6__halfS2_S2_S2_fjLj2560ELj1ELj1ELj4ELj8ENS_18Kernel_traits_baseILj2560ES2_S2_S2_S2_fjLj128EEEEELb1ELb0ELb0ELb1EEEvNS_9BwdParamsE)
        .other          _ZN10layer_norm13ln_bwd_kernelINS_13Kernel_traitsI6__halfS2_S2_S2_fjLj2560ELj1ELj1ELj4ELj8ENS_18Kernel_traits_baseILj2560ES2_S2_S2_S2_fjLj128EEEEELb1ELb0ELb0ELb1EEEvNS_9BwdParamsE,@"STO_CUDA_ENTRY STV_DEFAULT"
_ZN10layer_norm13ln_bwd_kernelINS_13Kernel_traitsI6__halfS2_S2_S2_fjLj2560ELj1ELj1ELj4ELj8ENS_18Kernel_traits_baseILj2560ES2_S2_S2_S2_fjLj128EEEEELb1ELb0ELb0ELb1EEEvNS_9BwdParamsE:
.text._ZN10layer_norm13ln_bwd_kernelINS_13Kernel_traitsI6__halfS2_S2_S2_fjLj2560ELj1ELj1ELj4ELj8ENS_18Kernel_traits_baseILj2560ES2_S2_S2_S2_fjLj128EEEEELb1ELb0ELb0ELb1EEEvNS_9BwdParamsE:
        /* <DEDUP_REMOVED lines=36> */
.L_x_1970:
        /* <DEDUP_REMOVED lines=27> */
[----:B------:R-:W-:-:S02]  /*03f0*/  MOV R48, RZ ;  /* 0x000000ff00307202 */ /* 0x000fc40000000f00 */
[----:B------:R-:W-:Y:S02]  /*0400*/  CS2R R38, SRZ ;  /* 0x0000000000267805 */ /* 0x000fe4000001ff00 */
[----:B0-----:R-:W-:Y:S02]  /*0410*/  CS2R R2, SRZ ;  /* 0x0000000000027805 */ /* 0x001fe4000001ff00 */
        /* <DEDUP_REMOVED lines=20> */
[----:B------:R-:W-:-:S02]  /*0560*/  CS2R R12, SRZ ;  /* 0x00000000000c7805 */ /* 0x000fc4000001ff00 */
[----:B------:R-:W-:Y:S02]  /*0570*/  CS2R R8, SRZ ;  /* 0x0000000000087805 */ /* 0x000fe4000001ff00 */
[----:B------:R-:W-:Y:S02]  /*0580*/  CS2R R6, SRZ ;  /* 0x0000000000067805 */ /* 0x000fe4000001ff00 */
[----:B------:R-:W-:Y:S02]  /*0590*/  CS2R R4, SRZ ;  /* 0x0000000000047805 */ /* 0x000fe4000001ff00 */
[----:B------:R-:W-:Y:S01]  /*05a0*/  CS2R R10, SRZ ;  /* 0x00000000000a7805 */ /* 0x000fe2000001ff00 */
        /* <DEDUP_REMOVED lines=10> */
.L_x_1978:
        /* <DEDUP_REMOVED lines=15> */
[----:B------:R2:W4:Y:S01]  /*0740*/  @P1 LDG.E.U16 R123, desc[UR4][R82.64] ;  /* 0x00000004527b1981 */ /* 0x000522000c1e1500 */
[C---:B------:R-:W-:Y:S02]  /*0750*/  IADD3 R51, R53.reuse, 0x100, RZ ;  /* 0x0000010035337810 */ /* 0x040fe40007ffe0ff */
[--C-:B------:R-:W-:Y:S01]  /*0760*/  IMAD.WIDE.U32 R42, R52, 0x8, R80.reuse ;  /* 0x00000008342a7825 */ /* 0x100fe200078e0050 */
[C---:B------:R-:W-:Y:S01]  /*0770*/  IADD3 R50, R53.reuse, 0x180, RZ ;  /* 0x0000018035327810 */ /* 0x040fe20007ffe0ff */
[----:B------:R-:W4:Y:S01]  /*0780*/  LDG.E.64 R40, desc[UR4][R40.64] ;  /* 0x0000000428287981 */ /* 0x000f22000c1e1b00 */
[----:B------:R-:W-:Y:S01]  /*0790*/  IADD3 R49, R53, 0x200, RZ ;  /* 0x0000020035317810 */ /* 0x000fe20007ffe0ff */
[----:B------:R-:W-:Y:S02]  /*07a0*/  IMAD.WIDE.U32 R44, R51, 0x8, R80 ;  /* 0x00000008332c7825 */ /* 0x000fe400078e0050 */
[----:B------:R-:W4:Y:S02]  /*07b0*/  LDG.E.64 R42, desc[UR4][R42.64] ;  /* 0x000000042a2a7981 */ /* 0x000f24000c1e1b00 */
        /* <DEDUP_REMOVED lines=27> */
[----:B0-----:R-:W-:-:S04]  /*0970*/  @P2 IMAD.WIDE.U32 R96, R53, 0x8, R96 ;  /* 0x0000000835602825 */ /* 0x001fc800078e0060 */
[----:B-1----:R-:W-:Y:S01]  /*0980*/  @P2 IMAD.WIDE.U32 R98, R52, 0x8, R98 ;  /* 0x0000000834622825 */ /* 0x002fe200078e0062 */
[----:B------:R0:W5:Y:S01]  /*0990*/  @P2 LDG.E.64 R70, desc[UR4][R96.64] ;  /* 0x0000000460462981 */ /* 0x000162000c1e1b00 */
[----:B------:R-:W-:Y:S02]  /*09a0*/  ISETP.NE.AND P4, PT, RZ, UR8, PT ;  /* 0x00000008ff007c0c */ /* 0x000fe4000bf85270 */
[--C-:B------:R-:W-:Y:S01]  /*09b0*/  IMAD.WIDE.U32 R110, R50, 0x4, R92.reuse ;  /* 0x00000004326e7825 */ /* 0x100fe200078e005c */
[----:B------:R1:W5:Y:S03]  /*09c0*/  @P2 LDG.E.64 R72, desc[UR4][R98.64] ;  /* 0x0000000462482981 */ /* 0x000366000c1e1b00 */
[----:B------:R-:W-:Y:S02]  /*09d0*/  IMAD.WIDE.U32 R104, R53, 0x4, R92 ;  /* 0x0000000435687825 */ /* 0x000fe400078e005c */
[----:B------:R3:W5:Y:S02]  /*09e0*/  LDG.E R110, desc[UR4][R110.64] ;  /* 0x000000046e6e7981 */ /* 0x000764000c1e1900 */
[----:B------:R-:W-:Y:S01]  /*09f0*/  @P2 IMAD.WIDE.U32 R100, R51, 0x8, R100 ;  /* 0x0000000833642825 */ /* 0x000fe200078e0064 */
[----:B0-----:R-:W-:Y:S01]  /*0a00*/  MOV R96, 0x3f800000 ;  /* 0x3f80000000607802 */ /* 0x001fe20000000f00 */
[----:B------:R-:W5:Y:S02]  /*0a10*/  LDG.E R104, desc[UR4][R104.64] ;  /* 0x0000000468687981 */ /* 0x000f64000c1e1900 */
[----:B------:R-:W-:-:S02]  /*0a20*/  @P2 IMAD.WIDE.U32 R94, R49, 0x8, R94 ;  /* 0x00000008315e2825 */ /* 0x000fc400078e005e */
[----:B------:R0:W5:Y:S02]  /*0a30*/  @P2 LDG.E.64 R74, desc[UR4][R100.64] ;  /* 0x00000004644a2981 */ /* 0x000164000c1e1b00 */
[--C-:B------:R-:W-:Y:S02]  /*0a40*/  IMAD.WIDE.U32 R112, R52, 0x4, R92.reuse ;  /* 0x0000000434707825 */ /* 0x100fe400078e005c */
[----:B------:R0:W5:Y:S02]  /*0a50*/  @P2 LDG.E.64 R78, desc[UR4][R94.64] ;  /* 0x000000045e4e2981 */ /* 0x000164000c1e1b00 */
[--C-:B------:R-:W-:Y:S02]  /*0a60*/  IMAD.WIDE.U32 R108, R51, 0x4, R92.reuse ;  /* 0x00000004336c7825 */ /* 0x100fe400078e005c */
[----:B------:R-:W5:Y:S02]  /*0a70*/  LDG.E R112, desc[UR4][R112.64] ;  /* 0x0000000470707981 */ /* 0x000f64000c1e1900 */
[----:B------:R-:W-:-:S02]  /*0a80*/  IMAD.WIDE.U32 R92, R49, 0x4, R92 ;  /* 0x00000004315c7825 */ /* 0x000fc400078e005c */
[----:B------:R-:W5:Y:S02]  /*0a90*/  LDG.E R108, desc[UR4][R108.64] ;  /* 0x000000046c6c7981 */ /* 0x000f64000c1e1900 */
[----:B------:R-:W-:Y:S02]  /*0aa0*/  @P2 IMAD.WIDE.U32 R102, R50, 0x8, R102 ;  /* 0x0000000832662825 */ /* 0x000fe400078e0066 */
[----:B------:R0:W5:Y:S04]  /*0ab0*/  LDG.E R92, desc[UR4][R92.64] ;  /* 0x000000045c5c7981 */ /* 0x000168000c1e1900 */
[----:B------:R0:W5:Y:S01]  /*0ac0*/  @P2 LDG.E.64 R76, desc[UR4][R102.64] ;  /* 0x00000004664c2981 */ /* 0x000162000c1e1b00 */
[----:B------:R-:W-:Y:S01]  /*0ad0*/  UMOV UR6, 0xffffffff ;  /* 0xffffffff00067882 */ /* 0x000fe20000000000 */
[----:B------:R-:W-:Y:S01]  /*0ae0*/  LOP3.LUT P5, RZ, R0, 0x1f, RZ, 0xc0, !PT ;  /* 0x0000001f00ff7812 */ /* 0x000fe200078ac0ff */
[----:B----4-:R-:W-:Y:S01]  /*0af0*/  @P1 HADD2.F32 R96, -RZ, R123.H0_H0 ;  /* 0x2000007bff601230 */ /* 0x010fe20000004100 */
[----:B------:R-:W-:-:S02]  /*0b00*/  MOV R130, R40 ;  /* 0x0000002800827202 */ /* 0x000fc40000000f00 */
[----:B------:R-:W-:Y:S02]  /*0b10*/  SHF.R.U64 R128, R40, 0x10, R41 ;  /* 0x0000001028807819 */ /* 0x000fe40000001229 */
[----:B------:R-:W-:Y:S02]  /*0b20*/  MOV R97, R42 ;  /* 0x0000002a00617202 */ /* 0x000fe40000000f00 */
[--C-:B------:R-:W-:Y:S02]  /*0b30*/  SHF.R.U64 R42, R42, 0x10, R43.reuse ;  /* 0x000000102a2a7819 */ /* 0x100fe4000000122b */
[----:B------:R-:W-:Y:S02]  /*0b40*/  MOV R40, R43 ;  /* 0x0000002b00287202 */ /* 0x000fe40000000f00 */
[----:B-1----:R-:W-:Y:S02]  /*0b50*/  SHF.R.U32.HI R98, RZ, 0x10, R43 ;  /* 0x00000010ff627819 */ /* 0x002fe4000001162b */
[----:B------:R-:W-:-:S02]  /*0b60*/  MOV R126, R41 ;  /* 0x00000029007e7202 */ /* 0x000fc40000000f00 */
[----:B------:R-:W-:Y:S02]  /*0b70*/  SHF.R.U32.HI R127, RZ, 0x10, R41 ;  /* 0x00000010ff7f7819 */ /* 0x000fe40000011629 */
[--C-:B--2---:R-:W-:Y:S02]  /*0b80*/  SHF.R.U32.HI R43, RZ, 0x10, R83.reuse ;  /* 0x00000010ff2b7819 */ /* 0x104fe40000011653 */
[----:B------:R-:W-:Y:S01]  /*0b90*/  SHF.R.U64 R41, R82, 0x10, R83 ;  /* 0x0000001052297819 */ /* 0x000fe20000001253 */
[----:B------:R-:W-:Y:S01]  /*0ba0*/  HADD2.F32 R82, -RZ, R82.H0_H0 ;  /* 0x20000052ff527230 */ /* 0x000fe20000004100 */
[----:B---3--:R-:W-:Y:S01]  /*0bb0*/  FSEL R134, R125, RZ, !P4 ;  /* 0x000000ff7d867208 */ /* 0x008fe20006000000 */
[----:B------:R-:W-:Y:S01]  /*0bc0*/  HADD2.F32 R43, -RZ, R43.H0_H0 ;  /* 0x2000002bff2b7230 */ /* 0x000fe20000004100 */
[----:B------:R-:W-:Y:S02]  /*0bd0*/  MOV R123, R46 ;  /* 0x0000002e007b7202 */ /* 0x000fe40000000f00 */
[----:B------:R-:W-:Y:S01]  /*0be0*/  SHF.R.U64 R111, R46, 0x10, R47 ;  /* 0x000000102e6f7819 */ /* 0x000fe2000000122f */
[----:B------:R-:W-:Y:S01]  /*0bf0*/  HADD2.F32 R41, -RZ, R41.H0_H0 ;  /* 0x20000029ff297230 */ /* 0x000fe20000004100 */
[----:B0-----:R-:W-:-:S02]  /*0c00*/  MOV R101, R80 ;  /* 0x0000005000657202 */ /* 0x001fc40000000f00 */
[----:B------:R-:W-:Y:S01]  /*0c10*/  SHF.R.U64 R46, R80, 0x10, R81 ;  /* 0x00000010502e7819 */ /* 0x000fe20000001251 */
[----:B------:R-:W-:Y:S01]  /*0c20*/  HADD2.F32 R130, -RZ, R130.H0_H0 ;  /* 0x20000082ff827230 */ /* 0x000fe20000004100 */
[----:B------:R-:W-:Y:S02]  /*0c30*/  MOV R95, R44 ;  /* 0x0000002c005f7202 */ /* 0x000fe40000000f00 */
[--C-:B------:R-:W-:Y:S02]  /*0c40*/  SHF.R.U64 R135, R86, 0x10, R87.reuse ;  /* 0x0000001056877819 */ /* 0x100fe40000001257 */
[----:B------:R-:W-:Y:S01]  /*0c50*/  SHF.R.U32.HI R105, RZ, 0x10, R87 ;  /* 0x00000010ff697819 */ /* 0x000fe20000011657 */
[----:B------:R-:W-:Y:S01]  /*0c60*/  HADD2.F32 R87, -RZ, R87.H0_H0 ;  /* 0x20000057ff577230 */ /* 0x000fe20000004100 */
[----:B------:R-:W-:Y:S02]  /*0c70*/  SHF.R.U64 R100, R44, 0x10, R45 ;  /* 0x000000102c647819 */ /* 0x000fe4000000122d */
[----:B------:R-:W-:Y:S01]  /*0c80*/  MOV R44, R81 ;  /* 0x00000051002c7202 */ /* 0x000fe20000000f00 */
[----:B------:R-:W-:Y:S01]  /*0c90*/  HADD2.F32 R80, -RZ, R91.H0_H0 ;  /* 0x2000005bff507230 */ /* 0x000fe20000004100 */
[----:B------:R-:W-:Y:S01]  /*0ca0*/  SHF.R.U32.HI R133, RZ, 0x10, R81 ;  /* 0x00000010ff857819 */ /* 0x000fe20000011651 */
[----:B------:R-:W-:Y:S01]  /*0cb0*/  FADD.FTZ R81, -R134, R82 ;  /* 0x0000005286517221 */ /* 0x000fe20000010100 */
[----:B------:R-:W-:Y:S01]  /*0cc0*/  HADD2.F32 R83, -RZ, R83.H0_H0 ;  /* 0x20000053ff537230 */ /* 0x000fe20000004100 */
[--C-:B------:R-:W-:Y:S01]  /*0cd0*/  SHF.R.U64 R132, R84, 0x10, R85.reuse ;  /* 0x0000001054847819 */ /* 0x100fe20000001255 */
[----:B------:R-:W-:Y:S01]  /*0ce0*/  HADD2.F32 R131, -RZ, R85.H0_H0 ;  /* 0x20000055ff837230 */ /* 0x000fe20000004100 */
[----:B------:R-:W-:Y:S01]  /*0cf0*/  SHF.R.U32.HI R137, RZ, 0x10, R85 ;  /* 0x00000010ff897819 */ /* 0x000fe20000011655 */
[C---:B------:R-:W-:Y:S01]  /*0d00*/  FADD.FTZ R141, -R134.reuse, R43 ;  /* 0x0000002b868d7221 */ /* 0x040fe20000010100 */
[C---:B------:R-:W-:Y:S01]  /*0d10*/  FADD.FTZ R85, -R134.reuse, R41 ;  /* 0x0000002986557221 */ /* 0x040fe20000010100 */
[C---:B------:R-:W-:Y:S01]  /*0d20*/  FADD.FTZ R125, -R134.reuse, R87 ;  /* 0x00000057867d7221 */ /* 0x040fe20000010100 */
[----:B------:R-:W-:Y:S01]  /*0d30*/  FADD.FTZ R43, -R134, R80 ;  /* 0x00000050862b7221 */ /* 0x000fe20000010100 */
[----:B------:R-:W-:Y:S01]  /*0d40*/  HADD2.F32 R128, -RZ, R128.H0_H0 ;  /* 0x20000080ff807230 */ /* 0x000fe20000004100 */
[----:B------:R-:W-:Y:S01]  /*0d50*/  SHF.R.U64 R99, R88, 0x10, R89 ;  /* 0x0000001058637819 */ /* 0x000fe20000001259 */
[----:B------:R-:W-:-:S02]  /*0d60*/  HADD2.F32 R93, -RZ, R88.H0_H0 ;  /* 0x20000058ff5d7230 */ /* 0x000fc40000004100 */
[----:B------:R-:W-:Y:S01]  /*0d70*/  FMUL.FTZ R80, R124, R81 ;  /* 0x000000517c507220 */ /* 0x000fe20000410000 */
[----:B------:R-:W-:Y:S01]  /*0d80*/  FMUL.FTZ R87, R55, R130 ;  /* 0x0000008237577220 */ /* 0x000fe20000410000 */
[----:B------:R-:W-:Y:S01]  /*0d90*/  MOV R94, R45 ;  /* 0x0000002d005e7202 */ /* 0x000fe20000000f00 */
[----:B------:R-:W-:Y:S01]  /*0da0*/  HADD2.F32 R129, -RZ, R86.H0_H0 ;  /* 0x20000056ff817230 */ /* 0x000fe20000004100 */
[----:B------:R-:W-:Y:S01]  /*0db0*/  SHF.R.U32.HI R113, RZ, 0x10, R45 ;  /* 0x00000010ff717819 */ /* 0x000fe2000001162d */
[----:B------:R-:W-:Y:S01]  /*0dc0*/  HADD2.F32 R84, -RZ, R84.H0_H0 ;  /* 0x20000054ff547230 */ /* 0x000fe20000004100 */
[----:B------:R-:W-:Y:S02]  /*0dd0*/  MOV R102, R47 ;  /* 0x0000002f00667202 */ /* 0x000fe40000000f00 */
[----:B------:R-:W-:Y:S01]  /*0de0*/  SHF.R.U32.HI R103, RZ, 0x10, R47 ;  /* 0x00000010ff677819 */ /* 0x000fe2000001162f */
[----:B------:R-:W-:Y:S01]  /*0df0*/  HADD2.F32 R47, -RZ, R90.H0_H0 ;  /* 0x2000005aff2f7230 */ /* 0x000fe20000004100 */
[----:B------:R-:W-:Y:S01]  /*0e00*/  SHF.R.U32.HI R88, RZ, 0x10, R89 ;  /* 0x00000010ff587819 */ /* 0x000fe20000011659 */
[----:B------:R-:W-:Y:S01]  /*0e10*/  FADD.FTZ R139, -R134, R83 ;  /* 0x00000053868b7221 */ /* 0x000fe20000010100 */
[--C-:B------:R-:W-:Y:S01]  /*0e20*/  SHF.R.U64 R45, R90, 0x10, R91.reuse ;  /* 0x000000105a2d7819 */ /* 0x100fe2000000125b */
[----:B------:R-:W-:Y:S01]  /*0e30*/  HADD2.F32 R81, -RZ, R126.H0_H0 ;  /* 0x2000007eff517230 */ /* 0x000fe20000004100 */
[----:B------:R-:W-:Y:S01]  /*0e40*/  SHF.R.U32.HI R86, RZ, 0x10, R91 ;  /* 0x00000010ff567819 */ /* 0x000fe2000001165b */
[----:B------:R-:W-:-:S02]  /*0e50*/  HADD2.F32 R91, -RZ, R132.H0_H0 ;  /* 0x20000084ff5b7230 */ /* 0x000fc40000004100 */
[----:B------:R-:W-:Y:S01]  /*0e60*/  FMUL.FTZ R90, R124, R85 ;  /* 0x000000557c5a7220 */ /* 0x000fe20000410000 */
[----:B------:R-:W-:Y:S02]  /*0e70*/  HADD2.F32 R144, -RZ, R42.H0_H0 ;  /* 0x2000002aff907230 */ /* 0x000fe40000004100 */
[----:B------:R-:W-:Y:S01]  /*0e80*/  FADD.FTZ R48, R130, R48 ;  /* 0x0000003082307221 */ /* 0x000fe20000010000 */
[C---:B------:R-:W-:Y:S01]  /*0e90*/  FFMA.FTZ R65, R80.reuse, R130, R65 ;  /* 0x0000008250417223 */ /* 0x040fe20000010041 */
[----:B------:R-:W-:Y:S01]  /*0ea0*/  FMUL.FTZ R85, R69, R128 ;  /* 0x0000008045557220 */ /* 0x000fe20000410000 */
[----:B------:R-:W-:Y:S02]  /*0eb0*/  HADD2.F32 R132, -RZ, R123.H0_H0 ;  /* 0x2000007bff847230 */ /* 0x000fe40000004100 */
[----:B------:R-:W-:Y:S01]  /*0ec0*/  FADD.FTZ R42, RZ, R87 ;  /* 0x00000057ff2a7221 */ /* 0x000fe20000010000 */
[----:B------:R-:W-:Y:S02]  /*0ed0*/  HADD2.F32 R130, -RZ, R111.H0_H0 ;  /* 0x2000006fff827230 */ /* 0x000fe40000004100 */
[----:B------:R-:W-:Y:S01]  /*0ee0*/  FFMA.FTZ R123, R80, R87, RZ ;  /* 0x00000057507b7223 */ /* 0x000fe200000100ff */
[----:B------:R-:W-:-:S02]  /*0ef0*/  HADD2.F32 R109, -RZ, R89.H0_H0 ;  /* 0x20000059ff6d7230 */ /* 0x000fc40000004100 */
[----:B------:R-:W-:Y:S01]  /*0f00*/  FADD.FTZ R89, -R134, R84 ;  /* 0x0000005486597221 */ /* 0x000fe20000010100 */
[----:B------:R-:W-:Y:S02]  /*0f10*/  HADD2.F32 R83, -RZ, R88.H0_H0 ;  /* 0x20000058ff537230 */ /* 0x000fe40000004100 */
[C---:B------:R-:W-:Y:S01]  /*0f20*/  FMUL.FTZ R88, R124.reuse, R139 ;  /* 0x0000008b7c587220 */ /* 0x040fe20000410000 */
[----:B------:R-:W-:Y:S02]  /*0f30*/  HADD2.F32 R111, -RZ, R103.H0_H0 ;  /* 0x20000067ff6f7230 */ /* 0x000fe40000004100 */
[----:B------:R-:W-:Y:S01]  /*0f40*/  FMUL.FTZ R103, R124, R125 ;  /* 0x0000007d7c677220 */ /* 0x000fe20000410000 */
[----:B------:R-:W-:Y:S02]  /*0f50*/  HADD2.F32 R127, -RZ, R127.H0_H0 ;  /* 0x2000007fff7f7230 */ /* 0x000fe40000004100 */
[----:B------:R-:W-:Y:S01]  /*0f60*/  FMUL.FTZ R84, R56, R81 ;  /* 0x0000005138547220 */ /* 0x000fe20000410000 */
[----:B------:R-:W-:Y:S01]  /*0f70*/  FADD.FTZ R125, R42, R85 ;  /* 0x000000552a7d7221 */ /* 0x000fe20000010000 */
[----:B------:R-:W-:Y:S01]  /*0f80*/  FFMA.FTZ R123, R90, R85, R123 ;  /* 0x000000555a7b7223 */ /* 0x000fe2000001007b */
[----:B------:R-:W-:Y:S01]  /*0f90*/  FADD.FTZ R91, -R134, R91 ;  /* 0x0000005b865b7221 */ /* 0x000fe20000010100 */
[----:B------:R-:W-:Y:S01]  /*0fa0*/  FADD.FTZ R36, R81, R36 ;  /* 0x0000002451247221 */ /* 0x000fe20000010000 */
[----:B------:R-:W-:Y:S01]  /*0fb0*/  FFMA.FTZ R37, R88, R81, R37 ;  /* 0x0000005158257223 */ /* 0x000fe20000010025 */
[----:B------:R-:W-:-:S02]  /*0fc0*/  HADD2.F32 R82, -RZ, R97.H0_H0 ;  /* 0x20000061ff527230 */ /* 0x000fc40000004100 */
[----:B------:R-:W-:Y:S01]  /*0fd0*/  FMUL.FTZ R81, R106, R127 ;  /* 0x0000007f6a517220 */ /* 0x000fe20000410000 */
[----:B------:R-:W-:Y:S02]  /*0fe0*/  HADD2.F32 R41, -RZ, R86.H0_H0 ;  /* 0x20000056ff297230 */ /* 0x000fe40000004100 */
[----:B------:R-:W-:Y:S01]  /*0ff0*/  FADD.FTZ R42, R125, R84 ;  /* 0x000000547d2a7221 */ /* 0x000fe20000010000 */
[----:B------:R-:W-:Y:S01]  /*1000*/  FMUL.FTZ R86, R124, R141 ;  /* 0x0000008d7c567220 */ /* 0x000fe20000410000 */
[----:B------:R-:W-:Y:S02]  /*1010*/  HADD2.F32 R126, -RZ, R94.H0_H0 ;  /* 0x2000005eff7e7230 */ /* 0x000fe40000004100 */
[----:B------:R-:W-:Y:S01]  /*1020*/  FFMA.FTZ R123, R88, R84, R123 ;  /* 0x00000054587b7223 */ /* 0x000fe2000001007b */
[----:B------:R-:W-:Y:S01]  /*1030*/  FMUL.FTZ R94, R124, R89 ;  /* 0x000000597c5e7220 */ /* 0x000fe20000410000 */
[----:B------:R-:W-:Y:S01]  /*1040*/  FADD.FTZ R131, -R134, R131 ;  /* 0x0000008386837221 */ /* 0x000fe20000010100 */
[----:B------:R-:W-:Y:S01]  /*1050*/  FMUL.FTZ R89, R124, R91 ;  /* 0x0000005b7c597220 */ /* 0x000fe20000410000 */
[----:B------:R-:W-:Y:S01]  /*1060*/  FMUL.FTZ R91, R57, R82 ;  /* 0x00000052395b7220 */ /* 0x000fe20000410000 */
[----:B------:R-:W-:Y:S01]  /*1070*/  FADD.FTZ R42, R42, R81 ;  /* 0x000000512a2a7221 */ /* 0x000fe20000010000 */
[----:B------:R-:W-:Y:S01]  /*1080*/  FFMA.FTZ R125, R86, R81, R123 ;  /* 0x00000051567d7223 */ /* 0x000fe2000001007b */
[----:B------:R-:W-:-:S02]  /*1090*/  HADD2.F32 R97, -RZ, R40.H0_H0 ;  /* 0x20000028ff617230 */ /* 0x000fc40000004100 */
[----:B------:R-:W-:Y:S01]  /*10a0*/  FADD.FTZ R31, R144, R31 ;  /* 0x0000001f901f7221 */ /* 0x000fe20000010000 */
[----:B------:R-:W-:Y:S01]  /*10b0*/  FMUL.FTZ R131, R124, R131 ;  /* 0x000000837c837220 */ /* 0x000fe20000410000 */
[-C--:B------:R-:W-:Y:S01]  /*10c0*/  FFMA.FTZ R32, R89, R144.reuse, R32 ;  /* 0x0000009059207223 */ /* 0x080fe20000010020 */
[----:B------:R-:W-:Y:S02]  /*10d0*/  HADD2.F32 R137, -RZ, R137.H0_H0 ;  /* 0x20000089ff897230 */ /* 0x000fe40000004100 */
[----:B------:R-:W-:Y:S01]  /*10e0*/  FMUL.FTZ R144, R107, R144 ;  /* 0x000000906b907220 */ /* 0x000fe20000410000 */
[----:B------:R-:W-:Y:S01]  /*10f0*/  FADD.FTZ R123, R42, R91 ;  /* 0x0000005b2a7b7221 */ /* 0x000fe20000010000 */
[----:B------:R-:W-:Y:S01]  /*1100*/  FFMA.FTZ R42, R94, R91, R125 ;  /* 0x0000005b5e2a7223 */ /* 0x000fe2000001007d */
[----:B------:R-:W-:Y:S02]  /*1110*/  HADD2.F32 R135, -RZ, R135.H0_H0 ;  /* 0x20000087ff877230 */ /* 0x000fe40000004100 */
[----:B------:R-:W-:Y:S01]  /*1120*/  FADD.FTZ R34, R127, R34 ;  /* 0x000000227f227221 */ /* 0x000fe20000010000 */
[----:B------:R-:W-:Y:S01]  /*1130*/  FFMA.FTZ R35, R86, R127, R35 ;  /* 0x0000007f56237223 */ /* 0x000fe20000010023 */
[----:B------:R-:W-:Y:S01]  /*1140*/  FADD.FTZ R129, -R134, R129 ;  /* 0x0000008186817221 */ /* 0x000fe20000010100 */
[----:B------:R-:W-:-:S02]  /*1150*/  HADD2.F32 R139, -RZ, R98.H0_H0 ;  /* 0x20000062ff8b7230 */ /* 0x000fc40000004100 */
[----:B------:R-:W-:Y:S01]  /*1160*/  FADD.FTZ R33, R97, R33 ;  /* 0x0000002161217221 */ /* 0x000fe20000010000 */
[----:B------:R-:W-:Y:S02]  /*1170*/  HADD2.F32 R127, -RZ, R44.H0_H0 ;  /* 0x2000002cff7f7230 */ /* 0x000fe40000004100 */
[-C--:B------:R-:W-:Y:S01]  /*1180*/  FFMA.FTZ R10, R131, R97.reuse, R10 ;  /* 0x00000061830a7223 */ /* 0x080fe2000001000a */
[----:B------:R-:W-:Y:S01]  /*1190*/  FMUL.FTZ R97, R58, R97 ;  /* 0x000000613a617220 */ /* 0x000fe20000410000 */
[----:B------:R-:W-:Y:S01]  /*11a0*/  FADD.FTZ R44, R123, R144 ;  /* 0x000000907b2c7221 */ /* 0x000fe20000010000 */
[C---:B------:R-:W-:Y:S01]  /*11b0*/  FADD.FTZ R137, -R134.reuse, R137 ;  /* 0x0000008986897221 */ /* 0x040fe20000010100 */
[----:B------:R-:W-:Y:S01]  /*11c0*/  FFMA.FTZ R42, R89, R144, R42 ;  /* 0x00000090592a7223 */ /* 0x000fe2000001002a */
[----:B------:R-:W-:Y:S02]  /*11d0*/  HADD2.F32 R98, -RZ, R95.H0_H0 ;  /* 0x2000005fff627230 */ /* 0x000fe40000004100 */
[----:B------:R-:W-:Y:S01]  /*11e0*/  FADD.FTZ R135, -R134, R135 ;  /* 0x0000008786877221 */ /* 0x000fe20000010100 */
[----:B------:R-:W-:Y:S01]  /*11f0*/  FMUL.FTZ R95, R124, R129 ;  /* 0x000000817c5f7220 */ /* 0x000fe20000410000 */
[----:B------:R-:W-:Y:S01]  /*1200*/  FMUL.FTZ R129, R114, R139 ;  /* 0x0000008b72817220 */ /* 0x000fe20000410000 */
[----:B------:R-:W-:Y:S01]  /*1210*/  FADD.FTZ R44, R44, R97 ;  /* 0x000000612c2c7221 */ /* 0x000fe20000010000 */
[----:B------:R-:W-:Y:S01]  /*1220*/  FADD.FTZ R38, R128, R38 ;  /* 0x0000002680267221 */ /* 0x000fe20000010000 */
[----:B------:R-:W-:Y:S01]  /*1230*/  FFMA.FTZ R39, R90, R128, R39 ;  /* 0x000000805a277223 */ /* 0x000fe20000010027 */
[----:B------:R-:W-:-:S02]  /*1240*/  HADD2.F32 R141, -RZ, R113.H0_H0 ;  /* 0x20000071ff8d7230 */ /* 0x000fc40000004100 */
[C---:B------:R-:W-:Y:S01]  /*1250*/  FMUL.FTZ R146, R124.reuse, R137 ;  /* 0x000000897c927220 */ /* 0x040fe20000410000 */
[----:B------:R-:W-:Y:S01]  /*1260*/  FFMA.FTZ R123, R131, R97, R42 ;  /* 0x00000061837b7223 */ /* 0x000fe2000001002a */
[----:B------:R-:W-:Y:S02]  /*1270*/  HADD2.F32 R128, -RZ, R100.H0_H0 ;  /* 0x20000064ff807230 */ /* 0x000fe40000004100 */
[----:B------:R-:W-:Y:S02]  /*1280*/  HADD2.F32 R113, -RZ, R101.H0_H0 ;  /* 0x20000065ff717230 */ /* 0x000fe40000004100 */
[----:B------:R-:W-:Y:S01]  /*1290*/  FMUL.FTZ R101, R124, R135 ;  /* 0x000000877c657220 */ /* 0x000fe20000410000 */
        /* <DEDUP_REMOVED lines=8> */
[----:B------:R-:W-:Y:S01]  /*1320*/  FADD.FTZ R123, R125, R100 ;  /* 0x000000647d7b7221 */ /* 0x000fe20000010000 */
[----:B------:R-:W-:Y:S01]  /*1330*/  FADD.FTZ R12, R98, R12 ;  /* 0x0000000c620c7221 */ /* 0x000fe20000010000 */
[C---:B------:R-:W-:Y:S01]  /*1340*/  FFMA.FTZ R8, R95.reuse, R98, R8 ;  /* 0x000000625f087223 */ /* 0x040fe20000010008 */
[----:B------:R-:W-:Y:S01]  /*1350*/  FFMA.FTZ R42, R95, R100, R42 ;  /* 0x000000645f2a7223 */ /* 0x000fe2000001002a */
[----:B------:R-:W-:Y:S02]  /*1360*/  HADD2.F32 R99, -RZ, R99.H0_H0 ;  /* 0x20000063ff637230 */ /* 0x000fe40000004100 */
        /* <DEDUP_REMOVED lines=8> */
[----:B------:R-:W-:-:S02]  /*13f0*/  HADD2.F32 R45, -RZ, R45.H0_H0 ;  /* 0x2000002dff2d7230 */ /* 0x000fc40000004100 */
[----:B------:R-:W-:Y:S01]  /*1400*/  FADD.FTZ R26, R132, R26 ;  /* 0x0000001a841a7221 */ /* 0x000fe20000010000 */
[----:B------:R-:W-:Y:S02]  /*1410*/  HADD2.F32 R40, -RZ, R102.H0_H0 ;  /* 0x20000066ff287230 */ /* 0x000fe40000004100 */
[-C--:B------:R-:W-:Y:S01]  /*1420*/  FFMA.FTZ R5, R98, R132.reuse, R5 ;  /* 0x0000008462057223 */ /* 0x080fe20000010005 */
[----:B------:R-:W-:Y:S01]  /*1430*/  FMUL.FTZ R93, R61, R132 ;  /* 0x000000843d5d7220 */ /* 0x000fe20000410000 */
[----:B------:R-:W-:Y:S01]  /*1440*/  FADD.FTZ R99, -R134, R99 ;  /* 0x0000006386637221 */ /* 0x000fe20000010100 */
[----:B------:R-:W-:Y:S01]  /*1450*/  FMUL.FTZ R132, R124, R109 ;  /* 0x0000006d7c847220 */ /* 0x000fe20000410000 */
[----:B------:R-:W-:Y:S01]  /*1460*/  FADD.FTZ R83, -R134, R83 ;  /* 0x0000005386537221 */ /* 0x000fe20000010100 */
[----:B------:R-:W-:Y:S01]  /*1470*/  FMUL.FTZ R102, R116, R141 ;  /* 0x0000008d74667220 */ /* 0x000fe20000410000 */
[----:B------:R-:W-:Y:S01]  /*1480*/  FADD.FTZ R123, R123, R126 ;  /* 0x0000007e7b7b7221 */ /* 0x000fe20000010000 */
[----:B------:R-:W-:Y:S01]  /*1490*/  FMUL.FTZ R105, R124, R105 ;  /* 0x000000697c697220 */ /* 0x000fe20000410000 */
[----:B------:R-:W-:Y:S01]  /*14a0*/  FFMA.FTZ R42, R103, R126, R42 ;  /* 0x0000007e672a7223 */ /* 0x000fe2000001002a */
[C---:B------:R-:W-:Y:S01]  /*14b0*/  FADD.FTZ R47, -R134.reuse, R47 ;  /* 0x0000002f862f7221 */ /* 0x040fe20000010100 */
[C---:B------:R-:W-:Y:S01]  /*14c0*/  FADD.FTZ R45, -R134.reuse, R45 ;  /* 0x0000002d862d7221 */ /* 0x040fe20000010100 */
[----:B------:R-:W-:Y:S01]  /*14d0*/  FADD.FTZ R41, -R134, R41 ;  /* 0x0000002986297221 */ /* 0x000fe20000010100 */
[----:B------:R-:W-:Y:S01]  /*14e0*/  FMUL.FTZ R99, R124, R99 ;  /* 0x000000637c637220 */ /* 0x000fe20000410000 */
[----:B------:R-:W-:Y:S01]  /*14f0*/  FADD.FTZ R23, R40, R23 ;  /* 0x0000001728177221 */ /* 0x000fe20000010000 */
[-C--:B------:R-:W-:Y:S01]  /*1500*/  FFMA.FTZ R3, R132, R40.reuse, R3 ;  /* 0x0000002884037223 */ /* 0x080fe20000010003 */
        /* <DEDUP_REMOVED lines=69> */
.L_x_1989:
        /* <DEDUP_REMOVED lines=11> */
[----:B------:R-:W-:Y:S02]  /*1a10*/  @!P0 IADD3 R44, R44, 0x4, RZ ;  /* 0x000000042c2c8810 */ /* 0x000fe40007ffe0ff */
[----:B------:R-:W-:Y:S02]  /*1a20*/  @!P3 IADD3 R133, R133, 0x4, RZ ;  /* 0x000000048585b810 */ /* 0x000fe40007ffe0ff */
[----:B------:R-:W-:-:S02]  /*1a30*/  @!P5 LOP3.LUT R43, R44, 0x3, R43, 0xf8, !PT ;  /* 0x000000032c2bd812 */ /* 0x000fc400078ef82b */
[C---:B-----5:R-:W-:Y:S02]  /*1a40*/  LOP3.LUT P0, RZ, R104.reuse, 0xff, RZ, 0xc0, !PT ;  /* 0x000000ff68ff7812 */ /* 0x060fe4000780c0ff */
[----:B------:R-:W-:Y:S02]  /*1a50*/  LOP3.LUT P6, RZ, R104, 0xff000000, RZ, 0xc0, !PT ;  /* 0xff00000068ff7812 */ /* 0x000fe400078cc0ff */
        /* <DEDUP_REMOVED lines=16> */
[----:B------:R-:W-:Y:S02]  /*1b60*/  @P2 HADD2.F32 R42, -RZ, R42.H0_H0 ;  /* 0x2000002aff2a2230 */ /* 0x000fe40000004100 */
[----:B------:R-:W-:Y:S01]  /*1b70*/  FADD.FTZ R46, R46, R135 ;  /* 0x000000872e2e7221 */ /* 0x000fe20000010000 */
[----:B------:R-:W-:Y:S01]  /*1b80*/  FADD.FTZ R40, R47, R40 ;  /* 0x000000282f287221 */ /* 0x000fe20000010000 */
[----:B------:R-:W-:-:S02]  /*1b90*/  @P2 HADD2.F32 R44, -RZ, R44.H0_H0 ;  /* 0x2000002cff2c2230 */ /* 0x000fc40000004100 */
        /* <DEDUP_REMOVED lines=8> */
[-CC-:B------:R-:W-:Y:S01]  /*1c20*/  FFMA.FTZ R45, R88, R40.reuse, R41.reuse ;  /* 0x00000028582d7223 */ /* 0x180fe20000010029 */
[----:B------:R-:W-:Y:S01]  /*1c30*/  FADD.FTZ R85, R85, -R90 ;  /* 0x8000005a55557221 */ /* 0x000fe20000010000 */
[----:B------:R-:W-:Y:S01]  /*1c40*/  FADD.FTZ R43, R87, -R80 ;  /* 0x80000050572b7221 */ /* 0x000fe20000010000 */
[----:B------:R-:W-:Y:S01]  /*1c50*/  FADD.FTZ R47, R81, -R86 ;  /* 0x80000056512f7221 */ /* 0x000fe20000010000 */
[-CC-:B------:R-:W-:Y:S01]  /*1c60*/  FFMA.FTZ R94, R94, R40.reuse, R41.reuse ;  /* 0x000000285e5e7223 */ /* 0x180fe20000010029 */
[C---:B------:R-:W-:Y:S01]  /*1c70*/  FMUL.FTZ R81, R124.reuse, R85 ;  /* 0x000000557c517220 */ /* 0x040fe20000410000 */
[----:B------:R-:W-:Y:S01]  /*1c80*/  FMUL.FTZ R43, R124, R43 ;  /* 0x0000002b7c2b7220 */ /* 0x000fe20000410000 */
[-CC-:B------:R-:W-:Y:S01]  /*1c90*/  FFMA.FTZ R89, R89, R40.reuse, R41.reuse ;  /* 0x0000002859597223 */ /* 0x180fe20000010029 */
[----:B------:R-:W-:Y:S01]  /*1ca0*/  FFMA.FTZ R80, R131, R40, R41 ;  /* 0x0000002883507223 */ /* 0x000fe20000010029 */
[----:B------:R-:W-:Y:S01]  /*1cb0*/  @P2 FADD.FTZ R81, R81, R44 ;  /* 0x0000002c51512221 */ /* 0x000fe20000010000 */
[----:B------:R-:W-:Y:S01]  /*1cc0*/  @P2 FADD.FTZ R43, R43, R42 ;  /* 0x0000002a2b2b2221 */ /* 0x000fe20000010000 */
[----:B------:R-:W-:Y:S01]  /*1cd0*/  @P2 MOV R44, R72 ;  /* 0x00000048002c2202 */ /* 0x000fe20000000f00 */
[----:B------:R-:W-:Y:S01]  /*1ce0*/  FADD.FTZ R45, R84, -R45 ;  /* 0x8000002d542d7221 */ /* 0x000fe20000010000 */
[----:B------:R-:W-:-:S02]  /*1cf0*/  @P2 HADD2.F32 R42, -RZ, R46.H0_H0 ;  /* 0x2000002eff2a2230 */ /* 0x000fc40000004100 */
[----:B------:R-:W-:Y:S01]  /*1d00*/  FADD.FTZ R91, R91, -R94 ;  /* 0x8000005e5b5b7221 */ /* 0x000fe20000010000 */
[----:B------:R-:W-:Y:S01]  /*1d10*/  @P2 SHF.R.U64 R46, R72, 0x10, R73 ;  /* 0x00000010482e2819 */ /* 0x000fe20000001249 */
[----:B------:R-:W-:Y:S01]  /*1d20*/  FFMA.FTZ R146, R146, R40, R41 ;  /* 0x0000002892927223 */ /* 0x000fe20000010029 */
[----:B------:R-:W-:Y:S01]  /*1d30*/  FADD.FTZ R89, R144, -R89 ;  /* 0x8000005990597221 */ /* 0x000fe20000010000 */
[----:B------:R-:W-:Y:S01]  /*1d40*/  FADD.FTZ R97, R97, -R80 ;  /* 0x8000005061617221 */ /* 0x000fe20000010000 */
[C---:B------:R-:W-:Y:S01]  /*1d50*/  FMUL.FTZ R83, R124.reuse, R45 ;  /* 0x0000002d7c537220 */ /* 0x040fe20000410000 */
[----:B------:R-:W-:Y:S01]  /*1d60*/  @P2 SHF.R.U32.HI R80, RZ, 0x10, R71 ;  /* 0x00000010ff502819 */ /* 0x000fe20000011647 */
[----:B------:R-:W-:Y:S02]  /*1d70*/  @P2 HADD2.F32 R44, -RZ, R44.H0_H0 ;  /* 0x2000002cff2c2230 */ /* 0x000fe40000004100 */
[C---:B------:R-:W-:Y:S01]  /*1d80*/  FMUL.FTZ R131, R124.reuse, R91 ;  /* 0x0000005b7c837220 */ /* 0x040fe20000410000 */
[----:B------:R-:W-:Y:S01]  /*1d90*/  FADD.FTZ R87, R129, -R146 ;  /* 0x8000009281577221 */ /* 0x000fe20000010000 */
[----:B------:R-:W-:Y:S01]  /*1da0*/  @P2 HADD2.F32 R46, -RZ, R46.H0_H0 ;  /* 0x2000002eff2e2230 */ /* 0x000fe20000004100 */
[----:B------:R-:W-:Y:S01]  /*1db0*/  @P2 MOV R45, R73 ;  /* 0x00000049002d2202 */ /* 0x000fe20000000f00 */
[----:B------:R-:W-:Y:S01]  /*1dc0*/  FMUL.FTZ R129, R124, R89 ;  /* 0x000000597c817220 */ /* 0x000fe20000410000 */
[----:B------:R-:W-:Y:S01]  /*1dd0*/  @P2 FADD.FTZ R83, R83, R42 ;  /* 0x0000002a53532221 */ /* 0x000fe20000010000 */
[----:B------:R-:W-:-:S02]  /*1de0*/  @P2 HADD2.F32 R42, -RZ, R80.H0_H0 ;  /* 0x20000050ff2a2230 */ /* 0x000fc40000004100 */
[----:B------:R-:W-:Y:S01]  /*1df0*/  @P2 FADD.FTZ R131, R131, R44 ;  /* 0x0000002c83832221 */ /* 0x000fe20000010000 */
[C---:B------:R-:W-:Y:S01]  /*1e00*/  FMUL.FTZ R85, R124.reuse, R47 ;  /* 0x0000002f7c557220 */ /* 0x040fe20000410000 */
[-C--:B------:R-:W-:Y:S01]  /*1e10*/  FMUL.FTZ R44, R81, R96.reuse ;  /* 0x00000060512c7220 */ /* 0x080fe20000410000 */
[----:B------:R-:W-:Y:S01]  /*1e20*/  @P2 FADD.FTZ R129, R129, R46 ;  /* 0x0000002e81812221 */ /* 0x000fe20000010000 */
[----:B------:R-:W-:Y:S02]  /*1e30*/  @P2 HADD2.F32 R46, -RZ, R45.H0_H0 ;  /* 0x2000002dff2e2230 */ /* 0x000fe40000004100 */
        /* <DEDUP_REMOVED lines=18> */
[--C-:B------:R-:W-:Y:S01]  /*1f60*/  FFMA.FTZ R101, R101, R40, R41.reuse ;  /* 0x0000002865657223 */ /* 0x100fe20000010029 */
[----:B------:R-:W-:Y:S01]  /*1f70*/  LOP3.LUT P4, RZ, R112, 0xff0000, RZ, 0xc0, !PT ;  /* 0x00ff000070ff7812 */ /* 0x000fe2000788c0ff */
[----:B------:R-:W-:Y:S01]  /*1f80*/  FMUL.FTZ R47, R124, R87 ;  /* 0x000000577c2f7220 */ /* 0x000fe20000410000 */
[----:B------:R-:W-:Y:S01]  /*1f90*/  FSEL R139, R44, RZ, P0 ;  /* 0x000000ff2c8b7208 */ /* 0x000fe20000000000 */
[----:B------:R-:W-:Y:S01]  /*1fa0*/  FMUL.FTZ R87, R124, R95 ;  /* 0x0000005f7c577220 */ /* 0x000fe20000410000 */
[----:B------:R-:W-:Y:S01]  /*1fb0*/  FSEL R44, R82, RZ, P4 ;  /* 0x000000ff522c7208 */ /* 0x000fe20002000000 */
[----:B------:R-:W-:Y:S01]  /*1fc0*/  FMUL.FTZ R42, R85, R96 ;  /* 0x00000060552a7220 */ /* 0x000fe20000410000 */
[----:B------:R-:W-:Y:S01]  /*1fd0*/  @P2 MOV R82, R74 ;  /* 0x0000004a00522202 */ /* 0x000fe20000000f00 */
[----:B------:R-:W-:Y:S01]  /*1fe0*/  FFMA.FTZ R105, R105, R40, R41 ;  /* 0x0000002869697223 */ /* 0x000fe20000010029 */
[----:B------:R-:W-:Y:S01]  /*1ff0*/  @P2 SHF.R.U32.HI R80, RZ, 0x10, R73 ;  /* 0x00000010ff502819 */ /* 0x000fe20000011649 */
[----:B------:R-:W-:Y:S01]  /*2000*/  FADD.FTZ R101, R128, -R101 ;  /* 0x8000006580657221 */ /* 0x000fe20000010000 */
[----:B------:R-:W-:Y:S01]  /*2010*/  @P2 SHF.R.U64 R88, R74, 0x10, R75 ;  /* 0x000000104a582819 */ /* 0x000fe2000000124b */
[----:B------:R-:W-:-:S02]  /*2020*/  @P2 HADD2.F32 R82, -RZ, R82.H0_H0 ;  /* 0x20000052ff522230 */ /* 0x000fc40000004100 */
[----:B------:R-:W-:Y:S01]  /*2030*/  FFMA.FTZ R103, R103, R40, R41 ;  /* 0x0000002867677223 */ /* 0x000fe20000010029 */
[----:B------:R-:W-:Y:S01]  /*2040*/  @P2 HADD2.F32 R80, -RZ, R80.H0_H0 ;  /* 0x20000050ff502230 */ /* 0x000fe20000004100 */
[----:B------:R-:W-:Y:S01]  /*2050*/  @P2 SHF.R.U32.HI R86, RZ, 0x10, R75 ;  /* 0x00000010ff562819 */ /* 0x000fe2000001164b */
[----:B------:R-:W-:Y:S01]  /*2060*/  FMUL.FTZ R42, R42, UR13 ;  /* 0x0000000d2a2a7c20 */ /* 0x000fe20008410000 */
[----:B------:R-:W-:Y:S01]  /*2070*/  @P2 FADD.FTZ R87, R87, R82 ;  /* 0x0000005257572221 */ /* 0x000fe20000010000 */
[----:B------:R-:W-:Y:S01]  /*2080*/  @P2 MOV R84, R75 ;  /* 0x0000004b00542202 */ /* 0x000fe20000000f00 */
[----:B------:R-:W-:Y:S01]  /*2090*/  FADD.FTZ R105, R102, -R105 ;  /* 0x8000006966697221 */ /* 0x000fe20000010000 */
[----:B------:R-:W-:Y:S02]  /*20a0*/  @P2 HADD2.F32 R82, -RZ, R88.H0_H0 ;  /* 0x20000058ff522230 */ /* 0x000fe40000004100 */
[----:B------:R-:W-:Y:S01]  /*20b0*/  FMUL.FTZ R95, R124, R101 ;  /* 0x000000657c5f7220 */ /* 0x000fe20000410000 */
[----:B------:R-:W-:Y:S01]  /*20c0*/  FMUL.FTZ R45, R129, R96 ;  /* 0x00000060812d7220 */ /* 0x000fe20000410000 */
[----:B------:R-:W-:Y:S01]  /*20d0*/  FADD.FTZ R103, R126, -R103 ;  /* 0x800000677e677221 */ /* 0x000fe20000010000 */
[----:B------:R-:W-:Y:S01]  /*20e0*/  @P2 FADD.FTZ R47, R47, R80 ;  /* 0x000000502f2f2221 */ /* 0x000fe20000010000 */
[----:B------:R-:W-:-:S02]  /*20f0*/  @P2 HADD2.F32 R86, -RZ, R86.H0_H0 ;  /* 0x20000056ff562230 */ /* 0x000fc40000004100 */
[----:B------:R-:W-:Y:S01]  /*2100*/  FMUL.FTZ R89, R124, R105 ;  /* 0x000000697c597220 */ /* 0x000fe20000410000 */
[----:B------:R-:W-:Y:S01]  /*2110*/  FSEL R80, R42, RZ, P6 ;  /* 0x000000ff2a507208 */ /* 0x000fe20003000000 */
[----:B------:R-:W-:Y:S02]  /*2120*/  @P2 HADD2.F32 R84, -RZ, R84.H0_H0 ;  /* 0x20000054ff542230 */ /* 0x000fe40000004100 */
[----:B------:R-:W-:Y:S01]  /*2130*/  @P2 FADD.FTZ R95, R95, R82 ;  /* 0x000000525f5f2221 */ /* 0x000fe20000010000 */
[----:B------:R-:W-:Y:S01]  /*2140*/  FMUL.FTZ R42, R45, UR13 ;  /* 0x0000000d2d2a7c20 */ /* 0x000fe20008410000 */
[----:B------:R-:W-:Y:S01]  /*2150*/  FMUL.FTZ R91, R124, R103 ;  /* 0x000000677c5b7220 */ /* 0x000fe20000410000 */
[-C--:B------:R-:W-:Y:S01]  /*2160*/  FMUL.FTZ R82, R87, R96.reuse ;  /* 0x0000006057527220 */ /* 0x080fe20000410000 */
[-C--:B------:R-:W-:Y:S01]  /*2170*/  FMUL.FTZ R45, R47, R96.reuse ;  /* 0x000000602f2d7220 */ /* 0x080fe20000410000 */
[----:B------:R-:W-:Y:S01]  /*2180*/  @P2 FADD.FTZ R89, R89, R86 ;  /* 0x0000005659592221 */ /* 0x000fe20000010000 */
[----:B------:R-:W-:Y:S01]  /*2190*/  @P2 FADD.FTZ R91, R91, R84 ;  /* 0x000000545b5b2221 */ /* 0x000fe20000010000 */
[----:B------:R-:W-:Y:S01]  /*21a0*/  FMUL.FTZ R82, R82, UR13 ;  /* 0x0000000d52527c20 */ /* 0x000fe20008410000 */
[----:B------:R-:W-:Y:S01]  /*21b0*/  LOP3.LUT P5, RZ, R112, 0xff00, RZ, 0xc0, !PT ;  /* 0x0000ff0070ff7812 */ /* 0x000fe200078ac0ff */
[----:B------:R-:W-:Y:S01]  /*21c0*/  FMUL.FTZ R45, R45, UR13 ;  /* 0x0000000d2d2d7c20 */ /* 0x000fe20008410000 */
[----:B------:R-:W-:Y:S01]  /*21d0*/  LOP3.LUT P0, RZ, R108, 0xff, RZ, 0xc0, !PT ;  /* 0x000000ff6cff7812 */ /* 0x000fe2000780c0ff */
[-C--:B------:R-:W-:Y:S01]  /*21e0*/  FMUL.FTZ R84, R95, R96.reuse ;  /* 0x000000605f547220 */ /* 0x080fe20000410000 */
[----:B------:R-:W-:Y:S01]  /*21f0*/  LOP3.LUT P6, RZ, R112, 0xff000000, RZ, 0xc0, !PT ;  /* 0xff00000070ff7812 */ /* 0x000fe200078cc0ff */
[----:B------:R-:W-:Y:S01]  /*2200*/  FMUL.FTZ R88, R89, R96 ;  /* 0x0000006059587220 */ /* 0x000fe20000410000 */
[----:B------:R-:W-:Y:S01]  /*2210*/  FSEL R42, R42, RZ, P5 ;  /* 0x000000ff2a2a7208 */ /* 0x000fe20002800000 */
[----:B------:R-:W-:Y:S01]  /*2220*/  FMUL.FTZ R84, R84, UR13 ;  /* 0x0000000d54547c20 */ /* 0x000fe20008410000 */
[----:B------:R-:W-:Y:S01]  /*2230*/  FSEL R94, R82, RZ, P0 ;  /* 0x000000ff525e7208 */ /* 0x000fe20000000000 */
[----:B------:R-:W-:Y:S01]  /*2240*/  FMUL.FTZ R82, R88, UR13 ;  /* 0x0000000d58527c20 */ /* 0x000fe20008410000 */
[----:B------:R-:W-:Y:S01]  /*2250*/  LOP3.LUT P5, RZ, R108, 0xff00, RZ, 0xc0, !PT ;  /* 0x0000ff006cff7812 */ /* 0x000fe200078ac0ff */
[-CC-:B------:R-:W-:Y:S01]  /*2260*/  FFMA.FTZ R98, R98, R40.reuse, R41.reuse ;  /* 0x0000002862627223 */ /* 0x180fe20000010029 */
        /* <DEDUP_REMOVED lines=11> */
[----:B------:R-:W-:Y:S01]  /*2320*/  FSEL R84, R82, RZ, P6 ;  /* 0x000000ff52547208 */ /* 0x000fe20003000000 */
[----:B------:R-:W-:Y:S01]  /*2330*/  FADD.FTZ R101, R125, -R40 ;  /* 0x800000287d657221 */ /* 0x000fe20000010000 */
[----:B------:R0:W1:Y:S01]  /*2340*/  F2F.F16.F32 R82, R42 ;  /* 0x0000002a00527304 */ /* 0x0000620000200800 */
[----:B------:R-:W-:Y:S01]  /*2350*/  @P2 MOV R40, R76 ;  /* 0x0000004c00282202 */ /* 0x000fe20000000f00 */
[----:B------:R-:W-:Y:S01]  /*2360*/  FADD.FTZ R93, R93, -R98 ;  /* 0x800000625d5d7221 */ /* 0x000fe20000010000 */
[----:B------:R-:W-:Y:S01]  /*2370*/  FADD.FTZ R105, R109, -R132 ;  /* 0x800000846d697221 */ /* 0x000fe20000010000 */
[----:B------:R-:W-:Y:S01]  /*2380*/  FADD.FTZ R103, R111, -R134 ;  /* 0x800000866f677221 */ /* 0x000fe20000010000 */
[----:B------:R-:W-:Y:S01]  /*2390*/  FADD.FTZ R113, R113, -R136 ;  /* 0x8000008871717221 */ /* 0x000fe20000010000 */
[----:B------:R-:W-:Y:S01]  /*23a0*/  FMUL.FTZ R109, R124, R99 ;  /* 0x000000637c6d7220 */ /* 0x000fe20000410000 */
[----:B------:R-:W-:-:S02]  /*23b0*/  @P2 HADD2.F32 R40, -RZ, R40.H0_H0 ;  /* 0x20000028ff282230 */ /* 0x000fc40000004100 */
[----:B------:R-:W-:Y:S01]  /*23c0*/  FMUL.FTZ R111, R124, R93 ;  /* 0x0000005d7c6f7220 */ /* 0x000fe20000410000 */
[--C-:B0-----:R-:W-:Y:S01]  /*23d0*/  @P2 SHF.R.U64 R42, R76, 0x10, R77.reuse ;  /* 0x000000104c2a2819 */ /* 0x101fe2000000124d */
[-C--:B------:R-:W-:Y:S01]  /*23e0*/  FMUL.FTZ R86, R91, R96.reuse ;  /* 0x000000605b567220 */ /* 0x080fe20000410000 */
[----:B------:R-:W-:Y:S01]  /*23f0*/  @P2 SHF.R.U32.HI R98, RZ, 0x10, R77 ;  /* 0x00000010ff622819 */ /* 0x000fe2000001164d */
[----:B------:R-:W-:Y:S01]  /*2400*/  FMUL.FTZ R93, R124, R113 ;  /* 0x000000717c5d7220 */ /* 0x000fe20000410000 */
[----:B------:R-:W-:Y:S01]  /*2410*/  @P2 MOV R41, R77 ;  /* 0x0000004d00292202 */ /* 0x000fe20000000f00 */
[----:B------:R-:W-:Y:S02]  /*2420*/  @P2 HADD2.F32 R42, -RZ, R42.H0_H0 ;  /* 0x2000002aff2a2230 */ /* 0x000fe40000004100 */
[----:B------:R-:W-:Y:S01]  /*2430*/  @P2 FADD.FTZ R111, R111, R40 ;  /* 0x000000286f6f2221 */ /* 0x000fe20000010000 */
[----:B------:R0:W2:Y:S01]  /*2440*/  F2F.F16.F32 R113, R94 ;  /* 0x0000005e00717304 */ /* 0x0000a20000200800 */
[----:B------:R-:W-:Y:S01]  /*2450*/  FADD.FTZ R97, R123, -R138 ;  /* 0x8000008a7b617221 */ /* 0x000fe20000010000 */
[----:B------:R-:W-:Y:S01]  /*2460*/  FMUL.FTZ R86, R86, UR13 ;  /* 0x0000000d56567c20 */ /* 0x000fe20008410000 */
[----:B------:R-:W-:Y:S01]  /*2470*/  @P2 FADD.FTZ R109, R109, R42 ;  /* 0x0000002a6d6d2221 */ /* 0x000fe20000010000 */
[----:B------:R-:W-:Y:S01]  /*2480*/  @P2 SHF.R.U64 R42, R78, 0x10, R79 ;  /* 0x000000104e2a2819 */ /* 0x000fe2000000124f */
[----:B------:R-:W-:Y:S01]  /*2490*/  FMUL.FTZ R103, R124, R103 ;  /* 0x000000677c677220 */ /* 0x000fe20000410000 */
[----:B------:R-:W-:Y:S01]  /*24a0*/  LOP3.LUT P4, RZ, R108, 0xff0000, RZ, 0xc0, !PT ;  /* 0x00ff00006cff7812 */ /* 0x000fe2000788c0ff */
[----:B------:R-:W-:Y:S01]  /*24b0*/  FMUL.FTZ R40, R111, R96 ;  /* 0x000000606f287220 */ /* 0x000fe20000410000 */
[----:B------:R3:W4:Y:S01]  /*24c0*/  F2F.F16.F32 R141, R44 ;  /* 0x0000002c008d7304 */ /* 0x0007220000200800 */
[----:B0-----:R-:W-:-:S02]  /*24d0*/  @P2 HADD2.F32 R94, -RZ, R98.H0_H0 ;  /* 0x20000062ff5e2230 */ /* 0x001fc40000004100 */
[C---:B------:R-:W-:Y:S01]  /*24e0*/  FMUL.FTZ R105, R124.reuse, R105 ;  /* 0x000000697c697220 */ /* 0x040fe20000410000 */
[----:B------:R-:W-:Y:S02]  /*24f0*/  @P2 HADD2.F32 R42, -RZ, R42.H0_H0 ;  /* 0x2000002aff2a2230 */ /* 0x000fe40000004100 */
[----:B------:R-:W-:Y:S01]  /*2500*/  FMUL.FTZ R97, R124, R97 ;  /* 0x000000617c617220 */ /* 0x000fe20000410000 */
[----:B------:R-:W-:Y:S01]  /*2510*/  FSEL R88, R86, RZ, P4 ;  /* 0x000000ff56587208 */ /* 0x000fe20002000000 */
[----:B------:R-:W-:Y:S01]  /*2520*/  @P2 FADD.FTZ R103, R103, R94 ;  /* 0x0000005e67672221 */ /* 0x000fe20000010000 */
[----:B------:R-:W-:Y:S01]  /*2530*/  FMUL.FTZ R40, R40, UR13 ;  /* 0x0000000d28287c20 */ /* 0x000fe20008410000 */
[----:B------:R-:W-:Y:S01]  /*2540*/  LOP3.LUT P0, RZ, R110, 0xff, RZ, 0xc0, !PT ;  /* 0x000000ff6eff7812 */ /* 0x000fe2000780c0ff */
[----:B---3--:R-:W-:Y:S01]  /*2550*/  @P2 HADD2.F32 R44, -RZ, R41.H0_H0 ;  /* 0x20000029ff2c2230 */ /* 0x008fe20000004100 */
[----:B------:R0:W3:Y:S01]  /*2560*/  F2F.F16.F32 R86, R45 ;  /* 0x0000002d00567304 */ /* 0x0000e20000200800 */
[----:B------:R-:W-:Y:S01]  /*2570*/  @P2 FADD.FTZ R97, R97, R42 ;  /* 0x0000002a61612221 */ /* 0x000fe20000010000 */
[-C--:B------:R-:W-:Y:S01]  /*2580*/  FMUL.FTZ R41, R109, R96.reuse ;  /* 0x000000606d297220 */ /* 0x080fe20000410000 */
[----:B------:R-:W-:Y:S01]  /*2590*/  FMUL.FTZ R42, R103, R96 ;  /* 0x00000060672a7220 */ /* 0x000fe20000410000 */
[----:B------:R-:W-:Y:S01]  /*25a0*/  @P2 FADD.FTZ R105, R105, R44 ;  /* 0x0000002c69692221 */ /* 0x000fe20000010000 */
[----:B------:R-:W-:Y:S01]  /*25b0*/  @P2 MOV R44, R79 ;  /* 0x0000004f002c2202 */ /* 0x000fe20000000f00 */
[----:B------:R-:W-:Y:S01]  /*25c0*/  FMUL.FTZ R41, R41, UR13 ;  /* 0x0000000d29297c20 */ /* 0x000fe20008410000 */
[----:B------:R-:W-:Y:S01]  /*25d0*/  FSEL R40, R40, RZ, P0 ;  /* 0x000000ff28287208 */ /* 0x000fe20000000000 */
[----:B------:R1:W2:Y:S01]  /*25e0*/  F2F.F16.F32 R123, R88 ;  /* 0x00000058007b7304 */ /* 0x0002a20000200800 */
[----:B0-----:R-:W-:Y:S01]  /*25f0*/  @P2 MOV R45, R78 ;  /* 0x0000004e002d2202 */ /* 0x001fe20000000f00 */
[----:B------:R-:W-:Y:S01]  /*2600*/  FMUL.FTZ R42, R42, UR13 ;  /* 0x0000000d2a2a7c20 */ /* 0x000fe20008410000 */
[----:B------:R-:W-:Y:S01]  /*2610*/  @P2 SHF.R.U32.HI R94, RZ, 0x10, R79 ;  /* 0x00000010ff5e2819 */ /* 0x000fe2000001164f */
[----:B------:R-:W-:Y:S01]  /*2620*/  FMUL.FTZ R101, R124, R101 ;  /* 0x000000657c657220 */ /* 0x000fe20000410000 */
[----:B------:R-:W-:Y:S01]  /*2630*/  ISETP.NE.U32.AND P0, PT, RZ, UR14, PT ;  /* 0x0000000eff007c0c */ /* 0x000fe2000bf05070 */
[----:B------:R-:W-:Y:S01]  /*2640*/  @P2 HADD2.F32 R98, -RZ, R45.H0_H0 ;  /* 0x2000002dff622230 */ /* 0x000fe20000004100 */
[C---:B------:R-:W-:Y:S01]  /*2650*/  LOP3.LUT P5, RZ, R110.reuse, 0xff00, RZ, 0xc0, !PT ;  /* 0x0000ff006eff7812 */ /* 0x040fe200078ac0ff */
[----:B------:R-:W-:Y:S01]  /*2660*/  @P2 HADD2.F32 R94, -RZ, R94.H0_H0 ;  /* 0x2000005eff5e2230 */ /* 0x000fe20000004100 */
[----:B------:R-:W-:Y:S01]  /*2670*/  LOP3.LUT P6, RZ, R110, 0xff000000, RZ, 0xc0, !PT ;  /* 0xff0000006eff7812 */ /* 0x000fe200078cc0ff */
[----:B-1----:R-:W-:Y:S01]  /*2680*/  @P2 HADD2.F32 R88, -RZ, R44.H0_H0 ;  /* 0x2000002cff582230 */ /* 0x002fe20000004100 */
[----:B------:R-:W-:Y:S01]  /*2690*/  ISETP.NE.AND.EX P0, PT, RZ, UR15, PT, P0 ;  /* 0x0000000fff007c0c */ /* 0x000fe2000bf05300 */
[----:B------:R-:W0:Y:S01]  /*26a0*/  LDC.64 R44, c[0x0][0x2f8] ;  /* 0x0000be00ff2c7b82 */ /* 0x000e220000000a00 */
[----:B------:R-:W-:Y:S01]  /*26b0*/  FSEL R41, R41, RZ, P5 ;  /* 0x000000ff29297208 */ /* 0x000fe20002800000 */
[----:B------:R-:W-:Y:S01]  /*26c0*/  @P2 FADD.FTZ R93, R93, R98 ;  /* 0x000000625d5d2221 */ /* 0x000fe20000010000 */
[----:B------:R-:W-:Y:S01]  /*26d0*/  FSEL R42, R42, RZ, P6 ;  /* 0x000000ff2a2a7208 */ /* 0x000fe20003000000 */
[----:B------:R-:W-:Y:S01]  /*26e0*/  @P2 FADD.FTZ R101, R101, R94 ;  /* 0x0000005e65652221 */ /* 0x000fe20000010000 */
[----:B------:R-:W1:Y:S01]  /*26f0*/  F2F.F16.F32 R135, R135 ;  /* 0x0000008700877304 */ /* 0x000e620000200800 */
[----:B------:R-:W-:Y:S01]  /*2700*/  FADD.FTZ R127, R127, -R140 ;  /* 0x8000008c7f7f7221 */ /* 0x000fe20000010000 */
[----:B------:R-:W-:-:S03]  /*2710*/  LOP3.LUT P4, RZ, R110, 0xff0000, RZ, 0xc0, !PT ;  /* 0x00ff00006eff7812 */ /* 0x000fc6000788c0ff */
[----:B------:R-:W-:Y:S02]  /*2720*/  FMUL.FTZ R99, R124, R127 ;  /* 0x0000007f7c637220 */ /* 0x000fe40000410000 */
[----:B------:R-:W-:Y:S01]  /*2730*/  @P0 F2FP.F16.F32.PACK_AB R81, RZ, R81 ;  /* 0x00000051ff51023e */ /* 0x000fe200000000ff */
[----:B------:R-:W0:Y:S01]  /*2740*/  F2F.F16.F32 R46, R46 ;  /* 0x0000002e002e7304 */ /* 0x000e220000200800 */
[----:B------:R-:W-:Y:S01]  /*2750*/  @P0 F2FP.F16.F32.PACK_AB R43, RZ, R43 ;  /* 0x0000002bff2b023e */ /* 0x000fe200000000ff */
[----:B------:R-:W-:Y:S01]  /*2760*/  @P2 FADD.FTZ R99, R99, R88 ;  /* 0x0000005863632221 */ /* 0x000fe20000010000 */
[----:B------:R-:W-:Y:S02]  /*2770*/  @P0 F2FP.F16.F32.PACK_AB R83, RZ, R83 ;  /* 0x00000053ff53023e */ /* 0x000fe400000000ff */
[----:B------:R-:W-:Y:S02]  /*2780*/  @P0 F2FP.F16.F32.PACK_AB R85, RZ, R85 ;  /* 0x00000055ff55023e */ /* 0x000fe400000000ff */
[----:B------:R-:W-:Y:S01]  /*2790*/  @P0 PRMT R121, R81, 0x7610, R121 ;  /* 0x0000761051790816 */ /* 0x000fe20000000079 */
[----:B------:R-:W0:Y:S01]  /*27a0*/  F2F.F16.F32 R137, R137 ;  /* 0x0000008900897304 */ /* 0x000e220000200800 */
[----:B------:R-:W-:-:S02]  /*27b0*/  @P0 PRMT R68, R43, 0x7610, R68 ;  /* 0x000076102b440816 */ /* 0x000fc40000000044 */
[----:B------:R-:W-:Y:S02]  /*27c0*/  @P0 PRMT R67, R83, 0x7610, R67 ;  /* 0x0000761053430816 */ /* 0x000fe40000000043 */
[----:B------:R-:W-:Y:S02]  /*27d0*/  @P0 F2FP.F16.F32.PACK_AB R131, RZ, R131 ;  /* 0x00000083ff83023e */ /* 0x000fe400000000ff */
[----:B------:R-:W-:Y:S01]  /*27e0*/  @P0 F2FP.F16.F32.PACK_AB R129, RZ, R129 ;  /* 0x00000081ff81023e */ /* 0x000fe200000000ff */
[----:B------:R-:W0:Y:S01]  /*27f0*/  F2F.F16.F32 R80, R80 ;  /* 0x0000005000507304 */ /* 0x000e220000200800 */
[----:B------:R-:W-:Y:S02]  /*2800*/  @P0 F2FP.F16.F32.PACK_AB R133, RZ, R133 ;  /* 0x00000085ff85023e */ /* 0x000fe400000000ff */
[----:B------:R-:W-:-:S05]  /*2810*/  @P0 PRMT R66, R85, 0x7610, R66 ;  /* 0x0000761055420816 */ /* 0x000fca0000000042 */
[----:B------:R-:W0:Y:S08]  /*2820*/  F2F.F16.F32 R139, R139 ;  /* 0x0000008b008b7304 */ /* 0x000e300000200800 */
[----:B------:R-:W0:Y:S08]  /*2830*/  F2F.F16.F32 R90, R90 ;  /* 0x0000005a005a7304 */ /* 0x000e300000200800 */
[----:B------:R-:W0:Y:S08]  /*2840*/  F2F.F16.F32 R84, R84 ;  /* 0x0000005400547304 */ /* 0x000e300000200800 */
[----:B------:R-:W0:Y:S08]  /*2850*/  F2F.F16.F32 R98, R41 ;  /* 0x0000002900627304 */ /* 0x000e300000200800 */
[----:B------:R-:W0:Y:S08]  /*2860*/  F2F.F16.F32 R94, R42 ;  /* 0x0000002a005e7304 */ /* 0x000e300000200800 */
[----:B------:R4:W0:Y:S02]  /*2870*/  F2F.F16.F32 R125, R40 ;  /* 0x00000028007d7304 */ /* 0x0008240000200800 */
[----:B----4-:R-:W-:-:S04]  /*2880*/  FMUL.FTZ R40, R105, R96 ;  /* 0x0000006069287220 */ /* 0x010fc80000410000 */
[----:B------:R-:W-:Y:S01]  /*2890*/  FMUL.FTZ R81, R40, UR13 ;  /* 0x0000000d28517c20 */ /* 0x000fe20008410000 */
[----:B-123--:R-:W-:Y:S06]  /*28a0*/  @!P0 BRA `(.L_x_1973) ;  /* 0x0000000000208947 */ /* 0x00efec0003800000 */
        /* <DEDUP_REMOVED lines=8> */
.L_x_1973:
[----:B------:R-:W-:Y:S01]  /*2930*/  @P0 F2FP.F16.F32.PACK_AB R47, RZ, R47 ;  /* 0x0000002fff2f023e */ /* 0x000fe200000000ff */
[----:B01----:R-:W-:Y:S01]  /*2940*/  IMAD.WIDE.U32 R40, R46, 0x10000, RZ ;  /* 0x000100002e287825 */ /* 0x003fe200078e00ff */
[----:B------:R-:W-:Y:S02]  /*2950*/  FSEL R81, R81, RZ, P4 ;  /* 0x000000ff51517208 */ /* 0x000fe40002000000 */
[----:B------:R-:W-:Y:S01]  /*2960*/  SHF.L.U32 R80, R80, 0x10, RZ ;  /* 0x0000001050507819 */ /* 0x000fe200000006ff */
[----:B------:R-:W-:Y:S01]  /*2970*/  IMAD.WIDE.U32 R42, R82, 0x10000, RZ ;  /* 0x00010000522a7825 */ /* 0x000fe200078e00ff */
[----:B------:R-:W-:Y:S01]  /*2980*/  @P0 PRMT R66, R47, 0x7610, R66 ;  /* 0x000076102f420816 */ /* 0x000fe20000000042 */
[----:B------:R0:W1:Y:S01]  /*2990*/  F2F.F16.F32 R88, R81 ;  /* 0x0000005100587304 */ /* 0x0000620000200800 */
[----:B------:R-:W-:Y:S01]  /*29a0*/  LOP3.LUT R47, R41, R80, R137, 0xfe, !PT ;  /* 0x00000050292f7212 */ /* 0x000fe200078efe89 */
[----:B------:R-:W-:Y:S01]  /*29b0*/  IMAD.WIDE.U32 R82, R98, 0x10000, RZ ;  /* 0x0001000062527825 */ /* 0x000fe200078e00ff */
[----:B------:R-:W-:-:S02]  /*29c0*/  LOP3.LUT R46, R40, R135, RZ, 0xfc, !PT ;  /* 0x00000087282e7212 */ /* 0x000fc400078efcff */
[----:B------:R-:W-:Y:S01]  /*29d0*/  SHF.L.U32 R84, R84, 0x10, RZ ;  /* 0x0000001054547819 */ /* 0x000fe200000006ff */
[----:B------:R-:W-:Y:S01]  /*29e0*/  IMAD.WIDE.U32 R40, R90, 0x10000, RZ ;  /* 0x000100005a287825 */ /* 0x000fe200078e00ff */
[----:B------:R-:W-:Y:S02]  /*29f0*/  SHF.L.U32 R85, R94, 0x10, RZ ;  /* 0x000000105e557819 */ /* 0x000fe400000006ff */
[----:B------:R-:W-:Y:S01]  /*2a00*/  SHF.L.U32 R86, R86, 0x10, RZ ;  /* 0x0000001056567819 */ /* 0x000fe200000006ff */
[----:B0-----:R-:W-:Y:S01]  /*2a10*/  IMAD.WIDE.U32 R80, R53, 0x8, R44 ;  /* 0x0000000835507825 */ /* 0x001fe200078e002c */
[----:B------:R-:W-:Y:S02]  /*2a20*/  LOP3.LUT R41, R41, R84, R123, 0xfe, !PT ;  /* 0x0000005429297212 */ /* 0x000fe400078efe7b */
[----:B------:R-:W-:Y:S02]  /*2a30*/  @P0 PRMT R68, R131, 0x7610, R68 ;  /* 0x0000761083440816 */ /* 0x000fe40000000044 */
[----:B------:R0:W-:Y:S01]  /*2a40*/  STG.E.64 desc[UR4][R80.64], R46 ;  /* 0x0000002e50007986 */ /* 0x0001e2000c101b04 */
[----:B-1----:R-:W-:Y:S01]  /*2a50*/  LOP3.LUT R83, R83, R85, R88, 0xfe, !PT ;  /* 0x0000005553537212 */ /* 0x002fe200078efe58 */
[----:B------:R-:W-:Y:S01]  /*2a60*/  IMAD.WIDE.U32 R84, R52, 0x8, R44 ;  /* 0x0000000834547825 */ /* 0x000fe200078e002c */
[----:B------:R-:W-:-:S02]  /*2a70*/  @P0 PRMT R121, R129, 0x7610, R121 ;  /* 0x0000761081790816 */ /* 0x000fc40000000079 */
[----:B------:R-:W-:Y:S02]  /*2a80*/  @P0 PRMT R67, R133, 0x7610, R67 ;  /* 0x0000761085430816 */ /* 0x000fe40000000043 */
[----:B------:R-:W-:Y:S02]  /*2a90*/  LOP3.LUT R43, R43, R86, R141, 0xfe, !PT ;  /* 0x000000562b2b7212 */ /* 0x000fe400078efe8d */
[----:B------:R-:W-:Y:S02]  /*2aa0*/  LOP3.LUT R42, R42, R139, RZ, 0xfc, !PT ;  /* 0x0000008b2a2a7212 */ /* 0x000fe400078efcff */
[----:B------:R-:W-:Y:S02]  /*2ab0*/  LOP3.LUT R40, R40, R113, RZ, 0xfc, !PT ;  /* 0x0000007128287212 */ /* 0x000fe400078efcff */
[----:B------:R-:W-:Y:S01]  /*2ac0*/  LOP3.LUT R82, R82, R125, RZ, 0xfc, !PT ;  /* 0x0000007d52527212 */ /* 0x000fe200078efcff */
[----:B0-----:R-:W-:Y:S06]  /*2ad0*/  @!P0 BRA `(.L_x_1974) ;  /* 0x0000000000208947 */ /* 0x001fec0003800000 */
        /* <DEDUP_REMOVED lines=8> */
.L_x_1974:
[----:B------:R1:W-:Y:S01]  /*2b60*/  STG.E.64 desc[UR4][R84.64], R42 ;  /* 0x0000002a54007986 */ /* 0x0003e2000c101b04 */
[----:B------:R-:W-:Y:S01]  /*2b70*/  @P0 F2FP.F16.F32.PACK_AB R87, RZ, R87 ;  /* 0x00000057ff57023e */ /* 0x000fe200000000ff */
[----:B------:R-:W-:Y:S01]  /*2b80*/  FMUL.FTZ R52, R93, R96 ;  /* 0x000000605d347220 */ /* 0x000fe20000410000 */
[----:B------:R-:W-:Y:S02]  /*2b90*/  @P0 F2FP.F16.F32.PACK_AB R95, RZ, R95 ;  /* 0x0000005fff5f023e */ /* 0x000fe400000000ff */
[----:B------:R-:W-:Y:S02]  /*2ba0*/  @P0 F2FP.F16.F32.PACK_AB R91, RZ, R91 ;  /* 0x0000005bff5b023e */ /* 0x000fe400000000ff */
[----:B------:R-:W-:Y:S02]  /*2bb0*/  @P0 F2FP.F16.F32.PACK_AB R89, RZ, R89 ;  /* 0x00000059ff59023e */ /* 0x000fe400000000ff */
[----:B------:R-:W-:Y:S02]  /*2bc0*/  @P0 PRMT R68, R87, 0x7610, R68 ;  /* 0x0000761057440816 */ /* 0x000fe40000000044 */
[----:B------:R-:W-:-:S02]  /*2bd0*/  @P0 PRMT R121, R95, 0x7610, R121 ;  /* 0x000076105f790816 */ /* 0x000fc40000000079 */
[----:B------:R-:W-:Y:S02]  /*2be0*/  @P0 PRMT R67, R91, 0x7610, R67 ;  /* 0x000076105b430816 */ /* 0x000fe40000000043 */
[----:B------:R-:W-:Y:S02]  /*2bf0*/  @P0 F2FP.F16.F32.PACK_AB R111, RZ, R111 ;  /* 0x0000006fff6f023e */ /* 0x000fe400000000ff */
[----:B------:R-:W-:Y:S01]  /*2c00*/  @P0 PRMT R66, R89, 0x7610, R66 ;  /* 0x0000761059420816 */ /* 0x000fe20000000042 */
[----:B-1----:R-:W-:Y:S06]  /*2c10*/  @!P0 BRA `(.L_x_1975) ;  /* 0x0000000000208947 */ /* 0x002fec0003800000 */
[----:B------:R-:W1:Y:S01]  /*2c20*/  LDC.64 R42, c[0x0][0x308] ;  /* 0x0000c200ff2a7b82 */ /* 0x000e620000000a00 */
[----:B0-----:R-:W-:Y:S02]  /*2c30*/  LOP3.LUT R46, R121, 0xffff, RZ, 0xc0, !PT ;  /* 0x0000ffff792e7812 */ /* 0x001fe400078ec0ff */
[----:B------:R-:W-:-:S03]  /*2c40*/  PRMT R53, R67, 0x5410, R66 ;  /* 0x0000541043357816 */ /* 0x000fc60000000042 */
[----:B------:R-:W-:-:S05]  /*2c50*/  IMAD.WIDE.U32 R46, R46, 0x10000, RZ ;  /* 0x000100002e2e7825 */ /* 0x000fca00078e00ff */
[----:B------:R-:W-:Y:S02]  /*2c60*/  LOP3.LUT R47, R53, R47, RZ, 0xfc, !PT ;  /* 0x0000002f352f7212 */ /* 0x000fe400078efcff */
[----:B------:R-:W-:Y:S01]  /*2c70*/  LOP3.LUT R46, R46, 0xffff, R68, 0xf8, !PT ;  /* 0x0000ffff2e2e7812 */ /* 0x000fe200078ef844 */
[----:B-1----:R-:W-:-:S05]  /*2c80*/  IMAD.WIDE.U32 R42, R51, 0x8, R42 ;  /* 0x00000008332a7825 */ /* 0x002fca00078e002a */
[----:B------:R1:W-:Y:S02]  /*2c90*/  STG.E.64 desc[UR4][R42.64], R46 ;  /* 0x0000002e2a007986 */ /* 0x0003e4000c101b04 */
.L_x_1975:
[----:B-1----:R-:W-:-:S04]  /*2ca0*/  IMAD.WIDE.U32 R42, R51, 0x8, R44 ;  /* 0x00000008332a7825 */ /* 0x002fc800078e002c */
[----:B------:R-:W-:Y:S01]  /*2cb0*/  FMUL.FTZ R52, R52, UR13 ;  /* 0x0000000d34347c20 */ /* 0x000fe20008410000 */
[----:B------:R-:W-:Y:S01]  /*2cc0*/  LOP3.LUT P2, RZ, R92, 0xff, RZ, 0xc0, !PT ;  /* 0x000000ff5cff7812 */ /* 0x000fe2000784c0ff */
[-C--:B0-----:R-:W-:Y:S01]  /*2cd0*/  FMUL.FTZ R46, R97, R96.reuse ;  /* 0x00000060612e7220 */ /* 0x081fe20000410000 */
[----:B------:R-:W-:Y:S01]  /*2ce0*/  @P0 F2FP.F16.F32.PACK_AB R109, RZ, R109 ;  /* 0x0000006dff6d023e */ /* 0x000fe200000000ff */
[----:B------:R0:W-:Y:S01]  /*2cf0*/  STG.E.64 desc[UR4][R42.64], R40 ;  /* 0x000000282a007986 */ /* 0x0001e2000c101b04 */
[----:B------:R-:W-:Y:S01]  /*2d00*/  FSEL R52, R52, RZ, P2 ;  /* 0x000000ff34347208 */ /* 0x000fe20001000000 */
[----:B------:R-:W-:Y:S01]  /*2d10*/  FMUL.FTZ R46, R46, UR13 ;  /* 0x0000000d2e2e7c20 */ /* 0x000fe20008410000 */
[----:B------:R-:W-:Y:S01]  /*2d20*/  @P0 F2FP.F16.F32.PACK_AB R105, RZ, R105 ;  /* 0x00000069ff69023e */ /* 0x000fe200000000ff */
[----:B------:R-:W-:Y:S01]  /*2d30*/  FMUL.FTZ R47, R99, R96 ;  /* 0x00000060632f7220 */ /* 0x000fe20000410000 */
[----:B------:R0:W1:Y:S01]  /*2d40*/  F2F.F16.F32 R53, R52 ;  /* 0x0000003400357304 */ /* 0x0000620000200800 */
[----:B------:R-:W-:-:S02]  /*2d50*/  LOP3.LUT P2, RZ, R92, 0xff00, RZ, 0xc0, !PT ;  /* 0x0000ff005cff7812 */ /* 0x000fc4000784c0ff */
[----:B------:R-:W-:Y:S02]  /*2d60*/  @P0 F2FP.F16.F32.PACK_AB R103, RZ, R103 ;  /* 0x00000067ff67023e */ /* 0x000fe400000000ff */
        /* <DEDUP_REMOVED lines=15> */
.L_x_1976:
[----:B------:R-:W-:Y:S01]  /*2e60*/  FMUL.FTZ R96, R101, R96 ;  /* 0x0000006065607220 */ /* 0x000fe20000410000 */
[----:B------:R-:W-:Y:S01]  /*2e70*/  IMAD.WIDE.U32 R50, R50, 0x8, R44 ;  /* 0x0000000832327825 */ /* 0x000fe200078e002c */
[----:B------:R-:W-:-:S03]  /*2e80*/  LOP3.LUT P2, RZ, R92, 0xff000000, RZ, 0xc0, !PT ;  /* 0xff0000005cff7812 */ /* 0x000fc6000784c0ff */
[----:B------:R-:W-:Y:S01]  /*2e90*/  FMUL.FTZ R47, R47, UR13 ;  /* 0x0000000d2f2f7c20 */ /* 0x000fe20008410000 */
[----:B------:R-:W-:Y:S01]  /*2ea0*/  FMUL.FTZ R96, R96, UR13 ;  /* 0x0000000d60607c20 */ /* 0x000fe20008410000 */
[----:B------:R1:W2:Y:S01]  /*2eb0*/  F2F.F16.F32 R52, R46 ;  /* 0x0000002e00347304 */ /* 0x0002a20000200800 */
[----:B------:R1:W-:Y:S01]  /*2ec0*/  STG.E.64 desc[UR4][R50.64], R82 ;  /* 0x0000005232007986 */ /* 0x0003e2000c101b04 */
[----:B------:R-:W-:Y:S02]  /*2ed0*/  @P0 F2FP.F16.F32.PACK_AB R93, RZ, R93 ;  /* 0x0000005dff5d023e */ /* 0x000fe400000000ff */
[----:B------:R-:W-:Y:S02]  /*2ee0*/  FSEL R96, R96, RZ, P2 ;  /* 0x000000ff60607208 */ /* 0x000fe40001000000 */
[----:B------:R-:W-:Y:S02]  /*2ef0*/  FSEL R47, R47, RZ, P4 ;  /* 0x000000ff2f2f7208 */ /* 0x000fe40002000000 */
[----:B------:R-:W-:-:S02]  /*2f00*/  @P0 F2FP.F16.F32.PACK_AB R97, RZ, R97 ;  /* 0x00000061ff61023e */ /* 0x000fc400000000ff */
[----:B------:R1:W3:Y:S01]  /*2f10*/  F2F.F16.F32 R80, R47 ;  /* 0x0000002f00507304 */ /* 0x0002e20000200800 */
[----:B------:R-:W-:Y:S02]  /*2f20*/  @P0 F2FP.F16.F32.PACK_AB R99, RZ, R99 ;  /* 0x00000063ff63023e */ /* 0x000fe400000000ff */
[----:B------:R-:W-:Y:S02]  /*2f30*/  @P0 F2FP.F16.F32.PACK_AB R101, RZ, R101 ;  /* 0x00000065ff65023e */ /* 0x000fe400000000ff */
[----:B------:R-:W-:Y:S02]  /*2f40*/  @P0 PRMT R68, R93, 0x7610, R68 ;  /* 0x000076105d440816 */ /* 0x000fe40000000044 */
[----:B------:R-:W-:Y:S01]  /*2f50*/  @P0 PRMT R121, R97, 0x7610, R121 ;  /* 0x0000761061790816 */ /* 0x000fe20000000079 */
[----:B------:R-:W4:Y:S01]  /*2f60*/  F2F.F16.F32 R96, R96 ;  /* 0x0000006000607304 */ /* 0x000f220000200800 */
        /* <DEDUP_REMOVED lines=11> */
.L_x_1977:
        /* <DEDUP_REMOVED lines=10> */
[----:B0-----:R-:W-:Y:S02]  /*30c0*/  MOV R45, R38 ;  /* 0x00000026002d7202 */ /* 0x001fe40000000f00 */
        /* <DEDUP_REMOVED lines=37> */
[----:B------:R-:W-:-:S07]  /*3320*/  MOV R59, R20 ;  /* 0x00000014003b7202 */ /* 0x000fce0000000f00 */
.L_x_1971:
        /* <DEDUP_REMOVED lines=21> */
.L_x_1972:
[----:B------:R-:W-:Y:S01]  /*3480*/  HFMA2.MMA R135, -RZ, RZ, 0, 9.5367431640625e-07 ;  /* 0x00000010ff877435 */ /* 0x000fe200000001ff */
[----:B------:R-:W-:Y:S02]  /*3490*/  MOV R133, R40 ;  /* 0x0000002800857202 */ /* 0x000fe40000000f00 */
[----:B------:R-:W-:Y:S02]  /*34a0*/  MOV R148, 0x1f ;  /* 0x0000001f00947802 */ /* 0x000fe40000000f00 */
[----:B------:R-:W-:-:S07]  /*34b0*/  MOV R82, 0xffffffff ;  /* 0xffffffff00527802 */ /* 0x000fce0000000f00 */
[----:B-----5:R-:W-:Y:S05]  /*34c0*/  WARPSYNC.COLLECTIVE R82, `(.L_x_1979) ;  /* 0x0000000052087348 */ /* 0x020fea0003c00000 */
[----:B------:R0:W1:Y:S02]  /*34d0*/  SHFL.DOWN P0, R83, R133, R135, R148 ;  /* 0x0800008785537389 */ /* 0x0000640000000094 */
[----:B01---5:R-:W-:Y:S01]  /*34e0*/  ENDCOLLECTIVE ;  /* 0x000000000000791b */ /* 0x023fe20003800000 */
.L_x_1979:
[----:B------:R-:W-:Y:S02]  /*34f0*/  MOV R133, R42 ;  /* 0x0000002a00857202 */ /* 0x000fe40000000f00 */
[----:B------:R-:W-:-:S07]  /*3500*/  MOV R41, R83 ;  /* 0x0000005300297202 */ /* 0x000fce0000000f00 */
[----:B------:R-:W-:Y:S05]  /*3510*/  WARPSYNC.COLLECTIVE R82, `(.L_x_1980) ;  /* 0x0000000052087348 */ /* 0x000fea0003c00000 */
[----:B------:R0:W1:Y:S02]  /*3520*/  SHFL.DOWN P0, R83, R133, R135, R148 ;  /* 0x0800008785537389 */ /* 0x0000640000000094 */
[----:B01----:R-:W-:Y:S01]  /*3530*/  ENDCOLLECTIVE ;  /* 0x000000000000791b */ /* 0x003fe20003800000 */
.L_x_1980:
[----:B------:R-:W-:Y:S01]  /*3540*/  FADD.FTZ R41, R40, R41 ;  /* 0x0000002928297221 */ /* 0x000fe20000010000 */
[----:B------:R-:W-:-:S04]  /*3550*/  HFMA2.MMA R135, -RZ, RZ, 0, 4.76837158203125e-07 ;  /* 0x00000008ff877435 */ /* 0x000fc800000001ff */
[----:B------:R-:W-:Y:S02]  /*3560*/  MOV R133, R41 ;  /* 0x0000002900857202 */ /* 0x000fe40000000f00 */
[----:B------:R-:W-:-:S07]  /*3570*/  MOV R43, R83 ;  /* 0x00000053002b7202 */ /* 0x000fce0000000f00 */
[----:B------:R-:W-:Y:S05]  /*3580*/  WARPSYNC.COLLECTIVE R82, `(.L_x_1981) ;  /* 0x0000000052087348 */ /* 0x000fea0003c00000 */
[----:B------:R0:W1:Y:S02]  /*3590*/  SHFL.DOWN P0, R83, R133, R135, R148 ;  /* 0x0800008785537389 */ /* 0x0000640000000094 */
[----:B01----:R-:W-:Y:S01]  /*35a0*/  ENDCOLLECTIVE ;  /* 0x000000000000791b */ /* 0x003fe20003800000 */
.L_x_1981:
[----:B------:R-:W-:-:S05]  /*35b0*/  FADD.FTZ R43, R42, R43 ;  /* 0x0000002b2a2b7221 */ /* 0x000fca0000010000 */
[----:B------:R-:W-:Y:S02]  /*35c0*/  MOV R133, R43 ;  /* 0x0000002b00857202 */ /* 0x000fe40000000f00 */
[----:B------:R-:W-:-:S07]  /*35d0*/  MOV R44, R83 ;  /* 0x00000053002c7202 */ /* 0x000fce0000000f00 */
[----:B------:R-:W-:Y:S05]  /*35e0*/  WARPSYNC.COLLECTIVE R82, `(.L_x_1982) ;  /* 0x0000000052087348 */ /* 0x000fea0003c00000 */
[----:B------:R0:W1:Y:S02]  /*35f0*/  SHFL.DOWN P0, R83, R133, R135, R148 ;  /* 0x0800008785537389 */ /* 0x0000640000000094 */
[----:B01----:R-:W-:Y:S01]  /*3600*/  ENDCOLLECTIVE ;  /* 0x000000000000791b */ /* 0x003fe20003800000 */
.L_x_1982:
[----:B------:R-:W-:Y:S01]  /*3610*/  FADD.FTZ R44, R41, R44 ;  /* 0x0000002c292c7221 */ /* 0x000fe20000010000 */
[----:B------:R-:W-:-:S04]  /*3620*/  HFMA2.MMA R135, -RZ, RZ, 0, 2.384185791015625e-07 ;  /* 0x00000004ff877435 */ /* 0x000fc800000001ff */
[----:B------:R-:W-:Y:S02]  /*3630*/  MOV R133, R44 ;  /* 0x0000002c00857202 */ /* 0x000fe40000000f00 */
[----:B------:R-:W-:-:S07]  /*3640*/  MOV R46, R83 ;  /* 0x00000053002e7202 */ /* 0x000fce0000000f00 */
[----:B------:R-:W-:Y:S05]  /*3650*/  WARPSYNC.COLLECTIVE R82, `(.L_x_1983) ;  /* 0x0000000052087348 */ /* 0x000fea0003c00000 */
[----:B------:R0:W1:Y:S02]  /*3660*/  SHFL.DOWN P0, R83, R133, R135, R148 ;  /* 0x0800008785537389 */ /* 0x0000640000000094 */
[----:B01----:R-:W-:Y:S01]  /*3670*/  ENDCOLLECTIVE ;  /* 0x000000000000791b */ /* 0x003fe20003800000 */
.L_x_1983:
[----:B------:R-:W-:-:S05]  /*3680*/  FADD.FTZ R46, R43, R46 ;  /* 0x0000002e2b2e7221 */ /* 0x000fca0000010000 */
[----:B------:R-:W-:Y:S02]  /*3690*/  MOV R133, R46 ;  /* 0x0000002e00857202 */ /* 0x000fe40000000f00 */
[----:B------:R-:W-:-:S07]  /*36a0*/  MOV R45, R83 ;  /* 0x00000053002d7202 */ /* 0x000fce0000000f00 */
[----:B------:R-:W-:Y:S05]  /*36b0*/  WARPSYNC.COLLECTIVE R82, `(.L_x_1984) ;  /* 0x0000000052087348 */ /* 0x000fea0003c00000 */
[----:B------:R0:W1:Y:S02]  /*36c0*/  SHFL.DOWN P0, R83, R133, R135, R148 ;  /* 0x0800008785537389 */ /* 0x0000640000000094 */
[----:B01----:R-:W-:Y:S01]  /*36d0*/  ENDCOLLECTIVE ;  /* 0x000000000000791b */ /* 0x003fe20003800000 */
.L_x_1984:
[----:B------:R-:W-:Y:S01]  /*36e0*/  FADD.FTZ R45, R44, R45 ;  /* 0x0000002d2c2d7221 */ /* 0x000fe20000010000 */
[----:B------:R-:W-:-:S04]  /*36f0*/  HFMA2.MMA R135, -RZ, RZ, 0, 1.1920928955078125e-07 ;  /* 0x00000002ff877435 */ /* 0x000fc800000001ff */
[----:B------:R-:W-:Y:S02]  /*3700*/  MOV R133, R45 ;  /* 0x0000002d00857202 */ /* 0x000fe40000000f00 */
[----:B------:R-:W-:-:S07]  /*3710*/  MOV R47, R83 ;  /* 0x00000053002f7202 */ /* 0x000fce0000000f00 */
[----:B------:R-:W-:Y:S05]  /*3720*/  WARPSYNC.COLLECTIVE R82, `(.L_x_1985) ;  /* 0x0000000052087348 */ /* 0x000fea0003c00000 */
[----:B------:R0:W1:Y:S02]  /*3730*/  SHFL.DOWN P0, R83, R133, R135, R148 ;  /* 0x0800008785537389 */ /* 0x0000640000000094 */
[----:B01----:R-:W-:Y:S01]  /*3740*/  ENDCOLLECTIVE ;  /* 0x000000000000791b */ /* 0x003fe20003800000 */
.L_x_1985:
[----:B------:R-:W-:-:S05]  /*3750*/  FADD.FTZ R47, R46, R47 ;  /* 0x0000002f2e2f7221 */ /* 0x000fca0000010000 */
[----:B------:R-:W-:Y:S02]  /*3760*/  MOV R133, R47 ;  /* 0x0000002f00857202 */ /* 0x000fe40000000f00 */
[----:B------:R-:W-:-:S07]  /*3770*/  MOV R40, R83 ;  /* 0x0000005300287202 */ /* 0x000fce0000000f00 */
[----:B------:R-:W-:Y:S05]  /*3780*/  WARPSYNC.COLLECTIVE R82, `(.L_x_1986) ;  /* 0x0000000052087348 */ /* 0x000fea0003c00000 */
[----:B------:R0:W1:Y:S02]  /*3790*/  SHFL.DOWN P0, R83, R133, R135, R148 ;  /* 0x0800008785537389 */ /* 0x0000640000000094 */
[----:B01----:R-:W-:Y:S01]  /*37a0*/  ENDCOLLECTIVE ;  /* 0x000000000000791b */ /* 0x003fe20003800000 */
.L_x_1986:
[----:B------:R-:W-:Y:S01]  /*37b0*/  FADD.FTZ R40, R45, R40 ;  /* 0x000000282d287221 */ /* 0x000fe20000010000 */
[----:B------:R-:W-:-:S04]  /*37c0*/  HFMA2.MMA R135, -RZ, RZ, 0, 5.9604644775390625e-08 ;  /* 0x00000001ff877435 */ /* 0x000fc800000001ff */
[----:B------:R-:W-:Y:S02]  /*37d0*/  MOV R133, R40 ;  /* 0x0000002800857202 */ /* 0x000fe40000000f00 */
[----:B------:R-:W-:-:S07]  /*37e0*/  MOV R42, R83 ;  /* 0x00000053002a7202 */ /* 0x000fce0000000f00 */
[----:B------:R-:W-:Y:S05]  /*37f0*/  WARPSYNC.COLLECTIVE R82, `(.L_x_1987) ;  /* 0x0000000052087348 */ /* 0x000fea0003c00000 */
[----:B------:R0:W1:Y:S02]  /*3800*/  SHFL.DOWN P0, R83, R133, R135, R148 ;  /* 0x0800008785537389 */ /* 0x0000640000000094 */
[----:B01----:R-:W-:Y:S01]  /*3810*/  ENDCOLLECTIVE ;  /* 0x000000000000791b */ /* 0x003fe20003800000 */
.L_x_1987:
[----:B------:R-:W-:-:S05]  /*3820*/  FADD.FTZ R42, R47, R42 ;  /* 0x0000002a2f2a7221 */ /* 0x000fca0000010000 */
[----:B------:R-:W-:Y:S02]  /*3830*/  MOV R133, R42 ;  /* 0x0000002a00857202 */ /* 0x000fe40000000f00 */
[----:B------:R-:W-:-:S07]  /*3840*/  MOV R41, R83 ;  /* 0x0000005300297202 */ /* 0x000fce0000000f00 */
[----:B------:R-:W-:Y:S05]  /*3850*/  WARPSYNC.COLLECTIVE R82, `(.L_x_1988) ;  /* 0x0000000052087348 */ /* 0x000fea0003c00000 */
[----:B------:R0:W1:Y:S02]  /*3860*/  SHFL.DOWN P0, R83, R133, R135, R148 ;  /* 0x0800008785537389 */ /* 0x0000640000000094 */
[----:B01----:R-:W-:Y:S01]  /*3870*/  ENDCOLLECTIVE ;  /* 0x000000000000791b */ /* 0x003fe20003800000 */
.L_x_1988:
[----:B------:R-:W-:Y:S05]  /*3880*/  BRA `(.L_x_1989) ;  /* 0xffffffe000347947 */ /* 0x000fea000383ffff */
.L_x_1990:
        /* <DEDUP_REMOVED lines=15> */
.L_x_11847:


//--------------------- .text._ZN10layer_norm22ln_bwd_finalize_kernelINS_22Kernel_traits_finalizeILj2560E6__halfS2_S2_S2_fjLb0ELj1024ELj4ENS_18Kernel_traits_baseILj2560ES2_S2_S2_S2_fjLj1024EEEEELb0ELb0EEEvNS_9BwdParamsE --------------------------
	.section	.text._ZN10layer_norm22ln_bwd_finalize_kernelINS_22Kernel_traits_finalizeILj2560E6__halfS2_S2_S2_fjLb0ELj1024ELj4ENS_18Kernel_traits_baseILj2560ES2_S2_S2_S2_fjLj1024EEEEELb0ELb0EEEvNS_9BwdParamsE,"ax",@progbits
	.align	128
        .global         _ZN10layer_norm22ln_bwd_finalize_kernelINS_22Kernel_traits_finalizeILj2560E6__halfS2_S2_S2_fjLb0ELj1024ELj4ENS_18Kernel_traits_baseILj2560ES2_S2_S2_S2_fjLj1024EEEEELb0ELb0EEEvNS_9BwdParamsE
        .type           _ZN10layer_norm22ln_bwd_finalize_kernelINS_22Kernel_traits_finalizeILj2560E6__halfS2_S2_S2_fjLb0ELj1024ELj4ENS_18Kernel_traits_baseILj2560ES2_S2_S2_S2_fjLj1024EEEEELb0ELb0EEEvNS_9BwdParamsE,@function
        .size           _ZN10layer_norm22ln_bwd_finalize_kernelINS_22Kernel_traits_finalizeILj2560E6__halfS2_S2_S2_fjLb0ELj1024ELj4ENS_18Kernel_traits_baseILj2560ES2_S2_S2_S2_fjLj1024EEEEELb0ELb0EEEvNS_9BwdParamsE,(.L_x_11848 - _ZN10layer_norm22ln_bwd_finalize_kernelINS_22Kernel_traits_finalizeILj2560E6__halfS2_S2_S2_fjLb0ELj1024ELj4ENS_18Kernel_traits_baseILj2560ES2_S2_S2_S2_fjLj1024EEEEELb0ELb0EEEvNS_9BwdParamsE)
        .other          _ZN10layer_norm22ln_bwd_finalize_kernelINS_22Kernel_traits_finalizeILj2560E6__halfS2_S2_S2_fjLb0ELj1024ELj4ENS_18Kernel_traits_baseILj2560ES2_S2_S2_S2_fjLj1024EEEEELb0ELb0EEEvNS_9BwdParamsE,@"STO_CUDA_ENTRY STV_DEFAULT"
_ZN10layer_norm22ln_bwd_finalize_kernelINS_22Kernel_traits_finalizeILj2560E6__halfS2_S2_S2_fjLb0ELj1024ELj4ENS_18Kernel_traits_baseILj2560ES2_S2_S2_S2_fjLj1024EEEEELb0ELb0EEEvNS_9BwdParamsE:
.text._ZN10layer_norm22ln_bwd_finalize_kernelINS_22Kernel_traits_finalizeILj2560E6__halfS2_S2_S2_fjLb0ELj1024ELj4ENS_18Kernel_traits_baseILj2560ES2_S2_S2_S2_fjLj1024EEEEELb0ELb0EEEvNS_9BwdParamsE:
        /* <DEDUP_REMOVED lines=25> */
.L_x_2003:
        /* <DEDUP_REMOVED lines=30> */
.L_x_1995:
        /* <DEDUP_REMOVED lines=36> */
.L_x_1994:
[----:B------:R-:W-:Y:S05]  /*05b0*/  BSYNC B1 ;  /* 0x0000000000017941 */ /* 0x000fea0003800000 */
.L_x_1993:
        /* <DEDUP_REMOVED lines=24> */
.L_x_1997:
[----:B------:R-:W-:Y:S05]  /*0740*/  BSYNC B1 ;  /* 0x0000000000017941 */ /* 0x000fea0003800000 */
.L_x_1996:
        /* <DEDUP_REMOVED lines=12> */
.L_x_1998:
[----:B------:R-:W-:Y:S05]  /*0810*/  BSYNC B1 ;  /* 0x0000000000017941 */ /* 0x000fea0003800000 */
.L_x_1992:
[----:B------:R-:W-:Y:S05]  /*0820*/  BSYNC B0 ;  /* 0x0000000000007941 */ /* 0x000fea0003800000 */
.L_x_1991:
        /* <DEDUP_REMOVED lines=29> */
.L_x_2014:
[----:B---3--:R-:W-:Y:S01]  /*0a00*/  FADD.FTZ R9, R18, R9 ;  /* 0x0000000912097221 */ /* 0x008fe20000010000 */
[----:B--2---:R-:W-:-:S04]  /*0a10*/  FADD.FTZ R11, R10, R11 ;  /* 0x0000000b0a0b7221 */ /* 0x004fc80000010000 */
[----:B------:R2:W-:Y:S04]  /*0a20*/  @!P1 STS [R6+0x2000], R9 ;  /* 0x0020000906009388 */ /* 0x0005e80000000800 */
[----:B------:R2:W-:Y:S02]  /*0a30*/  @!P1 STS [R6+0x2080], R11 ;  /* 0x0020800b06009388 */ /* 0x0005e40000000800 */
.L_x_1999:
        /* <DEDUP_REMOVED lines=14> */
[----:B---3--:R-:W-:Y:S02]  /*0b20*/  F2FP.F16.F32.PACK_AB R15, R15, R14 ;  /* 0x0000000e0f0f723e */ /* 0x008fe400000000ff */
[----:B----4-:R-:W-:-:S03]  /*0b30*/  F2FP.F16.F32.PACK_AB R17, R17, R16 ;  /* 0x000000101111723e */ /* 0x010fc600000000ff */
[----:B------:R2:W-:Y:S04]  /*0b40*/  STG.E desc[UR6][R12.64], R15 ;  /* 0x0000000f0c007986 */ /* 0x0005e8000c101906 */
[----:B------:R2:W-:Y:S02]  /*0b50*/  STG.E desc[UR6][R10.64], R17 ;  /* 0x000000110a007986 */ /* 0x0005e4000c101906 */
.L_x_2002:
[----:B------:R-:W-:Y:S05]  /*0b60*/  BSYNC B0 ;  /* 0x0000000000007941 */ /* 0x000fea0003800000 */
.L_x_2001:
[C---:B------:R-:W-:Y:S01]  /*0b70*/  ISETP.GT.U32.AND P1, PT, R3.reuse, -0xa01, PT ;  /* 0xfffff5ff0300780c */ /* 0x040fe20003f24070 */
[----:B------:R-:W-:Y:S01]  /*0b80*/  VIADD R4, R4, 0x500 ;  /* 0x0000050004047836 */ /* 0x000fe20000000000 */
[----:B------:R-:W-:-:S11]  /*0b90*/  IADD3 R3, R3, 0xa00, RZ ;  /* 0x00000a0003037810 */ /* 0x000fd60007ffe0ff */
[----:B------:R-:W-:Y:S05]  /*0ba0*/  @P1 BRA `(.L_x_2003) ;  /* 0xfffffff400781947 */ /* 0x000fea000383ffff */
[----:B------:R-:W-:Y:S05]  /*0bb0*/  EXIT ;  /* 0x000000000000794d */ /* 0x000fea0003800000 */
.L_x_2000:
[----:B------:R-:W-:Y:S01]  /*0bc0*/  HFMA2.MMA R21, -RZ, RZ, 0, 5.9604644775390625e-08 ;  /* 0x00000001ff157435 */ /* 0x000fe200000001ff */
[----:B0--3--:R-:W-:Y:S01]  /*0bd0*/  MOV R22, R10 ;  /* 0x0000000a00167202 */ /* 0x009fe20000000f00 */
[----:B------:R-:W-:Y:S01]  /*0be0*/  IMAD.MOV.U32 R19, RZ, RZ, -0x1 ;  /* 0xffffffffff137424 */ /* 0x000fe200078e00ff */
[----:B------:R-:W-:-:S08]  /*0bf0*/  MOV R24, 0x1f ;  /* 0x0000001f00187802 */ /* 0x000fd00000000f00 */
[----:B-12---:R-:W-:Y:S05]  /*0c00*/  WARPSYNC.COLLECTIVE R19, `(.L_x_2004) ;  /* 0x0000000013087348 */ /* 0x006fea0003c00000 */
[----:B------:R0:W3:Y:S02]  /*0c10*/  SHFL.BFLY P2, R20, R22, R21, R24 ;  /* 0x0c00001516147389 */ /* 0x0000e40000040018 */
[----:B0123--:R-:W-:Y:S01]  /*0c20*/  ENDCOLLECTIVE ;  /* 0x000000000000791b */ /* 0x00ffe20003800000 */
.L_x_2004:
[----:B------:R-:W-:Y:S01]  /*0c30*/  HFMA2.MMA R21, -RZ, RZ, 0, 1.1920928955078125e-07 ;  /* 0x00000002ff157435 */ /* 0x000fe200000001ff */
[----:B------:R-:W-:-:S05]  /*0c40*/  MOV R11, R20 ;  /* 0x00000014000b7202 */ /* 0x000fca0000000f00 */
[----:B------:R-:W-:-:S05]  /*0c50*/  FADD.FTZ R11, R10, R11 ;  /* 0x0000000b0a0b7221 */ /* 0x000fca0000010000 */
[----:B------:R-:W-:-:S07]  /*0c60*/  MOV R22, R11 ;  /* 0x0000000b00167202 */ /* 0x000fce0000000f00 */
[----:B------:R-:W-:Y:S05]  /*0c70*/  WARPSYNC.COLLECTIVE R19, `(.L_x_2005) ;  /* 0x0000000013087348 */ /* 0x000fea0003c00000 */
[----:B------:R0:W1:Y:S02]  /*0c80*/  SHFL.BFLY P2, R20, R22, R21, R24 ;  /* 0x0c00001516147389 */ /* 0x0000640000040018 */
[----:B01----:R-:W-:Y:S01]  /*0c90*/  ENDCOLLECTIVE ;  /* 0x000000000000791b */ /* 0x003fe20003800000 */
.L_x_2005:
[----:B------:R-:W-:Y:S01]  /*0ca0*/  HFMA2.MMA R21, -RZ, RZ, 0, 2.384185791015625e-07 ;  /* 0x00000004ff157435 */ /* 0x000fe200000001ff */
[----:B------:R-:W-:-:S04]  /*0cb0*/  IMAD.MOV.U32 R14, RZ, RZ, R20 ;  /* 0x000000ffff0e7224 */ /* 0x000fc800078e0014 */
[----:B------:R-:W-:-:S05]  /*0cc0*/  FADD.FTZ R14, R11, R14 ;  /* 0x0000000e0b0e7221 */ /* 0x000fca0000010000 */
[----:B------:R-:W-:-:S07]  /*0cd0*/  MOV R22, R14 ;  /* 0x0000000e00167202 */ /* 0x000fce0000000f00 */
[----:B------:R-:W-:Y:S05]  /*0ce0*/  WARPSYNC.COLLECTIVE R19, `(.L_x_2006) ;  /* 0x0000000013087348 */ /* 0x000fea0003c00000 */
[----:B------:R0:W1:Y:S02]  /*0cf0*/  SHFL.BFLY P2, R20, R22, R21, R24 ;  /* 0x0c00001516147389 */ /* 0x0000640000040018 */
[----:B01----:R-:W-:Y:S01]  /*0d00*/  ENDCOLLECTIVE ;  /* 0x000000000000791b */ /* 0x003fe20003800000 */
.L_x_2006:
[----:B------:R-:W-:Y:S01]  /*0d10*/  HFMA2.MMA R21, -RZ, RZ, 0, 4.76837158203125e-07 ;  /* 0x00000008ff157435 */ /* 0x000fe200000001ff */
[----:B------:R-:W-:-:S05]  /*0d20*/  MOV R13, R20 ;  /* 0x00000014000d7202 */ /* 0x000fca0000000f00 */
[----:B------:R-:W-:-:S04]  /*0d30*/  FADD.FTZ R13, R14, R13 ;  /* 0x0000000d0e0d7221 */ /* 0x000fc80000010000 */
[----:B------:R-:W-:-:S07]  /*0d40*/  IMAD.MOV.U32 R22, RZ, RZ, R13 ;  /* 0x000000ffff167224 */ /* 0x000fce00078e000d */
[----:B------:R-:W-:Y:S05]  /*0d50*/  WARPSYNC.COLLECTIVE R19, `(.L_x_2007) ;  /* 0x0000000013087348 */ /* 0x000fea0003c00000 */
[----:B------:R0:W1:Y:S02]  /*0d60*/  SHFL.BFLY P2, R20, R22, R21, R24 ;  /* 0x0c00001516147389 */ /* 0x0000640000040018 */
[----:B01----:R-:W-:Y:S01]  /*0d70*/  ENDCOLLECTIVE ;  /* 0x000000000000791b */ /* 0x003fe20003800000 */
.L_x_2007:
[----:B------:R-:W-:Y:S01]  /*0d80*/  IMAD.MOV.U32 R21, RZ, RZ, 0x10 ;  /* 0x00000010ff157424 */ /* 0x000fe200078e00ff */
[----:B------:R-:W-:-:S05]  /*0d90*/  MOV R10, R20 ;  /* 0x00000014000a7202 */ /* 0x000fca0000000f00 */
[----:B------:R-:W-:-:S05]  /*0da0*/  FADD.FTZ R10, R13, R10 ;  /* 0x0000000a0d0a7221 */ /* 0x000fca0000010000 */
[----:B------:R-:W-:-:S07]  /*0db0*/  MOV R22, R10 ;  /* 0x0000000a00167202 */ /* 0x000fce0000000f00 */
[----:B------:R-:W-:Y:S05]  /*0dc0*/  WARPSYNC.COLLECTIVE R19, `(.L_x_2008) ;  /* 0x0000000013087348 */ /* 0x000fea0003c00000 */
[----:B------:R0:W1:Y:S02]  /*0dd0*/  SHFL.BFLY P2, R20, R22, R21, R24 ;  /* 0x0c00001516147389 */ /* 0x0000640000040018 */
[----:B01----:R-:W-:Y:S01]  /*0de0*/  ENDCOLLECTIVE ;  /* 0x000000000000791b */ /* 0x003fe20003800000 */
.L_x_2008:
[----:B------:R-:W-:Y:S01]  /*0df0*/  HFMA2.MMA R21, -RZ, RZ, 0, 5.9604644775390625e-08 ;  /* 0x00000001ff157435 */ /* 0x000fe200000001ff */
[----:B------:R-:W-:Y:S02]  /*0e00*/  MOV R22, R9 ;  /* 0x0000000900167202 */ /* 0x000fe40000000f00 */
[----:B------:R-:W-:-:S08]  /*0e10*/  MOV R11, R20 ;  /* 0x00000014000b7202 */ /* 0x000fd00000000f00 */
[----:B------:R-:W-:Y:S05]  /*0e20*/  WARPSYNC.COLLECTIVE R19, `(.L_x_2009) ;  /* 0x0000000013087348 */ /* 0x000fea0003c00000 */
[----:B------:R0:W1:Y:S02]  /*0e30*/  SHFL.BFLY P2, R20, R22, R21, R24 ;  /* 0x0c00001516147389 */ /* 0x0000640000040018 */
[----:B01----:R-:W-:Y:S01]  /*0e40*/  ENDCOLLECTIVE ;  /* 0x000000000000791b */ /* 0x003fe20003800000 */
.L_x_2009:
[----:B------:R-:W-:Y:S01]  /*0e50*/  HFMA2.MMA R21, -RZ, RZ, 0, 1.1920928955078125e-07 ;  /* 0x00000002ff157435 */ /* 0x000fe200000001ff */
[----:B------:R-:W-:-:S04]  /*0e60*/  IMAD.MOV.U32 R14, RZ, RZ, R20 ;  /* 0x000000ffff0e7224 */ /* 0x000fc800078e0014 */
[----:B------:R-:W-:-:S05]  /*0e70*/  FADD.FTZ R15, R9, R14 ;  /* 0x0000000e090f7221 */ /* 0x000fca0000010000 */
[----:B------:R-:W-:-:S07]  /*0e80*/  MOV R22, R15 ;  /* 0x0000000f00167202 */ /* 0x000fce0000000f00 */
[----:B------:R-:W-:Y:S05]  /*0e90*/  WARPSYNC.COLLECTIVE R19, `(.L_x_2010) ;  /* 0x0000000013087348 */ /* 0x000fea0003c00000 */
[----:B------:R0:W1:Y:S02]  /*0ea0*/  SHFL.BFLY P2, R20, R22, R21, R24 ;  /* 0x0c00001516147389 */ /* 0x0000640000040018 */
[----:B01----:R-:W-:Y:S01]  /*0eb0*/  ENDCOLLECTIVE ;  /* 0x000000000000791b */ /* 0x003fe20003800000 */
.L_x_2010:
[----:B------:R-:W-:Y:S01]  /*0ec0*/  HFMA2.MMA R21, -RZ, RZ, 0, 2.384185791015625e-07 ;  /* 0x00000004ff157435 */ /* 0x000fe200000001ff */
[----:B------:R-:W-:-:S05]  /*0ed0*/  MOV R16, R20 ;  /* 0x0000001400107202 */ /* 0x000fca0000000f00 */
[----:B------:R-:W-:-:S04]  /*0ee0*/  FADD.FTZ R16, R15, R16 ;  /* 0x000000100f107221 */ /* 0x000fc80000010000 */
[----:B------:R-:W-:-:S07]  /*0ef0*/  IMAD.MOV.U32 R22, RZ, RZ, R16 ;  /* 0x000000ffff167224 */ /* 0x000fce00078e0010 */
[----:B------:R-:W-:Y:S05]  /*0f00*/  WARPSYNC.COLLECTIVE R19, `(.L_x_2011) ;  /* 0x0000000013087348 */ /* 0x000fea0003c00000 */
[----:B------:R0:W1:Y:S02]  /*0f10*/  SHFL.BFLY P2, R20, R22, R21, R24 ;  /* 0x0c00001516147389 */ /* 0x0000640000040018 */
[----:B01----:R-:W-:Y:S01]  /*0f20*/  ENDCOLLECTIVE ;  /* 0x000000000000791b */ /* 0x003fe20003800000 */
.L_x_2011:
[----:B------:R-:W-:Y:S01]  /*0f30*/  IMAD.MOV.U32 R21, RZ, RZ, 0x8 ;  /* 0x00000008ff157424 */ /* 0x000fe200078e00ff */
[----:B------:R-:W-:-:S05]  /*0f40*/  MOV R17, R20 ;  /* 0x0000001400117202 */ /* 0x000fca0000000f00 */
[----:B------:R-:W-:-:S05]  /*0f50*/  FADD.FTZ R17, R16, R17 ;  /* 0x0000001110117221 */ /* 0x000fca0000010000 */
[----:B------:R-:W-:-:S07]  /*0f60*/  MOV R22, R17 ;  /* 0x0000001100167202 */ /* 0x000fce0000000f00 */
[----:B------:R-:W-:Y:S05]  /*0f70*/  WARPSYNC.COLLECTIVE R19, `(.L_x_2012) ;  /* 0x0000000013087348 */ /* 0x000fea0003c00000 */
[----:B------:R0:W1:Y:S02]  /*0f80*/  SHFL.BFLY P2, R20, R22, R21, R24 ;  /* 0x0c00001516147389 */ /* 0x0000640000040018 */
[----:B01----:R-:W-:Y:S01]  /*0f90*/  ENDCOLLECTIVE ;  /* 0x000000000000791b */ /* 0x003fe20003800000 */
.L_x_2012:
[----:B------:R-:W-:Y:S01]  /*0fa0*/  HFMA2.MMA R21, -RZ, RZ, 0, 9.5367431640625e-07 ;  /* 0x00000010ff157435 */ /* 0x000fe200000001ff */
[----:B------:R-:W-:-:S05]  /*0fb0*/  MOV R18, R20 ;  /* 0x0000001400127202 */ /* 0x000fca0000000f00 */
[----:B------:R-:W-:-:S05]  /*0fc0*/  FADD.FTZ R18, R17, R18 ;  /* 0x0000001211127221 */ /* 0x000fca0000010000 */
[----:B------:R-:W-:-:S07]  /*0fd0*/  MOV R22, R18 ;  /* 0x0000001200167202 */ /* 0x000fce0000000f00 */
[----:B------:R-:W-:Y:S05]  /*0fe0*/  WARPSYNC.COLLECTIVE R19, `(.L_x_2013) ;  /* 0x0000000013087348 */ /* 0x000fea0003c00000 */
[----:B------:R0:W1:Y:S02]  /*0ff0*/  SHFL.BFLY P2, R20, R22, R21, R24 ;  /* 0x0c00001516147389 */ /* 0x0000640000040018 */
[----:B01----:R-:W-:Y:S01]  /*1000*/  ENDCOLLECTIVE ;  /* 0x000000000000791b */ /* 0x003fe20003800000 */
.L_x_2013:
[----:B------:R-:W-:Y:S01]  /*1010*/  MOV R9, R20 ;  /* 0x0000001400097202 */ /* 0x000fe20000000f00 */
[----:B------:R-:W-:Y:S06]  /*1020*/  BRA `(.L_x_2014) ;  /* 0xfffffff800747947 */ /* 0x000fec000383ffff */
.L_x_2015:
        /* <DEDUP_REMOVED lines=13> */
.L_x_11848:


//--------------------- .text._ZN10layer_norm13ln_bwd_kernelINS_13Kernel_traitsI6__halfS2_S2_S2_fjLj2560ELj1ELj1ELj4ELj8ENS_18Kernel_traits_baseILj2560ES2_S2_S2_S2_fjLj128EEEEELb1ELb0ELb1ELb0EEEvNS_9BwdParamsE --------------------------
	.section	.text._ZN10layer_norm13ln_bwd_kernelINS_13Kernel_traitsI6__halfS2_S2_S2_fjLj2560ELj1ELj1ELj4ELj8ENS_18Kernel_traits_baseILj2560ES2_S2_S2_S2_fjLj128EEEEELb1ELb0ELb1ELb0EEEvNS_9BwdParamsE,"ax",@progbits
	.align	128
        .global         _ZN10layer_norm13ln_bwd_kernelINS_13Kernel_traitsI6__halfS2_S2_S2_fjLj2560ELj1ELj1ELj4ELj8ENS_18Kernel_traits_baseILj2560ES2_S2_S2_S2_fjLj128EEEEELb1ELb0ELb1ELb0EEEvNS_9BwdParamsE
        .type           _ZN10layer_norm13ln_bwd_kernelINS_13Kernel_traitsI6__halfS2_S2_S2_fjLj2560ELj1ELj1ELj4ELj8ENS_18Kernel_traits_baseILj2560ES2_S2_S2_S2_fjLj128EEEEELb1ELb0ELb1ELb0EEEvNS_9BwdParamsE,@function
        .size           _ZN10layer_norm13ln_bwd_kernelINS_13Kernel_traitsI6__halfS2_S2_S2_fjLj2560ELj1ELj1ELj4ELj8ENS_18Kernel_traits_baseILj2560ES2_S2_S2_S2_fjLj128EEEEELb1ELb0ELb1ELb0EEEvNS_9BwdParamsE,(.L_x_11849 - _ZN10layer_norm13ln_bwd_kernelINS_13Kernel_traitsI6__halfS2_S2_S2_fjLj2560ELj1ELj1ELj4ELj8ENS_18Kernel_traits_baseILj2560ES2_S2_S2_S2_fjLj128EEEEELb1ELb0ELb1ELb0EEEvNS_9BwdParamsE)
        .other          _ZN10layer_norm13ln_bwd_kernelINS_13Kernel_traitsI6__halfS2_S2_S2_fjLj2560ELj1ELj1ELj4ELj8ENS_18Kernel_traits_baseILj2560ES2_S2_S2_S2_fjLj128EEEEELb1ELb0ELb1ELb0EEEvNS_9BwdParamsE,@"STO_CUDA_ENTRY STV_DEFAULT"
_ZN10layer_norm13ln_bwd_kernelINS_13Kernel_traitsI6__halfS2_S2_S2_fjLj2560ELj1ELj1ELj4ELj8ENS_18Kernel_traits_baseILj2560ES2_S2_S2_S2_fjLj128EEEEELb1ELb0ELb1ELb0EEEvNS_9BwdParamsE:
.text._ZN10layer_norm13ln_bwd_kernelINS_13Kernel_traitsI6__halfS2_S2_S2_fjLj2560ELj1ELj1ELj4ELj8ENS_18Kernel_traits_baseILj2560ES2_S2_S2_S2_fjLj128EEEEELb1ELb0ELb1ELb0EEEvNS_9BwdParamsE:
        /* <DEDUP_REMOVED lines=15> */
[----:B------:R-:W-:Y:S02]  /*00f0*/  LEA.HI.SX32 R0, R3, R0, 0x1e ;  /* 0x0000000003007211 */ /* 0x000fe400078ff2ff */
[----:B------:R-:W-:Y:S02]  /*0100*/  MOV R3, R80 ;  /* 0x0000005000037202 */ /* 0x000fe40000000f00 */
[C---:B------:R-:W-:Y:S02]  /*0110*/  LOP3.LUT P4, RZ, R0.reuse, 0xffffff80, RZ, 0xc0, !PT ;  /* 0xffffff8000ff7812 */ /* 0x040fe4000788c0ff */
[C---:B------:R-:W-:Y:S02]  /*0120*/  ISETP.GE.U32.AND P3, PT, R0.reuse, 0x100, PT ;  /* 0x000001000000780c */ /* 0x040fe40003f66070 */
[C---:B------:R-:W-:Y:S02]  /*0130*/  ISETP.GE.U32.AND P0, PT, R0.reuse, 0x180, PT ;  /* 0x000001800000780c */ /* 0x040fe40003f06070 */
[----:B------:R-:W-:-:S02]  /*0140*/  ISETP.GE.U32.AND P1, PT, R0, 0x200, PT ;  /* 0x000002000000780c */ /* 0x000fc40003f26070 */
[----:B------:R-:W-:Y:S02]  /*0150*/  ISETP.GE.U32.AND P2, PT, R0, 0x280, PT ;  /* 0x000002800000780c */ /* 0x000fe40003f46070 */
[----:B-1----:R-:W-:Y:S02]  /*0160*/  LEA.HI R31, R81, UR6, RZ, 0x19 ;  /* 0x00000006511f7c11 */ /* 0x002fe4000f8fc8ff */
        /* <DEDUP_REMOVED lines=46> */
[----:B-----5:R-:W-:Y:S01]  /*0450*/  MOV R29, R10 ;  /* 0x0000000a001d7202 */ /* 0x020fe20000000f00 */
[----:B------:R-:W-:Y:S01]  /*0460*/  HFMA2.MMA R78, -RZ, RZ, 0, 5.9604644775390625e-08 ;  /* 0x00000001ff4e7435 */ /* 0x000fe200000001ff */
        /* <DEDUP_REMOVED lines=34> */
[----:B------:R-:W-:Y:S01]  /*0690*/  MOV R69, RZ ;  /* 0x000000ff00457202 */ /* 0x000fe20000000f00 */
[----:B------:R-:W-:-:S02]  /*06a0*/  HADD2.F32 R14, -RZ, R14.H0_H0 ;  /* 0x2000000eff0e7230 */ /* 0x000fc40000004100 */
[----:B------:R-:W-:Y:S02]  /*06b0*/  HADD2.F32 R13, -RZ, R13.H0_H0 ;  /* 0x2000000dff0d7230 */ /* 0x000fe40000004100 */
[----:B------:R-:W-:Y:S02]  /*06c0*/  HADD2.F32 R12, -RZ, R12.H0_H0 ;  /* 0x2000000cff0c7230 */ /* 0x000fe40000004100 */
[----:B------:R-:W-:Y:S02]  /*06d0*/  HADD2.F32 R11, -RZ, R11.H0_H0 ;  /* 0x2000000bff0b7230 */ /* 0x000fe40000004100 */
[----:B0-----:R-:W-:-:S07]  /*06e0*/  HADD2.F32 R10, -RZ, R10.H0_H0 ;  /* 0x2000000aff0a7230 */ /* 0x001fce0000004100 */
.L_x_2120:
        /* <DEDUP_REMOVED lines=23> */
[----:B------:R-:W-:Y:S01]  /*0860*/  HFMA2.MMA R79, -RZ, RZ, 0, 0 ;  /* 0x00000000ff4f7435 */ /* 0x000fe200000001ff */
[----:B------:R-:W-:Y:S01]  /*0870*/  ISETP.NE.AND P4, PT, R8, RZ, PT ;  /* 0x000000ff0800720c */ /* 0x000fe20003f85270 */
[----:B------:R-:W-:Y:S01]  /*0880*/  BSSY B1, `(.L_x_2019) ;  /* 0x0000011000017945 */ /* 0x000fe20003800000 */
        /* <DEDUP_REMOVED lines=14> */
[----:B------:R-:W-:Y:S02]  /*0970*/  IADD3 R117, R9, 0x80, RZ ;  /* 0x0000008009757810 */ /* 0x000fe40007ffe0ff */
[----:B------:R-:W-:-:S07]  /*0980*/  IADD3 R79, R79, 0x80, RZ ;  /* 0x000000804f4f7810 */ /* 0x000fce0007ffe0ff */
.L_x_2020:
[----:B------:R-:W-:Y:S05]  /*0990*/  BSYNC B1 ;  /* 0x0000000000017941 */ /* 0x000fea0003800000 */
.L_x_2019:
        /* <DEDUP_REMOVED lines=10> */
[----:B------:R-:W-:Y:S02]  /*0a40*/  IADD3 R79, R79, 0x80, RZ ;  /* 0x000000804f4f7810 */ /* 0x000fe40007ffe0ff */
[----:B------:R-:W-:-:S07]  /*0a50*/  IADD3 R117, R117, 0x80, RZ ;  /* 0x0000008075757810 */ /* 0x000fce0007ffe0ff */
.L_x_2022:
[----:B------:R-:W-:Y:S05]  /*0a60*/  BSYNC B1 ;  /* 0x0000000000017941 */ /* 0x000fea0003800000 */
.L_x_2021:
        /* <DEDUP_REMOVED lines=11> */
.L_x_2024:
[----:B------:R-:W-:Y:S05]  /*0b20*/  BSYNC B1 ;  /* 0x0000000000017941 */ /* 0x000fea0003800000 */
.L_x_2023:
        /* <DEDUP_REMOVED lines=11> */
.L_x_2026:
[----:B------:R-:W-:Y:S05]  /*0be0*/  BSYNC B1 ;  /* 0x0000000000017941 */ /* 0x000fea0003800000 */
.L_x_2025:
        /* <DEDUP_REMOVED lines=10> */
[----:B------:R-:W-:Y:S01]  /*0c90*/  HFMA2.MMA R146, -RZ, RZ, 0, 0 ;  /* 0x00000000ff927435 */ /* 0x000fe200000001ff */
[----:B------:R-:W-:Y:S10]  /*0ca0*/  BRA `(.L_x_2027) ;  /* 0x00000014001c7947 */ /* 0x000ff40003800000 */
.L_x_2018:
[----:B-----5:R-:W-:Y:S01]  /*0cb0*/  ISETP.GE.AND P3, PT, R145, 0x1, PT ;  /* 0x000000019100780c */ /* 0x020fe20003f66270 */
[----:B------:R-:W-:Y:S01]  /*0cc0*/  BSSY B1, `(.L_x_2028) ;  /* 0x000004c000017945 */ /* 0x000fe20003800000 */
[----:B------:R-:W-:Y:S02]  /*0cd0*/  IADD3 R73, R146, -0x1, RZ ;  /* 0xffffffff92497810 */ /* 0x000fe40007ffe0ff */
[----:B------:R-:W-:Y:S02]  /*0ce0*/  CS2R R146, SRZ ;  /* 0x0000000000927805 */ /* 0x000fe4000001ff00 */
[----:B------:R-:W-:Y:S02]  /*0cf0*/  ISETP.NE.AND P4, PT, R8, RZ, PT ;  /* 0x000000ff0800720c */ /* 0x000fe40003f85270 */
[----:B------:R-:W-:Y:S01]  /*0d00*/  LOP3.LUT R80, R81, 0x7f, RZ, 0xc0, !PT ;  /* 0x0000007f51507812 */ /* 0x000fe200078ec0ff */
[----:B------:R-:W-:Y:S01]  /*0d10*/  IMAD R73, R73, R82, RZ ;  /* 0x0000005249497224 */ /* 0x000fe200078e02ff */
[----:B------:R-:W-:-:S04]  /*0d20*/  MOV R149, R9 ;  /* 0x0000000900957202 */ /* 0x000fc80000000f00 */
[----:B------:R-:W-:Y:S02]  /*0d30*/  SHF.R.S32.HI R72, RZ, 0x1f, R73 ;  /* 0x0000001fff487819 */ /* 0x000fe40000011449 */
[----:B------:R-:W-:Y:S02]  /*0d40*/  @P3 IADD3 R79, R145, -0x1, RZ ;  /* 0xffffffff914f3810 */ /* 0x000fe40007ffe0ff */
[----:B------:R-:W-:-:S03]  /*0d50*/  LEA.HI R73, R72, R73, RZ, 0x2 ;  /* 0x0000004948497211 */ /* 0x000fc600078f10ff */
[----:B------:R-:W-:Y:S01]  /*0d60*/  @P3 IMAD R79, R79, R82, RZ ;  /* 0x000000524f4f3224 */ /* 0x000fe200078e02ff */
[----:B------:R-:W-:-:S04]  /*0d70*/  LEA.HI.SX32 R148, R73, R80, 0x1e ;  /* 0x0000005049947211 */ /* 0x000fc800078ff2ff */
[----:B------:R-:W-:-:S04]  /*0d80*/  @P3 SHF.R.S32.HI R116, RZ, 0x1f, R79 ;  /* 0x0000001fff743819 */ /* 0x000fc8000001144f */
[----:B------:R-:W-:Y:S02]  /*0d90*/  @P3 LEA.HI R117, R116, R79, RZ, 0x2 ;  /* 0x0000004f74753211 */ /* 0x000fe400078f10ff */
[----:B------:R-:W-:Y:S02]  /*0da0*/  MOV R79, RZ ;  /* 0x000000ff004f7202 */ /* 0x000fe40000000f00 */
        /* <DEDUP_REMOVED lines=16> */
[----:B------:R-:W-:Y:S02]  /*0eb0*/  IADD3 R149, R9, 0x80, RZ ;  /* 0x0000008009957810 */ /* 0x000fe40007ffe0ff */
[----:B------:R-:W-:Y:S02]  /*0ec0*/  IADD3 R148, R148, 0x80, RZ ;  /* 0x0000008094947810 */ /* 0x000fe40007ffe0ff */
[----:B------:R-:W-:Y:S02]  /*0ed0*/  IADD3 R79, R79, 0x80, RZ ;  /* 0x000000804f4f7810 */ /* 0x000fe40007ffe0ff */
[--C-:B---3--:R-:W-:Y:S01]  /*0ee0*/  SHF.R.U64 R138, R72, 0x10, R73.reuse ;  /* 0x00000010488a7819 */ /* 0x108fe20000001249 */
[----:B------:R-:W-:Y:S01]  /*0ef0*/  HADD2.F32 R139, -RZ, R73.H0_H0 ;  /* 0x20000049ff8b7230 */ /* 0x000fe20000004100 */
[----:B------:R-:W-:Y:S01]  /*0f00*/  SHF.R.U32.HI R141, RZ, 0x10, R73 ;  /* 0x00000010ff8d7819 */ /* 0x000fe20000011649 */
[----:B0-----:R-:W-:-:S02]  /*0f10*/  HADD2.F32 R77, -RZ, R72.H0_H0 ;  /* 0x20000048ff4d7230 */ /* 0x001fc40000004100 */
[----:B------:R-:W-:Y:S01]  /*0f20*/  HADD2.F32 R73, -RZ, R138.H0_H0 ;  /* 0x2000008aff497230 */ /* 0x000fe20000004100 */
[----:B----4-:R-:W-:Y:S01]  /*0f30*/  MOV R76, R116 ;  /* 0x00000074004c7202 */ /* 0x010fe20000000f00 */
[----:B------:R-:W-:Y:S01]  /*0f40*/  HADD2.F32 R141, -RZ, R141.H0_H0 ;  /* 0x2000008dff8d7230 */ /* 0x000fe20000004100 */
[----:B------:R-:W-:Y:S02]  /*0f50*/  SHF.R.U64 R140, R116, 0x10, R117 ;  /* 0x00000010748c7819 */ /* 0x000fe40000001275 */
[C---:B------:R-:W-:Y:S01]  /*0f60*/  FADD.FTZ R73, -R134.reuse, R73 ;  /* 0x0000004986497221 */ /* 0x040fe20000010100 */
[C---:B------:R-:W-:Y:S01]  /*0f70*/  FADD.FTZ R77, -R134.reuse, R77 ;  /* 0x0000004d864d7221 */ /* 0x040fe20000010100 */
[----:B------:R-:W-:Y:S01]  /*0f80*/  HADD2.F32 R76, -RZ, R76.H0_H0 ;  /* 0x2000004cff4c7230 */ /* 0x000fe20000004100 */
[----:B------:R-:W-:Y:S01]  /*0f90*/  MOV R72, R117 ;  /* 0x0000007500487202 */ /* 0x000fe20000000f00 */
[----:B------:R-:W-:Y:S01]  /*0fa0*/  HADD2.F32 R138, -RZ, R140.H0_H0 ;  /* 0x2000008cff8a7230 */ /* 0x000fe20000004100 */
[----:B------:R-:W-:Y:S01]  /*0fb0*/  SHF.R.U32.HI R116, RZ, 0x10, R117 ;  /* 0x00000010ff747819 */ /* 0x000fe20000011675 */
[C---:B------:R-:W-:Y:S01]  /*0fc0*/  FADD.FTZ R139, -R134.reuse, R139 ;  /* 0x0000008b868b7221 */ /* 0x040fe20000010100 */
[----:B------:R-:W-:Y:S01]  /*0fd0*/  FADD.FTZ R117, -R134, R141 ;  /* 0x0000008d86757221 */ /* 0x000fe20000010100 */
[C---:B------:R-:W-:Y:S01]  /*0fe0*/  FMUL.FTZ R140, R142.reuse, R73 ;  /* 0x000000498e8c7220 */ /* 0x040fe20000410000 */
[----:B------:R-:W-:Y:S01]  /*0ff0*/  FMUL.FTZ R143, R142, R77 ;  /* 0x0000004d8e8f7220 */ /* 0x000fe20000410000 */
[----:B------:R-:W-:Y:S01]  /*1000*/  FMUL.FTZ R141, R29, R76 ;  /* 0x0000004c1d8d7220 */ /* 0x000fe20000410000 */
[----:B------:R-:W-:-:S02]  /*1010*/  HADD2.F32 R72, -RZ, R72.H0_H0 ;  /* 0x20000048ff487230 */ /* 0x000fc40000004100 */
[----:B------:R-:W-:Y:S01]  /*1020*/  FMUL.FTZ R139, R142, R139 ;  /* 0x0000008b8e8b7220 */ /* 0x000fe20000410000 */
[----:B------:R-:W-:Y:S01]  /*1030*/  FADD.FTZ R49, R49, R138 ;  /* 0x0000008a31317221 */ /* 0x000fe20000010000 */
[-C--:B------:R-:W-:Y:S01]  /*1040*/  FFMA.FTZ R69, R140, R138.reuse, R69 ;  /* 0x0000008a8c457223 */ /* 0x080fe20000010045 */
[----:B------:R-:W-:Y:S01]  /*1050*/  FMUL.FTZ R138, R28, R138 ;  /* 0x0000008a1c8a7220 */ /* 0x000fe20000410000 */
[----:B------:R-:W-:Y:S01]  /*1060*/  FADD.FTZ R73, RZ, R141 ;  /* 0x0000008dff497221 */ /* 0x000fe20000010000 */
[C---:B------:R-:W-:Y:S01]  /*1070*/  FFMA.FTZ R77, R143.reuse, R141, RZ ;  /* 0x0000008d8f4d7223 */ /* 0x040fe200000100ff */
[----:B------:R-:W-:Y:S02]  /*1080*/  HADD2.F32 R134, -RZ, R116.H0_H0 ;  /* 0x20000074ff867230 */ /* 0x000fe40000004100 */
        /* <DEDUP_REMOVED lines=15> */
.L_x_2029:
[----:B------:R-:W-:Y:S05]  /*1180*/  BSYNC B1 ;  /* 0x0000000000017941 */ /* 0x000fea0003800000 */
.L_x_2028:
        /* <DEDUP_REMOVED lines=24> */
[----:B------:R-:W-:-:S02]  /*1310*/  HADD2.F32 R132, -RZ, R73.H0_H0 ;  /* 0x20000049ff847230 */ /* 0x000fc40000004100 */
[----:B0-----:R-:W-:Y:S01]  /*1320*/  IMAD.MOV.U32 R128, RZ, RZ, R76 ;  /* 0x000000ffff807224 */ /* 0x001fe200078e004c */
[----:B------:R-:W-:Y:S01]  /*1330*/  SHF.R.U64 R129, R76, 0x10, R77 ;  /* 0x000000104c817819 */ /* 0x000fe2000000124d */
[----:B------:R-:W-:Y:S02]  /*1340*/  HADD2.F32 R76, -RZ, R131.H0_H0 ;  /* 0x20000083ff4c7230 */ /* 0x000fe40000004100 */
[C---:B------:R-:W-:Y:S01]  /*1350*/  FADD.FTZ R135, -R127.reuse, R130 ;  /* 0x000000827f877221 */ /* 0x040fe20000010100 */
[----:B------:R-:W-:Y:S02]  /*1360*/  HADD2.F32 R128, -RZ, R128.H0_H0 ;  /* 0x20000080ff807230 */ /* 0x000fe40000004100 */
[C---:B------:R-:W-:Y:S01]  /*1370*/  FADD.FTZ R73, -R127.reuse, R76 ;  /* 0x0000004c7f497221 */ /* 0x040fe20000010100 */
[----:B------:R-:W-:Y:S01]  /*1380*/  MOV R72, R77 ;  /* 0x0000004d00487202 */ /* 0x000fe20000000f00 */
[----:B------:R-:W-:Y:S01]  /*1390*/  FADD.FTZ R131, -R127, R132 ;  /* 0x000000847f837221 */ /* 0x000fe20000010100 */
[----:B------:R-:W-:-:S02]  /*13a0*/  HADD2.F32 R130, -RZ, R129.H0_H0 ;  /* 0x20000081ff827230 */ /* 0x000fc40000004100 */
[C---:B------:R-:W-:Y:S01]  /*13b0*/  FMUL.FTZ R132, R142.reuse, R73 ;  /* 0x000000498e847220 */ /* 0x040fe20000410000 */
[C---:B------:R-:W-:Y:S01]  /*13c0*/  FMUL.FTZ R135, R142.reuse, R135 ;  /* 0x000000878e877220 */ /* 0x040fe20000410000 */
[----:B------:R-:W-:Y:S01]  /*13d0*/  FMUL.FTZ R133, R25, R128 ;  /* 0x0000008019857220 */ /* 0x000fe20000410000 */
[----:B------:R-:W-:Y:S01]  /*13e0*/  HADD2.F32 R150, -RZ, R150.H0_H0 ;  /* 0x20000096ff967230 */ /* 0x000fe20000004100 */
[----:B------:R-:W-:Y:S01]  /*13f0*/  SHF.R.U32.HI R77, RZ, 0x10, R77 ;  /* 0x00000010ff4d7819 */ /* 0x000fe2000001164d */
[----:B------:R-:W-:Y:S02]  /*1400*/  HADD2.F32 R72, -RZ, R72.H0_H0 ;  /* 0x20000048ff487230 */ /* 0x000fe40000004100 */
[----:B------:R-:W-:Y:S01]  /*1410*/  FMUL.FTZ R131, R142, R131 ;  /* 0x000000838e837220 */ /* 0x000fe20000410000 */
[----:B------:R-:W-:Y:S01]  /*1420*/  FADD.FTZ R45, R45, R130 ;  /* 0x000000822d2d7221 */ /* 0x000fe20000010000 */
[-C--:B------:R-:W-:Y:S01]  /*1430*/  FFMA.FTZ R65, R132, R130.reuse, R65 ;  /* 0x0000008284417223 */ /* 0x080fe20000010041 */
[----:B------:R-:W-:Y:S01]  /*1440*/  FMUL.FTZ R130, R24, R130 ;  /* 0x0000008218827220 */ /* 0x000fe20000410000 */
[----:B------:R-:W-:Y:S01]  /*1450*/  FADD.FTZ R147, R147, R133 ;  /* 0x0000008593937221 */ /* 0x000fe20000010000 */
        /* <DEDUP_REMOVED lines=18> */
.L_x_2031:
[----:B------:R-:W-:Y:S05]  /*1580*/  BSYNC B1 ;  /* 0x0000000000017941 */ /* 0x000fea0003800000 */
.L_x_2030:
        /* <DEDUP_REMOVED lines=22> */
[----:B0-----:R-:W-:Y:S01]  /*16f0*/  SHF.R.U32.HI R121, RZ, 0x10, R73 ;  /* 0x00000010ff797819 */ /* 0x001fe20000011649 */
[----:B------:R-:W-:-:S02]  /*1700*/  HADD2.F32 R126, -RZ, R73.H0_H0 ;  /* 0x20000049ff7e7230 */ /* 0x000fc40000004100 */
[----:B------:R-:W-:Y:S01]  /*1710*/  HADD2.F32 R122, -RZ, R122.H0_H0 ;  /* 0x2000007aff7a7230 */ /* 0x000fe20000004100 */
[----:B----4-:R-:W-:Y:S02]  /*1720*/  MOV R120, R76 ;  /* 0x0000004c00787202 */ /* 0x010fe40000000f00 */
[--C-:B------:R-:W-:Y:S01]  /*1730*/  SHF.R.U64 R125, R76, 0x10, R77.reuse ;  /* 0x000000104c7d7819 */ /* 0x100fe2000000124d */
[----:B------:R-:W-:Y:S02]  /*1740*/  HADD2.F32 R76, -RZ, R121.H0_H0 ;  /* 0x20000079ff4c7230 */ /* 0x000fe40000004100 */
[C---:B------:R-:W-:Y:S01]  /*1750*/  FADD.FTZ R121, -R119.reuse, R124 ;  /* 0x0000007c77797221 */ /* 0x040fe20000010100 */
[----:B------:R-:W-:Y:S02]  /*1760*/  MOV R72, R77 ;  /* 0x0000004d00487202 */ /* 0x000fe40000000f00 */
[----:B------:R-:W-:Y:S01]  /*1770*/  SHF.R.U32.HI R123, RZ, 0x10, R77 ;  /* 0x00000010ff7b7819 */ /* 0x000fe2000001164d */
[----:B------:R-:W-:Y:S01]  /*1780*/  FADD.FTZ R77, -R119, R126 ;  /* 0x0000007e774d7221 */ /* 0x000fe20000010100 */
[----:B------:R-:W-:-:S02]  /*1790*/  HADD2.F32 R126, -RZ, R120.H0_H0 ;  /* 0x20000078ff7e7230 */ /* 0x000fc40000004100 */
[C---:B------:R-:W-:Y:S01]  /*17a0*/  FADD.FTZ R73, -R119.reuse, R122 ;  /* 0x0000007a77497221 */ /* 0x040fe20000010100 */
[----:B------:R-:W-:Y:S01]  /*17b0*/  FMUL.FTZ R121, R142, R121 ;  /* 0x000000798e797220 */ /* 0x000fe20000410000 */
[----:B-1----:R-:W-:Y:S01]  /*17c0*/  FADD.FTZ R117, -R119, R76 ;  /* 0x0000004c77757221 */ /* 0x002fe20000010100 */
[----:B------:R-:W-:Y:S02]  /*17d0*/  HADD2.F32 R125, -RZ, R125.H0_H0 ;  /* 0x2000007dff7d7230 */ /* 0x000fe40000004100 */
[----:B------:R-:W-:Y:S01]  /*17e0*/  FADD.FTZ R40, R40, R126 ;  /* 0x0000007e28287221 */ /* 0x000fe20000010000 */
[----:B------:R-:W-:Y:S02]  /*17f0*/  HADD2.F32 R72, -RZ, R72.H0_H0 ;  /* 0x20000048ff487230 */ /* 0x000fe40000004100 */
        /* <DEDUP_REMOVED lines=12> */
[----:B------:R-:W-:-:S02]  /*18c0*/  HADD2.F32 R123, -RZ, R123.H0_H0 ;  /* 0x2000007bff7b7230 */ /* 0x000fc40000004100 */
        /* <DEDUP_REMOVED lines=10> */
.L_x_2033:
[----:B------:R-:W-:Y:S05]  /*1970*/  BSYNC B1 ;  /* 0x0000000000017941 */ /* 0x000fea0003800000 */
.L_x_2032:
        /* <DEDUP_REMOVED lines=20> */
[--C-:B---3--:R-:W-:Y:S02]  /*1ac0*/  SHF.R.U64 R88, R72, 0x10, R73.reuse ;  /* 0x0000001048587819 */ /* 0x108fe40000001249 */
[----:B------:R-:W-:Y:S01]  /*1ad0*/  SHF.R.U32.HI R89, RZ, 0x10, R73 ;  /* 0x00000010ff597819 */ /* 0x000fe20000011649 */
[----:B------:R-:W-:-:S02]  /*1ae0*/  HADD2.F32 R90, -RZ, R72.H0_H0 ;  /* 0x20000048ff5a7230 */ /* 0x000fc40000004100 */
[----:B------:R-:W-:Y:S02]  /*1af0*/  HADD2.F32 R116, -RZ, R73.H0_H0 ;  /* 0x20000049ff747230 */ /* 0x000fe40000004100 */
[----:B------:R-:W-:Y:S01]  /*1b00*/  HADD2.F32 R88, -RZ, R88.H0_H0 ;  /* 0x20000058ff587230 */ /* 0x000fe20000004100 */
[----:B0-----:R-:W-:Y:S02]  /*1b10*/  MOV R86, R76 ;  /* 0x0000004c00567202 */ /* 0x001fe40000000f00 */
[--C-:B------:R-:W-:Y:S01]  /*1b20*/  SHF.R.U64 R87, R76, 0x10, R77.reuse ;  /* 0x000000104c577819 */ /* 0x100fe2000000124d */
[----:B------:R-:W-:Y:S02]  /*1b30*/  HADD2.F32 R76, -RZ, R89.H0_H0 ;  /* 0x20000059ff4c7230 */ /* 0x000fe40000004100 */
[C---:B------:R-:W-:Y:S01]  /*1b40*/  FADD.FTZ R73, -R83.reuse, R90 ;  /* 0x0000005a53497221 */ /* 0x040fe20000010100 */
[----:B------:R-:W-:Y:S01]  /*1b50*/  MOV R72, R77 ;  /* 0x0000004d00487202 */ /* 0x000fe20000000f00 */
[C---:B-1----:R-:W-:Y:S01]  /*1b60*/  FADD.FTZ R85, -R83.reuse, R116 ;  /* 0x0000007453557221 */ /* 0x042fe20000010100 */
[----:B------:R-:W-:Y:S01]  /*1b70*/  SHF.R.U32.HI R89, RZ, 0x10, R77 ;  /* 0x00000010ff597819 */ /* 0x000fe2000001164d */
[C---:B------:R-:W-:Y:S01]  /*1b80*/  FADD.FTZ R77, -R83.reuse, R88 ;  /* 0x00000058534d7221 */ /* 0x040fe20000010100 */
[----:B------:R-:W-:Y:S01]  /*1b90*/  FADD.FTZ R117, -R83, R76 ;  /* 0x0000004c53757221 */ /* 0x000fe20000010100 */
[----:B------:R-:W-:-:S02]  /*1ba0*/  HADD2.F32 R86, -RZ, R86.H0_H0 ;  /* 0x20000056ff567230 */ /* 0x000fc40000004100 */
[C---:B------:R-:W-:Y:S01]  /*1bb0*/  FMUL.FTZ R83, R142.reuse, R73 ;  /* 0x000000498e537220 */ /* 0x040fe20000410000 */
[----:B------:R-:W-:Y:S02]  /*1bc0*/  HADD2.F32 R87, -RZ, R87.H0_H0 ;  /* 0x20000057ff577230 */ /* 0x000fe40000004100 */
[----:B------:R-:W-:Y:S01]  /*1bd0*/  FMUL.FTZ R84, R142, R77 ;  /* 0x0000004d8e547220 */ /* 0x000fe20000410000 */
[----:B------:R-:W-:Y:S02]  /*1be0*/  HADD2.F32 R72, -RZ, R72.H0_H0 ;  /* 0x20000048ff487230 */ /* 0x000fe40000004100 */
        /* <DEDUP_REMOVED lines=23> */
.L_x_2035:
[----:B------:R-:W-:Y:S05]  /*1d60*/  BSYNC B1 ;  /* 0x0000000000017941 */ /* 0x000fea0003800000 */
.L_x_2034:
        /* <DEDUP_REMOVED lines=18> */
[----:B0-----:R-:W-:Y:S01]  /*1e90*/  HADD2.F32 R93, -RZ, R73.H0_H0 ;  /* 0x20000049ff5d7230 */ /* 0x001fe20000004100 */
[----:B------:R-:W-:Y:S01]  /*1ea0*/  SHF.R.U32.HI R97, RZ, 0x10, R73 ;  /* 0x00000010ff617819 */ /* 0x000fe20000011649 */
[----:B------:R-:W-:Y:S02]  /*1eb0*/  HADD2.F32 R91, -RZ, R72.H0_H0 ;  /* 0x20000048ff5b7230 */ /* 0x000fe40000004100 */
[----:B------:R-:W-:Y:S02]  /*1ec0*/  HADD2.F32 R73, -RZ, R94.H0_H0 ;  /* 0x2000005eff497230 */ /* 0x000fe40000004100 */
[C---:B------:R-:W-:Y:S01]  /*1ed0*/  FADD.FTZ R95, -R144.reuse, R93 ;  /* 0x0000005d905f7221 */ /* 0x040fe20000010100 */
[C---:B------:R-:W-:Y:S02]  /*1ee0*/  FADD.FTZ R91, -R144.reuse, R91 ;  /* 0x0000005b905b7221 */ /* 0x040fe40000010100 */
[----:B------:R-:W-:Y:S01]  /*1ef0*/  FADD.FTZ R73, -R144, R73 ;  /* 0x0000004990497221 */ /* 0x000fe20000010100 */
[----:B--2---:R-:W-:-:S02]  /*1f00*/  MOV R79, R74 ;  /* 0x0000004a004f7202 */ /* 0x004fc40000000f00 */
[----:B------:R-:W-:-:S03]  /*1f10*/  SHF.R.U64 R92, R74, 0x10, R75 ;  /* 0x000000104a5c7819 */ /* 0x000fc6000000124b */
[----:B------:R-:W-:Y:S01]  /*1f20*/  HADD2.F32 R79, -RZ, R79.H0_H0 ;  /* 0x2000004fff4f7230 */ /* 0x000fe20000004100 */
[----:B------:R-:W-:Y:S01]  /*1f30*/  MOV R72, R75 ;  /* 0x0000004b00487202 */ /* 0x000fe20000000f00 */
[----:B------:R-:W-:Y:S02]  /*1f40*/  HADD2.F32 R93, -RZ, R92.H0_H0 ;  /* 0x2000005cff5d7230 */ /* 0x000fe40000004100 */
[C---:B------:R-:W-:Y:S01]  /*1f50*/  FMUL.FTZ R92, R142.reuse, R73 ;  /* 0x000000498e5c7220 */ /* 0x040fe20000410000 */
[----:B------:R-:W-:Y:S01]  /*1f60*/  FMUL.FTZ R91, R142, R91 ;  /* 0x0000005b8e5b7220 */ /* 0x000fe20000410000 */
[----:B------:R-:W-:Y:S01]  /*1f70*/  FMUL.FTZ R94, R13, R79 ;  /* 0x0000004f0d5e7220 */ /* 0x000fe20000410000 */
[----:B------:R-:W-:Y:S01]  /*1f80*/  SHF.R.U32.HI R74, RZ, 0x10, R75 ;  /* 0x00000010ff4a7819 */ /* 0x000fe2000001164b */
[----:B------:R-:W-:Y:S02]  /*1f90*/  HADD2.F32 R96, -RZ, R72.H0_H0 ;  /* 0x20000048ff607230 */ /* 0x000fe40000004100 */
[----:B------:R-:W-:Y:S01]  /*1fa0*/  FADD.FTZ R33, R33, R93 ;  /* 0x0000005d21217221 */ /* 0x000fe20000010000 */
[----:B------:R-:W-:Y:S01]  /*1fb0*/  FFMA.FTZ R53, R92, R93, R53 ;  /* 0x0000005d5c357223 */ /* 0x000fe20000010035 */
[----:B------:R-:W-:-:S02]  /*1fc0*/  HADD2.F32 R97, -RZ, R97.H0_H0 ;  /* 0x20000061ff617230 */ /* 0x000fc40000004100 */
[----:B------:R-:W-:Y:S01]  /*1fd0*/  FMUL.FTZ R93, R12, R93 ;  /* 0x0000005d0c5d7220 */ /* 0x000fe20000410000 */
[----:B------:R-:W-:Y:S01]  /*1fe0*/  FMUL.FTZ R95, R142, R95 ;  /* 0x0000005f8e5f7220 */ /* 0x000fe20000410000 */
[----:B------:R-:W-:Y:S01]  /*1ff0*/  FADD.FTZ R72, R147, R94 ;  /* 0x0000005e93487221 */ /* 0x000fe20000010000 */
[----:B------:R-:W-:Y:S01]  /*2000*/  FFMA.FTZ R73, R91, R94, R146 ;  /* 0x0000005e5b497223 */ /* 0x000fe20000010092 */
[----:B-1----:R-:W-:Y:S02]  /*2010*/  HADD2.F32 R76, -RZ, R74.H0_H0 ;  /* 0x2000004aff4c7230 */ /* 0x002fe40000004100 */
        /* <DEDUP_REMOVED lines=16> */
.L_x_2027:
[----:B------:R-:W-:Y:S05]  /*2120*/  BSYNC B0 ;  /* 0x0000000000007941 */ /* 0x000fea0003800000 */
.L_x_2017:
        /* <DEDUP_REMOVED lines=26> */
.L_x_2131:
        /* <DEDUP_REMOVED lines=8> */
[----:B------:R-:W-:-:S02]  /*2350*/  @P3 IADD3 R145, R145, -0x1, RZ ;  /* 0xffffffff91913810 */ /* 0x000fc40007ffe0ff */
[----:B------:R-:W-:Y:S02]  /*2360*/  ISETP.NE.AND P5, PT, R8, RZ, PT ;  /* 0x000000ff0800720c */ /* 0x000fe40003fa5270 */
[----:B------:R-:W-:Y:S01]  /*2370*/  @P3 LOP3.LUT R80, R81, 0x7f, RZ, 0xc0, !PT ;  /* 0x0000007f51503812 */ /* 0x000fe200078ec0ff */
        /* <DEDUP_REMOVED lines=13> */
[----:B------:R-:W-:Y:S02]  /*2450*/  HFMA2.MMA R75, -RZ, RZ, 0, 0 ;  /* 0x00000000ff4b7435 */ /* 0x000fe400000001ff */
        /* <DEDUP_REMOVED lines=18> */
[----:B-----5:R-:W-:Y:S01]  /*2580*/  HADD2.F32 R76, -RZ, R110.H0_H0 ;  /* 0x2000006eff4c7230 */ /* 0x020fe20000004100 */
[----:B------:R-:W-:Y:S06]  /*2590*/  BRA `(.L_x_2041) ;  /* 0x0000000000207947 */ /* 0x000fec0003800000 */
.L_x_2040:
[----:B------:R-:W-:Y:S01]  /*25a0*/  UISETP.NE.U32.AND UP0, UPT, UR8, URZ, UPT ;  /* 0x0000003f0800728c */ /* 0x000fe2000bf05070 */
[----:B------:R-:W-:-:S03]  /*25b0*/  FFMA.FTZ R72, R143, R77, R74 ;  /* 0x0000004d8f487223 */ /* 0x000fc6000001004a */
[----:B------:R-:W-:Y:S01]  /*25c0*/  UISETP.NE.AND.EX UP0, UPT, UR9, URZ, UPT, UP0 ;  /* 0x0000003f0900728c */ /* 0x000fe2000bf05300 */
[----:B------:R-:W-:-:S04]  /*25d0*/  FADD.FTZ R73, R141, -R72 ;  /* 0x800000488d497221 */ /* 0x000fc80000010000 */
[----:B------:R-:W-:Y:S01]  /*25e0*/  FMUL.FTZ R76, R142, R73 ;  /* 0x000000498e4c7220 */ /* 0x000fe20000410000 */
[----:B------:R-:W-:-:S13]  /*25f0*/  PLOP3.LUT P4, PT, PT, PT, UP0, 0x80, 0x0 ;  /* 0x000000000000781c */ /* 0x000fda0003f8f008 */
[----:B-----5:R-:W-:-:S05]  /*2600*/  @P4 HADD2.F32 R79, -RZ, R110.H0_H0 ;  /* 0x2000006eff4f4230 */ /* 0x020fca0000004100 */
[----:B------:R-:W-:-:S07]  /*2610*/  @P4 FADD.FTZ R76, R76, R79 ;  /* 0x0000004f4c4c4221 */ /* 0x000fce0000010000 */
.L_x_2041:
[----:B------:R-:W-:Y:S05]  /*2620*/  BSYNC B1 ;  /* 0x0000000000017941 */ /* 0x000fea0003800000 */
.L_x_2039:
[----:B------:R-:W0:Y:S01]  /*2630*/  @P3 LDC.64 R72, c[0x0][0x298] ;  /* 0x0000a600ff483b82 */ /* 0x000e220000000a00 */
[----:B-----5:R-:W-:Y:S01]  /*2640*/  @P3 LOP3.LUT P5, RZ, R7, 0xff, RZ, 0xc0, !PT ;  /* 0x000000ff07ff3812 */ /* 0x020fe200078ac0ff */
[----:B------:R-:W-:Y:S01]  /*2650*/  BSSY B1, `(.L_x_2042) ;  /* 0x0000016000017945 */ /* 0x000fe20003800000 */
[----:B0-----:R-:W-:-:S04]  /*2660*/  @P3 FMUL.FTZ R73, R76, R73 ;  /* 0x000000494c493220 */ /* 0x001fc80000410000 */
[----:B------:R-:W-:-:S05]  /*2670*/  @P3 FMUL.FTZ R72, R73, R72 ;  /* 0x0000004849483220 */ /* 0x000fca0000410000 */
[----:B------:R-:W-:Y:S02]  /*2680*/  @P3 FSEL R72, R72, RZ, P5 ;  /* 0x000000ff48483208 */ /* 0x000fe40002800000 */
[----:B------:R-:W-:Y:S02]  /*2690*/  ISETP.NE.U32.AND P5, PT, RZ, UR6, PT ;  /* 0x00000006ff007c0c */ /* 0x000fe4000bfa5070 */
[----:B------:R-:W-:Y:S02]  /*26a0*/  @P3 F2FP.F16.F32.PACK_AB R72, RZ, R72 ;  /* 0x00000048ff48323e */ /* 0x000fe400000000ff */
[----:B------:R-:W-:Y:S02]  /*26b0*/  ISETP.NE.AND.EX P5, PT, RZ, UR7, PT, P5 ;  /* 0x00000007ff007c0c */ /* 0x000fe4000bfa5350 */
[----:B------:R-:W-:-:S11]  /*26c0*/  @P3 PRMT R100, R72, 0x7610, R100 ;  /* 0x0000761048643816 */ /* 0x000fd60000000064 */
        /* <DEDUP_REMOVED lines=8> */
.L_x_2043:
[----:B------:R-:W-:Y:S01]  /*2750*/  FFMA.FTZ R73, R140, R77, R74 ;  /* 0x0000004d8c497223 */ /* 0x000fe2000001004a */
[----:B------:R-:W-:-:S03]  /*2760*/  @P4 SHF.R.U64 R72, R110, 0x10, R111 ;  /* 0x000000106e484819 */ /* 0x000fc6000000126f */
[----:B------:R-:W-:Y:S02]  /*2770*/  FADD.FTZ R73, R138, -R73 ;  /* 0x800000498a497221 */ /* 0x000fe40000010000 */
[----:B------:R-:W-:Y:S02]  /*2780*/  @P4 HADD2.F32 R79, -RZ, R72.H0_H0 ;  /* 0x20000048ff4f4230 */ /* 0x000fe40000004100 */
[----:B------:R-:W-:-:S04]  /*2790*/  FMUL.FTZ R76, R142, R73 ;  /* 0x000000498e4c7220 */ /* 0x000fc80000410000 */
[----:B------:R-:W-:-:S07]  /*27a0*/  @P4 FADD.FTZ R76, R76, R79 ;  /* 0x0000004f4c4c4221 */ /* 0x000fce0000010000 */
.L_x_2044:
[----:B------:R-:W-:Y:S05]  /*27b0*/  BSYNC B1 ;  /* 0x0000000000017941 */ /* 0x000fea0003800000 */
.L_x_2042:
[----:B------:R-:W0:Y:S01]  /*27c0*/  @P3 LDC.64 R72, c[0x0][0x298] ;  /* 0x0000a600ff483b82 */ /* 0x000e220000000a00 */
[----:B------:R-:W-:Y:S01]  /*27d0*/  @P3 LOP3.LUT P6, RZ, R7, 0xff00, RZ, 0xc0, !PT ;  /* 0x0000ff0007ff3812 */ /* 0x000fe200078cc0ff */
[----:B------:R-:W-:Y:S01]  /*27e0*/  BSSY B1, `(.L_x_2045) ;  /* 0x0000012000017945 */ /* 0x000fe20003800000 */
[----:B0-----:R-:W-:Y:S01]  /*27f0*/  @P3 FMUL.FTZ R73, R76, R73 ;  /* 0x000000494c493220 */ /* 0x001fe20000410000 */
[----:B------:R-:W-:-:S03]  /*2800*/  @P5 F2FP.F16.F32.PACK_AB R76, RZ, R76 ;  /* 0x0000004cff4c523e */ /* 0x000fc600000000ff */
[----:B------:R-:W-:Y:S01]  /*2810*/  @P3 FMUL.FTZ R72, R73, R72 ;  /* 0x0000004849483220 */ /* 0x000fe20000410000 */
[----:B------:R-:W-:-:S04]  /*2820*/  @P5 PRMT R101, R76, 0x7610, R101 ;  /* 0x000076104c655816 */ /* 0x000fc80000000065 */
[----:B------:R-:W-:-:S04]  /*2830*/  @P3 FSEL R72, R72, RZ, P6 ;  /* 0x000000ff48483208 */ /* 0x000fc80003000000 */
[----:B------:R-:W-:-:S04]  /*2840*/  @P3 F2FP.F16.F32.PACK_AB R72, RZ, R72 ;  /* 0x00000048ff48323e */ /* 0x000fc800000000ff */
[----:B------:R-:W-:Y:S01]  /*2850*/  @P3 PRMT R112, R72, 0x7610, R112 ;  /* 0x0000761048703816 */ /* 0x000fe20000000070 */
[----:B------:R-:W-:Y:S06]  /*2860*/  @P2 BRA `(.L_x_2046) ;  /* 0x0000000000102947 */ /* 0x000fec0003800000 */
[----:B------:R-:W-:Y:S01]  /*2870*/  MOV R76, RZ ;  /* 0x000000ff004c7202 */ /* 0x000fe20000000f00 */
[----:B------:R-:W-:Y:S06]  /*2880*/  @!P4 BRA `(.L_x_2047) ;  /* 0x00000000001cc947 */ /* 0x000fec0003800000 */
[----:B------:R-:W-:Y:S01]  /*2890*/  HADD2.F32 R76, -RZ, R111.H0_H0 ;  /* 0x2000006fff4c7230 */ /* 0x000fe20000004100 */
[----:B------:R-:W-:Y:S06]  /*28a0*/  BRA `(.L_x_2047) ;  /* 0x0000000000147947 */ /* 0x000fec0003800000 */
.L_x_2046:
[----:B------:R-:W-:Y:S01]  /*28b0*/  FFMA.FTZ R72, R139, R77, R74 ;  /* 0x0000004d8b487223 */ /* 0x000fe2000001004a */
[----:B------:R-:W-:-:S03]  /*28c0*/  @P4 HADD2.F32 R79, -RZ, R111.H0_H0 ;  /* 0x2000006fff4f4230 */ /* 0x000fc60000004100 */
[----:B------:R-:W-:-:S04]  /*28d0*/  FADD.FTZ R73, R137, -R72 ;  /* 0x8000004889497221 */ /* 0x000fc80000010000 */
[----:B------:R-:W-:-:S04]  /*28e0*/  FMUL.FTZ R76, R142, R73 ;  /* 0x000000498e4c7220 */ /* 0x000fc80000410000 */
[----:B------:R-:W-:-:S07]  /*28f0*/  @P4 FADD.FTZ R76, R76, R79 ;  /* 0x0000004f4c4c4221 */ /* 0x000fce0000010000 */
.L_x_2047:
[----:B------:R-:W-:Y:S05]  /*2900*/  BSYNC B1 ;  /* 0x0000000000017941 */ /* 0x000fea0003800000 */
.L_x_2045:
        /* <DEDUP_REMOVED lines=16> */
.L_x_2049:
[----:B------:R-:W-:Y:S01]  /*2a10*/  FFMA.FTZ R73, R136, R77, R74 ;  /* 0x0000004d88497223 */ /* 0x000fe2000001004a */
[----:B------:R-:W-:-:S03]  /*2a20*/  @P4 SHF.R.U32.HI R72, RZ, 0x10, R111 ;  /* 0x00000010ff484819 */ /* 0x000fc6000001166f */
[----:B------:R-:W-:Y:S02]  /*2a30*/  FADD.FTZ R73, R134, -R73 ;  /* 0x8000004986497221 */ /* 0x000fe40000010000 */
[----:B------:R-:W-:Y:S02]  /*2a40*/  @P4 HADD2.F32 R79, -RZ, R72.H0_H0 ;  /* 0x20000048ff4f4230 */ /* 0x000fe40000004100 */
[----:B------:R-:W-:-:S04]  /*2a50*/  FMUL.FTZ R76, R142, R73 ;  /* 0x000000498e4c7220 */ /* 0x000fc80000410000 */
[----:B------:R-:W-:-:S07]  /*2a60*/  @P4 FADD.FTZ R76, R76, R79 ;  /* 0x0000004f4c4c4221 */ /* 0x000fce0000010000 */
.L_x_2050:
[----:B------:R-:W-:Y:S05]  /*2a70*/  BSYNC B1 ;  /* 0x0000000000017941 */ /* 0x000fea0003800000 */
.L_x_2048:
[----:B------:R-:W0:Y:S01]  /*2a80*/  @P3 LDC.64 R72, c[0x0][0x298] ;  /* 0x0000a600ff483b82 */ /* 0x000e220000000a00 */
[----:B------:R-:W-:Y:S01]  /*2a90*/  @P3 LOP3.LUT P4, RZ, R7, 0xff000000, RZ, 0xc0, !PT ;  /* 0xff00000007ff3812 */ /* 0x000fe2000788c0ff */
[----:B0-----:R-:W-:Y:S01]  /*2aa0*/  @P3 FMUL.FTZ R73, R76, R73 ;  /* 0x000000494c493220 */ /* 0x001fe20000410000 */
[----:B------:R-:W-:-:S03]  /*2ab0*/  @P5 F2FP.F16.F32.PACK_AB R76, RZ, R76 ;  /* 0x0000004cff4c523e */ /* 0x000fc600000000ff */
[----:B------:R-:W-:Y:S01]  /*2ac0*/  @P3 FMUL.FTZ R72, R73, R72 ;  /* 0x0000004849483220 */ /* 0x000fe20000410000 */
[----:B------:R-:W-:-:S04]  /*2ad0*/  @P5 PRMT R118, R76, 0x7610, R118 ;  /* 0x000076104c765816 */ /* 0x000fc80000000076 */
[----:B------:R-:W-:-:S04]  /*2ae0*/  @P3 FSEL R72, R72, RZ, P4 ;  /* 0x000000ff48483208 */ /* 0x000fc80002000000 */
        /* <DEDUP_REMOVED lines=10> */
.L_x_2051:
        /* <DEDUP_REMOVED lines=11> */
.L_x_2053:
[----:B------:R-:W-:Y:S05]  /*2c40*/  BSYNC B1 ;  /* 0x0000000000017941 */ /* 0x000fea0003800000 */
.L_x_2052:
[----:B------:R-:W-:Y:S01]  /*2c50*/  VIADD R9, R9, 0x80 ;  /* 0x0000008009097836 */ /* 0x000fe20000000000 */
[----:B------:R-:W-:-:S07]  /*2c60*/  IADD3 R75, R75, 0x80, RZ ;  /* 0x000000804b4b7810 */ /* 0x000fce0007ffe0ff */
.L_x_2038:
[----:B------:R-:W-:Y:S05]  /*2c70*/  BSYNC B0 ;  /* 0x0000000000007941 */ /* 0x000fea0003800000 */
.L_x_2037:
[----:B------:R-:W-:Y:S01]  /*2c80*/  ISETP.NE.AND P4, PT, R6, RZ, PT ;  /* 0x000000ff0600720c */ /* 0x000fe20003f85270 */
[----:B------:R-:W-:-:S12]  /*2c90*/  BSSY B0, `(.L_x_2054) ;  /* 0x0000078000007945 */ /* 0x000fd80003800000 */
[----:B------:R-:W-:Y:S05]  /*2ca0*/  @!P4 BRA `(.L_x_2055) ;  /* 0x0000000400d8c947 */ /* 0x000fea0003800000 */
        /* <DEDUP_REMOVED lines=9> */
.L_x_2057:
[----:B------:R-:W-:Y:S01]  /*2d40*/  UISETP.NE.U32.AND UP0, UPT, UR8, URZ, UPT ;  /* 0x0000003f0800728c */ /* 0x000fe2000bf05070 */
[----:B01----:R-:W-:-:S03]  /*2d50*/  FFMA.FTZ R72, R135, R77, R74 ;  /* 0x0000004d87487223 */ /* 0x003fc6000001004a */
[----:B------:R-:W-:Y:S01]  /*2d60*/  UISETP.NE.AND.EX UP0, UPT, UR9, URZ, UPT, UP0 ;  /* 0x0000003f0900728c */ /* 0x000fe2000bf05300 */
[----:B------:R-:W-:-:S04]  /*2d70*/  FADD.FTZ R73, R133, -R72 ;  /* 0x8000004885497221 */ /* 0x000fc80000010000 */
[----:B------:R-:W-:Y:S01]  /*2d80*/  FMUL.FTZ R76, R142, R73 ;  /* 0x000000498e4c7220 */ /* 0x000fe20000410000 */
[----:B------:R-:W-:-:S13]  /*2d90*/  PLOP3.LUT P4, PT, PT, PT, UP0, 0x80, 0x0 ;  /* 0x000000000000781c */ /* 0x000fda0003f8f008 */
[----:B-----5:R-:W-:-:S05]  /*2da0*/  @P4 HADD2.F32 R79, -RZ, R108.H0_H0 ;  /* 0x2000006cff4f4230 */ /* 0x020fca0000004100 */
[----:B------:R-:W-:-:S07]  /*2db0*/  @P4 FADD.FTZ R76, R76, R79 ;  /* 0x0000004f4c4c4221 */ /* 0x000fce0000010000 */
.L_x_2058:
[----:B------:R-:W-:Y:S05]  /*2dc0*/  BSYNC B1 ;  /* 0x0000000000017941 */ /* 0x000fea0003800000 */
.L_x_2056:
[----:B01----:R-:W0:Y:S01]  /*2dd0*/  @P3 LDC.64 R72, c[0x0][0x298] ;  /* 0x0000a600ff483b82 */ /* 0x003e220000000a00 */
        /* <DEDUP_REMOVED lines=17> */
.L_x_2060:
[----:B------:R-:W-:Y:S01]  /*2ef0*/  FFMA.FTZ R73, R132, R77, R74 ;  /* 0x0000004d84497223 */ /* 0x000fe2000001004a */
[----:B------:R-:W-:-:S03]  /*2f00*/  @P4 SHF.R.U64 R72, R108, 0x10, R109 ;  /* 0x000000106c484819 */ /* 0x000fc6000000126d */
[----:B------:R-:W-:Y:S02]  /*2f10*/  FADD.FTZ R73, R130, -R73 ;  /* 0x8000004982497221 */ /* 0x000fe40000010000 */
[----:B------:R-:W-:Y:S02]  /*2f20*/  @P4 HADD2.F32 R79, -RZ, R72.H0_H0 ;  /* 0x20000048ff4f4230 */ /* 0x000fe40000004100 */
[----:B------:R-:W-:-:S04]  /*2f30*/  FMUL.FTZ R76, R142, R73 ;  /* 0x000000498e4c7220 */ /* 0x000fc80000410000 */
[----:B------:R-:W-:-:S07]  /*2f40*/  @P4 FADD.FTZ R76, R76, R79 ;  /* 0x0000004f4c4c4221 */ /* 0x000fce0000010000 */
.L_x_2061:
[----:B------:R-:W-:Y:S05]  /*2f50*/  BSYNC B1 ;  /* 0x0000000000017941 */ /* 0x000fea0003800000 */
.L_x_2059:
        /* <DEDUP_REMOVED lines=15> */
.L_x_2063:
[----:B------:R-:W-:Y:S01]  /*3050*/  FFMA.FTZ R72, R131, R77, R74 ;  /* 0x0000004d83487223 */ /* 0x000fe2000001004a */
[----:B------:R-:W-:-:S03]  /*3060*/  @P4 HADD2.F32 R79, -RZ, R109.H0_H0 ;  /* 0x2000006dff4f4230 */ /* 0x000fc60000004100 */
[----:B------:R-:W-:-:S04]  /*3070*/  FADD.FTZ R73, R129, -R72 ;  /* 0x8000004881497221 */ /* 0x000fc80000010000 */
[----:B------:R-:W-:-:S04]  /*3080*/  FMUL.FTZ R76, R142, R73 ;  /* 0x000000498e4c7220 */ /* 0x000fc80000410000 */
[----:B------:R-:W-:-:S07]  /*3090*/  @P4 FADD.FTZ R76, R76, R79 ;  /* 0x0000004f4c4c4221 */ /* 0x000fce0000010000 */
.L_x_2064:
[----:B------:R-:W-:Y:S05]  /*30a0*/  BSYNC B1 ;  /* 0x0000000000017941 */ /* 0x000fea0003800000 */
.L_x_2062:
        /* <DEDUP_REMOVED lines=16> */
.L_x_2066:
[----:B------:R-:W-:Y:S01]  /*31b0*/  FFMA.FTZ R72, R128, R77, R74 ;  /* 0x0000004d80487223 */ /* 0x000fe2000001004a */
[----:B------:R-:W-:-:S03]  /*31c0*/  @P4 SHF.R.U32.HI R76, RZ, 0x10, R109 ;  /* 0x00000010ff4c4819 */ /* 0x000fc6000001166d */
[----:B------:R-:W-:Y:S02]  /*31d0*/  FADD.FTZ R73, R127, -R72 ;  /* 0x800000487f497221 */ /* 0x000fe40000010000 */
[----:B------:R-:W-:Y:S02]  /*31e0*/  @P4 HADD2.F32 R79, -RZ, R76.H0_H0 ;  /* 0x2000004cff4f4230 */ /* 0x000fe40000004100 */
[----:B------:R-:W-:-:S04]  /*31f0*/  FMUL.FTZ R76, R142, R73 ;  /* 0x000000498e4c7220 */ /* 0x000fc80000410000 */
[----:B------:R-:W-:-:S07]  /*3200*/  @P4 FADD.FTZ R76, R76, R79 ;  /* 0x0000004f4c4c4221 */ /* 0x000fce0000010000 */
.L_x_2067:
[----:B------:R-:W-:Y:S05]  /*3210*/  BSYNC B1 ;  /* 0x0000000000017941 */ /* 0x000fea0003800000 */
.L_x_2065:
        /* <DEDUP_REMOVED lines=17> */
.L_x_2068:
        /* <DEDUP_REMOVED lines=11> */
.L_x_2070:
[----:B------:R-:W-:Y:S05]  /*33e0*/  BSYNC B1 ;  /* 0x0000000000017941 */ /* 0x000fea0003800000 */
.L_x_2069:
[----:B------:R-:W-:Y:S02]  /*33f0*/  IADD3 R9, R9, 0x80, RZ ;  /* 0x0000008009097810 */ /* 0x000fe40007ffe0ff */
[----:B------:R-:W-:-:S07]  /*3400*/  IADD3 R75, R75, 0x80, RZ ;  /* 0x000000804b4b7810 */ /* 0x000fce0007ffe0ff */
.L_x_2055:
[----:B------:R-:W-:Y:S05]  /*3410*/  BSYNC B0 ;  /* 0x0000000000007941 */ /* 0x000fea0003800000 */
.L_x_2054:
[----:B------:R-:W-:Y:S04]  /*3420*/  BSSY B0, `(.L_x_2071) ;  /* 0x0000078000007945 */ /* 0x000fe80003800000 */
        /* <DEDUP_REMOVED lines=10> */
.L_x_2074:
        /* <DEDUP_REMOVED lines=8> */
.L_x_2075:
[----:B------:R-:W-:Y:S05]  /*3550*/  BSYNC B1 ;  /* 0x0000000000017941 */ /* 0x000fea0003800000 */
.L_x_2073:
        /* <DEDUP_REMOVED lines=18> */
.L_x_2077:
[----:B------:R-:W-:Y:S01]  /*3680*/  FFMA.FTZ R72, R120, R77, R74 ;  /* 0x0000004d78487223 */ /* 0x000fe2000001004a */
[----:B------:R-:W-:-:S03]  /*3690*/  @P4 SHF.R.U64 R76, R106, 0x10, R107 ;  /* 0x000000106a4c4819 */ /* 0x000fc6000000126b */
[----:B------:R-:W-:Y:S02]  /*36a0*/  FADD.FTZ R73, R125, -R72 ;  /* 0x800000487d497221 */ /* 0x000fe40000010000 */
[----:B------:R-:W-:Y:S02]  /*36b0*/  @P4 HADD2.F32 R79, -RZ, R76.H0_H0 ;  /* 0x2000004cff4f4230 */ /* 0x000fe40000004100 */
[----:B------:R-:W-:-:S04]  /*36c0*/  FMUL.FTZ R76, R142, R73 ;  /* 0x000000498e4c7220 */ /* 0x000fc80000410000 */
[----:B------:R-:W-:-:S07]  /*36d0*/  @P4 FADD.FTZ R76, R76, R79 ;  /* 0x0000004f4c4c4221 */ /* 0x000fce0000010000 */
.L_x_2078:
[----:B------:R-:W-:Y:S05]  /*36e0*/  BSYNC B1 ;  /* 0x0000000000017941 */ /* 0x000fea0003800000 */
.L_x_2076:
        /* <DEDUP_REMOVED lines=15> */
.L_x_2080:
[----:B------:R-:W-:Y:S01]  /*37e0*/  FFMA.FTZ R73, R119, R77, R74 ;  /* 0x0000004d77497223 */ /* 0x000fe2000001004a */
[----:B------:R-:W-:-:S03]  /*37f0*/  @P4 HADD2.F32 R79, -RZ, R107.H0_H0 ;  /* 0x2000006bff4f4230 */ /* 0x000fc60000004100 */
[----:B------:R-:W-:-:S04]  /*3800*/  FADD.FTZ R73, R124, -R73 ;  /* 0x800000497c497221 */ /* 0x000fc80000010000 */
[----:B------:R-:W-:-:S04]  /*3810*/  FMUL.FTZ R76, R142, R73 ;  /* 0x000000498e4c7220 */ /* 0x000fc80000410000 */
[----:B------:R-:W-:-:S07]  /*3820*/  @P4 FADD.FTZ R76, R76, R79 ;  /* 0x0000004f4c4c4221 */ /* 0x000fce0000010000 */
.L_x_2081:
[----:B------:R-:W-:Y:S05]  /*3830*/  BSYNC B1 ;  /* 0x0000000000017941 */ /* 0x000fea0003800000 */
.L_x_2079:
        /* <DEDUP_REMOVED lines=16> */
.L_x_2083:
[----:B------:R-:W-:Y:S01]  /*3940*/  FFMA.FTZ R72, R122, R77, R74 ;  /* 0x0000004d7a487223 */ /* 0x000fe2000001004a */
[----:B------:R-:W-:-:S03]  /*3950*/  @P4 SHF.R.U32.HI R76, RZ, 0x10, R107 ;  /* 0x00000010ff4c4819 */ /* 0x000fc6000001166b */
[----:B------:R-:W-:Y:S02]  /*3960*/  FADD.FTZ R73, R123, -R72 ;  /* 0x800000487b497221 */ /* 0x000fe40000010000 */
[----:B------:R-:W-:Y:S02]  /*3970*/  @P4 HADD2.F32 R79, -RZ, R76.H0_H0 ;  /* 0x2000004cff4f4230 */ /* 0x000fe40000004100 */
[----:B------:R-:W-:-:S04]  /*3980*/  FMUL.FTZ R76, R142, R73 ;  /* 0x000000498e4c7220 */ /* 0x000fc80000410000 */
[----:B------:R-:W-:-:S07]  /*3990*/  @P4 FADD.FTZ R76, R76, R79 ;  /* 0x0000004f4c4c4221 */ /* 0x000fce0000010000 */
.L_x_2084:
[----:B------:R-:W-:Y:S05]  /*39a0*/  BSYNC B1 ;  /* 0x0000000000017941 */ /* 0x000fea0003800000 */
.L_x_2082:
        /* <DEDUP_REMOVED lines=17> */
.L_x_2085:
        /* <DEDUP_REMOVED lines=11> */
.L_x_2087:
[----:B------:R-:W-:Y:S05]  /*3b70*/  BSYNC B1 ;  /* 0x0000000000017941 */ /* 0x000fea0003800000 */
.L_x_2086:
[----:B------:R-:W-:Y:S02]  /*3b80*/  IADD3 R9, R9, 0x80, RZ ;  /* 0x0000008009097810 */ /* 0x000fe40007ffe0ff */
[----:B------:R-:W-:-:S07]  /*3b90*/  IADD3 R75, R75, 0x80, RZ ;  /* 0x000000804b4b7810 */ /* 0x000fce0007ffe0ff */
.L_x_2072:
[----:B------:R-:W-:Y:S05]  /*3ba0*/  BSYNC B0 ;  /* 0x0000000000007941 */ /* 0x000fea0003800000 */
.L_x_2071:
        /* <DEDUP_REMOVED lines=11> */
.L_x_2091:
        /* <DEDUP_REMOVED lines=8> */
.L_x_2092:
[----:B------:R-:W-:Y:S05]  /*3ce0*/  BSYNC B1 ;  /* 0x0000000000017941 */ /* 0x000fea0003800000 */
.L_x_2090:
        /* <DEDUP_REMOVED lines=18> */
.L_x_2094:
[----:B------:R-:W-:Y:S01]  /*3e10*/  FFMA.FTZ R72, R84, R77, R74 ;  /* 0x0000004d54487223 */ /* 0x000fe2000001004a */
[----:B------:R-:W-:-:S03]  /*3e20*/  @P4 SHF.R.U64 R76, R104, 0x10, R105 ;  /* 0x00000010684c4819 */ /* 0x000fc60000001269 */
[----:B------:R-:W-:Y:S02]  /*3e30*/  FADD.FTZ R73, R87, -R72 ;  /* 0x8000004857497221 */ /* 0x000fe40000010000 */
[----:B------:R-:W-:Y:S02]  /*3e40*/  @P4 HADD2.F32 R79, -RZ, R76.H0_H0 ;  /* 0x2000004cff4f4230 */ /* 0x000fe40000004100 */
[----:B------:R-:W-:-:S04]  /*3e50*/  FMUL.FTZ R76, R142, R73 ;  /* 0x000000498e4c7220 */ /* 0x000fc80000410000 */
[----:B------:R-:W-:-:S07]  /*3e60*/  @P4 FADD.FTZ R76, R76, R79 ;  /* 0x0000004f4c4c4221 */ /* 0x000fce0000010000 */
.L_x_2095:
[----:B------:R-:W-:Y:S05]  /*3e70*/  BSYNC B1 ;  /* 0x0000000000017941 */ /* 0x000fea0003800000 */
.L_x_2093:
        /* <DEDUP_REMOVED lines=15> */
.L_x_2097:
[----:B------:R-:W-:Y:S01]  /*3f70*/  FFMA.FTZ R73, R85, R77, R74 ;  /* 0x0000004d55497223 */ /* 0x000fe2000001004a */
[----:B------:R-:W-:-:S03]  /*3f80*/  @P4 HADD2.F32 R79, -RZ, R105.H0_H0 ;  /* 0x20000069ff4f4230 */ /* 0x000fc60000004100 */
[----:B------:R-:W-:-:S04]  /*3f90*/  FADD.FTZ R73, R88, -R73 ;  /* 0x8000004958497221 */ /* 0x000fc80000010000 */
[----:B------:R-:W-:-:S04]  /*3fa0*/  FMUL.FTZ R76, R142, R73 ;  /* 0x000000498e4c7220 */ /* 0x000fc80000410000 */
[----:B------:R-:W-:-:S07]  /*3fb0*/  @P4 FADD.FTZ R76, R76, R79 ;  /* 0x0000004f4c4c4221 */ /* 0x000fce0000010000 */
.L_x_2098:
[----:B------:R-:W-:Y:S05]  /*3fc0*/  BSYNC B1 ;  /* 0x0000000000017941 */ /* 0x000fea0003800000 */
.L_x_2096:
        /* <DEDUP_REMOVED lines=16> */
.L_x_2100:
[----:B------:R-:W-:Y:S01]  /*40d0*/  FFMA.FTZ R72, R90, R77, R74 ;  /* 0x0000004d5a487223 */ /* 0x000fe2000001004a */
[----:B------:R-:W-:-:S03]  /*40e0*/  @P4 SHF.R.U32.HI R76, RZ, 0x10, R105 ;  /* 0x00000010ff4c4819 */ /* 0x000fc60000011669 */
[----:B------:R-:W-:Y:S02]  /*40f0*/  FADD.FTZ R73, R89, -R72 ;  /* 0x8000004859497221 */ /* 0x000fe40000010000 */
[----:B------:R-:W-:Y:S02]  /*4100*/  @P4 HADD2.F32 R79, -RZ, R76.H0_H0 ;  /* 0x2000004cff4f4230 */ /* 0x000fe40000004100 */
[----:B------:R-:W-:-:S04]  /*4110*/  FMUL.FTZ R76, R142, R73 ;  /* 0x000000498e4c7220 */ /* 0x000fc80000410000 */
[----:B------:R-:W-:-:S07]  /*4120*/  @P4 FADD.FTZ R76, R76, R79 ;  /* 0x0000004f4c4c4221 */ /* 0x000fce0000010000 */
.L_x_2101:
[----:B------:R-:W-:Y:S05]  /*4130*/  BSYNC B1 ;  /* 0x0000000000017941 */ /* 0x000fea0003800000 */
.L_x_2099:
        /* <DEDUP_REMOVED lines=17> */
.L_x_2102:
        /* <DEDUP_REMOVED lines=11> */
.L_x_2104:
[----:B------:R-:W-:Y:S05]  /*4300*/  BSYNC B1 ;  /* 0x0000000000017941 */ /* 0x000fea0003800000 */
.L_x_2103:
[----:B------:R-:W-:Y:S02]  /*4310*/  IADD3 R9, R9, 0x80, RZ ;  /* 0x0000008009097810 */ /* 0x000fe40007ffe0ff */
[----:B------:R-:W-:-:S07]  /*4320*/  IADD3 R75, R75, 0x80, RZ ;  /* 0x000000804b4b7810 */ /* 0x000fce0007ffe0ff */
.L_x_2089:
[----:B------:R-:W-:Y:S05]  /*4330*/  BSYNC B0 ;  /* 0x0000000000007941 */ /* 0x000fea0003800000 */
.L_x_2088:
        /* <DEDUP_REMOVED lines=12> */
.L_x_2108:
        /* <DEDUP_REMOVED lines=8> */
.L_x_2109:
[----:B------:R-:W-:Y:S05]  /*4480*/  BSYNC B1 ;  /* 0x0000000000017941 */ /* 0x000fea0003800000 */
.L_x_2107:
        /* <DEDUP_REMOVED lines=18> */
.L_x_2111:
[----:B------:R-:W-:Y:S01]  /*45b0*/  FFMA.FTZ R72, R92, R77, R74 ;  /* 0x0000004d5c487223 */ /* 0x000fe2000001004a */
[----:B------:R-:W-:-:S03]  /*45c0*/  @P4 SHF.R.U64 R76, R102, 0x10, R103 ;  /* 0x00000010664c4819 */ /* 0x000fc60000001267 */
[----:B------:R-:W-:Y:S02]  /*45d0*/  FADD.FTZ R73, R93, -R72 ;  /* 0x800000485d497221 */ /* 0x000fe40000010000 */
[----:B------:R-:W-:Y:S02]  /*45e0*/  @P4 HADD2.F32 R79, -RZ, R76.H0_H0 ;  /* 0x2000004cff4f4230 */ /* 0x000fe40000004100 */
[----:B------:R-:W-:-:S04]  /*45f0*/  FMUL.FTZ R76, R142, R73 ;  /* 0x000000498e4c7220 */ /* 0x000fc80000410000 */
[----:B------:R-:W-:-:S07]  /*4600*/  @P4 FADD.FTZ R76, R76, R79 ;  /* 0x0000004f4c4c4221 */ /* 0x000fce0000010000 */
.L_x_2112:
[----:B------:R-:W-:Y:S05]  /*4610*/  BSYNC B1 ;  /* 0x0000000000017941 */ /* 0x000fea0003800000 */
.L_x_2110:
        /* <DEDUP_REMOVED lines=15> */
.L_x_2114:
[----:B------:R-:W-:Y:S01]  /*4710*/  FFMA.FTZ R73, R95, R77, R74 ;  /* 0x0000004d5f497223 */ /* 0x000fe2000001004a */
[----:B------:R-:W-:-:S03]  /*4720*/  @P4 HADD2.F32 R79, -RZ, R103.H0_H0 ;  /* 0x20000067ff4f4230 */ /* 0x000fc60000004100 */
[----:B------:R-:W-:-:S04]  /*4730*/  FADD.FTZ R73, R96, -R73 ;  /* 0x8000004960497221 */ /* 0x000fc80000010000 */
[----:B------:R-:W-:-:S04]  /*4740*/  FMUL.FTZ R76, R142, R73 ;  /* 0x000000498e4c7220 */ /* 0x000fc80000410000 */
[----:B------:R-:W-:-:S07]  /*4750*/  @P4 FADD.FTZ R76, R76, R79 ;  /* 0x0000004f4c4c4221 */ /* 0x000fce0000010000 */
.L_x_2115:
[----:B------:R-:W-:Y:S05]  /*4760*/  BSYNC B1 ;  /* 0x0000000000017941 */ /* 0x000fea0003800000 */
.L_x_2113:
        /* <DEDUP_REMOVED lines=16> */
.L_x_2117:
[----:B------:R-:W-:Y:S01]  /*4870*/  FFMA.FTZ R74, R98, R77, R74 ;  /* 0x0000004d624a7223 */ /* 0x000fe2000001004a */
[----:B------:R-:W-:-:S03]  /*4880*/  @P4 SHF.R.U32.HI R72, RZ, 0x10, R103 ;  /* 0x00000010ff484819 */ /* 0x000fc60000011667 */
[----:B------:R-:W-:Y:S02]  /*4890*/  FADD.FTZ R73, R97, -R74 ;  /* 0x8000004a61497221 */ /* 0x000fe40000010000 */
[----:B------:R-:W-:Y:S02]  /*48a0*/  @P4 HADD2.F32 R77, -RZ, R72.H0_H0 ;  /* 0x20000048ff4d4230 */ /* 0x000fe40000004100 */
[----:B------:R-:W-:-:S04]  /*48b0*/  FMUL.FTZ R142, R142, R73 ;  /* 0x000000498e8e7220 */ /* 0x000fc80000410000 */
[----:B------:R-:W-:-:S07]  /*48c0*/  @P4 FADD.FTZ R142, R142, R77 ;  /* 0x0000004d8e8e4221 */ /* 0x000fce0000010000 */
.L_x_2118:
[----:B------:R-:W-:Y:S05]  /*48d0*/  BSYNC B1 ;  /* 0x0000000000017941 */ /* 0x000fea0003800000 */
.L_x_2116:
        /* <DEDUP_REMOVED lines=17> */
.L_x_2119:
        /* <DEDUP_REMOVED lines=10> */
.L_x_2106:
[----:B------:R-:W-:Y:S05]  /*4a90*/  BSYNC B0 ;  /* 0x0000000000007941 */ /* 0x000fea0003800000 */
.L_x_2105:
[----:B------:R-:W-:Y:S02]  /*4aa0*/  IADD3 R31, R31, UR12, RZ ;  /* 0x0000000c1f1f7c10 */ /* 0x000fe4000fffe0ff */
[----:B------:R-:W-:Y:S02]  /*4ab0*/  ISETP.NE.AND P3, PT, R144, RZ, PT ;  /* 0x000000ff9000720c */ /* 0x000fe40003f65270 */
[----:B------:R-:W-:Y:S02]  /*4ac0*/  ISETP.GE.AND P2, PT, R31, UR13, PT ;  /* 0x0000000d1f007c0c */ /* 0x000fe4000bf46270 */
[----:B01----:R-:W-:-:S11]  /*4ad0*/  SEL R78, RZ, 0x1, P3 ;  /* 0x00000001ff4e7807 */ /* 0x003fd60001800000 */
[----:B------:R-:W-:Y:S05]  /*4ae0*/  @!P2 BRA `(.L_x_2120) ;  /* 0xffffffbc0000a947 */ /* 0x000fea000383ffff */
.L_x_2016:
        /* <DEDUP_REMOVED lines=17> */
[----:B------:R-:W-:Y:S01]  /*4c00*/  @P4 IADD3 R19, R19, 0x80, RZ ;  /* 0x0000008013134810 */ /* 0x000fe20007ffe0ff */
[----:B------:R4:W-:Y:S04]  /*4c10*/  @P4 STG.E.128 desc[UR4][R2.64], R48 ;  /* 0x0000003002004986 */ /* 0x0009e8000c101d04 */
[----:B------:R-:W4:Y:S01]  /*4c20*/  @P1 LDC.64 R14, c[0x0][0x2d0] ;  /* 0x0000b400ff0e1b82 */ /* 0x000f220000000a00 */
[C---:B0-----:R-:W-:Y:S01]  /*4c30*/  @P3 IMAD.WIDE.U32 R6, R19.reuse, 0x10, R6 ;  /* 0x0000001013063825 */ /* 0x041fe200078e0006 */
[----:B------:R0:W-:Y:S04]  /*4c40*/  @P4 STG.E.128 desc[UR4][R4.64], R68 ;  /* 0x0000004404004986 */ /* 0x0001e8000c101d04 */
[----:B------:R0:W-:Y:S02]  /*4c50*/  @P3 STG.E.128 desc[UR4][R6.64], R44 ;  /* 0x0000002c06003986 */ /* 0x0001e4000c101d04 */
[----:B------:R-:W0:Y:S01]  /*4c60*/  @P1 LDC.64 R16, c[0x0][0x2d8] ;  /* 0x0000b600ff101b82 */ /* 0x000e220000000a00 */
[C---:B--2---:R-:W-:Y:S01]  /*4c70*/  @P3 IMAD.WIDE.U32 R8, R19.reuse, 0x10, R8 ;  /* 0x0000001013083825 */ /* 0x044fe200078e0008 */
[----:B------:R-:W-:-:S04]  /*4c80*/  @P3 IADD3 R19, R19, 0x80, RZ ;  /* 0x0000008013133810 */ /* 0x000fc80007ffe0ff */
[----:B------:R2:W-:Y:S01]  /*4c90*/  @P3 STG.E.128 desc[UR4][R8.64], R64 ;  /* 0x0000004008003986 */ /* 0x0005e2000c101d04 */
[----:B-1----:R-:W-:-:S04]  /*4ca0*/  @P0 IMAD.WIDE.U32 R12, R19, 0x10, R12 ;  /* 0x00000010130c0825 */ /* 0x002fc800078e000c */
[----:B---3--:R-:W-:-:S04]  /*4cb0*/  @P0 IMAD.WIDE.U32 R10, R19, 0x10, R10 ;  /* 0x00000010130a0825 */ /* 0x008fc800078e000a */
[----:B------:R-:W-:Y:S01]  /*4cc0*/  @P0 VIADD R19, R19, 0x80 ;  /* 0x0000008013130836 */ /* 0x000fe20000000000 */
[----:B------:R2:W-:Y:S03]  /*4cd0*/  @P0 STG.E.128 desc[UR4][R10.64], R40 ;  /* 0x000000280a000986 */ /* 0x0005e6000c101d04 */
[C---:B----4-:R-:W-:Y:S01]  /*4ce0*/  @P1 IMAD.WIDE.U32 R14, R19.reuse, 0x10, R14 ;  /* 0x00000010130e1825 */ /* 0x050fe200078e000e */
[----:B------:R2:W-:Y:S03]  /*4cf0*/  @P0 STG.E.128 desc[UR4][R12.64], R60 ;  /* 0x0000003c0c000986 */ /* 0x0005e6000c101d04 */
[----:B0-----:R-:W-:Y:S01]  /*4d00*/  @P1 IMAD.WIDE.U32 R16, R19, 0x10, R16 ;  /* 0x0000001013101825 */ /* 0x001fe200078e0010 */
[----:B------:R2:W-:Y:S04]  /*4d10*/  @P1 STG.E.128 desc[UR4][R14.64], R36 ;  /* 0x000000240e001986 */ /* 0x0005e8000c101d04 */
[----:B------:R2:W-:Y:S01]  /*4d20*/  @P1 STG.E.128 desc[UR4][R16.64], R56 ;  /* 0x0000003810001986 */ /* 0x0005e2000c101d04 */
[----:B------:R-:W-:Y:S05]  /*4d30*/  @!P2 EXIT ;  /* 0x000000000000a94d */ /* 0x000fea0003800000 */
[----:B------:R-:W0:Y:S01]  /*4d40*/  LDC.64 R2, c[0x0][0x2d0] ;  /* 0x0000b400ff027b82 */ /* 0x000e220000000a00 */
[----:B------:R-:W-:-:S07]  /*4d50*/  @P1 IADD3 R19, R19, 0x80, RZ ;  /* 0x0000008013131810 */ /* 0x000fce0007ffe0ff */
[----:B------:R-:W1:Y:S01]  /*4d60*/  LDC.64 R4, c[0x0][0x2d8] ;  /* 0x0000b600ff047b82 */ /* 0x000e620000000a00 */
[----:B0-----:R-:W-:-:S05]  /*4d70*/  IMAD.WIDE.U32 R2, R19, 0x10, R2 ;  /* 0x0000001013027825 */ /* 0x001fca00078e0002 */
[----:B------:R-:W-:Y:S01]  /*4d80*/  STG.E.128 desc[UR4][R2.64], R32 ;  /* 0x0000002002007986 */ /* 0x000fe2000c101d04 */
[----:B-1----:R-:W-:-:S05]  /*4d90*/  IMAD.WIDE.U32 R4, R19, 0x10, R4 ;  /* 0x0000001013047825 */ /* 0x002fca00078e0004 */
[----:B------:R-:W-:Y:S01]  /*4da0*/  STG.E.128 desc[UR4][R4.64], R52 ;  /* 0x0000003404007986 */ /* 0x000fe2000c101d04 */
[----:B------:R-:W-:Y:S05]  /*4db0*/  EXIT ;  /* 0x000000000000794d */ /* 0x000fea0003800000 */
.L_x_2036:
[----:B------:R-:W-:Y:S01]  /*4dc0*/  HFMA2.MMA R151, -RZ, RZ, 0, 1.847743988037109375e-06 ;  /* 0x0000001fff977435 */ /* 0x000fe200000001ff */
[----:B------:R-:W-:Y:S02]  /*4dd0*/  MOV R150, 0x10 ;  /* 0x0000001000967802 */ /* 0x000fe40000000f00 */
[----:B------:R-:W-:-:S08]  /*4de0*/  MOV R148, 0xffffffff ;  /* 0xffffffff00947802 */ /* 0x000fd00000000f00 */
[----:B-----5:R-:W-:Y:S05]  /*4df0*/  WARPSYNC.COLLECTIVE R148, `(.L_x_2121) ;  /* 0x0000000094087348 */ /* 0x020fea0003c00000 */
[----:B------:R0:W1:Y:S02]  /*4e00*/  SHFL.DOWN P5, R149, R147, R150, R151 ;  /* 0x0800009693957389 */ /* 0x00006400000a0097 */
[----:B01---5:R-:W-:Y:S01]  /*4e10*/  ENDCOLLECTIVE ;  /* 0x000000000000791b */ /* 0x023fe20003800000 */
.L_x_2121:
[----:B------:R-:W-:-:S05]  /*4e20*/  MOV R74, R149 ;  /* 0x00000095004a7202 */ /* 0x000fca0000000f00 */
[----:B------:R-:W-:Y:S01]  /*4e30*/  FADD.FTZ R74, R74, R147 ;  /* 0x000000934a4a7221 */ /* 0x000fe20000010000 */
[----:B------:R-:W-:-:S07]  /*4e40*/  MOV R147, R146 ;  /* 0x0000009200937202 */ /* 0x000fce0000000f00 */
[----:B------:R-:W-:Y:S05]  /*4e50*/  WARPSYNC.COLLECTIVE R148, `(.L_x_2122) ;  /* 0x0000000094087348 */ /* 0x000fea0003c00000 */
[----:B------:R0:W1:Y:S02]  /*4e60*/  SHFL.DOWN P5, R149, R147, R150, R151 ;  /* 0x0800009693957389 */ /* 0x00006400000a0097 */
[----:B01----:R-:W-:Y:S01]  /*4e70*/  ENDCOLLECTIVE ;  /* 0x000000000000791b */ /* 0x003fe20003800000 */
.L_x_2122:
[----:B------:R-:W-:Y:S01]  /*4e80*/  HFMA2.MMA R150, -RZ, RZ, 0, 4.76837158203125e-07 ;  /* 0x00000008ff967435 */ /* 0x000fe200000001ff */
[----:B------:R-:W-:Y:S02]  /*4e90*/  MOV R147, R74 ;  /* 0x0000004a00937202 */ /* 0x000fe40000000f00 */
[----:B------:R-:W-:-:S08]  /*4ea0*/  MOV R75, R149 ;  /* 0x00000095004b7202 */ /* 0x000fd00000000f00 */
[----:B------:R-:W-:Y:S05]  /*4eb0*/  WARPSYNC.COLLECTIVE R148, `(.L_x_2123) ;  /* 0x0000000094087348 */ /* 0x000fea0003c00000 */
[----:B------:R0:W1:Y:S02]  /*4ec0*/  SHFL.DOWN P5, R149, R147, R150, R151 ;  /* 0x0800009693957389 */ /* 0x00006400000a0097 */
[----:B01----:R-:W-:Y:S01]  /*4ed0*/  ENDCOLLECTIVE ;  /* 0x000000000000791b */ /* 0x003fe20003800000 */
.L_x_2123:
[----:B------:R-:W-:-:S05]  /*4ee0*/  FADD.FTZ R75, R75, R146 ;  /* 0x000000924b4b7221 */ /* 0x000fca0000010000 */
[----:B------:R-:W-:Y:S02]  /*4ef0*/  MOV R147, R75 ;  /* 0x0000004b00937202 */ /* 0x000fe40000000f00 */
[----:B------:R-:W-:-:S07]  /*4f00*/  MOV R77, R149 ;  /* 0x00000095004d7202 */ /* 0x000fce0000000f00 */
[----:B------:R-:W-:Y:S05]  /*4f10*/  WARPSYNC.COLLECTIVE R148, `(.L_x_2124) ;  /* 0x0000000094087348 */ /* 0x000fea0003c00000 */
[----:B------:R0:W1:Y:S02]  /*4f20*/  SHFL.DOWN P5, R149, R147, R150, R151 ;  /* 0x0800009693957389 */ /* 0x00006400000a0097 */
[----:B01----:R-:W-:Y:S01]  /*4f30*/  ENDCOLLECTIVE ;  /* 0x000000000000791b */ /* 0x003fe20003800000 */
.L_x_2124:
[----:B------:R-:W-:Y:S01]  /*4f40*/  FADD.FTZ R77, R74, R77 ;  /* 0x0000004d4a4d7221 */ /* 0x000fe20000010000 */
[----:B------:R-:W-:-:S04]  /*4f50*/  HFMA2.MMA R150, -RZ, RZ, 0, 2.384185791015625e-07 ;  /* 0x00000004ff967435 */ /* 0x000fc800000001ff */
[----:B------:R-:W-:Y:S02]  /*4f60*/  MOV R147, R77 ;  /* 0x0000004d00937202 */ /* 0x000fe40000000f00 */
[----:B------:R-:W-:-:S07]  /*4f70*/  MOV R76, R149 ;  /* 0x00000095004c7202 */ /* 0x000fce0000000f00 */
[----:B------:R-:W-:Y:S05]  /*4f80*/  WARPSYNC.COLLECTIVE R148, `(.L_x_2125) ;  /* 0x0000000094087348 */ /* 0x000fea0003c00000 */
[----:B------:R0:W1:Y:S02]  /*4f90*/  SHFL.DOWN P5, R149, R147, R150, R151 ;  /* 0x0800009693957389 */ /* 0x00006400000a0097 */
[----:B01----:R-:W-:Y:S01]  /*4fa0*/  ENDCOLLECTIVE ;  /* 0x000000000000791b */ /* 0x003fe20003800000 */
.L_x_2125:
[----:B------:R-:W-:-:S05]  /*4fb0*/  FADD.FTZ R76, R75, R76 ;  /* 0x0000004c4b4c7221 */ /* 0x000fca0000010000 */
[----:B------:R-:W-:Y:S02]  /*4fc0*/  MOV R147, R76 ;  /* 0x0000004c00937202 */ /* 0x000fe40000000f00 */
[----:B------:R-:W-:-:S07]  /*4fd0*/  MOV R78, R149 ;  /* 0x00000095004e7202 */ /* 0x000fce0000000f00 */
[----:B------:R-:W-:Y:S05]  /*4fe0*/  WARPSYNC.COLLECTIVE R148, `(.L_x_2126) ;  /* 0x0000000094087348 */ /* 0x000fea0003c00000 */
[----:B------:R0:W1:Y:S02]  /*4ff0*/  SHFL.DOWN P5, R149, R147, R150, R151 ;  /* 0x0800009693957389 */ /* 0x00006400000a0097 */
[----:B01----:R-:W-:Y:S01]  /*5000*/  ENDCOLLECTIVE ;  /* 0x000000000000791b */ /* 0x003fe20003800000 */
.L_x_2126:
[----:B------:R-:W-:Y:S01]  /*5010*/  FADD.FTZ R78, R77, R78 ;  /* 0x0000004e4d4e7221 */ /* 0x000fe20000010000 */
[----:B------:R-:W-:-:S04]  /*5020*/  HFMA2.MMA R150, -RZ, RZ, 0, 1.1920928955078125e-07 ;  /* 0x00000002ff967435 */ /* 0x000fc800000001ff */
[----:B------:R-:W-:Y:S02]  /*5030*/  MOV R147, R78 ;  /* 0x0000004e00937202 */ /* 0x000fe40000000f00 */
[----:B------:R-:W-:-:S07]  /*5040*/  MOV R79, R149 ;  /* 0x00000095004f7202 */ /* 0x000fce0000000f00 */
[----:B------:R-:W-:Y:S05]  /*5050*/  WARPSYNC.COLLECTIVE R148, `(.L_x_2127) ;  /* 0x0000000094087348 */ /* 0x000fea0003c00000 */
[----:B------:R0:W1:Y:S02]  /*5060*/  SHFL.DOWN P5, R149, R147, R150, R151 ;  /* 0x0800009693957389 */ /* 0x00006400000a0097 */
[----:B01----:R-:W-:Y:S01]  /*5070*/  ENDCOLLECTIVE ;  /* 0x000000000000791b */ /* 0x003fe20003800000 */
.L_x_2127:
[----:B------:R-:W-:-:S05]  /*5080*/  FADD.FTZ R79, R76, R79 ;  /* 0x0000004f4c4f7221 */ /* 0x000fca0000010000 */
[----:B------:R-:W-:Y:S02]  /*5090*/  MOV R147, R79 ;  /* 0x0000004f00937202 */ /* 0x000fe40000000f00 */
[----:B------:R-:W-:-:S07]  /*50a0*/  MOV R117, R149 ;  /* 0x0000009500757202 */ /* 0x000fce0000000f00 */
[----:B------:R-:W-:Y:S05]  /*50b0*/  WARPSYNC.COLLECTIVE R148, `(.L_x_2128) ;  /* 0x0000000094087348 */ /* 0x000fea0003c00000 */
[----:B------:R0:W1:Y:S02]  /*50c0*/  SHFL.DOWN P5, R149, R147, R150, R151 ;  /* 0x0800009693957389 */ /* 0x00006400000a0097 */
[----:B01----:R-:W-:Y:S01]  /*50d0*/  ENDCOLLECTIVE ;  /* 0x000000000000791b */ /* 0x003fe20003800000 */
.L_x_2128:
[----:B------:R-:W-:Y:S01]  /*50e0*/  FADD.FTZ R117, R78, R117 ;  /* 0x000000754e757221 */ /* 0x000fe20000010000 */
[----:B------:R-:W-:-:S04]  /*50f0*/  HFMA2.MMA R150, -RZ, RZ, 0, 5.9604644775390625e-08 ;  /* 0x00000001ff967435 */ /* 0x000fc800000001ff */
[----:B------:R-:W-:Y:S02]  /*5100*/  MOV R147, R117 ;  /* 0x0000007500937202 */ /* 0x000fe40000000f00 */
[----:B------:R-:W-:-:S07]  /*5110*/  MOV R116, R149 ;  /* 0x0000009500747202 */ /* 0x000fce0000000f00 */
[----:B------:R-:W-:Y:S05]  /*5120*/  WARPSYNC.COLLECTIVE R148, `(.L_x_2129) ;  /* 0x0000000094087348 */ /* 0x000fea0003c00000 */
[----:B------:R0:W1:Y:S02]  /*5130*/  SHFL.DOWN P5, R149, R147, R150, R151 ;  /* 0x0800009693957389 */ /* 0x00006400000a0097 */
[----:B01----:R-:W-:Y:S01]  /*5140*/  ENDCOLLECTIVE ;  /* 0x000000000000791b */ /* 0x003fe20003800000 */
.L_x_2129:
[----:B------:R-:W-:-:S05]  /*5150*/  FADD.FTZ R74, R79, R116 ;  /* 0x000000744f4a7221 */ /* 0x000fca0000010000 */
[----:B------:R-:W-:Y:S02]  /*5160*/  MOV R147, R74 ;  /* 0x0000004a00937202 */ /* 0x000fe40000000f00 */
[----:B------:R-:W-:-:S07]  /*5170*/  MOV R116, R149 ;  /* 0x0000009500747202 */ /* 0x000fce0000000f00 */
[----:B------:R-:W-:Y:S05]  /*5180*/  WARPSYNC.COLLECTIVE R148, `(.L_x_2130) ;  /* 0x0000000094087348 */ /* 0x000fea0003c00000 */
[----:B------:R0:W1:Y:S02]  /*5190*/  SHFL.DOWN P5, R149, R147, R150, R151 ;  /* 0x0800009693957389 */ /* 0x00006400000a0097 */
[----:B01----:R-:W-:Y:S01]  /*51a0*/  ENDCOLLECTIVE ;  /* 0x000000000000791b */ /* 0x003fe20003800000 */
.L_x_2130:
[----:B------:R-:W-:Y:S01]  /*51b0*/  MOV R75, R149 ;  /* 0x00000095004b7202 */ /* 0x000fe20000000f00 */
[----:B------:R-:W-:Y:S06]  /*51c0*/  BRA `(.L_x_2131) ;  /* 0xffffffd000407947 */ /* 0x000fec000383ffff */
.L_x_2132:
        /* <DEDUP_REMOVED lines=11> */
.L_x_11849:


//--------------------- .text._ZN10layer_norm22ln_bwd_finalize_kernelINS_22Kernel_traits_finalizeILj2560E6__halfS2_S2_S2_fjLb0ELj1024ELj4ENS_18Kernel_traits_baseILj2560ES2_S2_S2_S2_fjLj1024EEEEELb0ELb1EEEvNS_9BwdParamsE --------------------------
	.section	.text._ZN10layer_norm22ln_bwd_finalize_kernelINS_22Kernel_traits_finalizeILj2560E6__halfS2_S2_S2_fjLb0ELj1024ELj4ENS_18Kernel_traits_baseILj2560ES2_S2_S2_S2_fjLj1024EEEEELb0ELb1EEEvNS_9BwdParamsE,"ax",@progbits
	.align	128
        .global         _ZN10layer_norm22ln_bwd_finalize_kernelINS_22Kernel_traits_finalizeILj2560E6__halfS2_S2_S2_fjLb0ELj1024ELj4ENS_18Kernel_traits_baseILj2560ES2_S2_S2_S2_fjLj1024EEEEELb0ELb1EEEvNS_9BwdParamsE
        .type           _ZN10layer_norm22ln_bwd_finalize_kernelINS_22Kernel_traits_finalizeILj2560E6__halfS2_S2_S2_fjLb0ELj1024ELj4ENS_18Kernel_traits_baseILj2560ES2_S2_S2_S2_fjLj1024EEEEELb0ELb1EEEvNS_9BwdParamsE,@function
        .size           _ZN10layer_norm22ln_bwd_finalize_kernelINS_22Kernel_traits_finalizeILj2560E6__halfS2_S2_S2_fjLb0ELj1024ELj4ENS_18Kernel_traits_baseILj2560ES2_S2_S2_S2_fjLj1024EEEEELb0ELb1EEEvNS_9BwdParamsE,(.L_x_11850 - _ZN10layer_norm22ln_bwd_finalize_kernelINS_22Kernel_traits_finalizeILj2560E6__halfS2_S2_S2_fjLb0ELj1024ELj4ENS_18Kernel_traits_baseILj2560ES2_S2_S2_S2_fjLj1024EEEEELb0ELb1EEEvNS_9BwdParamsE)
        .other          _ZN10layer_norm22ln_bwd_finalize_kernelINS_22Kernel_traits_finalizeILj2560E6__halfS2_S2_S2_fjLb0ELj1024ELj4ENS_18Kernel_traits_baseILj2560ES2_S2_S2_S2_fjLj1024EEEEELb0ELb1EEEvNS_9BwdParamsE,@"STO_CUDA_ENTRY STV_DEFAULT"
_ZN10layer_norm22ln_bwd_finalize_kernelINS_22Kernel_traits_finalizeILj2560E6__halfS2_S2_S2_fjLb0ELj1024ELj4ENS_18Kernel_traits_baseILj2560ES2_S2_S2_S2_fjLj1024EEEEELb0ELb1EEEvNS_9BwdParamsE:
.text._ZN10layer_norm22ln_bwd_finalize_kernelINS_22Kernel_traits_finalizeILj2560E6__halfS2_S2_S2_fjLb0ELj1024ELj4ENS_18Kernel_traits_baseILj2560ES2_S2_S2_S2_fjLj1024EEEEELb0ELb1EEEvNS_9BwdParamsE:
        /* <DEDUP_REMOVED lines=26> */
.L_x_2144:
        /* <DEDUP_REMOVED lines=31> */
.L_x_2137:
        /* <DEDUP_REMOVED lines=34> */
.L_x_2136:
[----:B------:R-:W-:Y:S05]  /*05b0*/  BSYNC B1 ;  /* 0x0000000000017941 */ /* 0x000fea0003800000 */
.L_x_2135:
        /* <DEDUP_REMOVED lines=25> */
.L_x_2139:
[----:B------:R-:W-:Y:S05]  /*0750*/  BSYNC B1 ;  /* 0x0000000000017941 */ /* 0x000fea0003800000 */
.L_x_2138:
        /* <DEDUP_REMOVED lines=12> */
.L_x_2134:
[----:B------:R-:W-:Y:S05]  /*0820*/  BSYNC B0 ;  /* 0x0000000000007941 */ /* 0x000fea0003800000 */
.L_x_2133:
        /* <DEDUP_REMOVED lines=29> */
.L_x_2155:
[----:B------:R-:W-:Y:S01]  /*0a00*/  @!P1 SHF.R.U32.HI R12, RZ, 0x3, R0 ;  /* 0x00000003ff0c9819 */ /* 0x000fe20000011600 */
[----:B----4-:R-:W-:Y:S01]  /*0a10*/  FADD.FTZ R14, R9, R14 ;  /* 0x0000000e090e7221 */ /* 0x010fe20000010000 */
[----:B---3--:R-:W-:Y:S02]  /*0a20*/  FADD.FTZ R11, R10, R11 ;  /* 0x0000000b0a0b7221 */ /* 0x008fe40000010000 */
[----:B------:R-:W-:-:S05]  /*0a30*/  @!P1 LOP3.LUT R12, R12, 0x1ffffffc, RZ, 0xc0, !PT ;  /* 0x1ffffffc0c0c9812 */ /* 0x000fca00078ec0ff */
[----:B------:R3:W-:Y:S04]  /*0a40*/  @!P1 STS [R12+UR4+0x2000], R14 ;  /* 0x0020000e0c009988 */ /* 0x0007e80008000804 */
[----:B------:R3:W-:Y:S02]  /*0a50*/  @!P1 STS [R12+UR4+0x2080], R11 ;  /* 0x0020800b0c009988 */ /* 0x0007e40008000804 */
.L_x_2140:
        /* <DEDUP_REMOVED lines=10> */
[----:B---3--:R-:W-:Y:S02]  /*0b00*/  F2FP.F16.F32.PACK_AB R15, R15, R14 ;  /* 0x0000000e0f0f723e */ /* 0x008fe400000000ff */
[----:B-----5:R-:W-:-:S03]  /*0b10*/  F2FP.F16.F32.PACK_AB R17, R17, R16 ;  /* 0x000000101111723e */ /* 0x020fc600000000ff */
[----:B------:R4:W-:Y:S04]  /*0b20*/  STG.E desc[UR6][R12.64], R15 ;  /* 0x0000000f0c007986 */ /* 0x0009e8000c101906 */
[----:B------:R4:W-:Y:S02]  /*0b30*/  STG.E desc[UR6][R10.64], R17 ;  /* 0x000000110a007986 */ /* 0x0009e4000c101906 */
.L_x_2143:
[----:B------:R-:W-:Y:S05]  /*0b40*/  BSYNC B0 ;  /* 0x0000000000007941 */ /* 0x000fea0003800000 */
.L_x_2142:
[C---:B------:R-:W-:Y:S02]  /*0b50*/  ISETP.GT.U32.AND P1, PT, R3.reuse, -0xa01, PT ;  /* 0xfffff5ff0300780c */ /* 0x040fe40003f24070 */
[----:B------:R-:W-:Y:S02]  /*0b60*/  IADD3 R3, R3, 0xa00, RZ ;  /* 0x00000a0003037810 */ /* 0x000fe40007ffe0ff */
[----:B------:R-:W-:-:S09]  /*0b70*/  IADD3 R4, R4, 0x500, RZ ;  /* 0x0000050004047810 */ /* 0x000fd20007ffe0ff */
[----:B------:R-:W-:Y:S05]  /*0b80*/  @P1 BRA `(.L_x_2144) ;  /* 0xfffffff400841947 */ /* 0x000fea000383ffff */
[----:B------:R-:W-:Y:S05]  /*0b90*/  EXIT ;  /* 0x000000000000794d */ /* 0x000fea0003800000 */
.L_x_2141:
[----:B------:R-:W-:Y:S01]  /*0ba0*/  HFMA2.MMA R22, -RZ, RZ, 0, 1.847743988037109375e-06 ;  /* 0x0000001fff167435 */ /* 0x000fe200000001ff */
[----:B0--3--:R-:W-:Y:S01]  /*0bb0*/  MOV R20, R10 ;  /* 0x0000000a00147202 */ /* 0x009fe20000000f00 */
[----:B------:R-:W-:Y:S01]  /*0bc0*/  IMAD.MOV.U32 R19, RZ, RZ, 0x1 ;  /* 0x00000001ff137424 */ /* 0x000fe200078e00ff */
[----:B------:R-:W-:-:S08]  /*0bd0*/  MOV R17, 0xffffffff ;  /* 0xffffffff00117802 */ /* 0x000fd00000000f00 */
[----:B-12---:R-:W-:Y:S05]  /*0be0*/  WARPSYNC.COLLECTIVE R17, `(.L_x_2145) ;  /* 0x0000000011087348 */ /* 0x006fea0003c00000 */
[----:B------:R0:W3:Y:S02]  /*0bf0*/  SHFL.BFLY P2, R18, R20, R19, R22 ;  /* 0x0c00001314127389 */ /* 0x0000e40000040016 */
[----:B0123--:R-:W-:Y:S01]  /*0c00*/  ENDCOLLECTIVE ;  /* 0x000000000000791b */ /* 0x00ffe20003800000 */
.L_x_2145:
[----:B------:R-:W-:Y:S01]  /*0c10*/  HFMA2.MMA R19, -RZ, RZ, 0, 1.1920928955078125e-07 ;  /* 0x00000002ff137435 */ /* 0x000fe200000001ff */
[----:B------:R-:W-:-:S05]  /*0c20*/  MOV R11, R18 ;  /* 0x00000012000b7202 */ /* 0x000fca0000000f00 */
[----:B------:R-:W-:-:S04]  /*0c30*/  FADD.FTZ R11, R10, R11 ;  /* 0x0000000b0a0b7221 */ /* 0x000fc80000010000 */
[----:B------:R-:W-:-:S07]  /*0c40*/  IMAD.MOV.U32 R20, RZ, RZ, R11 ;  /* 0x000000ffff147224 */ /* 0x000fce00078e000b */
[----:B------:R-:W-:Y:S05]  /*0c50*/  WARPSYNC.COLLECTIVE R17, `(.L_x_2146) ;  /* 0x0000000011087348 */ /* 0x000fea0003c00000 */
[----:B------:R0:W1:Y:S02]  /*0c60*/  SHFL.BFLY P2, R18, R20, R19, R22 ;  /* 0x0c00001314127389 */ /* 0x0000640000040016 */
[----:B01----:R-:W-:Y:S01]  /*0c70*/  ENDCOLLECTIVE ;  /* 0x000000000000791b */ /* 0x003fe20003800000 */
.L_x_2146:
[----:B------:R-:W-:Y:S01]  /*0c80*/  IMAD.MOV.U32 R19, RZ, RZ, 0x4 ;  /* 0x00000004ff137424 */ /* 0x000fe200078e00ff */
[----:B------:R-:W-:-:S05]  /*0c90*/  MOV R12, R18 ;  /* 0x00000012000c7202 */ /* 0x000fca0000000f00 */
[----:B------:R-:W-:-:S05]  /*0ca0*/  FADD.FTZ R12, R11, R12 ;  /* 0x0000000c0b0c7221 */ /* 0x000fca0000010000 */
[----:B------:R-:W-:-:S07]  /*0cb0*/  MOV R20, R12 ;  /* 0x0000000c00147202 */ /* 0x000fce0000000f00 */
[----:B------:R-:W-:Y:S05]  /*0cc0*/  WARPSYNC.COLLECTIVE R17, `(.L_x_2147) ;  /* 0x0000000011087348 */ /* 0x000fea0003c00000 */
[----:B------:R0:W1:Y:S02]  /*0cd0*/  SHFL.BFLY P2, R18, R20, R19, R22 ;  /* 0x0c00001314127389 */ /* 0x0000640000040016 */
[----:B01----:R-:W-:Y:S01]  /*0ce0*/  ENDCOLLECTIVE ;  /* 0x000000000000791b */ /* 0x003fe20003800000 */
.L_x_2147:
[----:B------:R-:W-:Y:S01]  /*0cf0*/  HFMA2.MMA R19, -RZ, RZ, 0, 4.76837158203125e-07 ;  /* 0x00000008ff137435 */ /* 0x000fe200000001ff */
[----:B------:R-:W-:-:S05]  /*0d00*/  MOV R13, R18 ;  /* 0x00000012000d7202 */ /* 0x000fca0000000f00 */
[----:B------:R-:W-:-:S05]  /*0d10*/  FADD.FTZ R13, R12, R13 ;  /* 0x0000000d0c0d7221 */ /* 0x000fca0000010000 */
[----:B------:R-:W-:-:S07]  /*0d20*/  MOV R20, R13 ;  /* 0x0000000d00147202 */ /* 0x000fce0000000f00 */
[----:B------:R-:W-:Y:S05]  /*0d30*/  WARPSYNC.COLLECTIVE R17, `(.L_x_2148) ;  /* 0x0000000011087348 */ /* 0x000fea0003c00000 */
[----:B------:R0:W1:Y:S02]  /*0d40*/  SHFL.BFLY P2, R18, R20, R19, R22 ;  /* 0x0c00001314127389 */ /* 0x0000640000040016 */
[----:B01----:R-:W-:Y:S01]  /*0d50*/  ENDCOLLECTIVE ;  /* 0x000000000000791b */ /* 0x003fe20003800000 */
.L_x_2148:
[----:B------:R-:W-:Y:S01]  /*0d60*/  HFMA2.MMA R19, -RZ, RZ, 0, 9.5367431640625e-07 ;  /* 0x00000010ff137435 */ /* 0x000fe200000001ff */
[----:B------:R-:W-:-:S04]  /*0d70*/  IMAD.MOV.U32 R10, RZ, RZ, R18 ;  /* 0x000000ffff0a7224 */ /* 0x000fc800078e0012 */
[----:B------:R-:W-:-:S05]  /*0d80*/  FADD.FTZ R10, R13, R10 ;  /* 0x0000000a0d0a7221 */ /* 0x000fca0000010000 */
[----:B------:R-:W-:-:S07]  /*0d90*/  MOV R20, R10 ;  /* 0x0000000a00147202 */ /* 0x000fce0000000f00 */
[----:B------:R-:W-:Y:S05]  /*0da0*/  WARPSYNC.COLLECTIVE R17, `(.L_x_2149) ;  /* 0x0000000011087348 */ /* 0x000fea0003c00000 */
[----:B------:R0:W1:Y:S02]  /*0db0*/  SHFL.BFLY P2, R18, R20, R19, R22 ;  /* 0x0c00001314127389 */ /* 0x0000640000040016 */
[----:B01----:R-:W-:Y:S01]  /*0dc0*/  ENDCOLLECTIVE ;  /* 0x000000000000791b */ /* 0x003fe20003800000 */
.L_x_2149:
[----:B------:R-:W-:Y:S01]  /*0dd0*/  HFMA2.MMA R19, -RZ, RZ, 0, 5.9604644775390625e-08 ;  /* 0x00000001ff137435 */ /* 0x000fe200000001ff */
[----:B------:R-:W-:Y:S01]  /*0de0*/  IMAD.MOV.U32 R20, RZ, RZ, R9 ;  /* 0x000000ffff147224 */ /* 0x000fe200078e0009 */
[----:B------:R-:W-:-:S09]  /*0df0*/  MOV R11, R18 ;  /* 0x00000012000b7202 */ /* 0x000fd20000000f00 */
[----:B------:R-:W-:Y:S05]  /*0e00*/  WARPSYNC.COLLECTIVE R17, `(.L_x_2150) ;  /* 0x0000000011087348 */ /* 0x000fea0003c00000 */
[----:B------:R0:W1:Y:S02]  /*0e10*/  SHFL.BFLY P2, R18, R20, R19, R22 ;  /* 0x0c00001314127389 */ /* 0x0000640000040016 */
[----:B01----:R-:W-:Y:S01]  /*0e20*/  ENDCOLLECTIVE ;  /* 0x000000000000791b */ /* 0x003fe20003800000 */
.L_x_2150:
[----:B------:R-:W-:Y:S01]  /*0e30*/  HFMA2.MMA R19, -RZ, RZ, 0, 1.1920928955078125e-07 ;  /* 0x00000002ff137435 */ /* 0x000fe200000001ff */
[----:B------:R-:W-:-:S05]  /*0e40*/  MOV R12, R18 ;  /* 0x00000012000c7202 */ /* 0x000fca0000000f00 */
[----:B------:R-:W-:-:S05]  /*0e50*/  FADD.FTZ R14, R9, R12 ;  /* 0x0000000c090e7221 */ /* 0x000fca0000010000 */
[----:B------:R-:W-:-:S07]  /*0e60*/  MOV R20, R14 ;  /* 0x0000000e00147202 */ /* 0x000fce0000000f00 */
[----:B------:R-:W-:Y:S05]  /*0e70*/  WARPSYNC.COLLECTIVE R17, `(.L_x_2151) ;  /* 0x0000000011087348 */ /* 0x000fea0003c00000 */
[----:B------:R0:W1:Y:S02]  /*0e80*/  SHFL.BFLY P2, R18, R20, R19, R22 ;  /* 0x0c00001314127389 */ /* 0x0000640000040016 */
[----:B01----:R-:W-:Y:S01]  /*0e90*/  ENDCOLLECTIVE ;  /* 0x000000000000791b */ /* 0x003fe20003800000 */
.L_x_2151:
[----:B------:R-:W-:Y:S01]  /*0ea0*/  HFMA2.MMA R19, -RZ, RZ, 0, 2.384185791015625e-07 ;  /* 0x00000004ff137435 */ /* 0x000fe200000001ff */
[----:B------:R-:W-:-:S04]  /*0eb0*/  IMAD.MOV.U32 R13, RZ, RZ, R18 ;  /* 0x000000ffff0d7224 */ /* 0x000fc800078e0012 */
[----:B------:R-:W-:-:S05]  /*0ec0*/  FADD.FTZ R15, R14, R13 ;  /* 0x0000000d0e0f7221 */ /* 0x000fca0000010000 */
[----:B------:R-:W-:-:S07]  /*0ed0*/  MOV R20, R15 ;  /* 0x0000000f00147202 */ /* 0x000fce0000000f00 */
[----:B------:R-:W-:Y:S05]  /*0ee0*/  WARPSYNC.COLLECTIVE R17, `(.L_x_2152) ;  /* 0x0000000011087348 */ /* 0x000fea0003c00000 */
[----:B------:R0:W1:Y:S02]  /*0ef0*/  SHFL.BFLY P2, R18, R20, R19, R22 ;  /* 0x0c00001314127389 */ /* 0x0000640000040016 */
[----:B01----:R-:W-:Y:S01]  /*0f00*/  ENDCOLLECTIVE ;  /* 0x000000000000791b */ /* 0x003fe20003800000 */
.L_x_2152:
[----:B------:R-:W-:Y:S01]  /*0f10*/  IMAD.MOV.U32 R19, RZ, RZ, 0x8 ;  /* 0x00000008ff137424 */ /* 0x000fe200078e00ff */
[----:B------:R-:W-:-:S05]  /*0f20*/  MOV R16, R18 ;  /* 0x0000001200107202 */ /* 0x000fca0000000f00 */
[----:B------:R-:W-:-:S05]  /*0f30*/  FADD.FTZ R16, R15, R16 ;  /* 0x000000100f107221 */ /* 0x000fca0000010000 */
[----:B------:R-:W-:-:S07]  /*0f40*/  MOV R20, R16 ;  /* 0x0000001000147202 */ /* 0x000fce0000000f00 */
[----:B------:R-:W-:Y:S05]  /*0f50*/  WARPSYNC.COLLECTIVE R17, `(.L_x_2153) ;  /* 0x0000000011087348 */ /* 0x000fea0003c00000 */
[----:B------:R0:W1:Y:S02]  /*0f60*/  SHFL.BFLY P2, R18, R20, R19, R22 ;  /* 0x0c00001314127389 */ /* 0x0000640000040016 */
[----:B01----:R-:W-:Y:S01]  /*0f70*/  ENDCOLLECTIVE ;  /* 0x000000000000791b */ /* 0x003fe20003800000 */
.L_x_2153:
[----:B------:R-:W-:Y:S01]  /*0f80*/  HFMA2.MMA R19, -RZ, RZ, 0, 9.5367431640625e-07 ;  /* 0x00000010ff137435 */ /* 0x000fe200000001ff */
[----:B------:R-:W-:-:S05]  /*0f90*/  MOV R9, R18 ;  /* 0x0000001200097202 */ /* 0x000fca0000000f00 */
[----:B------:R-:W-:-:S05]  /*0fa0*/  FADD.FTZ R9, R16, R9 ;  /* 0x0000000910097221 */ /* 0x000fca0000010000 */
[----:B------:R-:W-:-:S07]  /*0fb0*/  MOV R20, R9 ;  /* 0x0000000900147202 */ /* 0x000fce0000000f00 */
[----:B------:R-:W-:Y:S05]  /*0fc0*/  WARPSYNC.COLLECTIVE R17, `(.L_x_2154) ;  /* 0x0000000011087348 */ /* 0x000fea0003c00000 */
[----:B------:R0:W1:Y:S02]  /*0fd0*/  SHFL.BFLY P2, R18, R20, R19, R22 ;  /* 0x0c00001314127389 */ /* 0x0000640000040016 */
[----:B01----:R-:W-:Y:S01]  /*0fe0*/  ENDCOLLECTIVE ;  /* 0x000000000000791b */ /* 0x003fe20003800000 */
.L_x_2154:
[----:B------:R-:W-:Y:S01]  /*0ff0*/  MOV R14, R18 ;  /* 0x00000012000e7202 */ /* 0x000fe20000000f00 */
[----:B------:R-:W-:Y:S06]  /*1000*/  BRA `(.L_x_2155) ;  /* 0xfffffff8007c7947 */ /* 0x000fec000383ffff */
.L_x_2156:
        /* <DEDUP_REMOVED lines=15> */
.L_x_11850:


//--------------------- .text._ZN10layer_norm13ln_bwd_kernelINS_13Kernel_traitsI6__halfS2_S2_S2_fjLj2560ELj1ELj1ELj4ELj8ENS_18Kernel_traits_baseILj2560ES2_S2_S2_S2_fjLj128EEEEELb1ELb0ELb1ELb1EEEvNS_9BwdParamsE --------------------------
	.section	.text._ZN10layer_norm13ln_bwd_kernelINS_13Kernel_traitsI6__halfS2_S2_S2_fjLj2560ELj1ELj1ELj4ELj8ENS_18Kernel_traits_baseILj2560ES2_S2_S2_S2_fjLj128EEEEELb1ELb0ELb1ELb1EEEvNS_9BwdParamsE,"ax",@progbits
	.align	128
        .global         _ZN10layer_norm13ln_bwd_kernelINS_13Kernel_traitsI6__halfS2_S2_S2_fjLj2560ELj1ELj1ELj4ELj8ENS_18Kernel_traits_baseILj2560ES2_S2_S2_S2_fjLj128EEEEELb1ELb0ELb1ELb1EEEvNS_9BwdParamsE
        .type           _ZN10layer_norm13ln_bwd_kernelINS_13Kernel_traitsI6__halfS2_S2_S2_fjLj2560ELj1ELj1ELj4ELj8ENS_18Kernel_traits_baseILj2560ES2_S2_S2_S2_fjLj128EEEEELb1ELb0ELb1ELb1EEEvNS_9BwdParamsE,@function
        .size           _ZN10layer_norm13ln_bwd_kernelINS_13Kernel_traitsI6__halfS2_S2_S2_fjLj2560ELj1ELj1ELj4ELj8ENS_18Kernel_traits_baseILj2560ES2_S2_S2_S2_fjLj128EEEEELb1ELb0ELb1ELb1EEEvNS_9BwdParamsE,(.L_x_11851 - _ZN10layer_norm13ln_bwd_kernelINS_13Kernel_traitsI6__halfS2_S2_S2_fjLj2560ELj1ELj1ELj4ELj8ENS_18Kernel_traits_baseILj2560ES2_S2_S2_S2_fjLj128EEEEELb1ELb0ELb1ELb1EEEvNS_9BwdParamsE)
        .other          _ZN10layer_norm13ln_bwd_kernelINS_13Kernel_traitsI6__halfS2_S2_S2_fjLj2560ELj1ELj1ELj4ELj8ENS_18Kernel_traits_baseILj2560ES2_S2_S2_S2_fjLj128EEEEELb1ELb0ELb1ELb1EEEvNS_9BwdParamsE,@"STO_CUDA_ENTRY STV_DEFAULT"
_ZN10layer_norm13ln_bwd_kernelINS_13Kernel_traitsI6__halfS2_S2_S2_fjLj2560ELj1ELj1ELj4ELj8ENS_18Kernel_traits_baseILj2560ES2_S2_S2_S2_fjLj128EEEEELb1ELb0ELb1ELb1EEEvNS_9BwdParamsE:
.text._ZN10layer_norm13ln_bwd_kernelINS_13Kernel_traitsI6__halfS2_S2_S2_fjLj2560ELj1ELj1ELj4ELj8ENS_18Kernel_traits_baseILj2560ES2_S2_S2_S2_fjLj128EEEEELb1ELb0ELb1ELb1EEEvNS_9BwdParamsE:
        /* <DEDUP_REMOVED lines=33> */
.L_x_2157:
        /* <DEDUP_REMOVED lines=32> */
[----:B0-----:R-:W-:Y:S01]  /*0410*/  HADD2.F32 R4, -RZ, R9.H0_H0 ;  /* 0x20000009ff047230 */ /* 0x001fe20000004100 */
[----:B------:R-:W-:Y:S02]  /*0420*/  SHF.R.U32.HI R12, RZ, 0x10, R9 ;  /* 0x00000010ff0c7819 */ /* 0x000fe40000011609 */
[----:B------:R-:W0:Y:S01]  /*0430*/  LDC.U8 R9, c[0x0][0x2a0] ;  /* 0x0000a800ff097b82 */ /* 0x000e220000000000 */
[--C-:B---3--:R-:W-:Y:S01]  /*0440*/  SHF.R.U64 R127, R6, 0x10, R7.reuse ;  /* 0x00000010067f7819 */ /* 0x108fe20000001207 */
[----:B------:R-:W-:Y:S01]  /*0450*/  HADD2.F32 R128, -RZ, R6.H0_H0 ;  /* 0x20000006ff807230 */ /* 0x000fe20000004100 */
[----:B------:R-:W-:Y:S01]  /*0460*/  SHF.R.U32.HI R10, RZ, 0x10, R7 ;  /* 0x00000010ff0a7819 */ /* 0x000fe20000011607 */
[----:B----4-:R-:W-:Y:S01]  /*0470*/  HADD2.F32 R5, -RZ, R14.H0_H0 ;  /* 0x2000000eff057230 */ /* 0x010fe20000004100 */
[--C-:B------:R-:W-:Y:S01]  /*0480*/  SHF.R.U64 R13, R14, 0x10, R15.reuse ;  /* 0x000000100e0d7819 */ /* 0x100fe2000000120f */
[----:B------:R-:W-:Y:S01]  /*0490*/  HADD2.F32 R126, -RZ, R7.H0_H0 ;  /* 0x20000007ff7e7230 */ /* 0x000fe20000004100 */
[----:B------:R-:W-:Y:S01]  /*04a0*/  SHF.R.U32.HI R14, RZ, 0x10, R15 ;  /* 0x00000010ff0e7819 */ /* 0x000fe2000001160f */
[----:B------:R-:W-:Y:S01]  /*04b0*/  HADD2.F32 R6, -RZ, R15.H0_H0 ;  /* 0x2000000fff067230 */ /* 0x000fe20000004100 */
[--C-:B-----5:R-:W-:Y:S01]  /*04c0*/  SHF.R.U64 R15, R16, 0x10, R17.reuse ;  /* 0x00000010100f7819 */ /* 0x120fe20000001211 */
[----:B------:R-:W-:Y:S01]  /*04d0*/  HADD2.F32 R7, -RZ, R16.H0_H0 ;  /* 0x20000010ff077230 */ /* 0x000fe20000004100 */
[----:B------:R-:W-:-:S02]  /*04e0*/  SHF.R.U32.HI R16, RZ, 0x10, R17 ;  /* 0x00000010ff107819 */ /* 0x000fc40000011611 */
[--C-:B------:R-:W-:Y:S02]  /*04f0*/  SHF.R.U64 R131, R2, 0x10, R3.reuse ;  /* 0x0000001002837819 */ /* 0x100fe40000001203 */
[----:B------:R-:W-:Y:S01]  /*0500*/  SHF.R.U32.HI R129, RZ, 0x10, R3 ;  /* 0x00000010ff817819 */ /* 0x000fe20000011603 */
        /* <DEDUP_REMOVED lines=13> */
[----:B------:R-:W-:-:S07]  /*05e0*/  HADD2.F32 R16, -RZ, R16.H0_H0 ;  /* 0x20000010ff107230 */ /* 0x000fce0000004100 */
.L_x_2238:
        /* <DEDUP_REMOVED lines=16> */
[C---:B------:R-:W-:Y:S02]  /*06f0*/  IADD3 R139, R17.reuse, 0x80, RZ ;  /* 0x00000080118b7810 */ /* 0x040fe40007ffe0ff */
[C---:B------:R-:W-:Y:S01]  /*0700*/  IADD3 R137, R17.reuse, 0x100, RZ ;  /* 0x0000010011897810 */ /* 0x040fe20007ffe0ff */
[----:B------:R1:W5:Y:S01]  /*0710*/  LDG.E R151, desc[UR4][R76.64] ;  /* 0x000000044c977981 */ /* 0x000362000c1e1900 */
[C---:B------:R-:W-:Y:S01]  /*0720*/  IADD3 R135, R17.reuse, 0x180, RZ ;  /* 0x0000018011877810 */ /* 0x040fe20007ffe0ff */
        /* <DEDUP_REMOVED lines=8> */
[----:B------:R-:W-:Y:S02]  /*07b0*/  MOV R148, UR14 ;  /* 0x0000000e00947c02 */ /* 0x000fe40008000f00 */
[----:B------:R-:W-:Y:S02]  /*07c0*/  MOV R149, UR15 ;  /* 0x0000000f00957c02 */ /* 0x000fe40008000f00 */
[----:B------:R-:W-:Y:S02]  /*07d0*/  ISETP.NE.U32.AND P0, PT, R148, RZ, PT ;  /* 0x000000ff9400720c */ /* 0x000fe40003f05070 */
[----:B------:R-:W-:Y:S02]  /*07e0*/  MOV R145, RZ ;  /* 0x000000ff00917202 */ /* 0x000fe40000000f00 */
        /* <DEDUP_REMOVED lines=12> */
[----:B------:R-:W5:Y:S01]  /*08b0*/  @P0 LDG.E.64 R106, desc[UR4][R76.64] ;  /* 0x000000044c6a0981 */ /* 0x000f62000c1e1b00 */
[----:B------:R-:W-:-:S02]  /*08c0*/  IADD3 R147, R145, 0x100, RZ ;  /* 0x0000010091937810 */ /* 0x000fc40007ffe0ff */
[----:B------:R-:W-:Y:S01]  /*08d0*/  IADD3 R161, R145, 0x200, RZ ;  /* 0x0000020091a17810 */ /* 0x000fe20007ffe0ff */
[--C-:B------:R-:W-:Y:S01]  /*08e0*/  IMAD.WIDE.U32 R144, R159, 0x4, R142.reuse ;  /* 0x000000049f907825 */ /* 0x100fe200078e008e */
[----:B------:R-:W-:Y:S01]  /*08f0*/  @P0 IADD3 R159, R17, 0x200, RZ ;  /* 0x00000200119f0810 */ /* 0x000fe20007ffe0ff */
[----:B------:R-:W5:Y:S02]  /*0900*/  LDG.E R141, desc[UR4][R156.64] ;  /* 0x000000049c8d7981 */ /* 0x000f64000c1e1900 */
[--C-:B------:R-:W-:Y:S02]  /*0910*/  IMAD.WIDE.U32 R154, R155, 0x4, R142.reuse ;  /* 0x000000049b9a7825 */ /* 0x100fe400078e008e */
[----:B------:R-:W5:Y:S02]  /*0920*/  LDG.E R136, desc[UR4][R144.64] ;  /* 0x0000000490887981 */ /* 0x000f64000c1e1900 */
[--C-:B------:R-:W-:Y:S02]  /*0930*/  IMAD.WIDE.U32 R146, R147, 0x4, R142.reuse ;  /* 0x0000000493927825 */ /* 0x100fe400078e008e */
[----:B------:R0:W5:Y:S02]  /*0940*/  LDG.E R140, desc[UR4][R154.64] ;  /* 0x000000049a8c7981 */ /* 0x000164000c1e1900 */
[----:B------:R-:W-:-:S02]  /*0950*/  IMAD.WIDE.U32 R142, R161, 0x4, R142 ;  /* 0x00000004a18e7825 */ /* 0x000fc400078e008e */
[----:B------:R1:W5:Y:S02]  /*0960*/  LDG.E R138, desc[UR4][R146.64] ;  /* 0x00000004928a7981 */ /* 0x000364000c1e1900 */
[----:B------:R-:W-:Y:S02]  /*0970*/  @P0 IMAD.WIDE.U32 R118, R159, 0x8, R118 ;  /* 0x000000089f760825 */ /* 0x000fe400078e0076 */
[----:B------:R1:W5:Y:S04]  /*0980*/  LDG.E R18, desc[UR4][R142.64] ;  /* 0x000000048e127981 */ /* 0x000368000c1e1900 */
[----:B------:R1:W5:Y:S01]  /*0990*/  @P0 LDG.E.64 R104, desc[UR4][R118.64] ;  /* 0x0000000476680981 */ /* 0x000362000c1e1b00 */
[----:B0-----:R-:W-:Y:S01]  /*09a0*/  CS2R R154, SRZ ;  /* 0x00000000009a7805 */ /* 0x001fe2000001ff00 */
[----:B------:R-:W-:Y:S06]  /*09b0*/  BRA `(.L_x_2161) ;  /* 0x00000010005c7947 */ /* 0x000fec0003800000 */
.L_x_2160:
[----:B------:R-:W-:Y:S01]  /*09c0*/  IADD3 R3, R136, -0x1, RZ ;  /* 0xffffffff88037810 */ /* 0x000fe20007ffe0ff */
[----:B------:R-:W0:Y:S04]  /*09d0*/  LDC.64 R20, c[0x0][0x2b8] ;  /* 0x0000ae00ff147b82 */ /* 0x000e280000000a00 */
[----:B------:R-:W-:-:S04]  /*09e0*/  IMAD R3, R3, R152, RZ ;  /* 0x0000009803037224 */ /* 0x000fc800078e02ff */
[----:B------:R-:W1:Y:S01]  /*09f0*/  LDC.64 R88, c[0x0][0x250] ;  /* 0x00009400ff587b82 */ /* 0x000e620000000a00 */
[----:B------:R-:W-:-:S04]  /*0a00*/  SHF.R.S32.HI R18, RZ, 0x1f, R3 ;  /* 0x0000001fff127819 */ /* 0x000fc80000011403 */
[----:B------:R-:W-:-:S03]  /*0a10*/  LEA.HI R3, R18, R3, RZ, 0x2 ;  /* 0x0000000312037211 */ /* 0x000fc600078f10ff */
[----:B------:R-:W2:Y:S01]  /*0a20*/  LDC.64 R18, c[0x0][0x238] ;  /* 0x00008e00ff127b82 */ /* 0x000ea20000000a00 */
[----:B------:R-:W-:Y:S02]  /*0a30*/  LEA.HI.SX32 R3, R3, R150, 0x1e ;  /* 0x0000009603037211 */ /* 0x000fe400078ff2ff */
[----:B------:R-:W-:Y:S02]  /*0a40*/  IADD3 R93, R17, 0x200, RZ ;  /* 0x00000200115d7810 */ /* 0x000fe40007ffe0ff */
[C---:B------:R-:W-:Y:S02]  /*0a50*/  IADD3 R85, R3.reuse, 0x80, RZ ;  /* 0x0000008003557810 */ /* 0x040fe40007ffe0ff */
[C---:B------:R-:W-:Y:S01]  /*0a60*/  IADD3 R35, R3.reuse, 0x100, RZ ;  /* 0x0000010003237810 */ /* 0x040fe20007ffe0ff */
[C-C-:B0-----:R-:W-:Y:S01]  /*0a70*/  IMAD.WIDE.U32 R86, R3.reuse, 0x8, R20.reuse ;  /* 0x0000000803567825 */ /* 0x141fe200078e0014 */
[C---:B------:R-:W-:Y:S02]  /*0a80*/  IADD3 R33, R3.reuse, 0x180, RZ ;  /* 0x0000018003217810 */ /* 0x040fe40007ffe0ff */
[----:B------:R-:W-:Y:S01]  /*0a90*/  IADD3 R31, R3, 0x200, RZ ;  /* 0x00000200031f7810 */ /* 0x000fe20007ffe0ff */
[----:B------:R-:W-:-:S02]  /*0aa0*/  IMAD.WIDE.U32 R84, R85, 0x8, R20 ;  /* 0x0000000855547825 */ /* 0x000fc400078e0014 */
        /* <DEDUP_REMOVED lines=20> */
[----:B------:R-:W1:Y:S02]  /*0bf0*/  LDC.64 R18, c[0x0][0x240] ;  /* 0x00009000ff127b82 */ /* 0x000e640000000a00 */
[----:B------:R-:W2:Y:S01]  /*0c00*/  LDG.E.64 R26, desc[UR4][R26.64] ;  /* 0x000000041a1a7981 */ /* 0x000ea2000c1e1b00 */
[----:B------:R-:W-:Y:S02]  /*0c10*/  MOV R148, UR14 ;  /* 0x0000000e00947c02 */ /* 0x000fe40008000f00 */
[----:B------:R-:W-:Y:S02]  /*0c20*/  MOV R149, UR15 ;  /* 0x0000000f00957c02 */ /* 0x000fe40008000f00 */
[----:B------:R-:W-:-:S05]  /*0c30*/  ISETP.NE.U32.AND P0, PT, R148, RZ, PT ;  /* 0x000000ff9400720c */ /* 0x000fca0003f05070 */
[----:B------:R-:W-:-:S05]  /*0c40*/  @P3 IADD3 R91, R151, -0x1, RZ ;  /* 0xffffffff975b3810 */ /* 0x000fca0007ffe0ff */
[----:B------:R-:W-:Y:S01]  /*0c50*/  @P3 IMAD R91, R91, R152, RZ ;  /* 0x000000985b5b3224 */ /* 0x000fe200078e02ff */
[----:B------:R-:W-:Y:S01]  /*0c60*/  ISETP.NE.AND.EX P0, PT, R149, RZ, PT, P0 ;  /* 0x000000ff9500720c */ /* 0x000fe20003f05300 */
[----:B------:R-:W-:-:S03]  /*0c70*/  HFMA2.MMA R95, -RZ, RZ, 0, 0 ;  /* 0x00000000ff5f7435 */ /* 0x000fc600000001ff */
[----:B------:R-:W-:-:S04]  /*0c80*/  @P3 SHF.R.S32.HI R90, RZ, 0x1f, R91 ;  /* 0x0000001fff5a3819 */ /* 0x000fc8000001145b */
[----:B------:R-:W-:-:S04]  /*0c90*/  @P3 LEA.HI R91, R90, R91, RZ, 0x2 ;  /* 0x0000005b5a5b3211 */ /* 0x000fc800078f10ff */
[----:B------:R-:W-:Y:S01]  /*0ca0*/  @P3 LEA.HI.SX32 R95, R91, R150, 0x1e ;  /* 0x000000965b5f3211 */ /* 0x000fe200078ff2ff */
[----:B------:R-:W-:Y:S01]  /*0cb0*/  @P0 IMAD.WIDE.U32 R118, R93, 0x8, R118 ;  /* 0x000000085d760825 */ /* 0x000fe200078e0076 */
[----:B------:R-:W5:Y:S02]  /*0cc0*/  @P0 LDG.E.64 R112, desc[UR4][R82.64] ;  /* 0x0000000452700981 */ /* 0x000f64000c1e1b00 */
[C---:B0-----:R-:W-:Y:S02]  /*0cd0*/  IADD3 R89, R95.reuse, 0x180, RZ ;  /* 0x000001805f597810 */ /* 0x041fe40007ffe0ff */
[C---:B------:R-:W-:Y:S01]  /*0ce0*/  IADD3 R93, R95.reuse, 0x80, RZ ;  /* 0x000000805f5d7810 */ /* 0x040fe20007ffe0ff */
[----:B------:R-:W5:Y:S01]  /*0cf0*/  @P0 LDG.E.64 R110, desc[UR4][R80.64] ;  /* 0x00000004506e0981 */ /* 0x000f62000c1e1b00 */
[----:B------:R-:W-:Y:S01]  /*0d00*/  IADD3 R91, R95, 0x100, RZ ;  /* 0x000001005f5b7810 */ /* 0x000fe20007ffe0ff */
[--C-:B-1----:R-:W-:Y:S01]  /*0d10*/  IMAD.WIDE.U32 R88, R89, 0x4, R18.reuse ;  /* 0x0000000459587825 */ /* 0x102fe200078e0012 */
[----:B------:R-:W-:Y:S01]  /*0d20*/  IADD3 R97, R95, 0x200, RZ ;  /* 0x000002005f617810 */ /* 0x000fe20007ffe0ff */
[----:B------:R-:W5:Y:S02]  /*0d30*/  @P0 LDG.E.64 R108, desc[UR4][R78.64] ;  /* 0x000000044e6c0981 */ /* 0x000f64000c1e1b00 */
[----:B------:R-:W-:-:S02]  /*0d40*/  IMAD.WIDE.U32 R92, R93, 0x4, R18 ;  /* 0x000000045d5c7825 */ /* 0x000fc400078e0012 */
[----:B------:R-:W5:Y:S02]  /*0d50*/  @P0 LDG.E.64 R106, desc[UR4][R76.64] ;  /* 0x000000044c6a0981 */ /* 0x000f64000c1e1b00 */
[--C-:B------:R-:W-:Y:S02]  /*0d60*/  IMAD.WIDE.U32 R90, R91, 0x4, R18.reuse ;  /* 0x000000045b5a7825 */ /* 0x100fe400078e0012 */
[----:B------:R-:W5:Y:S01]  /*0d70*/  @P0 LDG.E.64 R104, desc[UR4][R118.64] ;  /* 0x0000000476680981 */ /* 0x000f62000c1e1b00 */
[----:B------:R-:W-:Y:S01]  /*0d80*/  ISETP.NE.AND P0, PT, R9, RZ, PT ;  /* 0x000000ff0900720c */ /* 0x000fe20003f05270 */
[--C-:B------:R-:W-:Y:S02]  /*0d90*/  IMAD.WIDE.U32 R94, R95, 0x4, R18.reuse ;  /* 0x000000045f5e7825 */ /* 0x100fe400078e0012 */
[----:B------:R-:W5:Y:S02]  /*0da0*/  LDG.E R136, desc[UR4][R88.64] ;  /* 0x0000000458887981 */ /* 0x000f64000c1e1900 */
[----:B------:R-:W-:-:S02]  /*0db0*/  IMAD.WIDE.U32 R18, R97, 0x4, R18 ;  /* 0x0000000461127825 */ /* 0x000fc400078e0012 */
[----:B------:R-:W5:Y:S04]  /*0dc0*/  LDG.E R140, desc[UR4][R92.64] ;  /* 0x000000045c8c7981 */ /* 0x000f68000c1e1900 */
[----:B------:R4:W5:Y:S04]  /*0dd0*/  LDG.E R138, desc[UR4][R90.64] ;  /* 0x000000045a8a7981 */ /* 0x000968000c1e1900 */
[----:B------:R0:W5:Y:S04]  /*0de0*/  LDG.E R141, desc[UR4][R94.64] ;  /* 0x000000045e8d7981 */ /* 0x000168000c1e1900 */
[----:B------:R1:W5:Y:S01]  /*0df0*/  LDG.E R18, desc[UR4][R18.64] ;  /* 0x0000000412127981 */ /* 0x000362000c1e1900 */
[----:B---3--:R-:W-:-:S02]  /*0e00*/  MOV R99, R86 ;  /* 0x0000005600637202 */ /* 0x008fc40000000f00 */
[----:B----4-:R-:W-:Y:S02]  /*0e10*/  MOV R90, R84 ;  /* 0x00000054005a7202 */ /* 0x010fe40000000f00 */
[----:B------:R-:W-:Y:S02]  /*0e20*/  SHF.R.U64 R89, R84, 0x10, R85 ;  /* 0x0000001054597819 */ /* 0x000fe40000001255 */
[----:B------:R-:W-:Y:S02]  /*0e30*/  MOV R83, R34 ;  /* 0x0000002200537202 */ /* 0x000fe40000000f00 */
[----:B------:R-:W-:Y:S02]  /*0e40*/  SHF.R.U64 R92, R34, 0x10, R35 ;  /* 0x00000010225c7819 */ /* 0x000fe40000001223 */
[----:B------:R-:W-:Y:S02]  /*0e50*/  MOV R97, R32 ;  /* 0x0000002000617202 */ /* 0x000fe40000000f00 */
[----:B------:R-:W-:-:S02]  /*0e60*/  SHF.R.U64 R93, R32, 0x10, R33 ;  /* 0x00000010205d7819 */ /* 0x000fc40000001221 */
[----:B--2---:R-:W-:Y:S02]  /*0e70*/  MOV R81, R30 ;  /* 0x0000001e00517202 */ /* 0x004fe40000000f00 */
[----:B------:R-:W-:Y:S02]  /*0e80*/  SHF.R.U64 R78, R30, 0x10, R31 ;  /* 0x000000101e4e7819 */ /* 0x000fe4000000121f */
[--C-:B------:R-:W-:Y:S01]  /*0e90*/  SHF.R.U64 R142, R20, 0x10, R21.reuse ;  /* 0x00000010148e7819 */ /* 0x100fe20000001215 */
[----:B------:R-:W-:Y:S01]  /*0ea0*/  HADD2.F32 R20, -RZ, R20.H0_H0 ;  /* 0x20000014ff147230 */ /* 0x000fe20000004100 */
[----:B------:R-:W-:Y:S01]  /*0eb0*/  SHF.R.U32.HI R119, RZ, 0x10, R21 ;  /* 0x00000010ff777819 */ /* 0x000fe20000011615 */
[----:B------:R-:W-:Y:S01]  /*0ec0*/  HADD2.F32 R88, -RZ, R25.H0_H0 ;  /* 0x20000019ff587230 */ /* 0x000fe20000004100 */
[----:B------:R-:W-:Y:S01]  /*0ed0*/  MOV R82, R85 ;  /* 0x0000005500527202 */ /* 0x000fe20000000f00 */
[----:B------:R-:W-:Y:S01]  /*0ee0*/  HADD2.F32 R30, -RZ, R21.H0_H0 ;  /* 0x20000015ff1e7230 */ /* 0x000fe20000004100 */
[----:B------:R-:W-:Y:S01]  /*0ef0*/  SHF.R.U32.HI R91, RZ, 0x10, R85 ;  /* 0x00000010ff5b7819 */ /* 0x000fe20000011655 */
[----:B------:R-:W-:Y:S01]  /*0f00*/  HADD2.F32 R32, -RZ, R22.H0_H0 ;  /* 0x20000016ff207230 */ /* 0x000fe20000004100 */
[--C-:B------:R-:W-:Y:S01]  /*0f10*/  SHF.R.U64 R118, R22, 0x10, R23.reuse ;  /* 0x0000001016767819 */ /* 0x100fe20000001217 */
[----:B------:R-:W-:Y:S01]  /*0f20*/  HADD2.F32 R34, -RZ, R23.H0_H0 ;  /* 0x20000017ff227230 */ /* 0x000fe20000004100 */
[----:B------:R-:W-:-:S02]  /*0f30*/  SHF.R.U32.HI R103, RZ, 0x10, R23 ;  /* 0x00000010ff677819 */ /* 0x000fc40000011617 */
[----:B------:R-:W-:Y:S01]  /*0f40*/  FSEL R3, R3, RZ, !P0 ;  /* 0x000000ff03037208 */ /* 0x000fe20004000000 */
[----:B------:R-:W-:Y:S01]  /*0f50*/  HADD2.F32 R84, -RZ, R24.H0_H0 ;  /* 0x20000018ff547230 */ /* 0x000fe20000004100 */
[----:B0-----:R-:W-:Y:S02]  /*0f60*/  MOV R95, R35 ;  /* 0x00000023005f7202 */ /* 0x001fe40000000f00 */
[----:B------:R-:W-:Y:S02]  /*0f70*/  SHF.R.U32.HI R77, RZ, 0x10, R29 ;  /* 0x00000010ff4d7819 */ /* 0x000fe4000001161d */
[----:B------:R-:W-:Y:S02]  /*0f80*/  SHF.R.U32.HI R98, RZ, 0x10, R35 ;  /* 0x00000010ff627819 */ /* 0x000fe40000011623 */
[----:B------:R-:W-:Y:S02]  /*0f90*/  MOV R80, R33 ;  /* 0x0000002100507202 */ /* 0x000fe40000000f00 */
[----:B------:R-:W-:-:S02]  /*0fa0*/  SHF.R.U32.HI R94, RZ, 0x10, R33 ;  /* 0x00000010ff5e7819 */ /* 0x000fc40000011621 */
[----:B------:R-:W-:Y:S02]  /*0fb0*/  MOV R76, R31 ;  /* 0x0000001f004c7202 */ /* 0x000fe40000000f00 */
[----:B------:R-:W-:Y:S01]  /*0fc0*/  SHF.R.U32.HI R79, RZ, 0x10, R31 ;  /* 0x00000010ff4f7819 */ /* 0x000fe2000001161f */
[----:B------:R-:W-:Y:S01]  /*0fd0*/  HADD2.F32 R116, -RZ, R29.H0_H0 ;  /* 0x2000001dff747230 */ /* 0x000fe20000004100 */
[--C-:B------:R-:W-:Y:S02]  /*0fe0*/  SHF.R.U64 R101, R24, 0x10, R25.reuse ;  /* 0x0000001018657819 */ /* 0x100fe40000001219 */
[----:B------:R-:W-:Y:S02]  /*0ff0*/  SHF.R.U32.HI R31, RZ, 0x10, R25 ;  /* 0x00000010ff1f7819 */ /* 0x000fe40000011619 */
[--C-:B------:R-:W-:Y:S02]  /*1000*/  SHF.R.U64 R33, R26, 0x10, R27.reuse ;  /* 0x000000101a217819 */ /* 0x100fe4000000121b */
[----:B------:R-:W-:-:S02]  /*1010*/  SHF.R.U32.HI R35, RZ, 0x10, R27 ;  /* 0x00000010ff237819 */ /* 0x000fc4000001161b */
[----:B------:R-:W-:Y:S01]  /*1020*/  SHF.R.U64 R85, R28, 0x10, R29 ;  /* 0x000000101c557819 */ /* 0x000fe2000000121d */
[----:B------:R-:W-:Y:S02]  /*1030*/  HADD2.F32 R100, -RZ, R26.H0_H0 ;  /* 0x2000001aff647230 */ /* 0x000fe40000004100 */
[C---:B------:R-:W-:Y:S01]  /*1040*/  FADD.FTZ R29, -R3.reuse, R88 ;  /* 0x00000058031d7221 */ /* 0x040fe20000010100 */
[----:B------:R-:W-:Y:S02]  /*1050*/  HADD2.F32 R102, -RZ, R27.H0_H0 ;  /* 0x2000001bff667230 */ /* 0x000fe40000004100 */
[C---:B-1----:R-:W-:Y:S01]  /*1060*/  FADD.FTZ R19, -R3.reuse, R20 ;  /* 0x0000001403137221 */ /* 0x042fe20000010100 */
[----:B------:R-:W-:Y:S01]  /*1070*/  HADD2.F32 R22, -RZ, R119.H0_H0 ;  /* 0x20000077ff167230 */ /* 0x000fe20000004100 */
[----:B------:R-:W-:Y:S01]  /*1080*/  SHF.R.U64 R86, R86, 0x10, R87 ;  /* 0x0000001056567819 */ /* 0x000fe20000001257 */
[----:B------:R-:W-:Y:S02]  /*1090*/  HADD2.F32 R24, -RZ, R118.H0_H0 ;  /* 0x20000076ff187230 */ /* 0x000fe40000004100 */
[----:B------:R-:W-:Y:S01]  /*10a0*/  FADD.FTZ R21, -R3, R30 ;  /* 0x0000001e03157221 */ /* 0x000fe20000010100 */
[----:B------:R-:W-:-:S02]  /*10b0*/  HADD2.F32 R26, -RZ, R103.H0_H0 ;  /* 0x20000067ff1a7230 */ /* 0x000fc40000004100 */
[C---:B------:R-:W-:Y:S01]  /*10c0*/  FADD.FTZ R23, -R3.reuse, R32 ;  /* 0x0000002003177221 */ /* 0x040fe20000010100 */
[----:B------:R-:W-:Y:S02]  /*10d0*/  HADD2.F32 R88, -RZ, R77.H0_H0 ;  /* 0x2000004dff587230 */ /* 0x000fe40000004100 */
[C---:B------:R-:W-:Y:S01]  /*10e0*/  FADD.FTZ R25, -R3.reuse, R34 ;  /* 0x0000002203197221 */ /* 0x040fe20000010100 */
[----:B------:R-:W-:Y:S02]  /*10f0*/  HADD2.F32 R114, -RZ, R28.H0_H0 ;  /* 0x2000001cff727230 */ /* 0x000fe40000004100 */
[----:B------:R-:W-:Y:S01]  /*1100*/  FADD.FTZ R27, -R3, R84 ;  /* 0x00000054031b7221 */ /* 0x000fe20000010100 */
[----:B------:R-:W-:Y:S02]  /*1110*/  HADD2.F32 R20, -RZ, R142.H0_H0 ;  /* 0x2000008eff147230 */ /* 0x000fe40000004100 */
[----:B------:R-:W-:Y:S02]  /*1120*/  HADD2.F32 R28, -RZ, R101.H0_H0 ;  /* 0x20000065ff1c7230 */ /* 0x000fe40000004100 */
[----:B------:R-:W-:-:S02]  /*1130*/  HADD2.F32 R30, -RZ, R31.H0_H0 ;  /* 0x2000001fff1e7230 */ /* 0x000fc40000004100 */
[----:B------:R-:W-:Y:S02]  /*1140*/  HADD2.F32 R32, -RZ, R33.H0_H0 ;  /* 0x20000021ff207230 */ /* 0x000fe40000004100 */
[----:B------:R-:W-:Y:S02]  /*1150*/  HADD2.F32 R34, -RZ, R35.H0_H0 ;  /* 0x20000023ff227230 */ /* 0x000fe40000004100 */
[----:B------:R-:W-:Y:S02]  /*1160*/  HADD2.F32 R84, -RZ, R85.H0_H0 ;  /* 0x20000055ff547230 */ /* 0x000fe40000004100 */
[----:B------:R-:W-:Y:S01]  /*1170*/  HADD2.F32 R99, -RZ, R99.H0_H0 ;  /* 0x20000063ff637230 */ /* 0x000fe20000004100 */
[----:B------:R-:W-:Y:S01]  /*1180*/  MOV R96, R87 ;  /* 0x0000005700607202 */ /* 0x000fe20000000f00 */
[C---:B------:R-:W-:Y:S01]  /*1190*/  FADD.FTZ R101, -R3.reuse, R22 ;  /* 0x0000001603657221 */ /* 0x040fe20000010100 */
[C---:B------:R-:W-:Y:S01]  /*11a0*/  FADD.FTZ R103, -R3.reuse, R24 ;  /* 0x0000001803677221 */ /* 0x040fe20000010100 */
[C---:B------:R-:W-:Y:S01]  /*11b0*/  FADD.FTZ R119, -R3.reuse, R26 ;  /* 0x0000001a03777221 */ /* 0x040fe20000010100 */
[C---:B------:R-:W-:Y:S01]  /*11c0*/  FADD.FTZ R77, -R3.reuse, R88 ;  /* 0x00000058034d7221 */ /* 0x040fe20000010100 */
[----:B------:R-:W-:Y:S01]  /*11d0*/  FADD.FTZ R85, -R3, R20 ;  /* 0x0000001403557221 */ /* 0x000fe20000010100 */
[----:B------:R-:W-:-:S02]  /*11e0*/  HADD2.F32 R88, -RZ, R86.H0_H0 ;  /* 0x20000056ff587230 */ /* 0x000fc40000004100 */
        /* <DEDUP_REMOVED lines=11> */
[----:B------:R-:W-:Y:S01]  /*12a0*/  SHF.R.U32.HI R87, RZ, 0x10, R87 ;  /* 0x00000010ff577819 */ /* 0x000fe20000011657 */
[C---:B------:R-:W-:Y:S01]  /*12b0*/  FMUL.FTZ R22, R134.reuse, R101 ;  /* 0x0000006586167220 */ /* 0x040fe20000410000 */
[C---:B------:R-:W-:Y:S01]  /*12c0*/  FMUL.FTZ R24, R134.reuse, R103 ;  /* 0x0000006786187220 */ /* 0x040fe20000410000 */
[C---:B------:R-:W-:Y:S01]  /*12d0*/  FMUL.FTZ R26, R134.reuse, R119 ;  /* 0x00000077861a7220 */ /* 0x040fe20000410000 */
[----:B------:R-:W-:Y:S01]  /*12e0*/  FMUL.FTZ R20, R134, R85 ;  /* 0x0000005586147220 */ /* 0x000fe20000410000 */
[----:B------:R-:W-:-:S02]  /*12f0*/  HADD2.F32 R101, -RZ, R96.H0_H0 ;  /* 0x20000060ff657230 */ /* 0x000fc40000004100 */
[----:B------:R-:W-:Y:S01]  /*1300*/  FMUL.FTZ R85, R131, R88 ;  /* 0x0000005883557220 */ /* 0x000fe20000410000 */
[----:B------:R-:W-:Y:S02]  /*1310*/  HADD2.F32 R119, -RZ, R82.H0_H0 ;  /* 0x20000052ff777230 */ /* 0x000fe40000004100 */
[----:B------:R-:W-:Y:S02]  /*1320*/  HADD2.F32 R103, -RZ, R76.H0_H0 ;  /* 0x2000004cff677230 */ /* 0x000fe40000004100 */
[----:B------:R-:W-:Y:S01]  /*1330*/  FADD.FTZ R76, RZ, R86 ;  /* 0x00000056ff4c7221 */ /* 0x000fe20000010000 */
[----:B------:R-:W-:Y:S02]  /*1340*/  HADD2.F32 R82, -RZ, R93.H0_H0 ;  /* 0x2000005dff527230 */ /* 0x000fe40000004100 */
[----:B------:R-:W-:Y:S01]  /*1350*/  FFMA.FTZ R93, R3, R86, RZ ;  /* 0x00000056035d7223 */ /* 0x000fe200000100ff */
[C---:B------:R-:W-:Y:S01]  /*1360*/  FMUL.FTZ R19, R134.reuse, R21 ;  /* 0x0000001586137220 */ /* 0x040fe20000410000 */
[----:B------:R-:W-:Y:S01]  /*1370*/  FMUL.FTZ R30, R134, R145 ;  /* 0x00000091861e7220 */ /* 0x000fe20000410000 */
[----:B------:R-:W-:-:S02]  /*1380*/  HADD2.F32 R96, -RZ, R87.H0_H0 ;  /* 0x20000057ff607230 */ /* 0x000fc40000004100 */
[----:B------:R-:W-:Y:S01]  /*1390*/  FADD.FTZ R57, R57, R88 ;  /* 0x0000005839397221 */ /* 0x000fe20000010000 */
[----:B------:R-:W-:Y:S01]  /*13a0*/  FFMA.FTZ R37, R20, R88, R37 ;  /* 0x0000005814257223 */ /* 0x000fe20000010025 */
[----:B------:R-:W-:Y:S02]  /*13b0*/  HADD2.F32 R145, -RZ, R95.H0_H0 ;  /* 0x2000005fff917230 */ /* 0x000fe40000004100 */
[----:B------:R-:W-:Y:S01]  /*13c0*/  FMUL.FTZ R88, R130, R101 ;  /* 0x0000006582587220 */ /* 0x000fe20000410000 */
[----:B------:R-:W-:Y:S01]  /*13d0*/  FADD.FTZ R95, R76, R85 ;  /* 0x000000554c5f7221 */ /* 0x000fe20000010000 */
[----:B------:R-:W-:Y:S01]  /*13e0*/  FMUL.FTZ R28, R134, R143 ;  /* 0x0000008f861c7220 */ /* 0x000fe20000410000 */
[----:B------:R-:W-:Y:S01]  /*13f0*/  FFMA.FTZ R76, R20, R85, R93 ;  /* 0x00000055144c7223 */ /* 0x000fe2000001005d */
[----:B------:R-:W-:Y:S01]  /*1400*/  FADD.FTZ R58, R58, R101 ;  /* 0x000000653a3a7221 */ /* 0x000fe20000010000 */
[----:B------:R-:W-:Y:S01]  /*1410*/  FFMA.FTZ R38, R19, R101, R38 ;  /* 0x0000006513267223 */ /* 0x000fe20000010026 */
[----:B------:R-:W-:-:S02]  /*1420*/  HADD2.F32 R143, -RZ, R83.H0_H0 ;  /* 0x20000053ff8f7230 */ /* 0x000fc40000004100 */
[----:B------:R-:W-:Y:S01]  /*1430*/  FMUL.FTZ R87, R129, R96 ;  /* 0x0000006081577220 */ /* 0x000fe20000410000 */
[----:B------:R-:W-:Y:S02]  /*1440*/  HADD2.F32 R101, -RZ, R90.H0_H0 ;  /* 0x2000005aff657230 */ /* 0x000fe40000004100 */
[----:B------:R-:W-:Y:S02]  /*1450*/  HADD2.F32 R83, -RZ, R80.H0_H0 ;  /* 0x20000050ff537230 */ /* 0x000fe40000004100 */
[----:B------:R-:W-:Y:S01]  /*1460*/  FADD.FTZ R80, R95, R88 ;  /* 0x000000585f507221 */ /* 0x000fe20000010000 */
[----:B------:R-:W-:Y:S01]  /*1470*/  FFMA.FTZ R93, R19, R88, R76 ;  /* 0x00000058135d7223 */ /* 0x000fe2000001004c */
[----:B------:R-:W-:Y:S01]  /*1480*/  FADD.FTZ R59, R59, R96 ;  /* 0x000000603b3b7221 */ /* 0x000fe20000010000 */
[----:B------:R-:W-:Y:S01]  /*1490*/  FFMA.FTZ R39, R22, R96, R39 ;  /* 0x0000006016277223 */ /* 0x000fe20000010027 */
[----:B------:R-:W-:Y:S02]  /*14a0*/  HADD2.F32 R96, -RZ, R89.H0_H0 ;  /* 0x20000059ff607230 */ /* 0x000fe40000004100 */
[----:B------:R-:W-:Y:S01]  /*14b0*/  FMUL.FTZ R90, R128, R101 ;  /* 0x00000065805a7220 */ /* 0x000fe20000410000 */
[----:B------:R-:W-:Y:S01]  /*14c0*/  FADD.FTZ R95, R80, R87 ;  /* 0x00000057505f7221 */ /* 0x000fe20000010000 */
[----:B------:R-:W-:Y:S01]  /*14d0*/  FMUL.FTZ R21, R134, R23 ;  /* 0x0000001786157220 */ /* 0x000fe20000410000 */
[----:B------:R-:W-:Y:S01]  /*14e0*/  FFMA.FTZ R80, R22, R87, R93 ;  /* 0x0000005716507223 */ /* 0x000fe2000001005d */
[----:B------:R-:W-:Y:S01]  /*14f0*/  FMUL.FTZ R89, R127, R96 ;  /* 0x000000607f597220 */ /* 0x000fe20000410000 */
[----:B------:R-:W-:Y:S01]  /*1500*/  FADD.FTZ R76, R95, R90 ;  /* 0x0000005a5f4c7221 */ /* 0x000fe20000010000 */
[----:B------:R-:W-:-:S02]  /*1510*/  HADD2.F32 R91, -RZ, R91.H0_H0 ;  /* 0x2000005bff5b7230 */ /* 0x000fc40000004100 */
[C---:B------:R-:W-:Y:S01]  /*1520*/  FFMA.FTZ R95, R21.reuse, R90, R80 ;  /* 0x0000005a155f7223 */ /* 0x040fe20000010050 */
[----:B------:R-:W-:Y:S02]  /*1530*/  HADD2.F32 R100, -RZ, R92.H0_H0 ;  /* 0x2000005cff647230 */ /* 0x000fe40000004100 */
        /* <DEDUP_REMOVED lines=14> */
[----:B------:R-:W-:-:S02]  /*1620*/  HADD2.F32 R98, -RZ, R98.H0_H0 ;  /* 0x20000062ff627230 */ /* 0x000fc40000004100 */
[----:B------:R-:W-:Y:S01]  /*1630*/  FMUL.FTZ R27, R134, R29 ;  /* 0x0000001d861b7220 */ /* 0x000fe20000410000 */
[----:B------:R-:W-:Y:S02]  /*1640*/  HADD2.F32 R97, -RZ, R97.H0_H0 ;  /* 0x20000061ff617230 */ /* 0x000fe40000004100 */
[----:B------:R-:W-:Y:S01]  /*1650*/  FADD.FTZ R54, R54, R119 ;  /* 0x0000007736367221 */ /* 0x000fe20000010000 */
[----:B------:R-:W-:Y:S02]  /*1660*/  HADD2.F32 R99, -RZ, R94.H0_H0 ;  /* 0x2000005eff637230 */ /* 0x000fe40000004100 */
        /* <DEDUP_REMOVED lines=33> */
[----:B------:R-:W-:Y:S01]  /*1880*/  FMUL.FTZ R34, R134, R155 ;  /* 0x0000009b86227220 */ /* 0x000fe20000410000 */
        /* <DEDUP_REMOVED lines=12> */
[----:B------:R-:W-:-:S02]  /*1950*/  HADD2.F32 R78, -RZ, R78.H0_H0 ;  /* 0x2000004eff4e7230 */ /* 0x000fc40000004100 */
[----:B------:R-:W-:Y:S01]  /*1960*/  FADD.FTZ R83, R80, R99 ;  /* 0x0000006350537221 */ /* 0x000fe20000010000 */
[----:B------:R-:W-:Y:S01]  /*1970*/  FFMA.FTZ R80, R34, R99, R81 ;  /* 0x0000006322507223 */ /* 0x000fe20000010051 */
[C---:B------:R-:W-:Y:S01]  /*1980*/  FMUL.FTZ R84, R134.reuse, R157 ;  /* 0x0000009d86547220 */ /* 0x040fe20000410000 */
[----:B------:R-:W-:Y:S01]  /*1990*/  FMUL.FTZ R101, R15, R78 ;  /* 0x0000004e0f657220 */ /* 0x000fe20000410000 */
[----:B------:R-:W-:Y:S01]  /*19a0*/  FADD.FTZ R76, R83, R102 ;  /* 0x00000066534c7221 */ /* 0x000fe20000010000 */
[----:B------:R-:W-:Y:S01]  /*19b0*/  FFMA.FTZ R81, R33, R102, R80 ;  /* 0x0000006621517223 */ /* 0x000fe20000010050 */
[----:B------:R-:W-:Y:S01]  /*19c0*/  FMUL.FTZ R35, R134, R159 ;  /* 0x0000009f86237220 */ /* 0x000fe20000410000 */
[----:B------:R-:W-:Y:S02]  /*19d0*/  HADD2.F32 R79, -RZ, R79.H0_H0 ;  /* 0x2000004fff4f7230 */ /* 0x000fe40000004100 */
        /* <DEDUP_REMOVED lines=21> */
.L_x_2161:
[----:B------:R-:W-:Y:S05]  /*1b30*/  BSYNC B0 ;  /* 0x0000000000007941 */ /* 0x000fea0003800000 */
.L_x_2159:
[----:B------:R-:W-:Y:S01]  /*1b40*/  LOP3.LUT P4, RZ, R153, 0xff, RZ, 0xc0, !PT ;  /* 0x000000ff99ff7812 */ /* 0x000fe2000788c0ff */
[----:B------:R-:W-:Y:S01]  /*1b50*/  UMOV UR6, 0xffffffff ;  /* 0xffffffff00067882 */ /* 0x000fe20000000000 */
[----:B------:R-:W-:Y:S02]  /*1b60*/  SHF.R.U32.HI R77, RZ, 0x5, R0 ;  /* 0x00000005ff4d7819 */ /* 0x000fe40000011600 */
[----:B------:R-:W-:Y:S02]  /*1b70*/  LOP3.LUT P0, RZ, R0, 0x1f, RZ, 0xc0, !PT ;  /* 0x0000001f00ff7812 */ /* 0x000fe4000780c0ff */
[----:B------:R-:W-:-:S07]  /*1b80*/  LOP3.LUT R76, R77, 0x7fffffc, RZ, 0xc0, !PT ;  /* 0x07fffffc4d4c7812 */ /* 0x000fce00078ec0ff */
[----:B------:R-:W-:Y:S01]  /*1b90*/  @!P4 IADD3 R76, R76, 0x4, RZ ;  /* 0x000000044c4cc810 */ /* 0x000fe20007ffe0ff */
        /* <DEDUP_REMOVED lines=19> */
.L_x_2249:
        /* <DEDUP_REMOVED lines=38> */
[----:B-----5:R-:W-:Y:S01]  /*1f30*/  HADD2.F32 R82, -RZ, R112.H0_H0 ;  /* 0x20000070ff527230 */ /* 0x020fe20000004100 */
[----:B------:R-:W-:Y:S06]  /*1f40*/  BRA `(.L_x_2165) ;  /* 0x00000000001c7947 */ /* 0x000fec0003800000 */
.L_x_2164:
[----:B------:R-:W-:Y:S01]  /*1f50*/  ISETP.NE.U32.AND P0, PT, R148, RZ, PT ;  /* 0x000000ff9400720c */ /* 0x000fe20003f05070 */
[----:B------:R-:W-:-:S03]  /*1f60*/  FFMA.FTZ R77, R3, R80, R79 ;  /* 0x00000050034d7223 */ /* 0x000fc6000001004f */
[----:B------:R-:W-:Y:S01]  /*1f70*/  ISETP.NE.AND.EX P0, PT, R149, RZ, PT, P0 ;  /* 0x000000ff9500720c */ /* 0x000fe20003f05300 */
[----:B------:R-:W-:-:S04]  /*1f80*/  FADD.FTZ R77, R86, -R77 ;  /* 0x8000004d564d7221 */ /* 0x000fc80000010000 */
[----:B------:R-:W-:-:S08]  /*1f90*/  FMUL.FTZ R82, R134, R77 ;  /* 0x0000004d86527220 */ /* 0x000fd00000410000 */
[----:B-----5:R-:W-:-:S05]  /*1fa0*/  @P0 HADD2.F32 R81, -RZ, R112.H0_H0 ;  /* 0x20000070ff510230 */ /* 0x020fca0000004100 */
[----:B------:R-:W-:-:S07]  /*1fb0*/  @P0 FADD.FTZ R82, R82, R81 ;  /* 0x0000005152520221 */ /* 0x000fce0000010000 */
.L_x_2165:
[----:B------:R-:W-:Y:S05]  /*1fc0*/  BSYNC B0 ;  /* 0x0000000000007941 */ /* 0x000fea0003800000 */
.L_x_2163:
[----:B------:R-:W0:Y:S01]  /*1fd0*/  @P3 LDC.64 R76, c[0x0][0x298] ;  /* 0x0000a600ff4c3b82 */ /* 0x000e220000000a00 */
[----:B------:R-:W-:Y:S01]  /*1fe0*/  ISETP.NE.U32.AND P1, PT, RZ, UR10, PT ;  /* 0x0000000aff007c0c */ /* 0x000fe2000bf25070 */
[----:B------:R-:W-:Y:S01]  /*1ff0*/  BSSY B0, `(.L_x_2166) ;  /* 0x0000016000007945 */ /* 0x000fe20003800000 */
[----:B-----5:R-:W-:Y:S02]  /*2000*/  @P3 LOP3.LUT P5, RZ, R141, 0xff, RZ, 0xc0, !PT ;  /* 0x000000ff8dff3812 */ /* 0x020fe400078ac0ff */
[----:B------:R-:W-:Y:S01]  /*2010*/  ISETP.NE.AND.EX P1, PT, RZ, UR11, PT, P1 ;  /* 0x0000000bff007c0c */ /* 0x000fe2000bf25310 */
[----:B0-----:R-:W-:-:S12]  /*2020*/  @P3 FMUL.FTZ R77, R82, R77 ;  /* 0x0000004d524d3220 */ /* 0x001fd80000410000 */
[----:B------:R-:W-:Y:S01]  /*2030*/  @P1 F2FP.F16.F32.PACK_AB R82, RZ, R82 ;  /* 0x00000052ff52123e */ /* 0x000fe200000000ff */
[----:B------:R-:W-:-:S03]  /*2040*/  @P3 FMUL.FTZ R76, R77, R76 ;  /* 0x0000004c4d4c3220 */ /* 0x000fc60000410000 */
[----:B------:R-:W-:Y:S02]  /*2050*/  @P1 PRMT R115, R82, 0x7610, R115 ;  /* 0x0000761052731816 */ /* 0x000fe40000000073 */
[----:B------:R-:W-:-:S04]  /*2060*/  @P3 FSEL R76, R76, RZ, P5 ;  /* 0x000000ff4c4c3208 */ /* 0x000fc80002800000 */
        /* <DEDUP_REMOVED lines=8> */
.L_x_2167:
[----:B------:R-:W-:Y:S01]  /*20f0*/  FFMA.FTZ R76, R20, R80, R79 ;  /* 0x00000050144c7223 */ /* 0x000fe2000001004f */
[----:B------:R-:W-:-:S03]  /*2100*/  @P0 SHF.R.U64 R81, R112, 0x10, R113 ;  /* 0x0000001070510819 */ /* 0x000fc60000001271 */
[----:B------:R-:W-:Y:S02]  /*2110*/  FADD.FTZ R77, R85, -R76 ;  /* 0x8000004c554d7221 */ /* 0x000fe40000010000 */
[----:B------:R-:W-:Y:S02]  /*2120*/  @P0 HADD2.F32 R81, -RZ, R81.H0_H0 ;  /* 0x20000051ff510230 */ /* 0x000fe40000004100 */
[----:B------:R-:W-:-:S04]  /*2130*/  FMUL.FTZ R82, R134, R77 ;  /* 0x0000004d86527220 */ /* 0x000fc80000410000 */
[----:B------:R-:W-:-:S07]  /*2140*/  @P0 FADD.FTZ R82, R82, R81 ;  /* 0x0000005152520221 */ /* 0x000fce0000010000 */
.L_x_2168:
[----:B------:R-:W-:Y:S05]  /*2150*/  BSYNC B0 ;  /* 0x0000000000007941 */ /* 0x000fea0003800000 */
.L_x_2166:
        /* <DEDUP_REMOVED lines=13> */
[----:B------:R-:W-:Y:S01]  /*2230*/  HADD2.F32 R82, -RZ, R113.H0_H0 ;  /* 0x20000071ff527230 */ /* 0x000fe20000004100 */
[----:B------:R-:W-:Y:S06]  /*2240*/  BRA `(.L_x_2171) ;  /* 0x0000000000147947 */ /* 0x000fec0003800000 */
.L_x_2170:
[----:B------:R-:W-:Y:S01]  /*2250*/  FFMA.FTZ R77, R19, R80, R79 ;  /* 0x00000050134d7223 */ /* 0x000fe2000001004f */
[----:B------:R-:W-:-:S03]  /*2260*/  @P0 HADD2.F32 R81, -RZ, R113.H0_H0 ;  /* 0x20000071ff510230 */ /* 0x000fc60000004100 */
[----:B------:R-:W-:-:S04]  /*2270*/  FADD.FTZ R77, R88, -R77 ;  /* 0x8000004d584d7221 */ /* 0x000fc80000010000 */
[----:B------:R-:W-:-:S04]  /*2280*/  FMUL.FTZ R82, R134, R77 ;  /* 0x0000004d86527220 */ /* 0x000fc80000410000 */
[----:B------:R-:W-:-:S07]  /*2290*/  @P0 FADD.FTZ R82, R82, R81 ;  /* 0x0000005152520221 */ /* 0x000fce0000010000 */
.L_x_2171:
[----:B------:R-:W-:Y:S05]  /*22a0*/  BSYNC B0 ;  /* 0x0000000000007941 */ /* 0x000fea0003800000 */
.L_x_2169:
        /* <DEDUP_REMOVED lines=16> */
.L_x_2173:
[----:B------:R-:W-:Y:S01]  /*23b0*/  FFMA.FTZ R76, R22, R80, R79 ;  /* 0x00000050164c7223 */ /* 0x000fe2000001004f */
[----:B------:R-:W-:-:S03]  /*23c0*/  @P0 SHF.R.U32.HI R81, RZ, 0x10, R113 ;  /* 0x00000010ff510819 */ /* 0x000fc60000011671 */
[----:B------:R-:W-:Y:S02]  /*23d0*/  FADD.FTZ R77, R87, -R76 ;  /* 0x8000004c574d7221 */ /* 0x000fe40000010000 */
[----:B------:R-:W-:Y:S02]  /*23e0*/  @P0 HADD2.F32 R81, -RZ, R81.H0_H0 ;  /* 0x20000051ff510230 */ /* 0x000fe40000004100 */
[----:B------:R-:W-:-:S04]  /*23f0*/  FMUL.FTZ R82, R134, R77 ;  /* 0x0000004d86527220 */ /* 0x000fc80000410000 */
[----:B------:R-:W-:-:S07]  /*2400*/  @P0 FADD.FTZ R82, R82, R81 ;  /* 0x0000005152520221 */ /* 0x000fce0000010000 */
.L_x_2174:
[----:B------:R-:W-:Y:S05]  /*2410*/  BSYNC B0 ;  /* 0x0000000000007941 */ /* 0x000fea0003800000 */
.L_x_2172:
        /* <DEDUP_REMOVED lines=17> */
.L_x_2175:
        /* <DEDUP_REMOVED lines=11> */
.L_x_2177:
[----:B------:R-:W-:Y:S05]  /*25e0*/  BSYNC B0 ;  /* 0x0000000000007941 */ /* 0x000fea0003800000 */
.L_x_2176:
[----:B------:R-:W-:Y:S04]  /*25f0*/  BSSY B0, `(.L_x_2178) ;  /* 0x000000b000007945 */ /* 0x000fe80003800000 */
[----:B------:R-:W-:Y:S05]  /*2600*/  @P2 BRA `(.L_x_2179) ;  /* 0x0000000000102947 */ /* 0x000fea0003800000 */
[----:B01----:R-:W-:Y:S01]  /*2610*/  HFMA2.MMA R82, -RZ, RZ, 0, 0 ;  /* 0x00000000ff527435 */ /* 0x003fe200000001ff */
[----:B------:R-:W-:Y:S10]  /*2620*/  @!P0 BRA `(.L_x_2180) ;  /* 0x00000000001c8947 */ /* 0x000ff40003800000 */
[----:B------:R-:W-:Y:S01]  /*2630*/  HADD2.F32 R82, -RZ, R110.H0_H0 ;  /* 0x2000006eff527230 */ /* 0x000fe20000004100 */
[----:B------:R-:W-:Y:S06]  /*2640*/  BRA `(.L_x_2180) ;  /* 0x0000000000147947 */ /* 0x000fec0003800000 */
.L_x_2179:
[----:B01----:R-:W-:Y:S01]  /*2650*/  FFMA.FTZ R77, R21, R80, R79 ;  /* 0x00000050154d7223 */ /* 0x003fe2000001004f */
[----:B------:R-:W-:-:S03]  /*2660*/  @P0 HADD2.F32 R81, -RZ, R110.H0_H0 ;  /* 0x2000006eff510230 */ /* 0x000fc60000004100 */
[----:B------:R-:W-:-:S04]  /*2670*/  FADD.FTZ R77, R90, -R77 ;  /* 0x8000004d5a4d7221 */ /* 0x000fc80000010000 */
[----:B------:R-:W-:-:S04]  /*2680*/  FMUL.FTZ R82, R134, R77 ;  /* 0x0000004d86527220 */ /* 0x000fc80000410000 */
[----:B------:R-:W-:-:S07]  /*2690*/  @P0 FADD.FTZ R82, R82, R81 ;  /* 0x0000005152520221 */ /* 0x000fce0000010000 */
.L_x_2180:
[----:B------:R-:W-:Y:S05]  /*26a0*/  BSYNC B0 ;  /* 0x0000000000007941 */ /* 0x000fea0003800000 */
.L_x_2178:
        /* <DEDUP_REMOVED lines=16> */
.L_x_2182:
[----:B------:R-:W-:Y:S01]  /*27b0*/  FFMA.FTZ R76, R24, R80, R79 ;  /* 0x00000050184c7223 */ /* 0x000fe2000001004f */
[----:B------:R-:W-:-:S03]  /*27c0*/  @P0 SHF.R.U64 R81, R110, 0x10, R111 ;  /* 0x000000106e510819 */ /* 0x000fc6000000126f */
[----:B------:R-:W-:Y:S02]  /*27d0*/  FADD.FTZ R77, R89, -R76 ;  /* 0x8000004c594d7221 */ /* 0x000fe40000010000 */
[----:B------:R-:W-:Y:S02]  /*27e0*/  @P0 HADD2.F32 R81, -RZ, R81.H0_H0 ;  /* 0x20000051ff510230 */ /* 0x000fe40000004100 */
[----:B------:R-:W-:-:S04]  /*27f0*/  FMUL.FTZ R82, R134, R77 ;  /* 0x0000004d86527220 */ /* 0x000fc80000410000 */
[----:B------:R-:W-:-:S07]  /*2800*/  @P0 FADD.FTZ R82, R82, R81 ;  /* 0x0000005152520221 */ /* 0x000fce0000010000 */
.L_x_2183:
[----:B------:R-:W-:Y:S05]  /*2810*/  BSYNC B0 ;  /* 0x0000000000007941 */ /* 0x000fea0003800000 */
.L_x_2181:
        /* <DEDUP_REMOVED lines=15> */
.L_x_2185:
[----:B------:R-:W-:Y:S01]  /*2910*/  FFMA.FTZ R77, R23, R80, R79 ;  /* 0x00000050174d7223 */ /* 0x000fe2000001004f */
[----:B------:R-:W-:-:S03]  /*2920*/  @P0 HADD2.F32 R81, -RZ, R111.H0_H0 ;  /* 0x2000006fff510230 */ /* 0x000fc60000004100 */
[----:B------:R-:W-:-:S04]  /*2930*/  FADD.FTZ R77, R92, -R77 ;  /* 0x8000004d5c4d7221 */ /* 0x000fc80000010000 */
[----:B------:R-:W-:-:S04]  /*2940*/  FMUL.FTZ R82, R134, R77 ;  /* 0x0000004d86527220 */ /* 0x000fc80000410000 */
[----:B------:R-:W-:-:S07]  /*2950*/  @P0 FADD.FTZ R82, R82, R81 ;  /* 0x0000005152520221 */ /* 0x000fce0000010000 */
.L_x_2186:
[----:B------:R-:W-:Y:S05]  /*2960*/  BSYNC B0 ;  /* 0x0000000000007941 */ /* 0x000fea0003800000 */
.L_x_2184:
        /* <DEDUP_REMOVED lines=16> */
.L_x_2188:
[----:B------:R-:W-:Y:S01]  /*2a70*/  FFMA.FTZ R76, R26, R80, R79 ;  /* 0x000000501a4c7223 */ /* 0x000fe2000001004f */
[----:B------:R-:W-:-:S03]  /*2a80*/  @P0 SHF.R.U32.HI R81, RZ, 0x10, R111 ;  /* 0x00000010ff510819 */ /* 0x000fc6000001166f */
[----:B------:R-:W-:Y:S02]  /*2a90*/  FADD.FTZ R77, R91, -R76 ;  /* 0x8000004c5b4d7221 */ /* 0x000fe40000010000 */
[----:B------:R-:W-:Y:S02]  /*2aa0*/  @P0 HADD2.F32 R81, -RZ, R81.H0_H0 ;  /* 0x20000051ff510230 */ /* 0x000fe40000004100 */
[----:B------:R-:W-:-:S04]  /*2ab0*/  FMUL.FTZ R82, R134, R77 ;  /* 0x0000004d86527220 */ /* 0x000fc80000410000 */
[----:B------:R-:W-:-:S07]  /*2ac0*/  @P0 FADD.FTZ R82, R82, R81 ;  /* 0x0000005152520221 */ /* 0x000fce0000010000 */
.L_x_2189:
[----:B------:R-:W-:Y:S05]  /*2ad0*/  BSYNC B0 ;  /* 0x0000000000007941 */ /* 0x000fea0003800000 */
.L_x_2187:
        /* <DEDUP_REMOVED lines=17> */
.L_x_2190:
        /* <DEDUP_REMOVED lines=12> */
.L_x_2192:
[----:B------:R-:W-:Y:S05]  /*2cb0*/  BSYNC B0 ;  /* 0x0000000000007941 */ /* 0x000fea0003800000 */
.L_x_2191:
[----:B------:R-:W-:Y:S04]  /*2cc0*/  BSSY B0, `(.L_x_2193) ;  /* 0x000000b000007945 */ /* 0x000fe80003800000 */
[----:B------:R-:W-:Y:S05]  /*2cd0*/  @P2 BRA `(.L_x_2194) ;  /* 0x0000000000102947 */ /* 0x000fea0003800000 */
[----:B01----:R-:W-:Y:S01]  /*2ce0*/  HFMA2.MMA R82, -RZ, RZ, 0, 0 ;  /* 0x00000000ff527435 */ /* 0x003fe200000001ff */
[----:B------:R-:W-:Y:S10]  /*2cf0*/  @!P0 BRA `(.L_x_2195) ;  /* 0x00000000001c8947 */ /* 0x000ff40003800000 */
[----:B------:R-:W-:Y:S01]  /*2d00*/  HADD2.F32 R82, -RZ, R108.H0_H0 ;  /* 0x2000006cff527230 */ /* 0x000fe20000004100 */
[----:B------:R-:W-:Y:S06]  /*2d10*/  BRA `(.L_x_2195) ;  /* 0x0000000000147947 */ /* 0x000fec0003800000 */
.L_x_2194:
[----:B01----:R-:W-:Y:S01]  /*2d20*/  FFMA.FTZ R77, R25, R80, R79 ;  /* 0x00000050194d7223 */ /* 0x003fe2000001004f */
[----:B------:R-:W-:-:S03]  /*2d30*/  @P0 HADD2.F32 R81, -RZ, R108.H0_H0 ;  /* 0x2000006cff510230 */ /* 0x000fc60000004100 */
[----:B------:R-:W-:-:S04]  /*2d40*/  FADD.FTZ R77, R94, -R77 ;  /* 0x8000004d5e4d7221 */ /* 0x000fc80000010000 */
[----:B------:R-:W-:-:S04]  /*2d50*/  FMUL.FTZ R82, R134, R77 ;  /* 0x0000004d86527220 */ /* 0x000fc80000410000 */
[----:B------:R-:W-:-:S07]  /*2d60*/  @P0 FADD.FTZ R82, R82, R81 ;  /* 0x0000005152520221 */ /* 0x000fce0000010000 */
.L_x_2195:
[----:B------:R-:W-:Y:S05]  /*2d70*/  BSYNC B0 ;  /* 0x0000000000007941 */ /* 0x000fea0003800000 */
.L_x_2193:
        /* <DEDUP_REMOVED lines=16> */
.L_x_2197:
[----:B------:R-:W-:Y:S01]  /*2e80*/  FFMA.FTZ R76, R28, R80, R79 ;  /* 0x000000501c4c7223 */ /* 0x000fe2000001004f */
[----:B------:R-:W-:-:S03]  /*2e90*/  @P0 SHF.R.U64 R81, R108, 0x10, R109 ;  /* 0x000000106c510819 */ /* 0x000fc6000000126d */
[----:B------:R-:W-:Y:S02]  /*2ea0*/  FADD.FTZ R77, R93, -R76 ;  /* 0x8000004c5d4d7221 */ /* 0x000fe40000010000 */
[----:B------:R-:W-:Y:S02]  /*2eb0*/  @P0 HADD2.F32 R81, -RZ, R81.H0_H0 ;  /* 0x20000051ff510230 */ /* 0x000fe40000004100 */
[----:B------:R-:W-:-:S04]  /*2ec0*/  FMUL.FTZ R82, R134, R77 ;  /* 0x0000004d86527220 */ /* 0x000fc80000410000 */
[----:B------:R-:W-:-:S07]  /*2ed0*/  @P0 FADD.FTZ R82, R82, R81 ;  /* 0x0000005152520221 */ /* 0x000fce0000010000 */
.L_x_2198:
[----:B------:R-:W-:Y:S05]  /*2ee0*/  BSYNC B0 ;  /* 0x0000000000007941 */ /* 0x000fea0003800000 */
.L_x_2196:
        /* <DEDUP_REMOVED lines=15> */
.L_x_2200:
[----:B------:R-:W-:Y:S01]  /*2fe0*/  FFMA.FTZ R77, R27, R80, R79 ;  /* 0x000000501b4d7223 */ /* 0x000fe2000001004f */
[----:B------:R-:W-:-:S03]  /*2ff0*/  @P0 HADD2.F32 R81, -RZ, R109.H0_H0 ;  /* 0x2000006dff510230 */ /* 0x000fc60000004100 */
[----:B------:R-:W-:-:S04]  /*3000*/  FADD.FTZ R77, R96, -R77 ;  /* 0x8000004d604d7221 */ /* 0x000fc80000010000 */
[----:B------:R-:W-:-:S04]  /*3010*/  FMUL.FTZ R82, R134, R77 ;  /* 0x0000004d86527220 */ /* 0x000fc80000410000 */
[----:B------:R-:W-:-:S07]  /*3020*/  @P0 FADD.FTZ R82, R82, R81 ;  /* 0x0000005152520221 */ /* 0x000fce0000010000 */
.L_x_2201:
[----:B------:R-:W-:Y:S05]  /*3030*/  BSYNC B0 ;  /* 0x0000000000007941 */ /* 0x000fea0003800000 */
.L_x_2199:
        /* <DEDUP_REMOVED lines=16> */
.L_x_2203:
[----:B------:R-:W-:Y:S01]  /*3140*/  FFMA.FTZ R76, R30, R80, R79 ;  /* 0x000000501e4c7223 */ /* 0x000fe2000001004f */
[----:B------:R-:W-:-:S03]  /*3150*/  @P0 SHF.R.U32.HI R81, RZ, 0x10, R109 ;  /* 0x00000010ff510819 */ /* 0x000fc6000001166d */
[----:B------:R-:W-:Y:S02]  /*3160*/  FADD.FTZ R77, R95, -R76 ;  /* 0x8000004c5f4d7221 */ /* 0x000fe40000010000 */
[----:B------:R-:W-:Y:S02]  /*3170*/  @P0 HADD2.F32 R81, -RZ, R81.H0_H0 ;  /* 0x20000051ff510230 */ /* 0x000fe40000004100 */
[----:B------:R-:W-:-:S04]  /*3180*/  FMUL.FTZ R82, R134, R77 ;  /* 0x0000004d86527220 */ /* 0x000fc80000410000 */
[----:B------:R-:W-:-:S07]  /*3190*/  @P0 FADD.FTZ R82, R82, R81 ;  /* 0x0000005152520221 */ /* 0x000fce0000010000 */
.L_x_2204:
[----:B------:R-:W-:Y:S05]  /*31a0*/  BSYNC B0 ;  /* 0x0000000000007941 */ /* 0x000fea0003800000 */
.L_x_2202:
        /* <DEDUP_REMOVED lines=17> */
.L_x_2205:
        /* <DEDUP_REMOVED lines=12> */
.L_x_2207:
[----:B------:R-:W-:Y:S05]  /*3380*/  BSYNC B0 ;  /* 0x0000000000007941 */ /* 0x000fea0003800000 */
.L_x_2206:
[----:B------:R-:W-:Y:S04]  /*3390*/  BSSY B0, `(.L_x_2208) ;  /* 0x000000b000007945 */ /* 0x000fe80003800000 */
[----:B------:R-:W-:Y:S05]  /*33a0*/  @P2 BRA `(.L_x_2209) ;  /* 0x0000000000102947 */ /* 0x000fea0003800000 */
[----:B01----:R-:W-:Y:S01]  /*33b0*/  HFMA2.MMA R82, -RZ, RZ, 0, 0 ;  /* 0x00000000ff527435 */ /* 0x003fe200000001ff */
[----:B------:R-:W-:Y:S10]  /*33c0*/  @!P0 BRA `(.L_x_2210) ;  /* 0x00000000001c8947 */ /* 0x000ff40003800000 */
[----:B------:R-:W-:Y:S01]  /*33d0*/  HADD2.F32 R82, -RZ, R106.H0_H0 ;  /* 0x2000006aff527230 */ /* 0x000fe20000004100 */
[----:B------:R-:W-:Y:S06]  /*33e0*/  BRA `(.L_x_2210) ;  /* 0x0000000000147947 */ /* 0x000fec0003800000 */
.L_x_2209:
[----:B01----:R-:W-:Y:S01]  /*33f0*/  FFMA.FTZ R77, R29, R80, R79 ;  /* 0x000000501d4d7223 */ /* 0x003fe2000001004f */
[----:B------:R-:W-:-:S03]  /*3400*/  @P0 HADD2.F32 R81, -RZ, R106.H0_H0 ;  /* 0x2000006aff510230 */ /* 0x000fc60000004100 */
[----:B------:R-:W-:-:S04]  /*3410*/  FADD.FTZ R77, R98, -R77 ;  /* 0x8000004d624d7221 */ /* 0x000fc80000010000 */
[----:B------:R-:W-:-:S04]  /*3420*/  FMUL.FTZ R82, R134, R77 ;  /* 0x0000004d86527220 */ /* 0x000fc80000410000 */
[----:B------:R-:W-:-:S07]  /*3430*/  @P0 FADD.FTZ R82, R82, R81 ;  /* 0x0000005152520221 */ /* 0x000fce0000010000 */
.L_x_2210:
[----:B------:R-:W-:Y:S05]  /*3440*/  BSYNC B0 ;  /* 0x0000000000007941 */ /* 0x000fea0003800000 */
.L_x_2208:
        /* <DEDUP_REMOVED lines=16> */
.L_x_2212:
[----:B------:R-:W-:Y:S01]  /*3550*/  FFMA.FTZ R76, R32, R80, R79 ;  /* 0x00000050204c7223 */ /* 0x000fe2000001004f */
[----:B------:R-:W-:-:S03]  /*3560*/  @P0 SHF.R.U64 R81, R106, 0x10, R107 ;  /* 0x000000106a510819 */ /* 0x000fc6000000126b */
[----:B------:R-:W-:Y:S02]  /*3570*/  FADD.FTZ R77, R97, -R76 ;  /* 0x8000004c614d7221 */ /* 0x000fe40000010000 */
[----:B------:R-:W-:Y:S02]  /*3580*/  @P0 HADD2.F32 R81, -RZ, R81.H0_H0 ;  /* 0x20000051ff510230 */ /* 0x000fe40000004100 */
[----:B------:R-:W-:-:S04]  /*3590*/  FMUL.FTZ R82, R134, R77 ;  /* 0x0000004d86527220 */ /* 0x000fc80000410000 */
[----:B------:R-:W-:-:S07]  /*35a0*/  @P0 FADD.FTZ R82, R82, R81 ;  /* 0x0000005152520221 */ /* 0x000fce0000010000 */
.L_x_2213:
[----:B------:R-:W-:Y:S05]  /*35b0*/  BSYNC B0 ;  /* 0x0000000000007941 */ /* 0x000fea0003800000 */
.L_x_2211:
        /* <DEDUP_REMOVED lines=15> */
.L_x_2215:
[----:B------:R-:W-:Y:S01]  /*36b0*/  FFMA.FTZ R77, R31, R80, R79 ;  /* 0x000000501f4d7223 */ /* 0x000fe2000001004f */
[----:B------:R-:W-:-:S03]  /*36c0*/  @P0 HADD2.F32 R81, -RZ, R107.H0_H0 ;  /* 0x2000006bff510230 */ /* 0x000fc60000004100 */
[----:B------:R-:W-:-:S04]  /*36d0*/  FADD.FTZ R77, R100, -R77 ;  /* 0x8000004d644d7221 */ /* 0x000fc80000010000 */
[----:B------:R-:W-:-:S04]  /*36e0*/  FMUL.FTZ R82, R134, R77 ;  /* 0x0000004d86527220 */ /* 0x000fc80000410000 */
[----:B------:R-:W-:-:S07]  /*36f0*/  @P0 FADD.FTZ R82, R82, R81 ;  /* 0x0000005152520221 */ /* 0x000fce0000010000 */
.L_x_2216:
[----:B------:R-:W-:Y:S05]  /*3700*/  BSYNC B0 ;  /* 0x0000000000007941 */ /* 0x000fea0003800000 */
.L_x_2214:
        /* <DEDUP_REMOVED lines=16> */
.L_x_2218:
[----:B------:R-:W-:Y:S01]  /*3810*/  FFMA.FTZ R76, R34, R80, R79 ;  /* 0x00000050224c7223 */ /* 0x000fe2000001004f */
[----:B------:R-:W-:-:S03]  /*3820*/  @P0 SHF.R.U32.HI R81, RZ, 0x10, R107 ;  /* 0x00000010ff510819 */ /* 0x000fc6000001166b */
[----:B------:R-:W-:Y:S02]  /*3830*/  FADD.FTZ R77, R99, -R76 ;  /* 0x8000004c634d7221 */ /* 0x000fe40000010000 */
[----:B------:R-:W-:Y:S02]  /*3840*/  @P0 HADD2.F32 R81, -RZ, R81.H0_H0 ;  /* 0x20000051ff510230 */ /* 0x000fe40000004100 */
[----:B------:R-:W-:-:S04]  /*3850*/  FMUL.FTZ R82, R134, R77 ;  /* 0x0000004d86527220 */ /* 0x000fc80000410000 */
[----:B------:R-:W-:-:S07]  /*3860*/  @P0 FADD.FTZ R82, R82, R81 ;  /* 0x0000005152520221 */ /* 0x000fce0000010000 */
.L_x_2219:
[----:B------:R-:W-:Y:S05]  /*3870*/  BSYNC B0 ;  /* 0x0000000000007941 */ /* 0x000fea0003800000 */
.L_x_2217:
        /* <DEDUP_REMOVED lines=17> */
.L_x_2220:
        /* <DEDUP_REMOVED lines=12> */
.L_x_2222:
[----:B------:R-:W-:Y:S05]  /*3a50*/  BSYNC B0 ;  /* 0x0000000000007941 */ /* 0x000fea0003800000 */
.L_x_2221:
[----:B------:R-:W-:Y:S04]  /*3a60*/  BSSY B0, `(.L_x_2223) ;  /* 0x000000b000007945 */ /* 0x000fe80003800000 */
[----:B------:R-:W-:Y:S05]  /*3a70*/  @P2 BRA `(.L_x_2224) ;  /* 0x0000000000102947 */ /* 0x000fea0003800000 */
[----:B01----:R-:W-:Y:S01]  /*3a80*/  HFMA2.MMA R82, -RZ, RZ, 0, 0 ;  /* 0x00000000ff527435 */ /* 0x003fe200000001ff */
[----:B------:R-:W-:Y:S10]  /*3a90*/  @!P0 BRA `(.L_x_2225) ;  /* 0x00000000001c8947 */ /* 0x000ff40003800000 */
[----:B------:R-:W-:Y:S01]  /*3aa0*/  HADD2.F32 R82, -RZ, R104.H0_H0 ;  /* 0x20000068ff527230 */ /* 0x000fe20000004100 */
[----:B------:R-:W-:Y:S06]  /*3ab0*/  BRA `(.L_x_2225) ;  /* 0x0000000000147947 */ /* 0x000fec0003800000 */
.L_x_2224:
[----:B01----:R-:W-:Y:S01]  /*3ac0*/  FFMA.FTZ R77, R33, R80, R79 ;  /* 0x00000050214d7223 */ /* 0x003fe2000001004f */
[----:B------:R-:W-:-:S03]  /*3ad0*/  @P0 HADD2.F32 R81, -RZ, R104.H0_H0 ;  /* 0x20000068ff510230 */ /* 0x000fc60000004100 */
[----:B------:R-:W-:-:S04]  /*3ae0*/  FADD.FTZ R77, R102, -R77 ;  /* 0x8000004d664d7221 */ /* 0x000fc80000010000 */
[----:B------:R-:W-:-:S04]  /*3af0*/  FMUL.FTZ R82, R134, R77 ;  /* 0x0000004d86527220 */ /* 0x000fc80000410000 */
[----:B------:R-:W-:-:S07]  /*3b00*/  @P0 FADD.FTZ R82, R82, R81 ;  /* 0x0000005152520221 */ /* 0x000fce0000010000 */
.L_x_2225:
[----:B------:R-:W-:Y:S05]  /*3b10*/  BSYNC B0 ;  /* 0x0000000000007941 */ /* 0x000fea0003800000 */
.L_x_2223:
        /* <DEDUP_REMOVED lines=16> */
.L_x_2227:
[----:B------:R-:W-:Y:S01]  /*3c20*/  FFMA.FTZ R76, R84, R80, R79 ;  /* 0x00000050544c7223 */ /* 0x000fe2000001004f */
[----:B------:R-:W-:-:S03]  /*3c30*/  @P0 SHF.R.U64 R81, R104, 0x10, R105 ;  /* 0x0000001068510819 */ /* 0x000fc60000001269 */
[----:B------:R-:W-:Y:S02]  /*3c40*/  FADD.FTZ R77, R101, -R76 ;  /* 0x8000004c654d7221 */ /* 0x000fe40000010000 */
[----:B------:R-:W-:Y:S02]  /*3c50*/  @P0 HADD2.F32 R81, -RZ, R81.H0_H0 ;  /* 0x20000051ff510230 */ /* 0x000fe40000004100 */
[----:B------:R-:W-:-:S04]  /*3c60*/  FMUL.FTZ R82, R134, R77 ;  /* 0x0000004d86527220 */ /* 0x000fc80000410000 */
[----:B------:R-:W-:-:S07]  /*3c70*/  @P0 FADD.FTZ R82, R82, R81 ;  /* 0x0000005152520221 */ /* 0x000fce0000010000 */
.L_x_2228:
[----:B------:R-:W-:Y:S05]  /*3c80*/  BSYNC B0 ;  /* 0x0000000000007941 */ /* 0x000fea0003800000 */
.L_x_2226:
        /* <DEDUP_REMOVED lines=15> */
.L_x_2230:
[----:B------:R-:W-:Y:S01]  /*3d80*/  FFMA.FTZ R77, R35, R80, R79 ;  /* 0x00000050234d7223 */ /* 0x000fe2000001004f */
[----:B------:R-:W-:-:S03]  /*3d90*/  @P0 HADD2.F32 R81, -RZ, R105.H0_H0 ;  /* 0x20000069ff510230 */ /* 0x000fc60000004100 */
[----:B------:R-:W-:-:S04]  /*3da0*/  FADD.FTZ R77, R114, -R77 ;  /* 0x8000004d724d7221 */ /* 0x000fc80000010000 */
[----:B------:R-:W-:-:S04]  /*3db0*/  FMUL.FTZ R82, R134, R77 ;  /* 0x0000004d86527220 */ /* 0x000fc80000410000 */
[----:B------:R-:W-:-:S07]  /*3dc0*/  @P0 FADD.FTZ R82, R82, R81 ;  /* 0x0000005152520221 */ /* 0x000fce0000010000 */
.L_x_2231:
[----:B------:R-:W-:Y:S05]  /*3dd0*/  BSYNC B0 ;  /* 0x0000000000007941 */ /* 0x000fea0003800000 */
.L_x_2229:
        /* <DEDUP_REMOVED lines=16> */
.L_x_2233:
[----:B------:R-:W-:Y:S01]  /*3ee0*/  FFMA.FTZ R80, R116, R80, R79 ;  /* 0x0000005074507223 */ /* 0x000fe2000001004f */
[----:B------:R-:W-:-:S03]  /*3ef0*/  @P0 SHF.R.U32.HI R76, RZ, 0x10, R105 ;  /* 0x00000010ff4c0819 */ /* 0x000fc60000011669 */
[----:B------:R-:W-:Y:S02]  /*3f00*/  FADD.FTZ R77, R103, -R80 ;  /* 0x80000050674d7221 */ /* 0x000fe40000010000 */
[----:B------:R-:W-:Y:S02]  /*3f10*/  @P0 HADD2.F32 R79, -RZ, R76.H0_H0 ;  /* 0x2000004cff4f0230 */ /* 0x000fe40000004100 */
[----:B------:R-:W-:-:S04]  /*3f20*/  FMUL.FTZ R134, R134, R77 ;  /* 0x0000004d86867220 */ /* 0x000fc80000410000 */
[----:B------:R-:W-:-:S07]  /*3f30*/  @P0 FADD.FTZ R134, R134, R79 ;  /* 0x0000004f86860221 */ /* 0x000fce0000010000 */
.L_x_2234:
[----:B------:R-:W-:Y:S05]  /*3f40*/  BSYNC B0 ;  /* 0x0000000000007941 */ /* 0x000fea0003800000 */
.L_x_2232:
        /* <DEDUP_REMOVED lines=18> */
.L_x_2235:
        /* <DEDUP_REMOVED lines=12> */
.L_x_2237:
[----:B------:R-:W-:Y:S05]  /*4130*/  BSYNC B0 ;  /* 0x0000000000007941 */ /* 0x000fea0003800000 */
.L_x_2236:
[----:B------:R-:W-:Y:S02]  /*4140*/  IADD3 R133, R133, UR12, RZ ;  /* 0x0000000c85857c10 */ /* 0x000fe4000fffe0ff */
[----:B------:R-:W-:Y:S02]  /*4150*/  SEL R153, RZ, 0x1, P4 ;  /* 0x00000001ff997807 */ /* 0x000fe40002000000 */
[----:B------:R-:W-:-:S13]  /*4160*/  ISETP.GE.AND P0, PT, R133, UR13, PT ;  /* 0x0000000d85007c0c */ /* 0x000fda000bf06270 */
[----:B------:R-:W-:Y:S05]  /*4170*/  @!P0 BRA `(.L_x_2238) ;  /* 0xffffffc4001c8947 */ /* 0x000fea000383ffff */
.L_x_2158:
        /* <DEDUP_REMOVED lines=21> */
.L_x_2162:
[----:B------:R-:W-:Y:S01]  /*42d0*/  HFMA2.MMA R144, -RZ, RZ, 0, 9.5367431640625e-07 ;  /* 0x00000010ff907435 */ /* 0x000fe200000001ff */
[----:B------:R-:W-:Y:S02]  /*42e0*/  MOV R145, R154 ;  /* 0x0000009a00917202 */ /* 0x000fe40000000f00 */
[----:B-1----:R-:W-:Y:S02]  /*42f0*/  MOV R147, 0x1f ;  /* 0x0000001f00937802 */ /* 0x002fe40000000f00 */
[----:B------:R-:W-:-:S07]  /*4300*/  MOV R142, 0xffffffff ;  /* 0xffffffff008e7802 */ /* 0x000fce0000000f00 */
[----:B-----5:R-:W-:Y:S05]  /*4310*/  WARPSYNC.COLLECTIVE R142, `(.L_x_2239) ;  /* 0x000000008e087348 */ /* 0x020fea0003c00000 */
[----:B------:R0:W1:Y:S02]  /*4320*/  SHFL.DOWN P1, R143, R145, R144, R147 ;  /* 0x08000090918f7389 */ /* 0x0000640000020093 */
[----:B01---5:R-:W-:Y:S01]  /*4330*/  ENDCOLLECTIVE ;  /* 0x000000000000791b */ /* 0x023fe20003800000 */
.L_x_2239:
[----:B------:R-:W-:Y:S02]  /*4340*/  MOV R145, R155 ;  /* 0x0000009b00917202 */ /* 0x000fe40000000f00 */
[----:B------:R-:W-:-:S07]  /*4350*/  MOV R79, R143 ;  /* 0x0000008f004f7202 */ /* 0x000fce0000000f00 */
[----:B------:R-:W-:Y:S05]  /*4360*/  WARPSYNC.COLLECTIVE R142, `(.L_x_2240) ;  /* 0x000000008e087348 */ /* 0x000fea0003c00000 */
[----:B------:R0:W1:Y:S02]  /*4370*/  SHFL.DOWN P1, R143, R145, R144, R147 ;  /* 0x08000090918f7389 */ /* 0x0000640000020093 */
[----:B01----:R-:W-:Y:S01]  /*4380*/  ENDCOLLECTIVE ;  /* 0x000000000000791b */ /* 0x003fe20003800000 */
.L_x_2240:
[----:B------:R-:W-:Y:S01]  /*4390*/  FADD.FTZ R79, R79, R154 ;  /* 0x0000009a4f4f7221 */ /* 0x000fe20000010000 */
[----:B------:R-:W-:-:S04]  /*43a0*/  HFMA2.MMA R144, -RZ, RZ, 0, 4.76837158203125e-07 ;  /* 0x00000008ff907435 */ /* 0x000fc800000001ff */
[----:B------:R-:W-:Y:S02]  /*43b0*/  MOV R145, R79 ;  /* 0x0000004f00917202 */ /* 0x000fe40000000f00 */
[----:B------:R-:W-:-:S07]  /*43c0*/  MOV R78, R143 ;  /* 0x0000008f004e7202 */ /* 0x000fce0000000f00 */
[----:B------:R-:W-:Y:S05]  /*43d0*/  WARPSYNC.COLLECTIVE R142, `(.L_x_2241) ;  /* 0x000000008e087348 */ /* 0x000fea0003c00000 */
[----:B------:R0:W1:Y:S02]  /*43e0*/  SHFL.DOWN P1, R143, R145, R144, R147 ;  /* 0x08000090918f7389 */ /* 0x0000640000020093 */
[----:B01----:R-:W-:Y:S01]  /*43f0*/  ENDCOLLECTIVE ;  /* 0x000000000000791b */ /* 0x003fe20003800000 */
.L_x_2241:
[----:B------:R-:W-:-:S05]  /*4400*/  FADD.FTZ R78, R78, R155 ;  /* 0x0000009b4e4e7221 */ /* 0x000fca0000010000 */
[----:B------:R-:W-:Y:S02]  /*4410*/  MOV R145, R78 ;  /* 0x0000004e00917202 */ /* 0x000fe40000000f00 */
[----:B------:R-:W-:-:S07]  /*4420*/  MOV R80, R143 ;  /* 0x0000008f00507202 */ /* 0x000fce0000000f00 */
[----:B------:R-:W-:Y:S05]  /*4430*/  WARPSYNC.COLLECTIVE R142, `(.L_x_2242) ;  /* 0x000000008e087348 */ /* 0x000fea0003c00000 */
[----:B------:R0:W1:Y:S02]  /*4440*/  SHFL.DOWN P1, R143, R145, R144, R147 ;  /* 0x08000090918f7389 */ /* 0x0000640000020093 */
[----:B01----:R-:W-:Y:S01]  /*4450*/  ENDCOLLECTIVE ;  /* 0x000000000000791b */ /* 0x003fe20003800000 */
.L_x_2242:
[----:B------:R-:W-:Y:S01]  /*4460*/  FADD.FTZ R80, R79, R80 ;  /* 0x000000504f507221 */ /* 0x000fe20000010000 */
[----:B------:R-:W-:-:S04]  /*4470*/  HFMA2.MMA R144, -RZ, RZ, 0, 2.384185791015625e-07 ;  /* 0x00000004ff907435 */ /* 0x000fc800000001ff */
[----:B------:R-:W-:Y:S02]  /*4480*/  MOV R145, R80 ;  /* 0x0000005000917202 */ /* 0x000fe40000000f00 */
[----:B------:R-:W-:-:S07]  /*4490*/  MOV R81, R143 ;  /* 0x0000008f00517202 */ /* 0x000fce0000000f00 */
[----:B------:R-:W-:Y:S05]  /*44a0*/  WARPSYNC.COLLECTIVE R142, `(.L_x_2243) ;  /* 0x000000008e087348 */ /* 0x000fea0003c00000 */
[----:B------:R0:W1:Y:S02]  /*44b0*/  SHFL.DOWN P1, R143, R145, R144, R147 ;  /* 0x08000090918f7389 */ /* 0x0000640000020093 */
[----:B01----:R-:W-:Y:S01]  /*44c0*/  ENDCOLLECTIVE ;  /* 0x000000000000791b */ /* 0x003fe20003800000 */
.L_x_2243:
[----:B------:R-:W-:-:S05]  /*44d0*/  FADD.FTZ R81, R78, R81 ;  /* 0x000000514e517221 */ /* 0x000fca0000010000 */
[----:B------:R-:W-:Y:S02]  /*44e0*/  MOV R145, R81 ;  /* 0x0000005100917202 */ /* 0x000fe40000000f00 */
[----:B------:R-:W-:-:S07]  /*44f0*/  MOV R83, R143 ;  /* 0x0000008f00537202 */ /* 0x000fce0000000f00 */
[----:B------:R-:W-:Y:S05]  /*4500*/  WARPSYNC.COLLECTIVE R142, `(.L_x_2244) ;  /* 0x000000008e087348 */ /* 0x000fea0003c00000 */
[----:B------:R0:W1:Y:S02]  /*4510*/  SHFL.DOWN P1, R143, R145, R144, R147 ;  /* 0x08000090918f7389 */ /* 0x0000640000020093 */
[----:B01----:R-:W-:Y:S01]  /*4520*/  ENDCOLLECTIVE ;  /* 0x000000000000791b */ /* 0x003fe20003800000 */
.L_x_2244:
[----:B------:R-:W-:Y:S01]  /*4530*/  FADD.FTZ R83, R80, R83 ;  /* 0x0000005350537221 */ /* 0x000fe20000010000 */
[----:B------:R-:W-:-:S04]  /*4540*/  HFMA2.MMA R144, -RZ, RZ, 0, 1.1920928955078125e-07 ;  /* 0x00000002ff907435 */ /* 0x000fc800000001ff */
[----:B------:R-:W-:Y:S02]  /*4550*/  MOV R145, R83 ;  /* 0x0000005300917202 */ /* 0x000fe40000000f00 */
[----:B------:R-:W-:-:S07]  /*4560*/  MOV R82, R143 ;  /* 0x0000008f00527202 */ /* 0x000fce0000000f00 */
[----:B------:R-:W-:Y:S05]  /*4570*/  WARPSYNC.COLLECTIVE R142, `(.L_x_2245) ;  /* 0x000000008e087348 */ /* 0x000fea0003c00000 */
[----:B------:R0:W1:Y:S02]  /*4580*/  SHFL.DOWN P1, R143, R145, R144, R147 ;  /* 0x08000090918f7389 */ /* 0x0000640000020093 */
[----:B01----:R-:W-:Y:S01]  /*4590*/  ENDCOLLECTIVE ;  /* 0x000000000000791b */ /* 0x003fe20003800000 */
.L_x_2245:
[----:B------:R-:W-:-:S05]  /*45a0*/  FADD.FTZ R82, R81, R82 ;  /* 0x0000005251527221 */ /* 0x000fca0000010000 */
[----:B------:R-:W-:Y:S02]  /*45b0*/  MOV R145, R82 ;  /* 0x0000005200917202 */ /* 0x000fe40000000f00 */
[----:B------:R-:W-:-:S07]  /*45c0*/  MOV R118, R143 ;  /* 0x0000008f00767202 */ /* 0x000fce0000000f00 */
[----:B------:R-:W-:Y:S05]  /*45d0*/  WARPSYNC.COLLECTIVE R142, `(.L_x_2246) ;  /* 0x000000008e087348 */ /* 0x000fea0003c00000 */
[----:B------:R0:W1:Y:S02]  /*45e0*/  SHFL.DOWN P1, R143, R145, R144, R147 ;  /* 0x08000090918f7389 */ /* 0x0000640000020093 */
[----:B01----:R-:W-:Y:S01]  /*45f0*/  ENDCOLLECTIVE ;  /* 0x000000000000791b */ /* 0x003fe20003800000 */
.L_x_2246:
[----:B------:R-:W-:Y:S01]  /*4600*/  FADD.FTZ R118, R83, R118 ;  /* 0x0000007653767221 */ /* 0x000fe20000010000 */
[----:B------:R-:W-:-:S04]  /*4610*/  HFMA2.MMA R144, -RZ, RZ, 0, 5.9604644775390625e-08 ;  /* 0x00000001ff907435 */ /* 0x000fc800000001ff */
[----:B------:R-:W-:Y:S02]  /*4620*/  MOV R145, R118 ;  /* 0x0000007600917202 */ /* 0x000fe40000000f00 */
[----:B------:R-:W-:-:S07]  /*4630*/  MOV R119, R143 ;  /* 0x0000008f00777202 */ /* 0x000fce0000000f00 */
[----:B------:R-:W-:Y:S05]  /*4640*/  WARPSYNC.COLLECTIVE R142, `(.L_x_2247) ;  /* 0x000000008e087348 */ /* 0x000fea0003c00000 */
[----:B------:R0:W1:Y:S02]  /*4650*/  SHFL.DOWN P1, R143, R145, R144, R147 ;  /* 0x08000090918f7389 */ /* 0x0000640000020093 */
[----:B01----:R-:W-:Y:S01]  /*4660*/  ENDCOLLECTIVE ;  /* 0x000000000000791b */ /* 0x003fe20003800000 */
.L_x_2247:
[----:B------:R-:W-:-:S05]  /*4670*/  FADD.FTZ R119, R82, R119 ;  /* 0x0000007752777221 */ /* 0x000fca0000010000 */
[----:B------:R-:W-:Y:S02]  /*4680*/  MOV R145, R119 ;  /* 0x0000007700917202 */ /* 0x000fe40000000f00 */
[----:B------:R-:W-:-:S07]  /*4690*/  MOV R79, R143 ;  /* 0x0000008f004f7202 */ /* 0x000fce0000000f00 */
[----:B------:R-:W-:Y:S05]  /*46a0*/  WARPSYNC.COLLECTIVE R142, `(.L_x_2248) ;  /* 0x000000008e087348 */ /* 0x000fea0003c00000 */
[----:B------:R0:W1:Y:S02]  /*46b0*/  SHFL.DOWN P1, R143, R145, R144, R147 ;  /* 0x08000090918f7389 */ /* 0x0000640000020093 */
[----:B01----:R-:W-:Y:S01]  /*46c0*/  ENDCOLLECTIVE ;  /* 0x000000000000791b */ /* 0x003fe20003800000 */
.L_x_2248:
[----:B------:R-:W-:Y:S01]  /*46d0*/  MOV R78, R143 ;  /* 0x0000008f004e7202 */ /* 0x000fe20000000f00 */
[----:B------:R-:W-:Y:S06]  /*46e0*/  BRA `(.L_x_2249) ;  /* 0xffffffd400787947 */ /* 0x000fec000383ffff */
.L_x_2250:
        /* <DEDUP_REMOVED lines=9> */
.L_x_11851:


//--------------------- .text._ZN10layer_norm13ln_bwd_kernelINS_13Kernel_traitsI6__halfS2_S2_S2_fjLj2560ELj1ELj1ELj4ELj8ENS_18Kernel_traits_baseILj2560ES2_S2_S2_S2_fjLj128EEEEELb1ELb1ELb0ELb0EEEvNS_9BwdParamsE --------------------------
	.section	.text._ZN10layer_norm13ln_bwd_kernelINS_13Kernel_traitsI6__halfS2_S2_S2_fjLj2560ELj1ELj1ELj4ELj8ENS_18Kernel_traits_baseILj2560ES2_S2_S2_S2_fjLj128EEEEELb1ELb1ELb0ELb0EEEvNS_9BwdParamsE,"ax",@progbits
	.align	128
        .global         _ZN10layer_norm13ln_bwd_kernelINS_13Kernel_traitsI6__halfS2_S2_S2_fjLj2560ELj1ELj1ELj4ELj8ENS_18Kernel_traits_baseILj2560ES2_S2_S2_S2_fjLj128EEEEELb1ELb1ELb0ELb0EEEvNS_9BwdParamsE
        .type           _ZN10layer_norm13ln_bwd_kernelINS_13Kernel_traitsI6__halfS2_S2_S2_fjLj2560ELj1ELj1ELj4ELj8ENS_18Kernel_traits_baseILj2560ES2_S2_S2_S2_fjLj128EEEEELb1ELb1ELb0ELb0EEEvNS_9BwdParamsE,@function
        .size           _ZN10layer_norm13ln_bwd_kernelINS_13Kernel_traitsI6__halfS2_S2_S2_fjLj2560ELj1ELj1ELj4ELj8ENS_18Kernel_traits_baseILj2560ES2_S2_S2_S2_fjLj128EEEEELb1ELb1ELb0ELb0EEEvNS_9BwdParamsE,(.L_x_11852 - _ZN10layer_norm13ln_bwd_kernelINS_13Kernel_traitsI6__halfS2_S2_S2_fjLj2560ELj1ELj1ELj4ELj8ENS_18Kernel_traits_baseILj2560ES2_S2_S2_S2_fjLj128EEEEELb1ELb1ELb0ELb0EEEvNS_9BwdParamsE)
        .other          _ZN10layer_norm13ln_bwd_kernelINS_13Kernel_traitsI6__halfS2_S2_S2_fjLj2560ELj1ELj1ELj4ELj8ENS_18Kernel_traits_baseILj2560ES2_S2_S2_S2_fjLj128EEEEELb1ELb1ELb0ELb0EEEvNS_9BwdParamsE,@"STO_CUDA_ENTRY STV_DEFAULT"
_ZN10layer_norm13ln_bwd_kernelINS_13Kernel_traitsI6__halfS2_S2_S2_fjLj2560ELj1ELj1ELj4ELj8ENS_18Kernel_traits_baseILj2560ES2_S2_S2_S2_fjLj128EEEEELb1ELb1ELb0ELb0EEEvNS_9BwdParamsE:
.text._ZN10layer_norm13ln_bwd_kernelINS_13Kernel_traitsI6__halfS2_S2_S2_fjLj2560ELj1ELj1ELj4ELj8ENS_18Kernel_traits_baseILj2560ES2_S2_S2_S2_fjLj128EEEEELb1ELb1ELb0ELb0EEEvNS_9BwdParamsE:
        /* <DEDUP_REMOVED lines=49> */
[----:B------:R-:W-:Y:S01]  /*0310*/  @P3 IADD3 R47, R47, 0x80, RZ ;  /* 0x000000802f2f3810 */ /* 0x000fe20007ffe0ff */
[----:B------:R-:W0:Y:S03]  /*0320*/  @P0 LDC.64 R42, c[0x0][0x260] ;  /* 0x00009800ff2a0b82 */ /* 0x000e260000000a00 */
[----:B------:R2:W5:Y:S01]  /*0330*/  @P3 LDG.E.64 R16, desc[UR4][R36.64] ;  /* 0x0000000424103981 */ /* 0x000562000c1e1b00 */
[----:B---3--:R-:W-:-:S04]  /*0340*/  @P2 IMAD.WIDE.U32 R38, R47, 0x8, R38 ;  /* 0x000000082f262825 */ /* 0x008fc800078e0026 */
[----:B------:R-:W1:Y:S01]  /*0350*/  @P0 LDC.64 R44, c[0x0][0x278] ;  /* 0x00009e00ff2c0b82 */ /* 0x000e620000000a00 */
        /* <DEDUP_REMOVED lines=47> */
[----:B------:R-:W-:Y:S01]  /*0650*/  MOV R33, R25 ;  /* 0x0000001900217202 */ /* 0x000fe20000000f00 */
[----:B------:R-:W-:Y:S01]  /*0660*/  HADD2.F32 R6, -RZ, R6.H0_H0 ;  /* 0x20000006ff067230 */ /* 0x000fe20000004100 */
[----:B------:R-:W-:Y:S02]  /*0670*/  MOV R35, R16 ;  /* 0x0000001000237202 */ /* 0x000fe40000000f00 */
[----:B------:R-:W-:-:S02]  /*0680*/  MOV R22, R10 ;  /* 0x0000000a00167202 */ /* 0x000fc40000000f00 */
[----:B------:R-:W-:Y:S02]  /*0690*/  MOV R39, R17 ;  /* 0x0000001100277202 */ /* 0x000fe40000000f00 */
[--C-:B------:R-:W-:Y:S02]  /*06a0*/  SHF.R.U64 R10, R10, 0x10, R11.reuse ;  /* 0x000000100a0a7819 */ /* 0x100fe4000000120b */
[----:B------:R-:W-:Y:S01]  /*06b0*/  SHF.R.U32.HI R116, RZ, 0x10, R11 ;  /* 0x00000010ff747819 */ /* 0x000fe2000001160b */
[----:B------:R-:W-:Y:S01]  /*06c0*/  HADD2.F32 R11, -RZ, R23.H0_H0 ;  /* 0x20000017ff0b7230 */ /* 0x000fe20000004100 */
[----:B------:R-:W-:Y:S01]  /*06d0*/  MOV R27, R15 ;  /* 0x0000000f001b7202 */ /* 0x000fe20000000f00 */
[----:B------:R-:W-:Y:S01]  /*06e0*/  HADD2.F32 R23, -RZ, R33.H0_H0 ;  /* 0x20000021ff177230 */ /* 0x000fe20000004100 */
[----:B------:R-:W-:Y:S01]  /*06f0*/  MOV R31, R19 ;  /* 0x00000013001f7202 */ /* 0x000fe20000000f00 */
[----:B------:R-:W-:Y:S01]  /*0700*/  HADD2.F32 R33, -RZ, R35.H0_H0 ;  /* 0x20000023ff217230 */ /* 0x000fe20000004100 */
[----:B------:R-:W-:Y:S01]  /*0710*/  MOV R32, R24 ;  /* 0x0000001800207202 */ /* 0x000fe20000000f00 */
[----:B------:R-:W-:Y:S01]  /*0720*/  HADD2.F32 R35, -RZ, R39.H0_H0 ;  /* 0x20000027ff237230 */ /* 0x000fe20000004100 */
[----:B------:R-:W-:Y:S01]  /*0730*/  SHF.R.U64 R113, R24, 0x10, R25 ;  /* 0x0000001018717819 */ /* 0x000fe20000001219 */
[----:B------:R-:W-:Y:S01]  /*0740*/  HADD2.F32 R10, -RZ, R10.H0_H0 ;  /* 0x2000000aff0a7230 */ /* 0x000fe20000004100 */
[----:B------:R-:W-:-:S02]  /*0750*/  MOV R40, R21 ;  /* 0x0000001500287202 */ /* 0x000fc40000000f00 */
[----:B------:R-:W-:Y:S02]  /*0760*/  MOV R26, R14 ;  /* 0x0000000e001a7202 */ /* 0x000fe40000000f00 */
[----:B------:R-:W-:Y:S01]  /*0770*/  MOV R30, R18 ;  /* 0x00000012001e7202 */ /* 0x000fe20000000f00 */
[----:B------:R-:W-:Y:S01]  /*0780*/  HADD2.F32 R39, -RZ, R40.H0_H0 ;  /* 0x20000028ff277230 */ /* 0x000fe20000004100 */
[----:B------:R-:W-:Y:S02]  /*0790*/  SHF.R.U32.HI R24, RZ, 0x10, R25 ;  /* 0x00000010ff187819 */ /* 0x000fe40000011619 */
[----:B------:R-:W-:Y:S02]  /*07a0*/  MOV R36, R9 ;  /* 0x0000000900247202 */ /* 0x000fe40000000f00 */
[----:B------:R-:W-:Y:S01]  /*07b0*/  MOV R34, R12 ;  /* 0x0000000c00227202 */ /* 0x000fe20000000f00 */
[----:B------:R-:W-:Y:S01]  /*07c0*/  HADD2.F32 R24, -RZ, R24.H0_H0 ;  /* 0x20000018ff187230 */ /* 0x000fe20000004100 */
[----:B------:R-:W-:-:S02]  /*07d0*/  MOV R38, R13 ;  /* 0x0000000d00267202 */ /* 0x000fc40000000f00 */
[----:B------:R-:W-:Y:S02]  /*07e0*/  SHF.R.U32.HI R42, RZ, 0x10, R21 ;  /* 0x00000010ff2a7819 */ /* 0x000fe40000011615 */
        /* <DEDUP_REMOVED lines=54> */
.L_x_2278:
        /* <DEDUP_REMOVED lines=43> */
[----:B------:R-:W-:Y:S01]  /*0e00*/  FADD.FTZ R115, -R114, R115 ;  /* 0x0000007372737221 */ /* 0x000fe20000010100 */
[----:B0-----:R-:W-:Y:S01]  /*0e10*/  HADD2.F32 R111, -RZ, R116.H0_H0 ;  /* 0x20000074ff6f7230 */ /* 0x001fe20000004100 */
[----:B---3--:R-:W-:-:S02]  /*0e20*/  MOV R3, R108 ;  /* 0x0000006c00037202 */ /* 0x008fc40000000f00 */
[----:B------:R-:W-:Y:S02]  /*0e30*/  SHF.R.U64 R119, R108, 0x10, R109 ;  /* 0x000000106c777819 */ /* 0x000fe4000000126d */
[----:B------:R-:W-:Y:S01]  /*0e40*/  MOV R46, R109 ;  /* 0x0000006d002e7202 */ /* 0x000fe20000000f00 */
[----:B------:R-:W-:Y:S02]  /*0e50*/  HADD2.F32 R116, -RZ, R3.H0_H0 ;  /* 0x20000003ff747230 */ /* 0x000fe40000004100 */
[----:B------:R-:W-:Y:S01]  /*0e60*/  FADD.FTZ R47, -R114, R47 ;  /* 0x0000002f722f7221 */ /* 0x000fe20000010100 */
[----:B------:R-:W-:Y:S01]  /*0e70*/  FMUL.FTZ R3, R176, R115 ;  /* 0x00000073b0037220 */ /* 0x000fe20000410000 */
[----:B------:R-:W-:Y:S02]  /*0e80*/  HADD2.F32 R108, -RZ, R119.H0_H0 ;  /* 0x20000077ff6c7230 */ /* 0x000fe40000004100 */
[----:B------:R-:W-:Y:S02]  /*0e90*/  HADD2.F32 R118, -RZ, R46.H0_H0 ;  /* 0x2000002eff767230 */ /* 0x000fe40000004100 */
[----:B------:R-:W-:Y:S01]  /*0ea0*/  FADD.FTZ R84, R84, R116 ;  /* 0x0000007454547221 */ /* 0x000fe20000010000 */
[----:B------:R-:W-:Y:S01]  /*0eb0*/  FMUL.FTZ R46, R176, R47 ;  /* 0x0000002fb02e7220 */ /* 0x000fe20000410000 */
[-C--:B------:R-:W-:Y:S01]  /*0ec0*/  FFMA.FTZ R104, R3, R116.reuse, R104 ;  /* 0x0000007403687223 */ /* 0x080fe20000010068 */
[----:B------:R-:W-:Y:S01]  /*0ed0*/  FADD.FTZ R117, -R114, R117 ;  /* 0x0000007572757221 */ /* 0x000fe20000010100 */
[----:B------:R-:W-:Y:S01]  /*0ee0*/  FMUL.FTZ R116, R5, R116 ;  /* 0x0000007405747220 */ /* 0x000fe20000410000 */
[----:B------:R-:W-:Y:S01]  /*0ef0*/  SHF.R.U32.HI R112, RZ, 0x10, R109 ;  /* 0x00000010ff707819 */ /* 0x000fe2000001166d */
[----:B------:R-:W-:Y:S01]  /*0f00*/  FADD.FTZ R85, R85, R108 ;  /* 0x0000006c55557221 */ /* 0x000fe20000010000 */
[-C--:B------:R-:W-:Y:S01]  /*0f10*/  FFMA.FTZ R105, R46, R108.reuse, R105 ;  /* 0x0000006c2e697223 */ /* 0x080fe20000010069 */
[----:B------:R-:W-:Y:S01]  /*0f20*/  FMUL.FTZ R47, R6, R108 ;  /* 0x0000006c062f7220 */ /* 0x000fe20000410000 */
[----:B------:R-:W-:Y:S01]  /*0f30*/  FMUL.FTZ R117, R176, R117 ;  /* 0x00000075b0757220 */ /* 0x000fe20000410000 */
[----:B------:R-:W-:Y:S01]  /*0f40*/  FADD.FTZ R108, RZ, R116 ;  /* 0x00000074ff6c7221 */ /* 0x000fe20000010000 */
[----:B------:R-:W-:Y:S01]  /*0f50*/  FFMA.FTZ R109, R3, R116, RZ ;  /* 0x00000074036d7223 */ /* 0x000fe200000100ff */
[----:B------:R-:W-:Y:S01]  /*0f60*/  FADD.FTZ R113, -R114, R111 ;  /* 0x0000006f72717221 */ /* 0x000fe20000010100 */
[----:B------:R-:W-:-:S02]  /*0f70*/  HADD2.F32 R112, -RZ, R112.H0_H0 ;  /* 0x20000070ff707230 */ /* 0x000fc40000004100 */
        /* <DEDUP_REMOVED lines=13> */
.L_x_2253:
[----:B------:R-:W-:Y:S05]  /*1050*/  BSYNC B0 ;  /* 0x0000000000007941 */ /* 0x000fea0003800000 */
.L_x_2252:
        /* <DEDUP_REMOVED lines=24> */
[C---:B------:R-:W-:Y:S01]  /*11e0*/  FADD.FTZ R123, -R130.reuse, R123 ;  /* 0x0000007b827b7221 */ /* 0x040fe20000010100 */
[----:B------:R-:W-:Y:S01]  /*11f0*/  FADD.FTZ R127, -R130, R124 ;  /* 0x0000007c827f7221 */ /* 0x000fe20000010100 */
[----:B---3--:R-:W-:-:S02]  /*1200*/  MOV R122, R110 ;  /* 0x0000006e007a7202 */ /* 0x008fc40000000f00 */
[----:B------:R-:W-:Y:S01]  /*1210*/  SHF.R.U64 R128, R110, 0x10, R111 ;  /* 0x000000106e807819 */ /* 0x000fe2000000126f */
[----:B------:R-:W-:Y:S01]  /*1220*/  FADD.FTZ R109, -R130, R109 ;  /* 0x0000006d826d7221 */ /* 0x000fe20000010100 */
[C---:B------:R-:W-:Y:S01]  /*1230*/  FMUL.FTZ R123, R176.reuse, R123 ;  /* 0x0000007bb07b7220 */ /* 0x040fe20000410000 */
[----:B------:R-:W-:Y:S01]  /*1240*/  HADD2.F32 R124, -RZ, R122.H0_H0 ;  /* 0x2000007aff7c7230 */ /* 0x000fe20000004100 */
[----:B------:R-:W-:Y:S01]  /*1250*/  MOV R108, R111 ;  /* 0x0000006f006c7202 */ /* 0x000fe20000000f00 */
[----:B------:R-:W-:Y:S02]  /*1260*/  HADD2.F32 R110, -RZ, R125.H0_H0 ;  /* 0x2000007dff6e7230 */ /* 0x000fe40000004100 */
[----:B------:R-:W-:Y:S01]  /*1270*/  FMUL.FTZ R122, R176, R109 ;  /* 0x0000006db07a7220 */ /* 0x000fe20000410000 */
[----:B------:R-:W-:Y:S02]  /*1280*/  HADD2.F32 R125, -RZ, R128.H0_H0 ;  /* 0x20000080ff7d7230 */ /* 0x000fe40000004100 */
[----:B------:R-:W-:Y:S01]  /*1290*/  FADD.FTZ R80, R80, R124 ;  /* 0x0000007c50507221 */ /* 0x000fe20000010000 */
[-C--:B------:R-:W-:Y:S01]  /*12a0*/  FFMA.FTZ R100, R123, R124.reuse, R100 ;  /* 0x0000007c7b647223 */ /* 0x080fe20000010064 */
[----:B------:R-:W-:Y:S01]  /*12b0*/  FMUL.FTZ R124, R9, R124 ;  /* 0x0000007c097c7220 */ /* 0x000fe20000410000 */
[----:B------:R-:W-:Y:S01]  /*12c0*/  SHF.R.U32.HI R111, RZ, 0x10, R111 ;  /* 0x00000010ff6f7819 */ /* 0x000fe2000001166f */
[----:B------:R-:W-:-:S02]  /*12d0*/  HADD2.F32 R126, -RZ, R108.H0_H0 ;  /* 0x2000006cff7e7230 */ /* 0x000fc40000004100 */
[----:B------:R-:W-:Y:S01]  /*12e0*/  FADD.FTZ R81, R81, R125 ;  /* 0x0000007d51517221 */ /* 0x000fe20000010000 */
[-C--:B------:R-:W-:Y:S01]  /*12f0*/  FFMA.FTZ R101, R122, R125.reuse, R101 ;  /* 0x0000007d7a657223 */ /* 0x080fe20000010065 */
[----:B------:R-:W-:Y:S01]  /*1300*/  FMUL.FTZ R125, R10, R125 ;  /* 0x0000007d0a7d7220 */ /* 0x000fe20000410000 */
[----:B------:R-:W-:Y:S01]  /*1310*/  FMUL.FTZ R127, R176, R127 ;  /* 0x0000007fb07f7220 */ /* 0x000fe20000410000 */
[----:B------:R-:W-:Y:S01]  /*1320*/  FADD.FTZ R108, R181, R124 ;  /* 0x0000007cb56c7221 */ /* 0x000fe20000010000 */
[----:B------:R-:W-:Y:S01]  /*1330*/  FFMA.FTZ R109, R123, R124, R180 ;  /* 0x0000007c7b6d7223 */ /* 0x000fe200000100b4 */
[----:B0-----:R-:W-:Y:S01]  /*1340*/  FADD.FTZ R113, -R130, R110 ;  /* 0x0000006e82717221 */ /* 0x001fe20000010100 */
[----:B------:R-:W-:Y:S02]  /*1350*/  HADD2.F32 R110, -RZ, R111.H0_H0 ;  /* 0x2000006fff6e7230 */ /* 0x000fe40000004100 */
        /* <DEDUP_REMOVED lines=13> */
.L_x_2255:
[----:B------:R-:W-:Y:S05]  /*1430*/  BSYNC B0 ;  /* 0x0000000000007941 */ /* 0x000fea0003800000 */
.L_x_2254:
        /* <DEDUP_REMOVED lines=23> */
[C---:B------:R-:W-:Y:S01]  /*15b0*/  FADD.FTZ R109, -R137.reuse, R132 ;  /* 0x00000084896d7221 */ /* 0x040fe20000010100 */
[----:B0-----:R-:W-:Y:S01]  /*15c0*/  HADD2.F32 R112, -RZ, R134.H0_H0 ;  /* 0x20000086ff707230 */ /* 0x001fe20000004100 */
[----:B---3--:R-:W-:Y:S02]  /*15d0*/  MOV R131, R110 ;  /* 0x0000006e00837202 */ /* 0x008fe40000000f00 */
[--C-:B------:R-:W-:Y:S01]  /*15e0*/  SHF.R.U64 R136, R110, 0x10, R111.reuse ;  /* 0x000000106e887819 */ /* 0x100fe2000000126f */
[----:B------:R-:W-:Y:S01]  /*15f0*/  HADD2.F32 R110, -RZ, R135.H0_H0 ;  /* 0x20000087ff6e7230 */ /* 0x000fe20000004100 */
[----:B------:R-:W-:Y:S01]  /*1600*/  MOV R108, R111 ;  /* 0x0000006f006c7202 */ /* 0x000fe20000000f00 */
[----:B------:R-:W-:Y:S01]  /*1610*/  HADD2.F32 R134, -RZ, R131.H0_H0 ;  /* 0x20000083ff867230 */ /* 0x000fe20000004100 */
[----:B------:R-:W-:Y:S01]  /*1620*/  SHF.R.U32.HI R114, RZ, 0x10, R111 ;  /* 0x00000010ff727819 */ /* 0x000fe2000001166f */
[----:B------:R-:W-:Y:S01]  /*1630*/  FMUL.FTZ R131, R176, R109 ;  /* 0x0000006db0837220 */ /* 0x000fe20000410000 */
[C---:B------:R-:W-:Y:S01]  /*1640*/  FADD.FTZ R111, -R137.reuse, R110 ;  /* 0x0000006e896f7221 */ /* 0x040fe20000010100 */
[----:B------:R-:W-:Y:S01]  /*1650*/  FADD.FTZ R135, -R137, R133 ;  /* 0x0000008589877221 */ /* 0x000fe20000010100 */
[----:B------:R-:W-:-:S02]  /*1660*/  HADD2.F32 R133, -RZ, R136.H0_H0 ;  /* 0x20000088ff857230 */ /* 0x000fc40000004100 */
[----:B------:R-:W-:Y:S01]  /*1670*/  FADD.FTZ R76, R76, R134 ;  /* 0x000000864c4c7221 */ /* 0x000fe20000010000 */
[----:B------:R-:W-:Y:S01]  /*1680*/  FMUL.FTZ R132, R176, R111 ;  /* 0x0000006fb0847220 */ /* 0x000fe20000410000 */
[-C--:B------:R-:W-:Y:S01]  /*1690*/  FFMA.FTZ R96, R131, R134.reuse, R96 ;  /* 0x0000008683607223 */ /* 0x080fe20000010060 */
[----:B------:R-:W-:Y:S01]  /*16a0*/  FMUL.FTZ R134, R13, R134 ;  /* 0x000000860d867220 */ /* 0x000fe20000410000 */
[----:B------:R-:W-:Y:S02]  /*16b0*/  HADD2.F32 R136, -RZ, R108.H0_H0 ;  /* 0x2000006cff887230 */ /* 0x000fe40000004100 */
[----:B------:R-:W-:Y:S01]  /*16c0*/  FADD.FTZ R77, R77, R133 ;  /* 0x000000854d4d7221 */ /* 0x000fe20000010000 */
[-C--:B------:R-:W-:Y:S01]  /*16d0*/  FFMA.FTZ R97, R132, R133.reuse, R97 ;  /* 0x0000008584617223 */ /* 0x080fe20000010061 */
[----:B------:R-:W-:Y:S01]  /*16e0*/  FMUL.FTZ R133, R14, R133 ;  /* 0x000000850e857220 */ /* 0x000fe20000410000 */
[----:B------:R-:W-:Y:S01]  /*16f0*/  FMUL.FTZ R135, R176, R135 ;  /* 0x00000087b0877220 */ /* 0x000fe20000410000 */
[----:B------:R-:W-:Y:S01]  /*1700*/  FADD.FTZ R108, R181, R134 ;  /* 0x00000086b56c7221 */ /* 0x000fe20000010000 */
[----:B------:R-:W-:Y:S01]  /*1710*/  FFMA.FTZ R109, R131, R134, R180 ;  /* 0x00000086836d7223 */ /* 0x000fe200000100b4 */
        /* <DEDUP_REMOVED lines=15> */
.L_x_2257:
[----:B------:R-:W-:Y:S05]  /*1810*/  BSYNC B0 ;  /* 0x0000000000007941 */ /* 0x000fea0003800000 */
.L_x_2256:
        /* <DEDUP_REMOVED lines=61> */
.L_x_2259:
[----:B------:R-:W-:Y:S05]  /*1bf0*/  BSYNC B0 ;  /* 0x0000000000007941 */ /* 0x000fea0003800000 */
.L_x_2258:
        /* <DEDUP_REMOVED lines=19> */
[--C-:B--2---:R-:W-:Y:S01]  /*1d30*/  SHF.R.U64 R155, R108, 0x10, R109.reuse ;  /* 0x000000106c9b7819 */ /* 0x104fe2000000126d */
[----:B------:R-:W-:Y:S01]  /*1d40*/  HADD2.F32 R152, -RZ, R108.H0_H0 ;  /* 0x2000006cff987230 */ /* 0x000fe20000004100 */
[----:B------:R-:W-:Y:S01]  /*1d50*/  SHF.R.U32.HI R154, RZ, 0x10, R109 ;  /* 0x00000010ff9a7819 */ /* 0x000fe2000001166d */
[----:B------:R-:W-:Y:S02]  /*1d60*/  HADD2.F32 R153, -RZ, R109.H0_H0 ;  /* 0x2000006dff997230 */ /* 0x000fe40000004100 */
[----:B------:R-:W-:Y:S02]  /*1d70*/  HADD2.F32 R108, -RZ, R155.H0_H0 ;  /* 0x2000009bff6c7230 */ /* 0x000fe40000004100 */
[----:B------:R-:W-:Y:S01]  /*1d80*/  FADD.FTZ R109, -R183, R152 ;  /* 0x00000098b76d7221 */ /* 0x000fe20000010100 */
[----:B---3--:R-:W-:Y:S02]  /*1d90*/  MOV R150, R110 ;  /* 0x0000006e00967202 */ /* 0x008fe40000000f00 */
[----:B------:R-:W-:-:S02]  /*1da0*/  MOV R151, R111 ;  /* 0x0000006f00977202 */ /* 0x000fc40000000f00 */
[--C-:B------:R-:W-:Y:S01]  /*1db0*/  SHF.R.U64 R166, R110, 0x10, R111.reuse ;  /* 0x000000106ea67819 */ /* 0x100fe2000000126f */
[----:B------:R-:W-:Y:S01]  /*1dc0*/  HADD2.F32 R110, -RZ, R154.H0_H0 ;  /* 0x2000009aff6e7230 */ /* 0x000fe20000004100 */
[----:B-1----:R-:W-:Y:S01]  /*1dd0*/  SHF.R.U32.HI R114, RZ, 0x10, R111 ;  /* 0x00000010ff727819 */ /* 0x002fe2000001166f */
[----:B------:R-:W-:Y:S02]  /*1de0*/  HADD2.F32 R152, -RZ, R150.H0_H0 ;  /* 0x20000096ff987230 */ /* 0x000fe40000004100 */
[C---:B------:R-:W-:Y:S01]  /*1df0*/  FADD.FTZ R111, -R183.reuse, R108 ;  /* 0x0000006cb76f7221 */ /* 0x040fe20000010100 */
[----:B------:R-:W-:Y:S02]  /*1e00*/  HADD2.F32 R154, -RZ, R151.H0_H0 ;  /* 0x20000097ff9a7230 */ /* 0x000fe40000004100 */
[----:B------:R-:W-:Y:S01]  /*1e10*/  FMUL.FTZ R151, R176, R109 ;  /* 0x0000006db0977220 */ /* 0x000fe20000410000 */
[----:B------:R-:W-:Y:S01]  /*1e20*/  FADD.FTZ R155, -R183, R153 ;  /* 0x00000099b79b7221 */ /* 0x000fe20000010100 */
[----:B------:R-:W-:-:S02]  /*1e30*/  HADD2.F32 R153, -RZ, R166.H0_H0 ;  /* 0x200000a6ff997230 */ /* 0x000fc40000004100 */
        /* <DEDUP_REMOVED lines=25> */
.L_x_2261:
[----:B------:R-:W-:Y:S05]  /*1fd0*/  BSYNC B0 ;  /* 0x0000000000007941 */ /* 0x000fea0003800000 */
.L_x_2260:
        /* <DEDUP_REMOVED lines=28> */
.L_x_2297:
        /* <DEDUP_REMOVED lines=39> */
[----:B------:R-:W-:Y:S02]  /*2410*/  @P6 SHF.R.U64 R179, R164, 0x10, R165 ;  /* 0x00000010a4b36819 */ /* 0x000fe400000012a5 */
[----:B------:R-:W-:Y:S02]  /*2420*/  @P6 MOV R108, R164 ;  /* 0x000000a4006c6202 */ /* 0x000fe40000000f00 */
[----:B------:R-:W-:Y:S01]  /*2430*/  @P6 MOV R112, R165 ;  /* 0x000000a500706202 */ /* 0x000fe20000000f00 */
[----:B------:R-:W-:Y:S02]  /*2440*/  @P6 HADD2.F32 R110, -RZ, R179.H0_H0 ;  /* 0x200000b3ff6e6230 */ /* 0x000fe40000004100 */
[----:B------:R-:W-:Y:S01]  /*2450*/  FADD.FTZ R179, R118, -R113 ;  /* 0x8000007176b37221 */ /* 0x000fe20000010000 */
[----:B------:R-:W-:Y:S02]  /*2460*/  @P6 HADD2.F32 R108, -RZ, R108.H0_H0 ;  /* 0x2000006cff6c6230 */ /* 0x000fe40000004100 */
[----:B------:R-:W-:Y:S01]  /*2470*/  FMUL.FTZ R113, R176, R109 ;  /* 0x0000006db0717220 */ /* 0x000fe20000410000 */
[----:B------:R-:W-:Y:S01]  /*2480*/  @P6 SHF.R.U32.HI R115, RZ, 0x10, R165 ;  /* 0x00000010ff736819 */ /* 0x000fe200000116a5 */
[----:B------:R-:W-:-:S02]  /*2490*/  @P6 HADD2.F32 R112, -RZ, R112.H0_H0 ;  /* 0x20000070ff706230 */ /* 0x000fc40000004100 */
[C---:B------:R-:W-:Y:S01]  /*24a0*/  FMUL.FTZ R181, R176.reuse, R179 ;  /* 0x000000b3b0b57220 */ /* 0x040fe20000410000 */
[----:B------:R-:W-:Y:S02]  /*24b0*/  @P6 FADD.FTZ R113, R113, R108 ;  /* 0x0000006c71716221 */ /* 0x000fe40000010000 */
[----:B------:R-:W0:Y:S01]  /*24c0*/  LDC.64 R108, c[0x0][0x220] ;  /* 0x00008800ff6c7b82 */ /* 0x000e220000000a00 */
[----:B------:R-:W-:Y:S02]  /*24d0*/  @P6 HADD2.F32 R114, -RZ, R115.H0_H0 ;  /* 0x20000073ff726230 */ /* 0x000fe40000004100 */
[----:B------:R-:W-:Y:S01]  /*24e0*/  FMUL.FTZ R115, R176, R111 ;  /* 0x0000006fb0737220 */ /* 0x000fe20000410000 */
[----:B------:R-:W-:-:S03]  /*24f0*/  @P6 FADD.FTZ R181, R181, R112 ;  /* 0x00000070b5b56221 */ /* 0x000fc60000010000 */
        /* <DEDUP_REMOVED lines=13> */
[----:B------:R-:W-:-:S03]  /*25d0*/  MOV R184, RZ ;  /* 0x000000ff00b87202 */ /* 0x000fc60000000f00 */
[----:B------:R-:W-:-:S04]  /*25e0*/  @P6 FMUL.FTZ R112, R25, R110 ;  /* 0x0000006e19706220 */ /* 0x000fc80000410000 */
[----:B------:R-:W-:Y:S01]  /*25f0*/  F2F.F16.F32 R187, R112 ;  /* 0x0000007000bb7304 */ /* 0x000fe20000200800 */
[----:B--2---:R-:W-:-:S05]  /*2600*/  @P6 MOV R111, R108 ;  /* 0x0000006c006f6202 */ /* 0x004fca0000000f00 */
[----:B------:R-:W-:-:S05]  /*2610*/  @P6 HADD2.F32 R111, -RZ, R111.H0_H0 ;  /* 0x2000006fff6f6230 */ /* 0x000fca0000004100 */
[----:B------:R-:W-:Y:S01]  /*2620*/  @P6 FMUL.FTZ R179, R110, R111 ;  /* 0x0000006f6eb36220 */ /* 0x000fe20000410000 */
[----:B------:R-:W-:-:S13]  /*2630*/  LOP3.LUT P6, RZ, R45, 0xff00, RZ, 0xc0, !PT ;  /* 0x0000ff002dff7812 */ /* 0x000fda00078cc0ff */
[----:B------:R-:W-:Y:S01]  /*2640*/  @P6 SHF.R.U64 R110, R108, 0x10, R109 ;  /* 0x000000106c6e6819 */ /* 0x000fe2000000126d */
[----:B------:R-:W-:-:S04]  /*2650*/  FMUL.FTZ R108, R115, R178 ;  /* 0x000000b2736c7220 */ /* 0x000fc80000410000 */
[----:B------:R-:W-:Y:S02]  /*2660*/  @P6 HADD2.F32 R110, -RZ, R110.H0_H0 ;  /* 0x2000006eff6e6230 */ /* 0x000fe40000004100 */
[----:B------:R-:W-:Y:S01]  /*2670*/  FMUL.FTZ R111, R108, UR15 ;  /* 0x0000000f6c6f7c20 */ /* 0x000fe20008410000 */
[----:B------:R-:W-:-:S03]  /*2680*/  FMUL.FTZ R108, R181, R178 ;  /* 0x000000b2b56c7220 */ /* 0x000fc60000410000 */
[----:B------:R-:W-:Y:S01]  /*2690*/  @P6 FMUL.FTZ R114, R26, R111 ;  /* 0x0000006f1a726220 */ /* 0x000fe20000410000 */
[----:B------:R-:W-:Y:S01]  /*26a0*/  @P6 FMUL.FTZ R180, R111, R110 ;  /* 0x0000006e6fb46220 */ /* 0x000fe20000410000 */
[----:B------:R-:W-:Y:S01]  /*26b0*/  LOP3.LUT P6, RZ, R45, 0xff0000, RZ, 0xc0, !PT ;  /* 0x00ff00002dff7812 */ /* 0x000fe200078cc0ff */
[----:B------:R-:W-:-:S12]  /*26c0*/  FMUL.FTZ R108, R108, UR15 ;  /* 0x0000000f6c6c7c20 */ /* 0x000fd80008410000 */
[----:B------:R-:W-:Y:S01]  /*26d0*/  @P6 MOV R110, R109 ;  /* 0x0000006d006e6202 */ /* 0x000fe20000000f00 */
[----:B------:R-:W-:-:S04]  /*26e0*/  @P6 FMUL.FTZ R182, R27, R108 ;  /* 0x0000006c1bb66220 */ /* 0x000fc80000410000 */
[----:B------:R-:W-:Y:S02]  /*26f0*/  @P6 HADD2.F32 R110, -RZ, R110.H0_H0 ;  /* 0x2000006eff6e6230 */ /* 0x000fe40000004100 */
[----:B------:R-:W-:Y:S03]  /*2700*/  F2F.F16.F32 R182, R182 ;  /* 0x000000b600b67304 */ /* 0x000fe60000200800 */
[----:B------:R-:W-:Y:S01]  /*2710*/  @P6 FMUL.FTZ R183, R108, R110 ;  /* 0x0000006e6cb76220 */ /* 0x000fe20000410000 */
[----:B------:R-:W-:Y:S01]  /*2720*/  LOP3.LUT P6, RZ, R45, 0xff000000, RZ, 0xc0, !PT ;  /* 0xff0000002dff7812 */ /* 0x000fe200078cc0ff */
[----:B------:R-:W-:Y:S01]  /*2730*/  FMUL.FTZ R108, R185, R178 ;  /* 0x000000b2b96c7220 */ /* 0x000fe20000410000 */
[----:B------:R-:W0:Y:S03]  /*2740*/  LDC.64 R110, c[0x0][0x2f8] ;  /* 0x0000be00ff6e7b82 */ /* 0x000e260000000a00 */
[----:B------:R-:W-:-:S08]  /*2750*/  FMUL.FTZ R108, R108, UR15 ;  /* 0x0000000f6c6c7c20 */ /* 0x000fd00008410000 */
[----:B------:R-:W-:Y:S01]  /*2760*/  @P6 SHF.R.U32.HI R109, RZ, 0x10, R109 ;  /* 0x00000010ff6d6819 */ /* 0x000fe2000001166d */
[----:B------:R-:W-:-:S04]  /*2770*/  @P6 FMUL.FTZ R184, R28, R108 ;  /* 0x0000006c1cb86220 */ /* 0x000fc80000410000 */
[----:B------:R-:W-:Y:S02]  /*2780*/  @P6 HADD2.F32 R109, -RZ, R109.H0_H0 ;  /* 0x2000006dff6d6230 */ /* 0x000fe40000004100 */
[----:B------:R-:W-:Y:S03]  /*2790*/  F2F.F16.F32 R184, R184 ;  /* 0x000000b800b87304 */ /* 0x000fe60000200800 */
[----:B------:R-:W-:Y:S01]  /*27a0*/  @P6 FMUL.FTZ R186, R108, R109 ;  /* 0x0000006d6cba6220 */ /* 0x000fe20000410000 */
[----:B------:R-:W-:Y:S01]  /*27b0*/  ISETP.NE.U32.AND P6, PT, RZ, UR16, PT ;  /* 0x00000010ff007c0c */ /* 0x000fe2000bfc5070 */
[----:B0-----:R-:W-:-:S03]  /*27c0*/  IMAD.WIDE.U32 R110, R177, 0x8, R110 ;  /* 0x00000008b16e7825 */ /* 0x001fc600078e006e */
[----:B------:R-:W-:Y:S01]  /*27d0*/  ISETP.NE.AND.EX P6, PT, RZ, UR17, PT, P6 ;  /* 0x00000011ff007c0c */ /* 0x000fe2000bfc5360 */
[----:B------:R-:W0:-:S12]  /*27e0*/  F2F.F16.F32 R108, R114 ;  /* 0x00000072006c7304 */ /* 0x000e180000200800 */
[----:B------:R-:W-:Y:S02]  /*27f0*/  @P6 F2FP.F16.F32.PACK_AB R113, RZ, R113 ;  /* 0x00000071ff71623e */ /* 0x000fe400000000ff */
[----:B------:R-:W-:Y:S01]  /*2800*/  @P6 F2FP.F16.F32.PACK_AB R115, RZ, R115 ;  /* 0x00000073ff73623e */ /* 0x000fe200000000ff */
[----:B0-----:R-:W-:Y:S01]  /*2810*/  IMAD.WIDE.U32 R108, R108, 0x10000, RZ ;  /* 0x000100006c6c7825 */ /* 0x001fe200078e00ff */
[----:B------:R-:W-:Y:S02]  /*2820*/  @P6 PRMT R167, R113, 0x7610, R167 ;  /* 0x0000761071a76816 */ /* 0x000fe400000000a7 */
[----:B------:R-:W-:Y:S02]  /*2830*/  @P6 F2FP.F16.F32.PACK_AB R181, RZ, R181 ;  /* 0x000000b5ffb5623e */ /* 0x000fe400000000ff */
[----:B------:R-:W-:Y:S02]  /*2840*/  SHF.L.U32 R113, R184, 0x10, RZ ;  /* 0x00000010b8717819 */ /* 0x000fe400000006ff */
[----:B------:R-:W-:-:S02]  /*2850*/  @P6 F2FP.F16.F32.PACK_AB R185, RZ, R185 ;  /* 0x000000b9ffb9623e */ /* 0x000fc400000000ff */
[----:B------:R-:W-:Y:S02]  /*2860*/  @P6 PRMT R169, R115, 0x7610, R169 ;  /* 0x0000761073a96816 */ /* 0x000fe400000000a9 */
        /* <DEDUP_REMOVED lines=13> */
.L_x_2265:
[----:B------:R1:W-:Y:S01]  /*2940*/  STG.E.64 desc[UR4][R110.64], R108 ;  /* 0x0000006c6e007986 */ /* 0x0003e2000c101b04 */
[----:B------:R-:W-:Y:S01]  /*2950*/  FADD.FTZ R67, R67, R186 ;  /* 0x000000ba43437221 */ /* 0x000fe20000010000 */
[----:B------:R-:W-:Y:S01]  /*2960*/  FADD.FTZ R66, R66, R183 ;  /* 0x000000b742427221 */ /* 0x000fe20000010000 */
[----:B------:R-:W-:Y:S01]  /*2970*/  FADD.FTZ R65, R65, R180 ;  /* 0x000000b441417221 */ /* 0x000fe20000010000 */
[----:B------:R-:W-:Y:S01]  /*2980*/  FADD.FTZ R64, R64, R179 ;  /* 0x000000b340407221 */ /* 0x000fe20000010000 */
[----:B------:R-:W-:-:S07]  /*2990*/  IADD3 R177, R177, 0x80, RZ ;  /* 0x00000080b1b17810 */ /* 0x000fce0007ffe0ff */
.L_x_2264:
[----:B------:R-:W-:Y:S05]  /*29a0*/  BSYNC B0 ;  /* 0x0000000000007941 */ /* 0x000fea0003800000 */
.L_x_2263:
        /* <DEDUP_REMOVED lines=15> */
[----:B------:R-:W-:Y:S02]  /*2aa0*/  @P6 SHF.R.U64 R179, R162, 0x10, R163 ;  /* 0x00000010a2b36819 */ /* 0x000fe400000012a3 */
[----:B------:R-:W-:Y:S02]  /*2ab0*/  @P6 MOV R108, R162 ;  /* 0x000000a2006c6202 */ /* 0x000fe40000000f00 */
[----:B------:R-:W-:Y:S01]  /*2ac0*/  @P6 MOV R112, R163 ;  /* 0x000000a300706202 */ /* 0x000fe20000000f00 */
[----:B------:R-:W-:Y:S02]  /*2ad0*/  @P6 HADD2.F32 R110, -RZ, R179.H0_H0 ;  /* 0x200000b3ff6e6230 */ /* 0x000fe40000004100 */
[----:B------:R-:W-:Y:S01]  /*2ae0*/  FADD.FTZ R179, R126, -R111 ;  /* 0x8000006f7eb37221 */ /* 0x000fe20000010000 */
[----:B------:R-:W-:-:S02]  /*2af0*/  @P6 HADD2.F32 R108, -RZ, R108.H0_H0 ;  /* 0x2000006cff6c6230 */ /* 0x000fc40000004100 */
[C---:B------:R-:W-:Y:S01]  /*2b00*/  FMUL.FTZ R111, R176.reuse, R109 ;  /* 0x0000006db06f7220 */ /* 0x040fe20000410000 */
[----:B------:R-:W-:Y:S01]  /*2b10*/  @P6 SHF.R.U32.HI R114, RZ, 0x10, R163 ;  /* 0x00000010ff726819 */ /* 0x000fe200000116a3 */
[----:B------:R-:W-:Y:S02]  /*2b20*/  @P6 HADD2.F32 R112, -RZ, R112.H0_H0 ;  /* 0x20000070ff706230 */ /* 0x000fe40000004100 */
[----:B------:R-:W-:Y:S01]  /*2b30*/  FMUL.FTZ R181, R176, R179 ;  /* 0x000000b3b0b57220 */ /* 0x000fe20000410000 */
[----:B------:R-:W-:Y:S01]  /*2b40*/  @P6 FADD.FTZ R111, R111, R108 ;  /* 0x0000006c6f6f6221 */ /* 0x000fe20000010000 */
[----:B------:R-:W-:Y:S01]  /*2b50*/  @P6 FADD.FTZ R115, R115, R110 ;  /* 0x0000006e73736221 */ /* 0x000fe20000010000 */
[----:B------:R-:W0:Y:S01]  /*2b60*/  LDC.64 R108, c[0x0][0x220] ;  /* 0x00008800ff6c7b82 */ /* 0x000e220000000a00 */
[----:B------:R-:W-:Y:S02]  /*2b70*/  @P6 HADD2.F32 R114, -RZ, R114.H0_H0 ;  /* 0x20000072ff726230 */ /* 0x000fe40000004100 */
[----:B------:R-:W-:-:S03]  /*2b80*/  @P6 FADD.FTZ R181, R181, R112 ;  /* 0x00000070b5b56221 */ /* 0x000fc60000010000 */
        /* <DEDUP_REMOVED lines=11> */
[----:B------:R-:W-:Y:S01]  /*2c40*/  F2F.F16.F32 R187, R112 ;  /* 0x0000007000bb7304 */ /* 0x000fe20000200800 */
[----:B--2---:R-:W-:-:S05]  /*2c50*/  @P6 MOV R113, R108 ;  /* 0x0000006c00716202 */ /* 0x004fca0000000f00 */
[----:B------:R-:W-:-:S05]  /*2c60*/  @P6 HADD2.F32 R113, -RZ, R113.H0_H0 ;  /* 0x20000071ff716230 */ /* 0x000fca0000004100 */
[----:B------:R-:W-:Y:S01]  /*2c70*/  @P6 FMUL.FTZ R179, R110, R113 ;  /* 0x000000716eb36220 */ /* 0x000fe20000410000 */
[----:B------:R-:W-:Y:S02]  /*2c80*/  LOP3.LUT P6, RZ, R121, 0xff00, RZ, 0xc0, !PT ;  /* 0x0000ff0079ff7812 */ /* 0x000fe400078cc0ff */
[----:B------:R-:W-:-:S11]  /*2c90*/  MOV R110, RZ ;  /* 0x000000ff006e7202 */ /* 0x000fd60000000f00 */
[----:B------:R-:W-:Y:S01]  /*2ca0*/  @P6 SHF.R.U64 R113, R108, 0x10, R109 ;  /* 0x000000106c716819 */ /* 0x000fe2000000126d */
[----:B------:R-:W-:-:S04]  /*2cb0*/  FMUL.FTZ R108, R115, R178 ;  /* 0x000000b2736c7220 */ /* 0x000fc80000410000 */
[----:B------:R-:W-:Y:S02]  /*2cc0*/  @P6 HADD2.F32 R113, -RZ, R113.H0_H0 ;  /* 0x20000071ff716230 */ /* 0x000fe40000004100 */
[----:B------:R-:W-:-:S04]  /*2cd0*/  FMUL.FTZ R108, R108, UR15 ;  /* 0x0000000f6c6c7c20 */ /* 0x000fc80008410000 */
[----:B------:R-:W-:Y:S01]  /*2ce0*/  @P6 FMUL.FTZ R110, R30, R108 ;  /* 0x0000006c1e6e6220 */ /* 0x000fe20000410000 */
[----:B------:R-:W-:Y:S01]  /*2cf0*/  @P6 FMUL.FTZ R180, R108, R113 ;  /* 0x000000716cb46220 */ /* 0x000fe20000410000 */
[----:B------:R-:W-:Y:S01]  /*2d00*/  LOP3.LUT P6, RZ, R121, 0xff0000, RZ, 0xc0, !PT ;  /* 0x00ff000079ff7812 */ /* 0x000fe200078cc0ff */
[----:B------:R-:W-:Y:S01]  /*2d10*/  FMUL.FTZ R108, R181, R178 ;  /* 0x000000b2b56c7220 */ /* 0x000fe20000410000 */
[----:B------:R-:W-:Y:S02]  /*2d20*/  HFMA2.MMA R113, -RZ, RZ, 0, 0 ;  /* 0x00000000ff717435 */ /* 0x000fe400000001ff */
[----:B------:R-:W-:Y:S01]  /*2d30*/  F2F.F16.F32 R110, R110 ;  /* 0x0000006e006e7304 */ /* 0x000fe20000200800 */
[----:B------:R-:W-:-:S08]  /*2d40*/  FMUL.FTZ R108, R108, UR15 ;  /* 0x0000000f6c6c7c20 */ /* 0x000fd00008410000 */
[----:B------:R-:W-:Y:S01]  /*2d50*/  @P6 MOV R114, R109 ;  /* 0x0000006d00726202 */ /* 0x000fe20000000f00 */
[----:B------:R-:W-:-:S04]  /*2d60*/  @P6 FMUL.FTZ R113, R31, R108 ;  /* 0x0000006c1f716220 */ /* 0x000fc80000410000 */
[----:B------:R-:W-:Y:S01]  /*2d70*/  @P6 HADD2.F32 R114, -RZ, R114.H0_H0 ;  /* 0x20000072ff726230 */ /* 0x000fe20000004100 */
[----:B------:R-:W-:Y:S04]  /*2d80*/  F2F.F16.F32 R184, R113 ;  /* 0x0000007100b87304 */ /* 0x000fe80000200800 */
[----:B------:R-:W-:Y:S01]  /*2d90*/  @P6 FMUL.FTZ R183, R108, R114 ;  /* 0x000000726cb76220 */ /* 0x000fe20000410000 */
[----:B------:R-:W-:Y:S01]  /*2da0*/  LOP3.LUT P6, RZ, R121, 0xff000000, RZ, 0xc0, !PT ;  /* 0xff00000079ff7812 */ /* 0x000fe200078cc0ff */
[----:B------:R-:W-:Y:S01]  /*2db0*/  FMUL.FTZ R108, R185, R178 ;  /* 0x000000b2b96c7220 */ /* 0x000fe20000410000 */
[----:B------:R-:W-:-:S03]  /*2dc0*/  MOV R114, RZ ;  /* 0x000000ff00727202 */ /* 0x000fc60000000f00 */
[----:B------:R-:W-:-:S08]  /*2dd0*/  FMUL.FTZ R108, R108, UR15 ;  /* 0x0000000f6c6c7c20 */ /* 0x000fd00008410000 */
[----:B------:R-:W-:Y:S01]  /*2de0*/  @P6 SHF.R.U32.HI R109, RZ, 0x10, R109 ;  /* 0x00000010ff6d6819 */ /* 0x000fe2000001166d */
[----:B------:R-:W-:-:S04]  /*2df0*/  @P6 FMUL.FTZ R114, R32, R108 ;  /* 0x0000006c20726220 */ /* 0x000fc80000410000 */
[----:B------:R-:W-:Y:S02]  /*2e00*/  @P6 HADD2.F32 R109, -RZ, R109.H0_H0 ;  /* 0x2000006dff6d6230 */ /* 0x000fe40000004100 */
[----:B------:R-:W0:Y:S03]  /*2e10*/  F2F.F16.F32 R114, R114 ;  /* 0x0000007200727304 */ /* 0x000e260000200800 */
[----:B------:R-:W-:Y:S01]  /*2e20*/  @P6 FMUL.FTZ R182, R108, R109 ;  /* 0x0000006d6cb66220 */ /* 0x000fe20000410000 */
[----:B------:R-:W-:-:S04]  /*2e30*/  LEA R108, P6, R177, UR18, 0x3 ;  /* 0x00000012b16c7c11 */ /* 0x000fc8000f8c18ff */
[----:B------:R-:W-:Y:S02]  /*2e40*/  LEA.HI.X R109, R177, UR19, RZ, 0x3, P6 ;  /* 0x00000013b16d7c11 */ /* 0x000fe4000b0f1cff */
[----:B------:R-:W-:-:S04]  /*2e50*/  ISETP.NE.U32.AND P6, PT, RZ, UR16, PT ;  /* 0x00000010ff007c0c */ /* 0x000fc8000bfc5070 */
[----:B------:R-:W-:Y:S02]  /*2e60*/  ISETP.NE.AND.EX P6, PT, RZ, UR17, PT, P6 ;  /* 0x00000011ff007c0c */ /* 0x000fe4000bfc5360 */
[----:B0-----:R-:W-:-:S11]  /*2e70*/  SHF.L.U32 R113, R114, 0x10, RZ ;  /* 0x0000001072717819 */ /* 0x001fd600000006ff */
[----:B------:R-:W-:Y:S02]  /*2e80*/  @P6 F2FP.F16.F32.PACK_AB R111, RZ, R111 ;  /* 0x0000006fff6f623e */ /* 0x000fe400000000ff */
[----:B------:R-:W-:Y:S02]  /*2e90*/  @P6 F2FP.F16.F32.PACK_AB R115, RZ, R115 ;  /* 0x00000073ff73623e */ /* 0x000fe400000000ff */
[----:B------:R-:W-:Y:S01]  /*2ea0*/  @P6 PRMT R167, R111, 0x7610, R167 ;  /* 0x000076106fa76816 */ /* 0x000fe200000000a7 */
[----:B------:R-:W-:Y:S01]  /*2eb0*/  IMAD.WIDE.U32 R110, R110, 0x10000, RZ ;  /* 0x000100006e6e7825 */ /* 0x000fe200078e00ff */
[----:B------:R-:W-:Y:S02]  /*2ec0*/  @P6 F2FP.F16.F32.PACK_AB R181, RZ, R181 ;  /* 0x000000b5ffb5623e */ /* 0x000fe400000000ff */
[----:B------:R-:W-:Y:S02]  /*2ed0*/  @P6 F2FP.F16.F32.PACK_AB R185, RZ, R185 ;  /* 0x000000b9ffb9623e */ /* 0x000fe400000000ff */
        /* <DEDUP_REMOVED lines=14> */
.L_x_2268:
[----:B------:R2:W-:Y:S01]  /*2fc0*/  STG.E.64 desc[UR4][R108.64], R110 ;  /* 0x0000006e6c007986 */ /* 0x0005e2000c101b04 */
[----:B------:R-:W-:Y:S01]  /*2fd0*/  FADD.FTZ R63, R63, R182 ;  /* 0x000000b63f3f7221 */ /* 0x000fe20000010000 */
[----:B------:R-:W-:Y:S01]  /*2fe0*/  FADD.FTZ R62, R62, R183 ;  /* 0x000000b73e3e7221 */ /* 0x000fe20000010000 */
[----:B------:R-:W-:Y:S01]  /*2ff0*/  FADD.FTZ R61, R61, R180 ;  /* 0x000000b43d3d7221 */ /* 0x000fe20000010000 */
[----:B------:R-:W-:Y:S01]  /*3000*/  FADD.FTZ R60, R60, R179 ;  /* 0x000000b33c3c7221 */ /* 0x000fe20000010000 */
[----:B------:R-:W-:-:S07]  /*3010*/  IADD3 R177, R177, 0x80, RZ ;  /* 0x00000080b1b17810 */ /* 0x000fce0007ffe0ff */
.L_x_2267:
[----:B------:R-:W-:Y:S05]  /*3020*/  BSYNC B0 ;  /* 0x0000000000007941 */ /* 0x000fea0003800000 */
.L_x_2266:
        /* <DEDUP_REMOVED lines=97> */
.L_x_2271:
[----:B------:R3:W-:Y:S01]  /*3640*/  STG.E.64 desc[UR4][R108.64], R110 ;  /* 0x0000006e6c007986 */ /* 0x0007e2000c101b04 */
[----:B------:R-:W-:Y:S01]  /*3650*/  FADD.FTZ R59, R59, R182 ;  /* 0x000000b63b3b7221 */ /* 0x000fe20000010000 */
[----:B------:R-:W-:Y:S01]  /*3660*/  FADD.FTZ R58, R58, R183 ;  /* 0x000000b73a3a7221 */ /* 0x000fe20000010000 */
[----:B------:R-:W-:Y:S01]  /*3670*/  FADD.FTZ R57, R57, R180 ;  /* 0x000000b439397221 */ /* 0x000fe20000010000 */
[----:B------:R-:W-:Y:S01]  /*3680*/  FADD.FTZ R56, R56, R179 ;  /* 0x000000b338387221 */ /* 0x000fe20000010000 */
[----:B------:R-:W-:-:S07]  /*3690*/  IADD3 R177, R177, 0x80, RZ ;  /* 0x00000080b1b17810 */ /* 0x000fce0007ffe0ff */
.L_x_2270:
[----:B------:R-:W-:Y:S05]  /*36a0*/  BSYNC B0 ;  /* 0x0000000000007941 */ /* 0x000fea0003800000 */
.L_x_2269:
        /* <DEDUP_REMOVED lines=97> */
.L_x_2274:
[----:B------:R4:W-:Y:S01]  /*3cc0*/  STG.E.64 desc[UR4][R108.64], R110 ;  /* 0x0000006e6c007986 */ /* 0x0009e2000c101b04 */
[----:B------:R-:W-:Y:S01]  /*3cd0*/  FADD.FTZ R55, R55, R182 ;  /* 0x000000b637377221 */ /* 0x000fe20000010000 */
[----:B------:R-:W-:Y:S01]  /*3ce0*/  FADD.FTZ R54, R54, R183 ;  /* 0x000000b736367221 */ /* 0x000fe20000010000 */
[----:B------:R-:W-:Y:S01]  /*3cf0*/  FADD.FTZ R53, R53, R180 ;  /* 0x000000b435357221 */ /* 0x000fe20000010000 */
[----:B------:R-:W-:Y:S01]  /*3d00*/  FADD.FTZ R52, R52, R179 ;  /* 0x000000b334347221 */ /* 0x000fe20000010000 */
[----:B------:R-:W-:-:S07]  /*3d10*/  IADD3 R177, R177, 0x80, RZ ;  /* 0x00000080b1b17810 */ /* 0x000fce0007ffe0ff */
.L_x_2273:
[----:B------:R-:W-:Y:S05]  /*3d20*/  BSYNC B0 ;  /* 0x0000000000007941 */ /* 0x000fea0003800000 */
.L_x_2272:
        /* <DEDUP_REMOVED lines=37> */
[----:B------:R-:W-:Y:S01]  /*3f80*/  CS2R R170, SRZ ;  /* 0x0000000000aa7805 */ /* 0x000fe2000001ff00 */
[----:B------:R-:W-:Y:S01]  /*3f90*/  HFMA2.MMA R114, -RZ, RZ, 0, 0 ;  /* 0x00000000ff727435 */ /* 0x000fe200000001ff */
[----:B------:R-:W-:Y:S01]  /*3fa0*/  FMUL.FTZ R110, R110, UR15 ;  /* 0x0000000f6e6e7c20 */ /* 0x000fe20008410000 */
[----:B------:R-:W-:-:S07]  /*3fb0*/  MOV R176, RZ ;  /* 0x000000ff00b07202 */ /* 0x000fce0000000f00 */
        /* <DEDUP_REMOVED lines=20> */
[----:B------:R-:W-:Y:S02]  /*4100*/  @P6 HADD2.F32 R110, -RZ, R110.H0_H0 ;  /* 0x2000006eff6e6230 */ /* 0x000fe40000004100 */
[----:B------:R-:W-:Y:S03]  /*4110*/  F2F.F16.F32 R114, R114 ;  /* 0x0000007200727304 */ /* 0x000fe60000200800 */
[----:B------:R-:W-:Y:S01]  /*4120*/  @P6 FMUL.FTZ R181, R108, R110 ;  /* 0x0000006e6cb56220 */ /* 0x000fe20000410000 */
[----:B------:R-:W-:-:S04]  /*4130*/  LOP3.LUT P6, RZ, R149, 0xff000000, RZ, 0xc0, !PT ;  /* 0xff00000095ff7812 */ /* 0x000fc800078cc0ff */
[----:B------:R-:W-:Y:S09]  /*4140*/  F2F.F16.F32 R110, R113 ;  /* 0x00000071006e7304 */ /* 0x000ff20000200800 */
[----:B------:R-:W-:Y:S01]  /*4150*/  @P6 SHF.R.U32.HI R108, RZ, 0x10, R109 ;  /* 0x00000010ff6c6819 */ /* 0x000fe2000001166d */
[----:B------:R-:W-:-:S04]  /*4160*/  FMUL.FTZ R109, R178, UR15 ;  /* 0x0000000fb26d7c20 */ /* 0x000fc80008410000 */
[----:B------:R-:W-:Y:S02]  /*4170*/  @P6 HADD2.F32 R108, -RZ, R108.H0_H0 ;  /* 0x2000006cff6c6230 */ /* 0x000fe40000004100 */
[----:B------:R-:W-:-:S03]  /*4180*/  @P6 FMUL.FTZ R176, R44, R109 ;  /* 0x0000006d2cb06220 */ /* 0x000fc60000410000 */
[----:B------:R-:W-:Y:S01]  /*4190*/  @P6 FMUL.FTZ R180, R109, R108 ;  /* 0x0000006c6db46220 */ /* 0x000fe20000410000 */
[C---:B------:R-:W-:Y:S02]  /*41a0*/  LEA R108, P6, R177.reuse, UR18, 0x3 ;  /* 0x00000012b16c7c11 */ /* 0x040fe4000f8c18ff */
[----:B------:R-:W0:Y:S02]  /*41b0*/  F2F.F16.F32 R176, R176 ;  /* 0x000000b000b07304 */ /* 0x000e240000200800 */
        /* <DEDUP_REMOVED lines=24> */
.L_x_2277:
[----:B------:R1:W-:Y:S01]  /*4340*/  STG.E.64 desc[UR4][R108.64], R110 ;  /* 0x0000006e6c007986 */ /* 0x0003e2000c101b04 */
[----:B------:R-:W-:Y:S01]  /*4350*/  FADD.FTZ R51, R51, R180 ;  /* 0x000000b433337221 */ /* 0x000fe20000010000 */
[----:B------:R-:W-:Y:S01]  /*4360*/  FADD.FTZ R50, R50, R181 ;  /* 0x000000b532327221 */ /* 0x000fe20000010000 */
[----:B------:R-:W-:Y:S01]  /*4370*/  FADD.FTZ R49, R49, R170 ;  /* 0x000000aa31317221 */ /* 0x000fe20000010000 */
[----:B------:R-:W-:-:S07]  /*4380*/  FADD.FTZ R48, R48, R171 ;  /* 0x000000ab30307221 */ /* 0x000fce0000010000 */
.L_x_2276:
[----:B------:R-:W-:Y:S05]  /*4390*/  BSYNC B0 ;  /* 0x0000000000007941 */ /* 0x000fea0003800000 */
.L_x_2275:
[----:B------:R-:W-:Y:S02]  /*43a0*/  IADD3 R2, R2, UR20, RZ ;  /* 0x0000001402027c10 */ /* 0x000fe4000fffe0ff */
[----:B------:R-:W-:Y:S02]  /*43b0*/  SEL R170, RZ, 0x1, P0 ;  /* 0x00000001ffaa7807 */ /* 0x000fe40000000000 */
[----:B------:R-:W-:-:S13]  /*43c0*/  ISETP.GE.AND P0, PT, R2, UR21, PT ;  /* 0x0000001502007c0c */ /* 0x000fda000bf06270 */
[----:B------:R-:W-:Y:S05]  /*43d0*/  @!P0 BRA `(.L_x_2278) ;  /* 0xffffffc400dc8947 */ /* 0x000fea000383ffff */
.L_x_2251:
        /* <DEDUP_REMOVED lines=17> */
.L_x_2280:
[----:B------:R-:W-:Y:S05]  /*44f0*/  BSYNC B0 ;  /* 0x0000000000007941 */ /* 0x000fea0003800000 */
.L_x_2279:
        /* <DEDUP_REMOVED lines=12> */
.L_x_2282:
[----:B------:R-:W-:Y:S05]  /*45c0*/  BSYNC B0 ;  /* 0x0000000000007941 */ /* 0x000fea0003800000 */
.L_x_2281:
        /* <DEDUP_REMOVED lines=12> */
.L_x_2284:
[----:B------:R-:W-:Y:S05]  /*4690*/  BSYNC B0 ;  /* 0x0000000000007941 */ /* 0x000fea0003800000 */
.L_x_2283:
        /* <DEDUP_REMOVED lines=12> */
.L_x_2286:
[----:B------:R-:W-:Y:S05]  /*4760*/  BSYNC B0 ;  /* 0x0000000000007941 */ /* 0x000fea0003800000 */
.L_x_2285:
        /* <DEDUP_REMOVED lines=12> */
.L_x_2262:
[----:B------:R-:W-:Y:S02]  /*4830*/  MOV R184, R181 ;  /* 0x000000b500b87202 */ /* 0x000fe40000000f00 */
[----:B------:R-:W-:Y:S02]  /*4840*/  MOV R183, 0x10 ;  /* 0x0000001000b77802 */ /* 0x000fe40000000f00 */
[----:B------:R-:W-:Y:S02]  /*4850*/  MOV R186, 0x1f ;  /* 0x0000001f00ba7802 */ /* 0x000fe40000000f00 */
[----:B------:R-:W-:-:S07]  /*4860*/  MOV R179, 0xffffffff ;  /* 0xffffffff00b37802 */ /* 0x000fce0000000f00 */
[----:B------:R-:W-:Y:S05]  /*4870*/  WARPSYNC.COLLECTIVE R179, `(.L_x_2287) ;  /* 0x00000000b3087348 */ /* 0x000fea0003c00000 */
[----:B------:R0:W1:Y:S02]  /*4880*/  SHFL.DOWN P6, R182, R184, R183, R186 ;  /* 0x080000b7b8b67389 */ /* 0x00006400000c00ba */
[----:B01----:R-:W-:Y:S01]  /*4890*/  ENDCOLLECTIVE ;  /* 0x000000000000791b */ /* 0x003fe20003800000 */
.L_x_2287:
[----:B------:R-:W-:Y:S02]  /*48a0*/  MOV R184, R180 ;  /* 0x000000b400b87202 */ /* 0x000fe40000000f00 */
[----:B------:R-:W-:-:S07]  /*48b0*/  MOV R110, R182 ;  /* 0x000000b6006e7202 */ /* 0x000fce0000000f00 */
[----:B------:R-:W-:Y:S05]  /*48c0*/  WARPSYNC.COLLECTIVE R179, `(.L_x_2288) ;  /* 0x00000000b3087348 */ /* 0x000fea0003c00000 */
[----:B------:R0:W1:Y:S02]  /*48d0*/  SHFL.DOWN P6, R182, R184, R183, R186 ;  /* 0x080000b7b8b67389 */ /* 0x00006400000c00ba */
[----:B01----:R-:W-:Y:S01]  /*48e0*/  ENDCOLLECTIVE ;  /* 0x000000000000791b */ /* 0x003fe20003800000 */
.L_x_2288:
[----:B------:R-:W-:-:S05]  /*48f0*/  FADD.FTZ R110, R110, R181 ;  /* 0x000000b56e6e7221 */ /* 0x000fca0000010000 */
[----:B------:R-:W-:Y:S02]  /*4900*/  MOV R184, R110 ;  /* 0x0000006e00b87202 */ /* 0x000fe40000000f00 */
[----:B------:R-:W-:Y:S02]  /*4910*/  MOV R183, 0x8 ;  /* 0x0000000800b77802 */ /* 0x000fe40000000f00 */
[----:B------:R-:W-:-:S07]  /*4920*/  MOV R111, R182 ;  /* 0x000000b6006f7202 */ /* 0x000fce0000000f00 */
[----:B------:R-:W-:Y:S05]  /*4930*/  WARPSYNC.COLLECTIVE R179, `(.L_x_2289) ;  /* 0x00000000b3087348 */ /* 0x000fea0003c00000 */
[----:B------:R0:W1:Y:S02]  /*4940*/  SHFL.DOWN P6, R182, R184, R183, R186 ;  /* 0x080000b7b8b67389 */ /* 0x00006400000c00ba */
[----:B01----:R-:W-:Y:S01]  /*4950*/  ENDCOLLECTIVE ;  /* 0x000000000000791b */ /* 0x003fe20003800000 */
.L_x_2289:
[----:B------:R-:W-:-:S05]  /*4960*/  FADD.FTZ R111, R111, R180 ;  /* 0x000000b46f6f7221 */ /* 0x000fca0000010000 */
[----:B------:R-:W-:Y:S02]  /*4970*/  MOV R184, R111 ;  /* 0x0000006f00b87202 */ /* 0x000fe40000000f00 */
[----:B------:R-:W-:-:S07]  /*4980*/  MOV R113, R182 ;  /* 0x000000b600717202 */ /* 0x000fce0000000f00 */
[----:B------:R-:W-:Y:S05]  /*4990*/  WARPSYNC.COLLECTIVE R179, `(.L_x_2290) ;  /* 0x00000000b3087348 */ /* 0x000fea0003c00000 */
[----:B------:R0:W1:Y:S02]  /*49a0*/  SHFL.DOWN P6, R182, R184, R183, R186 ;  /* 0x080000b7b8b67389 */ /* 0x00006400000c00ba */
[----:B01----:R-:W-:Y:S01]  /*49b0*/  ENDCOLLECTIVE ;  /* 0x000000000000791b */ /* 0x003fe20003800000 */
.L_x_2290:
[----:B------:R-:W-:-:S05]  /*49c0*/  FADD.FTZ R113, R110, R113 ;  /* 0x000000716e717221 */ /* 0x000fca0000010000 */
[----:B------:R-:W-:Y:S02]  /*49d0*/  MOV R184, R113 ;  /* 0x0000007100b87202 */ /* 0x000fe40000000f00 */
[----:B------:R-:W-:Y:S02]  /*49e0*/  MOV R183, 0x4 ;  /* 0x0000000400b77802 */ /* 0x000fe40000000f00 */
[----:B------:R-:W-:-:S07]  /*49f0*/  MOV R112, R182 ;  /* 0x000000b600707202 */ /* 0x000fce0000000f00 */
[----:B------:R-:W-:Y:S05]  /*4a00*/  WARPSYNC.COLLECTIVE R179, `(.L_x_2291) ;  /* 0x00000000b3087348 */ /* 0x000fea0003c00000 */
[----:B------:R0:W1:Y:S02]  /*4a10*/  SHFL.DOWN P6, R182, R184, R183, R186 ;  /* 0x080000b7b8b67389 */ /* 0x00006400000c00ba */
[----:B01----:R-:W-:Y:S01]  /*4a20*/  ENDCOLLECTIVE ;  /* 0x000000000000791b */ /* 0x003fe20003800000 */
.L_x_2291:
[----:B------:R-:W-:-:S05]  /*4a30*/  FADD.FTZ R112, R111, R112 ;  /* 0x000000706f707221 */ /* 0x000fca0000010000 */
[----:B------:R-:W-:Y:S02]  /*4a40*/  MOV R184, R112 ;  /* 0x0000007000b87202 */ /* 0x000fe40000000f00 */
[----:B------:R-:W-:-:S07]  /*4a50*/  MOV R114, R182 ;  /* 0x000000b600727202 */ /* 0x000fce0000000f00 */
[----:B------:R-:W-:Y:S05]  /*4a60*/  WARPSYNC.COLLECTIVE R179, `(.L_x_2292) ;  /* 0x00000000b3087348 */ /* 0x000fea0003c00000 */
[----:B------:R0:W1:Y:S02]  /*4a70*/  SHFL.DOWN P6, R182, R184, R183, R186 ;  /* 0x080000b7b8b67389 */ /* 0x00006400000c00ba */
[----:B01----:R-:W-:Y:S01]  /*4a80*/  ENDCOLLECTIVE ;  /* 0x000000000000791b */ /* 0x003fe20003800000 */
.L_x_2292:
[----:B------:R-:W-:-:S05]  /*4a90*/  FADD.FTZ R114, R113, R114 ;  /* 0x0000007271727221 */ /* 0x000fca0000010000 */
[----:B------:R-:W-:Y:S02]  /*4aa0*/  MOV R184, R114 ;  /* 0x0000007200b87202 */ /* 0x000fe40000000f00 */
[----:B------:R-:W-:Y:S02]  /*4ab0*/  MOV R183, 0x2 ;  /* 0x0000000200b77802 */ /* 0x000fe40000000f00 */
[----:B------:R-:W-:-:S07]  /*4ac0*/  MOV R115, R182 ;  /* 0x000000b600737202 */ /* 0x000fce0000000f00 */
[----:B------:R-:W-:Y:S05]  /*4ad0*/  WARPSYNC.COLLECTIVE R179, `(.L_x_2293) ;  /* 0x00000000b3087348 */ /* 0x000fea0003c00000 */
[----:B------:R0:W1:Y:S02]  /*4ae0*/  SHFL.DOWN P6, R182, R184, R183, R186 ;  /* 0x080000b7b8b67389 */ /* 0x00006400000c00ba */
[----:B01----:R-:W-:Y:S01]  /*4af0*/  ENDCOLLECTIVE ;  /* 0x000000000000791b */ /* 0x003fe20003800000 */
.L_x_2293:
[----:B------:R-:W-:-:S05]  /*4b00*/  FADD.FTZ R115, R112, R115 ;  /* 0x0000007370737221 */ /* 0x000fca0000010000 */
[----:B------:R-:W-:Y:S02]  /*4b10*/  MOV R184, R115 ;  /* 0x0000007300b87202 */ /* 0x000fe40000000f00 */
[----:B------:R-:W-:-:S07]  /*4b20*/  MOV R171, R182 ;  /* 0x000000b600ab7202 */ /* 0x000fce0000000f00 */
[----:B------:R-:W-:Y:S05]  /*4b30*/  WARPSYNC.COLLECTIVE R179, `(.L_x_2294) ;  /* 0x00000000b3087348 */ /* 0x000fea0003c00000 */
[----:B------:R0:W1:Y:S02]  /*4b40*/  SHFL.DOWN P6, R182, R184, R183, R186 ;  /* 0x080000b7b8b67389 */ /* 0x00006400000c00ba */
[----:B01----:R-:W-:Y:S01]  /*4b50*/  ENDCOLLECTIVE ;  /* 0x000000000000791b */ /* 0x003fe20003800000 */
.L_x_2294:
[----:B------:R-:W-:-:S05]  /*4b60*/  FADD.FTZ R171, R114, R171 ;  /* 0x000000ab72ab7221 */ /* 0x000fca0000010000 */
[----:B------:R-:W-:Y:S02]  /*4b70*/  MOV R184, R171 ;  /* 0x000000ab00b87202 */ /* 0x000fe40000000f00 */
[----:B------:R-:W-:Y:S02]  /*4b80*/  MOV R183, 0x1 ;  /* 0x0000000100b77802 */ /* 0x000fe40000000f00 */
[----:B------:R-:W-:-:S07]  /*4b90*/  MOV R170, R182 ;  /* 0x000000b600aa7202 */ /* 0x000fce0000000f00 */
[----:B------:R-:W-:Y:S05]  /*4ba0*/  WARPSYNC.COLLECTIVE R179, `(.L_x_2295) ;  /* 0x00000000b3087348 */ /* 0x000fea0003c00000 */
[----:B------:R0:W1:Y:S02]  /*4bb0*/  SHFL.DOWN P6, R182, R184, R183, R186 ;  /* 0x080000b7b8b67389 */ /* 0x00006400000c00ba */
[----:B01----:R-:W-:Y:S01]  /*4bc0*/  ENDCOLLECTIVE ;  /* 0x000000000000791b */ /* 0x003fe20003800000 */
.L_x_2295:
[----:B------:R-:W-:-:S05]  /*4bd0*/  FADD.FTZ R110, R115, R170 ;  /* 0x000000aa736e7221 */ /* 0x000fca0000010000 */
[----:B------:R-:W-:Y:S02]  /*4be0*/  MOV R184, R110 ;  /* 0x0000006e00b87202 */ /* 0x000fe40000000f00 */
[----:B------:R-:W-:-:S07]  /*4bf0*/  MOV R170, R182 ;  /* 0x000000b600aa7202 */ /* 0x000fce0000000f00 */
[----:B------:R-:W-:Y:S05]  /*4c00*/  WARPSYNC.COLLECTIVE R179, `(.L_x_2296) ;  /* 0x00000000b3087348 */ /* 0x000fea0003c00000 */
[----:B------:R0:W1:Y:S02]  /*4c10*/  SHFL.DOWN P6, R182, R184, R183, R186 ;  /* 0x080000b7b8b67389 */ /* 0x00006400000c00ba */
[----:B01----:R-:W-:Y:S01]  /*4c20*/  ENDCOLLECTIVE ;  /* 0x000000000000791b */ /* 0x003fe20003800000 */
.L_x_2296:
[----:B------:R-:W-:Y:S01]  /*4c30*/  MOV R111, R182 ;  /* 0x000000b6006f7202 */ /* 0x000fe20000000f00 */
[----:B------:R-:W-:Y:S06]  /*4c40*/  BRA `(.L_x_2297) ;  /* 0xffffffd400547947 */ /* 0x000fec000383ffff */
.L_x_2298:
        /* <DEDUP_REMOVED lines=11> */
.L_x_11852:


//--------------------- .text._ZN10layer_norm13ln_bwd_kernelINS_13Kernel_traitsI6__halfS2_S2_S2_fjLj2560ELj1ELj1ELj4ELj8ENS_18Kernel_traits_baseILj2560ES2_S2_S2_S2_fjLj128EEEEELb1ELb1ELb0ELb1EEEvNS_9BwdParamsE --------------------------
	.section	.text._ZN10layer_norm13ln_bwd_kernelINS_13Kernel_traitsI6__halfS2_S2_S2_fjLj2560ELj1ELj1ELj4ELj8ENS_18Kernel_traits_baseILj2560ES2_S2_S2_S2_fjLj128EEEEELb1ELb1ELb0ELb1EEEvNS_9BwdParamsE,"ax",@progbits
	.align	128
        .global         _ZN10layer_norm13ln_bwd_kernelINS_13Kernel_traitsI6__halfS2_S2_S2_fjLj2560ELj1ELj1ELj4ELj8ENS_18Kernel_traits_baseILj2560ES2_S2_S2_S2_fjLj128EEEEELb1ELb1ELb0ELb1EEEvNS_9BwdParamsE
        .type           _ZN10layer_norm13ln_bwd_kernelINS_13Kernel_traitsI6__halfS2_S2_S2_fjLj2560ELj1ELj1ELj4ELj8ENS_18Kernel_traits_baseILj2560ES2_S2_S2_S2_fjLj128EEEEELb1ELb1ELb0ELb1EEEvNS_9BwdParamsE,@function
        .size           _ZN10layer_norm13ln_bwd_kernelINS_13Kernel_traitsI6__halfS2_S2_S2_fjLj2560ELj1ELj1ELj4ELj8ENS_18Kernel_traits_baseILj2560ES2_S2_S2_S2_fjLj128EEEEELb1ELb1ELb0ELb1EEEvNS_9BwdParamsE,(.L_x_11853 - _ZN10layer_norm13ln_bwd_kernelINS_13Kernel_traitsI6__halfS2_S2_S2_fjLj2560ELj1ELj1ELj4ELj8ENS_18Kernel_traits_baseILj2560ES2_S2_S2_S2_fjLj128EEEEELb1ELb1ELb0ELb1EEEvNS_9BwdParamsE)
        .other          _ZN10layer_norm13ln_bwd_kernelINS_13Kernel_traitsI6__halfS2_S2_S2_fjLj2560ELj1ELj1ELj4ELj8ENS_18Kernel_traits_baseILj2560ES2_S2_S2_S2_fjLj128EEEEELb1ELb1ELb0ELb1EEEvNS_9BwdParamsE,@"STO_CUDA_ENTRY STV_DEFAULT"
_ZN10layer_norm13ln_bwd_kernelINS_13Kernel_traitsI6__halfS2_S2_S2_fjLj2560ELj1ELj1ELj4ELj8ENS_18Kernel_traits_baseILj2560ES2_S2_S2_S2_fjLj128EEEEELb1ELb1ELb0ELb1EEEvNS_9BwdParamsE:
.text._ZN10layer_norm13ln_bwd_kernelINS_13Kernel_traitsI6__halfS2_S2_S2_fjLj2560ELj1ELj1ELj4ELj8ENS_18Kernel_traits_baseILj2560ES2_S2_S2_S2_fjLj128EEEEELb1ELb1ELb0ELb1EEEvNS_9BwdParamsE:
        /* <DEDUP_REMOVED lines=47> */
.L_x_2299:
        /* <DEDUP_REMOVED lines=113> */
.L_x_2303:
        /* <DEDUP_REMOVED lines=75> */
[----:B----4-:R-:W-:Y:S01]  /*0eb0*/  @P1 HADD2.F32 R36, -RZ, R164.H0_H0 ;  /* 0x200000a4ff241230 */ /* 0x010fe20000004100 */
[----:B------:R-:W-:-:S02]  /*0ec0*/  SHF.R.U64 R180, R4, 0x10, R5 ;  /* 0x0000001004b47819 */ /* 0x000fc40000001205 */
[----:B------:R-:W-:Y:S02]  /*0ed0*/  MOV R37, R5 ;  /* 0x0000000500257202 */ /* 0x000fe40000000f00 */
[----:B------:R-:W-:Y:S02]  /*0ee0*/  SHF.R.U32.HI R172, RZ, 0x10, R5 ;  /* 0x00000010ffac7819 */ /* 0x000fe40000011605 */
[----:B------:R-:W-:Y:S02]  /*0ef0*/  MOV R0, R4 ;  /* 0x0000000400007202 */ /* 0x000fe40000000f00 */
[----:B------:R-:W-:Y:S02]  /*0f00*/  SHF.R.U64 R173, R6, 0x10, R7 ;  /* 0x0000001006ad7819 */ /* 0x000fe40000001207 */
[----:B0-----:R-:W-:Y:S02]  /*0f10*/  MOV R35, R7 ;  /* 0x0000000700237202 */ /* 0x001fe40000000f00 */
[----:B--2---:R-:W-:-:S02]  /*0f20*/  SHF.R.U32.HI R5, RZ, 0x10, R23 ;  /* 0x00000010ff057819 */ /* 0x004fc40000011617 */
[----:B------:R-:W-:Y:S01]  /*0f30*/  SHF.R.U64 R4, R22, 0x10, R23 ;  /* 0x0000001016047819 */ /* 0x000fe20000001217 */
[----:B------:R-:W-:Y:S01]  /*0f40*/  HADD2.F32 R22, -RZ, R22.H0_H0 ;  /* 0x20000016ff167230 */ /* 0x000fe20000004100 */
[----:B------:R-:W-:Y:S01]  /*0f50*/  SHF.R.U32.HI R171, RZ, 0x10, R7 ;  /* 0x00000010ffab7819 */ /* 0x000fe20000011607 */
[----:B------:R-:W-:Y:S01]  /*0f60*/  HADD2.F32 R5, -RZ, R5.H0_H0 ;  /* 0x20000005ff057230 */ /* 0x000fe20000004100 */
[----:B------:R-:W-:Y:S01]  /*0f70*/  MOV R38, R6 ;  /* 0x0000000600267202 */ /* 0x000fe20000000f00 */
[----:B------:R-:W-:Y:S01]  /*0f80*/  HADD2.F32 R4, -RZ, R4.H0_H0 ;  /* 0x20000004ff047230 */ /* 0x000fe20000004100 */
[----:B-1----:R-:W-:Y:S02]  /*0f90*/  MOV R32, R8 ;  /* 0x0000000800207202 */ /* 0x002fe40000000f00 */
[----:B------:R-:W-:Y:S02]  /*0fa0*/  SHF.R.U64 R51, R8, 0x10, R9 ;  /* 0x0000001008337819 */ /* 0x000fe40000001209 */
[----:B------:R-:W-:-:S02]  /*0fb0*/  MOV R40, R10 ;  /* 0x0000000a00287202 */ /* 0x000fc40000000f00 */
[----:B------:R-:W-:Y:S02]  /*0fc0*/  SHF.R.U64 R170, R10, 0x10, R11 ;  /* 0x000000100aaa7819 */ /* 0x000fe4000000120b */
[----:B---3--:R-:W-:Y:S02]  /*0fd0*/  FSEL R177, R169, RZ, !P4 ;  /* 0x000000ffa9b17208 */ /* 0x008fe40006000000 */
[----:B------:R-:W-:Y:S02]  /*0fe0*/  MOV R44, R20 ;  /* 0x00000014002c7202 */ /* 0x000fe40000000f00 */
[--C-:B------:R-:W-:Y:S02]  /*0ff0*/  SHF.R.U64 R167, R20, 0x10, R21.reuse ;  /* 0x0000001014a77819 */ /* 0x100fe40000001215 */
[----:B------:R-:W-:Y:S02]  /*1000*/  MOV R164, R21 ;  /* 0x0000001500a47202 */ /* 0x000fe40000000f00 */
[----:B------:R-:W-:-:S02]  /*1010*/  SHF.R.U32.HI R166, RZ, 0x10, R21 ;  /* 0x00000010ffa67819 */ /* 0x000fc40000011615 */
[----:B------:R-:W-:Y:S02]  /*1020*/  SHF.R.U32.HI R39, RZ, 0x10, R25 ;  /* 0x00000010ff277819 */ /* 0x000fe40000011619 */
[----:B------:R-:W-:Y:S02]  /*1030*/  SHF.R.U32.HI R7, RZ, 0x10, R27 ;  /* 0x00000010ff077819 */ /* 0x000fe4000001161b */
[----:B------:R-:W-:Y:S02]  /*1040*/  SHF.R.U64 R41, R24, 0x10, R25 ;  /* 0x0000001018297819 */ /* 0x000fe40000001219 */
[----:B------:R-:W-:Y:S02]  /*1050*/  SHF.R.U64 R6, R26, 0x10, R27 ;  /* 0x000000101a067819 */ /* 0x000fe4000000121b */
[--C-:B------:R-:W-:Y:S02]  /*1060*/  SHF.R.U64 R8, R28, 0x10, R29.reuse ;  /* 0x000000101c087819 */ /* 0x100fe4000000121d */
[----:B------:R-:W-:-:S02]  /*1070*/  SHF.R.U32.HI R10, RZ, 0x10, R29 ;  /* 0x00000010ff0a7819 */ /* 0x000fc4000001161d */
[--C-:B------:R-:W-:Y:S02]  /*1080*/  SHF.R.U64 R20, R30, 0x10, R31.reuse ;  /* 0x000000101e147819 */ /* 0x100fe4000000121f */
[----:B------:R-:W-:Y:S01]  /*1090*/  SHF.R.U32.HI R21, RZ, 0x10, R31 ;  /* 0x00000010ff157819 */ /* 0x000fe2000001161f */
[----:B------:R-:W-:Y:S01]  /*10a0*/  HADD2.F32 R29, -RZ, R29.H0_H0 ;  /* 0x2000001dff1d7230 */ /* 0x000fe20000004100 */
[----:B------:R-:W-:Y:S02]  /*10b0*/  MOV R42, R11 ;  /* 0x0000000b002a7202 */ /* 0x000fe40000000f00 */
[----:B------:R-:W-:Y:S01]  /*10c0*/  SHF.R.U32.HI R168, RZ, 0x10, R11 ;  /* 0x00000010ffa87819 */ /* 0x000fe2000001160b */
[C---:B------:R-:W-:Y:S01]  /*10d0*/  FADD.FTZ R11, -R177.reuse, R5 ;  /* 0x00000005b10b7221 */ /* 0x040fe20000010100 */
[----:B------:R-:W-:Y:S01]  /*10e0*/  MOV R33, R9 ;  /* 0x0000000900217202 */ /* 0x000fe20000000f00 */
[----:B------:R-:W-:Y:S01]  /*10f0*/  HADD2.F32 R27, -RZ, R27.H0_H0 ;  /* 0x2000001bff1b7230 */ /* 0x000fe20000004100 */
[----:B------:R-:W-:Y:S01]  /*1100*/  SHF.R.U32.HI R43, RZ, 0x10, R9 ;  /* 0x00000010ff2b7819 */ /* 0x000fe20000011609 */
[C---:B------:R-:W-:Y:S01]  /*1110*/  FADD.FTZ R9, -R177.reuse, R22 ;  /* 0x00000016b1097221 */ /* 0x040fe20000010100 */
[----:B------:R-:W-:Y:S01]  /*1120*/  FADD.FTZ R175, -R177, R4 ;  /* 0x00000004b1af7221 */ /* 0x000fe20000010100 */
        /* <DEDUP_REMOVED lines=41> */
[----:B------:R-:W-:-:S02]  /*13c0*/  HADD2.F32 R37, -RZ, R37.H0_H0 ;  /* 0x20000025ff257230 */ /* 0x000fc40000004100 */
        /* <DEDUP_REMOVED lines=8> */
[----:B------:R-:W-:Y:S02]  /*1450*/  HADD2.F32 R6, -RZ, R171.H0_H0 ;  /* 0x200000abff067230 */ /* 0x000fe40000004100 */
[C---:B------:R-:W-:Y:S01]  /*1460*/  FMUL.FTZ R176, R160.reuse, R29 ;  /* 0x0000001da0b07220 */ /* 0x040fe20000410000 */
[----:B------:R-:W-:Y:S01]  /*1470*/  FMUL.FTZ R184, R59, R37 ;  /* 0x000000253bb87220 */ /* 0x000fe20000410000 */
[----:B------:R-:W-:Y:S01]  /*1480*/  FADD.FTZ R9, R9, R180 ;  /* 0x000000b409097221 */ /* 0x000fe20000010000 */
[----:B------:R-:W-:Y:S01]  /*1490*/  FMUL.FTZ R181, R160, R23 ;  /* 0x00000017a0b57220 */ /* 0x000fe20000410000 */
        /* <DEDUP_REMOVED lines=27> */
[----:B------:R-:W-:Y:S01]  /*1650*/  FFMA.FTZ R9, R171, R178, R4 ;  /* 0x000000b2ab097223 */ /* 0x000fe20000010004 */
[----:B------:R-:W-:-:S02]  /*1660*/  HADD2.F32 R51, -RZ, R51.H0_H0 ;  /* 0x20000033ff337230 */ /* 0x000fc40000004100 */
[----:B------:R-:W-:Y:S02]  /*1670*/  HADD2.F32 R30, -RZ, R164.H0_H0 ;  /* 0x200000a4ff1e7230 */ /* 0x000fe40000004100 */
[----:B------:R-:W-:Y:S01]  /*1680*/  FMUL.FTZ R164, R160, R39 ;  /* 0x00000027a0a47220 */ /* 0x000fe20000410000 */
[----:B------:R-:W-:Y:S02]  /*1690*/  HADD2.F32 R24, -RZ, R166.H0_H0 ;  /* 0x200000a6ff187230 */ /* 0x000fe40000004100 */
[----:B------:R-:W-:Y:S01]  /*16a0*/  FMUL.FTZ R166, R62, R23 ;  /* 0x000000173ea67220 */ /* 0x000fe20000410000 */
[----:B------:R-:W-:Y:S01]  /*16b0*/  FADD.FTZ R11, R6, R179 ;  /* 0x000000b3060b7221 */ /* 0x000fe20000010000 */
[----:B------:R-:W-:Y:S01]  /*16c0*/  FMUL.FTZ R47, R160, R47 ;  /* 0x0000002fa02f7220 */ /* 0x000fe20000410000 */
[----:B------:R-:W-:Y:S01]  /*16d0*/  FFMA.FTZ R6, R176, R179, R9 ;  /* 0x000000b3b0067223 */ /* 0x000fe20000010009 */
[----:B------:R-:W-:Y:S02]  /*16e0*/  HADD2.F32 R33, -RZ, R33.H0_H0 ;  /* 0x20000021ff217230 */ /* 0x000fe40000004100 */
[----:B------:R-:W-:Y:S01]  /*16f0*/  FADD.FTZ R105, R51, R105 ;  /* 0x0000006933697221 */ /* 0x000fe20000010000 */
[-C--:B------:R-:W-:Y:S01]  /*1700*/  FFMA.FTZ R125, R164, R51.reuse, R125 ;  /* 0x00000033a47d7223 */ /* 0x080fe2000001007d */
[----:B------:R-:W-:Y:S01]  /*1710*/  FMUL.FTZ R51, R138, R51 ;  /* 0x000000338a337220 */ /* 0x000fe20000410000 */
[----:B------:R-:W-:Y:S01]  /*1720*/  FADD.FTZ R4, R11, R166 ;  /* 0x000000a60b047221 */ /* 0x000fe20000010000 */
[----:B------:R-:W-:Y:S01]  /*1730*/  FFMA.FTZ R9, R47, R166, R6 ;  /* 0x000000a62f097223 */ /* 0x000fe20000010006 */
[----:B------:R-:W-:-:S02]  /*1740*/  HADD2.F32 R8, -RZ, R43.H0_H0 ;  /* 0x2000002bff087230 */ /* 0x000fc40000004100 */
[----:B------:R-:W-:Y:S02]  /*1750*/  HADD2.F32 R20, -RZ, R168.H0_H0 ;  /* 0x200000a8ff147230 */ /* 0x000fe40000004100 */
[----:B------:R-:W-:Y:S01]  /*1760*/  FMUL.FTZ R168, R63, R33 ;  /* 0x000000213fa87220 */ /* 0x000fe20000410000 */
[----:B------:R-:W-:Y:S01]  /*1770*/  FADD.FTZ R11, R4, R51 ;  /* 0x00000033040b7221 */ /* 0x000fe20000010000 */
[----:B------:R-:W-:Y:S01]  /*1780*/  FMUL.FTZ R49, R160, R49 ;  /* 0x00000031a0317220 */ /* 0x000fe20000410000 */
[----:B------:R-:W-:Y:S01]  /*1790*/  FFMA.FTZ R4, R164, R51, R9 ;  /* 0x00000033a4047223 */ /* 0x000fe20000010009 */
[----:B------:R-:W-:Y:S02]  /*17a0*/  HADD2.F32 R43, -RZ, R40.H0_H0 ;  /* 0x20000028ff2b7230 */ /* 0x000fe40000004100 */
[----:B------:R-:W-:Y:S01]  /*17b0*/  FMUL.FTZ R45, R160, R45 ;  /* 0x0000002da02d7220 */ /* 0x000fe20000410000 */
[----:B------:R-:W-:Y:S02]  /*17c0*/  HADD2.F32 R22, -RZ, R167.H0_H0 ;  /* 0x200000a7ff167230 */ /* 0x000fe40000004100 */
[----:B------:R-:W-:Y:S01]  /*17d0*/  FMUL.FTZ R167, R139, R8 ;  /* 0x000000088ba77220 */ /* 0x000fe20000410000 */
[----:B------:R-:W-:-:S02]  /*17e0*/  HADD2.F32 R10, -RZ, R170.H0_H0 ;  /* 0x200000aaff0a7230 */ /* 0x000fc40000004100 */
        /* <DEDUP_REMOVED lines=8> */
[----:B------:R-:W-:Y:S02]  /*1870*/  HADD2.F32 R42, -RZ, R42.H0_H0 ;  /* 0x2000002aff2a7230 */ /* 0x000fe40000004100 */
[----:B------:R-:W-:Y:S01]  /*1880*/  FMUL.FTZ R41, R140, R10 ;  /* 0x0000000a8c297220 */ /* 0x000fe20000410000 */
[----:B------:R-:W-:-:S02]  /*1890*/  HADD2.F32 R191, -RZ, R44.H0_H0 ;  /* 0x2000002cffbf7230 */ /* 0x000fc40000004100 */
        /* <DEDUP_REMOVED lines=72> */
.L_x_2314:
        /* <DEDUP_REMOVED lines=13> */
[----:B---3--:R-:W-:-:S04]  /*1df0*/  LEA R8, R11, R8, 0x18 ;  /* 0x000000080b087211 */ /* 0x008fc800078ec0ff */
[----:B------:R-:W-:-:S05]  /*1e00*/  @!P5 LEA R33, R7, R8, 0x3 ;  /* 0x000000080721d211 */ /* 0x000fca00078e18ff */
[----:B------:R-:W-:Y:S01]  /*1e10*/  @!P5 STS.64 [R33+0x2800], R24 ;  /* 0x002800182100d388 */ /* 0x000fe20000000a00 */
[----:B------:R-:W-:Y:S06]  /*1e20*/  BAR.SYNC.DEFER_BLOCKING 0x0 ;  /* 0x0000000000007b1d */ /* 0x000fec0000010000 */
[----:B------:R-:W2:Y:S01]  /*1e30*/  LDG.E.64 R22, desc[UR4][R22.64] ;  /* 0x0000000416167981 */ /* 0x000ea2000c1e1b00 */
[----:B0-----:R-:W-:Y:S02]  /*1e40*/  LOP3.LUT R5, R6, 0x7fffffc, RZ, 0xc0, !PT ;  /* 0x07fffffc06057812 */ /* 0x001fe400078ec0ff */
        /* <DEDUP_REMOVED lines=29> */
[----:B------:R-:W-:Y:S02]  /*2020*/  @P2 HADD2.F32 R0, -RZ, R4.H0_H0 ;  /* 0x20000004ff002230 */ /* 0x000fe40000004100 */
[----:B------:R-:W-:Y:S01]  /*2030*/  FADD.FTZ R181, R184, -R181 ;  /* 0x800000b5b8b57221 */ /* 0x000fe20000010000 */
[----:B------:R-:W-:Y:S01]  /*2040*/  FADD.FTZ R5, R180, -R175 ;  /* 0x800000afb4057221 */ /* 0x000fe20000010000 */
[C---:B------:R-:W-:Y:S01]  /*2050*/  FMUL.FTZ R177, R160.reuse, R177 ;  /* 0x000000b1a0b17220 */ /* 0x040fe20000410000 */
[----:B------:R-:W-:Y:S01]  /*2060*/  HFMA2.MMA R175, -RZ, RZ, 0, 0 ;  /* 0x00000000ffaf7435 */ /* 0x000fe200000001ff */
[C---:B------:R-:W-:Y:S01]  /*2070*/  FMUL.FTZ R181, R160.reuse, R181 ;  /* 0x000000b5a0b57220 */ /* 0x040fe20000410000 */
[C---:B------:R-:W-:Y:S01]  /*2080*/  FMUL.FTZ R5, R160.reuse, R5 ;  /* 0x00000005a0057220 */ /* 0x040fe20000410000 */
[----:B------:R-:W-:Y:S01]  /*2090*/  @P2 FADD.FTZ R177, R177, R0 ;  /* 0x00000000b1b12221 */ /* 0x000fe20000010000 */
[----:B------:R-:W-:Y:S01]  /*20a0*/  FADD.FTZ R183, R183, -R182 ;  /* 0x800000b6b7b77221 */ /* 0x000fe20000010000 */
[----:B------:R-:W-:Y:S01]  /*20b0*/  @P2 FADD.FTZ R181, R181, R8 ;  /* 0x00000008b5b52221 */ /* 0x000fe20000010000 */
[----:B------:R-:W-:Y:S01]  /*20c0*/  @P2 FADD.FTZ R5, R5, R6 ;  /* 0x0000000605052221 */ /* 0x000fe20000010000 */
[----:B------:R-:W-:Y:S01]  /*20d0*/  FMUL.FTZ R0, R177, R36 ;  /* 0x00000024b1007220 */ /* 0x000fe20000410000 */
[----:B------:R-:W-:Y:S01]  /*20e0*/  @P2 SHF.R.U32.HI R8, RZ, 0x10, R3 ;  /* 0x00000010ff082819 */ /* 0x000fe20000011603 */
[----:B------:R-:W-:-:S02]  /*20f0*/  FMUL.FTZ R183, R160, R183 ;  /* 0x000000b7a0b77220 */ /* 0x000fc40000410000 */
[----:B------:R-:W-:Y:S01]  /*2100*/  FMUL.FTZ R7, R0, UR13 ;  /* 0x0000000d00077c20 */ /* 0x000fe20008410000 */
[----:B------:R-:W-:Y:S01]  /*2110*/  MOV R0, RZ ;  /* 0x000000ff00007202 */ /* 0x000fe20000000f00 */
[----:B------:R-:W-:Y:S02]  /*2120*/  @P2 HADD2.F32 R8, -RZ, R8.H0_H0 ;  /* 0x20000008ff082230 */ /* 0x000fe40000004100 */
[----:B------:R-:W-:-:S03]  /*2130*/  @P0 FMUL.FTZ R0, R68, R7 ;  /* 0x0000000744000220 */ /* 0x000fc60000410000 */
[----:B------:R-:W-:Y:S01]  /*2140*/  @P2 FADD.FTZ R183, R183, R8 ;  /* 0x00000008b7b72221 */ /* 0x000fe20000010000 */
[----:B------:R-:W-:Y:S01]  /*2150*/  HFMA2.MMA R8, -RZ, RZ, 0, 0 ;  /* 0x00000000ff087435 */ /* 0x000fe200000001ff */
[----:B--2---:R-:W-:-:S05]  /*2160*/  @P0 MOV R4, R22 ;  /* 0x0000001600040202 */ /* 0x004fca0000000f00 */
[----:B------:R-:W-:-:S05]  /*2170*/  @P0 HADD2.F32 R4, -RZ, R4.H0_H0 ;  /* 0x20000004ff040230 */ /* 0x000fca0000004100 */
[----:B------:R-:W-:Y:S01]  /*2180*/  @P0 FMUL.FTZ R175, R7, R4 ;  /* 0x0000000407af0220 */ /* 0x000fe20000410000 */
[-C--:B------:R-:W-:Y:S01]  /*2190*/  FMUL.FTZ R4, R5, R36.reuse ;  /* 0x0000002405047220 */ /* 0x080fe20000410000 */
[----:B------:R-:W-:Y:S02]  /*21a0*/  ISETP.NE.U32.AND P0, PT, RZ, UR14, PT ;  /* 0x0000000eff007c0c */ /* 0x000fe4000bf05070 */
[----:B------:R-:W-:Y:S01]  /*21b0*/  CS2R R6, SRZ ;  /* 0x0000000000067805 */ /* 0x000fe2000001ff00 */
[----:B------:R-:W-:Y:S01]  /*21c0*/  FMUL.FTZ R185, R4, UR13 ;  /* 0x0000000d04b97c20 */ /* 0x000fe20008410000 */
[----:B------:R-:W-:Y:S01]  /*21d0*/  ISETP.NE.AND.EX P0, PT, RZ, UR15, PT, P0 ;  /* 0x0000000fff007c0c */ /* 0x000fe2000bf05300 */
[-C--:B------:R-:W-:Y:S02]  /*21e0*/  FMUL.FTZ R4, R181, R36.reuse ;  /* 0x00000024b5047220 */ /* 0x080fe40000410000 */
[----:B------:R-:W-:Y:S02]  /*21f0*/  @P4 FMUL.FTZ R6, R144, R185 ;  /* 0x000000b990064220 */ /* 0x000fe40000410000 */
[----:B------:R-:W-:Y:S01]  /*2200*/  FMUL.FTZ R180, R4, UR13 ;  /* 0x0000000d04b47c20 */ /* 0x000fe20008410000 */
[----:B------:R-:W-:Y:S01]  /*2210*/  FMUL.FTZ R4, R183, R36 ;  /* 0x00000024b7047220 */ /* 0x000fe20000410000 */
[----:B------:R0:W1:Y:S02]  /*2220*/  F2F.F16.F32 R9, R6 ;  /* 0x0000000600097304 */ /* 0x0000640000200800 */
[----:B------:R-:W-:Y:S01]  /*2230*/  @P5 FMUL.FTZ R7, R69, R180 ;  /* 0x000000b445075220 */ /* 0x000fe20000410000 */
[----:B------:R-:W-:-:S03]  /*2240*/  FMUL.FTZ R182, R4, UR13 ;  /* 0x0000000d04b67c20 */ /* 0x000fc60008410000 */
[----:B------:R-:W-:Y:S01]  /*2250*/  @P0 F2FP.F16.F32.PACK_AB R162, RZ, R5 ;  /* 0x00000005ffa2023e */ /* 0x000fe200000000ff */
[----:B------:R-:W2:Y:S01]  /*2260*/  @P0 LDC.64 R10, c[0x0][0x308] ;  /* 0x0000c200ff0a0b82 */ /* 0x000ea20000000a00 */
[----:B------:R-:W-:Y:S01]  /*2270*/  @P6 FMUL.FTZ R8, R145, R182 ;  /* 0x000000b691086220 */ /* 0x000fe20000410000 */
[----:B------:R3:W-:Y:S01]  /*2280*/  F2F.F16.F32 R24, R7 ;  /* 0x0000000700187304 */ /* 0x0007e20000200800 */
[----:B------:R-:W-:Y:S02]  /*2290*/  @P0 PRMT R55, R162, 0x7610, R55 ;  /* 0x00007610a2370816 */ /* 0x000fe40000000037 */
[----:B------:R-:W-:Y:S02]  /*22a0*/  @P0 F2FP.F16.F32.PACK_AB R162, RZ, R181 ;  /* 0x000000b5ffa2023e */ /* 0x000fe400000000ff */
[----:B------:R-:W-:Y:S01]  /*22b0*/  @P0 F2FP.F16.F32.PACK_AB R183, RZ, R183 ;  /* 0x000000b7ffb7023e */ /* 0x000fe200000000ff */
[----:B------:R-:W4:Y:S01]  /*22c0*/  LDC.64 R4, c[0x0][0x2f8] ;  /* 0x0000be00ff047b82 */ /* 0x000f220000000a00 */
[----:B0-----:R-:W-:Y:S01]  /*22d0*/  @P0 LOP3.LUT R6, R55, 0xffff, RZ, 0xc0, !PT ;  /* 0x0000ffff37060812 */ /* 0x001fe200078ec0ff */
[----:B------:R1:W0:Y:S01]  /*22e0*/  F2F.F16.F32 R25, R8 ;  /* 0x0000000800197304 */ /* 0x0002220000200800 */
[----:B------:R-:W-:-:S02]  /*22f0*/  @P0 F2FP.F16.F32.PACK_AB R177, RZ, R177 ;  /* 0x000000b1ffb1023e */ /* 0x000fc400000000ff */
[----:B------:R-:W-:Y:S01]  /*2300*/  @P0 PRMT R54, R162, 0x7610, R54 ;  /* 0x00007610a2360816 */ /* 0x000fe20000000036 */
[----:B---3--:R-:W-:Y:S01]  /*2310*/  @P0 IMAD.WIDE.U32 R6, R6, 0x10000, RZ ;  /* 0x0001000006060825 */ /* 0x008fe200078e00ff */
[----:B------:R-:W-:Y:S02]  /*2320*/  @P0 PRMT R53, R183, 0x7610, R53 ;  /* 0x00007610b7350816 */ /* 0x000fe40000000035 */
[----:B------:R-:W-:Y:S01]  /*2330*/  @P0 PRMT R52, R177, 0x7610, R52 ;  /* 0x00007610b1340816 */ /* 0x000fe20000000034 */
[----:B------:R-:W3:Y:S01]  /*2340*/  F2F.F16.F32 R181, R0 ;  /* 0x0000000000b57304 */ /* 0x000ee20000200800 */
        /* <DEDUP_REMOVED lines=16> */
[----:B------:R-:W-:Y:S01]  /*2450*/  FFMA.FTZ R172, R172, R40, R33 ;  /* 0x00000028acac7223 */ /* 0x000fe20000010021 */
[----:B0-----:R-:W-:Y:S01]  /*2460*/  @P2 MOV R6, R12 ;  /* 0x0000000c00062202 */ /* 0x001fe20000000f00 */
[----:B------:R-:W-:-:S02]  /*2470*/  @P4 HADD2.F32 R0, -RZ, R0.H0_H0 ;  /* 0x20000000ff004230 */ /* 0x000fc40000004100 */
[----:B------:R-:W-:Y:S01]  /*2480*/  FFMA.FTZ R171, R171, R40, R33 ;  /* 0x00000028abab7223 */ /* 0x000fe20000010021 */
[----:B------:R-:W-:Y:S01]  /*2490*/  FADD.FTZ R169, R174, -R169 ;  /* 0x800000a9aea97221 */ /* 0x000fe20000010000 */
[----:B------:R-:W-:Y:S01]  /*24a0*/  @P2 MOV R7, R13 ;  /* 0x0000000d00072202 */ /* 0x000fe20000000f00 */
[----:B------:R-:W-:Y:S01]  /*24b0*/  FADD.FTZ R173, R173, -R172 ;  /* 0x800000acadad7221 */ /* 0x000fe20000010000 */
[----:B------:R-:W-:Y:S01]  /*24c0*/  @P4 FMUL.FTZ R165, R185, R0 ;  /* 0x00000000b9a54220 */ /* 0x000fe20000410000 */
[----:B------:R-:W-:Y:S01]  /*24d0*/  LOP3.LUT P4, RZ, R46, 0xff, RZ, 0xc0, !PT ;  /* 0x000000ff2eff7812 */ /* 0x000fe2000788c0ff */
[----:B------:R-:W-:Y:S01]  /*24e0*/  FADD.FTZ R171, R178, -R171 ;  /* 0x800000abb2ab7221 */ /* 0x000fe20000010000 */
[----:B-1----:R-:W-:Y:S01]  /*24f0*/  @P2 SHF.R.U64 R8, R12, 0x10, R13 ;  /* 0x000000100c082819 */ /* 0x002fe2000000120d */
[----:B------:R-:W-:Y:S02]  /*2500*/  @P2 HADD2.F32 R0, -RZ, R6.H0_H0 ;  /* 0x20000006ff002230 */ /* 0x000fe40000004100 */
[C---:B------:R-:W-:Y:S01]  /*2510*/  FMUL.FTZ R11, R160.reuse, R169 ;  /* 0x000000a9a00b7220 */ /* 0x040fe20000410000 */
[C---:B------:R-:W-:Y:S01]  /*2520*/  FMUL.FTZ R173, R160.reuse, R173 ;  /* 0x000000ada0ad7220 */ /* 0x040fe20000410000 */
[----:B------:R-:W-:Y:S01]  /*2530*/  FMUL.FTZ R171, R160, R171 ;  /* 0x000000aba0ab7220 */ /* 0x000fe20000410000 */
[----:B------:R-:W-:-:S02]  /*2540*/  @P2 HADD2.F32 R6, -RZ, R8.H0_H0 ;  /* 0x20000008ff062230 */ /* 0x000fc40000004100 */
[----:B------:R-:W-:Y:S01]  /*2550*/  @P2 FADD.FTZ R11, R11, R0 ;  /* 0x000000000b0b2221 */ /* 0x000fe20000010000 */
[----:B------:R-:W-:Y:S01]  /*2560*/  @P2 HADD2.F32 R8, -RZ, R7.H0_H0 ;  /* 0x20000007ff082230 */ /* 0x000fe20000004100 */
[----:B------:R-:W-:Y:S01]  /*2570*/  @P6 SHF.R.U32.HI R7, RZ, 0x10, R23 ;  /* 0x00000010ff076819 */ /* 0x000fe20000011617 */
[----:B------:R-:W-:Y:S01]  /*2580*/  HFMA2.MMA R162, -RZ, RZ, 0, 0 ;  /* 0x00000000ffa27435 */ /* 0x000fe200000001ff */
[----:B------:R-:W-:Y:S01]  /*2590*/  @P2 FADD.FTZ R173, R173, R6 ;  /* 0x00000006adad2221 */ /* 0x000fe20000010000 */
[----:B------:R-:W-:Y:S01]  /*25a0*/  @P5 MOV R6, R23 ;  /* 0x0000001700065202 */ /* 0x000fe20000000f00 */
[----:B------:R-:W-:Y:S01]  /*25b0*/  @P2 FADD.FTZ R171, R171, R8 ;  /* 0x00000008abab2221 */ /* 0x000fe20000010000 */
[----:B------:R-:W-:Y:S01]  /*25c0*/  FMUL.FTZ R8, R11, R36 ;  /* 0x000000240b087220 */ /* 0x000fe20000410000 */
[----:B------:R-:W-:Y:S01]  /*25d0*/  HFMA2.MMA R0, -RZ, RZ, 0, 0 ;  /* 0x00000000ff007435 */ /* 0x000fe200000001ff */
[----:B------:R-:W-:Y:S01]  /*25e0*/  FFMA.FTZ R176, R176, R40, R33 ;  /* 0x00000028b0b07223 */ /* 0x000fe20000010021 */
[----:B------:R-:W-:-:S02]  /*25f0*/  @P5 HADD2.F32 R6, -RZ, R6.H0_H0 ;  /* 0x20000006ff065230 */ /* 0x000fc40000004100 */
[----:B------:R-:W-:Y:S01]  /*2600*/  FMUL.FTZ R23, R8, UR13 ;  /* 0x0000000d08177c20 */ /* 0x000fe20008410000 */
[----:B------:R-:W-:Y:S02]  /*2610*/  @P2 SHF.R.U32.HI R10, RZ, 0x10, R13 ;  /* 0x00000010ff0a2819 */ /* 0x000fe4000001160d */
[----:B------:R-:W-:Y:S01]  /*2620*/  CS2R R24, SRZ ;  /* 0x0000000000187805 */ /* 0x000fe2000001ff00 */
[----:B------:R-:W-:Y:S01]  /*2630*/  FADD.FTZ R179, R179, -R176 ;  /* 0x800000b0b3b37221 */ /* 0x000fe20000010000 */
[----:B------:R-:W-:Y:S01]  /*2640*/  @P5 FMUL.FTZ R162, R180, R6 ;  /* 0x00000006b4a25220 */ /* 0x000fe20000410000 */
[----:B------:R-:W-:Y:S01]  /*2650*/  @P4 FMUL.FTZ R24, R70, R23 ;  /* 0x0000001746184220 */ /* 0x000fe20000410000 */
[----:B------:R-:W-:Y:S01]  /*2660*/  FMUL.FTZ R6, R173, R36 ;  /* 0x00000024ad067220 */ /* 0x000fe20000410000 */
[----:B------:R-:W-:Y:S02]  /*2670*/  @P2 HADD2.F32 R10, -RZ, R10.H0_H0 ;  /* 0x2000000aff0a2230 */ /* 0x000fe40000004100 */
[----:B------:R-:W-:Y:S01]  /*2680*/  FMUL.FTZ R179, R160, R179 ;  /* 0x000000b3a0b37220 */ /* 0x000fe20000410000 */
[----:B------:R-:W-:Y:S01]  /*2690*/  LOP3.LUT P5, RZ, R46, 0xff00, RZ, 0xc0, !PT ;  /* 0x0000ff002eff7812 */ /* 0x000fe200078ac0ff */
[----:B------:R-:W-:Y:S01]  /*26a0*/  FMUL.FTZ R177, R6, UR13 ;  /* 0x0000000d06b17c20 */ /* 0x000fe20008410000 */
[----:B------:R-:W-:-:S02]  /*26b0*/  @P6 HADD2.F32 R7, -RZ, R7.H0_H0 ;  /* 0x20000007ff076230 */ /* 0x000fc40000004100 */
[-C--:B------:R-:W-:Y:S01]  /*26c0*/  FMUL.FTZ R6, R171, R36.reuse ;  /* 0x00000024ab067220 */ /* 0x080fe20000410000 */
[----:B------:R-:W-:Y:S01]  /*26d0*/  @P2 FADD.FTZ R179, R179, R10 ;  /* 0x0000000ab3b32221 */ /* 0x000fe20000010000 */
[----:B------:R-:W-:Y:S02]  /*26e0*/  MOV R169, RZ ;  /* 0x000000ff00a97202 */ /* 0x000fe40000000f00 */
[----:B------:R-:W-:Y:S01]  /*26f0*/  FMUL.FTZ R172, R6, UR13 ;  /* 0x0000000d06ac7c20 */ /* 0x000fe20008410000 */
[----:B------:R-:W-:Y:S01]  /*2700*/  @P6 FMUL.FTZ R169, R182, R7 ;  /* 0x00000007b6a96220 */ /* 0x000fe20000410000 */
[----:B------:R-:W-:Y:S01]  /*2710*/  FMUL.FTZ R6, R179, R36 ;  /* 0x00000024b3067220 */ /* 0x000fe20000410000 */
[----:B------:R-:W-:Y:S01]  /*2720*/  LOP3.LUT P6, RZ, R46, 0xff0000, RZ, 0xc0, !PT ;  /* 0x00ff00002eff7812 */ /* 0x000fe200078cc0ff */
[----:B------:R-:W-:Y:S01]  /*2730*/  HFMA2.MMA R7, -RZ, RZ, 0, 0 ;  /* 0x00000000ff077435 */ /* 0x000fe200000001ff */
[----:B------:R-:W-:Y:S01]  /*2740*/  @P0 F2FP.F16.F32.PACK_AB R173, RZ, R173 ;  /* 0x000000adffad023e */ /* 0x000fe200000000ff */
[----:B------:R-:W-:Y:S01]  /*2750*/  FMUL.FTZ R174, R6, UR13 ;  /* 0x0000000d06ae7c20 */ /* 0x000fe20008410000 */
[----:B------:R-:W-:-:S02]  /*2760*/  MOV R10, RZ ;  /* 0x000000ff000a7202 */ /* 0x000fc40000000f00 */
[----:B------:R-:W-:Y:S01]  /*2770*/  @P0 PRMT R55, R173, 0x7610, R55 ;  /* 0x00007610ad370816 */ /* 0x000fe20000000037 */
[----:B------:R-:W-:Y:S01]  /*2780*/  @P5 FMUL.FTZ R7, R146, R177 ;  /* 0x000000b192075220 */ /* 0x000fe20000410000 */
[----:B------:R-:W-:Y:S02]  /*2790*/  @P0 F2FP.F16.F32.PACK_AB R173, RZ, R171 ;  /* 0x000000abffad023e */ /* 0x000fe400000000ff */
[----:B------:R-:W-:Y:S01]  /*27a0*/  F2F.F16.F32 R171, R24 ;  /* 0x0000001800ab7304 */ /* 0x000fe20000200800 */
[----:B------:R-:W-:Y:S02]  /*27b0*/  @P0 F2FP.F16.F32.PACK_AB R179, RZ, R179 ;  /* 0x000000b3ffb3023e */ /* 0x000fe400000000ff */
[----:B------:R-:W-:Y:S01]  /*27c0*/  @P6 FMUL.FTZ R10, R71, R172 ;  /* 0x000000ac470a6220 */ /* 0x000fe20000410000 */
[----:B------:R-:W-:Y:S02]  /*27d0*/  @P0 LOP3.LUT R6, R55, 0xffff, RZ, 0xc0, !PT ;  /* 0x0000ffff37060812 */ /* 0x000fe400078ec0ff */
[----:B------:R-:W-:-:S02]  /*27e0*/  @P0 PRMT R54, R173, 0x7610, R54 ;  /* 0x00007610ad360816 */ /* 0x000fc40000000036 */
[----:B------:R-:W0:Y:S01]  /*27f0*/  F2F.F16.F32 R7, R7 ;  /* 0x0000000700077304 */ /* 0x000e220000200800 */
[----:B------:R-:W-:Y:S02]  /*2800*/  @P0 PRMT R53, R179, 0x7610, R53 ;  /* 0x00007610b3350816 */ /* 0x000fe40000000035 */
[----:B------:R-:W-:Y:S02]  /*2810*/  @P0 F2FP.F16.F32.PACK_AB R176, RZ, R11 ;  /* 0x0000000bffb0023e */ /* 0x000fe400000000ff */
[----:B------:R-:W-:Y:S02]  /*2820*/  @P0 PRMT R173, R54, 0x5410, R53 ;  /* 0x0000541036ad0816 */ /* 0x000fe40000000035 */
[----:B------:R-:W-:Y:S02]  /*2830*/  @P0 PRMT R52, R176, 0x7610, R52 ;  /* 0x00007610b0340816 */ /* 0x000fe40000000034 */
[----:B--2---:R-:W-:-:S05]  /*2840*/  @P4 MOV R9, R4 ;  /* 0x0000000400094202 */ /* 0x004fca0000000f00 */
[----:B------:R-:W-:-:S05]  /*2850*/  @P4 HADD2.F32 R8, -RZ, R9.H0_H0 ;  /* 0x20000009ff084230 */ /* 0x000fca0000004100 */
[----:B------:R-:W-:Y:S01]  /*2860*/  @P4 FMUL.FTZ R0, R23, R8 ;  /* 0x0000000817004220 */ /* 0x000fe20000410000 */
[C---:B------:R-:W-:Y:S01]  /*2870*/  LEA R8, P4, R163.reuse, UR16, 0x3 ;  /* 0x00000010a3087c11 */ /* 0x040fe2000f8818ff */
[----:B------:R-:W1:Y:S03]  /*2880*/  @P0 LDC.64 R22, c[0x0][0x308] ;  /* 0x0000c200ff160b82 */ /* 0x000e660000000a00 */
[----:B------:R-:W-:Y:S02]  /*2890*/  LEA.HI.X R9, R163, UR17, RZ, 0x3, P4 ;  /* 0x00000011a3097c11 */ /* 0x000fe4000a0f1cff */
[----:B------:R-:W-:Y:S02]  /*28a0*/  LOP3.LUT P4, RZ, R46, 0xff000000, RZ, 0xc0, !PT ;  /* 0xff0000002eff7812 */ /* 0x000fe4000788c0ff */
[----:B------:R2:W-:Y:S02]  /*28b0*/  F2F.F16.F32 R46, R10 ;  /* 0x0000000a002e7304 */ /* 0x0005e40000200800 */
[----:B--2---:R-:W-:-:S09]  /*28c0*/  @P0 IMAD.WIDE.U32 R10, R6, 0x10000, RZ ;  /* 0x00010000060a0825 */ /* 0x004fd200078e00ff */
[----:B------:R-:W-:Y:S01]  /*28d0*/  @P4 FMUL.FTZ R25, R147, R174 ;  /* 0x000000ae93194220 */ /* 0x000fe20000410000 */
[----:B0-----:R-:W-:Y:S01]  /*28e0*/  IMAD.WIDE.U32 R6, R7, 0x10000, RZ ;  /* 0x0001000007067825 */ /* 0x001fe200078e00ff */
[----:B------:R-:W-:Y:S02]  /*28f0*/  @P0 LOP3.LUT R11, R173, R11, RZ, 0xfc, !PT ;  /* 0x0000000bad0b0212 */ /* 0x000fe400078efcff */
[----:B------:R-:W-:Y:S02]  /*2900*/  @P0 LOP3.LUT R10, R10, 0xffff, R52, 0xf8, !PT ;  /* 0x0000ffff0a0a0812 */ /* 0x000fe400078ef834 */
[----:B------:R-:W0:Y:S01]  /*2910*/  F2F.F16.F32 R25, R25 ;  /* 0x0000001900197304 */ /* 0x000e220000200800 */
[----:B-1----:R-:W-:Y:S01]  /*2920*/  @P0 IMAD.WIDE.U32 R22, R163, 0x8, R22 ;  /* 0x00000008a3160825 */ /* 0x002fe200078e0016 */
[----:B------:R-:W-:-:S04]  /*2930*/  LOP3.LUT R24, R6, R171, RZ, 0xfc, !PT ;  /* 0x000000ab06187212 */ /* 0x000fc800078efcff */
[----:B------:R1:W-:Y:S01]  /*2940*/  @P0 STG.E.64 desc[UR4][R22.64], R10 ;  /* 0x0000000a16000986 */ /* 0x0003e2000c101b04 */
[----:B0-----:R-:W-:-:S04]  /*2950*/  SHF.L.U32 R25, R25, 0x10, RZ ;  /* 0x0000001019197819 */ /* 0x001fc800000006ff */
[----:B------:R-:W-:Y:S01]  /*2960*/  LOP3.LUT R25, R7, R25, R46, 0xfe, !PT ;  /* 0x0000001907197212 */ /* 0x000fe200078efe2e */
[----:B------:R-:W-:Y:S01]  /*2970*/  IMAD.WIDE.U32 R6, R161, 0x8, R20 ;  /* 0x00000008a1067825 */ /* 0x000fe200078e0014 */
[----:B------:R-:W-:-:S03]  /*2980*/  @P5 SHF.R.U64 R4, R4, 0x10, R5 ;  /* 0x0000001004045819 */ /* 0x000fc60000001205 */
[-CC-:B------:R-:W-:Y:S01]  /*2990*/  FFMA.FTZ R47, R47, R40.reuse, R33.reuse ;  /* 0x000000282f2f7223 */ /* 0x180fe20000010021 */
[-C--:B------:R-:W-:Y:S01]  /*29a0*/  FFMA.FTZ R164, R164, R40.reuse, R33 ;  /* 0x00000028a4a47223 */ /* 0x080fe20000010021 */
[----:B------:R0:W-:Y:S01]  /*29b0*/  STG.E.64 desc[UR4][R8.64], R24 ;  /* 0x0000001808007986 */ /* 0x0001e2000c101b04 */
[----:B-1----:R-:W-:Y:S01]  /*29c0*/  @P2 SHF.R.U64 R10, R14, 0x10, R15 ;  /* 0x000000100e0a2819 */ /* 0x002fe2000000120f */
[-CC-:B------:R-:W-:Y:S01]  /*29d0*/  FFMA.FTZ R49, R49, R40.reuse, R33.reuse ;  /* 0x0000002831317223 */ /* 0x180fe20000010021 */
[----:B------:R-:W-:Y:S01]  /*29e0*/  FFMA.FTZ R170, R170, R40, R33 ;  /* 0x00000028aaaa7223 */ /* 0x000fe20000010021 */
[----:B------:R-:W2:Y:S01]  /*29f0*/  LDG.E.64 R6, desc[UR4][R6.64] ;  /* 0x0000000406067981 */ /* 0x000ea2000c1e1b00 */
[----:B------:R-:W-:Y:S02]  /*2a00*/  @P5 HADD2.F32 R4, -RZ, R4.H0_H0 ;  /* 0x20000004ff045230 */ /* 0x000fe40000004100 */
[----:B------:R-:W-:Y:S01]  /*2a10*/  FADD.FTZ R163, R166, -R47 ;  /* 0x8000002fa6a37221 */ /* 0x000fe20000010000 */
[----:B------:R-:W-:Y:S01]  /*2a20*/  CS2R R46, SRZ ;  /* 0x00000000002e7805 */ /* 0x000fe2000001ff00 */
[----:B------:R-:W-:Y:S01]  /*2a30*/  FADD.FTZ R51, R51, -R164 ;  /* 0x800000a433337221 */ /* 0x000fe20000010000 */
[----:B------:R-:W-:Y:S01]  /*2a40*/  FADD.FTZ R49, R168, -R49 ;  /* 0x80000031a8317221 */ /* 0x000fe20000010000 */
[----:B------:R-:W-:Y:S01]  /*2a50*/  @P5 FMUL.FTZ R47, R177, R4 ;  /* 0x00000004b12f5220 */ /* 0x000fe20000410000 */
[----:B------:R-:W-:Y:S01]  /*2a60*/  LOP3.LUT P5, RZ, R48, 0xff, RZ, 0xc0, !PT ;  /* 0x000000ff30ff7812 */ /* 0x000fe200078ac0ff */
[C---:B------:R-:W-:Y:S01]  /*2a70*/  FMUL.FTZ R163, R160.reuse, R163 ;  /* 0x000000a3a0a37220 */ /* 0x040fe20000410000 */
[C---:B------:R-:W-:Y:S01]  /*2a80*/  FMUL.FTZ R51, R160.reuse, R51 ;  /* 0x00000033a0337220 */ /* 0x040fe20000410000 */
[----:B0-----:R-:W-:Y:S01]  /*2a90*/  @P2 MOV R8, R14 ;  /* 0x0000000e00082202 */ /* 0x001fe20000000f00 */
[----:B------:R-:W-:Y:S01]  /*2aa0*/  FMUL.FTZ R49, R160, R49 ;  /* 0x00000031a0317220 */ /* 0x000fe20000410000 */
[----:B------:R-:W-:Y:S01]  /*2ab0*/  @P2 MOV R9, R15 ;  /* 0x0000000f00092202 */ /* 0x000fe20000000f00 */
[----:B------:R-:W-:Y:S01]  /*2ac0*/  HFMA2.MMA R166, -RZ, RZ, 0, 0 ;  /* 0x00000000ffa67435 */ /* 0x000fe200000001ff */
[----:B------:R-:W-:Y:S01]  /*2ad0*/  CS2R R24, SRZ ;  /* 0x0000000000187805 */ /* 0x000fe2000001ff00 */
[----:B------:R-:W-:-:S02]  /*2ae0*/  @P2 HADD2.F32 R4, -RZ, R8.H0_H0 ;  /* 0x20000008ff042230 */ /* 0x000fc40000004100 */
[----:B------:R-:W-:Y:S01]  /*2af0*/  FADD.FTZ R167, R167, -R170 ;  /* 0x800000aaa7a77221 */ /* 0x000fe20000010000 */
[----:B------:R-:W-:Y:S01]  /*2b00*/  @P2 HADD2.F32 R8, -RZ, R10.H0_H0 ;  /* 0x2000000aff082230 */ /* 0x000fe20000004100 */
[----:B------:R-:W-:Y:S01]  /*2b10*/  MOV R164, RZ ;  /* 0x000000ff00a47202 */ /* 0x000fe20000000f00 */
[----:B------:R-:W-:Y:S02]  /*2b20*/  @P2 HADD2.F32 R10, -RZ, R9.H0_H0 ;  /* 0x20000009ff0a2230 */ /* 0x000fe40000004100 */
[----:B------:R-:W-:Y:S01]  /*2b30*/  @P2 FADD.FTZ R163, R163, R4 ;  /* 0x00000004a3a32221 */ /* 0x000fe20000010000 */
[----:B------:R-:W-:Y:S01]  /*2b40*/  @P4 SHF.R.U32.HI R4, RZ, 0x10, R5 ;  /* 0x00000010ff044819 */ /* 0x000fe20000011605 */
[----:B------:R-:W-:Y:S01]  /*2b50*/  @P2 FADD.FTZ R51, R51, R8 ;  /* 0x0000000833332221 */ /* 0x000fe20000010000 */
[----:B------:R-:W-:Y:S01]  /*2b60*/  @P6 MOV R8, R5 ;  /* 0x0000000500086202 */ /* 0x000fe20000000f00 */
[----:B------:R-:W-:Y:S01]  /*2b70*/  FMUL.FTZ R5, R163, R36 ;  /* 0x00000024a3057220 */ /* 0x000fe20000410000 */
[----:B------:R-:W-:Y:S01]  /*2b80*/  @P2 FADD.FTZ R49, R49, R10 ;  /* 0x0000000a31312221 */ /* 0x000fe20000010000 */
[----:B------:R-:W-:-:S02]  /*2b90*/  @P4 HADD2.F32 R4, -RZ, R4.H0_H0 ;  /* 0x20000004ff044230 */ /* 0x000fc40000004100 */
[----:B------:R-:W-:Y:S01]  /*2ba0*/  FMUL.FTZ R167, R160, R167 ;  /* 0x000000a7a0a77220 */ /* 0x000fe20000410000 */
[----:B------:R-:W-:Y:S01]  /*2bb0*/  FMUL.FTZ R10, R5, UR13 ;  /* 0x0000000d050a7c20 */ /* 0x000fe20008410000 */
[----:B------:R-:W-:Y:S01]  /*2bc0*/  @P6 HADD2.F32 R8, -RZ, R8.H0_H0 ;  /* 0x20000008ff086230 */ /* 0x000fe20000004100 */
[----:B------:R-:W0:Y:S01]  /*2bd0*/  @P0 LDC.64 R22, c[0x0][0x308] ;  /* 0x0000c200ff160b82 */ /* 0x000e220000000a00 */
[----:B------:R-:W-:Y:S01]  /*2be0*/  @P4 FMUL.FTZ R164, R174, R4 ;  /* 0x00000004aea44220 */ /* 0x000fe20000410000 */
[----:B------:R-:W-:Y:S01]  /*2bf0*/  @P5 FMUL.FTZ R24, R72, R10 ;  /* 0x0000000a48185220 */ /* 0x000fe20000410000 */
[----:B------:R-:W-:Y:S01]  /*2c00*/  FMUL.FTZ R4, R51, R36 ;  /* 0x0000002433047220 */ /* 0x000fe20000410000 */
[----:B------:R-:W-:Y:S01]  /*2c10*/  @P6 FMUL.FTZ R166, R172, R8 ;  /* 0x00000008aca66220 */ /* 0x000fe20000410000 */
[----:B------:R-:W-:Y:S02]  /*2c20*/  LOP3.LUT P4, RZ, R48, 0xff00, RZ, 0xc0, !PT ;  /* 0x0000ff0030ff7812 */ /* 0x000fe4000788c0ff */
[----:B------:R-:W-:Y:S01]  /*2c30*/  FMUL.FTZ R171, R4, UR13 ;  /* 0x0000000d04ab7c20 */ /* 0x000fe20008410000 */
[----:B------:R-:W-:Y:S01]  /*2c40*/  FMUL.FTZ R4, R49, R36 ;  /* 0x0000002431047220 */ /* 0x000fe20000410000 */
[----:B------:R-:W-:-:S02]  /*2c50*/  LOP3.LUT P6, RZ, R48, 0xff0000, RZ, 0xc0, !PT ;  /* 0x00ff000030ff7812 */ /* 0x000fc400078cc0ff */
[----:B------:R-:W-:Y:S01]  /*2c60*/  @P0 F2FP.F16.F32.PACK_AB R51, RZ, R51 ;  /* 0x00000033ff33023e */ /* 0x000fe200000000ff */
[----:B------:R-:W-:Y:S01]  /*2c70*/  FMUL.FTZ R168, R4, UR13 ;  /* 0x0000000d04a87c20 */ /* 0x000fe20008410000 */
[----:B------:R-:W-:Y:S02]  /*2c80*/  @P0 F2FP.F16.F32.PACK_AB R163, RZ, R163 ;  /* 0x000000a3ffa3023e */ /* 0x000fe400000000ff */
[----:B------:R-:W-:Y:S02]  /*2c90*/  @P0 PRMT R55, R51, 0x7610, R55 ;  /* 0x0000761033370816 */ /* 0x000fe40000000037 */
[----:B------:R-:W-:Y:S02]  /*2ca0*/  @P0 PRMT R52, R163, 0x7610, R52 ;  /* 0x00007610a3340816 */ /* 0x000fe40000000034 */
[----:B------:R-:W-:Y:S01]  /*2cb0*/  @P0 LOP3.LUT R11, R55, 0xffff, RZ, 0xc0, !PT ;  /* 0x0000ffff370b0812 */ /* 0x000fe200078ec0ff */
[----:B0-----:R-:W-:Y:S01]  /*2cc0*/  @P0 IMAD.WIDE.U32 R22, R161, 0x8, R22 ;  /* 0x00000008a1160825 */ /* 0x001fe200078e0016 */
[----:B--2---:R-:W-:-:S05]  /*2cd0*/  @P5 MOV R9, R6 ;  /* 0x0000000600095202 */ /* 0x004fca0000000f00 */
[----:B------:R-:W-:-:S05]  /*2ce0*/  @P5 HADD2.F32 R5, -RZ, R9.H0_H0 ;  /* 0x20000009ff055230 */ /* 0x000fca0000004100 */
[----:B------:R-:W-:Y:S01]  /*2cf0*/  @P5 FMUL.FTZ R46, R10, R5 ;  /* 0x000000050a2e5220 */ /* 0x000fe20000410000 */
[----:B------:R-:W-:Y:S01]  /*2d00*/  @P2 SHF.R.U32.HI R10, RZ, 0x10, R15 ;  /* 0x00000010ff0a2819 */ /* 0x000fe2000001160f */
[----:B------:R-:W-:Y:S01]  /*2d10*/  HFMA2.MMA R5, -RZ, RZ, 0, 0 ;  /* 0x00000000ff057435 */ /* 0x000fe200000001ff */
[----:B------:R-:W-:-:S03]  /*2d20*/  LEA R8, P5, R161, UR16, 0x3 ;  /* 0x00000010a1087c11 */ /* 0x000fc6000f8a18ff */
[----:B------:R-:W-:Y:S01]  /*2d30*/  @P2 HADD2.F32 R10, -RZ, R10.H0_H0 ;  /* 0x2000000aff0a2230 */ /* 0x000fe20000004100 */
[----:B------:R-:W-:Y:S01]  /*2d40*/  LEA.HI.X R9, R161, UR17, RZ, 0x3, P5 ;  /* 0x00000011a1097c11 */ /* 0x000fe2000a8f1cff */
[----:B------:R-:W-:Y:S01]  /*2d50*/  @P4 FMUL.FTZ R5, R148, R171 ;  /* 0x000000ab94054220 */ /* 0x000fe20000410000 */
[----:B------:R-:W-:Y:S02]  /*2d60*/  LOP3.LUT P5, RZ, R48, 0xff000000, RZ, 0xc0, !PT ;  /* 0xff00000030ff7812 */ /* 0x000fe400078ac0ff */
[----:B------:R-:W-:Y:S01]  /*2d70*/  @P2 FADD.FTZ R167, R167, R10 ;  /* 0x0000000aa7a72221 */ /* 0x000fe20000010000 */
[----:B------:R-:W-:Y:S01]  /*2d80*/  MOV R10, RZ ;  /* 0x000000ff000a7202 */ /* 0x000fe20000000f00 */
[----:B------:R-:W-:Y:S01]  /*2d90*/  @P6 FMUL.FTZ R10, R73, R168 ;  /* 0x000000a8490a6220 */ /* 0x000fe20000410000 */
[----:B------:R-:W0:Y:S01]  /*2da0*/  F2F.F16.F32 R5, R5 ;  /* 0x0000000500057304 */ /* 0x000e220000200800 */
[----:B------:R-:W-:Y:S01]  /*2db0*/  FMUL.FTZ R4, R167, R36 ;  /* 0x00000024a7047220 */ /* 0x000fe20000410000 */
[----:B------:R-:W-:-:S03]  /*2dc0*/  @P0 F2FP.F16.F32.PACK_AB R167, RZ, R167 ;  /* 0x000000a7ffa7023e */ /* 0x000fc600000000ff */
[----:B------:R-:W-:Y:S01]  /*2dd0*/  FMUL.FTZ R170, R4, UR13 ;  /* 0x0000000d04aa7c20 */ /* 0x000fe20008410000 */
[----:B------:R-:W-:Y:S02]  /*2de0*/  @P0 F2FP.F16.F32.PACK_AB R4, RZ, R49 ;  /* 0x00000031ff04023e */ /* 0x000fe400000000ff */
[----:B------:R1:W-:Y:S01]  /*2df0*/  F2F.F16.F32 R48, R10 ;  /* 0x0000000a00307304 */ /* 0x0003e20000200800 */
[----:B------:R-:W-:Y:S01]  /*2e00*/  @P5 FMUL.FTZ R25, R149, R170 ;  /* 0x000000aa95195220 */ /* 0x000fe20000410000 */
[----:B------:R-:W-:Y:S02]  /*2e10*/  @P0 PRMT R54, R4, 0x7610, R54 ;  /* 0x0000761004360816 */ /* 0x000fe40000000036 */
[----:B------:R-:W-:Y:S01]  /*2e20*/  @P0 PRMT R53, R167, 0x7610, R53 ;  /* 0x00007610a7350816 */ /* 0x000fe20000000035 */
[----:B0-----:R-:W-:-:S03]  /*2e30*/  IMAD.WIDE.U32 R4, R5, 0x10000, RZ ;  /* 0x0001000005047825 */ /* 0x001fc600078e00ff */
[----:B------:R-:W0:Y:S01]  /*2e40*/  F2F.F16.F32 R25, R25 ;  /* 0x0000001900197304 */ /* 0x000e220000200800 */
[----:B------:R-:W-:Y:S01]  /*2e50*/  @P0 PRMT R51, R54, 0x5410, R53 ;  /* 0x0000541036330816 */ /* 0x000fe20000000035 */
[----:B-1----:R-:W-:-:S06]  /*2e60*/  @P0 IMAD.WIDE.U32 R10, R11, 0x10000, RZ ;  /* 0x000100000b0a0825 */ /* 0x002fcc00078e00ff */
[----:B------:R-:W1:Y:S01]  /*2e70*/  F2F.F16.F32 R49, R24 ;  /* 0x0000001800317304 */ /* 0x000e620000200800 */
[----:B------:R-:W-:Y:S02]  /*2e80*/  @P0 LOP3.LUT R11, R51, R11, RZ, 0xfc, !PT ;  /* 0x0000000b330b0212 */ /* 0x000fe400078efcff */
[----:B------:R-:W-:Y:S02]  /*2e90*/  @P0 LOP3.LUT R10, R10, 0xffff, R52, 0xf8, !PT ;  /* 0x0000ffff0a0a0812 */ /* 0x000fe400078ef834 */
[----:B0-----:R-:W-:-:S03]  /*2ea0*/  SHF.L.U32 R25, R25, 0x10, RZ ;  /* 0x0000001019197819 */ /* 0x001fc600000006ff */
[----:B------:R0:W-:Y:S01]  /*2eb0*/  @P0 STG.E.64 desc[UR4][R22.64], R10 ;  /* 0x0000000a16000986 */ /* 0x0001e2000c101b04 */
[----:B------:R-:W-:Y:S02]  /*2ec0*/  LOP3.LUT R25, R5, R25, R48, 0xfe, !PT ;  /* 0x0000001905197212 */ /* 0x000fe400078efe30 */
[----:B-1----:R-:W-:Y:S01]  /*2ed0*/  LOP3.LUT R24, R4, R49, RZ, 0xfc, !PT ;  /* 0x0000003104187212 */ /* 0x002fe200078efcff */
[----:B------:R-:W-:-:S04]  /*2ee0*/  IMAD.WIDE.U32 R4, R159, 0x8, R20 ;  /* 0x000000089f047825 */ /* 0x000fc800078e0014 */
[----:B------:R1:W-:Y:S04]  /*2ef0*/  STG.E.64 desc[UR4][R8.64], R24 ;  /* 0x0000001808007986 */ /* 0x0003e8000c101b04 */
[----:B------:R-:W2:Y:S01]  /*2f00*/  LDG.E.64 R4, desc[UR4][R4.64] ;  /* 0x0000000404047981 */ /* 0x000ea2000c1e1b00 */
[-C--:B------:R-:W-:Y:S01]  /*2f10*/  FFMA.FTZ R44, R44, R40.reuse, R33 ;  /* 0x000000282c2c7223 */ /* 0x080fe20000010021 */
[----:B------:R-:W-:Y:S01]  /*2f20*/  @P4 SHF.R.U64 R6, R6, 0x10, R7 ;  /* 0x0000001006064819 */ /* 0x000fe20000001207 */
[----:B------:R-:W-:Y:S01]  /*2f30*/  FFMA.FTZ R48, R45, R40, R33 ;  /* 0x000000282d307223 */ /* 0x000fe20000010021 */
[----:B0-----:R-:W-:Y:S01]  /*2f40*/  @P2 SHF.R.U64 R10, R16, 0x10, R17 ;  /* 0x00000010100a2819 */ /* 0x001fe20000001211 */
[----:B------:R-:W-:Y:S01]  /*2f50*/  FADD.FTZ R41, R41, -R44 ;  /* 0x8000002c29297221 */ /* 0x000fe20000010000 */
[----:B------:R-:W-:Y:S01]  /*2f60*/  HFMA2.MMA R44, -RZ, RZ, 0, 0 ;  /* 0x00000000ff2c7435 */ /* 0x000fe200000001ff */
[----:B------:R-:W-:-:S02]  /*2f70*/  @P4 HADD2.F32 R6, -RZ, R6.H0_H0 ;  /* 0x20000006ff064230 */ /* 0x000fc40000004100 */
[----:B------:R-:W-:Y:S01]  /*2f80*/  FADD.FTZ R43, R43, -R48 ;  /* 0x800000302b2b7221 */ /* 0x000fe20000010000 */
[--C-:B------:R-:W-:Y:S01]  /*2f90*/  FFMA.FTZ R48, R39, R40, R33.reuse ;  /* 0x0000002827307223 */ /* 0x100fe20000010021 */
[----:B-1----:R-:W-:Y:S01]  /*2fa0*/  @P2 MOV R8, R16 ;  /* 0x0000001000082202 */ /* 0x002fe20000000f00 */
[----:B------:R-:W-:Y:S01]  /*2fb0*/  FMUL.FTZ R41, R160, R41 ;  /* 0x00000029a0297220 */ /* 0x000fe20000410000 */
[----:B------:R-:W-:Y:S01]  /*2fc0*/  @P4 FMUL.FTZ R44, R171, R6 ;  /* 0x00000006ab2c4220 */ /* 0x000fe20000410000 */
[----:B------:R-:W-:Y:S01]  /*2fd0*/  LOP3.LUT P4, RZ, R50, 0xff, RZ, 0xc0, !PT ;  /* 0x000000ff32ff7812 */ /* 0x000fe2000788c0ff */
[----:B------:R-:W-:Y:S01]  /*2fe0*/  FMUL.FTZ R43, R160, R43 ;  /* 0x0000002ba02b7220 */ /* 0x000fe20000410000 */
[----:B------:R-:W-:Y:S01]  /*2ff0*/  @P2 HADD2.F32 R6, -RZ, R8.H0_H0 ;  /* 0x20000008ff062230 */ /* 0x000fe20000004100 */
[----:B------:R-:W-:Y:S01]  /*3000*/  @P2 MOV R9, R17 ;  /* 0x0000001100092202 */ /* 0x000fe20000000f00 */
[----:B------:R-:W-:Y:S02]  /*3010*/  @P2 HADD2.F32 R8, -RZ, R10.H0_H0 ;  /* 0x2000000aff082230 */ /* 0x000fe40000004100 */
[----:B------:R-:W-:Y:S01]  /*3020*/  FADD.FTZ R37, R37, -R48 ;  /* 0x8000003025257221 */ /* 0x000fe20000010000 */
[----:B------:R-:W-:Y:S01]  /*3030*/  FFMA.FTZ R42, R42, R40, R33 ;  /* 0x000000282a2a7223 */ /* 0x000fe20000010021 */
[----:B------:R-:W-:Y:S01]  /*3040*/  @P2 FADD.FTZ R43, R43, R6 ;  /* 0x000000062b2b2221 */ /* 0x000fe20000010000 */
[----:B------:R-:W-:-:S02]  /*3050*/  @P2 HADD2.F32 R10, -RZ, R9.H0_H0 ;  /* 0x20000009ff0a2230 */ /* 0x000fc40000004100 */
[----:B------:R-:W-:Y:S01]  /*3060*/  @P2 FADD.FTZ R41, R41, R8 ;  /* 0x0000000829292221 */ /* 0x000fe20000010000 */
[----:B------:R-:W-:Y:S01]  /*3070*/  FMUL.FTZ R11, R160, R37 ;  /* 0x00000025a00b7220 */ /* 0x000fe20000410000 */
[----:B------:R-:W-:Y:S01]  /*3080*/  @P6 MOV R8, R7 ;  /* 0x0000000700086202 */ /* 0x000fe20000000f00 */
[----:B------:R-:W-:Y:S01]  /*3090*/  FADD.FTZ R23, R35, -R42 ;  /* 0x8000002a23177221 */ /* 0x000fe20000010000 */
[----:B------:R-:W-:Y:S01]  /*30a0*/  @P5 SHF.R.U32.HI R6, RZ, 0x10, R7 ;  /* 0x00000010ff065819 */ /* 0x000fe20000011607 */
[----:B------:R-:W-:Y:S01]  /*30b0*/  FMUL.FTZ R7, R43, R36 ;  /* 0x000000242b077220 */ /* 0x000fe20000410000 */
[----:B------:R-:W-:Y:S01]  /*30c0*/  @P2 FADD.FTZ R11, R11, R10 ;  /* 0x0000000a0b0b2221 */ /* 0x000fe20000010000 */
[----:B------:R-:W-:Y:S01]  /*30d0*/  CS2R R24, SRZ ;  /* 0x0000000000187805 */ /* 0x000fe2000001ff00 */
[----:B------:R-:W-:Y:S01]  /*30e0*/  HFMA2.MMA R35, -RZ, RZ, 0, 0 ;  /* 0x00000000ff237435 */ /* 0x000fe200000001ff */
[----:B------:R-:W-:Y:S01]  /*30f0*/  FMUL.FTZ R10, R7, UR13 ;  /* 0x0000000d070a7c20 */ /* 0x000fe20008410000 */
[----:B------:R-:W-:Y:S01]  /*3100*/  MOV R37, RZ ;  /* 0x000000ff00257202 */ /* 0x000fe20000000f00 */
[----:B------:R-:W-:-:S02]  /*3110*/  @P6 HADD2.F32 R8, -RZ, R8.H0_H0 ;  /* 0x20000008ff086230 */ /* 0x000fc40000004100 */
[----:B------:R-:W-:Y:S01]  /*3120*/  FMUL.FTZ R39, R160, R23 ;  /* 0x00000017a0277220 */ /* 0x000fe20000410000 */
[----:B------:R-:W-:Y:S02]  /*3130*/  @P5 HADD2.F32 R6, -RZ, R6.H0_H0 ;  /* 0x20000006ff065230 */ /* 0x000fe40000004100 */
[----:B------:R-:W-:Y:S01]  /*3140*/  @P4 FMUL.FTZ R24, R74, R10 ;  /* 0x0000000a4a184220 */ /* 0x000fe20000410000 */
[----:B------:R-:W-:Y:S01]  /*3150*/  HFMA2.MMA R42, -RZ, RZ, 0, 0 ;  /* 0x00000000ff2a7435 */ /* 0x000fe200000001ff */
[----:B------:R-:W-:Y:S01]  /*3160*/  @P6 FMUL.FTZ R25, R168, R8 ;  /* 0x00000008a8196220 */ /* 0x000fe20000410000 */
[----:B------:R-:W-:Y:S01]  /*3170*/  FMUL.FTZ R8, R41, R36 ;  /* 0x0000002429087220 */ /* 0x000fe20000410000 */
[----:B------:R-:W-:Y:S01]  /*3180*/  @P5 FMUL.FTZ R35, R170, R6 ;  /* 0x00000006aa235220 */ /* 0x000fe20000410000 */
[----:B------:R-:W-:Y:S01]  /*3190*/  LEA R6, P6, R159, UR16, 0x3 ;  /* 0x000000109f067c11 */ /* 0x000fe2000f8c18ff */
[----:B------:R-:W0:Y:S01]  /*31a0*/  @P0 LDC.64 R22, c[0x0][0x308] ;  /* 0x0000c200ff160b82 */ /* 0x000e220000000a00 */
[----:B------:R-:W-:Y:S01]  /*31b0*/  FMUL.FTZ R45, R8, UR13 ;  /* 0x0000000d082d7c20 */ /* 0x000fe20008410000 */
[----:B------:R-:W-:Y:S01]  /*31c0*/  FMUL.FTZ R8, R11, R36 ;  /* 0x000000240b087220 */ /* 0x000fe20000410000 */
[----:B------:R-:W-:Y:S01]  /*31d0*/  LOP3.LUT P5, RZ, R50, 0xff00, RZ, 0xc0, !PT ;  /* 0x0000ff0032ff7812 */ /* 0x000fe200078ac0ff */
[----:B------:R-:W-:Y:S01]  /*31e0*/  IMAD.WIDE.U32 R20, R155, 0x8, R20 ;  /* 0x000000089b147825 */ /* 0x000fe200078e0014 */
[----:B------:R-:W-:-:S02]  /*31f0*/  @P0 F2FP.F16.F32.PACK_AB R41, RZ, R41 ;  /* 0x00000029ff29023e */ /* 0x000fc400000000ff */
[----:B------:R-:W-:Y:S02]  /*3200*/  @P0 F2FP.F16.F32.PACK_AB R11, RZ, R11 ;  /* 0x0000000bff0b023e */ /* 0x000fe400000000ff */
[----:B------:R-:W-:Y:S02]  /*3210*/  @P0 PRMT R55, R41, 0x7610, R55 ;  /* 0x0000761029370816 */ /* 0x000fe40000000037 */
[----:B------:R-:W-:Y:S01]  /*3220*/  F2F.F16.F32 R41, R24 ;  /* 0x0000001800297304 */ /* 0x000fe20000200800 */
[----:B------:R-:W-:Y:S01]  /*3230*/  @P0 PRMT R54, R11, 0x7610, R54 ;  /* 0x000076100b360816 */ /* 0x000fe20000000036 */
[----:B0-----:R-:W-:Y:S01]  /*3240*/  @P0 IMAD.WIDE.U32 R22, R159, 0x8, R22 ;  /* 0x000000089f160825 */ /* 0x001fe200078e0016 */
[----:B--2---:R-:W-:-:S05]  /*3250*/  @P4 MOV R9, R4 ;  /* 0x0000000400094202 */ /* 0x004fca0000000f00 */
[----:B------:R-:W-:Y:S01]  /*3260*/  @P4 HADD2.F32 R7, -RZ, R9.H0_H0 ;  /* 0x20000009ff074230 */ /* 0x000fe20000004100 */
[----:B------:R-:W-:-:S04]  /*3270*/  HFMA2.MMA R9, -RZ, RZ, 0, 0 ;  /* 0x00000000ff097435 */ /* 0x000fc800000001ff */
[----:B------:R-:W-:Y:S01]  /*3280*/  @P4 FMUL.FTZ R37, R10, R7 ;  /* 0x000000070a254220 */ /* 0x000fe20000410000 */
[----:B------:R-:W-:Y:S01]  /*3290*/  @P2 SHF.R.U32.HI R10, RZ, 0x10, R17 ;  /* 0x00000010ff0a2819 */ /* 0x000fe20000011611 */
[----:B------:R-:W-:Y:S01]  /*32a0*/  @P5 FMUL.FTZ R9, R150, R45 ;  /* 0x0000002d96095220 */ /* 0x000fe20000410000 */
[----:B------:R-:W-:Y:S02]  /*32b0*/  LEA.HI.X R7, R159, UR17, RZ, 0x3, P6 ;  /* 0x000000119f077c11 */ /* 0x000fe4000b0f1cff */
[C---:B------:R-:W-:Y:S01]  /*32c0*/  LOP3.LUT P6, RZ, R50.reuse, 0xff000000, RZ, 0xc0, !PT ;  /* 0xff00000032ff7812 */ /* 0x040fe200078cc0ff */
[----:B------:R-:W-:Y:S01]  /*32d0*/  @P2 HADD2.F32 R10, -RZ, R10.H0_H0 ;  /* 0x2000000aff0a2230 */ /* 0x000fe20000004100 */
[----:B------:R-:W-:Y:S01]  /*32e0*/  LOP3.LUT P4, RZ, R50, 0xff0000, RZ, 0xc0, !PT ;  /* 0x00ff000032ff7812 */ /* 0x000fe2000788c0ff */
[----:B------:R-:W-:Y:S01]  /*32f0*/  FMUL.FTZ R50, R8, UR13 ;  /* 0x0000000d08327c20 */ /* 0x000fe20008410000 */
[----:B------:R0:W1:Y:S02]  /*3300*/  F2F.F16.F32 R48, R9 ;  /* 0x0000000900307304 */ /* 0x0000640000200800 */
[----:B------:R-:W-:Y:S01]  /*3310*/  @P2 FADD.FTZ R39, R39, R10 ;  /* 0x0000000a27272221 */ /* 0x000fe20000010000 */
[----:B------:R-:W-:-:S03]  /*3320*/  MOV R10, RZ ;  /* 0x000000ff000a7202 */ /* 0x000fc60000000f00 */
[----:B------:R-:W-:Y:S01]  /*3330*/  FMUL.FTZ R8, R39, R36 ;  /* 0x0000002427087220 */ /* 0x000fe20000410000 */
[----:B------:R-:W-:-:S03]  /*3340*/  @P0 F2FP.F16.F32.PACK_AB R39, RZ, R39 ;  /* 0x00000027ff27023e */ /* 0x000fc600000000ff */
[----:B------:R-:W-:Y:S01]  /*3350*/  FMUL.FTZ R51, R8, UR13 ;  /* 0x0000000d08337c20 */ /* 0x000fe20008410000 */
[----:B------:R-:W-:Y:S01]  /*3360*/  @P4 FMUL.FTZ R10, R75, R50 ;  /* 0x000000324b0a4220 */ /* 0x000fe20000410000 */
[----:B------:R-:W-:Y:S02]  /*3370*/  @P0 LOP3.LUT R8, R55, 0xffff, RZ, 0xc0, !PT ;  /* 0x0000ffff37080812 */ /* 0x000fe400078ec0ff */
[----:B------:R-:W-:Y:S01]  /*3380*/  @P6 FMUL.FTZ R42, R151, R51 ;  /* 0x00000033972a6220 */ /* 0x000fe20000410000 */
[----:B------:R2:W-:Y:S01]  /*3390*/  F2F.F16.F32 R49, R10 ;  /* 0x0000000a00317304 */ /* 0x0005e20000200800 */
[----:B------:R-:W-:Y:S01]  /*33a0*/  @P0 PRMT R53, R39, 0x7610, R53 ;  /* 0x0000761027350816 */ /* 0x000fe20000000035 */
[----:B0-----:R-:W-:-:S06]  /*33b0*/  @P0 IMAD.WIDE.U32 R8, R8, 0x10000, RZ ;  /* 0x0001000008080825 */ /* 0x001fcc00078e00ff */
[----:B------:R-:W0:Y:S01]  /*33c0*/  F2F.F16.F32 R42, R42 ;  /* 0x0000002a002a7304 */ /* 0x000e220000200800 */
[----:B--2---:R-:W-:Y:S02]  /*33d0*/  @P0 F2FP.F16.F32.PACK_AB R10, RZ, R43 ;  /* 0x0000002bff0a023e */ /* 0x004fe400000000ff */
        /* <DEDUP_REMOVED lines=13> */
[-CC-:B------:R-:W-:Y:S01]  /*34b0*/  FFMA.FTZ R31, R31, R40.reuse, R33.reuse ;  /* 0x000000281f1f7223 */ /* 0x180fe20000010021 */
[----:B------:R-:W-:Y:S01]  /*34c0*/  FFMA.FTZ R33, R38, R40, R33 ;  /* 0x0000002826217223 */ /* 0x000fe20000010021 */
[----:B------:R-:W-:Y:S01]  /*34d0*/  FADD.FTZ R27, R26, -R27 ;  /* 0x8000001b1a1b7221 */ /* 0x000fe20000010000 */
[--C-:B------:R-:W-:Y:S01]  /*34e0*/  @P2 SHF.R.U64 R26, R18, 0x10, R19.reuse ;  /* 0x00000010121a2819 */ /* 0x100fe20000001213 */
[----:B------:R-:W-:Y:S01]  /*34f0*/  FADD.FTZ R29, R29, -R28 ;  /* 0x8000001c1d1d7221 */ /* 0x000fe20000010000 */
[----:B-1----:R-:W-:Y:S01]  /*3500*/  @P2 SHF.R.U32.HI R22, RZ, 0x10, R19 ;  /* 0x00000010ff162819 */ /* 0x002fe20000011613 */
[----:B------:R-:W-:Y:S01]  /*3510*/  FADD.FTZ R33, R32, -R33 ;  /* 0x8000002120217221 */ /* 0x000fe20000010000 */
[----:B0-----:R-:W-:Y:S01]  /*3520*/  @P5 SHF.R.U64 R11, R4, 0x10, R5 ;  /* 0x00000010040b5819 */ /* 0x001fe20000001205 */
[----:B------:R-:W-:-:S02]  /*3530*/  @P2 HADD2.F32 R8, -RZ, R26.H0_H0 ;  /* 0x2000001aff082230 */ /* 0x000fc40000004100 */
[----:B------:R-:W-:Y:S01]  /*3540*/  FMUL.FTZ R29, R160, R29 ;  /* 0x0000001da01d7220 */ /* 0x000fe20000410000 */
[----:B------:R-:W-:Y:S01]  /*3550*/  @P2 MOV R24, R18 ;  /* 0x0000001200182202 */ /* 0x000fe20000000f00 */
[----:B------:R-:W-:Y:S01]  /*3560*/  FADD.FTZ R31, R30, -R31 ;  /* 0x8000001f1e1f7221 */ /* 0x000fe20000010000 */
[----:B------:R-:W-:Y:S01]  /*3570*/  @P2 MOV R4, R19 ;  /* 0x0000001300042202 */ /* 0x000fe20000000f00 */
[----:B------:R-:W-:Y:S01]  /*3580*/  @P2 FADD.FTZ R29, R29, R8 ;  /* 0x000000081d1d2221 */ /* 0x000fe20000010000 */
[----:B------:R-:W-:Y:S01]  /*3590*/  @P6 SHF.R.U32.HI R8, RZ, 0x10, R5 ;  /* 0x00000010ff086819 */ /* 0x000fe20000011605 */
[----:B------:R-:W-:Y:S01]  /*35a0*/  HFMA2.MMA R9, -RZ, RZ, 0, 0 ;  /* 0x00000000ff097435 */ /* 0x000fe200000001ff */
[----:B------:R-:W-:Y:S01]  /*35b0*/  @P4 MOV R7, R5 ;  /* 0x0000000500074202 */ /* 0x000fe20000000f00 */
[----:B------:R-:W-:Y:S02]  /*35c0*/  @P2 HADD2.F32 R22, -RZ, R22.H0_H0 ;  /* 0x20000016ff162230 */ /* 0x000fe40000004100 */
[----:B------:R-:W-:Y:S01]  /*35d0*/  FMUL.FTZ R33, R160, R33 ;  /* 0x00000021a0217220 */ /* 0x000fe20000410000 */
[----:B------:R-:W-:Y:S01]  /*35e0*/  @P6 HADD2.F32 R8, -RZ, R8.H0_H0 ;  /* 0x20000008ff086230 */ /* 0x000fe20000004100 */
[----:B------:R-:W-:Y:S01]  /*35f0*/  HFMA2.MMA R5, -RZ, RZ, 0, 0 ;  /* 0x00000000ff057435 */ /* 0x000fe200000001ff */
[----:B------:R-:W-:-:S02]  /*3600*/  @P2 HADD2.F32 R6, -RZ, R24.H0_H0 ;  /* 0x20000018ff062230 */ /* 0x000fc40000004100 */
[C---:B------:R-:W-:Y:S01]  /*3610*/  FMUL.FTZ R27, R160.reuse, R27 ;  /* 0x0000001ba01b7220 */ /* 0x040fe20000410000 */
[----:B------:R-:W-:Y:S02]  /*3620*/  @P2 HADD2.F32 R10, -RZ, R4.H0_H0 ;  /* 0x20000004ff0a2230 */ /* 0x000fe40000004100 */
[----:B------:R-:W-:Y:S01]  /*3630*/  FMUL.FTZ R31, R160, R31 ;  /* 0x0000001fa01f7220 */ /* 0x000fe20000410000 */
[----:B------:R-:W-:Y:S02]  /*3640*/  @P5 HADD2.F32 R4, -RZ, R11.H0_H0 ;  /* 0x2000000bff045230 */ /* 0x000fe40000004100 */
[----:B------:R-:W-:Y:S01]  /*3650*/  @P2 FADD.FTZ R33, R33, R22 ;  /* 0x0000001621212221 */ /* 0x000fe20000010000 */
[----:B------:R-:W-:Y:S02]  /*3660*/  @P4 HADD2.F32 R7, -RZ, R7.H0_H0 ;  /* 0x20000007ff074230 */ /* 0x000fe40000004100 */
[----:B------:R-:W-:Y:S01]  /*3670*/  @P6 FMUL.FTZ R9, R51, R8 ;  /* 0x0000000833096220 */ /* 0x000fe20000410000 */
[----:B------:R-:W-:Y:S01]  /*3680*/  @P2 FADD.FTZ R27, R27, R6 ;  /* 0x000000061b1b2221 */ /* 0x000fe20000010000 */
[----:B------:R-:W-:Y:S01]  /*3690*/  LOP3.LUT P6, RZ, R34, 0xff000000, RZ, 0xc0, !PT ;  /* 0xff00000022ff7812 */ /* 0x000fe200078cc0ff */
[----:B------:R-:W-:Y:S01]  /*36a0*/  @P2 FADD.FTZ R31, R31, R10 ;  /* 0x0000000a1f1f2221 */ /* 0x000fe20000010000 */
[----:B------:R-:W-:Y:S01]  /*36b0*/  MOV R6, RZ ;  /* 0x000000ff00067202 */ /* 0x000fe20000000f00 */
[----:B------:R-:W-:Y:S01]  /*36c0*/  @P5 FMUL.FTZ R5, R45, R4 ;  /* 0x000000042d055220 */ /* 0x000fe20000410000 */
[----:B------:R-:W-:Y:S01]  /*36d0*/  @P4 FMUL.FTZ R6, R50, R7 ;  /* 0x0000000732064220 */ /* 0x000fe20000410000 */
[----:B------:R-:W-:Y:S01]  /*36e0*/  LOP3.LUT P5, RZ, R34, 0xff0000, RZ, 0xc0, !PT ;  /* 0x00ff000022ff7812 */ /* 0x000fe200078ac0ff */
[----:B------:R-:W-:Y:S01]  /*36f0*/  FADD.FTZ R91, R0, R91 ;  /* 0x0000005b005b7221 */ /* 0x000fe20000010000 */
[----:B------:R-:W-:Y:S01]  /*3700*/  LOP3.LUT P4, RZ, R34, 0xff00, RZ, 0xc0, !PT ;  /* 0x0000ff0022ff7812 */ /* 0x000fe2000788c0ff */
[----:B------:R-:W-:Y:S01]  /*3710*/  FADD.FTZ R83, R6, R83 ;  /* 0x0000005306537221 */ /* 0x000fe20000010000 */
[----:B------:R-:W-:Y:S01]  /*3720*/  LOP3.LUT P2, RZ, R34, 0xff, RZ, 0xc0, !PT ;  /* 0x000000ff22ff7812 */ /* 0x000fe2000784c0ff */
[----:B------:R-:W-:Y:S01]  /*3730*/  FADD.FTZ R86, R25, R86 ;  /* 0x0000005619567221 */ /* 0x000fe20000010000 */
[----:B------:R-:W-:Y:S01]  /*3740*/  @P0 F2FP.F16.F32.PACK_AB R8, RZ, R33 ;  /* 0x00000021ff08023e */ /* 0x000fe200000000ff */
[-C--:B------:R-:W-:Y:S01]  /*3750*/  FMUL.FTZ R33, R33, R36.reuse ;  /* 0x0000002421217220 */ /* 0x080fe20000410000 */
[----:B------:R-:W-:Y:S01]  /*3760*/  @P0 F2FP.F16.F32.PACK_AB R7, RZ, R31 ;  /* 0x0000001fff07023e */ /* 0x000fe200000000ff */
[-C--:B------:R-:W-:Y:S01]  /*3770*/  FMUL.FTZ R31, R31, R36.reuse ;  /* 0x000000241f1f7220 */ /* 0x080fe20000410000 */
[----:B------:R-:W-:Y:S01]  /*3780*/  @P0 F2FP.F16.F32.PACK_AB R4, RZ, R29 ;  /* 0x0000001dff04023e */ /* 0x000fe200000000ff */
[-C--:B------:R-:W-:Y:S01]  /*3790*/  FMUL.FTZ R29, R29, R36.reuse ;  /* 0x000000241d1d7220 */ /* 0x080fe20000410000 */
[----:B------:R-:W-:Y:S01]  /*37a0*/  FMUL.FTZ R36, R27, R36 ;  /* 0x000000241b247220 */ /* 0x000fe20000410000 */
[----:B------:R-:W-:Y:S01]  /*37b0*/  FMUL.FTZ R28, R33, UR13 ;  /* 0x0000000d211c7c20 */ /* 0x000fe20008410000 */
[----:B------:R-:W-:Y:S01]  /*37c0*/  @P0 PRMT R54, R7, 0x7610, R54 ;  /* 0x0000761007360816 */ /* 0x000fe20000000036 */
[----:B------:R-:W-:Y:S01]  /*37d0*/  HFMA2.MMA R7, -RZ, RZ, 0, 0 ;  /* 0x00000000ff077435 */ /* 0x000fe200000001ff */
[----:B------:R-:W-:Y:S01]  /*37e0*/  FMUL.FTZ R31, R31, UR13 ;  /* 0x0000000d1f1f7c20 */ /* 0x000fe20008410000 */
[----:B------:R-:W-:Y:S01]  /*37f0*/  MOV R11, RZ ;  /* 0x000000ff000b7202 */ /* 0x000fe20000000f00 */
[----:B------:R-:W-:Y:S01]  /*3800*/  FMUL.FTZ R23, R36, UR13 ;  /* 0x0000000d24177c20 */ /* 0x000fe20008410000 */
[----:B------:R-:W-:Y:S01]  /*3810*/  FMUL.FTZ R29, R29, UR13 ;  /* 0x0000000d1d1d7c20 */ /* 0x000fe20008410000 */
[----:B------:R-:W-:Y:S01]  /*3820*/  @P6 FMUL.FTZ R11, R153, R28 ;  /* 0x0000001c990b6220 */ /* 0x000fe20000410000 */
[----:B------:R-:W-:Y:S01]  /*3830*/  MOV R6, RZ ;  /* 0x000000ff00067202 */ /* 0x000fe20000000f00 */
[----:B------:R-:W-:Y:S01]  /*3840*/  @P5 FMUL.FTZ R6, R77, R31 ;  /* 0x0000001f4d065220 */ /* 0x000fe20000410000 */
[----:B------:R-:W-:Y:S01]  /*3850*/  @P0 PRMT R55, R4, 0x7610, R55 ;  /* 0x0000761004370816 */ /* 0x000fe20000000037 */
[----:B------:R-:W-:Y:S01]  /*3860*/  @P4 FMUL.FTZ R7, R152, R29 ;  /* 0x0000001d98074220 */ /* 0x000fe20000410000 */
[----:B------:R-:W-:Y:S01]  /*3870*/  MOV R0, RZ ;  /* 0x000000ff00007202 */ /* 0x000fe20000000f00 */
[----:B------:R-:W-:Y:S01]  /*3880*/  @P2 FMUL.FTZ R0, R76, R23 ;  /* 0x000000174c002220 */ /* 0x000fe20000410000 */
[----:B------:R-:W0:Y:S01]  /*3890*/  F2F.F16.F32 R26, R6 ;  /* 0x00000006001a7304 */ /* 0x000e220000200800 */
[----:B------:R-:W-:Y:S01]  /*38a0*/  FADD.FTZ R82, R5, R82 ;  /* 0x0000005205527221 */ /* 0x000fe20000010000 */
[----:B------:R-:W-:Y:S01]  /*38b0*/  HFMA2.MMA R5, -RZ, RZ, 0, 0 ;  /* 0x00000000ff057435 */ /* 0x000fe200000001ff */
[----:B------:R-:W-:Y:S01]  /*38c0*/  @P0 PRMT R53, R8, 0x7610, R53 ;  /* 0x0000761008350816 */ /* 0x000fe20000000035 */
[----:B------:R-:W-:Y:S01]  /*38d0*/  FADD.FTZ R78, R9, R78 ;  /* 0x0000004e094e7221 */ /* 0x000fe20000010000 */
[----:B------:R-:W-:-:S02]  /*38e0*/  CS2R R8, SRZ ;  /* 0x0000000000087805 */ /* 0x000fc4000001ff00 */
[----:B------:R-:W-:Y:S01]  /*38f0*/  @P0 F2FP.F16.F32.PACK_AB R27, RZ, R27 ;  /* 0x0000001bff1b023e */ /* 0x000fe200000000ff */
[----:B------:R-:W-:Y:S01]  /*3900*/  FADD.FTZ R158, R175, R158 ;  /* 0x0000009eaf9e7221 */ /* 0x000fe20000010000 */
[----:B------:R-:W1:Y:S01]  /*3910*/  F2F.F16.F32 R11, R11 ;  /* 0x0000000b000b7304 */ /* 0x000e620000200800 */
[----:B------:R-:W-:Y:S01]  /*3920*/  FADD.FTZ R92, R165, R92 ;  /* 0x0000005ca55c7221 */ /* 0x000fe20000010000 */
[----:B------:R-:W-:Y:S01]  /*3930*/  @P0 PRMT R52, R27, 0x7610, R52 ;  /* 0x000076101b340816 */ /* 0x000fe20000000034 */
[----:B------:R-:W-:Y:S01]  /*3940*/  FADD.FTZ R93, R162, R93 ;  /* 0x0000005da25d7221 */ /* 0x000fe20000010000 */
[----:B------:R-:W-:Y:S01]  /*3950*/  FADD.FTZ R90, R169, R90 ;  /* 0x0000005aa95a7221 */ /* 0x000fe20000010000 */
[----:B------:R-:W-:Y:S01]  /*3960*/  FADD.FTZ R88, R47, R88 ;  /* 0x000000582f587221 */ /* 0x000fe20000010000 */
[----:B------:R-:W-:Y:S01]  /*3970*/  FADD.FTZ R89, R166, R89 ;  /* 0x00000059a6597221 */ /* 0x000fe20000010000 */
[----:B------:R-:W-:Y:S01]  /*3980*/  FADD.FTZ R87, R164, R87 ;  /* 0x00000057a4577221 */ /* 0x000fe20000010000 */
[----:B------:R3:W4:Y:S01]  /*3990*/  F2F.F16.F32 R25, R0 ;  /* 0x0000000000197304 */ /* 0x0007220000200800 */
[----:B------:R-:W-:Y:S01]  /*39a0*/  FADD.FTZ R157, R46, R157 ;  /* 0x0000009d2e9d7221 */ /* 0x000fe20000010000 */
[----:B------:R-:W-:Y:S01]  /*39b0*/  FADD.FTZ R85, R44, R85 ;  /* 0x000000552c557221 */ /* 0x000fe20000010000 */
[----:B------:R-:W-:Y:S01]  /*39c0*/  FADD.FTZ R84, R35, R84 ;  /* 0x0000005423547221 */ /* 0x000fe20000010000 */
[----:B------:R-:W-:-:S04]  /*39d0*/  FADD.FTZ R154, R37, R154 ;  /* 0x0000009a259a7221 */ /* 0x000fc80000010000 */
[----:B------:R0:W0:Y:S01]  /*39e0*/  F2F.F16.F32 R24, R7 ;  /* 0x0000000700187304 */ /* 0x0000220000200800 */
[--C-:B--2---:R-:W-:Y:S02]  /*39f0*/  @P4 SHF.R.U64 R22, R20, 0x10, R21.reuse ;  /* 0x0000001014164819 */ /* 0x104fe40000001215 */
[----:B------:R-:W-:Y:S02]  /*3a00*/  @P5 MOV R10, R21 ;  /* 0x00000015000a5202 */ /* 0x000fe40000000f00 */
[----:B------:R-:W-:Y:S01]  /*3a10*/  @P2 MOV R4, R20 ;  /* 0x0000001400042202 */ /* 0x000fe20000000f00 */
[----:B------:R-:W-:Y:S01]  /*3a20*/  HFMA2.MMA R20, -RZ, RZ, 0, 0 ;  /* 0x00000000ff147435 */ /* 0x000fe200000001ff */
[----:B------:R-:W-:Y:S01]  /*3a30*/  @P6 SHF.R.U32.HI R21, RZ, 0x10, R21 ;  /* 0x00000010ff156819 */ /* 0x000fe20000011615 */
[----:B---3--:R-:W-:Y:S02]  /*3a40*/  @P4 HADD2.F32 R0, -RZ, R22.H0_H0 ;  /* 0x20000016ff004230 */ /* 0x008fe40000004100 */
[----:B------:R-:W-:-:S02]  /*3a50*/  @P2 HADD2.F32 R4, -RZ, R4.H0_H0 ;  /* 0x20000004ff042230 */ /* 0x000fc40000004100 */
[----:B------:R-:W-:Y:S02]  /*3a60*/  @P5 HADD2.F32 R10, -RZ, R10.H0_H0 ;  /* 0x2000000aff0a5230 */ /* 0x000fe40000004100 */
[----:B------:R-:W-:Y:S01]  /*3a70*/  @P4 FMUL.FTZ R9, R29, R0 ;  /* 0x000000001d094220 */ /* 0x000fe20000410000 */
[----:B0-----:R-:W-:Y:S02]  /*3a80*/  @P6 HADD2.F32 R7, -RZ, R21.H0_H0 ;  /* 0x20000015ff076230 */ /* 0x001fe40000004100 */
[----:B------:R-:W-:Y:S01]  /*3a90*/  @P2 FMUL.FTZ R5, R23, R4 ;  /* 0x0000000417052220 */ /* 0x000fe20000410000 */
[----:B------:R-:W-:Y:S01]  /*3aa0*/  @P5 FMUL.FTZ R8, R31, R10 ;  /* 0x0000000a1f085220 */ /* 0x000fe20000410000 */
[----:B------:R-:W-:Y:S01]  /*3ab0*/  FADD.FTZ R80, R9, R80 ;  /* 0x0000005009507221 */ /* 0x000fe20000010000 */
[----:B------:R-:W-:Y:S01]  /*3ac0*/  @P6 FMUL.FTZ R20, R28, R7 ;  /* 0x000000071c146220 */ /* 0x000fe20000410000 */
[----:B------:R-:W-:Y:S01]  /*3ad0*/  FADD.FTZ R156, R5, R156 ;  /* 0x0000009c059c7221 */ /* 0x000fe20000010000 */
[----:B------:R-:W-:-:S02]  /*3ae0*/  FADD.FTZ R79, R8, R79 ;  /* 0x0000004f084f7221 */ /* 0x000fc40000010000 */
        /* <DEDUP_REMOVED lines=10> */
.L_x_2302:
        /* <DEDUP_REMOVED lines=54> */
.L_x_2300:
        /* <DEDUP_REMOVED lines=28> */
.L_x_2301:
[----:B------:R-:W-:Y:S01]  /*40b0*/  HFMA2.MMA R22, -RZ, RZ, 0, 9.5367431640625e-07 ;  /* 0x00000010ff167435 */ /* 0x000fe200000001ff */
[----:B------:R-:W-:Y:S02]  /*40c0*/  MOV R23, R9 ;  /* 0x0000000900177202 */ /* 0x000fe40000000f00 */
[----:B------:R-:W-:Y:S02]  /*40d0*/  MOV R25, 0x1f ;  /* 0x0000001f00197802 */ /* 0x000fe40000000f00 */
[----:B------:R-:W-:-:S07]  /*40e0*/  MOV R20, 0xffffffff ;  /* 0xffffffff00147802 */ /* 0x000fce0000000f00 */
[----:B-----5:R-:W-:Y:S05]  /*40f0*/  WARPSYNC.COLLECTIVE R20, `(.L_x_2304) ;  /* 0x0000000014087348 */ /* 0x020fea0003c00000 */
[----:B------:R0:W1:Y:S02]  /*4100*/  SHFL.DOWN P0, R21, R23, R22, R25 ;  /* 0x0800001617157389 */ /* 0x0000640000000019 */
[----:B01---5:R-:W-:Y:S01]  /*4110*/  ENDCOLLECTIVE ;  /* 0x000000000000791b */ /* 0x023fe20003800000 */
.L_x_2304:
[----:B------:R-:W-:Y:S02]  /*4120*/  MOV R23, R5 ;  /* 0x0000000500177202 */ /* 0x000fe40000000f00 */
[----:B------:R-:W-:-:S07]  /*4130*/  MOV R4, R21 ;  /* 0x0000001500047202 */ /* 0x000fce0000000f00 */
[----:B------:R-:W-:Y:S05]  /*4140*/  WARPSYNC.COLLECTIVE R20, `(.L_x_2305) ;  /* 0x0000000014087348 */ /* 0x000fea0003c00000 */
[----:B------:R0:W1:Y:S02]  /*4150*/  SHFL.DOWN P0, R21, R23, R22, R25 ;  /* 0x0800001617157389 */ /* 0x0000640000000019 */
[----:B01----:R-:W-:Y:S01]  /*4160*/  ENDCOLLECTIVE ;  /* 0x000000000000791b */ /* 0x003fe20003800000 */
.L_x_2305:
[----:B------:R-:W-:Y:S01]  /*4170*/  FADD.FTZ R4, R9, R4 ;  /* 0x0000000409047221 */ /* 0x000fe20000010000 */
[----:B------:R-:W-:-:S04]  /*4180*/  HFMA2.MMA R22, -RZ, RZ, 0, 4.76837158203125e-07 ;  /* 0x00000008ff167435 */ /* 0x000fc800000001ff */
[----:B------:R-:W-:Y:S02]  /*4190*/  MOV R23, R4 ;  /* 0x0000000400177202 */ /* 0x000fe40000000f00 */
[----:B------:R-:W-:-:S07]  /*41a0*/  MOV R6, R21 ;  /* 0x0000001500067202 */ /* 0x000fce0000000f00 */
[----:B------:R-:W-:Y:S05]  /*41b0*/  WARPSYNC.COLLECTIVE R20, `(.L_x_2306) ;  /* 0x0000000014087348 */ /* 0x000fea0003c00000 */
[----:B------:R0:W1:Y:S02]  /*41c0*/  SHFL.DOWN P0, R21, R23, R22, R25 ;  /* 0x0800001617157389 */ /* 0x0000640000000019 */
[----:B01----:R-:W-:Y:S01]  /*41d0*/  ENDCOLLECTIVE ;  /* 0x000000000000791b */ /* 0x003fe20003800000 */
.L_x_2306:
[----:B------:R-:W-:-:S05]  /*41e0*/  FADD.FTZ R6, R5, R6 ;  /* 0x0000000605067221 */ /* 0x000fca0000010000 */
[----:B------:R-:W-:Y:S02]  /*41f0*/  MOV R23, R6 ;  /* 0x0000000600177202 */ /* 0x000fe40000000f00 */
[----:B------:R-:W-:-:S07]  /*4200*/  MOV R7, R21 ;  /* 0x0000001500077202 */ /* 0x000fce0000000f00 */
[----:B------:R-:W-:Y:S05]  /*4210*/  WARPSYNC.COLLECTIVE R20, `(.L_x_2307) ;  /* 0x0000000014087348 */ /* 0x000fea0003c00000 */
[----:B------:R0:W1:Y:S02]  /*4220*/  SHFL.DOWN P0, R21, R23, R22, R25 ;  /* 0x0800001617157389 */ /* 0x0000640000000019 */
[----:B01----:R-:W-:Y:S01]  /*4230*/  ENDCOLLECTIVE ;  /* 0x000000000000791b */ /* 0x003fe20003800000 */
.L_x_2307:
[----:B------:R-:W-:Y:S01]  /*4240*/  FADD.FTZ R7, R4, R7 ;  /* 0x0000000704077221 */ /* 0x000fe20000010000 */
[----:B------:R-:W-:-:S04]  /*4250*/  HFMA2.MMA R22, -RZ, RZ, 0, 2.384185791015625e-07 ;  /* 0x00000004ff167435 */ /* 0x000fc800000001ff */
[----:B------:R-:W-:Y:S02]  /*4260*/  MOV R23, R7 ;  /* 0x0000000700177202 */ /* 0x000fe40000000f00 */
[----:B------:R-:W-:-:S07]  /*4270*/  MOV R11, R21 ;  /* 0x00000015000b7202 */ /* 0x000fce0000000f00 */
[----:B------:R-:W-:Y:S05]  /*4280*/  WARPSYNC.COLLECTIVE R20, `(.L_x_2308) ;  /* 0x0000000014087348 */ /* 0x000fea0003c00000 */
[----:B------:R0:W1:Y:S02]  /*4290*/  SHFL.DOWN P0, R21, R23, R22, R25 ;  /* 0x0800001617157389 */ /* 0x0000640000000019 */
[----:B01----:R-:W-:Y:S01]  /*42a0*/  ENDCOLLECTIVE ;  /* 0x000000000000791b */ /* 0x003fe20003800000 */
.L_x_2308:
[----:B------:R-:W-:-:S05]  /*42b0*/  FADD.FTZ R11, R6, R11 ;  /* 0x0000000b060b7221 */ /* 0x000fca0000010000 */
[----:B------:R-:W-:Y:S02]  /*42c0*/  MOV R23, R11 ;  /* 0x0000000b00177202 */ /* 0x000fe40000000f00 */
[----:B------:R-:W-:-:S07]  /*42d0*/  MOV R8, R21 ;  /* 0x0000001500087202 */ /* 0x000fce0000000f00 */
[----:B------:R-:W-:Y:S05]  /*42e0*/  WARPSYNC.COLLECTIVE R20, `(.L_x_2309) ;  /* 0x0000000014087348 */ /* 0x000fea0003c00000 */
[----:B------:R0:W1:Y:S02]  /*42f0*/  SHFL.DOWN P0, R21, R23, R22, R25 ;  /* 0x0800001617157389 */ /* 0x0000640000000019 */
[----:B01----:R-:W-:Y:S01]  /*4300*/  ENDCOLLECTIVE ;  /* 0x000000000000791b */ /* 0x003fe20003800000 */
.L_x_2309:
[----:B------:R-:W-:Y:S01]  /*4310*/  FADD.FTZ R8, R7, R8 ;  /* 0x0000000807087221 */ /* 0x000fe20000010000 */
[----:B------:R-:W-:-:S04]  /*4320*/  HFMA2.MMA R22, -RZ, RZ, 0, 1.1920928955078125e-07 ;  /* 0x00000002ff167435 */ /* 0x000fc800000001ff */
[----:B------:R-:W-:Y:S02]  /*4330*/  MOV R23, R8 ;  /* 0x0000000800177202 */ /* 0x000fe40000000f00 */
[----:B------:R-:W-:-:S07]  /*4340*/  MOV R10, R21 ;  /* 0x00000015000a7202 */ /* 0x000fce0000000f00 */
[----:B------:R-:W-:Y:S05]  /*4350*/  WARPSYNC.COLLECTIVE R20, `(.L_x_2310) ;  /* 0x0000000014087348 */ /* 0x000fea0003c00000 */
[----:B------:R0:W1:Y:S02]  /*4360*/  SHFL.DOWN P0, R21, R23, R22, R25 ;  /* 0x0800001617157389 */ /* 0x0000640000000019 */
[----:B01----:R-:W-:Y:S01]  /*4370*/  ENDCOLLECTIVE ;  /* 0x000000000000791b */ /* 0x003fe20003800000 */
.L_x_2310:
[----:B------:R-:W-:-:S05]  /*4380*/  FADD.FTZ R10, R11, R10 ;  /* 0x0000000a0b0a7221 */ /* 0x000fca0000010000 */
[----:B------:R-:W-:Y:S02]  /*4390*/  MOV R23, R10 ;  /* 0x0000000a00177202 */ /* 0x000fe40000000f00 */
[----:B------:R-:W-:-:S07]  /*43a0*/  MOV R5, R21 ;  /* 0x0000001500057202 */ /* 0x000fce0000000f00 */
[----:B------:R-:W-:Y:S05]  /*43b0*/  WARPSYNC.COLLECTIVE R20, `(.L_x_2311) ;  /* 0x0000000014087348 */ /* 0x000fea0003c00000 */
[----:B------:R0:W1:Y:S02]  /*43c0*/  SHFL.DOWN P0, R21, R23, R22, R25 ;  /* 0x0800001617157389 */ /* 0x0000640000000019 */
[----:B01----:R-:W-:Y:S01]  /*43d0*/  ENDCOLLECTIVE ;  /* 0x000000000000791b */ /* 0x003fe20003800000 */
.L_x_2311:
[----:B------:R-:W-:Y:S01]  /*43e0*/  FADD.FTZ R5, R8, R5 ;  /* 0x0000000508057221 */ /* 0x000fe20000010000 */
[----:B------:R-:W-:-:S04]  /*43f0*/  HFMA2.MMA R22, -RZ, RZ, 0, 5.9604644775390625e-08 ;  /* 0x00000001ff167435 */ /* 0x000fc800000001ff */
[----:B------:R-:W-:Y:S02]  /*4400*/  MOV R23, R5 ;  /* 0x0000000500177202 */ /* 0x000fe40000000f00 */
[----:B------:R-:W-:-:S07]  /*4410*/  MOV R9, R21 ;  /* 0x0000001500097202 */ /* 0x000fce0000000f00 */
[----:B------:R-:W-:Y:S05]  /*4420*/  WARPSYNC.COLLECTIVE R20, `(.L_x_2312) ;  /* 0x0000000014087348 */ /* 0x000fea0003c00000 */
[----:B------:R0:W1:Y:S02]  /*4430*/  SHFL.DOWN P0, R21, R23, R22, R25 ;  /* 0x0800001617157389 */ /* 0x0000640000000019 */
[----:B01----:R-:W-:Y:S01]  /*4440*/  ENDCOLLECTIVE ;  /* 0x000000000000791b */ /* 0x003fe20003800000 */
.L_x_2312:
[----:B------:R-:W-:-:S05]  /*4450*/  FADD.FTZ R9, R10, R9 ;  /* 0x000000090a097221 */ /* 0x000fca0000010000 */
[----:B------:R-:W-:Y:S02]  /*4460*/  MOV R23, R9 ;  /* 0x0000000900177202 */ /* 0x000fe40000000f00 */
[----:B------:R-:W-:-:S07]  /*4470*/  MOV R24, R21 ;  /* 0x0000001500187202 */ /* 0x000fce0000000f00 */
[----:B------:R-:W-:Y:S05]  /*4480*/  WARPSYNC.COLLECTIVE R20, `(.L_x_2313) ;  /* 0x0000000014087348 */ /* 0x000fea0003c00000 */
[----:B------:R0:W1:Y:S02]  /*4490*/  SHFL.DOWN P0, R21, R23, R22, R25 ;  /* 0x0800001617157389 */ /* 0x0000640000000019 */
[----:B01----:R-:W-:Y:S01]  /*44a0*/  ENDCOLLECTIVE ;  /* 0x000000000000791b */ /* 0x003fe20003800000 */
.L_x_2313:
[----:B------:R-:W-:Y:S01]  /*44b0*/  MOV R4, R21 ;  /* 0x0000001500047202 */ /* 0x000fe20000000f00 */
[----:B------:R-:W-:Y:S06]  /*44c0*/  BRA `(.L_x_2314) ;  /* 0xffffffd800147947 */ /* 0x000fec000383ffff */
.L_x_2315:
        /* <DEDUP_REMOVED lines=11> */
.L_x_11853:


//--------------------- .text._ZN10layer_norm22ln_bwd_finalize_kernelINS_22Kernel_traits_finalizeILj2560E6__halfS2_S2_S2_fjLb1ELj1024ELj4ENS_18Kernel_traits_baseILj2560ES2_S2_S2_S2_fjLj1024EEEEELb1ELb0EEEvNS_9BwdParamsE --------------------------
	.section	.text._ZN10layer_norm22ln_bwd_finalize_kernelINS_22Kernel_traits_finalizeILj2560E6__halfS2_S2_S2_fjLb1ELj1024ELj4ENS_18Kernel_traits_baseILj2560ES2_S2_S2_S2_fjLj1024EEEEELb1ELb0EEEvNS_9BwdParamsE,"ax",@progbits
	.align	128
        .global         _ZN10layer_norm22ln_bwd_finalize_kernelINS_22Kernel_traits_finalizeILj2560E6__halfS2_S2_S2_fjLb1ELj1024ELj4ENS_18Kernel_traits_baseILj2560ES2_S2_S2_S2_fjLj1024EEEEELb1ELb0EEEvNS_9BwdParamsE
        .type           _ZN10layer_norm22ln_bwd_finalize_kernelINS_22Kernel_traits_finalizeILj2560E6__halfS2_S2_S2_fjLb1ELj1024ELj4ENS_18Kernel_traits_baseILj2560ES2_S2_S2_S2_fjLj1024EEEEELb1ELb0EEEvNS_9BwdParamsE,@function
        .size           _ZN10layer_norm22ln_bwd_finalize_kernelINS_22Kernel_traits_finalizeILj2560E6__halfS2_S2_S2_fjLb1ELj1024ELj4ENS_18Kernel_traits_baseILj2560ES2_S2_S2_S2_fjLj1024EEEEELb1ELb0EEEvNS_9BwdParamsE,(.L_x_11854 - _ZN10layer_norm22ln_bwd_finalize_kernelINS_22Kernel_traits_finalizeILj2560E6__halfS2_S2_S2_fjLb1ELj1024ELj4ENS_18Kernel_traits_baseILj2560ES2_S2_S2_S2_fjLj1024EEEEELb1ELb0EEEvNS_9BwdParamsE)
        .other          _ZN10layer_norm22ln_bwd_finalize_kernelINS_22Kernel_traits_finalizeILj2560E6__halfS2_S2_S2_fjLb1ELj1024ELj4ENS_18Kernel_traits_baseILj2560ES2_S2_S2_S2_fjLj1024EEEEELb1ELb0EEEvNS_9BwdParamsE,@"STO_CUDA_ENTRY STV_DEFAULT"
_ZN10layer_norm22ln_bwd_finalize_kernelINS_22Kernel_traits_finalizeILj2560E6__halfS2_S2_S2_fjLb1ELj1024ELj4ENS_18Kernel_traits_baseILj2560ES2_S2_S2_S2_fjLj1024EEEEELb1ELb0EEEvNS_9BwdParamsE:
.text._ZN10layer_norm22ln_bwd_finalize_kernelINS_22Kernel_traits_finalizeILj2560E6__halfS2_S2_S2_fjLb1ELj1024ELj4ENS_18Kernel_traits_baseILj2560ES2_S2_S2_S2_fjLj1024EEEEELb1ELb0EEEvNS_9BwdParamsE:
        /* <DEDUP_REMOVED lines=24> */
.L_x_2328:
        /* <DEDUP_REMOVED lines=36> */
.L_x_2320:
        /* <DEDUP_REMOVED lines=49> */
.L_x_2319:
[----:B------:R-:W-:Y:S05]  /*06d0*/  BSYNC B1 ;  /* 0x0000000000017941 */ /* 0x000fea0003800000 */
.L_x_2318:
        /* <DEDUP_REMOVED lines=31> */
.L_x_2322:
[----:B------:R-:W-:Y:S05]  /*08d0*/  BSYNC B1 ;  /* 0x0000000000017941 */ /* 0x000fea0003800000 */
.L_x_2321:
        /* <DEDUP_REMOVED lines=16> */
.L_x_2323:
[----:B------:R-:W-:Y:S05]  /*09e0*/  BSYNC B1 ;  /* 0x0000000000017941 */ /* 0x000fea0003800000 */
.L_x_2317:
[----:B------:R-:W-:Y:S05]  /*09f0*/  BSYNC B0 ;  /* 0x0000000000007941 */ /* 0x000fea0003800000 */
.L_x_2316:
        /* <DEDUP_REMOVED lines=40> */
.L_x_2344:
        /* <DEDUP_REMOVED lines=8> */
.L_x_2324:
        /* <DEDUP_REMOVED lines=17> */
[----:B0-----:R-:W-:Y:S02]  /*0e10*/  F2FP.F16.F32.PACK_AB R21, R21, R20 ;  /* 0x000000141515723e */ /* 0x001fe400000000ff */
[----:B----4-:R-:W-:-:S03]  /*0e20*/  F2FP.F16.F32.PACK_AB R13, R13, R12 ;  /* 0x0000000c0d0d723e */ /* 0x010fc600000000ff */
[----:B------:R3:W-:Y:S01]  /*0e30*/  STG.E desc[UR6][R14.64], R21 ;  /* 0x000000150e007986 */ /* 0x0007e2000c101906 */
[----:B-----5:R-:W-:-:S03]  /*0e40*/  F2FP.F16.F32.PACK_AB R17, R17, R16 ;  /* 0x000000101111723e */ /* 0x020fc600000000ff */
[----:B------:R3:W-:Y:S04]  /*0e50*/  STG.E desc[UR6][R10.64], R13 ;  /* 0x0000000d0a007986 */ /* 0x0007e8000c101906 */
[----:B------:R3:W-:Y:S02]  /*0e60*/  STG.E desc[UR6][R8.64], R17 ;  /* 0x0000001108007986 */ /* 0x0007e4000c101906 */
.L_x_2327:
[----:B------:R-:W-:Y:S05]  /*0e70*/  BSYNC B0 ;  /* 0x0000000000007941 */ /* 0x000fea0003800000 */
.L_x_2326:
[C---:B------:R-:W-:Y:S01]  /*0e80*/  ISETP.GT.U32.AND P1, PT, R4.reuse, -0xa01, PT ;  /* 0xfffff5ff0400780c */ /* 0x040fe20003f24070 */
[----:B------:R-:W-:Y:S01]  /*0e90*/  VIADD R4, R4, 0xa00 ;  /* 0x00000a0004047836 */ /* 0x000fe20000000000 */
[----:B------:R-:W-:-:S11]  /*0ea0*/  IADD3 R5, R5, 0x500, RZ ;  /* 0x0000050005057810 */ /* 0x000fd60007ffe0ff */
[----:B------:R-:W-:Y:S05]  /*0eb0*/  @P1 BRA `(.L_x_2328) ;  /* 0xfffffff000b01947 */ /* 0x000fea000383ffff */
[----:B------:R-:W-:Y:S05]  /*0ec0*/  EXIT ;  /* 0x000000000000794d */ /* 0x000fea0003800000 */
.L_x_2325:
[----:B0-----:R-:W-:Y:S01]  /*0ed0*/  HFMA2.MMA R24, -RZ, RZ, 0, 5.9604644775390625e-08 ;  /* 0x00000001ff187435 */ /* 0x001fe200000001ff */
[----:B----4-:R-:W-:Y:S02]  /*0ee0*/  MOV R23, R10 ;  /* 0x0000000a00177202 */ /* 0x010fe40000000f00 */
[----:B------:R-:W-:Y:S02]  /*0ef0*/  MOV R25, 0x1f ;  /* 0x0000001f00197802 */ /* 0x000fe40000000f00 */
[----:B------:R-:W-:-:S07]  /*0f00*/  MOV R20, 0xffffffff ;  /* 0xffffffff00147802 */ /* 0x000fce0000000f00 */
[----:B-123--:R-:W-:Y:S05]  /*0f10*/  WARPSYNC.COLLECTIVE R20, `(.L_x_2329) ;  /* 0x0000000014087348 */ /* 0x00efea0003c00000 */
[----:B------:R0:W4:Y:S02]  /*0f20*/  SHFL.BFLY P2, R22, R23, R24, R25 ;  /* 0x0c00001817167389 */ /* 0x0001240000040019 */
[----:B01234-:R-:W-:Y:S01]  /*0f30*/  ENDCOLLECTIVE ;  /* 0x000000000000791b */ /* 0x01ffe20003800000 */
.L_x_2329:
[----:B------:R-:W-:Y:S01]  /*0f40*/  HFMA2.MMA R24, -RZ, RZ, 0, 1.1920928955078125e-07 ;  /* 0x00000002ff187435 */ /* 0x000fe200000001ff */
[----:B------:R-:W-:-:S05]  /*0f50*/  MOV R11, R22 ;  /* 0x00000016000b7202 */ /* 0x000fca0000000f00 */
[----:B------:R-:W-:-:S04]  /*0f60*/  FADD.FTZ R11, R10, R11 ;  /* 0x0000000b0a0b7221 */ /* 0x000fc80000010000 */
[----:B------:R-:W-:-:S07]  /*0f70*/  IMAD.MOV.U32 R23, RZ, RZ, R11 ;  /* 0x000000ffff177224 */ /* 0x000fce00078e000b */
[----:B------:R-:W-:Y:S05]  /*0f80*/  WARPSYNC.COLLECTIVE R20, `(.L_x_2330) ;  /* 0x0000000014087348 */ /* 0x000fea0003c00000 */
[----:B------:R0:W1:Y:S02]  /*0f90*/  SHFL.BFLY P2, R22, R23, R24, R25 ;  /* 0x0c00001817167389 */ /* 0x0000640000040019 */
[----:B01----:R-:W-:Y:S01]  /*0fa0*/  ENDCOLLECTIVE ;  /* 0x000000000000791b */ /* 0x003fe20003800000 */
.L_x_2330:
[----:B------:R-:W-:Y:S01]  /*0fb0*/  HFMA2.MMA R24, -RZ, RZ, 0, 2.384185791015625e-07 ;  /* 0x00000004ff187435 */ /* 0x000fe200000001ff */
[----:B------:R-:W-:-:S05]  /*0fc0*/  MOV R14, R22 ;  /* 0x00000016000e7202 */ /* 0x000fca0000000f00 */
[----:B------:R-:W-:-:S05]  /*0fd0*/  FADD.FTZ R14, R11, R14 ;  /* 0x0000000e0b0e7221 */ /* 0x000fca0000010000 */
[----:B------:R-:W-:-:S07]  /*0fe0*/  MOV R23, R14 ;  /* 0x0000000e00177202 */ /* 0x000fce0000000f00 */
[----:B------:R-:W-:Y:S05]  /*0ff0*/  WARPSYNC.COLLECTIVE R20, `(.L_x_2331) ;  /* 0x0000000014087348 */ /* 0x000fea0003c00000 */
[----:B------:R0:W1:Y:S02]  /*1000*/  SHFL.BFLY P2, R22, R23, R24, R25 ;  /* 0x0c00001817167389 */ /* 0x0000640000040019 */
[----:B01----:R-:W-:Y:S01]  /*1010*/  ENDCOLLECTIVE ;  /* 0x000000000000791b */ /* 0x003fe20003800000 */
.L_x_2331:
[----:B------:R-:W-:Y:S01]  /*1020*/  IMAD.MOV.U32 R24, RZ, RZ, 0x8 ;  /* 0x00000008ff187424 */ /* 0x000fe200078e00ff */
[----:B------:R-:W-:-:S05]  /*1030*/  MOV R13, R22 ;  /* 0x00000016000d7202 */ /* 0x000fca0000000f00 */
[----:B------:R-:W-:-:S05]  /*1040*/  FADD.FTZ R13, R14, R13 ;  /* 0x0000000d0e0d7221 */ /* 0x000fca0000010000 */
[----:B------:R-:W-:-:S07]  /*1050*/  MOV R23, R13 ;  /* 0x0000000d00177202 */ /* 0x000fce0000000f00 */
[----:B------:R-:W-:Y:S05]  /*1060*/  WARPSYNC.COLLECTIVE R20, `(.L_x_2332) ;  /* 0x0000000014087348 */ /* 0x000fea0003c00000 */
[----:B------:R0:W1:Y:S02]  /*1070*/  SHFL.BFLY P2, R22, R23, R24, R25 ;  /* 0x0c00001817167389 */ /* 0x0000640000040019 */
[----:B01----:R-:W-:Y:S01]  /*1080*/  ENDCOLLECTIVE ;  /* 0x000000000000791b */ /* 0x003fe20003800000 */
.L_x_2332:
[----:B------:R-:W-:Y:S01]  /*1090*/  HFMA2.MMA R24, -RZ, RZ, 0, 9.5367431640625e-07 ;  /* 0x00000010ff187435 */ /* 0x000fe200000001ff */
[----:B------:R-:W-:-:S05]  /*10a0*/  MOV R10, R22 ;  /* 0x00000016000a7202 */ /* 0x000fca0000000f00 */
[----:B------:R-:W-:-:S05]  /*10b0*/  FADD.FTZ R11, R13, R10 ;  /* 0x0000000a0d0b7221 */ /* 0x000fca0000010000 */
[----:B------:R-:W-:-:S07]  /*10c0*/  MOV R23, R11 ;  /* 0x0000000b00177202 */ /* 0x000fce0000000f00 */
[----:B------:R-:W-:Y:S05]  /*10d0*/  WARPSYNC.COLLECTIVE R20, `(.L_x_2333) ;  /* 0x0000000014087348 */ /* 0x000fea0003c00000 */
[----:B------:R0:W1:Y:S02]  /*10e0*/  SHFL.BFLY P2, R22, R23, R24, R25 ;  /* 0x0c00001817167389 */ /* 0x0000640000040019 */
[----:B01----:R-:W-:Y:S01]  /*10f0*/  ENDCOLLECTIVE ;  /* 0x000000000000791b */ /* 0x003fe20003800000 */
.L_x_2333:
[----:B------:R-:W-:Y:S01]  /*1100*/  HFMA2.MMA R24, -RZ, RZ, 0, 5.9604644775390625e-08 ;  /* 0x00000001ff187435 */ /* 0x000fe200000001ff */
[----:B------:R-:W-:Y:S02]  /*1110*/  MOV R23, R12 ;  /* 0x0000000c00177202 */ /* 0x000fe40000000f00 */
[----:B------:R-:W-:-:S08]  /*1120*/  MOV R10, R22 ;  /* 0x00000016000a7202 */ /* 0x000fd00000000f00 */
[----:B------:R-:W-:Y:S05]  /*1130*/  WARPSYNC.COLLECTIVE R20, `(.L_x_2334) ;  /* 0x0000000014087348 */ /* 0x000fea0003c00000 */
[----:B------:R0:W1:Y:S02]  /*1140*/  SHFL.BFLY P2, R22, R23, R24, R25 ;  /* 0x0c00001817167389 */ /* 0x0000640000040019 */
[----:B01----:R-:W-:Y:S01]  /*1150*/  ENDCOLLECTIVE ;  /* 0x000000000000791b */ /* 0x003fe20003800000 */
.L_x_2334:
[----:B------:R-:W-:Y:S01]  /*1160*/  HFMA2.MMA R24, -RZ, RZ, 0, 1.1920928955078125e-07 ;  /* 0x00000002ff187435 */ /* 0x000fe200000001ff */
[----:B------:R-:W-:-:S04]  /*1170*/  IMAD.MOV.U32 R13, RZ, RZ, R22 ;  /* 0x000000ffff0d7224 */ /* 0x000fc800078e0016 */
[----:B------:R-:W-:-:S05]  /*1180*/  FADD.FTZ R15, R12, R13 ;  /* 0x0000000d0c0f7221 */ /* 0x000fca0000010000 */
[----:B------:R-:W-:-:S07]  /*1190*/  MOV R23, R15 ;  /* 0x0000000f00177202 */ /* 0x000fce0000000f00 */
[----:B------:R-:W-:Y:S05]  /*11a0*/  WARPSYNC.COLLECTIVE R20, `(.L_x_2335) ;  /* 0x0000000014087348 */ /* 0x000fea0003c00000 */
[----:B------:R0:W1:Y:S02]  /*11b0*/  SHFL.BFLY P2, R22, R23, R24, R25 ;  /* 0x0c00001817167389 */ /* 0x0000640000040019 */
[----:B01----:R-:W-:Y:S01]  /*11c0*/  ENDCOLLECTIVE ;  /* 0x000000000000791b */ /* 0x003fe20003800000 */
.L_x_2335:
[----:B------:R-:W-:Y:S01]  /*11d0*/  HFMA2.MMA R24, -RZ, RZ, 0, 2.384185791015625e-07 ;  /* 0x00000004ff187435 */ /* 0x000fe200000001ff */
[----:B------:R-:W-:-:S05]  /*11e0*/  MOV R16, R22 ;  /* 0x0000001600107202 */ /* 0x000fca0000000f00 */
[----:B------:R-:W-:-:S05]  /*11f0*/  FADD.FTZ R16, R15, R16 ;  /* 0x000000100f107221 */ /* 0x000fca0000010000 */
[----:B------:R-:W-:-:S07]  /*1200*/  MOV R23, R16 ;  /* 0x0000001000177202 */ /* 0x000fce0000000f00 */
[----:B------:R-:W-:Y:S05]  /*1210*/  WARPSYNC.COLLECTIVE R20, `(.L_x_2336) ;  /* 0x0000000014087348 */ /* 0x000fea0003c00000 */
[----:B------:R0:W1:Y:S02]  /*1220*/  SHFL.BFLY P2, R22, R23, R24, R25 ;  /* 0x0c00001817167389 */ /* 0x0000640000040019 */
[----:B01----:R-:W-:Y:S01]  /*1230*/  ENDCOLLECTIVE ;  /* 0x000000000000791b */ /* 0x003fe20003800000 */
.L_x_2336:
[----:B------:R-:W-:Y:S01]  /*1240*/  HFMA2.MMA R24, -RZ, RZ, 0, 4.76837158203125e-07 ;  /* 0x00000008ff187435 */ /* 0x000fe200000001ff */
[----:B------:R-:W-:-:S05]  /*1250*/  MOV R17, R22 ;  /* 0x0000001600117202 */ /* 0x000fca0000000f00 */
[----:B------:R-:W-:-:S04]  /*1260*/  FADD.FTZ R17, R16, R17 ;  /* 0x0000001110117221 */ /* 0x000fc80000010000 */
[----:B------:R-:W-:-:S07]  /*1270*/  IMAD.MOV.U32 R23, RZ, RZ, R17 ;  /* 0x000000ffff177224 */ /* 0x000fce00078e0011 */
[----:B------:R-:W-:Y:S05]  /*1280*/  WARPSYNC.COLLECTIVE R20, `(.L_x_2337) ;  /* 0x0000000014087348 */ /* 0x000fea0003c00000 */
[----:B------:R0:W1:Y:S02]  /*1290*/  SHFL.BFLY P2, R22, R23, R24, R25 ;  /* 0x0c00001817167389 */ /* 0x0000640000040019 */
[----:B01----:R-:W-:Y:S01]  /*12a0*/  ENDCOLLECTIVE ;  /* 0x000000000000791b */ /* 0x003fe20003800000 */
.L_x_2337:
[----:B------:R-:W-:Y:S01]  /*12b0*/  HFMA2.MMA R24, -RZ, RZ, 0, 9.5367431640625e-07 ;  /* 0x00000010ff187435 */ /* 0x000fe200000001ff */
[----:B------:R-:W-:-:S05]  /*12c0*/  MOV R12, R22 ;  /* 0x00000016000c7202 */ /* 0x000fca0000000f00 */
[----:B------:R-:W-:-:S05]  /*12d0*/  FADD.FTZ R12, R17, R12 ;  /* 0x0000000c110c7221 */ /* 0x000fca0000010000 */
[----:B------:R-:W-:-:S07]  /*12e0*/  MOV R23, R12 ;  /* 0x0000000c00177202 */ /* 0x000fce0000000f00 */
[----:B------:R-:W-:Y:S05]  /*12f0*/  WARPSYNC.COLLECTIVE R20, `(.L_x_2338) ;  /* 0x0000000014087348 */ /* 0x000fea0003c00000 */
[----:B------:R0:W1:Y:S02]  /*1300*/  SHFL.BFLY P2, R22, R23, R24, R25 ;  /* 0x0c00001817167389 */ /* 0x0000640000040019 */
[----:B01----:R-:W-:Y:S01]  /*1310*/  ENDCOLLECTIVE ;  /* 0x000000000000791b */ /* 0x003fe20003800000 */
.L_x_2338:
[----:B------:R-:W-:Y:S01]  /*1320*/  MOV R23, R8 ;  /* 0x0000000800177202 */ /* 0x000fe20000000f00 */
[----:B------:R-:W-:Y:S01]  /*1330*/  IMAD.MOV.U32 R24, RZ, RZ, 0x1 ;  /* 0x00000001ff187424 */ /* 0x000fe200078e00ff */
[----:B------:R-:W-:-:S07]  /*1340*/  MOV R15, R22 ;  /* 0x00000016000f7202 */ /* 0x000fce0000000f00 */
[----:B------:R-:W-:Y:S05]  /*1350*/  WARPSYNC.COLLECTIVE R20, `(.L_x_2339) ;  /* 0x0000000014087348 */ /* 0x000fea0003c00000 */
[----:B------:R0:W1:Y:S02]  /*1360*/  SHFL.BFLY P2, R22, R23, R24, R25 ;  /* 0x0c00001817167389 */ /* 0x0000640000040019 */
[----:B01----:R-:W-:Y:S01]  /*1370*/  ENDCOLLECTIVE ;  /* 0x000000000000791b */ /* 0x003fe20003800000 */
.L_x_2339:
[----:B------:R-:W-:Y:S01]  /*1380*/  HFMA2.MMA R24, -RZ, RZ, 0, 1.1920928955078125e-07 ;  /* 0x00000002ff187435 */ /* 0x000fe200000001ff */
[----:B------:R-:W-:-:S05]  /*1390*/  MOV R17, R22 ;  /* 0x0000001600117202 */ /* 0x000fca0000000f00 */
[----:B------:R-:W-:-:S05]  /*13a0*/  FADD.FTZ R18, R8, R17 ;  /* 0x0000001108127221 */ /* 0x000fca0000010000 */
[----:B------:R-:W-:-:S07]  /*13b0*/  MOV R23, R18 ;  /* 0x0000001200177202 */ /* 0x000fce0000000f00 */
[----:B------:R-:W-:Y:S05]  /*13c0*/  WARPSYNC.COLLECTIVE R20, `(.L_x_2340) ;  /* 0x0000000014087348 */ /* 0x000fea0003c00000 */
[----:B------:R0:W1:Y:S02]  /*13d0*/  SHFL.BFLY P2, R22, R23, R24, R25 ;  /* 0x0c00001817167389 */ /* 0x0000640000040019 */
[----:B01----:R-:W-:Y:S01]  /*13e0*/  ENDCOLLECTIVE ;  /* 0x000000000000791b */ /* 0x003fe20003800000 */
.L_x_2340:
[----:B------:R-:W-:Y:S01]  /*13f0*/  HFMA2.MMA R24, -RZ, RZ, 0, 2.384185791015625e-07 ;  /* 0x00000004ff187435 */ /* 0x000fe200000001ff */
[----:B------:R-:W-:-:S05]  /*1400*/  MOV R13, R22 ;  /* 0x00000016000d7202 */ /* 0x000fca0000000f00 */
[----:B------:R-:W-:-:S05]  /*1410*/  FADD.FTZ R19, R18, R13 ;  /* 0x0000000d12137221 */ /* 0x000fca0000010000 */
[----:B------:R-:W-:-:S07]  /*1420*/  MOV R23, R19 ;  /* 0x0000001300177202 */ /* 0x000fce0000000f00 */
[----:B------:R-:W-:Y:S05]  /*1430*/  WARPSYNC.COLLECTIVE R20, `(.L_x_2341) ;  /* 0x0000000014087348 */ /* 0x000fea0003c00000 */
[----:B------:R0:W1:Y:S02]  /*1440*/  SHFL.BFLY P2, R22, R23, R24, R25 ;  /* 0x0c00001817167389 */ /* 0x0000640000040019 */
[----:B01----:R-:W-:Y:S01]  /*1450*/  ENDCOLLECTIVE ;  /* 0x000000000000791b */ /* 0x003fe20003800000 */
.L_x_2341:
[----:B------:R-:W-:Y:S01]  /*1460*/  HFMA2.MMA R24, -RZ, RZ, 0, 4.76837158203125e-07 ;  /* 0x00000008ff187435 */ /* 0x000fe200000001ff */
[----:B------:R-:W-:-:S04]  /*1470*/  IMAD.MOV.U32 R8, RZ, RZ, R22 ;  /* 0x000000ffff087224 */ /* 0x000fc800078e0016 */
[----:B------:R-:W-:-:S05]  /*1480*/  FADD.FTZ R8, R19, R8 ;  /* 0x0000000813087221 */ /* 0x000fca0000010000 */
[----:B------:R-:W-:-:S07]  /*1490*/  MOV R23, R8 ;  /* 0x0000000800177202 */ /* 0x000fce0000000f00 */
[----:B------:R-:W-:Y:S05]  /*14a0*/  WARPSYNC.COLLECTIVE R20, `(.L_x_2342) ;  /* 0x0000000014087348 */ /* 0x000fea0003c00000 */
[----:B------:R0:W1:Y:S02]  /*14b0*/  SHFL.BFLY P2, R22, R23, R24, R25 ;  /* 0x0c00001817167389 */ /* 0x0000640000040019 */
[----:B01----:R-:W-:Y:S01]  /*14c0*/  ENDCOLLECTIVE ;  /* 0x000000000000791b */ /* 0x003fe20003800000 */
.L_x_2342:
[----:B------:R-:W-:Y:S01]  /*14d0*/  HFMA2.MMA R24, -RZ, RZ, 0, 9.5367431640625e-07 ;  /* 0x00000010ff187435 */ /* 0x000fe200000001ff */
[----:B------:R-:W-:-:S05]  /*14e0*/  MOV R21, R22 ;  /* 0x0000001600157202 */ /* 0x000fca0000000f00 */
[----:B------:R-:W-:-:S05]  /*14f0*/  FADD.FTZ R21, R8, R21 ;  /* 0x0000001508157221 */ /* 0x000fca0000010000 */
[----:B------:R-:W-:-:S07]  /*1500*/  MOV R23, R21 ;  /* 0x0000001500177202 */ /* 0x000fce0000000f00 */
[----:B------:R-:W-:Y:S05]  /*1510*/  WARPSYNC.COLLECTIVE R20, `(.L_x_2343) ;  /* 0x0000000014087348 */ /* 0x000fea0003c00000 */
[----:B------:R0:W1:Y:S02]  /*1520*/  SHFL.BFLY P2, R22, R23, R24, R25 ;  /* 0x0c00001817167389 */ /* 0x0000640000040019 */
[----:B01----:R-:W-:Y:S01]  /*1530*/  ENDCOLLECTIVE ;  /* 0x000000000000791b */ /* 0x003fe20003800000 */
.L_x_2343:
[----:B------:R-:W-:Y:S01]  /*1540*/  MOV R14, R22 ;  /* 0x00000016000e7202 */ /* 0x000fe20000000f00 */
[----:B------:R-:W-:Y:S06]  /*1550*/  BRA `(.L_x_2344) ;  /* 0xfffffff400c87947 */ /* 0x000fec000383ffff */
.L_x_2345:
        /* <DEDUP_REMOVED lines=10> */
.L_x_11854:


//--------------------- .text._ZN10layer_norm13ln_bwd_kernelINS_13Kernel_traitsI6__halfS2_S2_S2_fjLj2560ELj1ELj1ELj4ELj8ENS_18Kernel_traits_baseILj2560ES2_S2_S2_S2_fjLj128EEEEELb1ELb1ELb1ELb0EEEvNS_9BwdParamsE --------------------------
	.section	.text._ZN10layer_norm13ln_bwd_kernelINS_13Kernel_traitsI6__halfS2_S2_S2_fjLj2560ELj1ELj1ELj4ELj8ENS_18Kernel_traits_baseILj2560ES2_S2_S2_S2_fjLj128EEEEELb1ELb1ELb1ELb0EEEvNS_9BwdParamsE,"ax",@progbits
	.align	128
        .global         _ZN10layer_norm13ln_bwd_kernelINS_13Kernel_traitsI6__halfS2_S2_S2_fjLj2560ELj1ELj1ELj4ELj8ENS_18Kernel_traits_baseILj2560ES2_S2_S2_S2_fjLj128EEEEELb1ELb1ELb1ELb0EEEvNS_9BwdParamsE
        .type           _ZN10layer_norm13ln_bwd_kernelINS_13Kernel_traitsI6__halfS2_S2_S2_fjLj2560ELj1ELj1ELj4ELj8ENS_18Kernel_traits_baseILj2560ES2_S2_S2_S2_fjLj128EEEEELb1ELb1ELb1ELb0EEEvNS_9BwdParamsE,@function
        .size           _ZN10layer_norm13ln_bwd_kernelINS_13Kernel_traitsI6__halfS2_S2_S2_fjLj2560ELj1ELj1ELj4ELj8ENS_18Kernel_traits_baseILj2560ES2_S2_S2_S2_fjLj128EEEEELb1ELb1ELb1ELb0EEEvNS_9BwdParamsE,(.L_x_11855 - _ZN10layer_norm13ln_bwd_kernelINS_13Kernel_traitsI6__halfS2_S2_S2_fjLj2560ELj1ELj1ELj4ELj8ENS_18Kernel_traits_baseILj2560ES2_S2_S2_S2_fjLj128EEEEELb1ELb1ELb1ELb0EEEvNS_9BwdParamsE)
        .other          _ZN10layer_norm13ln_bwd_kernelINS_13Kernel_traitsI6__halfS2_S2_S2_fjLj2560ELj1ELj1ELj4ELj8ENS_18Kernel_traits_baseILj2560ES2_S2_S2_S2_fjLj128EEEEELb1ELb1ELb1ELb0EEEvNS_9BwdParamsE,@"STO_CUDA_ENTRY STV_DEFAULT"
_ZN10layer_norm13ln_bwd_kernelINS_13Kernel_traitsI6__halfS2_S2_S2_fjLj2560ELj1ELj1ELj4ELj8ENS_18Kernel_traits_baseILj2560ES2_S2_S2_S2_fjLj128EEEEELb1ELb1ELb1ELb0EEEvNS_9BwdParamsE:
.text._ZN10layer_norm13ln_bwd_kernelINS_13Kernel_traitsI6__halfS2_S2_S2_fjLj2560ELj1ELj1ELj4ELj8ENS_18Kernel_traits_baseILj2560ES2_S2_S2_S2_fjLj128EEEEELb1ELb1ELb1ELb0EEEvNS_9BwdParamsE:
        /* <DEDUP_REMOVED lines=140> */
[----:B------:R-:W-:Y:S01]  /*08c0*/  MOV R119, R10 ;  /* 0x0000000a00777202 */ /* 0x000fe20000000f00 */
[----:B------:R-:W-:Y:S01]  /*08d0*/  HADD2.F32 R24, -RZ, R24.H0_H0 ;  /* 0x20000018ff187230 */ /* 0x000fe20000004100 */
[--C-:B------:R-:W-:Y:S02]  /*08e0*/  SHF.R.U64 R118, R10, 0x10, R11.reuse ;  /* 0x000000100a767819 */ /* 0x100fe4000000120b */
[----:B------:R-:W-:Y:S01]  /*08f0*/  MOV R117, R11 ;  /* 0x0000000b00757202 */ /* 0x000fe20000000f00 */
        /* <DEDUP_REMOVED lines=30> */
[----:B------:R-:W-:Y:S02]  /*0ae0*/  HADD2.F32 R14, -RZ, R14.H0_H0 ;  /* 0x2000000eff0e7230 */ /* 0x000fe40000004100 */
[----:B------:R-:W-:Y:S02]  /*0af0*/  HADD2.F32 R13, -RZ, R13.H0_H0 ;  /* 0x2000000dff0d7230 */ /* 0x000fe40000004100 */
[----:B0-----:R-:W-:-:S07]  /*0b00*/  HADD2.F32 R12, -RZ, R12.H0_H0 ;  /* 0x2000000cff0c7230 */ /* 0x001fce0000004100 */
.L_x_2500:
        /* <DEDUP_REMOVED lines=10> */
[----:B-----5:R-:W5:Y:S04]  /*0bb0*/  LDG.E R11, desc[UR4][R170.64] ;  /* 0x00000004aa0b7981 */ /* 0x020f68000c1e1900 */
[----:B------:R-:W5:Y:S01]  /*0bc0*/  LDG.E R185, desc[UR4][R114.64] ;  /* 0x0000000472b97981 */ /* 0x000f62000c1e1900 */
[C---:B------:R-:W-:Y:S02]  /*0bd0*/  IMAD R10, R121.reuse, R124, RZ ;  /* 0x0000007c790a7224 */ /* 0x040fe400078e02ff */
[----:B0-----:R-:W-:-:S03]  /*0be0*/  IMAD.WIDE R112, R121, 0x4, R112 ;  /* 0x0000000479707825 */ /* 0x001fc600078e0270 */
[----:B------:R-:W-:Y:S01]  /*0bf0*/  SHF.R.S32.HI R187, RZ, 0x1f, R10 ;  /* 0x0000001fffbb7819 */ /* 0x000fe2000001140a */
[----:B------:R-:W-:Y:S01]  /*0c00*/  BSSY B0, `(.L_x_2347) ;  /* 0x0000195000007945 */ /* 0x000fe20003800000 */
[----:B------:R1:W5:Y:S02]  /*0c10*/  LDG.E R186, desc[UR4][R112.64] ;  /* 0x0000000470ba7981 */ /* 0x000364000c1e1900 */
        /* <DEDUP_REMOVED lines=25> */
.L_x_2350:
[----:B------:R-:W-:Y:S05]  /*0db0*/  BSYNC B1 ;  /* 0x0000000000017941 */ /* 0x000fea0003800000 */
.L_x_2349:
        /* <DEDUP_REMOVED lines=12> */
.L_x_2352:
[----:B------:R-:W-:Y:S05]  /*0e80*/  BSYNC B1 ;  /* 0x0000000000017941 */ /* 0x000fea0003800000 */
.L_x_2351:
        /* <DEDUP_REMOVED lines=11> */
.L_x_2354:
[----:B------:R-:W-:Y:S05]  /*0f40*/  BSYNC B1 ;  /* 0x0000000000017941 */ /* 0x000fea0003800000 */
.L_x_2353:
        /* <DEDUP_REMOVED lines=11> */
.L_x_2356:
[----:B------:R-:W-:Y:S05]  /*1000*/  BSYNC B1 ;  /* 0x0000000000017941 */ /* 0x000fea0003800000 */
.L_x_2355:
[----:B------:R-:W-:Y:S01]  /*1010*/  ISETP.NE.AND P4, PT, R2, RZ, PT ;  /* 0x000000ff0200720c */ /* 0x000fe20003f85270 */
[----:B------:R-:W-:Y:S01]  /*1020*/  HFMA2.MMA R189, -RZ, RZ, 0, 0 ;  /* 0x00000000ffbd7435 */ /* 0x000fe200000001ff */
[----:B------:R-:W-:-:S11]  /*1030*/  MOV R170, RZ ;  /* 0x000000ff00aa7202 */ /* 0x000fd60000000f00 */
        /* <DEDUP_REMOVED lines=8> */
[----:B------:R-:W-:Y:S01]  /*10c0*/  MOV R170, RZ ;  /* 0x000000ff00aa7202 */ /* 0x000fe20000000f00 */
[----:B------:R-:W-:Y:S06]  /*10d0*/  BRA `(.L_x_2357) ;  /* 0x00000014001c7947 */ /* 0x000fec0003800000 */
.L_x_2348:
[----:B-----5:R-:W-:Y:S01]  /*10e0*/  ISETP.GE.AND P3, PT, R185, 0x1, PT ;  /* 0x00000001b900780c */ /* 0x020fe20003f66270 */
[----:B------:R-:W-:Y:S01]  /*10f0*/  BSSY B1, `(.L_x_2358) ;  /* 0x000004c000017945 */ /* 0x000fe20003800000 */
[----:B------:R-:W-:Y:S02]  /*1100*/  IADD3 R109, R109, -0x1, RZ ;  /* 0xffffffff6d6d7810 */ /* 0x000fe40007ffe0ff */
[----:B------:R-:W-:Y:S02]  /*1110*/  CS2R R170, SRZ ;  /* 0x0000000000aa7805 */ /* 0x000fe4000001ff00 */
[----:B------:R-:W-:Y:S01]  /*1120*/  ISETP.NE.AND P4, PT, R9, RZ, PT ;  /* 0x000000ff0900720c */ /* 0x000fe20003f85270 */
[----:B------:R-:W-:Y:S01]  /*1130*/  HFMA2.MMA R189, -RZ, RZ, 0, 0 ;  /* 0x00000000ffbd7435 */ /* 0x000fe200000001ff */
        /* <DEDUP_REMOVED lines=30> */
[----:B0-----:R-:W-:Y:S01]  /*1320*/  HADD2.F32 R112, -RZ, R108.H0_H0 ;  /* 0x2000006cff707230 */ /* 0x001fe20000004100 */
[----:B------:R-:W-:Y:S01]  /*1330*/  SHF.R.U32.HI R140, RZ, 0x10, R109 ;  /* 0x00000010ff8c7819 */ /* 0x000fe2000001166d */
[----:B------:R-:W-:-:S03]  /*1340*/  HADD2.F32 R136, -RZ, R109.H0_H0 ;  /* 0x2000006dff887230 */ /* 0x000fc60000004100 */
[C---:B------:R-:W-:Y:S01]  /*1350*/  FADD.FTZ R112, -R133.reuse, R112 ;  /* 0x0000007085707221 */ /* 0x040fe20000010100 */
[----:B----4-:R-:W-:Y:S02]  /*1360*/  MOV R3, R114 ;  /* 0x0000007200037202 */ /* 0x010fe40000000f00 */
[----:B------:R-:W-:Y:S01]  /*1370*/  SHF.R.U64 R113, R114, 0x10, R115 ;  /* 0x0000001072717819 */ /* 0x000fe20000001273 */
[----:B------:R-:W-:Y:S01]  /*1380*/  HADD2.F32 R114, -RZ, R137.H0_H0 ;  /* 0x20000089ff727230 */ /* 0x000fe20000004100 */
[----:B------:R-:W-:Y:S01]  /*1390*/  MOV R108, R115 ;  /* 0x00000073006c7202 */ /* 0x000fe20000000f00 */
[----:B------:R-:W-:Y:S02]  /*13a0*/  HADD2.F32 R140, -RZ, R140.H0_H0 ;  /* 0x2000008cff8c7230 */ /* 0x000fe40000004100 */
[C---:B------:R-:W-:Y:S01]  /*13b0*/  FADD.FTZ R138, -R133.reuse, R136 ;  /* 0x00000088858a7221 */ /* 0x040fe20000010100 */
[----:B------:R-:W-:Y:S02]  /*13c0*/  HADD2.F32 R136, -RZ, R3.H0_H0 ;  /* 0x20000003ff887230 */ /* 0x000fe40000004100 */
[----:B------:R-:W-:Y:S01]  /*13d0*/  FADD.FTZ R114, -R133, R114 ;  /* 0x0000007285727221 */ /* 0x000fe20000010100 */
[----:B------:R-:W-:Y:S01]  /*13e0*/  FMUL.FTZ R3, R11, R112 ;  /* 0x000000700b037220 */ /* 0x000fe20000410000 */
[----:B------:R-:W-:Y:S01]  /*13f0*/  FADD.FTZ R140, -R133, R140 ;  /* 0x0000008c858c7221 */ /* 0x000fe20000010100 */
[----:B-1----:R-:W-:-:S02]  /*1400*/  HADD2.F32 R135, -RZ, R113.H0_H0 ;  /* 0x20000071ff877230 */ /* 0x002fc40000004100 */
[----:B------:R-:W-:Y:S01]  /*1410*/  FADD.FTZ R84, R84, R136 ;  /* 0x0000008854547221 */ /* 0x000fe20000010000 */
[----:B------:R-:W-:Y:S02]  /*1420*/  HADD2.F32 R108, -RZ, R108.H0_H0 ;  /* 0x2000006cff6c7230 */ /* 0x000fe40000004100 */
        /* <DEDUP_REMOVED lines=24> */
.L_x_2359:
[----:B------:R-:W-:Y:S05]  /*15b0*/  BSYNC B1 ;  /* 0x0000000000017941 */ /* 0x000fea0003800000 */
.L_x_2358:
        /* <DEDUP_REMOVED lines=27> */
[----:B------:R-:W-:Y:S01]  /*1770*/  SHF.R.U64 R146, R112, 0x10, R113 ;  /* 0x0000001070927819 */ /* 0x000fe20000001271 */
[C---:B------:R-:W-:Y:S01]  /*1780*/  FADD.FTZ R112, -R148.reuse, R141 ;  /* 0x0000008d94707221 */ /* 0x040fe20000010100 */
[----:B------:R-:W-:Y:S01]  /*1790*/  HADD2.F32 R143, -RZ, R143.H0_H0 ;  /* 0x2000008fff8f7230 */ /* 0x000fe20000004100 */
[----:B------:R-:W-:Y:S01]  /*17a0*/  MOV R108, R113 ;  /* 0x00000071006c7202 */ /* 0x000fe20000000f00 */
[C---:B-1----:R-:W-:Y:S01]  /*17b0*/  FADD.FTZ R114, -R148.reuse, R142 ;  /* 0x0000008e94727221 */ /* 0x042fe20000010100 */
[----:B------:R-:W-:Y:S02]  /*17c0*/  HADD2.F32 R144, -RZ, R139.H0_H0 ;  /* 0x2000008bff907230 */ /* 0x000fe40000004100 */
[C---:B------:R-:W-:Y:S01]  /*17d0*/  FADD.FTZ R142, -R148.reuse, R109 ;  /* 0x0000006d948e7221 */ /* 0x040fe20000010100 */
[----:B------:R-:W-:Y:S01]  /*17e0*/  FMUL.FTZ R139, R11, R112 ;  /* 0x000000700b8b7220 */ /* 0x000fe20000410000 */
[----:B------:R-:W-:Y:S01]  /*17f0*/  FADD.FTZ R148, -R148, R143 ;  /* 0x0000008f94947221 */ /* 0x000fe20000010100 */
[----:B------:R-:W-:-:S02]  /*1800*/  HADD2.F32 R143, -RZ, R146.H0_H0 ;  /* 0x20000092ff8f7230 */ /* 0x000fc40000004100 */
        /* <DEDUP_REMOVED lines=26> */
.L_x_2361:
[----:B------:R-:W-:Y:S05]  /*19b0*/  BSYNC B1 ;  /* 0x0000000000017941 */ /* 0x000fea0003800000 */
.L_x_2360:
        /* <DEDUP_REMOVED lines=20> */
[--C-:B---3--:R-:W-:Y:S02]  /*1b00*/  SHF.R.U64 R149, R108, 0x10, R109.reuse ;  /* 0x000000106c957819 */ /* 0x108fe4000000126d */
[----:B0-----:R-:W-:Y:S01]  /*1b10*/  SHF.R.U32.HI R150, RZ, 0x10, R109 ;  /* 0x00000010ff967819 */ /* 0x001fe2000001166d */
[----:B------:R-:W-:-:S02]  /*1b20*/  HADD2.F32 R193, -RZ, R108.H0_H0 ;  /* 0x2000006cffc17230 */ /* 0x000fc40000004100 */
[----:B------:R-:W-:Y:S02]  /*1b30*/  HADD2.F32 R195, -RZ, R109.H0_H0 ;  /* 0x2000006dffc37230 */ /* 0x000fe40000004100 */
[----:B------:R-:W-:Y:S01]  /*1b40*/  HADD2.F32 R149, -RZ, R149.H0_H0 ;  /* 0x20000095ff957230 */ /* 0x000fe20000004100 */
[----:B----4-:R-:W-:Y:S01]  /*1b50*/  MOV R147, R112 ;  /* 0x0000007000937202 */ /* 0x010fe20000000f00 */
[----:B------:R-:W-:Y:S01]  /*1b60*/  HADD2.F32 R109, -RZ, R150.H0_H0 ;  /* 0x20000096ff6d7230 */ /* 0x000fe20000004100 */
[----:B------:R-:W-:Y:S01]  /*1b70*/  SHF.R.U64 R151, R112, 0x10, R113 ;  /* 0x0000001070977819 */ /* 0x000fe20000001271 */
[C---:B------:R-:W-:Y:S01]  /*1b80*/  FADD.FTZ R112, -R152.reuse, R193 ;  /* 0x000000c198707221 */ /* 0x040fe20000010100 */
[----:B------:R-:W-:Y:S01]  /*1b90*/  MOV R108, R113 ;  /* 0x00000071006c7202 */ /* 0x000fe20000000f00 */
[C---:B-1----:R-:W-:Y:S01]  /*1ba0*/  FADD.FTZ R114, -R152.reuse, R195 ;  /* 0x000000c398727221 */ /* 0x042fe20000010100 */
        /* <DEDUP_REMOVED lines=31> */
.L_x_2363:
[----:B------:R-:W-:Y:S05]  /*1da0*/  BSYNC B1 ;  /* 0x0000000000017941 */ /* 0x000fea0003800000 */
.L_x_2362:
        /* <DEDUP_REMOVED lines=62> */
.L_x_2365:
[----:B------:R-:W-:Y:S05]  /*2190*/  BSYNC B1 ;  /* 0x0000000000017941 */ /* 0x000fea0003800000 */
.L_x_2364:
        /* <DEDUP_REMOVED lines=18> */
[----:B------:R-:W-:Y:S01]  /*22c0*/  HADD2.F32 R171, -RZ, R109.H0_H0 ;  /* 0x2000006dffab7230 */ /* 0x000fe20000004100 */
[----:B------:R-:W-:Y:S01]  /*22d0*/  SHF.R.U32.HI R175, RZ, 0x10, R109 ;  /* 0x00000010ffaf7819 */ /* 0x000fe2000001166d */
[----:B0-----:R-:W-:Y:S02]  /*22e0*/  HADD2.F32 R115, -RZ, R108.H0_H0 ;  /* 0x2000006cff737230 */ /* 0x001fe40000004100 */
[----:B------:R-:W-:Y:S02]  /*22f0*/  HADD2.F32 R109, -RZ, R177.H0_H0 ;  /* 0x200000b1ff6d7230 */ /* 0x000fe40000004100 */
[----:B------:R-:W-:-:S03]  /*2300*/  HADD2.F32 R175, -RZ, R175.H0_H0 ;  /* 0x200000afffaf7230 */ /* 0x000fc60000004100 */
[C---:B------:R-:W-:Y:S01]  /*2310*/  FADD.FTZ R178, -R184.reuse, R109 ;  /* 0x0000006db8b27221 */ /* 0x040fe20000010100 */
[----:B-1----:R-:W-:Y:S01]  /*2320*/  FADD.FTZ R112, -R184, R171 ;  /* 0x000000abb8707221 */ /* 0x002fe20000010100 */
[----:B--2---:R-:W-:Y:S02]  /*2330*/  MOV R114, R110 ;  /* 0x0000006e00727202 */ /* 0x004fe40000000f00 */
[----:B------:R-:W-:Y:S01]  /*2340*/  SHF.R.U64 R179, R110, 0x10, R111 ;  /* 0x000000106eb37819 */ /* 0x000fe2000000126f */
[C---:B------:R-:W-:Y:S02]  /*2350*/  FADD.FTZ R110, -R184.reuse, R115 ;  /* 0x00000073b86e7221 */ /* 0x040fe40000010100 */
[----:B------:R-:W-:Y:S01]  /*2360*/  HADD2.F32 R114, -RZ, R114.H0_H0 ;  /* 0x20000072ff727230 */ /* 0x000fe20000004100 */
[----:B------:R-:W-:Y:S01]  /*2370*/  MOV R108, R111 ;  /* 0x0000006f006c7202 */ /* 0x000fe20000000f00 */
[----:B------:R-:W-:Y:S02]  /*2380*/  HADD2.F32 R177, -RZ, R179.H0_H0 ;  /* 0x200000b3ffb17230 */ /* 0x000fe40000004100 */
[----:B------:R-:W-:Y:S01]  /*2390*/  FMUL.FTZ R178, R11, R178 ;  /* 0x000000b20bb27220 */ /* 0x000fe20000410000 */
[----:B------:R-:W-:Y:S01]  /*23a0*/  FADD.FTZ R184, -R184, R175 ;  /* 0x000000afb8b87221 */ /* 0x000fe20000010100 */
[----:B------:R-:W-:Y:S01]  /*23b0*/  FMUL.FTZ R180, R35, R114 ;  /* 0x0000007223b47220 */ /* 0x000fe20000410000 */
        /* <DEDUP_REMOVED lines=9> */
[----:B------:R-:W-:Y:S02]  /*2450*/  HADD2.F32 R113, -RZ, R111.H0_H0 ;  /* 0x2000006fff717230 */ /* 0x000fe40000004100 */
        /* <DEDUP_REMOVED lines=15> */
.L_x_2357:
[----:B------:R-:W-:Y:S05]  /*2550*/  BSYNC B0 ;  /* 0x0000000000007941 */ /* 0x000fea0003800000 */
.L_x_2347:
        /* <DEDUP_REMOVED lines=26> */
.L_x_2519:
        /* <DEDUP_REMOVED lines=11> */
[----:B------:R-:W-:-:S05]  /*27b0*/  @P3 IMAD R189, R185, R124, RZ ;  /* 0x0000007cb9bd3224 */ /* 0x000fca00078e02ff */
[----:B------:R-:W-:-:S04]  /*27c0*/  @P3 SHF.R.S32.HI R192, RZ, 0x1f, R189 ;  /* 0x0000001fffc03819 */ /* 0x000fc800000114bd */
[----:B------:R-:W-:Y:S02]  /*27d0*/  @P3 LEA.HI R189, R192, R189, RZ, 0x2 ;  /* 0x000000bdc0bd3211 */ /* 0x000fe400078f10ff */
        /* <DEDUP_REMOVED lines=26> */
[--C-:B------:R-:W-:Y:S02]  /*2980*/  SHF.R.U32.HI R110, RZ, 0x10, R109.reuse ;  /* 0x00000010ff6e7819 */ /* 0x100fe4000001166d */
[----:B------:R-:W-:Y:S02]  /*2990*/  PRMT R188, R108, 0x5410, R109 ;  /* 0x000054106cbc7816 */ /* 0x000fe4000000006d */
[----:B------:R-:W-:-:S07]  /*29a0*/  PRMT R190, R190, 0x5410, R110 ;  /* 0x00005410bebe7816 */ /* 0x000fce000000006e */
.L_x_2370:
[----:B------:R-:W-:Y:S05]  /*29b0*/  BSYNC B1 ;  /* 0x0000000000017941 */ /* 0x000fea0003800000 */
.L_x_2369:
        /* <DEDUP_REMOVED lines=9> */
.L_x_2372:
        /* <DEDUP_REMOVED lines=8> */
[----:B-----5:R-:W-:-:S05]  /*2ad0*/  @P4 HADD2.F32 R109, -RZ, R166.H0_H0 ;  /* 0x200000a6ff6d4230 */ /* 0x020fca0000004100 */
[----:B------:R-:W-:-:S07]  /*2ae0*/  @P4 FADD.FTZ R108, R108, R109 ;  /* 0x0000006d6c6c4221 */ /* 0x000fce0000010000 */
.L_x_2373:
[----:B------:R-:W-:Y:S05]  /*2af0*/  BSYNC B1 ;  /* 0x0000000000017941 */ /* 0x000fea0003800000 */
.L_x_2371:
[----:B------:R-:W-:Y:S01]  /*2b00*/  ISETP.NE.U32.AND P5, PT, RZ, UR6, PT ;  /* 0x00000006ff007c0c */ /* 0x000fe2000bfa5070 */
[----:B------:R-:W-:Y:S03]  /*2b10*/  BSSY B1, `(.L_x_2374) ;  /* 0x000000f000017945 */ /* 0x000fe60003800000 */
[----:B------:R-:W-:-:S13]  /*2b20*/  ISETP.NE.AND.EX P5, PT, RZ, UR7, PT, P5 ;  /* 0x00000007ff007c0c */ /* 0x000fda000bfa5350 */
[----:B------:R-:W-:Y:S01]  /*2b30*/  @P5 F2FP.F16.F32.PACK_AB R115, RZ, R108 ;  /* 0x0000006cff73523e */ /* 0x000fe200000000ff */
[----:B------:R-:W-:Y:S06]  /*2b40*/  @!P3 BRA `(.L_x_2375) ;  /* 0x00000000002cb947 */ /* 0x000fec0003800000 */
[----:B-----5:R-:W-:Y:S01]  /*2b50*/  LOP3.LUT P6, RZ, R8, 0xff, RZ, 0xc0, !PT ;  /* 0x000000ff08ff7812 */ /* 0x020fe200078cc0ff */
[----:B------:R-:W-:Y:S01]  /*2b60*/  FMUL.FTZ R108, R108, UR13 ;  /* 0x0000000d6c6c7c20 */ /* 0x000fe20008410000 */
[----:B------:R-:W-:Y:S01]  /*2b70*/  HFMA2.MMA R111, -RZ, RZ, 0, 0 ;  /* 0x00000000ff6f7435 */ /* 0x000fe200000001ff */
[----:B------:R-:W-:Y:S02]  /*2b80*/  MOV R109, RZ ;  /* 0x000000ff006d7202 */ /* 0x000fe40000000f00 */
[----:B------:R-:W-:-:S08]  /*2b90*/  FMUL.FTZ R110, R108, UR12 ;  /* 0x0000000c6c6e7c20 */ /* 0x000fd00008410000 */
[----:B------:R-:W-:Y:S02]  /*2ba0*/  @P6 HADD2.F32 R108, -RZ, R188.H0_H0 ;  /* 0x200000bcff6c6230 */ /* 0x000fe40000004100 */
[----:B------:R-:W-:-:S03]  /*2bb0*/  @P6 FMUL.FTZ R109, R31, R110 ;  /* 0x0000006e1f6d6220 */ /* 0x000fc60000410000 */
[----:B------:R-:W-:Y:S02]  /*2bc0*/  @P6 FMUL.FTZ R111, R110, R108 ;  /* 0x0000006c6e6f6220 */ /* 0x000fe40000410000 */
[----:B------:R-:W-:Y:S02]  /*2bd0*/  F2FP.F16.F32.PACK_AB R109, RZ, R109 ;  /* 0x0000006dff6d723e */ /* 0x000fe400000000ff */
[----:B------:R-:W-:Y:S02]  /*2be0*/  FADD.FTZ R64, R64, R111 ;  /* 0x0000006f40407221 */ /* 0x000fe40000010000 */
[----:B------:R-:W-:-:S07]  /*2bf0*/  PRMT R125, R109, 0x7610, R125 ;  /* 0x000076106d7d7816 */ /* 0x000fce000000007d */
.L_x_2375:
[----:B------:R-:W-:Y:S05]  /*2c00*/  BSYNC B1 ;  /* 0x0000000000017941 */ /* 0x000fea0003800000 */
.L_x_2374:
[----:B------:R-:W-:Y:S01]  /*2c10*/  BSSY B1, `(.L_x_2376) ;  /* 0x0000010000017945 */ /* 0x000fe20003800000 */
[----:B------:R-:W-:-:S03]  /*2c20*/  @P5 PRMT R126, R115, 0x7610, R126 ;  /* 0x00007610737e5816 */ /* 0x000fc6000000007e */
[----:B------:R-:W-:Y:S05]  /*2c30*/  @P2 BRA `(.L_x_2377) ;  /* 0x0000000000142947 */ /* 0x000fea0003800000 */
[----:B------:R-:W-:Y:S01]  /*2c40*/  HFMA2.MMA R108, -RZ, RZ, 0, 0 ;  /* 0x00000000ff6c7435 */ /* 0x000fe200000001ff */
[----:B------:R-:W-:Y:S10]  /*2c50*/  @!P4 BRA `(.L_x_2378) ;  /* 0x00000000002cc947 */ /* 0x000ff40003800000 */
[----:B-----5:R-:W-:-:S05]  /*2c60*/  SHF.R.U64 R108, R166, 0x10, R167 ;  /* 0x00000010a66c7819 */ /* 0x020fca00000012a7 */
[----:B------:R-:W-:Y:S01]  /*2c70*/  HADD2.F32 R108, -RZ, R108.H0_H0 ;  /* 0x2000006cff6c7230 */ /* 0x000fe20000004100 */
[----:B------:R-:W-:Y:S06]  /*2c80*/  BRA `(.L_x_2378) ;  /* 0x0000000000207947 */ /* 0x000fec0003800000 */
.L_x_2377:
[----:B------:R-:W-:-:S04]  /*2c90*/  ISETP.NE.AND P6, PT, R120, RZ, PT ;  /* 0x000000ff7800720c */ /* 0x000fc80003fc5270 */
[----:B------:R-:W-:-:S05]  /*2ca0*/  FSEL R109, R114, RZ, !P6 ;  /* 0x000000ff726d7208 */ /* 0x000fca0007000000 */
[----:B------:R-:W-:Y:S01]  /*2cb0*/  FFMA.FTZ R108, R134, R112, R109 ;  /* 0x00000070866c7223 */ /* 0x000fe2000001006d */
[----:B-----5:R-:W-:-:S03]  /*2cc0*/  @P4 SHF.R.U64 R109, R166, 0x10, R167 ;  /* 0x00000010a66d4819 */ /* 0x020fc600000012a7 */
[----:B------:R-:W-:Y:S02]  /*2cd0*/  FADD.FTZ R108, R135, -R108 ;  /* 0x8000006c876c7221 */ /* 0x000fe40000010000 */
[----:B------:R-:W-:Y:S02]  /*2ce0*/  @P4 HADD2.F32 R109, -RZ, R109.H0_H0 ;  /* 0x2000006dff6d4230 */ /* 0x000fe40000004100 */
[----:B------:R-:W-:-:S04]  /*2cf0*/  FMUL.FTZ R108, R11, R108 ;  /* 0x0000006c0b6c7220 */ /* 0x000fc80000410000 */
[----:B------:R-:W-:-:S07]  /*2d00*/  @P4 FADD.FTZ R108, R108, R109 ;  /* 0x0000006d6c6c4221 */ /* 0x000fce0000010000 */
.L_x_2378:
[----:B------:R-:W-:Y:S05]  /*2d10*/  BSYNC B1 ;  /* 0x0000000000017941 */ /* 0x000fea0003800000 */
.L_x_2376:
[----:B------:R-:W-:Y:S01]  /*2d20*/  BSSY B1, `(.L_x_2379) ;  /* 0x000000e000017945 */ /* 0x000fe20003800000 */
[----:B------:R-:W-:-:S03]  /*2d30*/  @P5 F2FP.F16.F32.PACK_AB R115, RZ, R108 ;  /* 0x0000006cff73523e */ /* 0x000fc600000000ff */
[----:B------:R-:W-:Y:S05]  /*2d40*/  @!P3 BRA `(.L_x_2380) ;  /* 0x00000000002cb947 */ /* 0x000fea0003800000 */
        /* <DEDUP_REMOVED lines=11> */
.L_x_2380:
[----:B------:R-:W-:Y:S05]  /*2e00*/  BSYNC B1 ;  /* 0x0000000000017941 */ /* 0x000fea0003800000 */
.L_x_2379:
[----:B------:R-:W-:Y:S01]  /*2e10*/  BSSY B1, `(.L_x_2381) ;  /* 0x000000e000017945 */ /* 0x000fe20003800000 */
[----:B------:R-:W-:-:S03]  /*2e20*/  @P5 PRMT R128, R115, 0x7610, R128 ;  /* 0x0000761073805816 */ /* 0x000fc60000000080 */
[----:B------:R-:W-:Y:S05]  /*2e30*/  @P2 BRA `(.L_x_2382) ;  /* 0x0000000000102947 */ /* 0x000fea0003800000 */
[----:B------:R-:W-:Y:S01]  /*2e40*/  MOV R108, RZ ;  /* 0x000000ff006c7202 */ /* 0x000fe20000000f00 */
[----:B------:R-:W-:Y:S06]  /*2e50*/  @!P4 BRA `(.L_x_2383) ;  /* 0x000000000024c947 */ /* 0x000fec0003800000 */
[----:B-----5:R-:W-:Y:S01]  /*2e60*/  HADD2.F32 R108, -RZ, R167.H0_H0 ;  /* 0x200000a7ff6c7230 */ /* 0x020fe20000004100 */
[----:B------:R-:W-:Y:S06]  /*2e70*/  BRA `(.L_x_2383) ;  /* 0x00000000001c7947 */ /* 0x000fec0003800000 */
.L_x_2382:
[----:B------:R-:W-:-:S04]  /*2e80*/  ISETP.NE.AND P6, PT, R120, RZ, PT ;  /* 0x000000ff7800720c */ /* 0x000fc80003fc5270 */
[----:B------:R-:W-:-:S05]  /*2e90*/  FSEL R108, R114, RZ, !P6 ;  /* 0x000000ff726c7208 */ /* 0x000fca0007000000 */
[----:B------:R-:W-:-:S04]  /*2ea0*/  FFMA.FTZ R109, R133, R112, R108 ;  /* 0x00000070856d7223 */ /* 0x000fc8000001006c */
[----:B------:R-:W-:Y:S01]  /*2eb0*/  FADD.FTZ R108, R138, -R109 ;  /* 0x8000006d8a6c7221 */ /* 0x000fe20000010000 */
[----:B-----5:R-:W-:-:S03]  /*2ec0*/  @P4 HADD2.F32 R109, -RZ, R167.H0_H0 ;  /* 0x200000a7ff6d4230 */ /* 0x020fc60000004100 */
[----:B------:R-:W-:-:S04]  /*2ed0*/  FMUL.FTZ R108, R11, R108 ;  /* 0x0000006c0b6c7220 */ /* 0x000fc80000410000 */
[----:B------:R-:W-:-:S07]  /*2ee0*/  @P4 FADD.FTZ R108, R108, R109 ;  /* 0x0000006d6c6c4221 */ /* 0x000fce0000010000 */
.L_x_2383:
[----:B------:R-:W-:Y:S05]  /*2ef0*/  BSYNC B1 ;  /* 0x0000000000017941 */ /* 0x000fea0003800000 */
.L_x_2381:
        /* <DEDUP_REMOVED lines=8> */
[----:B------:R-:W-:Y:S02]  /*2f80*/  @P6 HADD2.F32 R108, -RZ, R188.H1_H1 ;  /* 0x300000bcff6c6230 */ /* 0x000fe40000004100 */
[----:B------:R-:W-:-:S03]  /*2f90*/  @P6 FMUL.FTZ R109, R29, R110 ;  /* 0x0000006e1d6d6220 */ /* 0x000fc60000410000 */
[----:B------:R-:W-:Y:S02]  /*2fa0*/  @P6 FMUL.FTZ R111, R110, R108 ;  /* 0x0000006c6e6f6220 */ /* 0x000fe40000410000 */
[----:B------:R-:W-:Y:S02]  /*2fb0*/  F2FP.F16.F32.PACK_AB R109, RZ, R109 ;  /* 0x0000006dff6d723e */ /* 0x000fe400000000ff */
[----:B------:R-:W-:Y:S02]  /*2fc0*/  FADD.FTZ R66, R66, R111 ;  /* 0x0000006f42427221 */ /* 0x000fe40000010000 */
[----:B------:R-:W-:-:S07]  /*2fd0*/  PRMT R129, R109, 0x7610, R129 ;  /* 0x000076106d817816 */ /* 0x000fce0000000081 */
.L_x_2385:
[----:B------:R-:W-:Y:S05]  /*2fe0*/  BSYNC B1 ;  /* 0x0000000000017941 */ /* 0x000fea0003800000 */
.L_x_2384:
[----:B------:R-:W-:Y:S01]  /*2ff0*/  BSSY B1, `(.L_x_2386) ;  /* 0x0000010000017945 */ /* 0x000fe20003800000 */
[----:B------:R-:W-:-:S03]  /*3000*/  @P5 PRMT R130, R115, 0x7610, R130 ;  /* 0x0000761073825816 */ /* 0x000fc60000000082 */
[----:B------:R-:W-:Y:S05]  /*3010*/  @P2 BRA `(.L_x_2387) ;  /* 0x0000000000142947 */ /* 0x000fea0003800000 */
[----:B------:R-:W-:Y:S01]  /*3020*/  HFMA2.MMA R108, -RZ, RZ, 0, 0 ;  /* 0x00000000ff6c7435 */ /* 0x000fe200000001ff */
[----:B------:R-:W-:Y:S10]  /*3030*/  @!P4 BRA `(.L_x_2388) ;  /* 0x00000000002cc947 */ /* 0x000ff40003800000 */
[----:B-----5:R-:W-:-:S05]  /*3040*/  SHF.R.U32.HI R108, RZ, 0x10, R167 ;  /* 0x00000010ff6c7819 */ /* 0x020fca00000116a7 */
[----:B------:R-:W-:Y:S01]  /*3050*/  HADD2.F32 R108, -RZ, R108.H0_H0 ;  /* 0x2000006cff6c7230 */ /* 0x000fe20000004100 */
[----:B------:R-:W-:Y:S06]  /*3060*/  BRA `(.L_x_2388) ;  /* 0x0000000000207947 */ /* 0x000fec0003800000 */
.L_x_2387:
[----:B------:R-:W-:-:S04]  /*3070*/  ISETP.NE.AND P6, PT, R120, RZ, PT ;  /* 0x000000ff7800720c */ /* 0x000fc80003fc5270 */
[----:B------:R-:W-:-:S05]  /*3080*/  FSEL R109, R114, RZ, !P6 ;  /* 0x000000ff726d7208 */ /* 0x000fca0007000000 */
[----:B------:R-:W-:Y:S01]  /*3090*/  FFMA.FTZ R108, R140, R112, R109 ;  /* 0x000000708c6c7223 */ /* 0x000fe2000001006d */
[----:B-----5:R-:W-:-:S03]  /*30a0*/  @P4 SHF.R.U32.HI R109, RZ, 0x10, R167 ;  /* 0x00000010ff6d4819 */ /* 0x020fc600000116a7 */
[----:B------:R-:W-:Y:S02]  /*30b0*/  FADD.FTZ R108, R137, -R108 ;  /* 0x8000006c896c7221 */ /* 0x000fe40000010000 */
[----:B------:R-:W-:Y:S02]  /*30c0*/  @P4 HADD2.F32 R109, -RZ, R109.H0_H0 ;  /* 0x2000006dff6d4230 */ /* 0x000fe40000004100 */
[----:B------:R-:W-:-:S04]  /*30d0*/  FMUL.FTZ R108, R11, R108 ;  /* 0x0000006c0b6c7220 */ /* 0x000fc80000410000 */
[----:B------:R-:W-:-:S07]  /*30e0*/  @P4 FADD.FTZ R108, R108, R109 ;  /* 0x0000006d6c6c4221 */ /* 0x000fce0000010000 */
.L_x_2388:
[----:B------:R-:W-:Y:S05]  /*30f0*/  BSYNC B1 ;  /* 0x0000000000017941 */ /* 0x000fea0003800000 */
.L_x_2386:
[----:B------:R-:W-:Y:S01]  /*3100*/  @P5 F2FP.F16.F32.PACK_AB R109, RZ, R108 ;  /* 0x0000006cff6d523e */ /* 0x000fe200000000ff */
        /* <DEDUP_REMOVED lines=14> */
.L_x_2390:
[----:B------:R-:W-:Y:S05]  /*31f0*/  BSYNC B1 ;  /* 0x0000000000017941 */ /* 0x000fea0003800000 */
.L_x_2389:
        /* <DEDUP_REMOVED lines=9> */
.L_x_2391:
        /* <DEDUP_REMOVED lines=10> */
.L_x_2393:
[----:B------:R-:W-:Y:S05]  /*3330*/  BSYNC B1 ;  /* 0x0000000000017941 */ /* 0x000fea0003800000 */
.L_x_2392:
[----:B------:R-:W-:Y:S02]  /*3340*/  IADD3 R10, R10, 0x80, RZ ;  /* 0x000000800a0a7810 */ /* 0x000fe40007ffe0ff */
[----:B------:R-:W-:-:S07]  /*3350*/  IADD3 R113, R113, 0x80, RZ ;  /* 0x0000008071717810 */ /* 0x000fce0007ffe0ff */
.L_x_2368:
[----:B------:R-:W-:Y:S05]  /*3360*/  BSYNC B0 ;  /* 0x0000000000007941 */ /* 0x000fea0003800000 */
.L_x_2367:
        /* <DEDUP_REMOVED lines=11> */
[--C-:B------:R-:W-:Y:S02]  /*3420*/  SHF.R.U32.HI R110, RZ, 0x10, R109.reuse ;  /* 0x00000010ff6e7819 */ /* 0x100fe4000001166d */
[----:B------:R-:W-:Y:S02]  /*3430*/  PRMT R188, R108, 0x5410, R109 ;  /* 0x000054106cbc7816 */ /* 0x000fe4000000006d */
[----:B------:R-:W-:-:S07]  /*3440*/  PRMT R190, R190, 0x5410, R110 ;  /* 0x00005410bebe7816 */ /* 0x000fce000000006e */
.L_x_2397:
[----:B------:R-:W-:Y:S05]  /*3450*/  BSYNC B1 ;  /* 0x0000000000017941 */ /* 0x000fea0003800000 */
.L_x_2396:
[----:B------:R-:W-:Y:S04]  /*3460*/  BSSY B1, `(.L_x_2398) ;  /* 0x0000011000017945 */ /* 0x000fe80003800000 */
[----:B------:R-:W-:Y:S05]  /*3470*/  @P2 BRA `(.L_x_2399) ;  /* 0x00000000001c2947 */ /* 0x000fea0003800000 */
[----:B------:R-:W-:Y:S01]  /*3480*/  UISETP.NE.U32.AND UP0, UPT, UR8, URZ, UPT ;  /* 0x0000003f0800728c */ /* 0x000fe2000bf05070 */
[----:B01----:R-:W-:-:S03]  /*3490*/  MOV R108, RZ ;  /* 0x000000ff006c7202 */ /* 0x003fc60000000f00 */
[----:B------:R-:W-:-:S06]  /*34a0*/  UISETP.NE.AND.EX UP0, UPT, UR9, URZ, UPT, UP0 ;  /* 0x0000003f0900728c */ /* 0x000fcc000bf05300 */
[----:B------:R-:W-:-:S13]  /*34b0*/  PLOP3.LUT P4, PT, PT, PT, UP0, 0x80, 0x0 ;  /* 0x000000000000781c */ /* 0x000fda0003f8f008 */
[----:B------:R-:W-:Y:S05]  /*34c0*/  @!P4 BRA `(.L_x_2400) ;  /* 0x000000000028c947 */ /* 0x000fea0003800000 */
[----:B-----5:R-:W-:Y:S01]  /*34d0*/  HADD2.F32 R108, -RZ, R164.H0_H0 ;  /* 0x200000a4ff6c7230 */ /* 0x020fe20000004100 */
[----:B------:R-:W-:Y:S06]  /*34e0*/  BRA `(.L_x_2400) ;  /* 0x0000000000207947 */ /* 0x000fec0003800000 */
.L_x_2399:
        /* <DEDUP_REMOVED lines=8> */
.L_x_2400:
[----:B------:R-:W-:Y:S05]  /*3570*/  BSYNC B1 ;  /* 0x0000000000017941 */ /* 0x000fea0003800000 */
.L_x_2398:
        /* <DEDUP_REMOVED lines=16> */
.L_x_2402:
[----:B------:R-:W-:Y:S05]  /*3680*/  BSYNC B1 ;  /* 0x0000000000017941 */ /* 0x000fea0003800000 */
.L_x_2401:
        /* <DEDUP_REMOVED lines=8> */
.L_x_2404:
[----:B------:R-:W-:Y:S01]  /*3710*/  FFMA.FTZ R108, R142, R112, R115 ;  /* 0x000000708e6c7223 */ /* 0x000fe20000010073 */
[----:B-----5:R-:W-:-:S03]  /*3720*/  @P4 SHF.R.U64 R109, R164, 0x10, R165 ;  /* 0x00000010a46d4819 */ /* 0x020fc600000012a5 */
[----:B------:R-:W-:Y:S02]  /*3730*/  FADD.FTZ R108, R143, -R108 ;  /* 0x8000006c8f6c7221 */ /* 0x000fe40000010000 */
[----:B------:R-:W-:Y:S02]  /*3740*/  @P4 HADD2.F32 R109, -RZ, R109.H0_H0 ;  /* 0x2000006dff6d4230 */ /* 0x000fe40000004100 */
[----:B------:R-:W-:-:S04]  /*3750*/  FMUL.FTZ R108, R11, R108 ;  /* 0x0000006c0b6c7220 */ /* 0x000fc80000410000 */
[----:B------:R-:W-:-:S07]  /*3760*/  @P4 FADD.FTZ R108, R108, R109 ;  /* 0x0000006d6c6c4221 */ /* 0x000fce0000010000 */
.L_x_2405:
[----:B------:R-:W-:Y:S05]  /*3770*/  BSYNC B1 ;  /* 0x0000000000017941 */ /* 0x000fea0003800000 */
.L_x_2403:
        /* <DEDUP_REMOVED lines=14> */
.L_x_2407:
[----:B------:R-:W-:Y:S05]  /*3860*/  BSYNC B1 ;  /* 0x0000000000017941 */ /* 0x000fea0003800000 */
.L_x_2406:
[----:B------:R-:W-:Y:S01]  /*3870*/  BSSY B1, `(.L_x_2408) ;  /* 0x000000c000017945 */ /* 0x000fe20003800000 */
[----:B------:R-:W-:-:S03]  /*3880*/  @P5 PRMT R128, R170, 0x7610, R128 ;  /* 0x00007610aa805816 */ /* 0x000fc60000000080 */
[----:B------:R-:W-:Y:S05]  /*3890*/  @P2 BRA `(.L_x_2409) ;  /* 0x0000000000102947 */ /* 0x000fea0003800000 */
[----:B------:R-:W-:Y:S01]  /*38a0*/  MOV R108, RZ ;  /* 0x000000ff006c7202 */ /* 0x000fe20000000f00 */
[----:B------:R-:W-:Y:S06]  /*38b0*/  @!P4 BRA `(.L_x_2410) ;  /* 0x00000000001cc947 */ /* 0x000fec0003800000 */
[----:B-----5:R-:W-:Y:S01]  /*38c0*/  HADD2.F32 R108, -RZ, R165.H0_H0 ;  /* 0x200000a5ff6c7230 */ /* 0x020fe20000004100 */
[----:B------:R-:W-:Y:S06]  /*38d0*/  BRA `(.L_x_2410) ;  /* 0x0000000000147947 */ /* 0x000fec0003800000 */
.L_x_2409:
[----:B------:R-:W-:-:S04]  /*38e0*/  FFMA.FTZ R109, R141, R112, R115 ;  /* 0x000000708d6d7223 */ /* 0x000fc80000010073 */
[----:B------:R-:W-:Y:S01]  /*38f0*/  FADD.FTZ R108, R146, -R109 ;  /* 0x8000006d926c7221 */ /* 0x000fe20000010000 */
[----:B-----5:R-:W-:-:S03]  /*3900*/  @P4 HADD2.F32 R109, -RZ, R165.H0_H0 ;  /* 0x200000a5ff6d4230 */ /* 0x020fc60000004100 */
[----:B------:R-:W-:-:S04]  /*3910*/  FMUL.FTZ R108, R11, R108 ;  /* 0x0000006c0b6c7220 */ /* 0x000fc80000410000 */
[----:B------:R-:W-:-:S07]  /*3920*/  @P4 FADD.FTZ R108, R108, R109 ;  /* 0x0000006d6c6c4221 */ /* 0x000fce0000010000 */
.L_x_2410:
[----:B------:R-:W-:Y:S05]  /*3930*/  BSYNC B1 ;  /* 0x0000000000017941 */ /* 0x000fea0003800000 */
.L_x_2408:
        /* <DEDUP_REMOVED lines=14> */
.L_x_2412:
[----:B------:R-:W-:Y:S05]  /*3a20*/  BSYNC B1 ;  /* 0x0000000000017941 */ /* 0x000fea0003800000 */
.L_x_2411:
        /* <DEDUP_REMOVED lines=8> */
.L_x_2414:
[----:B------:R-:W-:Y:S01]  /*3ab0*/  FFMA.FTZ R108, R148, R112, R115 ;  /* 0x00000070946c7223 */ /* 0x000fe20000010073 */
[----:B-----5:R-:W-:-:S03]  /*3ac0*/  @P4 SHF.R.U32.HI R109, RZ, 0x10, R165 ;  /* 0x00000010ff6d4819 */ /* 0x020fc600000116a5 */
[----:B------:R-:W-:Y:S02]  /*3ad0*/  FADD.FTZ R108, R145, -R108 ;  /* 0x8000006c916c7221 */ /* 0x000fe40000010000 */
[----:B------:R-:W-:Y:S02]  /*3ae0*/  @P4 HADD2.F32 R109, -RZ, R109.H0_H0 ;  /* 0x2000006dff6d4230 */ /* 0x000fe40000004100 */
[----:B------:R-:W-:-:S04]  /*3af0*/  FMUL.FTZ R108, R11, R108 ;  /* 0x0000006c0b6c7220 */ /* 0x000fc80000410000 */
[----:B------:R-:W-:-:S07]  /*3b00*/  @P4 FADD.FTZ R108, R108, R109 ;  /* 0x0000006d6c6c4221 */ /* 0x000fce0000010000 */
.L_x_2415:
[----:B------:R-:W-:Y:S05]  /*3b10*/  BSYNC B1 ;  /* 0x0000000000017941 */ /* 0x000fea0003800000 */
.L_x_2413:
        /* <DEDUP_REMOVED lines=15> */
.L_x_2417:
[----:B------:R-:W-:Y:S05]  /*3c10*/  BSYNC B1 ;  /* 0x0000000000017941 */ /* 0x000fea0003800000 */
.L_x_2416:
        /* <DEDUP_REMOVED lines=9> */
.L_x_2418:
        /* <DEDUP_REMOVED lines=10> */
.L_x_2420:
[----:B------:R-:W-:Y:S05]  /*3d50*/  BSYNC B1 ;  /* 0x0000000000017941 */ /* 0x000fea0003800000 */
.L_x_2419:
[----:B------:R-:W-:Y:S02]  /*3d60*/  IADD3 R10, R10, 0x80, RZ ;  /* 0x000000800a0a7810 */ /* 0x000fe40007ffe0ff */
[----:B------:R-:W-:-:S07]  /*3d70*/  IADD3 R113, R113, 0x80, RZ ;  /* 0x0000008071717810 */ /* 0x000fce0007ffe0ff */
.L_x_2395:
[----:B------:R-:W-:Y:S05]  /*3d80*/  BSYNC B0 ;  /* 0x0000000000007941 */ /* 0x000fea0003800000 */
.L_x_2394:
        /* <DEDUP_REMOVED lines=13> */
.L_x_2424:
[----:B------:R-:W-:Y:S05]  /*3e60*/  BSYNC B1 ;  /* 0x0000000000017941 */ /* 0x000fea0003800000 */
.L_x_2423:
        /* <DEDUP_REMOVED lines=9> */
.L_x_2426:
        /* <DEDUP_REMOVED lines=8> */
.L_x_2427:
[----:B------:R-:W-:Y:S05]  /*3f80*/  BSYNC B1 ;  /* 0x0000000000017941 */ /* 0x000fea0003800000 */
.L_x_2425:
        /* <DEDUP_REMOVED lines=16> */
.L_x_2429:
[----:B------:R-:W-:Y:S05]  /*4090*/  BSYNC B1 ;  /* 0x0000000000017941 */ /* 0x000fea0003800000 */
.L_x_2428:
        /* <DEDUP_REMOVED lines=8> */
.L_x_2431:
[----:B------:R-:W-:Y:S01]  /*4120*/  FFMA.FTZ R108, R150, R112, R115 ;  /* 0x00000070966c7223 */ /* 0x000fe20000010073 */
[----:B-----5:R-:W-:-:S03]  /*4130*/  @P4 SHF.R.U64 R109, R162, 0x10, R163 ;  /* 0x00000010a26d4819 */ /* 0x020fc600000012a3 */
[----:B------:R-:W-:Y:S02]  /*4140*/  FADD.FTZ R108, R151, -R108 ;  /* 0x8000006c976c7221 */ /* 0x000fe40000010000 */
[----:B------:R-:W-:Y:S02]  /*4150*/  @P4 HADD2.F32 R109, -RZ, R109.H0_H0 ;  /* 0x2000006dff6d4230 */ /* 0x000fe40000004100 */
[----:B------:R-:W-:-:S04]  /*4160*/  FMUL.FTZ R108, R11, R108 ;  /* 0x0000006c0b6c7220 */ /* 0x000fc80000410000 */
[----:B------:R-:W-:-:S07]  /*4170*/  @P4 FADD.FTZ R108, R108, R109 ;  /* 0x0000006d6c6c4221 */ /* 0x000fce0000010000 */
.L_x_2432:
[----:B------:R-:W-:Y:S05]  /*4180*/  BSYNC B1 ;  /* 0x0000000000017941 */ /* 0x000fea0003800000 */
.L_x_2430:
        /* <DEDUP_REMOVED lines=14> */
.L_x_2434:
[----:B------:R-:W-:Y:S05]  /*4270*/  BSYNC B1 ;  /* 0x0000000000017941 */ /* 0x000fea0003800000 */
.L_x_2433:
[----:B------:R-:W-:Y:S01]  /*4280*/  BSSY B1, `(.L_x_2435) ;  /* 0x000000c000017945 */ /* 0x000fe20003800000 */
[----:B------:R-:W-:-:S03]  /*4290*/  @P5 PRMT R128, R170, 0x7610, R128 ;  /* 0x00007610aa805816 */ /* 0x000fc60000000080 */
[----:B------:R-:W-:Y:S05]  /*42a0*/  @P2 BRA `(.L_x_2436) ;  /* 0x0000000000102947 */ /* 0x000fea0003800000 */
[----:B------:R-:W-:Y:S01]  /*42b0*/  MOV R108, RZ ;  /* 0x000000ff006c7202 */ /* 0x000fe20000000f00 */
[----:B------:R-:W-:Y:S06]  /*42c0*/  @!P4 BRA `(.L_x_2437) ;  /* 0x00000000001cc947 */ /* 0x000fec0003800000 */
[----:B-----5:R-:W-:Y:S01]  /*42d0*/  HADD2.F32 R108, -RZ, R163.H0_H0 ;  /* 0x200000a3ff6c7230 */ /* 0x020fe20000004100 */
[----:B------:R-:W-:Y:S06]  /*42e0*/  BRA `(.L_x_2437) ;  /* 0x0000000000147947 */ /* 0x000fec0003800000 */
.L_x_2436:
[----:B------:R-:W-:-:S04]  /*42f0*/  FFMA.FTZ R109, R149, R112, R115 ;  /* 0x00000070956d7223 */ /* 0x000fc80000010073 */
[----:B------:R-:W-:Y:S01]  /*4300*/  FADD.FTZ R108, R154, -R109 ;  /* 0x8000006d9a6c7221 */ /* 0x000fe20000010000 */
[----:B-----5:R-:W-:-:S03]  /*4310*/  @P4 HADD2.F32 R109, -RZ, R163.H0_H0 ;  /* 0x200000a3ff6d4230 */ /* 0x020fc60000004100 */
[----:B------:R-:W-:-:S04]  /*4320*/  FMUL.FTZ R108, R11, R108 ;  /* 0x0000006c0b6c7220 */ /* 0x000fc80000410000 */
[----:B------:R-:W-:-:S07]  /*4330*/  @P4 FADD.FTZ R108, R108, R109 ;  /* 0x0000006d6c6c4221 */ /* 0x000fce0000010000 */
.L_x_2437:
[----:B------:R-:W-:Y:S05]  /*4340*/  BSYNC B1 ;  /* 0x0000000000017941 */ /* 0x000fea0003800000 */
.L_x_2435:
        /* <DEDUP_REMOVED lines=14> */
.L_x_2439:
[----:B------:R-:W-:Y:S05]  /*4430*/  BSYNC B1 ;  /* 0x0000000000017941 */ /* 0x000fea0003800000 */
.L_x_2438:
        /* <DEDUP_REMOVED lines=8> */
.L_x_2441:
[----:B------:R-:W-:Y:S01]  /*44c0*/  FFMA.FTZ R108, R156, R112, R115 ;  /* 0x000000709c6c7223 */ /* 0x000fe20000010073 */
[----:B-----5:R-:W-:-:S03]  /*44d0*/  @P4 SHF.R.U32.HI R109, RZ, 0x10, R163 ;  /* 0x00000010ff6d4819 */ /* 0x020fc600000116a3 */
[----:B------:R-:W-:Y:S02]  /*44e0*/  FADD.FTZ R108, R153, -R108 ;  /* 0x8000006c996c7221 */ /* 0x000fe40000010000 */
[----:B------:R-:W-:Y:S02]  /*44f0*/  @P4 HADD2.F32 R109, -RZ, R109.H0_H0 ;  /* 0x2000006dff6d4230 */ /* 0x000fe40000004100 */
[----:B------:R-:W-:-:S04]  /*4500*/  FMUL.FTZ R108, R11, R108 ;  /* 0x0000006c0b6c7220 */ /* 0x000fc80000410000 */
[----:B------:R-:W-:-:S07]  /*4510*/  @P4 FADD.FTZ R108, R108, R109 ;  /* 0x0000006d6c6c4221 */ /* 0x000fce0000010000 */
.L_x_2442:
[----:B------:R-:W-:Y:S05]  /*4520*/  BSYNC B1 ;  /* 0x0000000000017941 */ /* 0x000fea0003800000 */
.L_x_2440:
        /* <DEDUP_REMOVED lines=15> */
.L_x_2444:
[----:B------:R-:W-:Y:S05]  /*4620*/  BSYNC B1 ;  /* 0x0000000000017941 */ /* 0x000fea0003800000 */
.L_x_2443:
        /* <DEDUP_REMOVED lines=9> */
.L_x_2445:
        /* <DEDUP_REMOVED lines=10> */
.L_x_2447:
[----:B------:R-:W-:Y:S05]  /*4760*/  BSYNC B1 ;  /* 0x0000000000017941 */ /* 0x000fea0003800000 */
.L_x_2446:
[----:B------:R-:W-:Y:S02]  /*4770*/  IADD3 R10, R10, 0x80, RZ ;  /* 0x000000800a0a7810 */ /* 0x000fe40007ffe0ff */
[----:B------:R-:W-:-:S07]  /*4780*/  IADD3 R113, R113, 0x80, RZ ;  /* 0x0000008071717810 */ /* 0x000fce0007ffe0ff */
.L_x_2422:
[----:B------:R-:W-:Y:S05]  /*4790*/  BSYNC B0 ;  /* 0x0000000000007941 */ /* 0x000fea0003800000 */
.L_x_2421:
        /* <DEDUP_REMOVED lines=13> */
.L_x_2451:
[----:B------:R-:W-:Y:S05]  /*4870*/  BSYNC B1 ;  /* 0x0000000000017941 */ /* 0x000fea0003800000 */
.L_x_2450:
        /* <DEDUP_REMOVED lines=9> */
.L_x_2453:
        /* <DEDUP_REMOVED lines=8> */
.L_x_2454:
[----:B------:R-:W-:Y:S05]  /*4990*/  BSYNC B1 ;  /* 0x0000000000017941 */ /* 0x000fea0003800000 */
.L_x_2452:
        /* <DEDUP_REMOVED lines=16> */
.L_x_2456:
[----:B------:R-:W-:Y:S05]  /*4aa0*/  BSYNC B1 ;  /* 0x0000000000017941 */ /* 0x000fea0003800000 */
.L_x_2455:
        /* <DEDUP_REMOVED lines=8> */
.L_x_2458:
[----:B------:R-:W-:Y:S01]  /*4b30*/  FFMA.FTZ R108, R168, R112, R115 ;  /* 0x00000070a86c7223 */ /* 0x000fe20000010073 */
[----:B-----5:R-:W-:-:S03]  /*4b40*/  @P4 SHF.R.U64 R109, R160, 0x10, R161 ;  /* 0x00000010a06d4819 */ /* 0x020fc600000012a1 */
[----:B------:R-:W-:Y:S02]  /*4b50*/  FADD.FTZ R108, R169, -R108 ;  /* 0x8000006ca96c7221 */ /* 0x000fe40000010000 */
[----:B------:R-:W-:Y:S02]  /*4b60*/  @P4 HADD2.F32 R109, -RZ, R109.H0_H0 ;  /* 0x2000006dff6d4230 */ /* 0x000fe40000004100 */
[----:B------:R-:W-:-:S04]  /*4b70*/  FMUL.FTZ R108, R11, R108 ;  /* 0x0000006c0b6c7220 */ /* 0x000fc80000410000 */
[----:B------:R-:W-:-:S07]  /*4b80*/  @P4 FADD.FTZ R108, R108, R109 ;  /* 0x0000006d6c6c4221 */ /* 0x000fce0000010000 */
.L_x_2459:
[----:B------:R-:W-:Y:S05]  /*4b90*/  BSYNC B1 ;  /* 0x0000000000017941 */ /* 0x000fea0003800000 */
.L_x_2457:
        /* <DEDUP_REMOVED lines=14> */
.L_x_2461:
[----:B------:R-:W-:Y:S05]  /*4c80*/  BSYNC B1 ;  /* 0x0000000000017941 */ /* 0x000fea0003800000 */
.L_x_2460:
[----:B------:R-:W-:Y:S01]  /*4c90*/  BSSY B1, `(.L_x_2462) ;  /* 0x000000c000017945 */ /* 0x000fe20003800000 */
[----:B------:R-:W-:-:S03]  /*4ca0*/  @P5 PRMT R128, R170, 0x7610, R128 ;  /* 0x00007610aa805816 */ /* 0x000fc60000000080 */
[----:B------:R-:W-:Y:S05]  /*4cb0*/  @P2 BRA `(.L_x_2463) ;  /* 0x0000000000102947 */ /* 0x000fea0003800000 */
[----:B------:R-:W-:Y:S01]  /*4cc0*/  MOV R108, RZ ;  /* 0x000000ff006c7202 */ /* 0x000fe20000000f00 */
[----:B------:R-:W-:Y:S06]  /*4cd0*/  @!P4 BRA `(.L_x_2464) ;  /* 0x00000000001cc947 */ /* 0x000fec0003800000 */
[----:B-----5:R-:W-:Y:S01]  /*4ce0*/  HADD2.F32 R108, -RZ, R161.H0_H0 ;  /* 0x200000a1ff6c7230 */ /* 0x020fe20000004100 */
[----:B------:R-:W-:Y:S06]  /*4cf0*/  BRA `(.L_x_2464) ;  /* 0x0000000000147947 */ /* 0x000fec0003800000 */
.L_x_2463:
[----:B------:R-:W-:-:S04]  /*4d00*/  FFMA.FTZ R109, R157, R112, R115 ;  /* 0x000000709d6d7223 */ /* 0x000fc80000010073 */
[----:B------:R-:W-:Y:S01]  /*4d10*/  FADD.FTZ R108, R174, -R109 ;  /* 0x8000006dae6c7221 */ /* 0x000fe20000010000 */
[----:B-----5:R-:W-:-:S03]  /*4d20*/  @P4 HADD2.F32 R109, -RZ, R161.H0_H0 ;  /* 0x200000a1ff6d4230 */ /* 0x020fc60000004100 */
[----:B------:R-:W-:-:S04]  /*4d30*/  FMUL.FTZ R108, R11, R108 ;  /* 0x0000006c0b6c7220 */ /* 0x000fc80000410000 */
[----:B------:R-:W-:-:S07]  /*4d40*/  @P4 FADD.FTZ R108, R108, R109 ;  /* 0x0000006d6c6c4221 */ /* 0x000fce0000010000 */
.L_x_2464:
[----:B------:R-:W-:Y:S05]  /*4d50*/  BSYNC B1 ;  /* 0x0000000000017941 */ /* 0x000fea0003800000 */
.L_x_2462:
        /* <DEDUP_REMOVED lines=14> */
.L_x_2466:
[----:B------:R-:W-:Y:S05]  /*4e40*/  BSYNC B1 ;  /* 0x0000000000017941 */ /* 0x000fea0003800000 */
.L_x_2465:
        /* <DEDUP_REMOVED lines=8> */
.L_x_2468:
[----:B------:R-:W-:Y:S01]  /*4ed0*/  FFMA.FTZ R108, R176, R112, R115 ;  /* 0x00000070b06c7223 */ /* 0x000fe20000010073 */
[----:B-----5:R-:W-:-:S03]  /*4ee0*/  @P4 SHF.R.U32.HI R109, RZ, 0x10, R161 ;  /* 0x00000010ff6d4819 */ /* 0x020fc600000116a1 */
[----:B------:R-:W-:Y:S02]  /*4ef0*/  FADD.FTZ R108, R173, -R108 ;  /* 0x8000006cad6c7221 */ /* 0x000fe40000010000 */
[----:B------:R-:W-:Y:S02]  /*4f00*/  @P4 HADD2.F32 R109, -RZ, R109.H0_H0 ;  /* 0x2000006dff6d4230 */ /* 0x000fe40000004100 */
[----:B------:R-:W-:-:S04]  /*4f10*/  FMUL.FTZ R108, R11, R108 ;  /* 0x0000006c0b6c7220 */ /* 0x000fc80000410000 */
[----:B------:R-:W-:-:S07]  /*4f20*/  @P4 FADD.FTZ R108, R108, R109 ;  /* 0x0000006d6c6c4221 */ /* 0x000fce0000010000 */
.L_x_2469:
[----:B------:R-:W-:Y:S05]  /*4f30*/  BSYNC B1 ;  /* 0x0000000000017941 */ /* 0x000fea0003800000 */
.L_x_2467:
        /* <DEDUP_REMOVED lines=15> */
.L_x_2471:
[----:B------:R-:W-:Y:S05]  /*5030*/  BSYNC B1 ;  /* 0x0000000000017941 */ /* 0x000fea0003800000 */
.L_x_2470:
        /* <DEDUP_REMOVED lines=9> */
.L_x_2472:
        /* <DEDUP_REMOVED lines=10> */
.L_x_2474:
[----:B------:R-:W-:Y:S05]  /*5170*/  BSYNC B1 ;  /* 0x0000000000017941 */ /* 0x000fea0003800000 */
.L_x_2473:
[----:B------:R-:W-:Y:S02]  /*5180*/  IADD3 R10, R10, 0x80, RZ ;  /* 0x000000800a0a7810 */ /* 0x000fe40007ffe0ff */
[----:B------:R-:W-:-:S07]  /*5190*/  IADD3 R113, R113, 0x80, RZ ;  /* 0x0000008071717810 */ /* 0x000fce0007ffe0ff */
.L_x_2449:
[----:B------:R-:W-:Y:S05]  /*51a0*/  BSYNC B0 ;  /* 0x0000000000007941 */ /* 0x000fea0003800000 */
.L_x_2448:
        /* <DEDUP_REMOVED lines=14> */
.L_x_2478:
[----:B------:R-:W-:Y:S05]  /*5290*/  BSYNC B1 ;  /* 0x0000000000017941 */ /* 0x000fea0003800000 */
.L_x_2477:
        /* <DEDUP_REMOVED lines=9> */
.L_x_2480:
        /* <DEDUP_REMOVED lines=8> */
.L_x_2481:
[----:B------:R-:W-:Y:S05]  /*53b0*/  BSYNC B1 ;  /* 0x0000000000017941 */ /* 0x000fea0003800000 */
.L_x_2479:
        /* <DEDUP_REMOVED lines=16> */
.L_x_2483:
[----:B------:R-:W-:Y:S05]  /*54c0*/  BSYNC B1 ;  /* 0x0000000000017941 */ /* 0x000fea0003800000 */
.L_x_2482:
        /* <DEDUP_REMOVED lines=8> */
.L_x_2485:
[----:B------:R-:W-:Y:S01]  /*5550*/  FFMA.FTZ R108, R178, R112, R115 ;  /* 0x00000070b26c7223 */ /* 0x000fe20000010073 */
[----:B-----5:R-:W-:-:S03]  /*5560*/  @P4 SHF.R.U64 R109, R158, 0x10, R159 ;  /* 0x000000109e6d4819 */ /* 0x020fc6000000129f */
[----:B------:R-:W-:Y:S02]  /*5570*/  FADD.FTZ R108, R177, -R108 ;  /* 0x8000006cb16c7221 */ /* 0x000fe40000010000 */
[----:B------:R-:W-:Y:S02]  /*5580*/  @P4 HADD2.F32 R109, -RZ, R109.H0_H0 ;  /* 0x2000006dff6d4230 */ /* 0x000fe40000004100 */
[----:B------:R-:W-:-:S04]  /*5590*/  FMUL.FTZ R108, R11, R108 ;  /* 0x0000006c0b6c7220 */ /* 0x000fc80000410000 */
[----:B------:R-:W-:-:S07]  /*55a0*/  @P4 FADD.FTZ R108, R108, R109 ;  /* 0x0000006d6c6c4221 */ /* 0x000fce0000010000 */
.L_x_2486:
[----:B------:R-:W-:Y:S05]  /*55b0*/  BSYNC B1 ;  /* 0x0000000000017941 */ /* 0x000fea0003800000 */
.L_x_2484:
        /* <DEDUP_REMOVED lines=14> */
.L_x_2488:
[----:B------:R-:W-:Y:S05]  /*56a0*/  BSYNC B1 ;  /* 0x0000000000017941 */ /* 0x000fea0003800000 */
.L_x_2487:
[----:B------:R-:W-:Y:S01]  /*56b0*/  BSSY B1, `(.L_x_2489) ;  /* 0x000000c000017945 */ /* 0x000fe20003800000 */
[----:B------:R-:W-:-:S03]  /*56c0*/  @P5 PRMT R128, R114, 0x7610, R128 ;  /* 0x0000761072805816 */ /* 0x000fc60000000080 */
[----:B------:R-:W-:Y:S05]  /*56d0*/  @P2 BRA `(.L_x_2490) ;  /* 0x0000000000102947 */ /* 0x000fea0003800000 */
[----:B------:R-:W-:Y:S01]  /*56e0*/  MOV R108, RZ ;  /* 0x000000ff006c7202 */ /* 0x000fe20000000f00 */
[----:B------:R-:W-:Y:S06]  /*56f0*/  @!P4 BRA `(.L_x_2491) ;  /* 0x00000000001cc947 */ /* 0x000fec0003800000 */
[----:B-----5:R-:W-:Y:S01]  /*5700*/  HADD2.F32 R108, -RZ, R159.H0_H0 ;  /* 0x2000009fff6c7230 */ /* 0x020fe20000004100 */
[----:B------:R-:W-:Y:S06]  /*5710*/  BRA `(.L_x_2491) ;  /* 0x0000000000147947 */ /* 0x000fec0003800000 */
.L_x_2490:
[----:B------:R-:W-:-:S04]  /*5720*/  FFMA.FTZ R109, R179, R112, R115 ;  /* 0x00000070b36d7223 */ /* 0x000fc80000010073 */
[----:B------:R-:W-:Y:S01]  /*5730*/  FADD.FTZ R108, R182, -R109 ;  /* 0x8000006db66c7221 */ /* 0x000fe20000010000 */
[----:B-----5:R-:W-:-:S03]  /*5740*/  @P4 HADD2.F32 R109, -RZ, R159.H0_H0 ;  /* 0x2000009fff6d4230 */ /* 0x020fc60000004100 */
[----:B------:R-:W-:-:S04]  /*5750*/  FMUL.FTZ R108, R11, R108 ;  /* 0x0000006c0b6c7220 */ /* 0x000fc80000410000 */
[----:B------:R-:W-:-:S07]  /*5760*/  @P4 FADD.FTZ R108, R108, R109 ;  /* 0x0000006d6c6c4221 */ /* 0x000fce0000010000 */
.L_x_2491:
[----:B------:R-:W-:Y:S05]  /*5770*/  BSYNC B1 ;  /* 0x0000000000017941 */ /* 0x000fea0003800000 */
.L_x_2489:
        /* <DEDUP_REMOVED lines=14> */
.L_x_2493:
[----:B------:R-:W-:Y:S05]  /*5860*/  BSYNC B1 ;  /* 0x0000000000017941 */ /* 0x000fea0003800000 */
.L_x_2492:
        /* <DEDUP_REMOVED lines=8> */
.L_x_2495:
[----:B------:R-:W-:Y:S01]  /*58f0*/  FFMA.FTZ R112, R184, R112, R115 ;  /* 0x00000070b8707223 */ /* 0x000fe20000010073 */
[----:B-----5:R-:W-:-:S03]  /*5900*/  @P4 SHF.R.U32.HI R108, RZ, 0x10, R159 ;  /* 0x00000010ff6c4819 */ /* 0x020fc6000001169f */
[----:B------:R-:W-:Y:S02]  /*5910*/  FADD.FTZ R112, R181, -R112 ;  /* 0x80000070b5707221 */ /* 0x000fe40000010000 */
[----:B------:R-:W-:Y:S02]  /*5920*/  @P4 HADD2.F32 R108, -RZ, R108.H0_H0 ;  /* 0x2000006cff6c4230 */ /* 0x000fe40000004100 */
[----:B------:R-:W-:-:S04]  /*5930*/  FMUL.FTZ R11, R11, R112 ;  /* 0x000000700b0b7220 */ /* 0x000fc80000410000 */
[----:B------:R-:W-:-:S07]  /*5940*/  @P4 FADD.FTZ R11, R11, R108 ;  /* 0x0000006c0b0b4221 */ /* 0x000fce0000010000 */
.L_x_2496:
[----:B------:R-:W-:Y:S05]  /*5950*/  BSYNC B1 ;  /* 0x0000000000017941 */ /* 0x000fea0003800000 */
.L_x_2494:
        /* <DEDUP_REMOVED lines=15> */
.L_x_2498:
[----:B------:R-:W-:Y:S05]  /*5a50*/  BSYNC B1 ;  /* 0x0000000000017941 */ /* 0x000fea0003800000 */
.L_x_2497:
        /* <DEDUP_REMOVED lines=9> */
.L_x_2499:
        /* <DEDUP_REMOVED lines=9> */
.L_x_2476:
[----:B------:R-:W-:Y:S05]  /*5b80*/  BSYNC B0 ;  /* 0x0000000000007941 */ /* 0x000fea0003800000 */
.L_x_2475:
[----:B------:R-:W-:Y:S02]  /*5b90*/  IADD3 R121, R121, UR14, RZ ;  /* 0x0000000e79797c10 */ /* 0x000fe4000fffe0ff */
[----:B------:R-:W-:Y:S02]  /*5ba0*/  ISETP.NE.AND P3, PT, R183, RZ, PT ;  /* 0x000000ffb700720c */ /* 0x000fe40003f65270 */
[----:B------:R-:W-:Y:S02]  /*5bb0*/  ISETP.GE.AND P2, PT, R121, UR15, PT ;  /* 0x0000000f79007c0c */ /* 0x000fe4000bf46270 */
[----:B------:R-:W-:-:S11]  /*5bc0*/  SEL R183, RZ, 0x1, P3 ;  /* 0x00000001ffb77807 */ /* 0x000fd60001800000 */
[----:B------:R-:W-:Y:S05]  /*5bd0*/  @!P2 BRA `(.L_x_2500) ;  /* 0xffffffac00cca947 */ /* 0x000fea000383ffff */
.L_x_2346:
        /* <DEDUP_REMOVED lines=19> */
.L_x_2502:
[----:B------:R-:W-:Y:S05]  /*5d10*/  BSYNC B0 ;  /* 0x0000000000007941 */ /* 0x000fea0003800000 */
.L_x_2501:
        /* <DEDUP_REMOVED lines=13> */
.L_x_2504:
[----:B------:R-:W-:Y:S05]  /*5df0*/  BSYNC B0 ;  /* 0x0000000000007941 */ /* 0x000fea0003800000 */
.L_x_2503:
        /* <DEDUP_REMOVED lines=12> */
.L_x_2506:
[----:B------:R-:W-:Y:S05]  /*5ec0*/  BSYNC B0 ;  /* 0x0000000000007941 */ /* 0x000fea0003800000 */
.L_x_2505:
        /* <DEDUP_REMOVED lines=12> */
.L_x_2508:
[----:B------:R-:W-:Y:S05]  /*5f90*/  BSYNC B0 ;  /* 0x0000000000007941 */ /* 0x000fea0003800000 */
.L_x_2507:
        /* <DEDUP_REMOVED lines=12> */
.L_x_2366:
[----:B------:R-:W-:Y:S01]  /*6060*/  HFMA2.MMA R192, -RZ, RZ, 0, 9.5367431640625e-07 ;  /* 0x00000010ffc07435 */ /* 0x000fe200000001ff */
[----:B------:R-:W-:Y:S02]  /*6070*/  MOV R191, R189 ;  /* 0x000000bd00bf7202 */ /* 0x000fe40000000f00 */
[----:B------:R-:W-:Y:S02]  /*6080*/  MOV R193, 0x1f ;  /* 0x0000001f00c17802 */ /* 0x000fe40000000f00 */
[----:B------:R-:W-:-:S07]  /*6090*/  MOV R186, 0xffffffff ;  /* 0xffffffff00ba7802 */ /* 0x000fce0000000f00 */
[----:B-----5:R-:W-:Y:S05]  /*60a0*/  WARPSYNC.COLLECTIVE R186, `(.L_x_2509) ;  /* 0x00000000ba087348 */ /* 0x020fea0003c00000 */
[----:B------:R0:W1:Y:S02]  /*60b0*/  SHFL.DOWN P5, R187, R191, R192, R193 ;  /* 0x080000c0bfbb7389 */ /* 0x00006400000a00c1 */
[----:B01---5:R-:W-:Y:S01]  /*60c0*/  ENDCOLLECTIVE ;  /* 0x000000000000791b */ /* 0x023fe20003800000 */
.L_x_2509:
[----:B------:R-:W-:Y:S02]  /*60d0*/  MOV R191, R170 ;  /* 0x000000aa00bf7202 */ /* 0x000fe40000000f00 */
[----:B------:R-:W-:-:S07]  /*60e0*/  MOV R110, R187 ;  /* 0x000000bb006e7202 */ /* 0x000fce0000000f00 */
[----:B------:R-:W-:Y:S05]  /*60f0*/  WARPSYNC.COLLECTIVE R186, `(.L_x_2510) ;  /* 0x00000000ba087348 */ /* 0x000fea0003c00000 */
[----:B------:R0:W1:Y:S02]  /*6100*/  SHFL.DOWN P5, R187, R191, R192, R193 ;  /* 0x080000c0bfbb7389 */ /* 0x00006400000a00c1 */
[----:B01----:R-:W-:Y:S01]  /*6110*/  ENDCOLLECTIVE ;  /* 0x000000000000791b */ /* 0x003fe20003800000 */
.L_x_2510:
[----:B------:R-:W-:Y:S01]  /*6120*/  FADD.FTZ R110, R110, R189 ;  /* 0x000000bd6e6e7221 */ /* 0x000fe20000010000 */
[----:B------:R-:W-:-:S04]  /*6130*/  HFMA2.MMA R192, -RZ, RZ, 0, 4.76837158203125e-07 ;  /* 0x00000008ffc07435 */ /* 0x000fc800000001ff */
[----:B------:R-:W-:Y:S02]  /*6140*/  MOV R191, R110 ;  /* 0x0000006e00bf7202 */ /* 0x000fe40000000f00 */
[----:B------:R-:W-:-:S07]  /*6150*/  MOV R111, R187 ;  /* 0x000000bb006f7202 */ /* 0x000fce0000000f00 */
[----:B------:R-:W-:Y:S05]  /*6160*/  WARPSYNC.COLLECTIVE R186, `(.L_x_2511) ;  /* 0x00000000ba087348 */ /* 0x000fea0003c00000 */
[----:B------:R0:W1:Y:S02]  /*6170*/  SHFL.DOWN P5, R187, R191, R192, R193 ;  /* 0x080000c0bfbb7389 */ /* 0x00006400000a00c1 */
[----:B01----:R-:W-:Y:S01]  /*6180*/  ENDCOLLECTIVE ;  /* 0x000000000000791b */ /* 0x003fe20003800000 */
.L_x_2511:
[----:B------:R-:W-:-:S05]  /*6190*/  FADD.FTZ R111, R111, R170 ;  /* 0x000000aa6f6f7221 */ /* 0x000fca0000010000 */
[----:B------:R-:W-:Y:S02]  /*61a0*/  MOV R191, R111 ;  /* 0x0000006f00bf7202 */ /* 0x000fe40000000f00 */
[----:B------:R-:W-:-:S07]  /*61b0*/  MOV R113, R187 ;  /* 0x000000bb00717202 */ /* 0x000fce0000000f00 */
[----:B------:R-:W-:Y:S05]  /*61c0*/  WARPSYNC.COLLECTIVE R186, `(.L_x_2512) ;  /* 0x00000000ba087348 */ /* 0x000fea0003c00000 */
[----:B------:R0:W1:Y:S02]  /*61d0*/  SHFL.DOWN P5, R187, R191, R192, R193 ;  /* 0x080000c0bfbb7389 */ /* 0x00006400000a00c1 */
[----:B01----:R-:W-:Y:S01]  /*61e0*/  ENDCOLLECTIVE ;  /* 0x000000000000791b */ /* 0x003fe20003800000 */
.L_x_2512:
[----:B------:R-:W-:Y:S01]  /*61f0*/  FADD.FTZ R113, R110, R113 ;  /* 0x000000716e717221 */ /* 0x000fe20000010000 */
[----:B------:R-:W-:-:S04]  /*6200*/  HFMA2.MMA R192, -RZ, RZ, 0, 2.384185791015625e-07 ;  /* 0x00000004ffc07435 */ /* 0x000fc800000001ff */
[----:B------:R-:W-:Y:S02]  /*6210*/  MOV R191, R113 ;  /* 0x0000007100bf7202 */ /* 0x000fe40000000f00 */
[----:B------:R-:W-:-:S07]  /*6220*/  MOV R112, R187 ;  /* 0x000000bb00707202 */ /* 0x000fce0000000f00 */
[----:B------:R-:W-:Y:S05]  /*6230*/  WARPSYNC.COLLECTIVE R186, `(.L_x_2513) ;  /* 0x00000000ba087348 */ /* 0x000fea0003c00000 */
[----:B------:R0:W1:Y:S02]  /*6240*/  SHFL.DOWN P5, R187, R191, R192, R193 ;  /* 0x080000c0bfbb7389 */ /* 0x00006400000a00c1 */
[----:B01----:R-:W-:Y:S01]  /*6250*/  ENDCOLLECTIVE ;  /* 0x000000000000791b */ /* 0x003fe20003800000 */
.L_x_2513:
[----:B------:R-:W-:-:S05]  /*6260*/  FADD.FTZ R112, R111, R112 ;  /* 0x000000706f707221 */ /* 0x000fca0000010000 */
[----:B------:R-:W-:Y:S02]  /*6270*/  MOV R191, R112 ;  /* 0x0000007000bf7202 */ /* 0x000fe40000000f00 */
[----:B------:R-:W-:-:S07]  /*6280*/  MOV R114, R187 ;  /* 0x000000bb00727202 */ /* 0x000fce0000000f00 */
[----:B------:R-:W-:Y:S05]  /*6290*/  WARPSYNC.COLLECTIVE R186, `(.L_x_2514) ;  /* 0x00000000ba087348 */ /* 0x000fea0003c00000 */
[----:B------:R0:W1:Y:S02]  /*62a0*/  SHFL.DOWN P5, R187, R191, R192, R193 ;  /* 0x080000c0bfbb7389 */ /* 0x00006400000a00c1 */
[----:B01----:R-:W-:Y:S01]  /*62b0*/  ENDCOLLECTIVE ;  /* 0x000000000000791b */ /* 0x003fe20003800000 */
.L_x_2514:
[----:B------:R-:W-:Y:S01]  /*62c0*/  FADD.FTZ R114, R113, R114 ;  /* 0x0000007271727221 */ /* 0x000fe20000010000 */
[----:B------:R-:W-:-:S04]  /*62d0*/  HFMA2.MMA R192, -RZ, RZ, 0, 1.1920928955078125e-07 ;  /* 0x00000002ffc07435 */ /* 0x000fc800000001ff */
[----:B------:R-:W-:Y:S02]  /*62e0*/  MOV R191, R114 ;  /* 0x0000007200bf7202 */ /* 0x000fe40000000f00 */
[----:B------:R-:W-:-:S07]  /*62f0*/  MOV R115, R187 ;  /* 0x000000bb00737202 */ /* 0x000fce0000000f00 */
[----:B------:R-:W-:Y:S05]  /*6300*/  WARPSYNC.COLLECTIVE R186, `(.L_x_2515) ;  /* 0x00000000ba087348 */ /* 0x000fea0003c00000 */
[----:B------:R0:W1:Y:S02]  /*6310*/  SHFL.DOWN P5, R187, R191, R192, R193 ;  /* 0x080000c0bfbb7389 */ /* 0x00006400000a00c1 */
[----:B01----:R-:W-:Y:S01]  /*6320*/  ENDCOLLECTIVE ;  /* 0x000000000000791b */ /* 0x003fe20003800000 */
.L_x_2515:
[----:B------:R-:W-:-:S05]  /*6330*/  FADD.FTZ R115, R112, R115 ;  /* 0x0000007370737221 */ /* 0x000fca0000010000 */
[----:B------:R-:W-:Y:S02]  /*6340*/  MOV R191, R115 ;  /* 0x0000007300bf7202 */ /* 0x000fe40000000f00 */
[----:B------:R-:W-:-:S07]  /*6350*/  MOV R171, R187 ;  /* 0x000000bb00ab7202 */ /* 0x000fce0000000f00 */
[----:B------:R-:W-:Y:S05]  /*6360*/  WARPSYNC.COLLECTIVE R186, `(.L_x_2516) ;  /* 0x00000000ba087348 */ /* 0x000fea0003c00000 */
[----:B------:R0:W1:Y:S02]  /*6370*/  SHFL.DOWN P5, R187, R191, R192, R193 ;  /* 0x080000c0bfbb7389 */ /* 0x00006400000a00c1 */
[----:B01----:R-:W-:Y:S01]  /*6380*/  ENDCOLLECTIVE ;  /* 0x000000000000791b */ /* 0x003fe20003800000 */
.L_x_2516:
[----:B------:R-:W-:Y:S01]  /*6390*/  FADD.FTZ R171, R114, R171 ;  /* 0x000000ab72ab7221 */ /* 0x000fe20000010000 */
[----:B------:R-:W-:-:S04]  /*63a0*/  HFMA2.MMA R192, -RZ, RZ, 0, 5.9604644775390625e-08 ;  /* 0x00000001ffc07435 */ /* 0x000fc800000001ff */
[----:B------:R-:W-:Y:S02]  /*63b0*/  MOV R191, R171 ;  /* 0x000000ab00bf7202 */ /* 0x000fe40000000f00 */
[----:B------:R-:W-:-:S07]  /*63c0*/  MOV R170, R187 ;  /* 0x000000bb00aa7202 */ /* 0x000fce0000000f00 */
[----:B------:R-:W-:Y:S05]  /*63d0*/  WARPSYNC.COLLECTIVE R186, `(.L_x_2517) ;  /* 0x00000000ba087348 */ /* 0x000fea0003c00000 */
[----:B------:R0:W1:Y:S02]  /*63e0*/  SHFL.DOWN P5, R187, R191, R192, R193 ;  /* 0x080000c0bfbb7389 */ /* 0x00006400000a00c1 */
[----:B01----:R-:W-:Y:S01]  /*63f0*/  ENDCOLLECTIVE ;  /* 0x000000000000791b */ /* 0x003fe20003800000 */
.L_x_2517:
[----:B------:R-:W-:-:S05]  /*6400*/  FADD.FTZ R110, R115, R170 ;  /* 0x000000aa736e7221 */ /* 0x000fca0000010000 */
[----:B------:R-:W-:Y:S02]  /*6410*/  MOV R191, R110 ;  /* 0x0000006e00bf7202 */ /* 0x000fe40000000f00 */
[----:B------:R-:W-:-:S07]  /*6420*/  MOV R170, R187 ;  /* 0x000000bb00aa7202 */ /* 0x000fce0000000f00 */
[----:B------:R-:W-:Y:S05]  /*6430*/  WARPSYNC.COLLECTIVE R186, `(.L_x_2518) ;  /* 0x00000000ba087348 */ /* 0x000fea0003c00000 */
[----:B------:R0:W1:Y:S02]  /*6440*/  SHFL.DOWN P5, R187, R191, R192, R193 ;  /* 0x080000c0bfbb7389 */ /* 0x00006400000a00c1 */
[----:B01----:R-:W-:Y:S01]  /*6450*/  ENDCOLLECTIVE ;  /* 0x000000000000791b */ /* 0x003fe20003800000 */
.L_x_2518:
[----:B------:R-:W-:Y:S01]  /*6460*/  MOV R111, R187 ;  /* 0x000000bb006f7202 */ /* 0x000fe20000000f00 */
[----:B------:R-:W-:Y:S06]  /*6470*/  BRA `(.L_x_2519) ;  /* 0xffffffc000a07947 */ /* 0x000fec000383ffff */
.L_x_2520:
        /* <DEDUP_REMOVED lines=16> */
.L_x_11855:


//--------------------- .text._ZN10layer_norm22ln_bwd_finalize_kernelINS_22Kernel_traits_finalizeILj2560E6__halfS2_S2_S2_fjLb1ELj1024ELj4ENS_18Kernel_traits_baseILj2560ES2_S2_S2_S2_fjLj1024EEEEELb1ELb1EEEvNS_9BwdParamsE --------------------------
	.section	.text._ZN10layer_norm22ln_bwd_finalize_kernelINS_22Kernel_traits_finalizeILj2560E6__halfS2_S2_S2_fjLb1ELj1024ELj4ENS_18Kernel_traits_baseILj2560ES2_S2_S2_S2_fjLj1024EEEEELb1ELb1EEEvNS_9BwdParamsE,"ax",@progbits
	.align	128
        .global         _ZN10layer_norm22ln_bwd_finalize_kernelINS_22Kernel_traits_finalizeILj2560E6__halfS2_S2_S2_fjLb1ELj1024ELj4ENS_18Kernel_traits_baseILj2560ES2_S2_S2_S2_fjLj1024EEEEELb1ELb1EEEvNS_9BwdParamsE
        .type           _ZN10layer_norm22ln_bwd_finalize_kernelINS_22Kernel_traits_finalizeILj2560E6__halfS2_S2_S2_fjLb1ELj1024ELj4ENS_18Kernel_traits_baseILj2560ES2_S2_S2_S2_fjLj1024EEEEELb1ELb1EEEvNS_9BwdParamsE,@function
        .size           _ZN10layer_norm22ln_bwd_finalize_kernelINS_22Kernel_traits_finalizeILj2560E6__halfS2_S2_S2_fjLb1ELj1024ELj4ENS_18Kernel_traits_baseILj2560ES2_S2_S2_S2_fjLj1024EEEEELb1ELb1EEEvNS_9BwdParamsE,(.L_x_11856 - _ZN10layer_norm22ln_bwd_finalize_kernelINS_22Kernel_traits_finalizeILj2560E6__halfS2_S2_S2_fjLb1ELj1024ELj4ENS_18Kernel_traits_baseILj2560ES2_S2_S2_S2_fjLj1024EEEEELb1ELb1EEEvNS_9BwdParamsE)
        .other          _ZN10layer_norm22ln_bwd_finalize_kernelINS_22Kernel_traits_finalizeILj2560E6__halfS2_S2_S2_fjLb1ELj1024ELj4ENS_18Kernel_traits_baseILj2560ES2_S2_S2_S2_fjLj1024EEEEELb1ELb1EEEvNS_9BwdParamsE,@"STO_CUDA_ENTRY STV_DEFAULT"
_ZN10layer_norm22ln_bwd_finalize_kernelINS_22Kernel_traits_finalizeILj2560E6__halfS2_S2_S2_fjLb1ELj1024ELj4ENS_18Kernel_traits_baseILj2560ES2_S2_S2_S2_fjLj1024EEEEELb1ELb1EEEvNS_9BwdParamsE:
.text._ZN10layer_norm22ln_bwd_finalize_kernelINS_22Kernel_traits_finalizeILj2560E6__halfS2_S2_S2_fjLb1ELj1024ELj4ENS_18Kernel_traits_baseILj2560ES2_S2_S2_S2_fjLj1024EEEEELb1ELb1EEEvNS_9BwdParamsE:
        /* <DEDUP_REMOVED lines=25> */
.L_x_2532:
        /* <DEDUP_REMOVED lines=33> */
.L_x_2525:
        /* <DEDUP_REMOVED lines=49> */
.L_x_2524:
[----:B------:R-:W-:Y:S05]  /*06b0*/  BSYNC B1 ;  /* 0x0000000000017941 */ /* 0x000fea0003800000 */
.L_x_2523:
        /* <DEDUP_REMOVED lines=32> */
.L_x_2527:
[----:B------:R-:W-:Y:S05]  /*08c0*/  BSYNC B1 ;  /* 0x0000000000017941 */ /* 0x000fea0003800000 */
.L_x_2526:
        /* <DEDUP_REMOVED lines=16> */
.L_x_2522:
[----:B------:R-:W-:Y:S05]  /*09d0*/  BSYNC B0 ;  /* 0x0000000000007941 */ /* 0x000fea0003800000 */
.L_x_2521:
        /* <DEDUP_REMOVED lines=40> */
.L_x_2548:
        /* <DEDUP_REMOVED lines=8> */
.L_x_2528:
        /* <DEDUP_REMOVED lines=15> */
[----:B---3--:R-:W-:Y:S02]  /*0dd0*/  F2FP.F16.F32.PACK_AB R21, R21, R20 ;  /* 0x000000141515723e */ /* 0x008fe400000000ff */
[----:B-1----:R-:W-:-:S03]  /*0de0*/  F2FP.F16.F32.PACK_AB R13, R13, R12 ;  /* 0x0000000c0d0d723e */ /* 0x002fc600000000ff */
[----:B------:R3:W-:Y:S01]  /*0df0*/  STG.E desc[UR6][R14.64], R21 ;  /* 0x000000150e007986 */ /* 0x0007e2000c101906 */
[----:B----4-:R-:W-:-:S03]  /*0e00*/  F2FP.F16.F32.PACK_AB R17, R17, R16 ;  /* 0x000000101111723e */ /* 0x010fc600000000ff */
[----:B------:R3:W-:Y:S04]  /*0e10*/  STG.E desc[UR6][R10.64], R13 ;  /* 0x0000000d0a007986 */ /* 0x0007e8000c101906 */
[----:B------:R3:W-:Y:S02]  /*0e20*/  STG.E desc[UR6][R8.64], R17 ;  /* 0x0000001108007986 */ /* 0x0007e4000c101906 */
.L_x_2531:
[----:B------:R-:W-:Y:S05]  /*0e30*/  BSYNC B0 ;  /* 0x0000000000007941 */ /* 0x000fea0003800000 */
.L_x_2530:
[C---:B------:R-:W-:Y:S02]  /*0e40*/  ISETP.GT.U32.AND P1, PT, R4.reuse, -0xa01, PT ;  /* 0xfffff5ff0400780c */ /* 0x040fe40003f24070 */
[----:B------:R-:W-:Y:S02]  /*0e50*/  IADD3 R4, R4, 0xa00, RZ ;  /* 0x00000a0004047810 */ /* 0x000fe40007ffe0ff */
[----:B------:R-:W-:-:S09]  /*0e60*/  IADD3 R5, R5, 0x500, RZ ;  /* 0x0000050005057810 */ /* 0x000fd20007ffe0ff */
[----:B------:R-:W-:Y:S05]  /*0e70*/  @P1 BRA `(.L_x_2532) ;  /* 0xfffffff000c41947 */ /* 0x000fea000383ffff */
[----:B------:R-:W-:Y:S05]  /*0e80*/  EXIT ;  /* 0x000000000000794d */ /* 0x000fea0003800000 */
.L_x_2529:
[----:B------:R-:W-:Y:S01]  /*0e90*/  HFMA2.MMA R22, -RZ, RZ, 0, 5.9604644775390625e-08 ;  /* 0x00000001ff167435 */ /* 0x000fe200000001ff */
[----:B---3--:R-:W-:Y:S01]  /*0ea0*/  MOV R23, R8 ;  /* 0x0000000800177202 */ /* 0x008fe20000000f00 */
[----:B------:R-:W-:Y:S01]  /*0eb0*/  IMAD.MOV.U32 R20, RZ, RZ, -0x1 ;  /* 0xffffffffff147424 */ /* 0x000fe200078e00ff */
[----:B------:R-:W-:-:S08]  /*0ec0*/  MOV R25, 0x1f ;  /* 0x0000001f00197802 */ /* 0x000fd00000000f00 */
[----:B012---:R-:W-:Y:S05]  /*0ed0*/  WARPSYNC.COLLECTIVE R20, `(.L_x_2533) ;  /* 0x0000000014087348 */ /* 0x007fea0003c00000 */
[----:B------:R3:W4:Y:S02]  /*0ee0*/  SHFL.BFLY P2, R21, R23, R22, R25 ;  /* 0x0c00001617157389 */ /* 0x0007240000040019 */
[----:B01234-:R-:W-:Y:S01]  /*0ef0*/  ENDCOLLECTIVE ;  /* 0x000000000000791b */ /* 0x01ffe20003800000 */
.L_x_2533:
[----:B------:R-:W-:Y:S01]  /*0f00*/  HFMA2.MMA R22, -RZ, RZ, 0, 1.1920928955078125e-07 ;  /* 0x00000002ff167435 */ /* 0x000fe200000001ff */
[----:B------:R-:W-:-:S05]  /*0f10*/  MOV R9, R21 ;  /* 0x0000001500097202 */ /* 0x000fca0000000f00 */
[----:B------:R-:W-:-:S05]  /*0f20*/  FADD.FTZ R9, R8, R9 ;  /* 0x0000000908097221 */ /* 0x000fca0000010000 */
[----:B------:R-:W-:-:S07]  /*0f30*/  MOV R23, R9 ;  /* 0x0000000900177202 */ /* 0x000fce0000000f00 */
[----:B------:R-:W-:Y:S05]  /*0f40*/  WARPSYNC.COLLECTIVE R20, `(.L_x_2534) ;  /* 0x0000000014087348 */ /* 0x000fea0003c00000 */
[----:B------:R0:W1:Y:S02]  /*0f50*/  SHFL.BFLY P2, R21, R23, R22, R25 ;  /* 0x0c00001617157389 */ /* 0x0000640000040019 */
[----:B01----:R-:W-:Y:S01]  /*0f60*/  ENDCOLLECTIVE ;  /* 0x000000000000791b */ /* 0x003fe20003800000 */
.L_x_2534:
[----:B------:R-:W-:Y:S01]  /*0f70*/  HFMA2.MMA R22, -RZ, RZ, 0, 2.384185791015625e-07 ;  /* 0x00000004ff167435 */ /* 0x000fe200000001ff */
[----:B------:R-:W-:-:S05]  /*0f80*/  MOV R12, R21 ;  /* 0x00000015000c7202 */ /* 0x000fca0000000f00 */
[----:B------:R-:W-:-:S05]  /*0f90*/  FADD.FTZ R12, R9, R12 ;  /* 0x0000000c090c7221 */ /* 0x000fca0000010000 */
[----:B------:R-:W-:-:S07]  /*0fa0*/  MOV R23, R12 ;  /* 0x0000000c00177202 */ /* 0x000fce0000000f00 */
[----:B------:R-:W-:Y:S05]  /*0fb0*/  WARPSYNC.COLLECTIVE R20, `(.L_x_2535) ;  /* 0x0000000014087348 */ /* 0x000fea0003c00000 */
[----:B------:R0:W1:Y:S02]  /*0fc0*/  SHFL.BFLY P2, R21, R23, R22, R25 ;  /* 0x0c00001617157389 */ /* 0x0000640000040019 */
[----:B01----:R-:W-:Y:S01]  /*0fd0*/  ENDCOLLECTIVE ;  /* 0x000000000000791b */ /* 0x003fe20003800000 */
.L_x_2535:
[----:B------:R-:W-:Y:S01]  /*0fe0*/  HFMA2.MMA R22, -RZ, RZ, 0, 4.76837158203125e-07 ;  /* 0x00000008ff167435 */ /* 0x000fe200000001ff */
[----:B------:R-:W-:-:S05]  /*0ff0*/  MOV R13, R21 ;  /* 0x00000015000d7202 */ /* 0x000fca0000000f00 */
[----:B------:R-:W-:-:S04]  /*1000*/  FADD.FTZ R13, R12, R13 ;  /* 0x0000000d0c0d7221 */ /* 0x000fc80000010000 */
[----:B------:R-:W-:-:S07]  /*1010*/  IMAD.MOV.U32 R23, RZ, RZ, R13 ;  /* 0x000000ffff177224 */ /* 0x000fce00078e000d */
[----:B------:R-:W-:Y:S05]  /*1020*/  WARPSYNC.COLLECTIVE R20, `(.L_x_2536) ;  /* 0x0000000014087348 */ /* 0x000fea0003c00000 */
[----:B------:R0:W1:Y:S02]  /*1030*/  SHFL.BFLY P2, R21, R23, R22, R25 ;  /* 0x0c00001617157389 */ /* 0x0000640000040019 */
[----:B01----:R-:W-:Y:S01]  /*1040*/  ENDCOLLECTIVE ;  /* 0x000000000000791b */ /* 0x003fe20003800000 */
.L_x_2536:
[----:B------:R-:W-:Y:S01]  /*1050*/  HFMA2.MMA R22, -RZ, RZ, 0, 9.5367431640625e-07 ;  /* 0x00000010ff167435 */ /* 0x000fe200000001ff */
[----:B------:R-:W-:-:S05]  /*1060*/  MOV R8, R21 ;  /* 0x0000001500087202 */ /* 0x000fca0000000f00 */
[----:B------:R-:W-:-:S05]  /*1070*/  FADD.FTZ R9, R13, R8 ;  /* 0x000000080d097221 */ /* 0x000fca0000010000 */
[----:B------:R-:W-:-:S07]  /*1080*/  MOV R23, R9 ;  /* 0x0000000900177202 */ /* 0x000fce0000000f00 */
[----:B------:R-:W-:Y:S05]  /*1090*/  WARPSYNC.COLLECTIVE R20, `(.L_x_2537) ;  /* 0x0000000014087348 */ /* 0x000fea0003c00000 */
[----:B------:R0:W1:Y:S02]  /*10a0*/  SHFL.BFLY P2, R21, R23, R22, R25 ;  /* 0x0c00001617157389 */ /* 0x0000640000040019 */
[----:B01----:R-:W-:Y:S01]  /*10b0*/  ENDCOLLECTIVE ;  /* 0x000000000000791b */ /* 0x003fe20003800000 */
.L_x_2537:
[----:B------:R-:W-:Y:S01]  /*10c0*/  HFMA2.MMA R22, -RZ, RZ, 0, 5.9604644775390625e-08 ;  /* 0x00000001ff167435 */ /* 0x000fe200000001ff */
[----:B------:R-:W-:Y:S02]  /*10d0*/  MOV R23, R11 ;  /* 0x0000000b00177202 */ /* 0x000fe40000000f00 */
[----:B------:R-:W-:-:S08]  /*10e0*/  MOV R8, R21 ;  /* 0x0000001500087202 */ /* 0x000fd00000000f00 */
[----:B------:R-:W-:Y:S05]  /*10f0*/  WARPSYNC.COLLECTIVE R20, `(.L_x_2538) ;  /* 0x0000000014087348 */ /* 0x000fea0003c00000 */
[----:B------:R0:W1:Y:S02]  /*1100*/  SHFL.BFLY P2, R21, R23, R22, R25 ;  /* 0x0c00001617157389 */ /* 0x0000640000040019 */
[----:B01----:R-:W-:Y:S01]  /*1110*/  ENDCOLLECTIVE ;  /* 0x000000000000791b */ /* 0x003fe20003800000 */
.L_x_2538:
[----:B------:R-:W-:Y:S01]  /*1120*/  HFMA2.MMA R22, -RZ, RZ, 0, 1.1920928955078125e-07 ;  /* 0x00000002ff167435 */ /* 0x000fe200000001ff */
[----:B------:R-:W-:-:S05]  /*1130*/  MOV R12, R21 ;  /* 0x00000015000c7202 */ /* 0x000fca0000000f00 */
[----:B------:R-:W-:-:S04]  /*1140*/  FADD.FTZ R14, R11, R12 ;  /* 0x0000000c0b0e7221 */ /* 0x000fc80000010000 */
[----:B------:R-:W-:-:S07]  /*1150*/  IMAD.MOV.U32 R23, RZ, RZ, R14 ;  /* 0x000000ffff177224 */ /* 0x000fce00078e000e */
[----:B------:R-:W-:Y:S05]  /*1160*/  WARPSYNC.COLLECTIVE R20, `(.L_x_2539) ;  /* 0x0000000014087348 */ /* 0x000fea0003c00000 */
[----:B------:R0:W1:Y:S02]  /*1170*/  SHFL.BFLY P2, R21, R23, R22, R25 ;  /* 0x0c00001617157389 */ /* 0x0000640000040019 */
[----:B01----:R-:W-:Y:S01]  /*1180*/  ENDCOLLECTIVE ;  /* 0x000000000000791b */ /* 0x003fe20003800000 */
.L_x_2539:
[----:B------:R-:W-:Y:S01]  /*1190*/  HFMA2.MMA R22, -RZ, RZ, 0, 2.384185791015625e-07 ;  /* 0x00000004ff167435 */ /* 0x000fe200000001ff */
[----:B------:R-:W-:-:S05]  /*11a0*/  MOV R13, R21 ;  /* 0x00000015000d7202 */ /* 0x000fca0000000f00 */
[----:B------:R-:W-:-:S05]  /*11b0*/  FADD.FTZ R15, R14, R13 ;  /* 0x0000000d0e0f7221 */ /* 0x000fca0000010000 */
[----:B------:R-:W-:-:S07]  /*11c0*/  MOV R23, R15 ;  /* 0x0000000f00177202 */ /* 0x000fce0000000f00 */
[----:B------:R-:W-:Y:S05]  /*11d0*/  WARPSYNC.COLLECTIVE R20, `(.L_x_2540) ;  /* 0x0000000014087348 */ /* 0x000fea0003c00000 */
[----:B------:R0:W1:Y:S02]  /*11e0*/  SHFL.BFLY P2, R21, R23, R22, R25 ;  /* 0x0c00001617157389 */ /* 0x0000640000040019 */
[----:B01----:R-:W-:Y:S01]  /*11f0*/  ENDCOLLECTIVE ;  /* 0x000000000000791b */ /* 0x003fe20003800000 */
.L_x_2540:
[----:B------:R-:W-:Y:S01]  /*1200*/  HFMA2.MMA R22, -RZ, RZ, 0, 4.76837158203125e-07 ;  /* 0x00000008ff167435 */ /* 0x000fe200000001ff */
[----:B------:R-:W-:-:S05]  /*1210*/  MOV R16, R21 ;  /* 0x0000001500107202 */ /* 0x000fca0000000f00 */
[----:B------:R-:W-:-:S05]  /*1220*/  FADD.FTZ R16, R15, R16 ;  /* 0x000000100f107221 */ /* 0x000fca0000010000 */
[----:B------:R-:W-:-:S07]  /*1230*/  MOV R23, R16 ;  /* 0x0000001000177202 */ /* 0x000fce0000000f00 */
[----:B------:R-:W-:Y:S05]  /*1240*/  WARPSYNC.COLLECTIVE R20, `(.L_x_2541) ;  /* 0x0000000014087348 */ /* 0x000fea0003c00000 */
[----:B------:R0:W1:Y:S02]  /*1250*/  SHFL.BFLY P2, R21, R23, R22, R25 ;  /* 0x0c00001617157389 */ /* 0x0000640000040019 */
[----:B01----:R-:W-:Y:S01]  /*1260*/  ENDCOLLECTIVE ;  /* 0x000000000000791b */ /* 0x003fe20003800000 */
.L_x_2541:
[----:B------:R-:W-:Y:S01]  /*1270*/  HFMA2.MMA R22, -RZ, RZ, 0, 9.5367431640625e-07 ;  /* 0x00000010ff167435 */ /* 0x000fe200000001ff */
[----:B------:R-:W-:-:S05]  /*1280*/  MOV R11, R21 ;  /* 0x00000015000b7202 */ /* 0x000fca0000000f00 */
[----:B------:R-:W-:-:S04]  /*1290*/  FADD.FTZ R11, R16, R11 ;  /* 0x0000000b100b7221 */ /* 0x000fc80000010000 */
[----:B------:R-:W-:-:S07]  /*12a0*/  IMAD.MOV.U32 R23, RZ, RZ, R11 ;  /* 0x000000ffff177224 */ /* 0x000fce00078e000b */
[----:B------:R-:W-:Y:S05]  /*12b0*/  WARPSYNC.COLLECTIVE R20, `(.L_x_2542) ;  /* 0x0000000014087348 */ /* 0x000fea0003c00000 */
[----:B------:R0:W1:Y:S02]  /*12c0*/  SHFL.BFLY P2, R21, R23, R22, R25 ;  /* 0x0c00001617157389 */ /* 0x0000640000040019 */
[----:B01----:R-:W-:Y:S01]  /*12d0*/  ENDCOLLECTIVE ;  /* 0x000000000000791b */ /* 0x003fe20003800000 */
.L_x_2542:
[----:B------:R-:W-:Y:S01]  /*12e0*/  HFMA2.MMA R22, -RZ, RZ, 0, 5.9604644775390625e-08 ;  /* 0x00000001ff167435 */ /* 0x000fe200000001ff */
[----:B------:R-:W-:Y:S02]  /*12f0*/  MOV R23, R10 ;  /* 0x0000000a00177202 */ /* 0x000fe40000000f00 */
[----:B------:R-:W-:-:S08]  /*1300*/  MOV R12, R21 ;  /* 0x00000015000c7202 */ /* 0x000fd00000000f00 */
[----:B------:R-:W-:Y:S05]  /*1310*/  WARPSYNC.COLLECTIVE R20, `(.L_x_2543) ;  /* 0x0000000014087348 */ /* 0x000fea0003c00000 */
[----:B------:R0:W1:Y:S02]  /*1320*/  SHFL.BFLY P2, R21, R23, R22, R25 ;  /* 0x0c00001617157389 */ /* 0x0000640000040019 */
[----:B01----:R-:W-:Y:S01]  /*1330*/  ENDCOLLECTIVE ;  /* 0x000000000000791b */ /* 0x003fe20003800000 */
.L_x_2543:
[----:B------:R-:W-:Y:S01]  /*1340*/  HFMA2.MMA R22, -RZ, RZ, 0, 1.1920928955078125e-07 ;  /* 0x00000002ff167435 */ /* 0x000fe200000001ff */
[----:B------:R-:W-:-:S05]  /*1350*/  MOV R13, R21 ;  /* 0x00000015000d7202 */ /* 0x000fca0000000f00 */
[----:B------:R-:W-:-:S05]  /*1360*/  FADD.FTZ R17, R10, R13 ;  /* 0x0000000d0a117221 */ /* 0x000fca0000010000 */
[----:B------:R-:W-:-:S07]  /*1370*/  MOV R23, R17 ;  /* 0x0000001100177202 */ /* 0x000fce0000000f00 */
[----:B------:R-:W-:Y:S05]  /*1380*/  WARPSYNC.COLLECTIVE R20, `(.L_x_2544) ;  /* 0x0000000014087348 */ /* 0x000fea0003c00000 */
[----:B------:R0:W1:Y:S02]  /*1390*/  SHFL.BFLY P2, R21, R23, R22, R25 ;  /* 0x0c00001617157389 */ /* 0x0000640000040019 */
[----:B01----:R-:W-:Y:S01]  /*13a0*/  ENDCOLLECTIVE ;  /* 0x000000000000791b */ /* 0x003fe20003800000 */
.L_x_2544:
[----:B------:R-:W-:Y:S01]  /*13b0*/  HFMA2.MMA R22, -RZ, RZ, 0, 2.384185791015625e-07 ;  /* 0x00000004ff167435 */ /* 0x000fe200000001ff */
[----:B------:R-:W-:-:S05]  /*13c0*/  MOV R16, R21 ;  /* 0x0000001500107202 */ /* 0x000fca0000000f00 */
[----:B------:R-:W-:-:S04]  /*13d0*/  FADD.FTZ R18, R17, R16 ;  /* 0x0000001011127221 */ /* 0x000fc80000010000 */
[----:B------:R-:W-:-:S07]  /*13e0*/  IMAD.MOV.U32 R23, RZ, RZ, R18 ;  /* 0x000000ffff177224 */ /* 0x000fce00078e0012 */
[----:B------:R-:W-:Y:S05]  /*13f0*/  WARPSYNC.COLLECTIVE R20, `(.L_x_2545) ;  /* 0x0000000014087348 */ /* 0x000fea0003c00000 */
[----:B------:R0:W1:Y:S02]  /*1400*/  SHFL.BFLY P2, R21, R23, R22, R25 ;  /* 0x0c00001617157389 */ /* 0x0000640000040019 */
[----:B01----:R-:W-:Y:S01]  /*1410*/  ENDCOLLECTIVE ;  /* 0x000000000000791b */ /* 0x003fe20003800000 */
.L_x_2545:
[----:B------:R-:W-:Y:S01]  /*1420*/  HFMA2.MMA R22, -RZ, RZ, 0, 4.76837158203125e-07 ;  /* 0x00000008ff167435 */ /* 0x000fe200000001ff */
[----:B------:R-:W-:-:S05]  /*1430*/  MOV R19, R21 ;  /* 0x0000001500137202 */ /* 0x000fca0000000f00 */
[----:B------:R-:W-:-:S05]  /*1440*/  FADD.FTZ R19, R18, R19 ;  /* 0x0000001312137221 */ /* 0x000fca0000010000 */
[----:B------:R-:W-:-:S07]  /*1450*/  MOV R23, R19 ;  /* 0x0000001300177202 */ /* 0x000fce0000000f00 */
[----:B------:R-:W-:Y:S05]  /*1460*/  WARPSYNC.COLLECTIVE R20, `(.L_x_2546) ;  /* 0x0000000014087348 */ /* 0x000fea0003c00000 */
[----:B------:R0:W1:Y:S02]  /*1470*/  SHFL.BFLY P2, R21, R23, R22, R25 ;  /* 0x0c00001617157389 */ /* 0x0000640000040019 */
[----:B01----:R-:W-:Y:S01]  /*1480*/  ENDCOLLECTIVE ;  /* 0x000000000000791b */ /* 0x003fe20003800000 */
.L_x_2546:
[----:B------:R-:W-:Y:S01]  /*1490*/  HFMA2.MMA R22, -RZ, RZ, 0, 9.5367431640625e-07 ;  /* 0x00000010ff167435 */ /* 0x000fe200000001ff */
[----:B------:R-:W-:-:S05]  /*14a0*/  MOV R10, R21 ;  /* 0x00000015000a7202 */ /* 0x000fca0000000f00 */
[----:B------:R-:W-:-:S05]  /*14b0*/  FADD.FTZ R10, R19, R10 ;  /* 0x0000000a130a7221 */ /* 0x000fca0000010000 */
[----:B------:R-:W-:-:S07]  /*14c0*/  MOV R23, R10 ;  /* 0x0000000a00177202 */ /* 0x000fce0000000f00 */
[----:B------:R-:W-:Y:S05]  /*14d0*/  WARPSYNC.COLLECTIVE R20, `(.L_x_2547) ;  /* 0x0000000014087348 */ /* 0x000fea0003c00000 */
[----:B------:R0:W1:Y:S02]  /*14e0*/  SHFL.BFLY P2, R21, R23, R22, R25 ;  /* 0x0c00001617157389 */ /* 0x0000640000040019 */
[----:B01----:R-:W-:Y:S01]  /*14f0*/  ENDCOLLECTIVE ;  /* 0x000000000000791b */ /* 0x003fe20003800000 */
.L_x_2547:
[----:B------:R-:W-:Y:S01]  /*1500*/  MOV R15, R21 ;  /* 0x00000015000f7202 */ /* 0x000fe20000000f00 */
[----:B------:R-:W-:Y:S06]  /*1510*/  BRA `(.L_x_2548) ;  /* 0xfffffff400d07947 */ /* 0x000fec000383ffff */
.L_x_2549:
        /* <DEDUP_REMOVED lines=14> */
.L_x_11856:


//--------------------- .text._ZN10layer_norm13ln_bwd_kernelINS_13Kernel_traitsI6__halfS2_S2_S2_fjLj2560ELj1ELj1ELj4ELj8ENS_18Kernel_traits_baseILj2560ES2_S2_S2_S2_fjLj128EEEEELb1ELb1ELb1ELb1EEEvNS_9BwdParamsE --------------------------
	.section	.text._ZN10layer_norm13ln_bwd_kernelINS_13Kernel_traitsI6__halfS2_S2_S2_fjLj2560ELj1ELj1ELj4ELj8ENS_18Kernel_traits_baseILj2560ES2_S2_S2_S2_fjLj128EEEEELb1ELb1ELb1ELb1EEEvNS_9BwdParamsE,"ax",@progbits
	.align	128
        .global         _ZN10layer_norm13ln_bwd_kernelINS_13Kernel_traitsI6__halfS2_S2_S2_fjLj2560ELj1ELj1ELj4ELj8ENS_18Kernel_traits_baseILj2560ES2_S2_S2_S2_fjLj128EEEEELb1ELb1ELb1ELb1EEEvNS_9BwdParamsE
        .type           _ZN10layer_norm13ln_bwd_kernelINS_13Kernel_traitsI6__halfS2_S2_S2_fjLj2560ELj1ELj1ELj4ELj8ENS_18Kernel_traits_baseILj2560ES2_S2_S2_S2_fjLj128EEEEELb1ELb1ELb1ELb1EEEvNS_9BwdParamsE,@function
        .size           _ZN10layer_norm13ln_bwd_kernelINS_13Kernel_traitsI6__halfS2_S2_S2_fjLj2560ELj1ELj1ELj4ELj8ENS_18Kernel_traits_baseILj2560ES2_S2_S2_S2_fjLj128EEEEELb1ELb1ELb1ELb1EEEvNS_9BwdParamsE,(.L_x_11857 - _ZN10layer_norm13ln_bwd_kernelINS_13Kernel_traitsI6__halfS2_S2_S2_fjLj2560ELj1ELj1ELj4ELj8ENS_18Kernel_traits_baseILj2560ES2_S2_S2_S2_fjLj128EEEEELb1ELb1ELb1ELb1EEEvNS_9BwdParamsE)
        .other          _ZN10layer_norm13ln_bwd_kernelINS_13Kernel_traitsI6__halfS2_S2_S2_fjLj2560ELj1ELj1ELj4ELj8ENS_18Kernel_traits_baseILj2560ES2_S2_S2_S2_fjLj128EEEEELb1ELb1ELb1ELb1EEEvNS_9BwdParamsE,@"STO_CUDA_ENTRY STV_DEFAULT"
_ZN10layer_norm13ln_bwd_kernelINS_13Kernel_traitsI6__halfS2_S2_S2_fjLj2560ELj1ELj1ELj4ELj8ENS_18Kernel_traits_baseILj2560ES2_S2_S2_S2_fjLj128EEEEELb1ELb1ELb1ELb1EEEvNS_9BwdParamsE:
.text._ZN10layer_norm13ln_bwd_kernelINS_13Kernel_traitsI6__halfS2_S2_S2_fjLj2560ELj1ELj1ELj4ELj8ENS_18Kernel_traits_baseILj2560ES2_S2_S2_S2_fjLj128EEEEELb1ELb1ELb1ELb1EEEvNS_9BwdParamsE:
        /* <DEDUP_REMOVED lines=44> */
.L_x_2550:
[----:B------:R-:W-:Y:S01]  /*02c0*/  SHF.L.U32 R3, R0, 0x3, RZ ;  /* 0x0000000300037819 */ /* 0x000fe200000006ff */
[----:B------:R-:W-:Y:S01]  /*02d0*/  ULDC.64 UR6, c[0x0][0x260] ;  /* 0x0000980000067ab9 */ /* 0x000fe20000000a00 */
[----:B------:R-:W0:Y:S02]  /*02e0*/  LDC.U8 R24, c[0x0][0x2a0] ;  /* 0x0000a800ff187b82 */ /* 0x000e240000000000 */
[----:B------:R-:W-:-:S04]  /*02f0*/  LOP3.LUT R3, R3, 0x3f8, RZ, 0xc0, !PT ;  /* 0x000003f803037812 */ /* 0x000fc800078ec0ff */
[----:B------:R-:W-:-:S04]  /*0300*/  IADD3 R6, P0, R3, UR6, RZ ;  /* 0x0000000603067c10 */ /* 0x000fc8000ff1e0ff */
[----:B------:R-:W-:Y:S01]  /*0310*/  IADD3.X R7, RZ, UR7, RZ, P0, !PT ;  /* 0x00000007ff077c10 */ /* 0x000fe200087fe4ff */
        /* <DEDUP_REMOVED lines=45> */
[----:B-1----:R-:W-:Y:S01]  /*05f0*/  HADD2.F32 R6, -RZ, R8.H0_H0 ;  /* 0x20000008ff067230 */ /* 0x002fe20000004100 */
[----:B------:R-:W-:Y:S01]  /*0600*/  SHF.R.U32.HI R28, RZ, 0x10, R9 ;  /* 0x00000010ff1c7819 */ /* 0x000fe20000011609 */
[----:B------:R-:W-:Y:S01]  /*0610*/  HADD2.F32 R7, -RZ, R9.H0_H0 ;  /* 0x20000009ff077230 */ /* 0x000fe20000004100 */
[--C-:B---3--:R-:W-:Y:S01]  /*0620*/  SHF.R.U64 R29, R12, 0x10, R13.reuse ;  /* 0x000000100c1d7819 */ /* 0x108fe2000000120d */
[----:B------:R-:W-:Y:S01]  /*0630*/  HADD2.F32 R8, -RZ, R12.H0_H0 ;  /* 0x2000000cff087230 */ /* 0x000fe20000004100 */
[----:B------:R-:W-:Y:S01]  /*0640*/  SHF.R.U32.HI R30, RZ, 0x10, R13 ;  /* 0x00000010ff1e7819 */ /* 0x000fe2000001160d */
[----:B------:R-:W-:Y:S01]  /*0650*/  HADD2.F32 R9, -RZ, R13.H0_H0 ;  /* 0x2000000dff097230 */ /* 0x000fe20000004100 */
[--C-:B----4-:R-:W-:Y:S01]  /*0660*/  SHF.R.U64 R31, R20, 0x10, R21.reuse ;  /* 0x00000010141f7819 */ /* 0x110fe20000001215 */
[----:B0-----:R-:W-:Y:S01]  /*0670*/  HADD2.F32 R10, -RZ, R20.H0_H0 ;  /* 0x20000014ff0a7230 */ /* 0x001fe20000004100 */
[----:B------:R-:W-:-:S02]  /*0680*/  SHF.R.U32.HI R32, RZ, 0x10, R21 ;  /* 0x00000010ff207819 */ /* 0x000fc40000011615 */
[--C-:B-----5:R-:W-:Y:S01]  /*0690*/  SHF.R.U64 R33, R34, 0x10, R35.reuse ;  /* 0x0000001022217819 */ /* 0x120fe20000001223 */
[----:B------:R-:W-:Y:S01]  /*06a0*/  HADD2.F32 R12, -RZ, R34.H0_H0 ;  /* 0x20000022ff0c7230 */ /* 0x000fe20000004100 */
[----:B------:R-:W-:Y:S01]  /*06b0*/  SHF.R.U32.HI R34, RZ, 0x10, R35 ;  /* 0x00000010ff227819 */ /* 0x000fe20000011623 */
[----:B------:R-:W-:Y:S01]  /*06c0*/  HADD2.F32 R13, -RZ, R35.H0_H0 ;  /* 0x20000023ff0d7230 */ /* 0x000fe20000004100 */
[--C-:B------:R-:W-:Y:S01]  /*06d0*/  SHF.R.U64 R41, R22, 0x10, R23.reuse ;  /* 0x0000001016297819 */ /* 0x100fe20000001217 */
[----:B------:R-:W-:Y:S01]  /*06e0*/  HADD2.F32 R20, -RZ, R22.H0_H0 ;  /* 0x20000016ff147230 */ /* 0x000fe20000004100 */
[----:B------:R-:W-:Y:S02]  /*06f0*/  SHF.R.U32.HI R42, RZ, 0x10, R23 ;  /* 0x00000010ff2a7819 */ /* 0x000fe40000011617 */
[--C-:B------:R-:W-:Y:S01]  /*0700*/  SHF.R.U64 R43, R44, 0x10, R45.reuse ;  /* 0x000000102c2b7819 */ /* 0x100fe2000000122d */
[----:B------:R-:W-:Y:S01]  /*0710*/  HADD2.F32 R22, -RZ, R44.H0_H0 ;  /* 0x2000002cff167230 */ /* 0x000fe20000004100 */
        /* <DEDUP_REMOVED lines=40> */
.L_x_2679:
        /* <DEDUP_REMOVED lines=17> */
[C---:B------:R-:W-:Y:S02]  /*0ab0*/  IADD3 R191, R46.reuse, 0x80, RZ ;  /* 0x000000802ebf7810 */ /* 0x040fe40007ffe0ff */
[C---:B------:R-:W-:Y:S02]  /*0ac0*/  IADD3 R187, R46.reuse, 0x100, RZ ;  /* 0x000001002ebb7810 */ /* 0x040fe40007ffe0ff */
        /* <DEDUP_REMOVED lines=19> */
[----:B------:R-:W5:Y:S01]  /*0c00*/  @P0 LDG.E.64 R152, desc[UR4][R166.64] ;  /* 0x00000004a6980981 */ /* 0x000f62000c1e1b00 */
[----:B------:R-:W-:Y:S02]  /*0c10*/  @P0 IADD3 R109, R46, 0x200, RZ ;  /* 0x000002002e6d0810 */ /* 0x000fe40007ffe0ff */
[----:B------:R-:W-:Y:S01]  /*0c20*/  @P3 LEA.HI.SX32 R169, R108, R195, 0x1e ;  /* 0x000000c36ca93211 */ /* 0x000fe200078ff2ff */
[----:B------:R-:W5:Y:S02]  /*0c30*/  @P0 LDG.E.64 R154, desc[UR4][R164.64] ;  /* 0x00000004a49a0981 */ /* 0x000f64000c1e1b00 */
[----:B------:R-:W-:Y:S01]  /*0c40*/  @P0 IMAD.WIDE.U32 R160, R109, 0x8, R160 ;  /* 0x000000086da00825 */ /* 0x000fe200078e00a0 */
[C---:B------:R-:W-:Y:S01]  /*0c50*/  IADD3 R109, R169.reuse, 0x80, RZ ;  /* 0x00000080a96d7810 */ /* 0x040fe20007ffe0ff */
[----:B------:R-:W5:Y:S01]  /*0c60*/  @P0 LDG.E.64 R156, desc[UR4][R162.64] ;  /* 0x00000004a29c0981 */ /* 0x000f62000c1e1b00 */
[----:B------:R-:W-:-:S02]  /*0c70*/  IADD3 R111, R169, 0x100, RZ ;  /* 0x00000100a96f7810 */ /* 0x000fc40007ffe0ff */
[----:B------:R-:W-:Y:S01]  /*0c80*/  IADD3 R113, R169, 0x180, RZ ;  /* 0x00000180a9717810 */ /* 0x000fe20007ffe0ff */
[--C-:B0-----:R-:W-:Y:S01]  /*0c90*/  IMAD.WIDE.U32 R108, R109, 0x4, R170.reuse ;  /* 0x000000046d6c7825 */ /* 0x101fe200078e00aa */
[C---:B------:R-:W-:Y:S01]  /*0ca0*/  IADD3 R189, R169.reuse, 0x200, RZ ;  /* 0x00000200a9bd7810 */ /* 0x040fe20007ffe0ff */
[----:B------:R-:W5:Y:S02]  /*0cb0*/  @P0 LDG.E.64 R158, desc[UR4][R160.64] ;  /* 0x00000004a09e0981 */ /* 0x000f64000c1e1b00 */
[--C-:B------:R-:W-:Y:S02]  /*0cc0*/  IMAD.WIDE.U32 R168, R169, 0x4, R170.reuse ;  /* 0x00000004a9a87825 */ /* 0x100fe400078e00aa */
[----:B------:R-:W5:Y:S02]  /*0cd0*/  LDG.E R190, desc[UR4][R108.64] ;  /* 0x000000046cbe7981 */ /* 0x000f64000c1e1900 */
[--C-:B------:R-:W-:Y:S01]  /*0ce0*/  IMAD.WIDE.U32 R110, R111, 0x4, R170.reuse ;  /* 0x000000046f6e7825 */ /* 0x100fe200078e00aa */
[----:B------:R-:W-:Y:S01]  /*0cf0*/  HFMA2.MMA R198, -RZ, RZ, 0, 0 ;  /* 0x00000000ffc67435 */ /* 0x000fe200000001ff */
[----:B------:R0:W5:Y:S02]  /*0d00*/  LDG.E R168, desc[UR4][R168.64] ;  /* 0x00000004a8a87981 */ /* 0x000164000c1e1900 */
[----:B------:R-:W-:-:S04]  /*0d10*/  IMAD.WIDE.U32 R112, R113, 0x4, R170 ;  /* 0x0000000471707825 */ /* 0x000fc800078e00aa */
[----:B------:R-:W-:Y:S01]  /*0d20*/  IMAD.WIDE.U32 R170, R189, 0x4, R170 ;  /* 0x00000004bdaa7825 */ /* 0x000fe200078e00aa */
[----:B------:R1:W5:Y:S04]  /*0d30*/  LDG.E R184, desc[UR4][R112.64] ;  /* 0x0000000470b87981 */ /* 0x000368000c1e1900 */
[----:B------:R1:W5:Y:S04]  /*0d40*/  LDG.E R189, desc[UR4][R110.64] ;  /* 0x000000046ebd7981 */ /* 0x000368000c1e1900 */
[----:B------:R1:W5:Y:S01]  /*0d50*/  LDG.E R170, desc[UR4][R170.64] ;  /* 0x00000004aaaa7981 */ /* 0x000362000c1e1900 */
[----:B0-----:R-:W-:Y:S01]  /*0d60*/  MOV R169, RZ ;  /* 0x000000ff00a97202 */ /* 0x001fe20000000f00 */
[----:B------:R-:W-:Y:S06]  /*0d70*/  BRA `(.L_x_2554) ;  /* 0x00000010005c7947 */ /* 0x000fec0003800000 */
.L_x_2553:
        /* <DEDUP_REMOVED lines=10> */
[C-C-:B0-----:R-:W-:Y:S01]  /*0e20*/  IMAD.WIDE.U32 R116, R3.reuse, 0x8, R108.reuse ;  /* 0x0000000803747825 */ /* 0x141fe200078e006c */
[----:B------:R-:W-:Y:S01]  /*0e30*/  IADD3 R113, R3, 0x80, RZ ;  /* 0x0000008003717810 */ /* 0x000fe20007ffe0ff */
        /* <DEDUP_REMOVED lines=8> */
[----:B------:R1:W4:Y:S03]  /*0ec0*/  LDG.E R149, desc[UR4][R132.64] ;  /* 0x0000000484957981 */ /* 0x000326000c1e1900 */
[----:B------:R-:W-:Y:S01]  /*0ed0*/  IMAD.WIDE.U32 R128, R47, 0x8, R126 ;  /* 0x000000082f807825 */ /* 0x000fe200078e007e */
[----:B------:R-:W4:Y:S01]  /*0ee0*/  LDG.E.64 R122, desc[UR4][R122.64] ;  /* 0x000000047a7a7981 */ /* 0x000f22000c1e1b00 */
[----:B------:R-:W-:-:S02]  /*0ef0*/  IADD3 R111, R3, 0x180, RZ ;  /* 0x00000180036f7810 */ /* 0x000fc40007ffe0ff */
[----:B------:R-:W-:Y:S01]  /*0f00*/  IMAD.WIDE.U32 R118, R46, 0x8, R126 ;  /* 0x000000082e767825 */ /* 0x000fe200078e007e */
[----:B------:R-:W4:Y:S01]  /*0f10*/  LDG.E.64 R124, desc[UR4][R124.64] ;  /* 0x000000047c7c7981 */ /* 0x000f22000c1e1b00 */
[----:B------:R-:W-:Y:S02]  /*0f20*/  IADD3 R3, R3, 0x200, RZ ;  /* 0x0000020003037810 */ /* 0x000fe40007ffe0ff */
[--C-:B------:R-:W-:Y:S01]  /*0f30*/  IMAD.WIDE.U32 R112, R113, 0x8, R108.reuse ;  /* 0x0000000871707825 */ /* 0x100fe200078e006c */
[----:B------:R1:W4:Y:S04]  /*0f40*/  LDG.E.64 R126, desc[UR4][R134.64] ;  /* 0x00000004867e7981 */ /* 0x000328000c1e1b00 */
[----:B------:R-:W4:Y:S01]  /*0f50*/  LDG.E.64 R128, desc[UR4][R128.64] ;  /* 0x0000000480807981 */ /* 0x000f22000c1e1b00 */
[----:B------:R-:W-:-:S03]  /*0f60*/  IMAD.WIDE.U32 R110, R111, 0x8, R108 ;  /* 0x000000086f6e7825 */ /* 0x000fc600078e006c */
[----:B------:R-:W4:Y:S01]  /*0f70*/  LDG.E.64 R118, desc[UR4][R118.64] ;  /* 0x0000000476767981 */ /* 0x000f22000c1e1b00 */
[----:B------:R-:W-:-:S03]  /*0f80*/  IMAD.WIDE.U32 R108, R3, 0x8, R108 ;  /* 0x00000008036c7825 */ /* 0x000fc600078e006c */
[----:B------:R-:W4:Y:S04]  /*0f90*/  LDG.E.64 R112, desc[UR4][R112.64] ;  /* 0x0000000470707981 */ /* 0x000f28000c1e1b00 */
[----:B------:R-:W4:Y:S04]  /*0fa0*/  LDG.E.64 R110, desc[UR4][R110.64] ;  /* 0x000000046e6e7981 */ /* 0x000f28000c1e1b00 */
[----:B------:R-:W4:Y:S01]  /*0fb0*/  LDG.E.64 R108, desc[UR4][R108.64] ;  /* 0x000000046c6c7981 */ /* 0x000f22000c1e1b00 */
[----:B-----5:R-:W-:Y:S02]  /*0fc0*/  ISETP.GE.AND P3, PT, R196, 0x1, PT ;  /* 0x00000001c400780c */ /* 0x020fe40003f66270 */
[----:B------:R-:W-:-:S02]  /*0fd0*/  MOV R192, UR16 ;  /* 0x0000001000c07c02 */ /* 0x000fc40008000f00 */
[----:B------:R-:W-:-:S09]  /*0fe0*/  MOV R193, UR17 ;  /* 0x0000001100c17c02 */ /* 0x000fd20008000f00 */
[----:B------:R-:W-:Y:S02]  /*0ff0*/  @P3 IADD3 R136, R196, -0x1, RZ ;  /* 0xffffffffc4883810 */ /* 0x000fe40007ffe0ff */
[----:B------:R-:W-:-:S03]  /*1000*/  ISETP.NE.U32.AND P0, PT, R192, RZ, PT ;  /* 0x000000ffc000720c */ /* 0x000fc60003f05070 */
        /* <DEDUP_REMOVED lines=8> */
[C---:B-1----:R-:W-:Y:S02]  /*1090*/  IADD3 R133, R169.reuse, 0x80, RZ ;  /* 0x00000080a9857810 */ /* 0x042fe40007ffe0ff */
[C---:B------:R-:W-:Y:S01]  /*10a0*/  IADD3 R135, R169.reuse, 0x100, RZ ;  /* 0x00000100a9877810 */ /* 0x040fe20007ffe0ff */
[----:B------:R-:W5:Y:S01]  /*10b0*/  @P0 LDG.E.64 R152, desc[UR4][R166.64] ;  /* 0x00000004a6980981 */ /* 0x000f62000c1e1b00 */
[----:B------:R-:W-:Y:S01]  /*10c0*/  IADD3 R137, R169, 0x180, RZ ;  /* 0x00000180a9897810 */ /* 0x000fe20007ffe0ff */
[--C-:B0-----:R-:W-:Y:S01]  /*10d0*/  IMAD.WIDE.U32 R132, R133, 0x4, R130.reuse ;  /* 0x0000000485847825 */ /* 0x101fe200078e0082 */
        /* <DEDUP_REMOVED lines=8> */
[----:B------:R0:W5:Y:S02]  /*1160*/  LDG.E R190, desc[UR4][R132.64] ;  /* 0x0000000484be7981 */ /* 0x000164000c1e1900 */
[----:B------:R-:W-:-:S02]  /*1170*/  IMAD.WIDE.U32 R130, R3, 0x4, R130 ;  /* 0x0000000403827825 */ /* 0x000fc400078e0082 */
        /* <DEDUP_REMOVED lines=9> */
[----:B------:R-:W-:Y:S01]  /*1210*/  SHF.R.U32.HI R132, RZ, 0x10, R121 ;  /* 0x00000010ff847819 */ /* 0x000fe20000011679 */
[----:B------:R-:W-:Y:S01]  /*1220*/  HADD2.F32 R121, -RZ, R121.H0_H0 ;  /* 0x20000079ff797230 */ /* 0x000fe20000004100 */
[----:B----4-:R-:W-:-:S02]  /*1230*/  FSEL R202, R149, RZ, !P0 ;  /* 0x000000ff95ca7208 */ /* 0x010fc40004000000 */
[--C-:B------:R-:W-:Y:S02]  /*1240*/  SHF.R.U64 R148, R122, 0x10, R123.reuse ;  /* 0x000000107a947819 */ /* 0x100fe4000000127b */
[----:B------:R-:W-:Y:S02]  /*1250*/  SHF.R.U32.HI R147, RZ, 0x10, R123 ;  /* 0x00000010ff937819 */ /* 0x000fe4000001167b */
[--C-:B------:R-:W-:Y:S02]  /*1260*/  SHF.R.U64 R139, R124, 0x10, R125.reuse ;  /* 0x000000107c8b7819 */ /* 0x100fe4000000127d */
[----:B------:R-:W-:Y:S02]  /*1270*/  MOV R115, R125 ;  /* 0x0000007d00737202 */ /* 0x000fe40000000f00 */
[----:B------:R-:W-:Y:S01]  /*1280*/  SHF.R.U32.HI R138, RZ, 0x10, R125 ;  /* 0x00000010ff8a7819 */ /* 0x000fe2000001167d */
[----:B------:R-:W-:Y:S01]  /*1290*/  HADD2.F32 R123, -RZ, R123.H0_H0 ;  /* 0x2000007bff7b7230 */ /* 0x000fe20000004100 */
[----:B------:R-:W-:-:S02]  /*12a0*/  SHF.R.U64 R125, R126, 0x10, R127 ;  /* 0x000000107e7d7819 */ /* 0x000fc4000000127f */
[----:B------:R-:W-:Y:S01]  /*12b0*/  SHF.R.U32.HI R136, RZ, 0x10, R127 ;  /* 0x00000010ff887819 */ /* 0x000fe2000001167f */
[----:B------:R-:W-:Y:S01]  /*12c0*/  HADD2.F32 R127, -RZ, R127.H0_H0 ;  /* 0x2000007fff7f7230 */ /* 0x000fe20000004100 */
[----:B------:R-:W-:Y:S01]  /*12d0*/  SHF.R.U64 R135, R128, 0x10, R129 ;  /* 0x0000001080877819 */ /* 0x000fe20000001281 */
[----:B------:R-:W-:Y:S02]  /*12e0*/  HADD2.F32 R130, -RZ, R128.H0_H0 ;  /* 0x20000080ff827230 */ /* 0x000fe40000004100 */
[----:B------:R-:W-:Y:S01]  /*12f0*/  FADD.FTZ R128, -R202, R121 ;  /* 0x00000079ca807221 */ /* 0x000fe20000010100 */
[----:B------:R-:W-:Y:S01]  /*1300*/  HADD2.F32 R116, -RZ, R120.H0_H0 ;  /* 0x20000078ff747230 */ /* 0x000fe20000004100 */
[--C-:B------:R-:W-:Y:S01]  /*1310*/  SHF.R.U64 R3, R118, 0x10, R119.reuse ;  /* 0x0000001076037819 */ /* 0x100fe20000001277 */
[----:B------:R-:W-:Y:S01]  /*1320*/  HADD2.F32 R121, -RZ, R148.H0_H0 ;  /* 0x20000094ff797230 */ /* 0x000fe20000004100 */
[----:B------:R-:W-:Y:S01]  /*1330*/  SHF.R.U32.HI R47, RZ, 0x10, R119 ;  /* 0x00000010ff2f7819 */ /* 0x000fe20000011677 */
[----:B------:R-:W-:Y:S01]  /*1340*/  HADD2.F32 R126, -RZ, R126.H0_H0 ;  /* 0x2000007eff7e7230 */ /* 0x000fe20000004100 */
[----:B------:R-:W-:Y:S01]  /*1350*/  MOV R140, R124 ;  /* 0x0000007c008c7202 */ /* 0x000fe20000000f00 */
[----:B------:R-:W-:-:S02]  /*1360*/  HADD2.F32 R119, -RZ, R119.H0_H0 ;  /* 0x20000077ff777230 */ /* 0x000fc40000004100 */
[C---:B------:R-:W-:Y:S01]  /*1370*/  FADD.FTZ R148, -R202.reuse, R123 ;  /* 0x0000007bca947221 */ /* 0x040fe20000010100 */
[----:B------:R-:W-:Y:S02]  /*1380*/  HADD2.F32 R117, -RZ, R117.H0_H0 ;  /* 0x20000075ff757230 */ /* 0x000fe40000004100 */
[C---:B------:R-:W-:Y:S01]  /*1390*/  FADD.FTZ R166, -R202.reuse, R127 ;  /* 0x0000007fcaa67221 */ /* 0x040fe20000010100 */
[----:B------:R-:W-:Y:S01]  /*13a0*/  HADD2.F32 R118, -RZ, R118.H0_H0 ;  /* 0x20000076ff767230 */ /* 0x000fe20000004100 */
[----:B------:R-:W-:Y:S01]  /*13b0*/  SHF.R.U32.HI R176, RZ, 0x10, R129 ;  /* 0x00000010ffb07819 */ /* 0x000fe20000011681 */
[----:B------:R-:W-:Y:S02]  /*13c0*/  HADD2.F32 R122, -RZ, R122.H0_H0 ;  /* 0x2000007aff7a7230 */ /* 0x000fe40000004100 */
[----:B------:R-:W-:Y:S01]  /*13d0*/  FADD.FTZ R124, -R202, R116 ;  /* 0x00000074ca7c7221 */ /* 0x000fe20000010100 */
[----:B------:R-:W-:Y:S02]  /*13e0*/  HADD2.F32 R131, -RZ, R129.H0_H0 ;  /* 0x20000081ff837230 */ /* 0x000fe40000004100 */
[----:B------:R-:W-:-:S02]  /*13f0*/  HADD2.F32 R123, -RZ, R147.H0_H0 ;  /* 0x20000093ff7b7230 */ /* 0x000fc40000004100 */
[----:B------:R-:W-:Y:S02]  /*1400*/  HADD2.F32 R127, -RZ, R136.H0_H0 ;  /* 0x20000088ff7f7230 */ /* 0x000fe40000004100 */
[----:B------:R-:W-:Y:S01]  /*1410*/  FADD.FTZ R136, -R202, R121 ;  /* 0x00000079ca887221 */ /* 0x000fe20000010100 */
[----:B------:R-:W-:Y:S01]  /*1420*/  HADD2.F32 R3, -RZ, R3.H0_H0 ;  /* 0x20000003ff037230 */ /* 0x000fe20000004100 */
[----:B------:R-:W-:Y:S01]  /*1430*/  MOV R144, R112 ;  /* 0x0000007000907202 */ /* 0x000fe20000000f00 */
[----:B------:R-:W-:Y:S01]  /*1440*/  HADD2.F32 R47, -RZ, R47.H0_H0 ;  /* 0x2000002fff2f7230 */ /* 0x000fe20000004100 */
[--C-:B------:R-:W-:Y:S01]  /*1450*/  SHF.R.U64 R143, R112, 0x10, R113.reuse ;  /* 0x00000010708f7819 */ /* 0x100fe20000001271 */
[----:B------:R-:W-:Y:S01]  /*1460*/  HADD2.F32 R129, -RZ, R135.H0_H0 ;  /* 0x20000087ff817230 */ /* 0x000fe20000004100 */
[----:B------:R-:W-:Y:S01]  /*1470*/  MOV R141, R113 ;  /* 0x00000071008d7202 */ /* 0x000fe20000000f00 */
[----:B------:R-:W-:Y:S01]  /*1480*/  FADD.FTZ R162, -R202, R126 ;  /* 0x0000007ecaa27221 */ /* 0x000fe20000010100 */
[----:B------:R-:W-:Y:S01]  /*1490*/  SHF.R.U32.HI R142, RZ, 0x10, R113 ;  /* 0x00000010ff8e7819 */ /* 0x000fe20000011671 */
[----:B------:R-:W-:Y:S01]  /*14a0*/  HADD2.F32 R135, -RZ, R146.H0_H0 ;  /* 0x20000092ff877230 */ /* 0x000fe20000004100 */
[----:B------:R-:W-:Y:S01]  /*14b0*/  SHF.R.U64 R113, R110, 0x10, R111 ;  /* 0x000000106e717819 */ /* 0x000fe2000000126f */
[C---:B------:R-:W-:Y:S01]  /*14c0*/  FADD.FTZ R120, -R202.reuse, R119 ;  /* 0x00000077ca787221 */ /* 0x040fe20000010100 */
[----:B------:R-:W-:Y:S01]  /*14d0*/  MOV R112, R111 ;  /* 0x0000006f00707202 */ /* 0x000fe20000000f00 */
[C---:B------:R-:W-:Y:S01]  /*14e0*/  FADD.FTZ R126, -R202.reuse, R117 ;  /* 0x00000075ca7e7221 */ /* 0x040fe20000010100 */
[----:B------:R-:W-:Y:S01]  /*14f0*/  SHF.R.U32.HI R114, RZ, 0x10, R111 ;  /* 0x00000010ff727819 */ /* 0x000fe2000001166f */
[----:B------:R-:W-:Y:S01]  /*1500*/  FADD.FTZ R118, -R202, R118 ;  /* 0x00000076ca767221 */ /* 0x000fe20000010100 */
[----:B------:R-:W-:Y:S01]  /*1510*/  MOV R137, R110 ;  /* 0x0000006e00897202 */ /* 0x000fe20000000f00 */
[----:B------:R-:W-:Y:S01]  /*1520*/  HADD2.F32 R119, -RZ, R132.H0_H0 ;  /* 0x20000084ff777230 */ /* 0x000fe20000004100 */
[----:B------:R-:W-:Y:S01]  /*1530*/  MOV R111, R108 ;  /* 0x0000006c006f7202 */ /* 0x000fe20000000f00 */
[C---:B------:R-:W-:Y:S01]  /*1540*/  FMUL.FTZ R117, R45.reuse, R124 ;  /* 0x0000007c2d757220 */ /* 0x040fe20000410000 */
[----:B------:R-:W-:Y:S01]  /*1550*/  SHF.R.U64 R108, R108, 0x10, R109 ;  /* 0x000000106c6c7819 */ /* 0x000fe2000000126d */
[C---:B------:R-:W-:Y:S01]  /*1560*/  FADD.FTZ R132, -R202.reuse, R122 ;  /* 0x0000007aca847221 */ /* 0x040fe20000010100 */
[----:B------:R-:W-:Y:S01]  /*1570*/  MOV R110, R109 ;  /* 0x0000006d006e7202 */ /* 0x000fe20000000f00 */
[C---:B------:R-:W-:Y:S01]  /*1580*/  FADD.FTZ R160, -R202.reuse, R123 ;  /* 0x0000007bcaa07221 */ /* 0x040fe20000010100 */
[----:B------:R-:W-:Y:S01]  /*1590*/  FMUL.FTZ R124, R45, R136 ;  /* 0x000000882d7c7220 */ /* 0x000fe20000410000 */
[----:B------:R-:W-:Y:S01]  /*15a0*/  SHF.R.U32.HI R109, RZ, 0x10, R109 ;  /* 0x00000010ff6d7819 */ /* 0x000fe2000001166d */
[C---:B------:R-:W-:Y:S01]  /*15b0*/  FADD.FTZ R116, -R202.reuse, R3 ;  /* 0x00000003ca747221 */ /* 0x040fe20000010100 */
[----:B------:R-:W-:Y:S01]  /*15c0*/  FADD.FTZ R122, -R202, R47 ;  /* 0x0000002fca7a7221 */ /* 0x000fe20000010100 */
[----:B------:R-:W-:-:S02]  /*15d0*/  HADD2.F32 R136, -RZ, R145.H0_H0 ;  /* 0x20000091ff887230 */ /* 0x000fc40000004100 */
[C---:B------:R-:W-:Y:S01]  /*15e0*/  FMUL.FTZ R47, R45.reuse, R120 ;  /* 0x000000782d2f7220 */ /* 0x040fe20000410000 */
[----:B------:R-:W-:Y:S02]  /*15f0*/  HADD2.F32 R146, -RZ, R134.H0_H0 ;  /* 0x20000086ff927230 */ /* 0x000fe40000004100 */
[----:B------:R-:W-:Y:S01]  /*1600*/  FMUL.FTZ R134, R4, R135 ;  /* 0x0000008704867220 */ /* 0x000fe20000410000 */
[C---:B------:R-:W-:Y:S01]  /*1610*/  FMUL.FTZ R3, R45.reuse, R118 ;  /* 0x000000762d037220 */ /* 0x040fe20000410000 */
[C---:B------:R-:W-:Y:S01]  /*1620*/  FMUL.FTZ R120, R45.reuse, R126 ;  /* 0x0000007e2d787220 */ /* 0x040fe20000410000 */
[C---:B------:R-:W-:Y:S01]  /*1630*/  FMUL.FTZ R126, R45.reuse, R160 ;  /* 0x000000a02d7e7220 */ /* 0x040fe20000410000 */
[----:B------:R-:W-:Y:S01]  /*1640*/  FMUL.FTZ R116, R45, R116 ;  /* 0x000000742d747220 */ /* 0x000fe20000410000 */
[----:B------:R-:W-:Y:S02]  /*1650*/  HADD2.F32 R145, -RZ, R133.H0_H0 ;  /* 0x20000085ff917230 */ /* 0x000fe40000004100 */
[----:B------:R-:W-:Y:S01]  /*1660*/  FMUL.FTZ R133, R25, R136 ;  /* 0x0000008819857220 */ /* 0x000fe20000410000 */
[----:B------:R-:W-:-:S02]  /*1670*/  HADD2.F32 R160, -RZ, R108.H0_H0 ;  /* 0x2000006cffa07230 */ /* 0x000fc40000004100 */
[----:B------:R-:W-:Y:S01]  /*1680*/  FADD.FTZ R108, RZ, R134 ;  /* 0x00000086ff6c7221 */ /* 0x000fe20000010000 */
[----:B------:R-:W-:Y:S02]  /*1690*/  HADD2.F32 R161, -RZ, R109.H0_H0 ;  /* 0x2000006dffa17230 */ /* 0x000fe40000004100 */
[----:B------:R-:W-:Y:S01]  /*16a0*/  FMUL.FTZ R123, R45, R148 ;  /* 0x000000942d7b7220 */ /* 0x000fe20000410000 */
[----:B------:R-:W-:Y:S01]  /*16b0*/  FFMA.FTZ R109, R3, R134, RZ ;  /* 0x00000086036d7223 */ /* 0x000fe200000100ff */
[----:B------:R-:W-:Y:S01]  /*16c0*/  FADD.FTZ R174, -R202, R130 ;  /* 0x00000082caae7221 */ /* 0x000fe20000010100 */
[----:B------:R-:W-:Y:S02]  /*16d0*/  HADD2.F32 R148, -RZ, R113.H0_H0 ;  /* 0x20000071ff947230 */ /* 0x000fe40000004100 */
[----:B------:R-:W-:Y:S01]  /*16e0*/  FADD.FTZ R93, R93, R136 ;  /* 0x000000885d5d7221 */ /* 0x000fe20000010000 */
[----:B------:R-:W-:Y:S01]  /*16f0*/  FFMA.FTZ R49, R116, R136, R49 ;  /* 0x0000008874317223 */ /* 0x000fe20000010031 */
[----:B------:R-:W-:-:S02]  /*1700*/  HADD2.F32 R113, -RZ, R111.H0_H0 ;  /* 0x2000006fff717230 */ /* 0x000fc40000004100 */
        /* <DEDUP_REMOVED lines=12> */
[----:B------:R-:W-:Y:S01]  /*17d0*/  FADD.FTZ R110, R111, R136 ;  /* 0x000000886f6e7221 */ /* 0x000fe20000010000 */
[----:B------:R-:W-:Y:S01]  /*17e0*/  FMUL.FTZ R118, R45, R122 ;  /* 0x0000007a2d767220 */ /* 0x000fe20000410000 */
[----:B------:R-:W-:Y:S01]  /*17f0*/  FFMA.FTZ R109, R47, R136, R108 ;  /* 0x000000882f6d7223 */ /* 0x000fe2000001006c */
[----:B------:R-:W-:Y:S02]  /*1800*/  HADD2.F32 R144, -RZ, R143.H0_H0 ;  /* 0x2000008fff907230 */ /* 0x000fe40000004100 */
[----:B------:R-:W-:Y:S01]  /*1810*/  FADD.FTZ R111, R110, R135 ;  /* 0x000000876e6f7221 */ /* 0x000fe20000010000 */
[----:B------:R-:W-:Y:S02]  /*1820*/  HADD2.F32 R147, -RZ, R138.H0_H0 ;  /* 0x2000008aff937230 */ /* 0x000fe40000004100 */
[----:B------:R-:W-:Y:S01]  /*1830*/  FMUL.FTZ R138, R6, R145 ;  /* 0x00000091068a7220 */ /* 0x000fe20000410000 */
[----:B------:R-:W-:Y:S01]  /*1840*/  FFMA.FTZ R110, R118, R135, R109 ;  /* 0x00000087766e7223 */ /* 0x000fe2000001006d */
[----:B------:R-:W-:-:S02]  /*1850*/  HADD2.F32 R141, -RZ, R141.H0_H0 ;  /* 0x2000008dff8d7230 */ /* 0x000fc40000004100 */
[----:B------:R-:W-:Y:S02]  /*1860*/  HADD2.F32 R149, -RZ, R137.H0_H0 ;  /* 0x20000089ff957230 */ /* 0x000fe40000004100 */
[----:B------:R-:W-:Y:S01]  /*1870*/  FMUL.FTZ R137, R27, R144 ;  /* 0x000000901b897220 */ /* 0x000fe20000410000 */
[----:B------:R-:W-:Y:S01]  /*1880*/  FADD.FTZ R108, R111, R138 ;  /* 0x0000008a6f6c7221 */ /* 0x000fe20000010000 */
[----:B------:R-:W-:Y:S01]  /*1890*/  FFMA.FTZ R109, R117, R138, R110 ;  /* 0x0000008a756d7223 */ /* 0x000fe2000001006e */
[----:B------:R-:W-:Y:S01]  /*18a0*/  FADD.FTZ R130, -R202, R119 ;  /* 0x00000077ca827221 */ /* 0x000fe20000010100 */
[----:B------:R-:W-:Y:S02]  /*18b0*/  HADD2.F32 R142, -RZ, R142.H0_H0 ;  /* 0x2000008eff8e7230 */ /* 0x000fe40000004100 */
[----:B------:R-:W-:Y:S01]  /*18c0*/  FADD.FTZ R111, R108, R137 ;  /* 0x000000896c6f7221 */ /* 0x000fe20000010000 */
[----:B------:R-:W-:Y:S02]  /*18d0*/  HADD2.F32 R143, -RZ, R140.H0_H0 ;  /* 0x2000008cff8f7230 */ /* 0x000fe40000004100 */
[----:B------:R-:W-:Y:S01]  /*18e0*/  FMUL.FTZ R140, R7, R141 ;  /* 0x0000008d078c7220 */ /* 0x000fe20000410000 */
[----:B------:R-:W-:Y:S01]  /*18f0*/  FMUL.FTZ R119, R45, R128 ;  /* 0x000000802d777220 */ /* 0x000fe20000410000 */
[----:B------:R-:W-:Y:S01]  /*1900*/  FFMA.FTZ R108, R120, R137, R109 ;  /* 0x00000089786c7223 */ /* 0x000fe2000001006d */
        /* <DEDUP_REMOVED lines=38> */
[----:B------:R-:W-:-:S02]  /*1b70*/  HADD2.F32 R112, -RZ, R112.H0_H0 ;  /* 0x20000070ff707230 */ /* 0x000fc40000004100 */
[----:B------:R-:W-:Y:S01]  /*1b80*/  FADD.FTZ R88, R88, R145 ;  /* 0x0000009158587221 */ /* 0x000fe20000010000 */
[----:B------:R-:W-:Y:S01]  /*1b90*/  FFMA.FTZ R52, R117, R145, R52 ;  /* 0x0000009175347223 */ /* 0x000fe20000010034 */
[----:B------:R-:W-:Y:S01]  /*1ba0*/  FMUL.FTZ R145, R31, R148 ;  /* 0x000000941f917220 */ /* 0x000fe20000410000 */
[----:B------:R-:W-:Y:S01]  /*1bb0*/  FADD.FTZ R108, R111, R146 ;  /* 0x000000926f6c7221 */ /* 0x000fe20000010000 */
        /* <DEDUP_REMOVED lines=21> */
[----:B------:R-:W-:-:S02]  /*1d10*/  HADD2.F32 R176, -RZ, R176.H0_H0 ;  /* 0x200000b0ffb07230 */ /* 0x000fc40000004100 */
[----:B------:R-:W-:Y:S01]  /*1d20*/  FMUL.FTZ R131, R45, R200 ;  /* 0x000000c82d837220 */ /* 0x000fe20000410000 */
[----:B------:R-:W-:Y:S01]  /*1d30*/  FMUL.FTZ R149, R33, R160 ;  /* 0x000000a021957220 */ /* 0x000fe20000410000 */
[----:B------:R-:W-:Y:S01]  /*1d40*/  FADD.FTZ R108, R111, R172 ;  /* 0x000000ac6f6c7221 */ /* 0x000fe20000010000 */
        /* <DEDUP_REMOVED lines=26> */
.L_x_2554:
[----:B------:R-:W-:Y:S05]  /*1ef0*/  BSYNC B0 ;  /* 0x0000000000007941 */ /* 0x000fea0003800000 */
.L_x_2552:
[----:B------:R-:W-:Y:S01]  /*1f00*/  LOP3.LUT P4, RZ, R194, 0xff, RZ, 0xc0, !PT ;  /* 0x000000ffc2ff7812 */ /* 0x000fe2000788c0ff */
[----:B------:R-:W-:Y:S01]  /*1f10*/  UMOV UR6, 0xffffffff ;  /* 0xffffffff00067882 */ /* 0x000fe20000000000 */
[----:B-1----:R-:W-:Y:S02]  /*1f20*/  SHF.R.U32.HI R110, RZ, 0x5, R0 ;  /* 0x00000005ff6e7819 */ /* 0x002fe40000011600 */
        /* <DEDUP_REMOVED lines=22> */
.L_x_2690:
[----:B------:R-:W3:Y:S01]  /*2090*/  S2R R113, SR_CgaCtaId ;  /* 0x0000000000717919 */ /* 0x000ee20000008800 */
[----:B------:R-:W-:Y:S01]  /*20a0*/  MOV R112, 0x400 ;  /* 0x0000040000707802 */ /* 0x000fe20000000f00 */
[----:B-1----:R-:W-:Y:S01]  /*20b0*/  FADD.FTZ R162, R160, R163 ;  /* 0x000000a3a0a27221 */ /* 0x002fe20000010000 */
[----:B------:R-:W-:Y:S01]  /*20c0*/  @!P0 LOP3.LUT R110, R110, 0x3, RZ, 0xc0, !PT ;  /* 0x000000036e6e8812 */ /* 0x000fe200078ec0ff */
[----:B--2---:R-:W-:Y:S01]  /*20d0*/  FADD.FTZ R163, R161, R164 ;  /* 0x000000a4a1a37221 */ /* 0x004fe20000010000 */
[----:B------:R-:W0:Y:S01]  /*20e0*/  @P3 LDC.64 R108, c[0x0][0x220] ;  /* 0x00008800ff6c3b82 */ /* 0x000e220000000a00 */
[----:B------:R-:W-:Y:S01]  /*20f0*/  @P3 IADD3 R196, R196, -0x1, RZ ;  /* 0xffffffffc4c43810 */ /* 0x000fe20007ffe0ff */
[----:B------:R-:W-:Y:S05]  /*2100*/  WARPSYNC.ALL ;  /* 0x0000000000007948 */ /* 0x000fea0003800000 */
[----:B------:R-:W-:Y:S01]  /*2110*/  @!P0 IADD3 R110, R111, R110, RZ ;  /* 0x0000006e6f6e8210 */ /* 0x000fe20007ffe0ff */
        /* <DEDUP_REMOVED lines=38> */
[----:B-----5:R-:W-:Y:S01]  /*2380*/  HADD2.F32 R108, -RZ, R150.H0_H0 ;  /* 0x20000096ff6c7230 */ /* 0x020fe20000004100 */
[----:B------:R-:W-:Y:S06]  /*2390*/  BRA `(.L_x_2558) ;  /* 0x00000000001c7947 */ /* 0x000fec0003800000 */
.L_x_2557:
[----:B------:R-:W-:Y:S01]  /*23a0*/  ISETP.NE.U32.AND P0, PT, R192, RZ, PT ;  /* 0x000000ffc000720c */ /* 0x000fe20003f05070 */
[----:B------:R-:W-:-:S03]  /*23b0*/  FFMA.FTZ R109, R3, R112, R113 ;  /* 0x00000070036d7223 */ /* 0x000fc60000010071 */
[----:B------:R-:W-:Y:S01]  /*23c0*/  ISETP.NE.AND.EX P0, PT, R193, RZ, PT, P0 ;  /* 0x000000ffc100720c */ /* 0x000fe20003f05300 */
[----:B------:R-:W-:-:S04]  /*23d0*/  FADD.FTZ R108, R134, -R109 ;  /* 0x8000006d866c7221 */ /* 0x000fc80000010000 */
[----:B------:R-:W-:-:S08]  /*23e0*/  FMUL.FTZ R108, R45, R108 ;  /* 0x0000006c2d6c7220 */ /* 0x000fd00000410000 */
[----:B-----5:R-:W-:-:S05]  /*23f0*/  @P0 HADD2.F32 R109, -RZ, R150.H0_H0 ;  /* 0x20000096ff6d0230 */ /* 0x020fca0000004100 */
[----:B------:R-:W-:-:S07]  /*2400*/  @P0 FADD.FTZ R108, R108, R109 ;  /* 0x0000006d6c6c0221 */ /* 0x000fce0000010000 */
.L_x_2558:
[----:B------:R-:W-:Y:S05]  /*2410*/  BSYNC B0 ;  /* 0x0000000000007941 */ /* 0x000fea0003800000 */
.L_x_2556:
[----:B------:R-:W-:Y:S01]  /*2420*/  ISETP.NE.U32.AND P1, PT, RZ, UR10, PT ;  /* 0x0000000aff007c0c */ /* 0x000fe2000bf25070 */
[----:B------:R-:W-:Y:S03]  /*2430*/  BSSY B0, `(.L_x_2559) ;  /* 0x000000f000007945 */ /* 0x000fe60003800000 */
[----:B------:R-:W-:-:S13]  /*2440*/  ISETP.NE.AND.EX P1, PT, RZ, UR11, PT, P1 ;  /* 0x0000000bff007c0c */ /* 0x000fda000bf25310 */
[----:B------:R-:W-:Y:S01]  /*2450*/  @P1 F2FP.F16.F32.PACK_AB R110, RZ, R108 ;  /* 0x0000006cff6e123e */ /* 0x000fe200000000ff */
[----:B------:R-:W-:Y:S06]  /*2460*/  @!P3 BRA `(.L_x_2560) ;  /* 0x00000000002cb947 */ /* 0x000fec0003800000 */
[----:B-----5:R-:W-:Y:S01]  /*2470*/  LOP3.LUT P5, RZ, R168, 0xff, RZ, 0xc0, !PT ;  /* 0x000000ffa8ff7812 */ /* 0x020fe200078ac0ff */
[----:B------:R-:W-:Y:S01]  /*2480*/  FMUL.FTZ R108, R108, UR13 ;  /* 0x0000000d6c6c7c20 */ /* 0x000fe20008410000 */
[----:B------:R-:W-:Y:S01]  /*2490*/  MOV R109, RZ ;  /* 0x000000ff006d7202 */ /* 0x000fe20000000f00 */
[----:B------:R-:W-:Y:S02]  /*24a0*/  HFMA2.MMA R111, -RZ, RZ, 0, 0 ;  /* 0x00000000ff6f7435 */ /* 0x000fe400000001ff */
[----:B------:R-:W-:-:S08]  /*24b0*/  FMUL.FTZ R115, R108, UR12 ;  /* 0x0000000c6c737c20 */ /* 0x000fd00008410000 */
[----:B------:R-:W-:Y:S02]  /*24c0*/  @P5 HADD2.F32 R108, -RZ, R186.H0_H0 ;  /* 0x200000baff6c5230 */ /* 0x000fe40000004100 */
[----:B------:R-:W-:-:S03]  /*24d0*/  @P5 FMUL.FTZ R109, R14, R115 ;  /* 0x000000730e6d5220 */ /* 0x000fc60000410000 */
[----:B------:R-:W-:Y:S02]  /*24e0*/  @P5 FMUL.FTZ R111, R115, R108 ;  /* 0x0000006c736f5220 */ /* 0x000fe40000410000 */
[----:B------:R-:W-:Y:S02]  /*24f0*/  F2FP.F16.F32.PACK_AB R109, RZ, R109 ;  /* 0x0000006dff6d723e */ /* 0x000fe400000000ff */
[----:B------:R-:W-:Y:S02]  /*2500*/  FADD.FTZ R72, R72, R111 ;  /* 0x0000006f48487221 */ /* 0x000fe40000010000 */
[----:B------:R-:W-:-:S07]  /*2510*/  PRMT R175, R109, 0x7610, R175 ;  /* 0x000076106daf7816 */ /* 0x000fce00000000af */
.L_x_2560:
[----:B------:R-:W-:Y:S05]  /*2520*/  BSYNC B0 ;  /* 0x0000000000007941 */ /* 0x000fea0003800000 */
.L_x_2559:
[----:B------:R-:W-:Y:S01]  /*2530*/  BSSY B0, `(.L_x_2561) ;  /* 0x000000e000007945 */ /* 0x000fe20003800000 */
[----:B------:R-:W-:-:S03]  /*2540*/  @P1 PRMT R177, R110, 0x7610, R177 ;  /* 0x000076106eb11816 */ /* 0x000fc600000000b1 */
[----:B------:R-:W-:Y:S05]  /*2550*/  @P2 BRA `(.L_x_2562) ;  /* 0x0000000000142947 */ /* 0x000fea0003800000 */
[----:B------:R-:W-:Y:S01]  /*2560*/  MOV R108, RZ ;  /* 0x000000ff006c7202 */ /* 0x000fe20000000f00 */
[----:B------:R-:W-:Y:S06]  /*2570*/  @!P0 BRA `(.L_x_2563) ;  /* 0x0000000000248947 */ /* 0x000fec0003800000 */
[----:B-----5:R-:W-:-:S05]  /*2580*/  SHF.R.U64 R108, R150, 0x10, R151 ;  /* 0x00000010966c7819 */ /* 0x020fca0000001297 */
[----:B------:R-:W-:Y:S01]  /*2590*/  HADD2.F32 R108, -RZ, R108.H0_H0 ;  /* 0x2000006cff6c7230 */ /* 0x000fe20000004100 */
[----:B------:R-:W-:Y:S06]  /*25a0*/  BRA `(.L_x_2563) ;  /* 0x0000000000187947 */ /* 0x000fec0003800000 */
.L_x_2562:
[----:B------:R-:W-:Y:S01]  /*25b0*/  FFMA.FTZ R108, R116, R112, R113 ;  /* 0x00000070746c7223 */ /* 0x000fe20000010071 */
[----:B-----5:R-:W-:-:S03]  /*25c0*/  @P0 SHF.R.U64 R109, R150, 0x10, R151 ;  /* 0x00000010966d0819 */ /* 0x020fc60000001297 */
[----:B------:R-:W-:Y:S02]  /*25d0*/  FADD.FTZ R108, R133, -R108 ;  /* 0x8000006c856c7221 */ /* 0x000fe40000010000 */
[----:B------:R-:W-:Y:S02]  /*25e0*/  @P0 HADD2.F32 R109, -RZ, R109.H0_H0 ;  /* 0x2000006dff6d0230 */ /* 0x000fe40000004100 */
[----:B------:R-:W-:-:S04]  /*25f0*/  FMUL.FTZ R108, R45, R108 ;  /* 0x0000006c2d6c7220 */ /* 0x000fc80000410000 */
[----:B------:R-:W-:-:S07]  /*2600*/  @P0 FADD.FTZ R108, R108, R109 ;  /* 0x0000006d6c6c0221 */ /* 0x000fce0000010000 */
.L_x_2563:
[----:B------:R-:W-:Y:S05]  /*2610*/  BSYNC B0 ;  /* 0x0000000000007941 */ /* 0x000fea0003800000 */
.L_x_2561:
[----:B------:R-:W-:Y:S01]  /*2620*/  BSSY B0, `(.L_x_2564) ;  /* 0x000000d000007945 */ /* 0x000fe20003800000 */
[----:B------:R-:W-:-:S03]  /*2630*/  @P1 F2FP.F16.F32.PACK_AB R114, RZ, R108 ;  /* 0x0000006cff72123e */ /* 0x000fc600000000ff */
[----:B------:R-:W-:Y:S05]  /*2640*/  @!P3 BRA `(.L_x_2565) ;  /* 0x000000000028b947 */ /* 0x000fea0003800000 */
[----:B-----5:R-:W-:Y:S01]  /*2650*/  LOP3.LUT P5, RZ, R168, 0xff00, RZ, 0xc0, !PT ;  /* 0x0000ff00a8ff7812 */ /* 0x020fe200078ac0ff */
[----:B------:R-:W-:-:S04]  /*2660*/  FMUL.FTZ R108, R108, UR13 ;  /* 0x0000000d6c6c7c20 */ /* 0x000fc80008410000 */
[----:B------:R-:W-:Y:S01]  /*2670*/  FMUL.FTZ R111, R108, UR12 ;  /* 0x0000000c6c6f7c20 */ /* 0x000fe20008410000 */
[----:B------:R-:W-:-:S07]  /*2680*/  CS2R R108, SRZ ;  /* 0x00000000006c7805 */ /* 0x000fce000001ff00 */
[----:B------:R-:W-:Y:S02]  /*2690*/  @P5 HADD2.F32 R110, -RZ, R188.H0_H0 ;  /* 0x200000bcff6e5230 */ /* 0x000fe40000004100 */
[----:B------:R-:W-:-:S03]  /*26a0*/  @P5 FMUL.FTZ R109, R35, R111 ;  /* 0x0000006f236d5220 */ /* 0x000fc60000410000 */
[----:B------:R-:W-:Y:S02]  /*26b0*/  @P5 FMUL.FTZ R108, R111, R110 ;  /* 0x0000006e6f6c5220 */ /* 0x000fe40000410000 */
[----:B------:R-:W-:Y:S02]  /*26c0*/  F2FP.F16.F32.PACK_AB R109, RZ, R109 ;  /* 0x0000006dff6d723e */ /* 0x000fe400000000ff */
[----:B------:R-:W-:Y:S02]  /*26d0*/  FADD.FTZ R73, R73, R108 ;  /* 0x0000006c49497221 */ /* 0x000fe40000010000 */
[----:B------:R-:W-:-:S07]  /*26e0*/  PRMT R178, R109, 0x7610, R178 ;  /* 0x000076106db27816 */ /* 0x000fce00000000b2 */
.L_x_2565:
[----:B------:R-:W-:Y:S05]  /*26f0*/  BSYNC B0 ;  /* 0x0000000000007941 */ /* 0x000fea0003800000 */
.L_x_2564:
[----:B------:R-:W-:Y:S01]  /*2700*/  BSSY B0, `(.L_x_2566) ;  /* 0x000000c000007945 */ /* 0x000fe20003800000 */
[----:B------:R-:W-:-:S03]  /*2710*/  @P1 PRMT R179, R114, 0x7610, R179 ;  /* 0x0000761072b31816 */ /* 0x000fc600000000b3 */
[----:B------:R-:W-:Y:S05]  /*2720*/  @P2 BRA `(.L_x_2567) ;  /* 0x0000000000102947 */ /* 0x000fea0003800000 */
[----:B------:R-:W-:Y:S01]  /*2730*/  HFMA2.MMA R108, -RZ, RZ, 0, 0 ;  /* 0x00000000ff6c7435 */ /* 0x000fe200000001ff */
[----:B------:R-:W-:Y:S10]  /*2740*/  @!P0 BRA `(.L_x_2568) ;  /* 0x00000000001c8947 */ /* 0x000ff40003800000 */
[----:B-----5:R-:W-:Y:S01]  /*2750*/  HADD2.F32 R108, -RZ, R151.H0_H0 ;  /* 0x20000097ff6c7230 */ /* 0x020fe20000004100 */
[----:B------:R-:W-:Y:S06]  /*2760*/  BRA `(.L_x_2568) ;  /* 0x0000000000147947 */ /* 0x000fec0003800000 */
.L_x_2567:
[----:B------:R-:W-:-:S04]  /*2770*/  FFMA.FTZ R109, R47, R112, R113 ;  /* 0x000000702f6d7223 */ /* 0x000fc80000010071 */
[----:B------:R-:W-:Y:S01]  /*2780*/  FADD.FTZ R108, R136, -R109 ;  /* 0x8000006d886c7221 */ /* 0x000fe20000010000 */
[----:B-----5:R-:W-:-:S03]  /*2790*/  @P0 HADD2.F32 R109, -RZ, R151.H0_H0 ;  /* 0x20000097ff6d0230 */ /* 0x020fc60000004100 */
[----:B------:R-:W-:-:S04]  /*27a0*/  FMUL.FTZ R108, R45, R108 ;  /* 0x0000006c2d6c7220 */ /* 0x000fc80000410000 */
[----:B------:R-:W-:-:S07]  /*27b0*/  @P0 FADD.FTZ R108, R108, R109 ;  /* 0x0000006d6c6c0221 */ /* 0x000fce0000010000 */
.L_x_2568:
[----:B------:R-:W-:Y:S05]  /*27c0*/  BSYNC B0 ;  /* 0x0000000000007941 */ /* 0x000fea0003800000 */
.L_x_2566:
[----:B------:R-:W-:Y:S01]  /*27d0*/  BSSY B0, `(.L_x_2569) ;  /* 0x000000e000007945 */ /* 0x000fe20003800000 */
[----:B------:R-:W-:-:S03]  /*27e0*/  @P1 F2FP.F16.F32.PACK_AB R114, RZ, R108 ;  /* 0x0000006cff72123e */ /* 0x000fc600000000ff */
[----:B------:R-:W-:Y:S05]  /*27f0*/  @!P3 BRA `(.L_x_2570) ;  /* 0x00000000002cb947 */ /* 0x000fea0003800000 */
[----:B-----5:R-:W-:Y:S01]  /*2800*/  LOP3.LUT P5, RZ, R168, 0xff0000, RZ, 0xc0, !PT ;  /* 0x00ff0000a8ff7812 */ /* 0x020fe200078ac0ff */
[----:B------:R-:W-:Y:S01]  /*2810*/  FMUL.FTZ R108, R108, UR13 ;  /* 0x0000000d6c6c7c20 */ /* 0x000fe20008410000 */
[----:B------:R-:W-:Y:S01]  /*2820*/  MOV R109, RZ ;  /* 0x000000ff006d7202 */ /* 0x000fe20000000f00 */
[----:B------:R-:W-:Y:S02]  /*2830*/  HFMA2.MMA R111, -RZ, RZ, 0, 0 ;  /* 0x00000000ff6f7435 */ /* 0x000fe400000001ff */
[----:B------:R-:W-:-:S08]  /*2840*/  FMUL.FTZ R110, R108, UR12 ;  /* 0x0000000c6c6e7c20 */ /* 0x000fd00008410000 */
[----:B------:R-:W-:Y:S02]  /*2850*/  @P5 HADD2.F32 R108, -RZ, R186.H1_H1 ;  /* 0x300000baff6c5230 */ /* 0x000fe40000004100 */
[----:B------:R-:W-:-:S03]  /*2860*/  @P5 FMUL.FTZ R109, R15, R110 ;  /* 0x0000006e0f6d5220 */ /* 0x000fc60000410000 */
[----:B------:R-:W-:Y:S02]  /*2870*/  @P5 FMUL.FTZ R111, R110, R108 ;  /* 0x0000006c6e6f5220 */ /* 0x000fe40000410000 */
[----:B------:R-:W-:Y:S02]  /*2880*/  F2FP.F16.F32.PACK_AB R109, RZ, R109 ;  /* 0x0000006dff6d723e */ /* 0x000fe400000000ff */
[----:B------:R-:W-:Y:S02]  /*2890*/  FADD.FTZ R74, R74, R111 ;  /* 0x0000006f4a4a7221 */ /* 0x000fe40000010000 */
[----:B------:R-:W-:-:S07]  /*28a0*/  PRMT R180, R109, 0x7610, R180 ;  /* 0x000076106db47816 */ /* 0x000fce00000000b4 */
.L_x_2570:
[----:B------:R-:W-:Y:S05]  /*28b0*/  BSYNC B0 ;  /* 0x0000000000007941 */ /* 0x000fea0003800000 */
.L_x_2569:
[----:B------:R-:W-:Y:S01]  /*28c0*/  BSSY B0, `(.L_x_2571) ;  /* 0x000000e000007945 */ /* 0x000fe20003800000 */
[----:B------:R-:W-:-:S03]  /*28d0*/  @P1 PRMT R181, R114, 0x7610, R181 ;  /* 0x0000761072b51816 */ /* 0x000fc600000000b5 */
[----:B------:R-:W-:Y:S05]  /*28e0*/  @P2 BRA `(.L_x_2572) ;  /* 0x0000000000142947 */ /* 0x000fea0003800000 */
[----:B------:R-:W-:Y:S01]  /*28f0*/  MOV R108, RZ ;  /* 0x000000ff006c7202 */ /* 0x000fe20000000f00 */
[----:B------:R-:W-:Y:S06]  /*2900*/  @!P0 BRA `(.L_x_2573) ;  /* 0x0000000000248947 */ /* 0x000fec0003800000 */
[----:B-----5:R-:W-:-:S05]  /*2910*/  SHF.R.U32.HI R108, RZ, 0x10, R151 ;  /* 0x00000010ff6c7819 */ /* 0x020fca0000011697 */
[----:B------:R-:W-:Y:S01]  /*2920*/  HADD2.F32 R108, -RZ, R108.H0_H0 ;  /* 0x2000006cff6c7230 */ /* 0x000fe20000004100 */
[----:B------:R-:W-:Y:S06]  /*2930*/  BRA `(.L_x_2573) ;  /* 0x0000000000187947 */ /* 0x000fec0003800000 */
.L_x_2572:
[----:B------:R-:W-:Y:S01]  /*2940*/  FFMA.FTZ R108, R118, R112, R113 ;  /* 0x00000070766c7223 */ /* 0x000fe20000010071 */
[----:B-----5:R-:W-:-:S03]  /*2950*/  @P0 SHF.R.U32.HI R109, RZ, 0x10, R151 ;  /* 0x00000010ff6d0819 */ /* 0x020fc60000011697 */
[----:B------:R-:W-:Y:S02]  /*2960*/  FADD.FTZ R108, R135, -R108 ;  /* 0x8000006c876c7221 */ /* 0x000fe40000010000 */
[----:B------:R-:W-:Y:S02]  /*2970*/  @P0 HADD2.F32 R109, -RZ, R109.H0_H0 ;  /* 0x2000006dff6d0230 */ /* 0x000fe40000004100 */
[----:B------:R-:W-:-:S04]  /*2980*/  FMUL.FTZ R108, R45, R108 ;  /* 0x0000006c2d6c7220 */ /* 0x000fc80000410000 */
[----:B------:R-:W-:-:S07]  /*2990*/  @P0 FADD.FTZ R108, R108, R109 ;  /* 0x0000006d6c6c0221 */ /* 0x000fce0000010000 */
.L_x_2573:
[----:B------:R-:W-:Y:S05]  /*29a0*/  BSYNC B0 ;  /* 0x0000000000007941 */ /* 0x000fea0003800000 */
.L_x_2571:
[----:B------:R-:W-:Y:S01]  /*29b0*/  @P1 F2FP.F16.F32.PACK_AB R109, RZ, R108 ;  /* 0x0000006cff6d123e */ /* 0x000fe200000000ff */
[----:B------:R-:W-:Y:S03]  /*29c0*/  BSSY B0, `(.L_x_2574) ;  /* 0x000000d000007945 */ /* 0x000fe60003800000 */
[----:B------:R-:W-:Y:S01]  /*29d0*/  @P1 PRMT R182, R109, 0x7610, R182 ;  /* 0x000076106db61816 */ /* 0x000fe200000000b6 */
[----:B------:R-:W-:Y:S06]  /*29e0*/  @!P3 BRA `(.L_x_2575) ;  /* 0x000000000028b947 */ /* 0x000fec0003800000 */
[----:B-----5:R-:W-:Y:S01]  /*29f0*/  LOP3.LUT P5, RZ, R168, 0xff000000, RZ, 0xc0, !PT ;  /* 0xff000000a8ff7812 */ /* 0x020fe200078ac0ff */
[----:B------:R-:W-:-:S04]  /*2a00*/  FMUL.FTZ R108, R108, UR13 ;  /* 0x0000000d6c6c7c20 */ /* 0x000fc80008410000 */
[----:B------:R-:W-:Y:S01]  /*2a10*/  FMUL.FTZ R111, R108, UR12 ;  /* 0x0000000c6c6f7c20 */ /* 0x000fe20008410000 */
[----:B------:R-:W-:-:S07]  /*2a20*/  CS2R R108, SRZ ;  /* 0x00000000006c7805 */ /* 0x000fce000001ff00 */
[----:B------:R-:W-:Y:S02]  /*2a30*/  @P5 HADD2.F32 R110, -RZ, R188.H1_H1 ;  /* 0x300000bcff6e5230 */ /* 0x000fe40000004100 */
[----:B------:R-:W-:-:S03]  /*2a40*/  @P5 FMUL.FTZ R109, R36, R111 ;  /* 0x0000006f246d5220 */ /* 0x000fc60000410000 */
[----:B------:R-:W-:Y:S02]  /*2a50*/  @P5 FMUL.FTZ R108, R111, R110 ;  /* 0x0000006e6f6c5220 */ /* 0x000fe40000410000 */
[----:B------:R-:W-:Y:S02]  /*2a60*/  F2FP.F16.F32.PACK_AB R109, RZ, R109 ;  /* 0x0000006dff6d723e */ /* 0x000fe400000000ff */
[----:B------:R-:W-:Y:S02]  /*2a70*/  FADD.FTZ R75, R75, R108 ;  /* 0x0000006c4b4b7221 */ /* 0x000fe40000010000 */
[----:B------:R-:W-:-:S07]  /*2a80*/  PRMT R183, R109, 0x7610, R183 ;  /* 0x000076106db77816 */ /* 0x000fce00000000b7 */
.L_x_2575:
[----:B------:R-:W-:Y:S05]  /*2a90*/  BSYNC B0 ;  /* 0x0000000000007941 */ /* 0x000fea0003800000 */
.L_x_2574:
        /* <DEDUP_REMOVED lines=9> */
.L_x_2576:
        /* <DEDUP_REMOVED lines=10> */
.L_x_2578:
[----:B------:R-:W-:Y:S05]  /*2bd0*/  BSYNC B0 ;  /* 0x0000000000007941 */ /* 0x000fea0003800000 */
.L_x_2577:
[----:B------:R-:W-:Y:S04]  /*2be0*/  BSSY B0, `(.L_x_2579) ;  /* 0x000000a000007945 */ /* 0x000fe80003800000 */
[----:B------:R-:W-:Y:S05]  /*2bf0*/  @!P3 BRA `(.L_x_2580) ;  /* 0x000000000020b947 */ /* 0x000fea0003800000 */
[----:B01----:R-:W0:Y:S01]  /*2c00*/  LDC.64 R108, c[0x0][0x220] ;  /* 0x00008800ff6c7b82 */ /* 0x003e220000000a00 */
[----:B------:R-:W-:-:S05]  /*2c10*/  IADD3 R111, R165, 0x80, RZ ;  /* 0x00000080a56f7810 */ /* 0x000fca0007ffe0ff */
[----:B0-----:R-:W-:-:S06]  /*2c20*/  IMAD.WIDE.U32 R108, R111, 0x8, R108 ;  /* 0x000000086f6c7825 */ /* 0x001fcc00078e006c */
[----:B------:R-:W2:Y:S02]  /*2c30*/  LDG.E.64 R108, desc[UR4][R108.64] ;  /* 0x000000046c6c7981 */ /* 0x000ea4000c1e1b00 */
[C-C-:B--2---:R-:W-:Y:S02]  /*2c40*/  SHF.R.U64 R188, R108.reuse, 0x10, R109.reuse ;  /* 0x000000106cbc7819 */ /* 0x144fe4000000126d */
[--C-:B------:R-:W-:Y:S02]  /*2c50*/  SHF.R.U32.HI R110, RZ, 0x10, R109.reuse ;  /* 0x00000010ff6e7819 */ /* 0x100fe4000001166d */
[----:B------:R-:W-:Y:S02]  /*2c60*/  PRMT R186, R108, 0x5410, R109 ;  /* 0x000054106cba7816 */ /* 0x000fe4000000006d */
[----:B------:R-:W-:-:S07]  /*2c70*/  PRMT R188, R188, 0x5410, R110 ;  /* 0x00005410bcbc7816 */ /* 0x000fce000000006e */
.L_x_2580:
[----:B------:R-:W-:Y:S05]  /*2c80*/  BSYNC B0 ;  /* 0x0000000000007941 */ /* 0x000fea0003800000 */
.L_x_2579:
[----:B------:R-:W-:Y:S04]  /*2c90*/  BSSY B0, `(.L_x_2581) ;  /* 0x000000b000007945 */ /* 0x000fe80003800000 */
[----:B------:R-:W-:Y:S05]  /*2ca0*/  @P2 BRA `(.L_x_2582) ;  /* 0x0000000000102947 */ /* 0x000fea0003800000 */
[----:B01----:R-:W-:Y:S01]  /*2cb0*/  HFMA2.MMA R108, -RZ, RZ, 0, 0 ;  /* 0x00000000ff6c7435 */ /* 0x003fe200000001ff */
[----:B------:R-:W-:Y:S10]  /*2cc0*/  @!P0 BRA `(.L_x_2583) ;  /* 0x00000000001c8947 */ /* 0x000ff40003800000 */
[----:B-----5:R-:W-:Y:S01]  /*2cd0*/  HADD2.F32 R108, -RZ, R152.H0_H0 ;  /* 0x20000098ff6c7230 */ /* 0x020fe20000004100 */
[----:B------:R-:W-:Y:S06]  /*2ce0*/  BRA `(.L_x_2583) ;  /* 0x0000000000147947 */ /* 0x000fec0003800000 */
.L_x_2582:
[----:B01----:R-:W-:-:S04]  /*2cf0*/  FFMA.FTZ R109, R117, R112, R113 ;  /* 0x00000070756d7223 */ /* 0x003fc80000010071 */
[----:B------:R-:W-:Y:S01]  /*2d00*/  FADD.FTZ R108, R138, -R109 ;  /* 0x8000006d8a6c7221 */ /* 0x000fe20000010000 */
[----:B-----5:R-:W-:-:S03]  /*2d10*/  @P0 HADD2.F32 R109, -RZ, R152.H0_H0 ;  /* 0x20000098ff6d0230 */ /* 0x020fc60000004100 */
[----:B------:R-:W-:-:S04]  /*2d20*/  FMUL.FTZ R108, R45, R108 ;  /* 0x0000006c2d6c7220 */ /* 0x000fc80000410000 */
[----:B------:R-:W-:-:S07]  /*2d30*/  @P0 FADD.FTZ R108, R108, R109 ;  /* 0x0000006d6c6c0221 */ /* 0x000fce0000010000 */
.L_x_2583:
[----:B------:R-:W-:Y:S05]  /*2d40*/  BSYNC B0 ;  /* 0x0000000000007941 */ /* 0x000fea0003800000 */
.L_x_2581:
        /* <DEDUP_REMOVED lines=14> */
.L_x_2585:
[----:B------:R-:W-:Y:S05]  /*2e30*/  BSYNC B0 ;  /* 0x0000000000007941 */ /* 0x000fea0003800000 */
.L_x_2584:
        /* <DEDUP_REMOVED lines=8> */
.L_x_2587:
[----:B------:R-:W-:Y:S01]  /*2ec0*/  FFMA.FTZ R108, R120, R112, R113 ;  /* 0x00000070786c7223 */ /* 0x000fe20000010071 */
[----:B-----5:R-:W-:-:S03]  /*2ed0*/  @P0 SHF.R.U64 R109, R152, 0x10, R153 ;  /* 0x00000010986d0819 */ /* 0x020fc60000001299 */
[----:B------:R-:W-:Y:S02]  /*2ee0*/  FADD.FTZ R108, R137, -R108 ;  /* 0x8000006c896c7221 */ /* 0x000fe40000010000 */
[----:B------:R-:W-:Y:S02]  /*2ef0*/  @P0 HADD2.F32 R109, -RZ, R109.H0_H0 ;  /* 0x2000006dff6d0230 */ /* 0x000fe40000004100 */
[----:B------:R-:W-:-:S04]  /*2f00*/  FMUL.FTZ R108, R45, R108 ;  /* 0x0000006c2d6c7220 */ /* 0x000fc80000410000 */
[----:B------:R-:W-:-:S07]  /*2f10*/  @P0 FADD.FTZ R108, R108, R109 ;  /* 0x0000006d6c6c0221 */ /* 0x000fce0000010000 */
.L_x_2588:
[----:B------:R-:W-:Y:S05]  /*2f20*/  BSYNC B0 ;  /* 0x0000000000007941 */ /* 0x000fea0003800000 */
.L_x_2586:
        /* <DEDUP_REMOVED lines=13> */
.L_x_2590:
[----:B------:R-:W-:Y:S05]  /*3000*/  BSYNC B0 ;  /* 0x0000000000007941 */ /* 0x000fea0003800000 */
.L_x_2589:
[----:B------:R-:W-:Y:S01]  /*3010*/  BSSY B0, `(.L_x_2591) ;  /* 0x000000c000007945 */ /* 0x000fe20003800000 */
[----:B------:R-:W-:-:S03]  /*3020*/  @P1 PRMT R179, R114, 0x7610, R179 ;  /* 0x0000761072b31816 */ /* 0x000fc600000000b3 */
[----:B------:R-:W-:Y:S05]  /*3030*/  @P2 BRA `(.L_x_2592) ;  /* 0x0000000000102947 */ /* 0x000fea0003800000 */
[----:B------:R-:W-:Y:S01]  /*3040*/  HFMA2.MMA R108, -RZ, RZ, 0, 0 ;  /* 0x00000000ff6c7435 */ /* 0x000fe200000001ff */
[----:B------:R-:W-:Y:S10]  /*3050*/  @!P0 BRA `(.L_x_2593) ;  /* 0x00000000001c8947 */ /* 0x000ff40003800000 */
[----:B-----5:R-:W-:Y:S01]  /*3060*/  HADD2.F32 R108, -RZ, R153.H0_H0 ;  /* 0x20000099ff6c7230 */ /* 0x020fe20000004100 */
[----:B------:R-:W-:Y:S06]  /*3070*/  BRA `(.L_x_2593) ;  /* 0x0000000000147947 */ /* 0x000fec0003800000 */
.L_x_2592:
[----:B------:R-:W-:-:S04]  /*3080*/  FFMA.FTZ R109, R119, R112, R113 ;  /* 0x00000070776d7223 */ /* 0x000fc80000010071 */
[----:B------:R-:W-:Y:S01]  /*3090*/  FADD.FTZ R108, R140, -R109 ;  /* 0x8000006d8c6c7221 */ /* 0x000fe20000010000 */
[----:B-----5:R-:W-:-:S03]  /*30a0*/  @P0 HADD2.F32 R109, -RZ, R153.H0_H0 ;  /* 0x20000099ff6d0230 */ /* 0x020fc60000004100 */
[----:B------:R-:W-:-:S04]  /*30b0*/  FMUL.FTZ R108, R45, R108 ;  /* 0x0000006c2d6c7220 */ /* 0x000fc80000410000 */
[----:B------:R-:W-:-:S07]  /*30c0*/  @P0 FADD.FTZ R108, R108, R109 ;  /* 0x0000006d6c6c0221 */ /* 0x000fce0000010000 */
.L_x_2593:
[----:B------:R-:W-:Y:S05]  /*30d0*/  BSYNC B0 ;  /* 0x0000000000007941 */ /* 0x000fea0003800000 */
.L_x_2591:
        /* <DEDUP_REMOVED lines=14> */
.L_x_2595:
[----:B------:R-:W-:Y:S05]  /*31c0*/  BSYNC B0 ;  /* 0x0000000000007941 */ /* 0x000fea0003800000 */
.L_x_2594:
        /* <DEDUP_REMOVED lines=8> */
.L_x_2597:
[----:B------:R-:W-:Y:S01]  /*3250*/  FFMA.FTZ R108, R122, R112, R113 ;  /* 0x000000707a6c7223 */ /* 0x000fe20000010071 */
[----:B-----5:R-:W-:-:S03]  /*3260*/  @P0 SHF.R.U32.HI R109, RZ, 0x10, R153 ;  /* 0x00000010ff6d0819 */ /* 0x020fc60000011699 */
[----:B------:R-:W-:Y:S02]  /*3270*/  FADD.FTZ R108, R139, -R108 ;  /* 0x8000006c8b6c7221 */ /* 0x000fe40000010000 */
[----:B------:R-:W-:Y:S02]  /*3280*/  @P0 HADD2.F32 R109, -RZ, R109.H0_H0 ;  /* 0x2000006dff6d0230 */ /* 0x000fe40000004100 */
[----:B------:R-:W-:-:S04]  /*3290*/  FMUL.FTZ R108, R45, R108 ;  /* 0x0000006c2d6c7220 */ /* 0x000fc80000410000 */
[----:B------:R-:W-:-:S07]  /*32a0*/  @P0 FADD.FTZ R108, R108, R109 ;  /* 0x0000006d6c6c0221 */ /* 0x000fce0000010000 */
.L_x_2598:
[----:B------:R-:W-:Y:S05]  /*32b0*/  BSYNC B0 ;  /* 0x0000000000007941 */ /* 0x000fea0003800000 */
.L_x_2596:
[----:B------:R-:W-:Y:S01]  /*32c0*/  @P1 F2FP.F16.F32.PACK_AB R109, RZ, R108 ;  /* 0x0000006cff6d123e */ /* 0x000fe200000000ff */
        /* <DEDUP_REMOVED lines=14> */
.L_x_2600:
[----:B------:R-:W-:Y:S05]  /*33b0*/  BSYNC B0 ;  /* 0x0000000000007941 */ /* 0x000fea0003800000 */
.L_x_2599:
        /* <DEDUP_REMOVED lines=9> */
.L_x_2601:
[----:B------:R-:W-:Y:S04]  /*3450*/  BSSY B0, `(.L_x_2602) ;  /* 0x000000b000007945 */ /* 0x000fe80003800000 */
        /* <DEDUP_REMOVED lines=10> */
.L_x_2603:
[----:B------:R-:W-:Y:S05]  /*3500*/  BSYNC B0 ;  /* 0x0000000000007941 */ /* 0x000fea0003800000 */
.L_x_2602:
        /* <DEDUP_REMOVED lines=9> */
.L_x_2605:
[----:B------:R-:W-:Y:S05]  /*35a0*/  BSYNC B0 ;  /* 0x0000000000007941 */ /* 0x000fea0003800000 */
.L_x_2604:
[----:B------:R-:W-:Y:S04]  /*35b0*/  BSSY B0, `(.L_x_2606) ;  /* 0x000000b000007945 */ /* 0x000fe80003800000 */
[----:B------:R-:W-:Y:S05]  /*35c0*/  @P2 BRA `(.L_x_2607) ;  /* 0x0000000000102947 */ /* 0x000fea0003800000 */
[----:B01----:R-:W-:Y:S01]  /*35d0*/  HFMA2.MMA R108, -RZ, RZ, 0, 0 ;  /* 0x00000000ff6c7435 */ /* 0x003fe200000001ff */
[----:B------:R-:W-:Y:S10]  /*35e0*/  @!P0 BRA `(.L_x_2608) ;  /* 0x00000000001c8947 */ /* 0x000ff40003800000 */
[----:B-----5:R-:W-:Y:S01]  /*35f0*/  HADD2.F32 R108, -RZ, R154.H0_H0 ;  /* 0x2000009aff6c7230 */ /* 0x020fe20000004100 */
[----:B------:R-:W-:Y:S06]  /*3600*/  BRA `(.L_x_2608) ;  /* 0x0000000000147947 */ /* 0x000fec0003800000 */
.L_x_2607:
[----:B01----:R-:W-:-:S04]  /*3610*/  FFMA.FTZ R109, R121, R112, R113 ;  /* 0x00000070796d7223 */ /* 0x003fc80000010071 */
[----:B------:R-:W-:Y:S01]  /*3620*/  FADD.FTZ R108, R142, -R109 ;  /* 0x8000006d8e6c7221 */ /* 0x000fe20000010000 */
[----:B-----5:R-:W-:-:S03]  /*3630*/  @P0 HADD2.F32 R109, -RZ, R154.H0_H0 ;  /* 0x2000009aff6d0230 */ /* 0x020fc60000004100 */
[----:B------:R-:W-:-:S04]  /*3640*/  FMUL.FTZ R108, R45, R108 ;  /* 0x0000006c2d6c7220 */ /* 0x000fc80000410000 */
[----:B------:R-:W-:-:S07]  /*3650*/  @P0 FADD.FTZ R108, R108, R109 ;  /* 0x0000006d6c6c0221 */ /* 0x000fce0000010000 */
.L_x_2608:
[----:B------:R-:W-:Y:S05]  /*3660*/  BSYNC B0 ;  /* 0x0000000000007941 */ /* 0x000fea0003800000 */
.L_x_2606:
        /* <DEDUP_REMOVED lines=14> */
.L_x_2610:
[----:B------:R-:W-:Y:S05]  /*3750*/  BSYNC B0 ;  /* 0x0000000000007941 */ /* 0x000fea0003800000 */
.L_x_2609:
        /* <DEDUP_REMOVED lines=8> */
.L_x_2612:
[----:B------:R-:W-:Y:S01]  /*37e0*/  FFMA.FTZ R108, R124, R112, R113 ;  /* 0x000000707c6c7223 */ /* 0x000fe20000010071 */
[----:B-----5:R-:W-:-:S03]  /*37f0*/  @P0 SHF.R.U64 R109, R154, 0x10, R155 ;  /* 0x000000109a6d0819 */ /* 0x020fc6000000129b */
[----:B------:R-:W-:Y:S02]  /*3800*/  FADD.FTZ R108, R141, -R108 ;  /* 0x8000006c8d6c7221 */ /* 0x000fe40000010000 */
[----:B------:R-:W-:Y:S02]  /*3810*/  @P0 HADD2.F32 R109, -RZ, R109.H0_H0 ;  /* 0x2000006dff6d0230 */ /* 0x000fe40000004100 */
[----:B------:R-:W-:-:S04]  /*3820*/  FMUL.FTZ R108, R45, R108 ;  /* 0x0000006c2d6c7220 */ /* 0x000fc80000410000 */
[----:B------:R-:W-:-:S07]  /*3830*/  @P0 FADD.FTZ R108, R108, R109 ;  /* 0x0000006d6c6c0221 */ /* 0x000fce0000010000 */
.L_x_2613:
[----:B------:R-:W-:Y:S05]  /*3840*/  BSYNC B0 ;  /* 0x0000000000007941 */ /* 0x000fea0003800000 */
.L_x_2611:
        /* <DEDUP_REMOVED lines=13> */
.L_x_2615:
[----:B------:R-:W-:Y:S05]  /*3920*/  BSYNC B0 ;  /* 0x0000000000007941 */ /* 0x000fea0003800000 */
.L_x_2614:
[----:B------:R-:W-:Y:S01]  /*3930*/  BSSY B0, `(.L_x_2616) ;  /* 0x000000c000007945 */ /* 0x000fe20003800000 */
[----:B------:R-:W-:-:S03]  /*3940*/  @P1 PRMT R179, R114, 0x7610, R179 ;  /* 0x0000761072b31816 */ /* 0x000fc600000000b3 */
[----:B------:R-:W-:Y:S05]  /*3950*/  @P2 BRA `(.L_x_2617) ;  /* 0x0000000000102947 */ /* 0x000fea0003800000 */
[----:B------:R-:W-:Y:S01]  /*3960*/  HFMA2.MMA R108, -RZ, RZ, 0, 0 ;  /* 0x00000000ff6c7435 */ /* 0x000fe200000001ff */
[----:B------:R-:W-:Y:S10]  /*3970*/  @!P0 BRA `(.L_x_2618) ;  /* 0x00000000001c8947 */ /* 0x000ff40003800000 */
[----:B-----5:R-:W-:Y:S01]  /*3980*/  HADD2.F32 R108, -RZ, R155.H0_H0 ;  /* 0x2000009bff6c7230 */ /* 0x020fe20000004100 */
[----:B------:R-:W-:Y:S06]  /*3990*/  BRA `(.L_x_2618) ;  /* 0x0000000000147947 */ /* 0x000fec0003800000 */
.L_x_2617:
[----:B------:R-:W-:-:S04]  /*39a0*/  FFMA.FTZ R109, R123, R112, R113 ;  /* 0x000000707b6d7223 */ /* 0x000fc80000010071 */
[----:B------:R-:W-:Y:S01]  /*39b0*/  FADD.FTZ R108, R144, -R109 ;  /* 0x8000006d906c7221 */ /* 0x000fe20000010000 */
[----:B-----5:R-:W-:-:S03]  /*39c0*/  @P0 HADD2.F32 R109, -RZ, R155.H0_H0 ;  /* 0x2000009bff6d0230 */ /* 0x020fc60000004100 */
[----:B------:R-:W-:-:S04]  /*39d0*/  FMUL.FTZ R108, R45, R108 ;  /* 0x0000006c2d6c7220 */ /* 0x000fc80000410000 */
[----:B------:R-:W-:-:S07]  /*39e0*/  @P0 FADD.FTZ R108, R108, R109 ;  /* 0x0000006d6c6c0221 */ /* 0x000fce0000010000 */
.L_x_2618:
[----:B------:R-:W-:Y:S05]  /*39f0*/  BSYNC B0 ;  /* 0x0000000000007941 */ /* 0x000fea0003800000 */
.L_x_2616:
        /* <DEDUP_REMOVED lines=14> */
.L_x_2620:
[----:B------:R-:W-:Y:S05]  /*3ae0*/  BSYNC B0 ;  /* 0x0000000000007941 */ /* 0x000fea0003800000 */
.L_x_2619:
        /* <DEDUP_REMOVED lines=8> */
.L_x_2622:
[----:B------:R-:W-:Y:S01]  /*3b70*/  FFMA.FTZ R108, R126, R112, R113 ;  /* 0x000000707e6c7223 */ /* 0x000fe20000010071 */
[----:B-----5:R-:W-:-:S03]  /*3b80*/  @P0 SHF.R.U32.HI R109, RZ, 0x10, R155 ;  /* 0x00000010ff6d0819 */ /* 0x020fc6000001169b */
[----:B------:R-:W-:Y:S02]  /*3b90*/  FADD.FTZ R108, R143, -R108 ;  /* 0x8000006c8f6c7221 */ /* 0x000fe40000010000 */
[----:B------:R-:W-:Y:S02]  /*3ba0*/  @P0 HADD2.F32 R109, -RZ, R109.H0_H0 ;  /* 0x2000006dff6d0230 */ /* 0x000fe40000004100 */
[----:B------:R-:W-:-:S04]  /*3bb0*/  FMUL.FTZ R108, R45, R108 ;  /* 0x0000006c2d6c7220 */ /* 0x000fc80000410000 */
[----:B------:R-:W-:-:S07]  /*3bc0*/  @P0 FADD.FTZ R108, R108, R109 ;  /* 0x0000006d6c6c0221 */ /* 0x000fce0000010000 */
.L_x_2623:
[----:B------:R-:W-:Y:S05]  /*3bd0*/  BSYNC B0 ;  /* 0x0000000000007941 */ /* 0x000fea0003800000 */
.L_x_2621:
        /* <DEDUP_REMOVED lines=15> */
.L_x_2625:
[----:B------:R-:W-:Y:S05]  /*3cd0*/  BSYNC B0 ;  /* 0x0000000000007941 */ /* 0x000fea0003800000 */
.L_x_2624:
        /* <DEDUP_REMOVED lines=9> */
.L_x_2626:
        /* <DEDUP_REMOVED lines=10> */
.L_x_2628:
[----:B------:R-:W-:Y:S05]  /*3e10*/  BSYNC B0 ;  /* 0x0000000000007941 */ /* 0x000fea0003800000 */
.L_x_2627:
        /* <DEDUP_REMOVED lines=9> */
.L_x_2630:
[----:B------:R-:W-:Y:S05]  /*3eb0*/  BSYNC B0 ;  /* 0x0000000000007941 */ /* 0x000fea0003800000 */
.L_x_2629:
[----:B------:R-:W-:Y:S04]  /*3ec0*/  BSSY B0, `(.L_x_2631) ;  /* 0x000000b000007945 */ /* 0x000fe80003800000 */
[----:B------:R-:W-:Y:S05]  /*3ed0*/  @P2 BRA `(.L_x_2632) ;  /* 0x0000000000102947 */ /* 0x000fea0003800000 */
[----:B01----:R-:W-:Y:S01]  /*3ee0*/  HFMA2.MMA R108, -RZ, RZ, 0, 0 ;  /* 0x00000000ff6c7435 */ /* 0x003fe200000001ff */
[----:B------:R-:W-:Y:S10]  /*3ef0*/  @!P0 BRA `(.L_x_2633) ;  /* 0x00000000001c8947 */ /* 0x000ff40003800000 */
[----:B-----5:R-:W-:Y:S01]  /*3f00*/  HADD2.F32 R108, -RZ, R156.H0_H0 ;  /* 0x2000009cff6c7230 */ /* 0x020fe20000004100 */
[----:B------:R-:W-:Y:S06]  /*3f10*/  BRA `(.L_x_2633) ;  /* 0x0000000000147947 */ /* 0x000fec0003800000 */
.L_x_2632:
[----:B01----:R-:W-:-:S04]  /*3f20*/  FFMA.FTZ R109, R125, R112, R113 ;  /* 0x000000707d6d7223 */ /* 0x003fc80000010071 */
[----:B------:R-:W-:Y:S01]  /*3f30*/  FADD.FTZ R108, R146, -R109 ;  /* 0x8000006d926c7221 */ /* 0x000fe20000010000 */
[----:B-----5:R-:W-:-:S03]  /*3f40*/  @P0 HADD2.F32 R109, -RZ, R156.H0_H0 ;  /* 0x2000009cff6d0230 */ /* 0x020fc60000004100 */
[----:B------:R-:W-:-:S04]  /*3f50*/  FMUL.FTZ R108, R45, R108 ;  /* 0x0000006c2d6c7220 */ /* 0x000fc80000410000 */
[----:B------:R-:W-:-:S07]  /*3f60*/  @P0 FADD.FTZ R108, R108, R109 ;  /* 0x0000006d6c6c0221 */ /* 0x000fce0000010000 */
.L_x_2633:
[----:B------:R-:W-:Y:S05]  /*3f70*/  BSYNC B0 ;  /* 0x0000000000007941 */ /* 0x000fea0003800000 */
.L_x_2631:
        /* <DEDUP_REMOVED lines=14> */
.L_x_2635:
[----:B------:R-:W-:Y:S05]  /*4060*/  BSYNC B0 ;  /* 0x0000000000007941 */ /* 0x000fea0003800000 */
.L_x_2634:
        /* <DEDUP_REMOVED lines=8> */
.L_x_2637:
[----:B------:R-:W-:Y:S01]  /*40f0*/  FFMA.FTZ R108, R128, R112, R113 ;  /* 0x00000070806c7223 */ /* 0x000fe20000010071 */
[----:B-----5:R-:W-:-:S03]  /*4100*/  @P0 SHF.R.U64 R109, R156, 0x10, R157 ;  /* 0x000000109c6d0819 */ /* 0x020fc6000000129d */
[----:B------:R-:W-:Y:S02]  /*4110*/  FADD.FTZ R108, R145, -R108 ;  /* 0x8000006c916c7221 */ /* 0x000fe40000010000 */
[----:B------:R-:W-:Y:S02]  /*4120*/  @P0 HADD2.F32 R109, -RZ, R109.H0_H0 ;  /* 0x2000006dff6d0230 */ /* 0x000fe40000004100 */
[----:B------:R-:W-:-:S04]  /*4130*/  FMUL.FTZ R108, R45, R108 ;  /* 0x0000006c2d6c7220 */ /* 0x000fc80000410000 */
[----:B------:R-:W-:-:S07]  /*4140*/  @P0 FADD.FTZ R108, R108, R109 ;  /* 0x0000006d6c6c0221 */ /* 0x000fce0000010000 */
.L_x_2638:
[----:B------:R-:W-:Y:S05]  /*4150*/  BSYNC B0 ;  /* 0x0000000000007941 */ /* 0x000fea0003800000 */
.L_x_2636:
        /* <DEDUP_REMOVED lines=13> */
.L_x_2640:
[----:B------:R-:W-:Y:S05]  /*4230*/  BSYNC B0 ;  /* 0x0000000000007941 */ /* 0x000fea0003800000 */
.L_x_2639:
[----:B------:R-:W-:Y:S01]  /*4240*/  BSSY B0, `(.L_x_2641) ;  /* 0x000000c000007945 */ /* 0x000fe20003800000 */
[----:B------:R-:W-:-:S03]  /*4250*/  @P1 PRMT R179, R114, 0x7610, R179 ;  /* 0x0000761072b31816 */ /* 0x000fc600000000b3 */
[----:B------:R-:W-:Y:S05]  /*4260*/  @P2 BRA `(.L_x_2642) ;  /* 0x0000000000102947 */ /* 0x000fea0003800000 */
[----:B------:R-:W-:Y:S01]  /*4270*/  HFMA2.MMA R108, -RZ, RZ, 0, 0 ;  /* 0x00000000ff6c7435 */ /* 0x000fe200000001ff */
[----:B------:R-:W-:Y:S10]  /*4280*/  @!P0 BRA `(.L_x_2643) ;  /* 0x00000000001c8947 */ /* 0x000ff40003800000 */
[----:B-----5:R-:W-:Y:S01]  /*4290*/  HADD2.F32 R108, -RZ, R157.H0_H0 ;  /* 0x2000009dff6c7230 */ /* 0x020fe20000004100 */
[----:B------:R-:W-:Y:S06]  /*42a0*/  BRA `(.L_x_2643) ;  /* 0x0000000000147947 */ /* 0x000fec0003800000 */
.L_x_2642:
[----:B------:R-:W-:-:S04]  /*42b0*/  FFMA.FTZ R109, R127, R112, R113 ;  /* 0x000000707f6d7223 */ /* 0x000fc80000010071 */
[----:B------:R-:W-:Y:S01]  /*42c0*/  FADD.FTZ R108, R148, -R109 ;  /* 0x8000006d946c7221 */ /* 0x000fe20000010000 */
[----:B-----5:R-:W-:-:S03]  /*42d0*/  @P0 HADD2.F32 R109, -RZ, R157.H0_H0 ;  /* 0x2000009dff6d0230 */ /* 0x020fc60000004100 */
[----:B------:R-:W-:-:S04]  /*42e0*/  FMUL.FTZ R108, R45, R108 ;  /* 0x0000006c2d6c7220 */ /* 0x000fc80000410000 */
[----:B------:R-:W-:-:S07]  /*42f0*/  @P0 FADD.FTZ R108, R108, R109 ;  /* 0x0000006d6c6c0221 */ /* 0x000fce0000010000 */
.L_x_2643:
[----:B------:R-:W-:Y:S05]  /*4300*/  BSYNC B0 ;  /* 0x0000000000007941 */ /* 0x000fea0003800000 */
.L_x_2641:
        /* <DEDUP_REMOVED lines=14> */
.L_x_2645:
[----:B------:R-:W-:Y:S05]  /*43f0*/  BSYNC B0 ;  /* 0x0000000000007941 */ /* 0x000fea0003800000 */
.L_x_2644:
        /* <DEDUP_REMOVED lines=8> */
.L_x_2647:
[----:B------:R-:W-:Y:S01]  /*4480*/  FFMA.FTZ R108, R130, R112, R113 ;  /* 0x00000070826c7223 */ /* 0x000fe20000010071 */
[----:B-----5:R-:W-:-:S03]  /*4490*/  @P0 SHF.R.U32.HI R109, RZ, 0x10, R157 ;  /* 0x00000010ff6d0819 */ /* 0x020fc6000001169d */
[----:B------:R-:W-:Y:S02]  /*44a0*/  FADD.FTZ R108, R147, -R108 ;  /* 0x8000006c936c7221 */ /* 0x000fe40000010000 */
[----:B------:R-:W-:Y:S02]  /*44b0*/  @P0 HADD2.F32 R109, -RZ, R109.H0_H0 ;  /* 0x2000006dff6d0230 */ /* 0x000fe40000004100 */
[----:B------:R-:W-:-:S04]  /*44c0*/  FMUL.FTZ R108, R45, R108 ;  /* 0x0000006c2d6c7220 */ /* 0x000fc80000410000 */
[----:B------:R-:W-:-:S07]  /*44d0*/  @P0 FADD.FTZ R108, R108, R109 ;  /* 0x0000006d6c6c0221 */ /* 0x000fce0000010000 */
.L_x_2648:
[----:B------:R-:W-:Y:S05]  /*44e0*/  BSYNC B0 ;  /* 0x0000000000007941 */ /* 0x000fea0003800000 */
.L_x_2646:
        /* <DEDUP_REMOVED lines=15> */
.L_x_2650:
[----:B------:R-:W-:Y:S05]  /*45e0*/  BSYNC B0 ;  /* 0x0000000000007941 */ /* 0x000fea0003800000 */
.L_x_2649:
        /* <DEDUP_REMOVED lines=9> */
.L_x_2651:
        /* <DEDUP_REMOVED lines=10> */
.L_x_2653:
[----:B------:R-:W-:Y:S05]  /*4720*/  BSYNC B0 ;  /* 0x0000000000007941 */ /* 0x000fea0003800000 */
.L_x_2652:
        /* <DEDUP_REMOVED lines=9> */
.L_x_2655:
[----:B------:R-:W-:Y:S05]  /*47c0*/  BSYNC B0 ;  /* 0x0000000000007941 */ /* 0x000fea0003800000 */
.L_x_2654:
[----:B------:R-:W-:Y:S04]  /*47d0*/  BSSY B0, `(.L_x_2656) ;  /* 0x000000b000007945 */ /* 0x000fe80003800000 */
[----:B------:R-:W-:Y:S05]  /*47e0*/  @P2 BRA `(.L_x_2657) ;  /* 0x0000000000102947 */ /* 0x000fea0003800000 */
[----:B01----:R-:W-:Y:S01]  /*47f0*/  HFMA2.MMA R108, -RZ, RZ, 0, 0 ;  /* 0x00000000ff6c7435 */ /* 0x003fe200000001ff */
[----:B------:R-:W-:Y:S10]  /*4800*/  @!P0 BRA `(.L_x_2658) ;  /* 0x00000000001c8947 */ /* 0x000ff40003800000 */
[----:B-----5:R-:W-:Y:S01]  /*4810*/  HADD2.F32 R108, -RZ, R158.H0_H0 ;  /* 0x2000009eff6c7230 */ /* 0x020fe20000004100 */
[----:B------:R-:W-:Y:S06]  /*4820*/  BRA `(.L_x_2658) ;  /* 0x0000000000147947 */ /* 0x000fec0003800000 */
.L_x_2657:
[----:B01----:R-:W-:-:S04]  /*4830*/  FFMA.FTZ R109, R129, R112, R113 ;  /* 0x00000070816d7223 */ /* 0x003fc80000010071 */
[----:B------:R-:W-:Y:S01]  /*4840*/  FADD.FTZ R108, R172, -R109 ;  /* 0x8000006dac6c7221 */ /* 0x000fe20000010000 */
[----:B-----5:R-:W-:-:S03]  /*4850*/  @P0 HADD2.F32 R109, -RZ, R158.H0_H0 ;  /* 0x2000009eff6d0230 */ /* 0x020fc60000004100 */
[----:B------:R-:W-:-:S04]  /*4860*/  FMUL.FTZ R108, R45, R108 ;  /* 0x0000006c2d6c7220 */ /* 0x000fc80000410000 */
[----:B------:R-:W-:-:S07]  /*4870*/  @P0 FADD.FTZ R108, R108, R109 ;  /* 0x0000006d6c6c0221 */ /* 0x000fce0000010000 */
.L_x_2658:
[----:B------:R-:W-:Y:S05]  /*4880*/  BSYNC B0 ;  /* 0x0000000000007941 */ /* 0x000fea0003800000 */
.L_x_2656:
        /* <DEDUP_REMOVED lines=14> */
.L_x_2660:
[----:B------:R-:W-:Y:S05]  /*4970*/  BSYNC B0 ;  /* 0x0000000000007941 */ /* 0x000fea0003800000 */
.L_x_2659:
        /* <DEDUP_REMOVED lines=8> */
.L_x_2662:
[----:B------:R-:W-:Y:S01]  /*4a00*/  FFMA.FTZ R108, R132, R112, R113 ;  /* 0x00000070846c7223 */ /* 0x000fe20000010071 */
[----:B-----5:R-:W-:-:S03]  /*4a10*/  @P0 SHF.R.U64 R109, R158, 0x10, R159 ;  /* 0x000000109e6d0819 */ /* 0x020fc6000000129f */
[----:B------:R-:W-:Y:S02]  /*4a20*/  FADD.FTZ R108, R149, -R108 ;  /* 0x8000006c956c7221 */ /* 0x000fe40000010000 */
[----:B------:R-:W-:Y:S02]  /*4a30*/  @P0 HADD2.F32 R109, -RZ, R109.H0_H0 ;  /* 0x2000006dff6d0230 */ /* 0x000fe40000004100 */
[----:B------:R-:W-:-:S04]  /*4a40*/  FMUL.FTZ R108, R45, R108 ;  /* 0x0000006c2d6c7220 */ /* 0x000fc80000410000 */
[----:B------:R-:W-:-:S07]  /*4a50*/  @P0 FADD.FTZ R108, R108, R109 ;  /* 0x0000006d6c6c0221 */ /* 0x000fce0000010000 */
.L_x_2663:
[----:B------:R-:W-:Y:S05]  /*4a60*/  BSYNC B0 ;  /* 0x0000000000007941 */ /* 0x000fea0003800000 */
.L_x_2661:
        /* <DEDUP_REMOVED lines=13> */
.L_x_2665:
[----:B------:R-:W-:Y:S05]  /*4b40*/  BSYNC B0 ;  /* 0x0000000000007941 */ /* 0x000fea0003800000 */
.L_x_2664:
[----:B------:R-:W-:Y:S01]  /*4b50*/  BSSY B0, `(.L_x_2666) ;  /* 0x000000c000007945 */ /* 0x000fe20003800000 */
[----:B------:R-:W-:-:S03]  /*4b60*/  @P1 PRMT R179, R114, 0x7610, R179 ;  /* 0x0000761072b31816 */ /* 0x000fc600000000b3 */
[----:B------:R-:W-:Y:S05]  /*4b70*/  @P2 BRA `(.L_x_2667) ;  /* 0x0000000000102947 */ /* 0x000fea0003800000 */
[----:B------:R-:W-:Y:S01]  /*4b80*/  HFMA2.MMA R108, -RZ, RZ, 0, 0 ;  /* 0x00000000ff6c7435 */ /* 0x000fe200000001ff */
[----:B------:R-:W-:Y:S10]  /*4b90*/  @!P0 BRA `(.L_x_2668) ;  /* 0x00000000001c8947 */ /* 0x000ff40003800000 */
[----:B-----5:R-:W-:Y:S01]  /*4ba0*/  HADD2.F32 R108, -RZ, R159.H0_H0 ;  /* 0x2000009fff6c7230 */ /* 0x020fe20000004100 */
[----:B------:R-:W-:Y:S06]  /*4bb0*/  BRA `(.L_x_2668) ;  /* 0x0000000000147947 */ /* 0x000fec0003800000 */
.L_x_2667:
[----:B------:R-:W-:-:S04]  /*4bc0*/  FFMA.FTZ R109, R131, R112, R113 ;  /* 0x00000070836d7223 */ /* 0x000fc80000010071 */
[----:B------:R-:W-:Y:S01]  /*4bd0*/  FADD.FTZ R108, R174, -R109 ;  /* 0x8000006dae6c7221 */ /* 0x000fe20000010000 */
[----:B-----5:R-:W-:-:S03]  /*4be0*/  @P0 HADD2.F32 R109, -RZ, R159.H0_H0 ;  /* 0x2000009fff6d0230 */ /* 0x020fc60000004100 */
[----:B------:R-:W-:-:S04]  /*4bf0*/  FMUL.FTZ R108, R45, R108 ;  /* 0x0000006c2d6c7220 */ /* 0x000fc80000410000 */
[----:B------:R-:W-:-:S07]  /*4c00*/  @P0 FADD.FTZ R108, R108, R109 ;  /* 0x0000006d6c6c0221 */ /* 0x000fce0000010000 */
.L_x_2668:
[----:B------:R-:W-:Y:S05]  /*4c10*/  BSYNC B0 ;  /* 0x0000000000007941 */ /* 0x000fea0003800000 */
.L_x_2666:
        /* <DEDUP_REMOVED lines=14> */
.L_x_2670:
[----:B------:R-:W-:Y:S05]  /*4d00*/  BSYNC B0 ;  /* 0x0000000000007941 */ /* 0x000fea0003800000 */
.L_x_2669:
        /* <DEDUP_REMOVED lines=8> */
.L_x_2672:
[----:B------:R-:W-:Y:S01]  /*4d90*/  FFMA.FTZ R112, R176, R112, R113 ;  /* 0x00000070b0707223 */ /* 0x000fe20000010071 */
[----:B-----5:R-:W-:-:S03]  /*4da0*/  @P0 SHF.R.U32.HI R108, RZ, 0x10, R159 ;  /* 0x00000010ff6c0819 */ /* 0x020fc6000001169f */
[----:B------:R-:W-:Y:S02]  /*4db0*/  FADD.FTZ R112, R173, -R112 ;  /* 0x80000070ad707221 */ /* 0x000fe40000010000 */
[----:B------:R-:W-:Y:S02]  /*4dc0*/  @P0 HADD2.F32 R108, -RZ, R108.H0_H0 ;  /* 0x2000006cff6c0230 */ /* 0x000fe40000004100 */
[----:B------:R-:W-:-:S04]  /*4dd0*/  FMUL.FTZ R45, R45, R112 ;  /* 0x000000702d2d7220 */ /* 0x000fc80000410000 */
[----:B------:R-:W-:-:S07]  /*4de0*/  @P0 FADD.FTZ R45, R45, R108 ;  /* 0x0000006c2d2d0221 */ /* 0x000fce0000010000 */
.L_x_2673:
[----:B------:R-:W-:Y:S05]  /*4df0*/  BSYNC B0 ;  /* 0x0000000000007941 */ /* 0x000fea0003800000 */
.L_x_2671:
        /* <DEDUP_REMOVED lines=15> */
.L_x_2675:
[----:B------:R-:W-:Y:S05]  /*4ef0*/  BSYNC B0 ;  /* 0x0000000000007941 */ /* 0x000fea0003800000 */
.L_x_2674:
        /* <DEDUP_REMOVED lines=10> */
.L_x_2676:
        /* <DEDUP_REMOVED lines=10> */
.L_x_2678:
[----:B------:R-:W-:Y:S05]  /*5040*/  BSYNC B0 ;  /* 0x0000000000007941 */ /* 0x000fea0003800000 */
.L_x_2677:
[----:B------:R-:W-:Y:S02]  /*5050*/  IADD3 R2, R2, UR14, RZ ;  /* 0x0000000e02027c10 */ /* 0x000fe4000fffe0ff */
[----:B------:R-:W-:Y:S02]  /*5060*/  SEL R194, RZ, 0x1, P4 ;  /* 0x00000001ffc27807 */ /* 0x000fe40002000000 */
[----:B------:R-:W-:-:S13]  /*5070*/  ISETP.GE.AND P0, PT, R2, UR15, PT ;  /* 0x0000000f02007c0c */ /* 0x000fda000bf06270 */
[----:B------:R-:W-:Y:S05]  /*5080*/  @!P0 BRA `(.L_x_2679) ;  /* 0xffffffb800448947 */ /* 0x000fea000383ffff */
.L_x_2551:
        /* <DEDUP_REMOVED lines=28> */
.L_x_2555:
[----:B------:R-:W-:Y:S01]  /*5250*/  HFMA2.MMA R166, -RZ, RZ, 0, 9.5367431640625e-07 ;  /* 0x00000010ffa67435 */ /* 0x000fe200000001ff */
[----:B------:R-:W-:Y:S02]  /*5260*/  MOV R165, R198 ;  /* 0x000000c600a57202 */ /* 0x000fe40000000f00 */
[----:B------:R-:W-:Y:S02]  /*5270*/  MOV R167, 0x1f ;  /* 0x0000001f00a77802 */ /* 0x000fe40000000f00 */
[----:B------:R-:W-:-:S07]  /*5280*/  MOV R162, 0xffffffff ;  /* 0xffffffff00a27802 */ /* 0x000fce0000000f00 */
[----:B-----5:R-:W-:Y:S05]  /*5290*/  WARPSYNC.COLLECTIVE R162, `(.L_x_2680) ;  /* 0x00000000a2087348 */ /* 0x020fea0003c00000 */
[----:B------:R0:W1:Y:S02]  /*52a0*/  SHFL.DOWN P1, R164, R165, R166, R167 ;  /* 0x080000a6a5a47389 */ /* 0x00006400000200a7 */
[----:B01---5:R-:W-:Y:S01]  /*52b0*/  ENDCOLLECTIVE ;  /* 0x000000000000791b */ /* 0x023fe20003800000 */
.L_x_2680:
[----:B------:R-:W-:Y:S02]  /*52c0*/  MOV R165, R169 ;  /* 0x000000a900a57202 */ /* 0x000fe40000000f00 */
[----:B------:R-:W-:-:S07]  /*52d0*/  MOV R109, R164 ;  /* 0x000000a4006d7202 */ /* 0x000fce0000000f00 */
[----:B------:R-:W-:Y:S05]  /*52e0*/  WARPSYNC.COLLECTIVE R162, `(.L_x_2681) ;  /* 0x00000000a2087348 */ /* 0x000fea0003c00000 */
[----:B------:R0:W1:Y:S02]  /*52f0*/  SHFL.DOWN P1, R164, R165, R166, R167 ;  /* 0x080000a6a5a47389 */ /* 0x00006400000200a7 */
[----:B01----:R-:W-:Y:S01]  /*5300*/  ENDCOLLECTIVE ;  /* 0x000000000000791b */ /* 0x003fe20003800000 */
.L_x_2681:
[----:B------:R-:W-:Y:S01]  /*5310*/  FADD.FTZ R109, R109, R198 ;  /* 0x000000c66d6d7221 */ /* 0x000fe20000010000 */
[----:B------:R-:W-:-:S04]  /*5320*/  HFMA2.MMA R166, -RZ, RZ, 0, 4.76837158203125e-07 ;  /* 0x00000008ffa67435 */ /* 0x000fc800000001ff */
[----:B------:R-:W-:Y:S02]  /*5330*/  MOV R165, R109 ;  /* 0x0000006d00a57202 */ /* 0x000fe40000000f00 */
[----:B------:R-:W-:-:S07]  /*5340*/  MOV R108, R164 ;  /* 0x000000a4006c7202 */ /* 0x000fce0000000f00 */
[----:B------:R-:W-:Y:S05]  /*5350*/  WARPSYNC.COLLECTIVE R162, `(.L_x_2682) ;  /* 0x00000000a2087348 */ /* 0x000fea0003c00000 */
[----:B------:R0:W1:Y:S02]  /*5360*/  SHFL.DOWN P1, R164, R165, R166, R167 ;  /* 0x080000a6a5a47389 */ /* 0x00006400000200a7 */
[----:B01----:R-:W-:Y:S01]  /*5370*/  ENDCOLLECTIVE ;  /* 0x000000000000791b */ /* 0x003fe20003800000 */
.L_x_2682:
[----:B------:R-:W-:-:S05]  /*5380*/  FADD.FTZ R108, R108, R169 ;  /* 0x000000a96c6c7221 */ /* 0x000fca0000010000 */
[----:B------:R-:W-:Y:S02]  /*5390*/  MOV R165, R108 ;  /* 0x0000006c00a57202 */ /* 0x000fe40000000f00 */
[----:B------:R-:W-:-:S07]  /*53a0*/  MOV R112, R164 ;  /* 0x000000a400707202 */ /* 0x000fce0000000f00 */
[----:B------:R-:W-:Y:S05]  /*53b0*/  WARPSYNC.COLLECTIVE R162, `(.L_x_2683) ;  /* 0x00000000a2087348 */ /* 0x000fea0003c00000 */
[----:B------:R0:W1:Y:S02]  /*53c0*/  SHFL.DOWN P1, R164, R165, R166, R167 ;  /* 0x080000a6a5a47389 */ /* 0x00006400000200a7 */
[----:B01----:R-:W-:Y:S01]  /*53d0*/  ENDCOLLECTIVE ;  /* 0x000000000000791b */ /* 0x003fe20003800000 */
.L_x_2683:
[----:B------:R-:W-:Y:S01]  /*53e0*/  FADD.FTZ R112, R109, R112 ;  /* 0x000000706d707221 */ /* 0x000fe20000010000 */
[----:B------:R-:W-:-:S04]  /*53f0*/  HFMA2.MMA R166, -RZ, RZ, 0, 2.384185791015625e-07 ;  /* 0x00000004ffa67435 */ /* 0x000fc800000001ff */
[----:B------:R-:W-:Y:S02]  /*5400*/  MOV R165, R112 ;  /* 0x0000007000a57202 */ /* 0x000fe40000000f00 */
[----:B------:R-:W-:-:S07]  /*5410*/  MOV R113, R164 ;  /* 0x000000a400717202 */ /* 0x000fce0000000f00 */
[----:B------:R-:W-:Y:S05]  /*5420*/  WARPSYNC.COLLECTIVE R162, `(.L_x_2684) ;  /* 0x00000000a2087348 */ /* 0x000fea0003c00000 */
[----:B------:R0:W1:Y:S02]  /*5430*/  SHFL.DOWN P1, R164, R165, R166, R167 ;  /* 0x080000a6a5a47389 */ /* 0x00006400000200a7 */
[----:B01----:R-:W-:Y:S01]  /*5440*/  ENDCOLLECTIVE ;  /* 0x000000000000791b */ /* 0x003fe20003800000 */
.L_x_2684:
[----:B------:R-:W-:-:S05]  /*5450*/  FADD.FTZ R113, R108, R113 ;  /* 0x000000716c717221 */ /* 0x000fca0000010000 */
[----:B------:R-:W-:Y:S02]  /*5460*/  MOV R165, R113 ;  /* 0x0000007100a57202 */ /* 0x000fe40000000f00 */
[----:B------:R-:W-:-:S07]  /*5470*/  MOV R115, R164 ;  /* 0x000000a400737202 */ /* 0x000fce0000000f00 */
[----:B------:R-:W-:Y:S05]  /*5480*/  WARPSYNC.COLLECTIVE R162, `(.L_x_2685) ;  /* 0x00000000a2087348 */ /* 0x000fea0003c00000 */
[----:B------:R0:W1:Y:S02]  /*5490*/  SHFL.DOWN P1, R164, R165, R166, R167 ;  /* 0x080000a6a5a47389 */ /* 0x00006400000200a7 */
[----:B01----:R-:W-:Y:S01]  /*54a0*/  ENDCOLLECTIVE ;  /* 0x000000000000791b */ /* 0x003fe20003800000 */
.L_x_2685:
[----:B------:R-:W-:Y:S01]  /*54b0*/  FADD.FTZ R115, R112, R115 ;  /* 0x0000007370737221 */ /* 0x000fe20000010000 */
[----:B------:R-:W-:-:S04]  /*54c0*/  HFMA2.MMA R166, -RZ, RZ, 0, 1.1920928955078125e-07 ;  /* 0x00000002ffa67435 */ /* 0x000fc800000001ff */
[----:B------:R-:W-:Y:S02]  /*54d0*/  MOV R165, R115 ;  /* 0x0000007300a57202 */ /* 0x000fe40000000f00 */
[----:B------:R-:W-:-:S07]  /*54e0*/  MOV R114, R164 ;  /* 0x000000a400727202 */ /* 0x000fce0000000f00 */
[----:B------:R-:W-:Y:S05]  /*54f0*/  WARPSYNC.COLLECTIVE R162, `(.L_x_2686) ;  /* 0x00000000a2087348 */ /* 0x000fea0003c00000 */
[----:B------:R0:W1:Y:S02]  /*5500*/  SHFL.DOWN P1, R164, R165, R166, R167 ;  /* 0x080000a6a5a47389 */ /* 0x00006400000200a7 */
[----:B01----:R-:W-:Y:S01]  /*5510*/  ENDCOLLECTIVE ;  /* 0x000000000000791b */ /* 0x003fe20003800000 */
.L_x_2686:
[----:B------:R-:W-:-:S05]  /*5520*/  FADD.FTZ R114, R113, R114 ;  /* 0x0000007271727221 */ /* 0x000fca0000010000 */
[----:B------:R-:W-:Y:S02]  /*5530*/  MOV R165, R114 ;  /* 0x0000007200a57202 */ /* 0x000fe40000000f00 */
[----:B------:R-:W-:-:S07]  /*5540*/  MOV R160, R164 ;  /* 0x000000a400a07202 */ /* 0x000fce0000000f00 */
[----:B------:R-:W-:Y:S05]  /*5550*/  WARPSYNC.COLLECTIVE R162, `(.L_x_2687) ;  /* 0x00000000a2087348 */ /* 0x000fea0003c00000 */
[----:B------:R0:W1:Y:S02]  /*5560*/  SHFL.DOWN P1, R164, R165, R166, R167 ;  /* 0x080000a6a5a47389 */ /* 0x00006400000200a7 */
[----:B01----:R-:W-:Y:S01]  /*5570*/  ENDCOLLECTIVE ;  /* 0x000000000000791b */ /* 0x003fe20003800000 */
.L_x_2687:
[----:B------:R-:W-:Y:S01]  /*5580*/  FADD.FTZ R160, R115, R160 ;  /* 0x000000a073a07221 */ /* 0x000fe20000010000 */
[----:B------:R-:W-:-:S04]  /*5590*/  HFMA2.MMA R166, -RZ, RZ, 0, 5.9604644775390625e-08 ;  /* 0x00000001ffa67435 */ /* 0x000fc800000001ff */
[----:B------:R-:W-:Y:S02]  /*55a0*/  MOV R165, R160 ;  /* 0x000000a000a57202 */ /* 0x000fe40000000f00 */
[----:B------:R-:W-:-:S07]  /*55b0*/  MOV R161, R164 ;  /* 0x000000a400a17202 */ /* 0x000fce0000000f00 */
[----:B------:R-:W-:Y:S05]  /*55c0*/  WARPSYNC.COLLECTIVE R162, `(.L_x_2688) ;  /* 0x00000000a2087348 */ /* 0x000fea0003c00000 */
[----:B------:R0:W1:Y:S02]  /*55d0*/  SHFL.DOWN P1, R164, R165, R166, R167 ;  /* 0x080000a6a5a47389 */ /* 0x00006400000200a7 */
[----:B01----:R-:W-:Y:S01]  /*55e0*/  ENDCOLLECTIVE ;  /* 0x000000000000791b */ /* 0x003fe20003800000 */
.L_x_2688:
[----:B------:R-:W-:-:S05]  /*55f0*/  FADD.FTZ R161, R114, R161 ;  /* 0x000000a172a17221 */ /* 0x000fca0000010000 */
[----:B------:R-:W-:Y:S02]  /*5600*/  MOV R165, R161 ;  /* 0x000000a100a57202 */ /* 0x000fe40000000f00 */
[----:B------:R-:W-:-:S07]  /*5610*/  MOV R163, R164 ;  /* 0x000000a400a37202 */ /* 0x000fce0000000f00 */
[----:B------:R-:W-:Y:S05]  /*5620*/  WARPSYNC.COLLECTIVE R162, `(.L_x_2689) ;  /* 0x00000000a2087348 */ /* 0x000fea0003c00000 */
[----:B------:R0:W1:Y:S02]  /*5630*/  SHFL.DOWN P1, R164, R165, R166, R167 ;  /* 0x080000a6a5a47389 */ /* 0x00006400000200a7 */
[----:B01----:R-:W-:Y:S01]  /*5640*/  ENDCOLLECTIVE ;  /* 0x000000000000791b */ /* 0x003fe20003800000 */
.L_x_2689:
[----:B------:R-:W-:Y:S05]  /*5650*/  BRA `(.L_x_2690) ;  /* 0xffffffc8008c7947 */ /* 0x000fea000383ffff */
.L_x_2691:
        /* <DEDUP_REMOVED lines=10> */
.L_x_11857:


//--------------------- .text._ZN10layer_norm13ln_bwd_kernelINS_13Kernel_traitsIf13__nv_bfloat16S2_S2_fjLj2560ELj1ELj1ELj4ELj8ENS_18Kernel_traits_baseILj2560EfS2_S2_S2_fjLj128EEEEELb0ELb0ELb0ELb0EEEvNS_9BwdParamsE --------------------------
	.section	.text._ZN10layer_norm13ln_bwd_kernelINS_13Kernel_traitsIf13__nv_bfloat16S2_S2_fjLj2560ELj1ELj1ELj4ELj8ENS_18Kernel_traits_baseILj2560EfS2_S2_S2_fjLj128EEEEELb0ELb0ELb0ELb0EEEvNS_9BwdParamsE,"ax",@progbits
	.align	128
        .global         _ZN10layer_norm13ln_bwd_kernelINS_13Kernel_traitsIf13__nv_bfloat16S2_S2_fjLj2560ELj1ELj1ELj4ELj8ENS_18Kernel_traits_baseILj2560EfS2_S2_S2_fjLj128EEEEELb0ELb0ELb0ELb0EEEvNS_9BwdParamsE
        .type           _ZN10layer_norm13ln_bwd_kernelINS_13Kernel_traitsIf13__nv_bfloat16S2_S2_fjLj2560ELj1ELj1ELj4ELj8ENS_18Kernel_traits_baseILj2560EfS2_S2_S2_fjLj128EEEEELb0ELb0ELb0ELb0EEEvNS_9BwdParamsE,@function
        .size           _ZN10layer_norm13ln_bwd_kernelINS_13Kernel_traitsIf13__nv_bfloat16S2_S2_fjLj2560ELj1ELj1ELj4ELj8ENS_18Kernel_traits_baseILj2560EfS2_S2_S2_fjLj128EEEEELb0ELb0ELb0ELb0EEEvNS_9BwdParamsE,(.L_x_11858 - _ZN10layer_norm13ln_bwd_kernelINS_13Kernel_traitsIf13__nv_bfloat16S2_S2_fjLj2560ELj1ELj1ELj4ELj8ENS_18Kernel_traits_baseILj2560EfS2_S2_S2_fjLj128EEEEELb0ELb0ELb0ELb0EEEvNS_9BwdParamsE)
        .other          _ZN10layer_norm13ln_bwd_kernelINS_13Kernel_traitsIf13__nv_bfloat16S2_S2_fjLj2560ELj1ELj1ELj4ELj8ENS_18Kernel_traits_baseILj2560EfS2_S2_S2_fjLj128EEEEELb0ELb0ELb0ELb0EEEvNS_9BwdParamsE,@"STO_CUDA_ENTRY STV_DEFAULT"
_ZN10layer_norm13ln_bwd_kernelINS_13Kernel_traitsIf13__nv_bfloat16S2_S2_fjLj2560ELj1ELj1ELj4ELj8ENS_18Kernel_traits_baseILj2560EfS2_S2_S2_fjLj128EEEEELb0ELb0ELb0ELb0EEEvNS_9BwdParamsE:
.text._ZN10layer_norm13ln_bwd_kernelINS_13Kernel_traitsIf13__nv_bfloat16S2_S2_fjLj2560ELj1ELj1ELj4ELj8ENS_18Kernel_traits_baseILj2560EfS2_S2_S2_fjLj128EEEEELb0ELb0ELb0ELb0EEEvNS_9BwdParamsE:
        /* <DEDUP_REMOVED lines=27> */
[----:B------:R-:W0:Y:S08]  /*01b0*/  @P5 LDC.64 R2, c[0x0][0x260] ;  /* 0x00009800ff025b82 */ /* 0x000e300000000a00 */
[----:B------:R-:W1:Y:S08]  /*01c0*/  @P4 LDC.64 R4, c[0x0][0x260] ;  /* 0x00009800ff044b82 */ /* 0x000e700000000a00 */
[----:B------:R-:W2:Y:S08]  /*01d0*/  @P3 LDC.64 R8, c[0x0][0x260] ;  /* 0x00009800ff083b82 */ /* 0x000eb00000000a00 */
[----:B------:R-:W3:Y:S01]  /*01e0*/  @P2 LDC.64 R12, c[0x0][0x260] ;  /* 0x00009800ff0c2b82 */ /* 0x000ee20000000a00 */
[C---:B0-----:R-:W-:Y:S01]  /*01f0*/  @P5 IMAD.WIDE.U32 R2, R11.reuse, 0x10, R2 ;  /* 0x000000100b025825 */ /* 0x041fe200078e0002 */
[----:B------:R-:W-:-:S04]  /*0200*/  @P5 LOP3.LUT R11, R11, 0x80, RZ, 0xfc, !PT ;  /* 0x000000800b0b5812 */ /* 0x000fc800078efcff */
[----:B------:R0:W5:Y:S01]  /*0210*/  @P5 LDG.E.128 R80, desc[UR4][R2.64] ;  /* 0x0000000402505981 */ /* 0x000162000c1e1d00 */
[C---:B-1----:R-:W-:Y:S01]  /*0220*/  @P4 IMAD.WIDE.U32 R6, R11.reuse, 0x10, R4 ;  /* 0x000000100b064825 */ /* 0x042fe200078e0004 */
[----:B------:R-:W-:Y:S01]  /*0230*/  @P4 IADD3 R11, R11, 0x80, RZ ;  /* 0x000000800b0b4810 */ /* 0x000fe20007ffe0ff */
[----:B------:R-:W1:Y:S03]  /*0240*/  @P0 LDC.64 R14, c[0x0][0x260] ;  /* 0x00009800ff0e0b82 */ /* 0x000e660000000a00 */
[----:B------:R0:W5:Y:S01]  /*0250*/  @P4 LDG.E.128 R76, desc[UR4][R6.64] ;  /* 0x00000004064c4981 */ /* 0x000162000c1e1d00 */
[C---:B--2---:R-:W-:Y:S01]  /*0260*/  @P3 IMAD.WIDE.U32 R8, R11.reuse, 0x10, R8 ;  /* 0x000000100b083825 */ /* 0x044fe200078e0008 */
[----:B------:R-:W-:-:S04]  /*0270*/  @P3 IADD3 R11, R11, 0x80, RZ ;  /* 0x000000800b0b3810 */ /* 0x000fc80007ffe0ff */
[----:B------:R0:W5:Y:S01]  /*0280*/  @P3 LDG.E.128 R72, desc[UR4][R8.64] ;  /* 0x0000000408483981 */ /* 0x000162000c1e1d00 */
[----:B---3--:R-:W-:-:S04]  /*0290*/  @P2 IMAD.WIDE.U32 R12, R11, 0x10, R12 ;  /* 0x000000100b0c2825 */ /* 0x008fc800078e000c */
[----:B------:R-:W-:Y:S01]  /*02a0*/  @P2 VIADD R11, R11, 0x80 ;  /* 0x000000800b0b2836 */ /* 0x000fe20000000000 */
[----:B------:R0:W5:Y:S03]  /*02b0*/  @P2 LDG.E.128 R68, desc[UR4][R12.64] ;  /* 0x000000040c442981 */ /* 0x000166000c1e1d00 */
[----:B-1----:R-:W-:-:S05]  /*02c0*/  @P0 IMAD.WIDE.U32 R4, R11, 0x10, R14 ;  /* 0x000000100b040825 */ /* 0x002fca00078e000e */
[----:B------:R0:W5:Y:S01]  /*02d0*/  @P0 LDG.E.128 R64, desc[UR4][R4.64] ;  /* 0x0000000404400981 */ /* 0x000162000c1e1d00 */
        /* <DEDUP_REMOVED lines=21> */
[----:B0-----:R-:W-:Y:S06]  /*0430*/  @P0 BRA `(.L_x_2692) ;  /* 0x0000002800f00947 */ /* 0x001fec0003800000 */
[----:B------:R-:W-:Y:S01]  /*0440*/  ULDC.64 UR6, c[0x0][0x270] ;  /* 0x00009c0000067ab9 */ /* 0x000fe20000000a00 */
[----:B------:R-:W-:Y:S01]  /*0450*/  HFMA2.MMA R86, -RZ, RZ, 0, 5.9604644775390625e-08 ;  /* 0x00000001ff567435 */ /* 0x000fe200000001ff */
[----:B------:R-:W-:Y:S02]  /*0460*/  ISETP.NE.U32.AND P1, PT, RZ, UR6, PT ;  /* 0x00000006ff007c0c */ /* 0x000fe4000bf25070 */
[----:B------:R-:W-:Y:S02]  /*0470*/  MOV R61, RZ ;  /* 0x000000ff003d7202 */ /* 0x000fe40000000f00 */
[----:B------:R-:W-:-:S13]  /*0480*/  ISETP.NE.AND.EX P1, PT, RZ, UR7, PT, P1 ;  /* 0x00000007ff007c0c */ /* 0x000fda000bf25310 */
.L_x_2719:
[----:B------:R-:W0:Y:S01]  /*0490*/  @P1 LDC.64 R84, c[0x0][0x270] ;  /* 0x00009c00ff541b82 */ /* 0x000e220000000a00 */
[----:B------:R-:W-:-:S07]  /*04a0*/  SHF.R.S32.HI R90, RZ, 0x1f, R109 ;  /* 0x0000001fff5a7819 */ /* 0x000fce000001146d */
[----:B------:R-:W1:Y:S01]  /*04b0*/  LDC.64 R88, c[0x0][0x250] ;  /* 0x00009400ff587b82 */ /* 0x000e620000000a00 */
[----:B0-----:R-:W-:-:S04]  /*04c0*/  @P1 LEA R84, P0, R109, R84, 0x1 ;  /* 0x000000546d541211 */ /* 0x001fc800078008ff */
[----:B------:R-:W-:-:S03]  /*04d0*/  @P1 LEA.HI.X R85, R109, R85, R90, 0x1, P0 ;  /* 0x000000556d551211 */ /* 0x000fc600000f0c5a */
[----:B------:R-:W0:Y:S01]  /*04e0*/  LDC.64 R90, c[0x0][0x258] ;  /* 0x00009600ff5a7b82 */ /* 0x000e220000000a00 */
[----:B-1----:R-:W-:Y:S01]  /*04f0*/  IMAD.WIDE R88, R109, 0x4, R88 ;  /* 0x000000046d587825 */ /* 0x002fe200078e0258 */
[----:B------:R-:W-:Y:S02]  /*0500*/  MOV R128, UR18 ;  /* 0x0000001200807c02 */ /* 0x000fe40008000f00 */
[----:B------:R-:W-:Y:S01]  /*0510*/  LOP3.LUT R129, R111, 0x7f, RZ, 0xc0, !PT ;  /* 0x0000007f6f817812 */ /* 0x000fe200078ec0ff */
[----:B------:R-:W-:Y:S01]  /*0520*/  BSSY B0, `(.L_x_2693) ;  /* 0x0000045000007945 */ /* 0x000fe20003800000 */
[----:B------:R-:W-:Y:S01]  /*0530*/  ISETP.NE.AND P6, PT, RZ, UR8, PT ;  /* 0x00000008ff007c0c */ /* 0x000fe2000bfc5270 */
[----:B------:R-:W2:Y:S04]  /*0540*/  LDG.E R88, desc[UR4][R88.64] ;  /* 0x0000000458587981 */ /* 0x000ea8000c1e1900 */
[----:B-----5:R1:W5:Y:S01]  /*0550*/  @P1 LDG.E.U16 R84, desc[UR4][R84.64] ;  /* 0x0000000454541981 */ /* 0x020362000c1e1500 */
[----:B0-----:R-:W-:-:S05]  /*0560*/  IMAD.WIDE R90, R109, 0x4, R90 ;  /* 0x000000046d5a7825 */ /* 0x001fca00078e025a */
[----:B------:R0:W5:Y:S01]  /*0570*/  LDG.E R130, desc[UR4][R90.64] ;  /* 0x000000045a827981 */ /* 0x000162000c1e1900 */
[----:B------:R-:W-:Y:S01]  /*0580*/  IMAD R87, R109, R128, RZ ;  /* 0x000000806d577224 */ /* 0x000fe200078e02ff */
[----:B-1----:R-:W-:-:S04]  /*0590*/  SHF.R.U32.HI R85, RZ, 0x5, R111 ;  /* 0x00000005ff557819 */ /* 0x002fc8000001166f */
[----:B------:R-:W-:-:S04]  /*05a0*/  SHF.R.S32.HI R126, RZ, 0x1f, R87 ;  /* 0x0000001fff7e7819 */ /* 0x000fc80000011457 */
[----:B------:R-:W-:-:S04]  /*05b0*/  LEA.HI R126, R126, R87, RZ, 0x2 ;  /* 0x000000577e7e7211 */ /* 0x000fc800078f10ff */
[----:B------:R-:W-:Y:S02]  /*05c0*/  LEA.HI.SX32 R131, R126, R129, 0x1e ;  /* 0x000000817e837211 */ /* 0x000fe400078ff2ff */
[----:B------:R-:W-:Y:S02]  /*05d0*/  CS2R R126, SRZ ;  /* 0x00000000007e7805 */ /* 0x000fe4000001ff00 */
[----:B------:R-:W-:Y:S02]  /*05e0*/  MOV R133, R131 ;  /* 0x0000008300857202 */ /* 0x000fe40000000f00 */
[----:B--2---:R-:W-:Y:S01]  /*05f0*/  FSEL R87, R88, RZ, !P6 ;  /* 0x000000ff58577208 */ /* 0x004fe20007000000 */
        /* <DEDUP_REMOVED lines=12> */
[----:B------:R-:W-:Y:S02]  /*06c0*/  VIADD R133, R131, 0x80 ;  /* 0x0000008083857836 */ /* 0x000fe40000000000 */
[----:B--2---:R-:W-:Y:S01]  /*06d0*/  IMAD.MOV.U32 R3, RZ, RZ, R90 ;  /* 0x000000ffff037224 */ /* 0x004fe200078e005a */
[----:B---3--:R-:W-:Y:S02]  /*06e0*/  SHF.R.U64 R107, R88, 0x10, R89 ;  /* 0x00000010586b7819 */ /* 0x008fe40000001259 */
[----:B------:R-:W-:-:S03]  /*06f0*/  SHF.R.U64 R108, R90, 0x10, R91 ;  /* 0x000000105a6c7819 */ /* 0x000fc6000000125b */
[----:B------:R-:W-:Y:S01]  /*0700*/  IMAD.U32 R90, R107, 0x10000, RZ ;  /* 0x000100006b5a7824 */ /* 0x000fe200078e00ff */
[----:B------:R-:W-:Y:S02]  /*0710*/  SHF.L.U32 R106, R88, 0x10, RZ ;  /* 0x00000010586a7819 */ /* 0x000fe400000006ff */
[----:B------:R-:W-:Y:S02]  /*0720*/  SHF.R.U32.HI R127, RZ, 0x10, R89 ;  /* 0x00000010ff7f7819 */ /* 0x000fe40000011659 */
[----:B0-----:R-:W-:Y:S01]  /*0730*/  SHF.L.U32 R104, R89, 0x10, RZ ;  /* 0x0000001059687819 */ /* 0x001fe200000006ff */
[----:B------:R-:W-:Y:S01]  /*0740*/  FADD.FTZ R89, -R87, R90 ;  /* 0x0000005a57597221 */ /* 0x000fe20000010100 */
[----:B------:R-:W-:Y:S01]  /*0750*/  SHF.L.U32 R105, R3, 0x10, RZ ;  /* 0x0000001003697819 */ /* 0x000fe200000006ff */
[----:B------:R-:W-:Y:S01]  /*0760*/  FADD.FTZ R3, -R87, R106 ;  /* 0x0000006a57037221 */ /* 0x000fe20000010100 */
[----:B------:R-:W-:Y:S01]  /*0770*/  SHF.L.U32 R88, R108, 0x10, RZ ;  /* 0x000000106c587819 */ /* 0x000fe200000006ff */
[C---:B-----5:R-:W-:Y:S01]  /*0780*/  FMUL.FTZ R110, R130.reuse, R89 ;  /* 0x00000059826e7220 */ /* 0x060fe20000410000 */
[----:B------:R-:W-:Y:S01]  /*0790*/  MOV R103, R91 ;  /* 0x0000005b00677202 */ /* 0x000fe20000000f00 */
[----:B------:R-:W-:Y:S01]  /*07a0*/  FMUL.FTZ R3, R130, R3 ;  /* 0x0000000382037220 */ /* 0x000fe20000410000 */
[-C--:B------:R-:W-:Y:S01]  /*07b0*/  FMUL.FTZ R108, R80, R105.reuse ;  /* 0x00000069506c7220 */ /* 0x080fe20000410000 */
[----:B------:R-:W-:Y:S01]  /*07c0*/  FADD.FTZ R41, R41, R88 ;  /* 0x0000005829297221 */ /* 0x000fe20000010000 */
[-C--:B------:R-:W-:Y:S01]  /*07d0*/  FFMA.FTZ R61, R110, R88.reuse, R61 ;  /* 0x000000586e3d7223 */ /* 0x080fe2000001003d */
[----:B------:R-:W-:Y:S01]  /*07e0*/  FMUL.FTZ R106, R81, R88 ;  /* 0x00000058516a7220 */ /* 0x000fe20000410000 */
[----:B------:R-:W-:Y:S01]  /*07f0*/  SHF.L.U32 R88, R127, 0x10, RZ ;  /* 0x000000107f587819 */ /* 0x000fe200000006ff */
[----:B------:R-:W-:Y:S01]  /*0800*/  FADD.FTZ R107, -R87, R104 ;  /* 0x00000068576b7221 */ /* 0x000fe20000010100 */
[----:B------:R-:W-:Y:S01]  /*0810*/  SHF.R.U32.HI R126, RZ, 0x10, R91 ;  /* 0x00000010ff7e7819 */ /* 0x000fe2000001165b */
[----:B------:R-:W-:Y:S01]  /*0820*/  FADD.FTZ R89, RZ, R108 ;  /* 0x0000006cff597221 */ /* 0x000fe20000010000 */
[----:B------:R-:W-:Y:S01]  /*0830*/  SHF.L.U32 R103, R103, 0x10, RZ ;  /* 0x0000001067677819 */ /* 0x000fe200000006ff */
[C---:B------:R-:W-:Y:S01]  /*0840*/  FFMA.FTZ R91, R3.reuse, R108, RZ ;  /* 0x0000006c035b7223 */ /* 0x040fe200000100ff */
[----:B------:R-:W-:Y:S01]  /*0850*/  SHF.L.U32 R126, R126, 0x10, RZ ;  /* 0x000000107e7e7819 */ /* 0x000fe200000006ff */
[----:B------:R-:W-:Y:S01]  /*0860*/  FADD.FTZ R40, R40, R105 ;  /* 0x0000006928287221 */ /* 0x000fe20000010000 */
[----:B------:R-:W-:Y:S01]  /*0870*/  FFMA.FTZ R60, R3, R105, R60 ;  /* 0x00000069033c7223 */ /* 0x000fe2000001003c */
        /* <DEDUP_REMOVED lines=14> */
[----:B------:R-:W-:-:S07]  /*0960*/  FFMA.FTZ R126, R104, R103, R90 ;  /* 0x00000067687e7223 */ /* 0x000fce000001005a */
.L_x_2694:
[----:B------:R-:W-:Y:S05]  /*0970*/  BSYNC B0 ;  /* 0x0000000000007941 */ /* 0x000fea0003800000 */
.L_x_2693:
        /* <DEDUP_REMOVED lines=17> */
[----:B------:R-:W-:Y:S02]  /*0a90*/  SHF.L.U32 R90, R99, 0x10, RZ ;  /* 0x00000010635a7819 */ /* 0x000fe400000006ff */
[----:B------:R-:W-:Y:S02]  /*0aa0*/  SHF.L.U32 R100, R88, 0x10, RZ ;  /* 0x0000001058647819 */ /* 0x000fe400000006ff */
[----:B------:R-:W-:Y:S02]  /*0ab0*/  SHF.R.U32.HI R134, RZ, 0x10, R89 ;  /* 0x00000010ff867819 */ /* 0x000fe40000011659 */
[----:B0-----:R-:W-:Y:S01]  /*0ac0*/  SHF.L.U32 R96, R89, 0x10, RZ ;  /* 0x0000001059607819 */ /* 0x001fe200000006ff */
[----:B------:R-:W-:Y:S01]  /*0ad0*/  FADD.FTZ R89, -R87, R90 ;  /* 0x0000005a57597221 */ /* 0x000fe20000010100 */
[----:B------:R-:W-:Y:S01]  /*0ae0*/  SHF.L.U32 R88, R101, 0x10, RZ ;  /* 0x0000001065587819 */ /* 0x000fe200000006ff */
[----:B------:R-:W-:Y:S02]  /*0af0*/  IMAD.U32 R95, R95, 0x10000, RZ ;  /* 0x000100005f5f7824 */ /* 0x000fe400078e00ff */
[C---:B------:R-:W-:Y:S01]  /*0b00*/  FADD.FTZ R101, -R87.reuse, R100 ;  /* 0x0000006457657221 */ /* 0x040fe20000010100 */
[----:B------:R-:W-:Y:S01]  /*0b10*/  MOV R98, R91 ;  /* 0x0000005b00627202 */ /* 0x000fe20000000f00 */
[C---:B-----5:R-:W-:Y:S01]  /*0b20*/  FMUL.FTZ R102, R130.reuse, R89 ;  /* 0x0000005982667220 */ /* 0x060fe20000410000 */
[----:B------:R-:W-:Y:S01]  /*0b30*/  FADD.FTZ R99, -R87, R96 ;  /* 0x0000006057637221 */ /* 0x000fe20000010100 */
        /* <DEDUP_REMOVED lines=27> */
[----:B------:R-:W-:-:S07]  /*0cf0*/  FFMA.FTZ R126, R96, R95, R90 ;  /* 0x0000005f607e7223 */ /* 0x000fce000001005a */
.L_x_2696:
[----:B------:R-:W-:Y:S05]  /*0d00*/  BSYNC B0 ;  /* 0x0000000000007941 */ /* 0x000fea0003800000 */
.L_x_2695:
        /* <DEDUP_REMOVED lines=18> */
[----:B0-----:R-:W-:Y:S01]  /*0e30*/  IMAD.U32 R88, R21, 0x10000, RZ ;  /* 0x0001000015587824 */ /* 0x001fe200078e00ff */
[----:B------:R-:W-:Y:S02]  /*0e40*/  SHF.L.U32 R92, R20, 0x10, RZ ;  /* 0x00000010145c7819 */ /* 0x000fe400000006ff */
[----:B------:R-:W-:Y:S01]  /*0e50*/  SHF.R.U32.HI R91, RZ, 0x10, R21 ;  /* 0x00000010ff5b7819 */ /* 0x000fe20000011615 */
[C---:B------:R-:W-:Y:S01]  /*0e60*/  FADD.FTZ R21, -R87.reuse, R22 ;  /* 0x0000001657157221 */ /* 0x040fe20000010100 */
[----:B------:R-:W-:Y:S02]  /*0e70*/  MOV R90, R23 ;  /* 0x00000017005a7202 */ /* 0x000fe40000000f00 */
[----:B------:R-:W-:Y:S01]  /*0e80*/  SHF.R.U32.HI R132, RZ, 0x10, R23 ;  /* 0x00000010ff847819 */ /* 0x000fe20000011617 */
[----:B------:R-:W-:Y:S01]  /*0e90*/  FADD.FTZ R23, -R87, R88 ;  /* 0x0000005857177221 */ /* 0x000fe20000010100 */
[----:B------:R-:W-:Y:S01]  /*0ea0*/  SHF.L.U32 R19, R19, 0x10, RZ ;  /* 0x0000001013137819 */ /* 0x000fe200000006ff */
[----:B------:R-:W-:Y:S01]  /*0eb0*/  FADD.FTZ R93, -R87, R92 ;  /* 0x0000005c575d7221 */ /* 0x000fe20000010100 */
[----:B------:R-:W-:Y:S01]  /*0ec0*/  SHF.L.U32 R20, R94, 0x10, RZ ;  /* 0x000000105e147819 */ /* 0x000fe200000006ff */
[----:B-----5:R-:W-:Y:S01]  /*0ed0*/  FMUL.FTZ R94, R130, R21 ;  /* 0x00000015825e7220 */ /* 0x020fe20000410000 */
[----:B------:R-:W-:Y:S01]  /*0ee0*/  SHF.L.U32 R89, R90, 0x10, RZ ;  /* 0x000000105a597819 */ /* 0x000fe200000006ff */
[C---:B------:R-:W-:Y:S01]  /*0ef0*/  FMUL.FTZ R23, R130.reuse, R23 ;  /* 0x0000001782177220 */ /* 0x040fe20000410000 */
[----:B------:R-:W-:Y:S01]  /*0f00*/  FMUL.FTZ R93, R130, R93 ;  /* 0x0000005d825d7220 */ /* 0x000fe20000410000 */
[----:B------:R-:W-:Y:S01]  /*0f10*/  FMUL.FTZ R92, R72, R19 ;  /* 0x00000013485c7220 */ /* 0x000fe20000410000 */
[----:B------:R-:W-:Y:S01]  /*0f20*/  FADD.FTZ R33, R33, R20 ;  /* 0x0000001421217221 */ /* 0x000fe20000010000 */
[-C--:B------:R-:W-:Y:S01]  /*0f30*/  FFMA.FTZ R53, R94, R20.reuse, R53 ;  /* 0x000000145e357223 */ /* 0x080fe20000010035 */
[----:B------:R-:W-:Y:S01]  /*0f40*/  FMUL.FTZ R22, R73, R20 ;  /* 0x0000001449167220 */ /* 0x000fe20000410000 */
[----:B------:R-:W-:Y:S01]  /*0f50*/  SHF.L.U32 R20, R91, 0x10, RZ ;  /* 0x000000105b147819 */ /* 0x000fe200000006ff */
[----:B------:R-:W-:Y:S01]  /*0f60*/  FADD.FTZ R34, R34, R89 ;  /* 0x0000005922227221 */ /* 0x000fe20000010000 */
[-C--:B------:R-:W-:Y:S01]  /*0f70*/  FFMA.FTZ R54, R23, R89.reuse, R54 ;  /* 0x0000005917367223 */ /* 0x080fe20000010036 */
[----:B------:R-:W-:Y:S01]  /*0f80*/  FMUL.FTZ R21, R74, R89 ;  /* 0x000000594a157220 */ /* 0x000fe20000410000 */
[----:B------:R-:W-:Y:S01]  /*0f90*/  FADD.FTZ R127, R127, R92 ;  /* 0x0000005c7f7f7221 */ /* 0x000fe20000010000 */
[----:B------:R-:W-:Y:S01]  /*0fa0*/  FFMA.FTZ R89, R93, R92, R126 ;  /* 0x0000005c5d597223 */ /* 0x000fe2000001007e */
[----:B------:R-:W-:-:S02]  /*0fb0*/  IMAD.U32 R132, R132, 0x10000, RZ ;  /* 0x0001000084847824 */ /* 0x000fc400078e00ff */
[----:B------:R-:W-:Y:S01]  /*0fc0*/  FADD.FTZ R91, -R87, R20 ;  /* 0x00000014575b7221 */ /* 0x000fe20000010100 */
        /* <DEDUP_REMOVED lines=12> */
.L_x_2698:
[----:B------:R-:W-:Y:S05]  /*1090*/  BSYNC B0 ;  /* 0x0000000000007941 */ /* 0x000fea0003800000 */
.L_x_2697:
        /* <DEDUP_REMOVED lines=18> */
[----:B0-----:R-:W-:Y:S01]  /*11c0*/  SHF.L.U32 R16, R13, 0x10, RZ ;  /* 0x000000100d107819 */ /* 0x001fe200000006ff */
[----:B------:R-:W-:Y:S01]  /*11d0*/  IMAD.U32 R88, R12, 0x10000, RZ ;  /* 0x000100000c587824 */ /* 0x000fe200078e00ff */
[----:B------:R-:W-:Y:S02]  /*11e0*/  MOV R18, R15 ;  /* 0x0000000f00127202 */ /* 0x000fe40000000f00 */
[----:B------:R-:W-:Y:S01]  /*11f0*/  SHF.R.U32.HI R90, RZ, 0x10, R13 ;  /* 0x00000010ff5a7819 */ /* 0x000fe2000001160d */
[C---:B------:R-:W-:Y:S01]  /*1200*/  FADD.FTZ R13, -R87.reuse, R14 ;  /* 0x0000000e570d7221 */ /* 0x040fe20000010100 */
[----:B------:R-:W-:Y:S01]  /*1210*/  SHF.R.U32.HI R132, RZ, 0x10, R15 ;  /* 0x00000010ff847819 */ /* 0x000fe2000001160f */
[----:B------:R-:W-:Y:S01]  /*1220*/  FADD.FTZ R15, -R87, R16 ;  /* 0x00000010570f7221 */ /* 0x000fe20000010100 */
[----:B------:R-:W-:Y:S01]  /*1230*/  SHF.L.U32 R11, R11, 0x10, RZ ;  /* 0x000000100b0b7819 */ /* 0x000fe200000006ff */
[----:B------:R-:W-:Y:S01]  /*1240*/  FADD.FTZ R17, -R87, R88 ;  /* 0x0000005857117221 */ /* 0x000fe20000010100 */
[----:B------:R-:W-:Y:S01]  /*1250*/  SHF.L.U32 R12, R91, 0x10, RZ ;  /* 0x000000105b0c7819 */ /* 0x000fe200000006ff */
[----:B------:R-:W-:-:S02]  /*1260*/  IMAD.U32 R89, R18, 0x10000, RZ ;  /* 0x0001000012597824 */ /* 0x000fc400078e00ff */
[C---:B-----5:R-:W-:Y:S01]  /*1270*/  FMUL.FTZ R18, R130.reuse, R13 ;  /* 0x0000000d82127220 */ /* 0x060fe20000410000 */
        /* <DEDUP_REMOVED lines=12> */
[----:B------:R-:W-:Y:S01]  /*1340*/  SHF.L.U32 R132, R132, 0x10, RZ ;  /* 0x0000001084847819 */ /* 0x000fe200000006ff */
        /* <DEDUP_REMOVED lines=13> */
.L_x_2700:
[----:B------:R-:W-:Y:S05]  /*1420*/  BSYNC B0 ;  /* 0x0000000000007941 */ /* 0x000fea0003800000 */
.L_x_2699:
        /* <DEDUP_REMOVED lines=18> */
[----:B------:R-:W-:Y:S01]  /*1550*/  SHF.R.U32.HI R132, RZ, 0x10, R5 ;  /* 0x00000010ff847819 */ /* 0x000fe20000011605 */
[----:B------:R-:W-:Y:S01]  /*1560*/  IMAD.U32 R90, R5, 0x10000, RZ ;  /* 0x00010000055a7824 */ /* 0x000fe200078e00ff */
[--C-:B------:R-:W-:Y:S01]  /*1570*/  SHF.R.U64 R134, R8, 0x10, R9.reuse ;  /* 0x0000001008867819 */ /* 0x100fe20000001209 */
[C---:B------:R-:W-:Y:S01]  /*1580*/  FADD.FTZ R7, -R87.reuse, R6 ;  /* 0x0000000657077221 */ /* 0x040fe20000010100 */
[----:B------:R-:W-:Y:S02]  /*1590*/  MOV R2, R9 ;  /* 0x0000000900027202 */ /* 0x000fe40000000f00 */
[----:B------:R-:W-:Y:S01]  /*15a0*/  SHF.R.U32.HI R133, RZ, 0x10, R9 ;  /* 0x00000010ff857819 */ /* 0x000fe20000011609 */
[C---:B------:R-:W-:Y:S01]  /*15b0*/  FADD.FTZ R9, -R87.reuse, R88 ;  /* 0x0000005857097221 */ /* 0x040fe20000010100 */
[----:B------:R-:W-:Y:S01]  /*15c0*/  IMAD.U32 R5, R0, 0x10000, RZ ;  /* 0x0001000000057824 */ /* 0x000fe200078e00ff */
[----:B------:R-:W-:Y:S01]  /*15d0*/  SHF.L.U32 R132, R132, 0x10, RZ ;  /* 0x0000001084847819 */ /* 0x000fe200000006ff */
[----:B-----5:R-:W-:Y:S01]  /*15e0*/  FMUL.FTZ R8, R130, R7 ;  /* 0x0000000782087220 */ /* 0x020fe20000410000 */
[----:B------:R-:W-:Y:S01]  /*15f0*/  SHF.L.U32 R4, R134, 0x10, RZ ;  /* 0x0000001086047819 */ /* 0x000fe200000006ff */
[----:B------:R-:W-:Y:S01]  /*1600*/  FMUL.FTZ R9, R130, R9 ;  /* 0x0000000982097220 */ /* 0x000fe20000410000 */
[-C--:B------:R-:W-:Y:S01]  /*1610*/  FMUL.FTZ R6, R64, R5.reuse ;  /* 0x0000000540067220 */ /* 0x080fe20000410000 */
[C---:B------:R-:W-:Y:S01]  /*1620*/  FADD.FTZ R89, -R87.reuse, R90 ;  /* 0x0000005a57597221 */ /* 0x040fe20000010100 */
[----:B------:R-:W-:Y:S01]  /*1630*/  FADD.FTZ R91, -R87, R132 ;  /* 0x00000084575b7221 */ /* 0x000fe20000010100 */
        /* <DEDUP_REMOVED lines=21> */
[----:B------:R-:W-:Y:S01]  /*1790*/  FADD.FTZ R127, R90, R5 ;  /* 0x000000055a7f7221 */ /* 0x000fe20000010000 */
[----:B------:R-:W-:-:S07]  /*17a0*/  FFMA.FTZ R126, R0, R5, R88 ;  /* 0x00000005007e7223 */ /* 0x000fce0000010058 */
.L_x_2702:
[----:B------:R-:W-:Y:S05]  /*17b0*/  BSYNC B0 ;  /* 0x0000000000007941 */ /* 0x000fea0003800000 */
.L_x_2701:
        /* <DEDUP_REMOVED lines=27> */
.L_x_2730:
        /* <DEDUP_REMOVED lines=40> */
[C---:B------:R-:W-:Y:S01]  /*1bf0*/  FMUL.FTZ R91, R130.reuse, R91 ;  /* 0x0000005b825b7220 */ /* 0x040fe20000410000 */
[C---:B------:R-:W-:Y:S01]  /*1c00*/  FMUL.FTZ R85, R130.reuse, R85 ;  /* 0x0000005582557220 */ /* 0x040fe20000410000 */
[----:B------:R-:W-:-:S04]  /*1c10*/  FMUL.FTZ R87, R130, R87 ;  /* 0x0000005782577220 */ /* 0x000fc80000410000 */
[----:B------:R-:W-:Y:S01]  /*1c20*/  @P6 IMAD.MOV.U32 R84, RZ, RZ, R120 ;  /* 0x000000ffff546224 */ /* 0x000fe200078e0078 */
[--C-:B------:R-:W-:Y:S02]  /*1c30*/  @P6 SHF.R.U64 R86, R120, 0x10, R121.reuse ;  /* 0x0000001078566819 */ /* 0x100fe40000001279 */
[----:B------:R-:W-:Y:S02]  /*1c40*/  @P6 MOV R88, R121 ;  /* 0x0000007900586202 */ /* 0x000fe40000000f00 */
[----:B------:R-:W-:Y:S02]  /*1c50*/  @P6 SHF.R.U32.HI R90, RZ, 0x10, R121 ;  /* 0x00000010ff5a6819 */ /* 0x000fe40000011679 */
[----:B------:R-:W-:Y:S02]  /*1c60*/  @P6 SHF.L.U32 R84, R84, 0x10, RZ ;  /* 0x0000001054546819 */ /* 0x000fe400000006ff */
[----:B------:R-:W-:Y:S01]  /*1c70*/  @P6 SHF.L.U32 R86, R86, 0x10, RZ ;  /* 0x0000001056566819 */ /* 0x000fe200000006ff */
[----:B------:R-:W-:Y:S01]  /*1c80*/  @P6 IMAD.U32 R90, R90, 0x10000, RZ ;  /* 0x000100005a5a6824 */ /* 0x000fe200078e00ff */
[----:B------:R-:W-:Y:S01]  /*1c90*/  @P6 SHF.L.U32 R88, R88, 0x10, RZ ;  /* 0x0000001058586819 */ /* 0x000fe200000006ff */
[----:B------:R-:W-:-:S02]  /*1ca0*/  @P6 FADD.FTZ R85, R85, R84 ;  /* 0x0000005455556221 */ /* 0x000fc40000010000 */
[----:B------:R-:W-:Y:S01]  /*1cb0*/  @P6 FADD.FTZ R87, R87, R86 ;  /* 0x0000005657576221 */ /* 0x000fe20000010000 */
[----:B------:R-:W-:Y:S01]  /*1cc0*/  @P6 FADD.FTZ R91, R91, R90 ;  /* 0x0000005a5b5b6221 */ /* 0x000fe20000010000 */
[----:B------:R-:W-:Y:S01]  /*1cd0*/  @P6 FADD.FTZ R89, R89, R88 ;  /* 0x0000005859596221 */ /* 0x000fe20000010000 */
[----:B------:R-:W-:Y:S02]  /*1ce0*/  ISETP.NE.U32.AND P6, PT, RZ, UR14, PT ;  /* 0x0000000eff007c0c */ /* 0x000fe4000bfc5070 */
[----:B------:R-:W-:Y:S02]  /*1cf0*/  FMUL.FTZ R133, R91, R132 ;  /* 0x000000845b857220 */ /* 0x000fe40000410000 */
[----:B------:R-:W-:-:S04]  /*1d00*/  ISETP.NE.AND.EX P6, PT, RZ, UR15, PT, P6 ;  /* 0x0000000fff007c0c */ /* 0x000fc8000bfc5360 */
[----:B------:R-:W0:Y:S09]  /*1d10*/  F2F.BF16.F32 R133, R133 ;  /* 0x0000008500857304 */ /* 0x000e320000202000 */
        /* <DEDUP_REMOVED lines=31> */
.L_x_2706:
[----:B------:R1:W-:Y:S01]  /*1f10*/  STG.E.64 desc[UR4][R90.64], R86 ;  /* 0x000000565a007986 */ /* 0x0003e2000c101b04 */
[----:B------:R-:W-:-:S07]  /*1f20*/  IADD3 R131, R131, 0x80, RZ ;  /* 0x0000008083837810 */ /* 0x000fce0007ffe0ff */
.L_x_2705:
[----:B------:R-:W-:Y:S05]  /*1f30*/  BSYNC B0 ;  /* 0x0000000000007941 */ /* 0x000fea0003800000 */
.L_x_2704:
[----:B------:R-:W-:Y:S04]  /*1f40*/  BSSY B0, `(.L_x_2707) ;  /* 0x0000041000007945 */ /* 0x000fe80003800000 */
[----:B------:R-:W-:Y:S05]  /*1f50*/  @!P4 BRA `(.L_x_2708) ;  /* 0x0000000000fcc947 */ /* 0x000fea0003800000 */
[----:B------:R-:W-:Y:S01]  /*1f60*/  ISETP.NE.U32.AND P6, PT, RZ, UR10, PT ;  /* 0x0000000aff007c0c */ /* 0x000fe2000bfc5070 */
[-CC-:B0-----:R-:W-:Y:S01]  /*1f70*/  FFMA.FTZ R84, R99, R127.reuse, R126.reuse ;  /* 0x0000007f63547223 */ /* 0x181fe2000001007e */
[-CC-:B-1----:R-:W-:Y:S01]  /*1f80*/  FFMA.FTZ R86, R96, R127.reuse, R126.reuse ;  /* 0x0000007f60567223 */ /* 0x182fe2000001007e */
        /* <DEDUP_REMOVED lines=11> */
[----:B------:R-:W-:Y:S02]  /*2040*/  @P6 MOV R84, R118 ;  /* 0x0000007600546202 */ /* 0x000fe40000000f00 */
[--C-:B------:R-:W-:Y:S02]  /*2050*/  @P6 SHF.R.U64 R86, R118, 0x10, R119.reuse ;  /* 0x0000001076566819 */ /* 0x100fe40000001277 */
[----:B------:R-:W-:Y:S01]  /*2060*/  @P6 MOV R88, R119 ;  /* 0x0000007700586202 */ /* 0x000fe20000000f00 */
[----:B------:R-:W-:Y:S01]  /*2070*/  @P6 IMAD.U32 R84, R84, 0x10000, RZ ;  /* 0x0001000054546824 */ /* 0x000fe200078e00ff */
[----:B------:R-:W-:Y:S02]  /*2080*/  @P6 SHF.R.U32.HI R90, RZ, 0x10, R119 ;  /* 0x00000010ff5a6819 */ /* 0x000fe40000011677 */
[----:B------:R-:W-:Y:S01]  /*2090*/  @P6 SHF.L.U32 R86, R86, 0x10, RZ ;  /* 0x0000001056566819 */ /* 0x000fe200000006ff */
[----:B------:R-:W-:Y:S01]  /*20a0*/  @P6 FADD.FTZ R85, R85, R84 ;  /* 0x0000005455556221 */ /* 0x000fe20000010000 */
[----:B------:R-:W-:-:S02]  /*20b0*/  @P6 SHF.L.U32 R88, R88, 0x10, RZ ;  /* 0x0000001058586819 */ /* 0x000fc400000006ff */
[----:B------:R-:W-:Y:S01]  /*20c0*/  @P6 SHF.L.U32 R90, R90, 0x10, RZ ;  /* 0x000000105a5a6819 */ /* 0x000fe200000006ff */
[----:B------:R-:W-:Y:S02]  /*20d0*/  @P6 FADD.FTZ R87, R87, R86 ;  /* 0x0000005657576221 */ /* 0x000fe40000010000 */
        /* <DEDUP_REMOVED lines=37> */
.L_x_2709:
[----:B------:R2:W-:Y:S01]  /*2330*/  STG.E.64 desc[UR4][R86.64], R84 ;  /* 0x0000005456007986 */ /* 0x0005e2000c101b04 */
[----:B------:R-:W-:-:S07]  /*2340*/  VIADD R131, R131, 0x80 ;  /* 0x0000008083837836 */ /* 0x000fce0000000000 */
.L_x_2708:
[----:B------:R-:W-:Y:S05]  /*2350*/  BSYNC B0 ;  /* 0x0000000000007941 */ /* 0x000fea0003800000 */
.L_x_2707:
[----:B------:R-:W-:Y:S04]  /*2360*/  BSSY B0, `(.L_x_2710) ;  /* 0x0000041000007945 */ /* 0x000fe80003800000 */
[----:B------:R-:W-:Y:S05]  /*2370*/  @!P3 BRA `(.L_x_2711) ;  /* 0x0000000000fcb947 */ /* 0x000fea0003800000 */
[----:B------:R-:W-:Y:S01]  /*2380*/  ISETP.NE.U32.AND P6, PT, RZ, UR10, PT ;  /* 0x0000000aff007c0c */ /* 0x000fe2000bfc5070 */
[-CC-:B0-2---:R-:W-:Y:S01]  /*2390*/  FFMA.FTZ R84, R23, R127.reuse, R126.reuse ;  /* 0x0000007f17547223 */ /* 0x185fe2000001007e */
        /* <DEDUP_REMOVED lines=14> */
[----:B------:R-:W-:Y:S02]  /*2480*/  @P6 MOV R88, R117 ;  /* 0x0000007500586202 */ /* 0x000fe40000000f00 */
[----:B------:R-:W-:Y:S02]  /*2490*/  @P6 SHF.R.U32.HI R90, RZ, 0x10, R117 ;  /* 0x00000010ff5a6819 */ /* 0x000fe40000011675 */
[----:B------:R-:W-:Y:S01]  /*24a0*/  @P6 SHF.L.U32 R84, R84, 0x10, RZ ;  /* 0x0000001054546819 */ /* 0x000fe200000006ff */
[----:B------:R-:W-:Y:S01]  /*24b0*/  @P6 IMAD.U32 R88, R88, 0x10000, RZ ;  /* 0x0001000058586824 */ /* 0x000fe200078e00ff */
[----:B------:R-:W-:-:S02]  /*24c0*/  @P6 SHF.L.U32 R86, R86, 0x10, RZ ;  /* 0x0000001056566819 */ /* 0x000fc400000006ff */
[----:B------:R-:W-:Y:S01]  /*24d0*/  @P6 SHF.L.U32 R90, R90, 0x10, RZ ;  /* 0x000000105a5a6819 */ /* 0x000fe200000006ff */
[----:B------:R-:W-:Y:S01]  /*24e0*/  @P6 FADD.FTZ R85, R85, R84 ;  /* 0x0000005455556221 */ /* 0x000fe20000010000 */
[----:B------:R-:W-:Y:S01]  /*24f0*/  @P6 FADD.FTZ R91, R91, R88 ;  /* 0x000000585b5b6221 */ /* 0x000fe20000010000 */
        /* <DEDUP_REMOVED lines=37> */
.L_x_2712:
[----:B------:R3:W-:Y:S01]  /*2750*/  STG.E.64 desc[UR4][R86.64], R84 ;  /* 0x0000005456007986 */ /* 0x0007e2000c101b04 */
[----:B------:R-:W-:-:S07]  /*2760*/  IADD3 R131, R131, 0x80, RZ ;  /* 0x0000008083837810 */ /* 0x000fce0007ffe0ff */
.L_x_2711:
[----:B------:R-:W-:Y:S05]  /*2770*/  BSYNC B0 ;  /* 0x0000000000007941 */ /* 0x000fea0003800000 */
.L_x_2710:
[----:B------:R-:W-:Y:S04]  /*2780*/  BSSY B0, `(.L_x_2713) ;  /* 0x0000041000007945 */ /* 0x000fe80003800000 */
[----:B------:R-:W-:Y:S05]  /*2790*/  @!P2 BRA `(.L_x_2714) ;  /* 0x0000000000fca947 */ /* 0x000fea0003800000 */
[----:B------:R-:W-:Y:S01]  /*27a0*/  ISETP.NE.U32.AND P6, PT, RZ, UR10, PT ;  /* 0x0000000aff007c0c */ /* 0x000fe2000bfc5070 */
[-CC-:B0-23--:R-:W-:Y:S01]  /*27b0*/  FFMA.FTZ R84, R15, R127.reuse, R126.reuse ;  /* 0x0000007f0f547223 */ /* 0x18dfe2000001007e */
        /* <DEDUP_REMOVED lines=12> */
[--C-:B------:R-:W-:Y:S01]  /*2880*/  @P6 IMAD.MOV.U32 R88, RZ, RZ, R115.reuse ;  /* 0x000000ffff586224 */ /* 0x100fe200078e0073 */
[----:B------:R-:W-:Y:S02]  /*2890*/  @P6 MOV R84, R114 ;  /* 0x0000007200546202 */ /* 0x000fe40000000f00 */
[--C-:B------:R-:W-:Y:S02]  /*28a0*/  @P6 SHF.R.U64 R86, R114, 0x10, R115.reuse ;  /* 0x0000001072566819 */ /* 0x100fe40000001273 */
[----:B------:R-:W-:Y:S02]  /*28b0*/  @P6 SHF.R.U32.HI R90, RZ, 0x10, R115 ;  /* 0x00000010ff5a6819 */ /* 0x000fe40000011673 */
[----:B------:R-:W-:Y:S02]  /*28c0*/  @P6 SHF.L.U32 R84, R84, 0x10, RZ ;  /* 0x0000001054546819 */ /* 0x000fe400000006ff */
        /* <DEDUP_REMOVED lines=27> */
[----:B0-----:R-:W-:Y:S02]  /*2a80*/  IMAD.U32 R89, R133, 0x10000, RZ ;  /* 0x0001000085597824 */ /* 0x001fe400078e00ff */
[----:B--2---:R-:W-:-:S05]  /*2a90*/  IMAD.WIDE.U32 R84, R84, 0x10000, RZ ;  /* 0x0001000054547825 */ /* 0x004fca00078e00ff */
        /* <DEDUP_REMOVED lines=13> */
.L_x_2715:
[----:B------:R4:W-:Y:S01]  /*2b70*/  STG.E.64 desc[UR4][R86.64], R84 ;  /* 0x0000005456007986 */ /* 0x0009e2000c101b04 */
[----:B------:R-:W-:-:S07]  /*2b80*/  IADD3 R131, R131, 0x80, RZ ;  /* 0x0000008083837810 */ /* 0x000fce0007ffe0ff */
.L_x_2714:
[----:B------:R-:W-:Y:S05]  /*2b90*/  BSYNC B0 ;  /* 0x0000000000007941 */ /* 0x000fea0003800000 */
.L_x_2713:
        /* <DEDUP_REMOVED lines=31> */
[----:B------:R-:W-:-:S13]  /*2d90*/  ISETP.NE.AND.EX P6, PT, RZ, UR15, PT, P6 ;  /* 0x0000000fff007c0c */ /* 0x000fda000bfc5360 */
[----:B------:R-:W-:Y:S02]  /*2da0*/  @P6 F2FP.BF16.F32.PACK_AB R90, RZ, R91 ;  /* 0x0000005bff5a623e */ /* 0x000fe400000010ff */
        /* <DEDUP_REMOVED lines=31> */
.L_x_2718:
[----:B------:R1:W-:Y:S02]  /*2fa0*/  STG.E.64 desc[UR4][R90.64], R88 ;  /* 0x000000585a007986 */ /* 0x0003e4000c101b04 */
.L_x_2717:
[----:B------:R-:W-:Y:S05]  /*2fb0*/  BSYNC B0 ;  /* 0x0000000000007941 */ /* 0x000fea0003800000 */
.L_x_2716:
[----:B------:R-:W-:Y:S02]  /*2fc0*/  IADD3 R109, R109, UR16, RZ ;  /* 0x000000106d6d7c10 */ /* 0x000fe4000fffe0ff */
[----:B01234-:R-:W-:Y:S02]  /*2fd0*/  SEL R86, RZ, 0x1, P0 ;  /* 0x00000001ff567807 */ /* 0x01ffe40000000000 */
[----:B------:R-:W-:-:S13]  /*2fe0*/  ISETP.GE.AND P0, PT, R109, UR17, PT ;  /* 0x000000116d007c0c */ /* 0x000fda000bf06270 */
[----:B------:R-:W-:Y:S05]  /*2ff0*/  @!P0 BRA `(.L_x_2719) ;  /* 0xffffffd400248947 */ /* 0x000fea000383ffff */
.L_x_2692:
[----:B------:R-:W0:Y:S01]  /*3000*/  S2R R0, SR_TID.X ;  /* 0x0000000000007919 */ /* 0x000e220000002100 */
[----:B------:R-:W0:Y:S01]  /*3010*/  S2UR UR6, SR_CTAID.X ;  /* 0x00000000000679c3 */ /* 0x000e220000002500 */
[----:B------:R-:W-:-:S07]  /*3020*/  ISETP.NE.AND P0, PT, R10, RZ, PT ;  /* 0x000000ff0a00720c */ /* 0x000fce0003f05270 */
[----:B------:R-:W1:Y:S08]  /*3030*/  @P5 LDC.64 R2, c[0x0][0x2d0] ;  /* 0x0000b400ff025b82 */ /* 0x000e700000000a00 */
[----:B------:R-:W2:Y:S08]  /*3040*/  @P5 LDC.64 R4, c[0x0][0x2d8] ;  /* 0x0000b600ff045b82 */ /* 0x000eb00000000a00 */
        /* <DEDUP_REMOVED lines=37> */
.L_x_2703:
[----:B------:R-:W-:Y:S01]  /*32a0*/  MOV R137, R127 ;  /* 0x0000007f00897202 */ /* 0x000fe20000000f00 */
[----:B------:R-:W-:Y:S01]  /*32b0*/  IMAD.MOV.U32 R134, RZ, RZ, -0x1 ;  /* 0xffffffffff867424 */ /* 0x000fe200078e00ff */
[----:B------:R-:W-:Y:S02]  /*32c0*/  MOV R136, 0x10 ;  /* 0x0000001000887802 */ /* 0x000fe40000000f00 */
[----:B------:R-:W-:-:S07]  /*32d0*/  MOV R139, 0x1f ;  /* 0x0000001f008b7802 */ /* 0x000fce0000000f00 */
[----:B------:R-:W-:Y:S05]  /*32e0*/  WARPSYNC.COLLECTIVE R134, `(.L_x_2720) ;  /* 0x0000000086087348 */ /* 0x000fea0003c00000 */
[----:B------:R0:W1:Y:S02]  /*32f0*/  SHFL.DOWN P6, R135, R137, R136, R139 ;  /* 0x0800008889877389 */ /* 0x00006400000c008b */
[----:B01----:R-:W-:Y:S01]  /*3300*/  ENDCOLLECTIVE ;  /* 0x000000000000791b */ /* 0x003fe20003800000 */
.L_x_2720:
[----:B------:R-:W-:Y:S02]  /*3310*/  MOV R137, R126 ;  /* 0x0000007e00897202 */ /* 0x000fe40000000f00 */
[----:B------:R-:W-:-:S07]  /*3320*/  MOV R84, R135 ;  /* 0x0000008700547202 */ /* 0x000fce0000000f00 */
[----:B------:R-:W-:Y:S05]  /*3330*/  WARPSYNC.COLLECTIVE R134, `(.L_x_2721) ;  /* 0x0000000086087348 */ /* 0x000fea0003c00000 */
[----:B------:R0:W1:Y:S02]  /*3340*/  SHFL.DOWN P6, R135, R137, R136, R139 ;  /* 0x0800008889877389 */ /* 0x00006400000c008b */
[----:B01----:R-:W-:Y:S01]  /*3350*/  ENDCOLLECTIVE ;  /* 0x000000000000791b */ /* 0x003fe20003800000 */
.L_x_2721:
[----:B------:R-:W-:-:S05]  /*3360*/  FADD.FTZ R84, R84, R127 ;  /* 0x0000007f54547221 */ /* 0x000fca0000010000 */
[----:B------:R-:W-:Y:S02]  /*3370*/  MOV R137, R84 ;  /* 0x0000005400897202 */ /* 0x000fe40000000f00 */
[----:B------:R-:W-:Y:S02]  /*3380*/  MOV R136, 0x8 ;  /* 0x0000000800887802 */ /* 0x000fe40000000f00 */
[----:B------:R-:W-:-:S07]  /*3390*/  MOV R89, R135 ;  /* 0x0000008700597202 */ /* 0x000fce0000000f00 */
[----:B------:R-:W-:Y:S05]  /*33a0*/  WARPSYNC.COLLECTIVE R134, `(.L_x_2722) ;  /* 0x0000000086087348 */ /* 0x000fea0003c00000 */
[----:B------:R0:W1:Y:S02]  /*33b0*/  SHFL.DOWN P6, R135, R137, R136, R139 ;  /* 0x0800008889877389 */ /* 0x00006400000c008b */
[----:B01----:R-:W-:Y:S01]  /*33c0*/  ENDCOLLECTIVE ;  /* 0x000000000000791b */ /* 0x003fe20003800000 */
.L_x_2722:
[----:B------:R-:W-:-:S05]  /*33d0*/  FADD.FTZ R89, R89, R126 ;  /* 0x0000007e59597221 */ /* 0x000fca0000010000 */
[----:B------:R-:W-:Y:S01]  /*33e0*/  MOV R137, R89 ;  /* 0x0000005900897202 */ /* 0x000fe20000000f00 */
[----:B------:R-:W-:-:S07]  /*33f0*/  IMAD.MOV.U32 R91, RZ, RZ, R135 ;  /* 0x000000ffff5b7224 */ /* 0x000fce00078e0087 */
[----:B------:R-:W-:Y:S05]  /*3400*/  WARPSYNC.COLLECTIVE R134, `(.L_x_2723) ;  /* 0x0000000086087348 */ /* 0x000fea0003c00000 */
[----:B------:R0:W1:Y:S02]  /*3410*/  SHFL.DOWN P6, R135, R137, R136, R139 ;  /* 0x0800008889877389 */ /* 0x00006400000c008b */
[----:B01----:R-:W-:Y:S01]  /*3420*/  ENDCOLLECTIVE ;  /* 0x000000000000791b */ /* 0x003fe20003800000 */
.L_x_2723:
[----:B------:R-:W-:-:S05]  /*3430*/  FADD.FTZ R91, R84, R91 ;  /* 0x0000005b545b7221 */ /* 0x000fca0000010000 */
[----:B------:R-:W-:Y:S02]  /*3440*/  MOV R137, R91 ;  /* 0x0000005b00897202 */ /* 0x000fe40000000f00 */
[----:B------:R-:W-:Y:S02]  /*3450*/  MOV R136, 0x4 ;  /* 0x0000000400887802 */ /* 0x000fe40000000f00 */
[----:B------:R-:W-:-:S07]  /*3460*/  MOV R86, R135 ;  /* 0x0000008700567202 */ /* 0x000fce0000000f00 */
[----:B------:R-:W-:Y:S05]  /*3470*/  WARPSYNC.COLLECTIVE R134, `(.L_x_2724) ;  /* 0x0000000086087348 */ /* 0x000fea0003c00000 */
[----:B------:R0:W1:Y:S02]  /*3480*/  SHFL.DOWN P6, R135, R137, R136, R139 ;  /* 0x0800008889877389 */ /* 0x00006400000c008b */
[----:B01----:R-:W-:Y:S01]  /*3490*/  ENDCOLLECTIVE ;  /* 0x000000000000791b */ /* 0x003fe20003800000 */
.L_x_2724:
[----:B------:R-:W-:-:S04]  /*34a0*/  FADD.FTZ R86, R89, R86 ;  /* 0x0000005659567221 */ /* 0x000fc80000010000 */
[----:B------:R-:W-:Y:S01]  /*34b0*/  IMAD.MOV.U32 R137, RZ, RZ, R86 ;  /* 0x000000ffff897224 */ /* 0x000fe200078e0056 */
[----:B------:R-:W-:-:S07]  /*34c0*/  MOV R88, R135 ;  /* 0x0000008700587202 */ /* 0x000fce0000000f00 */
[----:B------:R-:W-:Y:S05]  /*34d0*/  WARPSYNC.COLLECTIVE R134, `(.L_x_2725) ;  /* 0x0000000086087348 */ /* 0x000fea0003c00000 */
[----:B------:R0:W1:Y:S02]  /*34e0*/  SHFL.DOWN P6, R135, R137, R136, R139 ;  /* 0x0800008889877389 */ /* 0x00006400000c008b */
[----:B01----:R-:W-:Y:S01]  /*34f0*/  ENDCOLLECTIVE ;  /* 0x000000000000791b */ /* 0x003fe20003800000 */
.L_x_2725:
[----:B------:R-:W-:-:S05]  /*3500*/  FADD.FTZ R88, R91, R88 ;  /* 0x000000585b587221 */ /* 0x000fca0000010000 */
[----:B------:R-:W-:Y:S02]  /*3510*/  MOV R137, R88 ;  /* 0x0000005800897202 */ /* 0x000fe40000000f00 */
[----:B------:R-:W-:Y:S02]  /*3520*/  MOV R136, 0x2 ;  /* 0x0000000200887802 */ /* 0x000fe40000000f00 */
[----:B------:R-:W-:-:S07]  /*3530*/  MOV R133, R135 ;  /* 0x0000008700857202 */ /* 0x000fce0000000f00 */
[----:B------:R-:W-:Y:S05]  /*3540*/  WARPSYNC.COLLECTIVE R134, `(.L_x_2726) ;  /* 0x0000000086087348 */ /* 0x000fea0003c00000 */
[----:B------:R0:W1:Y:S02]  /*3550*/  SHFL.DOWN P6, R135, R137, R136, R139 ;  /* 0x0800008889877389 */ /* 0x00006400000c008b */
[----:B01----:R-:W-:Y:S01]  /*3560*/  ENDCOLLECTIVE ;  /* 0x000000000000791b */ /* 0x003fe20003800000 */
.L_x_2726:
[----:B------:R-:W-:-:S05]  /*3570*/  FADD.FTZ R133, R86, R133 ;  /* 0x0000008556857221 */ /* 0x000fca0000010000 */
[----:B------:R-:W-:Y:S02]  /*3580*/  MOV R137, R133 ;  /* 0x0000008500897202 */ /* 0x000fe40000000f00 */
[----:B------:R-:W-:-:S07]  /*3590*/  MOV R127, R135 ;  /* 0x00000087007f7202 */ /* 0x000fce0000000f00 */
[----:B------:R-:W-:Y:S05]  /*35a0*/  WARPSYNC.COLLECTIVE R134, `(.L_x_2727) ;  /* 0x0000000086087348 */ /* 0x000fea0003c00000 */
[----:B------:R0:W1:Y:S02]  /*35b0*/  SHFL.DOWN P6, R135, R137, R136, R139 ;  /* 0x0800008889877389 */ /* 0x00006400000c008b */
[----:B01----:R-:W-:Y:S01]  /*35c0*/  ENDCOLLECTIVE ;  /* 0x000000000000791b */ /* 0x003fe20003800000 */
.L_x_2727:
[----:B------:R-:W-:-:S05]  /*35d0*/  FADD.FTZ R127, R88, R127 ;  /* 0x0000007f587f7221 */ /* 0x000fca0000010000 */
[----:B------:R-:W-:Y:S02]  /*35e0*/  MOV R137, R127 ;  /* 0x0000007f00897202 */ /* 0x000fe40000000f00 */
[----:B------:R-:W-:Y:S01]  /*35f0*/  MOV R136, 0x1 ;  /* 0x0000000100887802 */ /* 0x000fe20000000f00 */
[----:B------:R-:W-:-:S07]  /*3600*/  IMAD.MOV.U32 R90, RZ, RZ, R135 ;  /* 0x000000ffff5a7224 */ /* 0x000fce00078e0087 */
[----:B------:R-:W-:Y:S05]  /*3610*/  WARPSYNC.COLLECTIVE R134, `(.L_x_2728) ;  /* 0x0000000086087348 */ /* 0x000fea0003c00000 */
[----:B------:R0:W1:Y:S02]  /*3620*/  SHFL.DOWN P6, R135, R137, R136, R139 ;  /* 0x0800008889877389 */ /* 0x00006400000c008b */
[----:B01----:R-:W-:Y:S01]  /*3630*/  ENDCOLLECTIVE ;  /* 0x000000000000791b */ /* 0x003fe20003800000 */
.L_x_2728:
[----:B------:R-:W-:-:S05]  /*3640*/  FADD.FTZ R90, R133, R90 ;  /* 0x0000005a855a7221 */ /* 0x000fca0000010000 */
[----:B------:R-:W-:Y:S02]  /*3650*/  MOV R137, R90 ;  /* 0x0000005a00897202 */ /* 0x000fe40000000f00 */
[----:B------:R-:W-:-:S07]  /*3660*/  MOV R126, R135 ;  /* 0x00000087007e7202 */ /* 0x000fce0000000f00 */
[----:B------:R-:W-:Y:S05]  /*3670*/  WARPSYNC.COLLECTIVE R134, `(.L_x_2729) ;  /* 0x0000000086087348 */ /* 0x000fea0003c00000 */
[----:B------:R0:W1:Y:S02]  /*3680*/  SHFL.DOWN P6, R135, R137, R136, R139 ;  /* 0x0800008889877389 */ /* 0x00006400000c008b */
[----:B01----:R-:W-:Y:S01]  /*3690*/  ENDCOLLECTIVE ;  /* 0x000000000000791b */ /* 0x003fe20003800000 */
.L_x_2729:
[----:B------:R-:W-:Y:S01]  /*36a0*/  MOV R89, R135 ;  /* 0x0000008700597202 */ /* 0x000fe20000000f00 */
[----:B------:R-:W-:Y:S06]  /*36b0*/  BRA `(.L_x_2730) ;  /* 0xffffffe000ac7947 */ /* 0x000fec000383ffff */
.L_x_2731:
        /* <DEDUP_REMOVED lines=12> */
.L_x_11858:


//--------------------- .text._ZN10layer_norm13ln_bwd_kernelINS_13Kernel_traitsIf13__nv_bfloat16S2_S2_fjLj2560ELj1ELj1ELj4ELj8ENS_18Kernel_traits_baseILj2560EfS2_S2_S2_fjLj128EEEEELb0ELb0ELb0ELb1EEEvNS_9BwdParamsE --------------------------
	.section	.text._ZN10layer_norm13ln_bwd_kernelINS_13Kernel_traitsIf13__nv_bfloat16S2_S2_fjLj2560ELj1ELj1ELj4ELj8ENS_18Kernel_traits_baseILj2560EfS2_S2_S2_fjLj128EEEEELb0ELb0ELb0ELb1EEEvNS_9BwdParamsE,"ax",@progbits
	.align	128
        .global         _ZN10layer_norm13ln_bwd_kernelINS_13Kernel_traitsIf13__nv_bfloat16S2_S2_fjLj2560ELj1ELj1ELj4ELj8ENS_18Kernel_traits_baseILj2560EfS2_S2_S2_fjLj128EEEEELb0ELb0ELb0ELb1EEEvNS_9BwdParamsE
        .type           _ZN10layer_norm13ln_bwd_kernelINS_13Kernel_traitsIf13__nv_bfloat16S2_S2_fjLj2560ELj1ELj1ELj4ELj8ENS_18Kernel_traits_baseILj2560EfS2_S2_S2_fjLj128EEEEELb0ELb0ELb0ELb1EEEvNS_9BwdParamsE,@function
        .size           _ZN10layer_norm13ln_bwd_kernelINS_13Kernel_traitsIf13__nv_bfloat16S2_S2_fjLj2560ELj1ELj1ELj4ELj8ENS_18Kernel_traits_baseILj2560EfS2_S2_S2_fjLj128EEEEELb0ELb0ELb0ELb1EEEvNS_9BwdParamsE,(.L_x_11859 - _ZN10layer_norm13ln_bwd_kernelINS_13Kernel_traitsIf13__nv_bfloat16S2_S2_fjLj2560ELj1ELj1ELj4ELj8ENS_18Kernel_traits_baseILj2560EfS2_S2_S2_fjLj128EEEEELb0ELb0ELb0ELb1EEEvNS_9BwdParamsE)
        .other          _ZN10layer_norm13ln_bwd_kernelINS_13Kernel_traitsIf13__nv_bfloat16S2_S2_fjLj2560ELj1ELj1ELj4ELj8ENS_18Kernel_traits_baseILj2560EfS2_S2_S2_fjLj128EEEEELb0ELb0ELb0ELb1EEEvNS_9BwdParamsE,@"STO_CUDA_ENTRY STV_DEFAULT"
_ZN10layer_norm13ln_bwd_kernelINS_13Kernel_traitsIf13__nv_bfloat16S2_S2_fjLj2560ELj1ELj1ELj4ELj8ENS_18Kernel_traits_baseILj2560EfS2_S2_S2_fjLj128EEEEELb0ELb0ELb0ELb1EEEvNS_9BwdParamsE:
.text._ZN10layer_norm13ln_bwd_kernelINS_13Kernel_traitsIf13__nv_bfloat16S2_S2_fjLj2560ELj1ELj1ELj4ELj8ENS_18Kernel_traits_baseILj2560EfS2_S2_S2_fjLj128EEEEELb0ELb0ELb0ELb1EEEvNS_9BwdParamsE:
        /* <DEDUP_REMOVED lines=35> */
.L_x_2732:
[----:B------:R-:W-:Y:S01]  /*0230*/  SHF.L.U32 R0, R94, 0x4, RZ ;  /* 0x000000045e007819 */ /* 0x000fe200000006ff */
[----:B------:R-:W-:-:S03]  /*0240*/  ULDC.64 UR4, c[0x0][0x260] ;  /* 0x0000980000047ab9 */ /* 0x000fc60000000a00 */
[----:B------:R-:W-:-:S04]  /*0250*/  LOP3.LUT R0, R0, 0x7f0, RZ, 0xc0, !PT ;  /* 0x000007f000007812 */ /* 0x000fc800078ec0ff */
[----:B------:R-:W-:-:S04]  /*0260*/  IADD3 R2, P0, R0, UR4, RZ ;  /* 0x0000000400027c10 */ /* 0x000fc8000ff1e0ff */
[----:B------:R-:W-:Y:S01]  /*0270*/  IADD3.X R3, RZ, UR5, RZ, P0, !PT ;  /* 0x00000005ff037c10 */ /* 0x000fe200087fe4ff */
[----:B------:R-:W-:-:S04]  /*0280*/  ULDC.64 UR4, c[0x0][0x270] ;  /* 0x00009c0000047ab9 */ /* 0x000fc80000000a00 */
[----:B------:R0:W5:Y:S04]  /*0290*/  LDG.E.128 R20, desc[UR6][R2.64] ;  /* 0x0000000602147981 */ /* 0x000168000c1e1d00 */
[----:B------:R0:W5:Y:S04]  /*02a0*/  LDG.E.128 R16, desc[UR6][R2.64+0x800] ;  /* 0x0008000602107981 */ /* 0x000168000c1e1d00 */
[----:B------:R0:W5:Y:S04]  /*02b0*/  LDG.E.128 R12, desc[UR6][R2.64+0x1000] ;  /* 0x00100006020c7981 */ /* 0x000168000c1e1d00 */
[----:B------:R0:W5:Y:S04]  /*02c0*/  LDG.E.128 R8, desc[UR6][R2.64+0x1800] ;  /* 0x0018000602087981 */ /* 0x000168000c1e1d00 */
[----:B------:R0:W5:Y:S01]  /*02d0*/  LDG.E.128 R4, desc[UR6][R2.64+0x2000] ;  /* 0x0020000602047981 */ /* 0x000162000c1e1d00 */
        /* <DEDUP_REMOVED lines=23> */
[----:B0-----:R-:W-:-:S07]  /*0450*/  CS2R R62, SRZ ;  /* 0x00000000003e7805 */ /* 0x001fce000001ff00 */
.L_x_2741:
        /* <DEDUP_REMOVED lines=11> */
[----:B0-----:R-:W-:-:S07]  /*0510*/  @P0 LEA R40, P1, R101, R40, 0x1 ;  /* 0x0000002865280211 */ /* 0x001fce00078208ff */
[----:B------:R-:W0:Y:S01]  /*0520*/  LDC.64 R116, c[0x0][0x258] ;  /* 0x00009600ff747b82 */ /* 0x000e220000000a00 */
[----:B------:R-:W-:Y:S02]  /*0530*/  IADD3 R109, R115, 0x180, RZ ;  /* 0x00000180736d7810 */ /* 0x000fe40007ffe0ff */
[----:B------:R-:W-:Y:S01]  /*0540*/  @P0 LEA.HI.X R41, R101, R41, R24, 0x1, P1 ;  /* 0x0000002965290211 */ /* 0x000fe200008f0c18 */
[C---:B-1----:R-:W-:Y:S01]  /*0550*/  IMAD.WIDE.U32 R24, R115.reuse, 0x8, R30 ;  /* 0x0000000873187825 */ /* 0x042fe200078e001e */
[C---:B------:R-:W-:Y:S02]  /*0560*/  IADD3 R107, R115.reuse, 0x100, RZ ;  /* 0x00000100736b7810 */ /* 0x040fe40007ffe0ff */
[----:B------:R-:W-:Y:S01]  /*0570*/  IADD3 R111, R115, 0x200, RZ ;  /* 0x00000200736f7810 */ /* 0x000fe20007ffe0ff */
[C---:B--2---:R-:W-:Y:S01]  /*0580*/  IMAD.WIDE.U32 R44, R105.reuse, 0x8, R50 ;  /* 0x00000008692c7825 */ /* 0x044fe200078e0032 */
[----:B------:R1:W2:Y:S03]  /*0590*/  @P0 LDG.E.U16 R0, desc[UR6][R40.64] ;  /* 0x0000000628000981 */ /* 0x0002a6000c1e1500 */
[----:B------:R-:W-:Y:S01]  /*05a0*/  IMAD.WIDE.U32 R26, R105, 0x8, R30 ;  /* 0x00000008691a7825 */ /* 0x000fe200078e001e */
[----:B------:R-:W4:Y:S03]  /*05b0*/  LDG.E.64 R24, desc[UR6][R24.64] ;  /* 0x0000000618187981 */ /* 0x000f26000c1e1b00 */
[--C-:B------:R-:W-:Y:S01]  /*05c0*/  IMAD.WIDE.U32 R42, R115, 0x8, R50.reuse ;  /* 0x00000008732a7825 */ /* 0x100fe200078e0032 */
[----:B------:R-:W4:Y:S03]  /*05d0*/  LDG.E.64 R44, desc[UR6][R44.64] ;  /* 0x000000062c2c7981 */ /* 0x000f26000c1e1b00 */
[----:B------:R-:W-:Y:S01]  /*05e0*/  IMAD.WIDE.U32 R56, R109, 0x8, R50 ;  /* 0x000000086d387825 */ /* 0x000fe200078e0032 */
[----:B------:R-:W4:Y:S03]  /*05f0*/  LDG.E.64 R26, desc[UR6][R26.64] ;  /* 0x000000061a1a7981 */ /* 0x000f26000c1e1b00 */
[----:B---3--:R-:W-:Y:S01]  /*0600*/  IMAD.WIDE R52, R101, 0x4, R48 ;  /* 0x0000000465347825 */ /* 0x008fe200078e0230 */
[----:B------:R-:W3:Y:S03]  /*0610*/  LDG.E.64 R42, desc[UR6][R42.64] ;  /* 0x000000062a2a7981 */ /* 0x000ee6000c1e1b00 */
[--C-:B------:R-:W-:Y:S01]  /*0620*/  IMAD.WIDE.U32 R28, R107, 0x8, R30.reuse ;  /* 0x000000086b1c7825 */ /* 0x100fe200078e001e */
[----:B------:R-:W3:Y:S03]  /*0630*/  LDG.E.64 R48, desc[UR6][R56.64] ;  /* 0x0000000638307981 */ /* 0x000ee6000c1e1b00 */
[--C-:B------:R-:W-:Y:S01]  /*0640*/  IMAD.WIDE.U32 R54, R109, 0x8, R30.reuse ;  /* 0x000000086d367825 */ /* 0x100fe200078e001e */
[----:B------:R-:W3:Y:S03]  /*0650*/  LDG.E R119, desc[UR6][R52.64] ;  /* 0x0000000634777981 */ /* 0x000ee6000c1e1900 */
[----:B-1----:R-:W-:Y:S01]  /*0660*/  IMAD.WIDE.U32 R40, R111, 0x8, R30 ;  /* 0x000000086f287825 */ /* 0x002fe200078e001e */
[----:B------:R-:W3:Y:S03]  /*0670*/  LDG.E.64 R28, desc[UR6][R28.64] ;  /* 0x000000061c1c7981 */ /* 0x000ee6000c1e1b00 */
[--C-:B------:R-:W-:Y:S01]  /*0680*/  IMAD.WIDE.U32 R46, R107, 0x8, R50.reuse ;  /* 0x000000086b2e7825 */ /* 0x100fe200078e0032 */
[----:B------:R1:W3:Y:S03]  /*0690*/  LDG.E.64 R30, desc[UR6][R54.64] ;  /* 0x00000006361e7981 */ /* 0x0002e6000c1e1b00 */
[----:B------:R-:W-:Y:S01]  /*06a0*/  IMAD.WIDE.U32 R50, R111, 0x8, R50 ;  /* 0x000000086f327825 */ /* 0x000fe200078e0032 */
[----:B------:R-:W3:Y:S03]  /*06b0*/  LDG.E.64 R40, desc[UR6][R40.64] ;  /* 0x0000000628287981 */ /* 0x000ee6000c1e1b00 */
[----:B0-----:R-:W-:Y:S01]  /*06c0*/  IMAD.WIDE R116, R101, 0x4, R116 ;  /* 0x0000000465747825 */ /* 0x001fe200078e0274 */
[----:B------:R-:W3:Y:S04]  /*06d0*/  LDG.E.64 R46, desc[UR6][R46.64] ;  /* 0x000000062e2e7981 */ /* 0x000ee8000c1e1b00 */
[----:B------:R-:W3:Y:S04]  /*06e0*/  LDG.E.64 R50, desc[UR6][R50.64] ;  /* 0x0000000632327981 */ /* 0x000ee8000c1e1b00 */
[----:B------:R0:W3:Y:S01]  /*06f0*/  LDG.E R112, desc[UR6][R116.64] ;  /* 0x0000000674707981 */ /* 0x0000e2000c1e1900 */
[----:B------:R-:W-:-:S04]  /*0700*/  ISETP.NE.U32.AND P1, PT, RZ, UR10, PT ;  /* 0x0000000aff007c0c */ /* 0x000fc8000bf25070 */
[----:B------:R-:W-:-:S13]  /*0710*/  ISETP.NE.AND.EX P1, PT, RZ, UR11, PT, P1 ;  /* 0x0000000bff007c0c */ /* 0x000fda000bf25310 */
[----:B-1----:R-:W1:Y:S08]  /*0720*/  @P1 LDC.64 R54, c[0x0][0x2c8] ;  /* 0x0000b200ff361b82 */ /* 0x002e700000000a00 */
[----:B------:R-:W0:Y:S08]  /*0730*/  @P1 LDC.64 R60, c[0x0][0x2c8] ;  /* 0x0000b200ff3c1b82 */ /* 0x000e300000000a00 */
[----:B------:R-:W0:Y:S08]  /*0740*/  @P1 LDC.64 R58, c[0x0][0x2c8] ;  /* 0x0000b200ff3a1b82 */ /* 0x000e300000000a00 */
[----:B------:R-:W0:Y:S08]  /*0750*/  @P1 LDC.64 R52, c[0x0][0x2c8] ;  /* 0x0000b200ff341b82 */ /* 0x000e300000000a00 */
[----:B------:R-:W0:Y:S01]  /*0760*/  @P1 LDC.64 R56, c[0x0][0x2c8] ;  /* 0x0000b200ff381b82 */ /* 0x000e220000000a00 */
[----:B-1----:R-:W-:Y:S01]  /*0770*/  @P1 IMAD.WIDE.U32 R54, R115, 0x8, R54 ;  /* 0x0000000873361825 */ /* 0x002fe200078e0036 */
[----:B------:R-:W-:-:S03]  /*0780*/  MOV R110, 0x3f800000 ;  /* 0x3f800000006e7802 */ /* 0x000fc60000000f00 */
[----:B0-----:R-:W-:Y:S01]  /*0790*/  @P1 IMAD.WIDE.U32 R60, R107, 0x8, R60 ;  /* 0x000000086b3c1825 */ /* 0x001fe200078e003c */
[----:B------:R-:W-:Y:S01]  /*07a0*/  ISETP.NE.AND P4, PT, RZ, UR8, PT ;  /* 0x00000008ff007c0c */ /* 0x000fe2000bf85270 */
[----:B-----5:R0:W5:Y:S02]  /*07b0*/  @P1 LDG.E.64 R2, desc[UR6][R54.64] ;  /* 0x0000000636021981 */ /* 0x020164000c1e1b00 */
[----:B------:R-:W-:Y:S02]  /*07c0*/  @P1 IMAD.WIDE.U32 R58, R105, 0x8, R58 ;  /* 0x00000008693a1825 */ /* 0x000fe400078e003a */
[----:B------:R1:W5:Y:S04]  /*07d0*/  @P1 LDG.E.64 R34, desc[UR6][R60.64] ;  /* 0x000000063c221981 */ /* 0x000368000c1e1b00 */
[----:B------:R3:W5:Y:S01]  /*07e0*/  @P1 LDG.E.64 R32, desc[UR6][R58.64] ;  /* 0x000000063a201981 */ /* 0x000762000c1e1b00 */
[----:B------:R-:W-:-:S05]  /*07f0*/  @P1 IMAD.WIDE.U32 R52, R111, 0x8, R52 ;  /* 0x000000086f341825 */ /* 0x000fca00078e0034 */
[----:B------:R3:W5:Y:S01]  /*0800*/  @P1 LDG.E.64 R38, desc[UR6][R52.64] ;  /* 0x0000000634261981 */ /* 0x000762000c1e1b00 */
[----:B------:R-:W-:-:S05]  /*0810*/  @P1 IMAD.WIDE.U32 R56, R109, 0x8, R56 ;  /* 0x000000086d381825 */ /* 0x000fca00078e0038 */
[----:B------:R3:W5:Y:S01]  /*0820*/  @P1 LDG.E.64 R36, desc[UR6][R56.64] ;  /* 0x0000000638241981 */ /* 0x000762000c1e1b00 */
[----:B------:R-:W-:Y:S01]  /*0830*/  UMOV UR4, 0xffffffff ;  /* 0xffffffff00047882 */ /* 0x000fe20000000000 */
[----:B------:R-:W-:Y:S01]  /*0840*/  LOP3.LUT P2, RZ, R94, 0x1f, RZ, 0xc0, !PT ;  /* 0x0000001f5eff7812 */ /* 0x000fe2000784c0ff */
[----:B--2---:R-:W-:Y:S01]  /*0850*/  @P0 IMAD.U32 R110, R0, 0x10000, RZ ;  /* 0x00010000006e0824 */ /* 0x004fe200078e00ff */
[--C-:B----4-:R-:W-:Y:S02]  /*0860*/  SHF.R.U64 R0, R24, 0x10, R25.reuse ;  /* 0x0000001018007819 */ /* 0x110fe40000001219 */
[----:B------:R-:W-:Y:S02]  /*0870*/  MOV R120, R25 ;  /* 0x0000001900787202 */ /* 0x000fe40000000f00 */
[----:B------:R-:W-:Y:S02]  /*0880*/  SHF.R.U32.HI R122, RZ, 0x10, R25 ;  /* 0x00000010ff7a7819 */ /* 0x000fe40000011619 */
[----:B------:R-:W-:-:S02]  /*0890*/  SHF.R.U64 R126, R44, 0x10, R45 ;  /* 0x000000102c7e7819 */ /* 0x000fc4000000122d */
[----:B------:R-:W-:Y:S02]  /*08a0*/  SHF.R.U32.HI R139, RZ, 0x10, R45 ;  /* 0x00000010ff8b7819 */ /* 0x000fe4000001162d */
[----:B------:R-:W-:Y:S02]  /*08b0*/  SHF.L.U32 R123, R45, 0x10, RZ ;  /* 0x000000102d7b7819 */ /* 0x000fe400000006ff */
[--C-:B------:R-:W-:Y:S02]  /*08c0*/  SHF.R.U64 R116, R26, 0x10, R27.reuse ;  /* 0x000000101a747819 */ /* 0x100fe4000000121b */
[----:B0-----:R-:W-:Y:S02]  /*08d0*/  MOV R54, R27 ;  /* 0x0000001b00367202 */ /* 0x001fe40000000f00 */
[----:B-1----:R-:W-:Y:S02]  /*08e0*/  SHF.R.U32.HI R60, RZ, 0x10, R27 ;  /* 0x00000010ff3c7819 */ /* 0x002fe4000001161b */
[----:B---3--:R-:W-:-:S02]  /*08f0*/  SHF.R.U64 R25, R42, 0x10, R43 ;  /* 0x000000102a197819 */ /* 0x008fc4000000122b */
[C---:B------:R-:W-:Y:S02]  /*0900*/  SHF.R.U64 R45, R48.reuse, 0x10, R49 ;  /* 0x00000010302d7819 */ /* 0x040fe40000001231 */
[----:B------:R-:W-:Y:S02]  /*0910*/  SHF.L.U32 R121, R48, 0x10, RZ ;  /* 0x0000001030797819 */ /* 0x000fe400000006ff */
[----:B------:R-:W-:Y:S02]  /*0920*/  SHF.L.U32 R42, R42, 0x10, RZ ;  /* 0x000000102a2a7819 */ /* 0x000fe400000006ff */
[----:B------:R-:W-:Y:S02]  /*0930*/  SHF.R.U32.HI R27, RZ, 0x10, R43 ;  /* 0x00000010ff1b7819 */ /* 0x000fe4000001162b */
[----:B------:R-:W-:Y:S02]  /*0940*/  FSEL R48, R119, RZ, !P4 ;  /* 0x000000ff77307208 */ /* 0x000fe40006000000 */
[----:B------:R-:W-:-:S02]  /*0950*/  MOV R118, R26 ;  /* 0x0000001a00767202 */ /* 0x000fc40000000f00 */
[----:B------:R-:W-:Y:S02]  /*0960*/  MOV R58, R30 ;  /* 0x0000001e003a7202 */ /* 0x000fe40000000f00 */
[----:B------:R-:W-:Y:S01]  /*0970*/  SHF.R.U64 R55, R30, 0x10, R31 ;  /* 0x000000101e377819 */ /* 0x000fe2000000121f */
[----:B------:R-:W-:Y:S01]  /*0980*/  IMAD.MOV.U32 R30, RZ, RZ, R41 ;  /* 0x000000ffff1e7224 */ /* 0x000fe200078e0029 */
[----:B------:R-:W-:Y:S01]  /*0990*/  SHF.L.U32 R25, R25, 0x10, RZ ;  /* 0x0000001019197819 */ /* 0x000fe200000006ff */
[----:B------:R-:W-:Y:S01]  /*09a0*/  IMAD.U32 R27, R27, 0x10000, RZ ;  /* 0x000100001b1b7824 */ /* 0x000fe200078e00ff */
[----:B------:R-:W-:Y:S02]  /*09b0*/  MOV R124, R24 ;  /* 0x00000018007c7202 */ /* 0x000fe40000000f00 */
[----:B------:R-:W-:Y:S02]  /*09c0*/  MOV R26, R28 ;  /* 0x0000001c001a7202 */ /* 0x000fe40000000f00 */
[----:B------:R-:W-:-:S02]  /*09d0*/  MOV R53, R40 ;  /* 0x0000002800357202 */ /* 0x000fc40000000f00 */
[--C-:B------:R-:W-:Y:S02]  /*09e0*/  SHF.R.U64 R52, R40, 0x10, R41.reuse ;  /* 0x0000001028347819 */ /* 0x100fe40000001229 */
[----:B------:R-:W-:Y:S01]  /*09f0*/  SHF.R.U32.HI R127, RZ, 0x10, R41 ;  /* 0x00000010ff7f7819 */ /* 0x000fe20000011629 */
[----:B------:R-:W-:Y:S01]  /*0a00*/  FADD.FTZ R41, -R48, R42 ;  /* 0x0000002a30297221 */ /* 0x000fe20000010100 */
[----:B------:R-:W-:Y:S02]  /*0a10*/  SHF.R.U64 R125, R46, 0x10, R47 ;  /* 0x000000102e7d7819 */ /* 0x000fe4000000122f */
[--C-:B------:R-:W-:Y:S02]  /*0a20*/  SHF.R.U64 R28, R28, 0x10, R29.reuse ;  /* 0x000000101c1c7819 */ /* 0x100fe4000000121d */
[----:B------:R-:W-:Y:S02]  /*0a30*/  MOV R24, R29 ;  /* 0x0000001d00187202 */ /* 0x000fe40000000f00 */
[----:B------:R-:W-:-:S02]  /*0a40*/  SHF.R.U32.HI R57, RZ, 0x10, R29 ;  /* 0x00000010ff397819 */ /* 0x000fc4000001161d */
[----:B------:R-:W-:Y:S02]  /*0a50*/  SHF.L.U32 R137, R44, 0x10, RZ ;  /* 0x000000102c897819 */ /* 0x000fe400000006ff */
[----:B------:R-:W-:Y:S02]  /*0a60*/  SHF.L.U32 R40, R51, 0x10, RZ ;  /* 0x0000001033287819 */ /* 0x000fe400000006ff */
[----:B------:R-:W-:Y:S02]  /*0a70*/  SHF.R.U32.HI R131, RZ, 0x10, R47 ;  /* 0x00000010ff837819 */ /* 0x000fe4000001162f */
[----:B------:R-:W-:Y:S02]  /*0a80*/  SHF.R.U32.HI R59, RZ, 0x10, R49 ;  /* 0x00000010ff3b7819 */ /* 0x000fe40000011631 */
[--C-:B------:R-:W-:Y:S02]  /*0a90*/  SHF.R.U64 R29, R50, 0x10, R51.reuse ;  /* 0x00000010321d7819 */ /* 0x100fe40000001233 */
[----:B------:R-:W-:-:S02]  /*0aa0*/  SHF.R.U32.HI R44, RZ, 0x10, R51 ;  /* 0x00000010ff2c7819 */ /* 0x000fc40000011633 */
[----:B------:R-:W-:Y:S02]  /*0ab0*/  SHF.L.U32 R135, R47, 0x10, RZ ;  /* 0x000000102f877819 */ /* 0x000fe400000006ff */
[----:B------:R-:W-:Y:S01]  /*0ac0*/  SHF.L.U32 R61, R49, 0x10, RZ ;  /* 0x00000010313d7819 */ /* 0x000fe200000006ff */
[C---:B------:R-:W-:Y:S01]  /*0ad0*/  FADD.FTZ R49, -R48.reuse, R25 ;  /* 0x0000001930317221 */ /* 0x040fe20000010100 */
[----:B------:R-:W-:Y:S01]  /*0ae0*/  SHF.L.U32 R125, R125, 0x10, RZ ;  /* 0x000000107d7d7819 */ /* 0x000fe200000006ff */
[----:B------:R-:W-:Y:S01]  /*0af0*/  FADD.FTZ R129, -R48, R27 ;  /* 0x0000001b30817221 */ /* 0x000fe20000010100 */
[----:B------:R-:W-:Y:S02]  /*0b00*/  SHF.L.U32 R47, R124, 0x10, RZ ;  /* 0x000000107c2f7819 */ /* 0x000fe400000006ff */
[----:B------:R-:W-:Y:S01]  /*0b10*/  SHF.L.U32 R42, R0, 0x10, RZ ;  /* 0x00000010002a7819 */ /* 0x000fe200000006ff */
[----:B------:R-:W-:Y:S01]  /*0b20*/  FMUL.FTZ R0, R112, R41 ;  /* 0x0000002970007220 */ /* 0x000fe20000410000 */
[----:B------:R-:W-:Y:S01]  /*0b30*/  MOV R56, R31 ;  /* 0x0000001f00387202 */ /* 0x000fe20000000f00 */
[----:B------:R-:W-:Y:S01]  /*0b40*/  FADD.FTZ R27, -R48, R40 ;  /* 0x00000028301b7221 */ /* 0x000fe20000010100 */
[----:B------:R-:W-:-:S02]  /*0b50*/  SHF.R.U32.HI R117, RZ, 0x10, R31 ;  /* 0x00000010ff757819 */ /* 0x000fc4000001161f */
[----:B------:R-:W-:Y:S02]  /*0b60*/  SHF.L.U32 R43, R43, 0x10, RZ ;  /* 0x000000102b2b7819 */ /* 0x000fe400000006ff */
[----:B------:R-:W-:Y:S01]  /*0b70*/  SHF.L.U32 R25, R126, 0x10, RZ ;  /* 0x000000107e197819 */ /* 0x000fe200000006ff */
[----:B------:R-:W-:Y:S01]  /*0b80*/  IMAD.U32 R40, R44, 0x10000, RZ ;  /* 0x000100002c287824 */ /* 0x000fe200078e00ff */
[----:B------:R-:W-:Y:S02]  /*0b90*/  SHF.L.U32 R46, R46, 0x10, RZ ;  /* 0x000000102e2e7819 */ /* 0x000fe400000006ff */
[----:B------:R-:W-:Y:S02]  /*0ba0*/  SHF.L.U32 R31, R50, 0x10, RZ ;  /* 0x00000010321f7819 */ /* 0x000fe400000006ff */
[----:B------:R-:W-:Y:S02]  /*0bb0*/  SHF.L.U32 R139, R139, 0x10, RZ ;  /* 0x000000108b8b7819 */ /* 0x000fe400000006ff */
[----:B------:R-:W-:-:S02]  /*0bc0*/  SHF.L.U32 R131, R131, 0x10, RZ ;  /* 0x0000001083837819 */ /* 0x000fc400000006ff */
[----:B------:R-:W-:Y:S02]  /*0bd0*/  SHF.L.U32 R119, R45, 0x10, RZ ;  /* 0x000000102d777819 */ /* 0x000fe400000006ff */
[----:B------:R-:W-:Y:S02]  /*0be0*/  SHF.L.U32 R59, R59, 0x10, RZ ;  /* 0x000000103b3b7819 */ /* 0x000fe400000006ff */
[----:B------:R-:W-:Y:S01]  /*0bf0*/  SHF.L.U32 R29, R29, 0x10, RZ ;  /* 0x000000101d1d7819 */ /* 0x000fe200000006ff */
[C---:B------:R-:W-:Y:S01]  /*0c00*/  FADD.FTZ R137, -R48.reuse, R137 ;  /* 0x0000008930897221 */ /* 0x040fe20000010100 */
[----:B------:R-:W-:Y:S01]  /*0c10*/  FADD.FTZ R125, -R48, R125 ;  /* 0x0000007d307d7221 */ /* 0x000fe20000010100 */
[----:B------:R-:W-:Y:S01]  /*0c20*/  FADD.FTZ R102, R47, R102 ;  /* 0x000000662f667221 */ /* 0x000fe20000010000 */
[----:B------:R-:W-:Y:S01]  /*0c30*/  FFMA.FTZ R103, R0, R47, R103 ;  /* 0x0000002f00677223 */ /* 0x000fe20000010067 */
[----:B------:R-:W-:Y:S01]  /*0c40*/  FMUL.FTZ R49, R112, R49 ;  /* 0x0000003170317220 */ /* 0x000fe20000410000 */
[C---:B------:R-:W-:Y:S01]  /*0c50*/  FADD.FTZ R43, -R48.reuse, R43 ;  /* 0x0000002b302b7221 */ /* 0x040fe20000010100 */
[----:B------:R-:W-:Y:S01]  /*0c60*/  FADD.FTZ R141, -R48, R25 ;  /* 0x00000019308d7221 */ /* 0x000fe20000010100 */
[----:B------:R-:W-:Y:S01]  /*0c70*/  FMUL.FTZ R47, R20, R47 ;  /* 0x0000002f142f7220 */ /* 0x000fe20000410000 */
        /* <DEDUP_REMOVED lines=13> */
[----:B------:R-:W-:Y:S01]  /*0d50*/  FADD.FTZ R99, R42, R99 ;  /* 0x000000632a637221 */ /* 0x000fe20000010000 */
[----:B------:R-:W-:Y:S01]  /*0d60*/  SHF.L.U32 R120, R120, 0x10, RZ ;  /* 0x0000001078787819 */ /* 0x000fe200000006ff */
[----:B------:R-:W-:Y:S01]  /*0d70*/  FFMA.FTZ R100, R49, R42, R100 ;  /* 0x0000002a31647223 */ /* 0x000fe20000010064 */
[----:B------:R-:W-:-:S02]  /*0d80*/  IMAD.U32 R28, R28, 0x10000, RZ ;  /* 0x000100001c1c7824 */ /* 0x000fc400078e00ff */
[C---:B------:R-:W-:Y:S01]  /*0d90*/  FMUL.FTZ R60, R112.reuse, R137 ;  /* 0x00000089703c7220 */ /* 0x040fe20000410000 */
[C---:B------:R-:W-:Y:S01]  /*0da0*/  FMUL.FTZ R125, R112.reuse, R125 ;  /* 0x0000007d707d7220 */ /* 0x040fe20000410000 */
[----:B------:R-:W-:Y:S01]  /*0db0*/  FMUL.FTZ R45, R112, R43 ;  /* 0x0000002b702d7220 */ /* 0x000fe20000410000 */
[----:B------:R-:W-:Y:S01]  /*0dc0*/  FMUL.FTZ R42, R21, R42 ;  /* 0x0000002a152a7220 */ /* 0x000fe20000410000 */
[----:B------:R-:W-:Y:S01]  /*0dd0*/  SHF.L.U32 R50, R26, 0x10, RZ ;  /* 0x000000101a327819 */ /* 0x000fe200000006ff */
[----:B------:R-:W-:Y:S01]  /*0de0*/  FADD.FTZ R137, RZ, R47 ;  /* 0x0000002fff897221 */ /* 0x000fe20000010000 */
[----:B------:R-:W-:Y:S01]  /*0df0*/  FMUL.FTZ R43, R112, R129 ;  /* 0x00000081702b7220 */ /* 0x000fe20000410000 */
[----:B------:R-:W-:Y:S01]  /*0e00*/  FFMA.FTZ R26, R0, R47, RZ ;  /* 0x0000002f001a7223 */ /* 0x000fe200000100ff */
[----:B------:R-:W-:Y:S01]  /*0e10*/  SHF.L.U32 R129, R52, 0x10, RZ ;  /* 0x0000001034817819 */ /* 0x000fe200000006ff */
[----:B------:R-:W-:Y:S01]  /*0e20*/  FADD.FTZ R82, R28, R82 ;  /* 0x000000521c527221 */ /* 0x000fe20000010000 */
[----:B------:R-:W-:Y:S01]  /*0e30*/  SHF.L.U32 R122, R122, 0x10, RZ ;  /* 0x000000107a7a7819 */ /* 0x000fe200000006ff */
[-C--:B------:R-:W-:Y:S01]  /*0e40*/  FFMA.FTZ R66, R125, R28.reuse, R66 ;  /* 0x0000001c7d427223 */ /* 0x080fe20000010042 */
[----:B------:R-:W-:Y:S01]  /*0e50*/  FMUL.FTZ R52, R13, R28 ;  /* 0x0000001c0d347220 */ /* 0x000fe20000410000 */
[----:B------:R-:W-:Y:S01]  /*0e60*/  FMUL.FTZ R41, R22, R120 ;  /* 0x0000007816297220 */ /* 0x000fe20000410000 */
[----:B------:R-:W-:Y:S01]  /*0e70*/  FADD.FTZ R28, R137, R42 ;  /* 0x0000002a891c7221 */ /* 0x000fe20000010000 */
[----:B------:R-:W-:Y:S01]  /*0e80*/  FFMA.FTZ R26, R49, R42, R26 ;  /* 0x0000002a311a7223 */ /* 0x000fe2000001001a */
[----:B------:R-:W-:Y:S01]  /*0e90*/  FADD.FTZ R97, R120, R97 ;  /* 0x0000006178617221 */ /* 0x000fe20000010000 */
[----:B------:R-:W-:Y:S01]  /*0ea0*/  FFMA.FTZ R98, R45, R120, R98 ;  /* 0x000000782d627223 */ /* 0x000fe20000010062 */
[----:B------:R-:W-:Y:S01]  /*0eb0*/  SHF.L.U32 R118, R118, 0x10, RZ ;  /* 0x0000001076767819 */ /* 0x000fe200000006ff */
[----:B------:R-:W-:Y:S01]  /*0ec0*/  FMUL.FTZ R120, R112, R135 ;  /* 0x0000008770787220 */ /* 0x000fe20000410000 */
[-C--:B------:R-:W-:Y:S01]  /*0ed0*/  FMUL.FTZ R40, R23, R122.reuse ;  /* 0x0000007a17287220 */ /* 0x080fe20000410000 */
[----:B------:R-:W-:Y:S01]  /*0ee0*/  FADD.FTZ R135, R28, R41 ;  /* 0x000000291c877221 */ /* 0x000fe20000010000 */
[----:B------:R-:W-:Y:S01]  /*0ef0*/  FFMA.FTZ R26, R45, R41, R26 ;  /* 0x000000292d1a7223 */ /* 0x000fe2000001001a */
[----:B------:R-:W-:Y:S01]  /*0f00*/  SHF.L.U32 R44, R116, 0x10, RZ ;  /* 0x00000010742c7819 */ /* 0x000fe200000006ff */
[----:B------:R-:W-:Y:S01]  /*0f10*/  FADD.FTZ R95, R122, R95 ;  /* 0x0000005f7a5f7221 */ /* 0x000fe20000010000 */
[----:B------:R-:W-:Y:S01]  /*0f20*/  SHF.L.U32 R124, R57, 0x10, RZ ;  /* 0x00000010397c7819 */ /* 0x000fe200000006ff */
[----:B------:R-:W-:Y:S01]  /*0f30*/  FFMA.FTZ R96, R43, R122, R96 ;  /* 0x0000007a2b607223 */ /* 0x000fe20000010060 */
[----:B------:R-:W-:Y:S01]  /*0f40*/  FADD.FTZ R79, R118, R79 ;  /* 0x0000004f764f7221 */ /* 0x000fe20000010000 */
[-C--:B------:R-:W-:Y:S01]  /*0f50*/  FFMA.FTZ R63, R60, R118.reuse, R63 ;  /* 0x000000763c3f7223 */ /* 0x080fe2000001003f */
[----:B------:R-:W-:Y:S01]  /*0f60*/  FMUL.FTZ R57, R16, R118 ;  /* 0x0000007610397220 */ /* 0x000fe20000410000 */
[----:B------:R-:W-:Y:S01]  /*0f70*/  FADD.FTZ R28, R135, R40 ;  /* 0x00000028871c7221 */ /* 0x000fe20000010000 */
[----:B------:R-:W-:Y:S01]  /*0f80*/  SHF.L.U32 R122, R24, 0x10, RZ ;  /* 0x00000010187a7819 */ /* 0x000fe200000006ff */
[----:B------:R-:W-:Y:S01]  /*0f90*/  FMUL.FTZ R118, R112, R51 ;  /* 0x0000003370767220 */ /* 0x000fe20000410000 */
[----:B------:R-:W-:Y:S01]  /*0fa0*/  FFMA.FTZ R135, R43, R40, R26 ;  /* 0x000000282b877223 */ /* 0x000fe2000001001a */
[----:B------:R-:W-:Y:S01]  /*0fb0*/  SHF.L.U32 R46, R54, 0x10, RZ ;  /* 0x00000010362e7819 */ /* 0x000fe200000006ff */
[----:B------:R-:W-:Y:S01]  /*0fc0*/  FADD.FTZ R26, R28, R57 ;  /* 0x000000391c1a7221 */ /* 0x000fe20000010000 */
[----:B------:R-:W-:Y:S01]  /*0fd0*/  SHF.L.U32 R24, R53, 0x10, RZ ;  /* 0x0000001035187819 */ /* 0x000fe200000006ff */
[----:B------:R-:W-:Y:S01]  /*0fe0*/  FMUL.FTZ R53, R17, R44 ;  /* 0x0000002c11357220 */ /* 0x000fe20000410000 */
[----:B------:R-:W-:Y:S01]  /*0ff0*/  SHF.L.U32 R126, R55, 0x10, RZ ;  /* 0x00000010377e7819 */ /* 0x000fe200000006ff */
[----:B------:R-:W-:Y:S01]  /*1000*/  FADD.FTZ R83, R50, R83 ;  /* 0x0000005332537221 */ /* 0x000fe20000010000 */
[----:B------:R-:W-:Y:S01]  /*1010*/  SHF.L.U32 R133, R117, 0x10, RZ ;  /* 0x0000001075857819 */ /* 0x000fe200000006ff */
[----:B------:R-:W-:Y:S01]  /*1020*/  FMUL.FTZ R117, R112, R141 ;  /* 0x0000008d70757220 */ /* 0x000fe20000410000 */
[-C--:B------:R-:W-:Y:S01]  /*1030*/  FFMA.FTZ R67, R118, R50.reuse, R67 ;  /* 0x0000003276437223 */ /* 0x080fe20000010043 */
[----:B------:R-:W-:Y:S01]  /*1040*/  FMUL.FTZ R55, R12, R50 ;  /* 0x000000320c377220 */ /* 0x000fe20000410000 */
[----:B------:R-:W-:Y:S01]  /*1050*/  FFMA.FTZ R28, R60, R57, R135 ;  /* 0x000000393c1c7223 */ /* 0x000fe20000010087 */
[----:B------:R-:W-:Y:S01]  /*1060*/  FADD.FTZ R85, R122, R85 ;  /* 0x000000557a557221 */ /* 0x000fe20000010000 */
[-C--:B------:R-:W-:Y:S01]  /*1070*/  FFMA.FTZ R69, R120, R122.reuse, R69 ;  /* 0x0000007a78457223 */ /* 0x080fe20000010045 */
[----:B------:R-:W-:Y:S01]  /*1080*/  FMUL.FTZ R50, R14, R122 ;  /* 0x0000007a0e327220 */ /* 0x000fe20000410000 */
[----:B------:R-:W-:Y:S01]  /*1090*/  SHF.L.U32 R54, R56, 0x10, RZ ;  /* 0x0000001038367819 */ /* 0x000fe200000006ff */
[----:B------:R-:W-:Y:S01]  /*10a0*/  FMUL.FTZ R122, R112, R121 ;  /* 0x00000079707a7220 */ /* 0x000fe20000410000 */
[----:B------:R-:W-:Y:S01]  /*10b0*/  FMUL.FTZ R56, R18, R46 ;  /* 0x0000002e12387220 */ /* 0x000fe20000410000 */
[----:B------:R-:W-:Y:S01]  /*10c0*/  FADD.FTZ R121, R26, R53 ;  /* 0x000000351a797221 */ /* 0x000fe20000010000 */
[C---:B------:R-:W-:Y:S01]  /*10d0*/  FMUL.FTZ R116, R112.reuse, R123 ;  /* 0x0000007b70747220 */ /* 0x040fe20000410000 */
[----:B------:R-:W-:Y:S01]  /*10e0*/  FFMA.FTZ R135, R117, R53, R28 ;  /* 0x0000003575877223 */ /* 0x000fe2000001001c */
[----:B------:R-:W-:Y:S01]  /*10f0*/  FMUL.FTZ R51, R19, R48 ;  /* 0x0000003013337220 */ /* 0x000fe20000410000 */
[----:B------:R-:W-:Y:S01]  /*1100*/  FADD.FTZ R26, R121, R56 ;  /* 0x00000038791a7221 */ /* 0x000fe20000010000 */
[----:B------:R-:W-:Y:S01]  /*1110*/  FMUL.FTZ R123, R112, R139 ;  /* 0x0000008b707b7220 */ /* 0x000fe20000410000 */
[----:B------:R-:W-:Y:S01]  /*1120*/  FFMA.FTZ R28, R116, R56, R135 ;  /* 0x00000038741c7223 */ /* 0x000fe20000010087 */
[----:B------:R-:W-:Y:S01]  /*1130*/  FMUL.FTZ R131, R112, R131 ;  /* 0x0000008370837220 */ /* 0x000fe20000410000 */
[----:B------:R-:W-:Y:S01]  /*1140*/  FADD.FTZ R26, R26, R51 ;  /* 0x000000331a1a7221 */ /* 0x000fe20000010000 */
        /* <DEDUP_REMOVED lines=11> */
[----:B------:R-:W-:Y:S02]  /*1200*/  SHF.L.U32 R58, R58, 0x10, RZ ;  /* 0x000000103a3a7819 */ /* 0x000fe400000006ff */
[----:B------:R-:W-:Y:S01]  /*1210*/  FADD.FTZ R61, R61, R50 ;  /* 0x000000323d3d7221 */ /* 0x000fe20000010000 */
[----:B------:R-:W-:Y:S01]  /*1220*/  FFMA.FTZ R26, R120, R50, R121 ;  /* 0x00000032781a7223 */ /* 0x000fe20000010079 */
[----:B------:R-:W-:Y:S01]  /*1230*/  FMUL.FTZ R119, R112, R119 ;  /* 0x0000007770777220 */ /* 0x000fe20000410000 */
[----:B------:R-:W-:Y:S01]  /*1240*/  FADD.FTZ R81, R46, R81 ;  /* 0x000000512e517221 */ /* 0x000fe20000010000 */
[----:B------:R-:W-:Y:S01]  /*1250*/  FFMA.FTZ R65, R116, R46, R65 ;  /* 0x0000002e74417223 */ /* 0x000fe20000010041 */
        /* <DEDUP_REMOVED lines=19> */
[-C--:B------:R-:W-:Y:S01]  /*1390*/  FMUL.FTZ R58, R11, R133.reuse ;  /* 0x000000850b3a7220 */ /* 0x080fe20000410000 */
        /* <DEDUP_REMOVED lines=16> */
[----:B------:R-:W-:Y:S01]  /*14a0*/  FMUL.FTZ R128, R112, R27 ;  /* 0x0000001b70807220 */ /* 0x000fe20000410000 */
[----:B------:R-:W-:-:S02]  /*14b0*/  IMAD.U32 R127, R127, 0x10000, RZ ;  /* 0x000100007f7f7824 */ /* 0x000fc400078e00ff */
[-C--:B------:R-:W-:Y:S01]  /*14c0*/  FMUL.FTZ R61, R6, R30.reuse ;  /* 0x0000001e063d7220 */ /* 0x080fe20000410000 */
        /* <DEDUP_REMOVED lines=31> */
.L_x_2752:
[----:B01----:R-:W-:Y:S01]  /*16c0*/  FADD.FTZ R24, R24, R25 ;  /* 0x0000001918187221 */ /* 0x003fe20000010000 */
[----:B------:R-:W-:Y:S01]  /*16d0*/  LOP3.LUT P3, RZ, R114, 0xff, RZ, 0xc0, !PT ;  /* 0x000000ff72ff7812 */ /* 0x000fe2000786c0ff */
[----:B--2---:R-:W-:Y:S01]  /*16e0*/  FADD.FTZ R25, R26, R27 ;  /* 0x0000001b1a197221 */ /* 0x004fe20000010000 */
[----:B------:R-:W-:Y:S11]  /*16f0*/  @P2 BRA `(.L_x_2735) ;  /* 0x0000000000242947 */ /* 0x000ff60003800000 */
        /* <DEDUP_REMOVED lines=9> */
.L_x_2735:
        /* <DEDUP_REMOVED lines=17> */
[----:B-----5:R-:W-:Y:S02]  /*18a0*/  @P1 MOV R26, R2 ;  /* 0x00000002001a1202 */ /* 0x020fe40000000f00 */
[----:B-1----:R-:W-:Y:S01]  /*18b0*/  FADD.FTZ R127, R127, R28 ;  /* 0x0000001c7f7f7221 */ /* 0x002fe20000010000 */
[----:B------:R-:W-:Y:S01]  /*18c0*/  FADD.FTZ R24, R24, R29 ;  /* 0x0000001d18187221 */ /* 0x000fe20000010000 */
[----:B------:R-:W-:Y:S02]  /*18d0*/  @P1 SHF.L.U32 R26, R26, 0x10, RZ ;  /* 0x000000101a1a1819 */ /* 0x000fe400000006ff */
        /* <DEDUP_REMOVED lines=26> */
[----:B------:R-:W-:Y:S01]  /*1a80*/  FMUL.FTZ R25, R112, R25 ;  /* 0x0000001970197220 */ /* 0x000fe20000410000 */
[----:B------:R-:W-:Y:S01]  /*1a90*/  FADD.FTZ R29, R41, -R28 ;  /* 0x8000001c291d7221 */ /* 0x000fe20000010000 */
[----:B------:R-:W-:Y:S01]  /*1aa0*/  @P1 SHF.R.U64 R28, R2, 0x10, R3 ;  /* 0x00000010021c1819 */ /* 0x000fe20000001203 */
[----:B------:R-:W-:Y:S01]  /*1ab0*/  FADD.FTZ R27, R42, -R27 ;  /* 0x8000001b2a1b7221 */ /* 0x000fe20000010000 */
[----:B------:R-:W-:Y:S01]  /*1ac0*/  @P1 FADD.FTZ R25, R25, R26 ;  /* 0x0000001a19191221 */ /* 0x000fe20000010000 */
[----:B------:R-:W-:Y:S01]  /*1ad0*/  FADD.FTZ R53, R53, -R30 ;  /* 0x8000001e35357221 */ /* 0x000fe20000010000 */
[----:B------:R-:W-:Y:S01]  /*1ae0*/  @P1 SHF.L.U32 R26, R28, 0x10, RZ ;  /* 0x000000101c1a1819 */ /* 0x000fe200000006ff */
[C---:B------:R-:W-:Y:S01]  /*1af0*/  FMUL.FTZ R27, R112.reuse, R27 ;  /* 0x0000001b701b7220 */ /* 0x040fe20000410000 */
[----:B------:R-:W-:Y:S01]  /*1b00*/  @P1 MOV R28, R3 ;  /* 0x00000003001c1202 */ /* 0x000fe20000000f00 */
[----:B------:R-:W-:Y:S01]  /*1b10*/  FMUL.FTZ R29, R112, R29 ;  /* 0x0000001d701d7220 */ /* 0x000fe20000410000 */
[----:B------:R-:W-:Y:S01]  /*1b20*/  @P1 SHF.R.U32.HI R30, RZ, 0x10, R3 ;  /* 0x00000010ff1e1819 */ /* 0x000fe20000011603 */
[----:B------:R-:W-:Y:S01]  /*1b30*/  @P1 FADD.FTZ R27, R27, R26 ;  /* 0x0000001a1b1b1221 */ /* 0x000fe20000010000 */
[----:B------:R-:W-:Y:S01]  /*1b40*/  @P1 SHF.L.U32 R26, R28, 0x10, RZ ;  /* 0x000000101c1a1819 */ /* 0x000fe200000006ff */
[----:B------:R-:W-:Y:S01]  /*1b50*/  FADD.FTZ R45, R57, -R60 ;  /* 0x8000003c392d7221 */ /* 0x000fe20000010000 */
[----:B------:R-:W-:Y:S01]  /*1b60*/  FADD.FTZ R43, R40, -R43 ;  /* 0x8000002b282b7221 */ /* 0x000fe20000010000 */
[----:B------:R-:W-:Y:S01]  /*1b70*/  @P1 SHF.R.U64 R40, R32, 0x10, R33 ;  /* 0x0000001020281819 */ /* 0x000fe20000001221 */
[----:B------:R-:W-:Y:S01]  /*1b80*/  FADD.FTZ R117, R56, -R117 ;  /* 0x8000007538757221 */ /* 0x000fe20000010000 */
[----:B------:R-:W-:Y:S01]  /*1b90*/  @P1 FADD.FTZ R29, R29, R26 ;  /* 0x0000001a1d1d1221 */ /* 0x000fe20000010000 */
[----:B------:R-:W-:Y:S01]  /*1ba0*/  @P1 SHF.L.U32 R26, R30, 0x10, RZ ;  /* 0x000000101e1a1819 */ /* 0x000fe200000006ff */
[C---:B------:R-:W-:Y:S01]  /*1bb0*/  FMUL.FTZ R45, R112.reuse, R45 ;  /* 0x0000002d702d7220 */ /* 0x040fe20000410000 */
[----:B------:R-:W-:Y:S01]  /*1bc0*/  @P1 MOV R30, R32 ;  /* 0x00000020001e1202 */ /* 0x000fe20000000f00 */
[----:B------:R-:W-:Y:S01]  /*1bd0*/  FADD.FTZ R57, R55, -R118 ;  /* 0x8000007637397221 */ /* 0x000fe20000010000 */
[----:B------:R-:W-:Y:S01]  /*1be0*/  FMUL.FTZ R55, R112, R53 ;  /* 0x0000003570377220 */ /* 0x000fe20000410000 */
[----:B------:R-:W-:Y:S01]  /*1bf0*/  FADD.FTZ R53, R44, -R119 ;  /* 0x800000772c357221 */ /* 0x000fe20000010000 */
[----:B------:R-:W-:Y:S01]  /*1c00*/  FMUL.FTZ R119, R112, R117 ;  /* 0x0000007570777220 */ /* 0x000fe20000410000 */
[----:B------:R-:W-:-:S02]  /*1c10*/  @P1 IMAD.U32 R30, R30, 0x10000, RZ ;  /* 0x000100001e1e1824 */ /* 0x000fc400078e00ff */
[----:B------:R-:W-:Y:S01]  /*1c20*/  FADD.FTZ R51, R51, -R114 ;  /* 0x8000007233337221 */ /* 0x000fe20000010000 */
[----:B------:R-:W-:Y:S01]  /*1c30*/  @P1 SHF.R.U32.HI R42, RZ, 0x10, R33 ;  /* 0x00000010ff2a1819 */ /* 0x000fe20000011621 */
[----:B------:R-:W-:Y:S01]  /*1c40*/  FADD.FTZ R139, R59, -R126 ;  /* 0x8000007e3b8b7221 */ /* 0x000fe20000010000 */
[----:B------:R-:W-:Y:S01]  /*1c50*/  @P1 FADD.FTZ R45, R45, R30 ;  /* 0x0000001e2d2d1221 */ /* 0x000fe20000010000 */
[----:B------:R-:W-:Y:S01]  /*1c60*/  @P1 SHF.L.U32 R30, R40, 0x10, RZ ;  /* 0x00000010281e1819 */ /* 0x000fe200000006ff */
[C---:B------:R-:W-:Y:S01]  /*1c70*/  FMUL.FTZ R59, R112.reuse, R51 ;  /* 0x00000033703b7220 */ /* 0x040fe20000410000 */
[----:B------:R-:W-:Y:S01]  /*1c80*/  @P1 MOV R40, R33 ;  /* 0x0000002100281202 */ /* 0x000fe20000000f00 */
[----:B------:R-:W-:Y:S01]  /*1c90*/  FADD.FTZ R51, R129, -R24 ;  /* 0x8000001881337221 */ /* 0x000fe20000010000 */
[----:B------:R-:W-:Y:S01]  /*1ca0*/  @P1 MOV R24, R34 ;  /* 0x0000002200181202 */ /* 0x000fe20000000f00 */
[----:B------:R-:W-:Y:S01]  /*1cb0*/  FMUL.FTZ R57, R112, R57 ;  /* 0x0000003970397220 */ /* 0x000fe20000410000 */
[----:B------:R-:W-:Y:S01]  /*1cc0*/  @P1 SHF.L.U32 R40, R40, 0x10, RZ ;  /* 0x0000001028281819 */ /* 0x000fe200000006ff */
[----:B------:R-:W-:Y:S01]  /*1cd0*/  FADD.FTZ R125, R52, -R125 ;  /* 0x8000007d347d7221 */ /* 0x000fe20000010000 */
[----:B------:R-:W-:Y:S01]  /*1ce0*/  @P1 SHF.R.U32.HI R44, RZ, 0x10, R35 ;  /* 0x00000010ff2c1819 */ /* 0x000fe20000011623 */
[----:B------:R-:W-:Y:S01]  /*1cf0*/  FADD.FTZ R131, R48, -R131 ;  /* 0x8000008330837221 */ /* 0x000fe20000010000 */
[----:B------:R-:W-:Y:S01]  /*1d00*/  FADD.FTZ R49, R46, -R49 ;  /* 0x800000312e317221 */ /* 0x000fe20000010000 */
[----:B------:R-:W-:Y:S01]  /*1d10*/  @P1 FADD.FTZ R119, R119, R40 ;  /* 0x0000002877771221 */ /* 0x000fe20000010000 */
[----:B------:R-:W-:Y:S01]  /*1d20*/  @P1 SHF.L.U32 R40, R42, 0x10, RZ ;  /* 0x000000102a281819 */ /* 0x000fe200000006ff */
[----:B------:R-:W-:Y:S01]  /*1d30*/  FMUL.FTZ R117, R112, R125 ;  /* 0x0000007d70757220 */ /* 0x000fe20000410000 */
[----:B------:R-:W-:Y:S01]  /*1d40*/  @P1 SHF.R.U64 R42, R34, 0x10, R35 ;  /* 0x00000010222a1819 */ /* 0x000fe20000001223 */
[----:B------:R-:W-:Y:S01]  /*1d50*/  FMUL.FTZ R131, R112, R131 ;  /* 0x0000008370837220 */ /* 0x000fe20000410000 */
[----:B------:R-:W-:Y:S01]  /*1d60*/  FADD.FTZ R141, R61, -R128 ;  /* 0x800000803d8d7221 */ /* 0x000fe20000010000 */
[----:B------:R-:W-:Y:S01]  /*1d70*/  @P1 FADD.FTZ R59, R59, R40 ;  /* 0x000000283b3b1221 */ /* 0x000fe20000010000 */
[----:B------:R-:W-:Y:S01]  /*1d80*/  @P1 SHF.L.U32 R40, R24, 0x10, RZ ;  /* 0x0000001018281819 */ /* 0x000fe200000006ff */
[----:B------:R-:W-:Y:S01]  /*1d90*/  FMUL.FTZ R61, R112, R49 ;  /* 0x00000031703d7220 */ /* 0x000fe20000410000 */
[----:B------:R-:W-:Y:S01]  /*1da0*/  @P1 SHF.R.U64 R46, R36, 0x10, R37 ;  /* 0x00000010242e1819 */ /* 0x000fe20000001225 */
[----:B------:R-:W-:Y:S01]  /*1db0*/  FADD.FTZ R127, R50, -R123 ;  /* 0x8000007b327f7221 */ /* 0x000fe20000010000 */
[----:B------:R-:W-:Y:S01]  /*1dc0*/  FADD.FTZ R143, R121, -R0 ;  /* 0x80000000798f7221 */ /* 0x000fe20000010000 */
[----:B------:R-:W-:Y:S01]  /*1dd0*/  @P1 FADD.FTZ R57, R57, R40 ;  /* 0x0000002839391221 */ /* 0x000fe20000010000 */
[----:B------:R-:W-:Y:S01]  /*1de0*/  @P1 SHF.L.U32 R40, R42, 0x10, RZ ;  /* 0x000000102a281819 */ /* 0x000fe200000006ff */
[C---:B------:R-:W-:Y:S01]  /*1df0*/  FMUL.FTZ R121, R112.reuse, R53 ;  /* 0x0000003570797220 */ /* 0x040fe20000410000 */
[----:B------:R-:W-:Y:S01]  /*1e00*/  @P1 MOV R42, R35 ;  /* 0x00000023002a1202 */ /* 0x000fe20000000f00 */
[----:B------:R-:W-:Y:S01]  /*1e10*/  FMUL.FTZ R24, R59, R110 ;  /* 0x0000006e3b187220 */ /* 0x000fe20000410000 */
[----:B------:R-:W-:Y:S01]  /*1e20*/  FMUL.FTZ R125, R112, R127 ;  /* 0x0000007f707d7220 */ /* 0x000fe20000410000 */
[----:B------:R-:W-:Y:S01]  /*1e30*/  @P1 FADD.FTZ R117, R117, R40 ;  /* 0x0000002875751221 */ /* 0x000fe20000010000 */
[----:B------:R-:W-:Y:S01]  /*1e40*/  @P1 SHF.L.U32 R40, R42, 0x10, RZ ;  /* 0x000000102a281819 */ /* 0x000fe200000006ff */
[----:B------:R-:W-:Y:S01]  /*1e50*/  @P1 IMAD.U32 R42, R44, 0x10000, RZ ;  /* 0x000100002c2a1824 */ /* 0x000fe200078e00ff */
[----:B------:R-:W-:Y:S01]  /*1e60*/  @P1 MOV R44, R36 ;  /* 0x00000024002c1202 */ /* 0x000fe20000000f00 */
[----:B------:R-:W-:Y:S01]  /*1e70*/  FMUL.FTZ R43, R112, R43 ;  /* 0x0000002b702b7220 */ /* 0x000fe20000410000 */
[----:B------:R0:W-:Y:S01]  /*1e80*/  F2F.BF16.F32 R0, R24 ;  /* 0x0000001800007304 */ /* 0x0001e20000202000 */
[----:B------:R-:W-:Y:S01]  /*1e90*/  @P1 FADD.FTZ R131, R131, R42 ;  /* 0x0000002a83831221 */ /* 0x000fe20000010000 */
[----:B------:R-:W-:Y:S01]  /*1ea0*/  @P1 SHF.L.U32 R42, R44, 0x10, RZ ;  /* 0x000000102c2a1819 */ /* 0x000fe200000006ff */
[----:B------:R-:W-:Y:S01]  /*1eb0*/  @P1 FADD.FTZ R125, R125, R40 ;  /* 0x000000287d7d1221 */ /* 0x000fe20000010000 */
[----:B------:R-:W-:Y:S01]  /*1ec0*/  @P1 FADD.FTZ R43, R43, R26 ;  /* 0x0000001a2b2b1221 */ /* 0x000fe20000010000 */
[----:B------:R-:W-:Y:S01]  /*1ed0*/  FADD.FTZ R47, R54, -R47 ;  /* 0x8000002f362f7221 */ /* 0x000fe20000010000 */
[----:B------:R-:W-:Y:S01]  /*1ee0*/  @P1 SHF.R.U32.HI R44, RZ, 0x10, R37 ;  /* 0x00000010ff2c1819 */ /* 0x000fe20000011625 */
[----:B------:R-:W-:Y:S01]  /*1ef0*/  @P1 FADD.FTZ R61, R61, R42 ;  /* 0x0000002a3d3d1221 */ /* 0x000fe20000010000 */
[----:B------:R-:W-:Y:S01]  /*1f00*/  @P1 SHF.L.U32 R42, R46, 0x10, RZ ;  /* 0x000000102e2a1819 */ /* 0x000fe200000006ff */
[-C--:B0-----:R-:W-:Y:S01]  /*1f10*/  FMUL.FTZ R24, R117, R110.reuse ;  /* 0x0000006e75187220 */ /* 0x081fe20000410000 */
[----:B------:R-:W-:Y:S01]  /*1f20*/  @P1 FADD.FTZ R55, R55, R30 ;  /* 0x0000001e37371221 */ /* 0x000fe20000010000 */
[----:B------:R-:W-:Y:S01]  /*1f30*/  FADD.FTZ R137, R58, -R135 ;  /* 0x800000873a897221 */ /* 0x000fe20000010000 */
[-C--:B------:R-:W-:Y:S01]  /*1f40*/  FMUL.FTZ R40, R125, R110.reuse ;  /* 0x0000006e7d287220 */ /* 0x080fe20000410000 */
[----:B------:R-:W-:Y:S01]  /*1f50*/  @P1 FADD.FTZ R121, R121, R42 ;  /* 0x0000002a79791221 */ /* 0x000fe20000010000 */
[----:B------:R-:W-:Y:S01]  /*1f60*/  @P1 MOV R42, R37 ;  /* 0x00000025002a1202 */ /* 0x000fe20000000f00 */
[-C--:B------:R-:W-:Y:S01]  /*1f70*/  FMUL.FTZ R28, R27, R110.reuse ;  /* 0x0000006e1b1c7220 */ /* 0x080fe20000410000 */
[-C--:B------:R-:W-:Y:S01]  /*1f80*/  FMUL.FTZ R26, R43, R110.reuse ;  /* 0x0000006e2b1a7220 */ /* 0x080fe20000410000 */
[----:B------:R0:W-:Y:S01]  /*1f90*/  F2F.BF16.F32 R50, R24 ;  /* 0x0000001800327304 */ /* 0x0001e20000202000 */
[----:B------:R-:W-:Y:S01]  /*1fa0*/  @P1 SHF.L.U32 R42, R42, 0x10, RZ ;  /* 0x000000102a2a1819 */ /* 0x000fe200000006ff */
[----:B------:R-:W-:Y:S01]  /*1fb0*/  FMUL.FTZ R127, R112, R47 ;  /* 0x0000002f707f7220 */ /* 0x000fe20000410000 */
[----:B------:R-:W-:Y:S01]  /*1fc0*/  @P1 SHF.L.U32 R44, R44, 0x10, RZ ;  /* 0x000000102c2c1819 */ /* 0x000fe200000006ff */
[-C--:B------:R-:W-:Y:S01]  /*1fd0*/  FMUL.FTZ R30, R55, R110.reuse ;  /* 0x0000006e371e7220 */ /* 0x080fe20000410000 */
[C---:B------:R-:W-:Y:S01]  /*1fe0*/  FMUL.FTZ R129, R112.reuse, R137 ;  /* 0x0000008970817220 */ /* 0x040fe20000410000 */
[----:B------:R-:W-:Y:S01]  /*1ff0*/  @P1 MOV R48, R39 ;  /* 0x0000002700301202 */ /* 0x000fe20000000f00 */
[----:B------:R-:W-:Y:S01]  /*2000*/  @P1 FADD.FTZ R127, R127, R42 ;  /* 0x0000002a7f7f1221 */ /* 0x000fe20000010000 */
[----:B------:R1:W-:Y:S01]  /*2010*/  F2F.BF16.F32 R52, R40 ;  /* 0x0000002800347304 */ /* 0x0003e20000202000 */
[-C--:B0-----:R-:W-:Y:S01]  /*2020*/  FMUL.FTZ R24, R131, R110.reuse ;  /* 0x0000006e83187220 */ /* 0x081fe20000410000 */
[-C--:B------:R-:W-:Y:S01]  /*2030*/  FMUL.FTZ R31, R25, R110.reuse ;  /* 0x0000006e191f7220 */ /* 0x080fe20000410000 */
[-C--:B------:R-:W-:Y:S01]  /*2040*/  FMUL.FTZ R41, R29, R110.reuse ;  /* 0x0000006e1d297220 */ /* 0x080fe20000410000 */
[----:B------:R-:W-:Y:S01]  /*2050*/  FMUL.FTZ R49, R112, R51 ;  /* 0x0000003370317220 */ /* 0x000fe20000410000 */
[----:B------:R-:W-:Y:S01]  /*2060*/  @P1 FADD.FTZ R129, R129, R44 ;  /* 0x0000002c81811221 */ /* 0x000fe20000010000 */
[----:B------:R-:W-:Y:S01]  /*2070*/  @P1 SHF.L.U32 R42, R48, 0x10, RZ ;  /* 0x00000010302a1819 */ /* 0x000fe200000006ff */
[-C--:B------:R-:W-:Y:S01]  /*2080*/  FMUL.FTZ R133, R119, R110.reuse ;  /* 0x0000006e77857220 */ /* 0x080fe20000410000 */
[----:B------:R0:W-:Y:S01]  /*2090*/  F2F.BF16.F32 R54, R24 ;  /* 0x0000001800367304 */ /* 0x0001e20000202000 */
[-C--:B-1----:R-:W-:Y:S01]  /*20a0*/  FMUL.FTZ R40, R61, R110.reuse ;  /* 0x0000006e3d287220 */ /* 0x082fe20000410000 */
[C---:B------:R-:W-:Y:S01]  /*20b0*/  FMUL.FTZ R51, R112.reuse, R141 ;  /* 0x0000008d70337220 */ /* 0x040fe20000410000 */
[----:B------:R-:W-:Y:S01]  /*20c0*/  @P2 F2FP.BF16.F32.PACK_AB R25, RZ, R25 ;  /* 0x00000019ff19223e */ /* 0x000fe200000010ff */
[----:B------:R-:W-:Y:S01]  /*20d0*/  FMUL.FTZ R47, R112, R139 ;  /* 0x0000008b702f7220 */ /* 0x000fe20000410000 */
[----:B------:R-:W-:Y:S01]  /*20e0*/  @P1 SHF.R.U64 R46, R38, 0x10, R39 ;  /* 0x00000010262e1819 */ /* 0x000fe20000001227 */
[----:B------:R-:W-:Y:S01]  /*20f0*/  @P1 FADD.FTZ R51, R51, R42 ;  /* 0x0000002a33331221 */ /* 0x000fe20000010000 */
[-C--:B------:R-:W-:Y:S01]  /*2100*/  FMUL.FTZ R123, R45, R110.reuse ;  /* 0x0000006e2d7b7220 */ /* 0x080fe20000410000 */
[----:B------:R-:W1:Y:S01]  /*2110*/  F2F.BF16.F32 R28, R28 ;  /* 0x0000001c001c7304 */ /* 0x000e620000202000 */
[-C--:B0-----:R-:W-:Y:S01]  /*2120*/  FMUL.FTZ R24, R121, R110.reuse ;  /* 0x0000006e79187220 */ /* 0x081fe20000410000 */
[----:B------:R-:W-:Y:S01]  /*2130*/  FMUL.FTZ R135, R57, R110 ;  /* 0x0000006e39877220 */ /* 0x000fe20000410000 */
[----:B------:R-:W-:Y:S01]  /*2140*/  @P1 MOV R44, R38 ;  /* 0x00000026002c1202 */ /* 0x000fe20000000f00 */
[----:B------:R-:W-:Y:S01]  /*2150*/  FMUL.FTZ R42, R127, R110 ;  /* 0x0000006e7f2a7220 */ /* 0x000fe20000410000 */
[----:B------:R-:W-:Y:S01]  /*2160*/  @P2 PRMT R104, R25, 0x7610, R104 ;  /* 0x0000761019682816 */ /* 0x000fe20000000068 */
[----:B------:R-:W-:Y:S01]  /*2170*/  @P1 IMAD.U32 R46, R46, 0x10000, RZ ;  /* 0x000100002e2e1824 */ /* 0x000fe200078e00ff */
[----:B------:R-:W-:Y:S01]  /*2180*/  @P1 SHF.L.U32 R44, R44, 0x10, RZ ;  /* 0x000000102c2c1819 */ /* 0x000fe200000006ff */
[----:B------:R-:W0:Y:S01]  /*2190*/  F2F.BF16.F32 R26, R26 ;  /* 0x0000001a001a7304 */ /* 0x000e220000202000 */
[----:B------:R-:W-:Y:S01]  /*21a0*/  @P2 F2FP.BF16.F32.PACK_AB R27, RZ, R27 ;  /* 0x0000001bff1b223e */ /* 0x000fe200000010ff */
[----:B------:R-:W-:Y:S01]  /*21b0*/  @P1 FADD.FTZ R49, R49, R46 ;  /* 0x0000002e31311221 */ /* 0x000fe20000010000 */
[----:B------:R-:W-:Y:S01]  /*21c0*/  @P2 F2FP.BF16.F32.PACK_AB R46, RZ, R29 ;  /* 0x0000001dff2e223e */ /* 0x000fe200000010ff */
[----:B------:R-:W-:Y:S01]  /*21d0*/  @P1 FADD.FTZ R47, R47, R44 ;  /* 0x0000002c2f2f1221 */ /* 0x000fe20000010000 */
[----:B------:R-:W-:Y:S01]  /*21e0*/  @P2 PRMT R106, R27, 0x7610, R106 ;  /* 0x000076101b6a2816 */ /* 0x000fe2000000006a */
[----:B------:R-:W-:Y:S01]  /*21f0*/  FMUL.FTZ R53, R112, R143 ;  /* 0x0000008f70357220 */ /* 0x000fe20000410000 */
[----:B-1----:R-:W-:Y:S01]  /*2200*/  IMAD.WIDE.U32 R28, R28, 0x10000, RZ ;  /* 0x000100001c1c7825 */ /* 0x002fe200078e00ff */
[----:B------:R-:W1:Y:S01]  /*2210*/  F2F.BF16.F32 R30, R30 ;  /* 0x0000001e001e7304 */ /* 0x000e620000202000 */
[----:B------:R-:W-:-:S02]  /*2220*/  SHF.L.U32 R0, R0, 0x10, RZ ;  /* 0x0000001000007819 */ /* 0x000fc400000006ff */
[----:B------:R-:W-:Y:S02]  /*2230*/  @P2 F2FP.BF16.F32.PACK_AB R43, RZ, R43 ;  /* 0x0000002bff2b223e */ /* 0x000fe400000010ff */
[----:B------:R-:W-:Y:S02]  /*2240*/  @P2 PRMT R108, R46, 0x7610, R108 ;  /* 0x000076102e6c2816 */ /* 0x000fe4000000006c */
[----:B0-----:R-:W-:Y:S01]  /*2250*/  SHF.L.U32 R44, R26, 0x10, RZ ;  /* 0x000000101a2c7819 */ /* 0x001fe200000006ff */
[----:B------:R0:W-:Y:S01]  /*2260*/  F2F.BF16.F32 R139, R40 ;  /* 0x00000028008b7304 */ /* 0x0001e20000202000 */
[----:B------:R-:W-:Y:S02]  /*2270*/  @P2 F2FP.BF16.F32.PACK_AB R46, RZ, R55 ;  /* 0x00000037ff2e223e */ /* 0x000fe400000010ff */
[----:B------:R-:W-:Y:S02]  /*2280*/  @P2 F2FP.BF16.F32.PACK_AB R119, RZ, R119 ;  /* 0x00000077ff77223e */ /* 0x000fe400000010ff */
[----:B------:R-:W-:Y:S01]  /*2290*/  @P2 PRMT R113, R43, 0x7610, R113 ;  /* 0x000076102b712816 */ /* 0x000fe20000000071 */
[----:B-1----:R-:W-:-:S02]  /*22a0*/  IMAD.WIDE.U32 R26, R30, 0x10000, RZ ;  /* 0x000100001e1a7825 */ /* 0x002fc400078e00ff */
[----:B------:R-:W-:Y:S02]  /*22b0*/  F2F.BF16.F32 R31, R31 ;  /* 0x0000001f001f7304 */ /* 0x000fe40000202000 */
[----:B0-----:R-:W-:-:S06]  /*22c0*/  FMUL.FTZ R40, R129, R110 ;  /* 0x0000006e81287220 */ /* 0x001fcc0000410000 */
[----:B------:R-:W0:Y:S08]  /*22d0*/  F2F.BF16.F32 R41, R41 ;  /* 0x0000002900297304 */ /* 0x000e300000202000 */
[----:B------:R1:W-:Y:S01]  /*22e0*/  F2F.BF16.F32 R56, R24 ;  /* 0x0000001800387304 */ /* 0x0003e20000202000 */
[----:B0-----:R-:W-:-:S07]  /*22f0*/  LOP3.LUT R41, R29, R44, R41, 0xfe, !PT ;  /* 0x0000002c1d297212 */ /* 0x001fce00078efe29 */
[----:B------:R-:W0:Y:S01]  /*2300*/  F2F.BF16.F32 R133, R133 ;  /* 0x0000008500857304 */ /* 0x000e220000202000 */
[----:B-1----:R-:W1:Y:S07]  /*2310*/  LDC.64 R24, c[0x0][0x2f8] ;  /* 0x0000be00ff187b82 */ /* 0x002e6e0000000a00 */
[----:B------:R2:W3:Y:S01]  /*2320*/  F2F.BF16.F32 R137, R40 ;  /* 0x0000002800897304 */ /* 0x0004e20000202000 */
[----:B0-----:R-:W-:-:S07]  /*2330*/  LOP3.LUT R27, R27, R0, R133, 0xfe, !PT ;  /* 0x000000001b1b7212 */ /* 0x001fce00078efe85 */
[----:B------:R-:W0:Y:S01]  /*2340*/  F2F.BF16.F32 R123, R123 ;  /* 0x0000007b007b7304 */ /* 0x000e220000202000 */
[----:B--2---:R-:W-:Y:S01]  /*2350*/  LOP3.LUT R40, R28, R31, RZ, 0xfc, !PT ;  /* 0x0000001f1c287212 */ /* 0x004fe200078efcff */
[----:B------:R-:W-:Y:S01]  /*2360*/  IMAD.WIDE.U32 R28, R50, 0x10000, RZ ;  /* 0x00010000321c7825 */ /* 0x000fe200078e00ff */
[----:B------:R-:W-:Y:S02]  /*2370*/  SHF.L.U32 R133, R54, 0x10, RZ ;  /* 0x0000001036857819 */ /* 0x000fe400000006ff */
[----:B------:R-:W-:Y:S01]  /*2380*/  @P2 F2FP.BF16.F32.PACK_AB R0, RZ, R45 ;  /* 0x0000002dff00223e */ /* 0x000fe200000010ff */
[----:B------:R-:W-:Y:S01]  /*2390*/  IMAD.WIDE.U32 R30, R56, 0x10000, RZ ;  /* 0x00010000381e7825 */ /* 0x000fe200078e00ff */
[----:B---3--:R-:W-:Y:S01]  /*23a0*/  SHF.L.U32 R137, R137, 0x10, RZ ;  /* 0x0000001089897819 */ /* 0x008fe200000006ff */
[----:B------:R-:W2:Y:S01]  /*23b0*/  F2F.BF16.F32 R135, R135 ;  /* 0x0000008700877304 */ /* 0x000ea20000202000 */
[----:B------:R-:W-:Y:S02]  /*23c0*/  LOP3.LUT R29, R29, R133, R52, 0xfe, !PT ;  /* 0x000000851d1d7212 */ /* 0x000fe400078efe34 */
[----:B------:R-:W-:-:S02]  /*23d0*/  LOP3.LUT R30, R30, R139, RZ, 0xfc, !PT ;  /* 0x0000008b1e1e7212 */ /* 0x000fc400078efcff */
[----:B0-----:R-:W-:-:S03]  /*23e0*/  LOP3.LUT R26, R26, R123, RZ, 0xfc, !PT ;  /* 0x0000007b1a1a7212 */ /* 0x001fc600078efcff */
[----:B------:R-:W0:Y:S01]  /*23f0*/  F2F.BF16.F32 R42, R42 ;  /* 0x0000002a002a7304 */ /* 0x000e220000202000 */
[----:B--2---:R-:W-:Y:S02]  /*2400*/  LOP3.LUT R28, R28, R135, RZ, 0xfc, !PT ;  /* 0x000000871c1c7212 */ /* 0x004fe400078efcff */
[----:B0-----:R-:W-:Y:S01]  /*2410*/  LOP3.LUT R31, R31, R137, R42, 0xfe, !PT ;  /* 0x000000891f1f7212 */ /* 0x001fe200078efe2a */
        /* <DEDUP_REMOVED lines=9> */
.L_x_2736:
[----:B0-----:R-:W-:Y:S01]  /*24b0*/  IMAD.WIDE.U32 R44, R115, 0x8, R24 ;  /* 0x00000008732c7825 */ /* 0x001fe200078e0018 */
[----:B------:R-:W-:Y:S02]  /*24c0*/  @P2 F2FP.BF16.F32.PACK_AB R59, RZ, R59 ;  /* 0x0000003bff3b223e */ /* 0x000fe400000010ff */
[----:B------:R-:W-:Y:S01]  /*24d0*/  @P2 PRMT R104, R0, 0x7610, R104 ;  /* 0x0000761000682816 */ /* 0x000fe20000000068 */
[----:B------:R-:W-:Y:S01]  /*24e0*/  IMAD.WIDE.U32 R42, R105, 0x8, R24 ;  /* 0x00000008692a7825 */ /* 0x000fe200078e0018 */
[----:B------:R0:W-:Y:S01]  /*24f0*/  STG.E.64 desc[UR6][R44.64], R40 ;  /* 0x000000282c007986 */ /* 0x0001e2000c101b06 */
[----:B------:R-:W-:Y:S02]  /*2500*/  @P2 PRMT R106, R46, 0x7610, R106 ;  /* 0x000076102e6a2816 */ /* 0x000fe4000000006a */
[----:B------:R-:W-:Y:S01]  /*2510*/  FMUL.FTZ R0, R47, R110 ;  /* 0x0000006e2f007220 */ /* 0x000fe20000410000 */
        /* <DEDUP_REMOVED lines=11> */
.L_x_2737:
        /* <DEDUP_REMOVED lines=20> */
.L_x_2738:
[----:B------:R1:W-:Y:S01]  /*2710*/  STG.E.64 desc[UR6][R40.64], R28 ;  /* 0x0000001c28007986 */ /* 0x0003e2000c101b06 */
[----:B------:R-:W-:Y:S01]  /*2720*/  FMUL.FTZ R0, R49, R110 ;  /* 0x0000006e31007220 */ /* 0x000fe20000410000 */
[----:B------:R-:W-:Y:S01]  /*2730*/  @P2 F2FP.BF16.F32.PACK_AB R61, RZ, R61 ;  /* 0x0000003dff3d223e */ /* 0x000fe200000010ff */
[----:B0-----:R-:W-:Y:S01]  /*2740*/  IMAD.WIDE.U32 R42, R109, 0x8, R24 ;  /* 0x000000086d2a7825 */ /* 0x001fe200078e0018 */
[----:B------:R-:W-:Y:S01]  /*2750*/  @P2 F2FP.BF16.F32.PACK_AB R121, RZ, R121 ;  /* 0x00000079ff79223e */ /* 0x000fe200000010ff */
[----:B------:R1:W0:Y:S01]  /*2760*/  F2F.BF16.F32 R46, R0 ;  /* 0x00000000002e7304 */ /* 0x0002220000202000 */
[----:B------:R-:W-:Y:S02]  /*2770*/  @P2 F2FP.BF16.F32.PACK_AB R127, RZ, R127 ;  /* 0x0000007fff7f223e */ /* 0x000fe400000010ff */
[----:B------:R-:W-:Y:S02]  /*2780*/  @P1 SHF.R.U32.HI R44, RZ, 0x10, R39 ;  /* 0x00000010ff2c1819 */ /* 0x000fe40000011627 */
[----:B------:R-:W-:-:S02]  /*2790*/  @P2 F2FP.BF16.F32.PACK_AB R129, RZ, R129 ;  /* 0x00000081ff81223e */ /* 0x000fc400000010ff */
[----:B------:R-:W-:Y:S02]  /*27a0*/  @P2 PRMT R104, R61, 0x7610, R104 ;  /* 0x000076103d682816 */ /* 0x000fe40000000068 */
[----:B------:R-:W-:Y:S02]  /*27b0*/  @P2 PRMT R106, R121, 0x7610, R106 ;  /* 0x00007610796a2816 */ /* 0x000fe4000000006a */
[----:B------:R-:W-:Y:S02]  /*27c0*/  @P2 PRMT R108, R127, 0x7610, R108 ;  /* 0x000076107f6c2816 */ /* 0x000fe4000000006c */
[----:B------:R-:W-:Y:S02]  /*27d0*/  @P1 SHF.L.U32 R44, R44, 0x10, RZ ;  /* 0x000000102c2c1819 */ /* 0x000fe400000006ff */
        /* <DEDUP_REMOVED lines=10> */
.L_x_2739:
[----:B------:R-:W-:Y:S01]  /*2880*/  @P1 FADD.FTZ R53, R53, R44 ;  /* 0x0000002c35351221 */ /* 0x000fe20000010000 */
[----:B------:R1:W-:Y:S01]  /*2890*/  STG.E.64 desc[UR6][R42.64], R30 ;  /* 0x0000001e2a007986 */ /* 0x0003e2000c101b06 */
[-C--:B------:R-:W-:Y:S01]  /*28a0*/  FMUL.FTZ R0, R51, R110.reuse ;  /* 0x0000006e33007220 */ /* 0x080fe20000410000 */
[----:B------:R-:W-:Y:S01]  /*28b0*/  @P2 F2FP.BF16.F32.PACK_AB R47, RZ, R47 ;  /* 0x0000002fff2f223e */ /* 0x000fe200000010ff */
[----:B------:R-:W-:Y:S01]  /*28c0*/  FMUL.FTZ R110, R53, R110 ;  /* 0x0000006e356e7220 */ /* 0x000fe20000410000 */
[----:B------:R-:W-:Y:S02]  /*28d0*/  @P2 F2FP.BF16.F32.PACK_AB R49, RZ, R49 ;  /* 0x00000031ff31223e */ /* 0x000fe400000010ff */
[----:B------:R-:W-:Y:S01]  /*28e0*/  @P2 F2FP.BF16.F32.PACK_AB R51, RZ, R51 ;  /* 0x00000033ff33223e */ /* 0x000fe200000010ff */
[----:B------:R-:W2:Y:S01]  /*28f0*/  F2F.BF16.F32 R0, R0 ;  /* 0x0000000000007304 */ /* 0x000ea20000202000 */
[----:B------:R-:W-:Y:S02]  /*2900*/  @P2 F2FP.BF16.F32.PACK_AB R53, RZ, R53 ;  /* 0x00000035ff35223e */ /* 0x000fe400000010ff */
[----:B------:R-:W-:-:S02]  /*2910*/  @P2 PRMT R104, R47, 0x7610, R104 ;  /* 0x000076102f682816 */ /* 0x000fc40000000068 */
[----:B------:R-:W-:Y:S02]  /*2920*/  @P2 PRMT R106, R49, 0x7610, R106 ;  /* 0x00007610316a2816 */ /* 0x000fe4000000006a */
[----:B------:R-:W-:Y:S01]  /*2930*/  @P2 PRMT R108, R51, 0x7610, R108 ;  /* 0x00007610336c2816 */ /* 0x000fe2000000006c */
[----:B------:R-:W3:Y:S01]  /*2940*/  F2F.BF16.F32 R110, R110 ;  /* 0x0000006e006e7304 */ /* 0x000ee20000202000 */
        /* <DEDUP_REMOVED lines=10> */
.L_x_2740:
[----:B01----:R-:W-:Y:S01]  /*29f0*/  IMAD.WIDE.U32 R26, R46, 0x10000, RZ ;  /* 0x000100002e1a7825 */ /* 0x003fe200078e00ff */
[----:B---3--:R-:W-:Y:S02]  /*2a00*/  SHF.L.U32 R29, R110, 0x10, RZ ;  /* 0x000000106e1d7819 */ /* 0x008fe400000006ff */
[----:B------:R-:W-:Y:S01]  /*2a10*/  IADD3 R101, R101, UR16, RZ ;  /* 0x0000001065657c10 */ /* 0x000fe2000fffe0ff */
[----:B------:R-:W-:Y:S01]  /*2a20*/  IMAD.WIDE.U32 R24, R111, 0x8, R24 ;  /* 0x000000086f187825 */ /* 0x000fe200078e0018 */
[----:B--2---:R-:W-:Y:S02]  /*2a30*/  LOP3.LUT R27, R27, R29, R0, 0xfe, !PT ;  /* 0x0000001d1b1b7212 */ /* 0x004fe400078efe00 */
[----:B------:R-:W-:Y:S02]  /*2a40*/  LOP3.LUT R26, R26, R45, RZ, 0xfc, !PT ;  /* 0x0000002d1a1a7212 */ /* 0x000fe400078efcff */
[----:B------:R-:W-:Y:S02]  /*2a50*/  ISETP.GE.AND P1, PT, R101, UR17, PT ;  /* 0x0000001165007c0c */ /* 0x000fe4000bf26270 */
[----:B------:R-:W-:Y:S01]  /*2a60*/  SEL R114, RZ, 0x1, P3 ;  /* 0x00000001ff727807 */ /* 0x000fe20001800000 */
[----:B------:R0:W-:Y:S10]  /*2a70*/  STG.E.64 desc[UR6][R24.64], R26 ;  /* 0x0000001a18007986 */ /* 0x0001f4000c101b06 */
[----:B------:R-:W-:Y:S05]  /*2a80*/  @!P1 BRA `(.L_x_2741) ;  /* 0xffffffd800749947 */ /* 0x000fea000383ffff */
[----:B------:R-:W-:Y:S01]  /*2a90*/  MOV R4, R103 ;  /* 0x0000006700047202 */ /* 0x000fe20000000f00 */
[----:B------:R-:W-:Y:S01]  /*2aa0*/  IMAD.MOV.U32 R8, RZ, RZ, R102 ;  /* 0x000000ffff087224 */ /* 0x000fe200078e0066 */
[----:B------:R-:W-:Y:S01]  /*2ab0*/  MOV R5, R100 ;  /* 0x0000006400057202 */ /* 0x000fe20000000f00 */
[----:B------:R-:W-:Y:S01]  /*2ac0*/  IMAD.MOV.U32 R14, RZ, RZ, R65 ;  /* 0x000000ffff0e7224 */ /* 0x000fe200078e0041 */
[----:B------:R-:W-:Y:S01]  /*2ad0*/  MOV R9, R99 ;  /* 0x0000006300097202 */ /* 0x000fe20000000f00 */
[----:B0-----:R-:W-:Y:S01]  /*2ae0*/  IMAD.MOV.U32 R27, RZ, RZ, R84 ;  /* 0x000000ffff1b7224 */ /* 0x001fe200078e0054 */
        /* <DEDUP_REMOVED lines=34> */
.L_x_2733:
        /* <DEDUP_REMOVED lines=21> */
.L_x_2734:
[----:B------:R-:W-:Y:S01]  /*2e60*/  HFMA2.MMA R134, -RZ, RZ, 0, 9.5367431640625e-07 ;  /* 0x00000010ff867435 */ /* 0x000fe200000001ff */
[----:B------:R-:W-:Y:S02]  /*2e70*/  MOV R132, R24 ;  /* 0x0000001800847202 */ /* 0x000fe40000000f00 */
[----:B------:R-:W-:Y:S02]  /*2e80*/  MOV R139, 0x1f ;  /* 0x0000001f008b7802 */ /* 0x000fe40000000f00 */
[----:B------:R-:W-:-:S07]  /*2e90*/  MOV R127, 0xffffffff ;  /* 0xffffffff007f7802 */ /* 0x000fce0000000f00 */
[----:B-----5:R-:W-:Y:S05]  /*2ea0*/  WARPSYNC.COLLECTIVE R127, `(.L_x_2742) ;  /* 0x000000007f087348 */ /* 0x020fea0003c00000 */
[----:B------:R0:W1:Y:S02]  /*2eb0*/  SHFL.DOWN P3, R130, R132, R134, R139 ;  /* 0x0800008684827389 */ /* 0x000064000006008b */
[----:B01---5:R-:W-:Y:S01]  /*2ec0*/  ENDCOLLECTIVE ;  /* 0x000000000000791b */ /* 0x023fe20003800000 */
.L_x_2742:
[----:B------:R-:W-:Y:S01]  /*2ed0*/  IMAD.MOV.U32 R132, RZ, RZ, R26 ;  /* 0x000000ffff847224 */ /* 0x000fe200078e001a */
[----:B------:R-:W-:-:S07]  /*2ee0*/  MOV R25, R130 ;  /* 0x0000008200197202 */ /* 0x000fce0000000f00 */
[----:B------:R-:W-:Y:S05]  /*2ef0*/  WARPSYNC.COLLECTIVE R127, `(.L_x_2743) ;  /* 0x000000007f087348 */ /* 0x000fea0003c00000 */
[----:B------:R0:W1:Y:S02]  /*2f00*/  SHFL.DOWN P3, R130, R132, R134, R139 ;  /* 0x0800008684827389 */ /* 0x000064000006008b */
[----:B01----:R-:W-:Y:S01]  /*2f10*/  ENDCOLLECTIVE ;  /* 0x000000000000791b */ /* 0x003fe20003800000 */
.L_x_2743:
[----:B------:R-:W-:Y:S01]  /*2f20*/  FADD.FTZ R25, R24, R25 ;  /* 0x0000001918197221 */ /* 0x000fe20000010000 */
[----:B------:R-:W-:-:S04]  /*2f30*/  HFMA2.MMA R134, -RZ, RZ, 0, 4.76837158203125e-07 ;  /* 0x00000008ff867435 */ /* 0x000fc800000001ff */
[----:B------:R-:W-:Y:S02]  /*2f40*/  MOV R132, R25 ;  /* 0x0000001900847202 */ /* 0x000fe40000000f00 */
[----:B------:R-:W-:-:S07]  /*2f50*/  MOV R27, R130 ;  /* 0x00000082001b7202 */ /* 0x000fce0000000f00 */
[----:B------:R-:W-:Y:S05]  /*2f60*/  WARPSYNC.COLLECTIVE R127, `(.L_x_2744) ;  /* 0x000000007f087348 */ /* 0x000fea0003c00000 */
[----:B------:R0:W1:Y:S02]  /*2f70*/  SHFL.DOWN P3, R130, R132, R134, R139 ;  /* 0x0800008684827389 */ /* 0x000064000006008b */
[----:B01----:R-:W-:Y:S01]  /*2f80*/  ENDCOLLECTIVE ;  /* 0x000000000000791b */ /* 0x003fe20003800000 */
.L_x_2744:
[----:B------:R-:W-:-:S05]  /*2f90*/  FADD.FTZ R27, R26, R27 ;  /* 0x0000001b1a1b7221 */ /* 0x000fca0000010000 */
[----:B------:R-:W-:Y:S02]  /*2fa0*/  MOV R132, R27 ;  /* 0x0000001b00847202 */ /* 0x000fe40000000f00 */
[----:B------:R-:W-:-:S07]  /*2fb0*/  MOV R28, R130 ;  /* 0x00000082001c7202 */ /* 0x000fce0000000f00 */
[----:B------:R-:W-:Y:S05]  /*2fc0*/  WARPSYNC.COLLECTIVE R127, `(.L_x_2745) ;  /* 0x000000007f087348 */ /* 0x000fea0003c00000 */
[----:B------:R0:W1:Y:S02]  /*2fd0*/  SHFL.DOWN P3, R130, R132, R134, R139 ;  /* 0x0800008684827389 */ /* 0x000064000006008b */
[----:B01----:R-:W-:Y:S01]  /*2fe0*/  ENDCOLLECTIVE ;  /* 0x000000000000791b */ /* 0x003fe20003800000 */
.L_x_2745:
[----:B------:R-:W-:Y:S01]  /*2ff0*/  FADD.FTZ R28, R25, R28 ;  /* 0x0000001c191c7221 */ /* 0x000fe20000010000 */
[----:B------:R-:W-:-:S04]  /*3000*/  HFMA2.MMA R134, -RZ, RZ, 0, 2.384185791015625e-07 ;  /* 0x00000004ff867435 */ /* 0x000fc800000001ff */
[----:B------:R-:W-:Y:S02]  /*3010*/  MOV R132, R28 ;  /* 0x0000001c00847202 */ /* 0x000fe40000000f00 */
[----:B------:R-:W-:-:S07]  /*3020*/  MOV R30, R130 ;  /* 0x00000082001e7202 */ /* 0x000fce0000000f00 */
[----:B------:R-:W-:Y:S05]  /*3030*/  WARPSYNC.COLLECTIVE R127, `(.L_x_2746) ;  /* 0x000000007f087348 */ /* 0x000fea0003c00000 */
[----:B------:R0:W1:Y:S02]  /*3040*/  SHFL.DOWN P3, R130, R132, R134, R139 ;  /* 0x0800008684827389 */ /* 0x000064000006008b */
[----:B01----:R-:W-:Y:S01]  /*3050*/  ENDCOLLECTIVE ;  /* 0x000000000000791b */ /* 0x003fe20003800000 */
.L_x_2746:
[----:B------:R-:W-:-:S05]  /*3060*/  FADD.FTZ R30, R27, R30 ;  /* 0x0000001e1b1e7221 */ /* 0x000fca0000010000 */
[----:B------:R-:W-:Y:S02]  /*3070*/  MOV R132, R30 ;  /* 0x0000001e00847202 */ /* 0x000fe40000000f00 */
[----:B------:R-:W-:-:S07]  /*3080*/  MOV R29, R130 ;  /* 0x00000082001d7202 */ /* 0x000fce0000000f00 */
[----:B------:R-:W-:Y:S05]  /*3090*/  WARPSYNC.COLLECTIVE R127, `(.L_x_2747) ;  /* 0x000000007f087348 */ /* 0x000fea0003c00000 */
[----:B------:R0:W1:Y:S02]  /*30a0*/  SHFL.DOWN P3, R130, R132, R134, R139 ;  /* 0x0800008684827389 */ /* 0x000064000006008b */
[----:B01----:R-:W-:Y:S01]  /*30b0*/  ENDCOLLECTIVE ;  /* 0x000000000000791b */ /* 0x003fe20003800000 */
.L_x_2747:
[----:B------:R-:W-:Y:S01]  /*30c0*/  FADD.FTZ R29, R28, R29 ;  /* 0x0000001d1c1d7221 */ /* 0x000fe20000010000 */
[----:B------:R-:W-:-:S04]  /*30d0*/  HFMA2.MMA R134, -RZ, RZ, 0, 1.1920928955078125e-07 ;  /* 0x00000002ff867435 */ /* 0x000fc800000001ff */
[----:B------:R-:W-:Y:S01]  /*30e0*/  MOV R132, R29 ;  /* 0x0000001d00847202 */ /* 0x000fe20000000f00 */
[----:B------:R-:W-:-:S07]  /*30f0*/  IMAD.MOV.U32 R31, RZ, RZ, R130 ;  /* 0x000000ffff1f7224 */ /* 0x000fce00078e0082 */
[----:B------:R-:W-:Y:S05]  /*3100*/  WARPSYNC.COLLECTIVE R127, `(.L_x_2748) ;  /* 0x000000007f087348 */ /* 0x000fea0003c00000 */
[----:B------:R0:W1:Y:S02]  /*3110*/  SHFL.DOWN P3, R130, R132, R134, R139 ;  /* 0x0800008684827389 */ /* 0x000064000006008b */
[----:B01----:R-:W-:Y:S01]  /*3120*/  ENDCOLLECTIVE ;  /* 0x000000000000791b */ /* 0x003fe20003800000 */
.L_x_2748:
[----:B------:R-:W-:-:S05]  /*3130*/  FADD.FTZ R31, R30, R31 ;  /* 0x0000001f1e1f7221 */ /* 0x000fca0000010000 */
[----:B------:R-:W-:Y:S02]  /*3140*/  MOV R132, R31 ;  /* 0x0000001f00847202 */ /* 0x000fe40000000f00 */
[----:B------:R-:W-:-:S07]  /*3150*/  MOV R24, R130 ;  /* 0x0000008200187202 */ /* 0x000fce0000000f00 */
[----:B------:R-:W-:Y:S05]  /*3160*/  WARPSYNC.COLLECTIVE R127, `(.L_x_2749) ;  /* 0x000000007f087348 */ /* 0x000fea0003c00000 */
[----:B------:R0:W1:Y:S02]  /*3170*/  SHFL.DOWN P3, R130, R132, R134, R139 ;  /* 0x0800008684827389 */ /* 0x000064000006008b */
[----:B01----:R-:W-:Y:S01]  /*3180*/  ENDCOLLECTIVE ;  /* 0x000000000000791b */ /* 0x003fe20003800000 */
.L_x_2749:
[----:B------:R-:W-:Y:S01]  /*3190*/  FADD.FTZ R24, R29, R24 ;  /* 0x000000181d187221 */ /* 0x000fe20000010000 */
[----:B------:R-:W-:-:S04]  /*31a0*/  HFMA2.MMA R134, -RZ, RZ, 0, 5.9604644775390625e-08 ;  /* 0x00000001ff867435 */ /* 0x000fc800000001ff */
[----:B------:R-:W-:Y:S02]  /*31b0*/  MOV R132, R24 ;  /* 0x0000001800847202 */ /* 0x000fe40000000f00 */
[----:B------:R-:W-:-:S07]  /*31c0*/  MOV R26, R130 ;  /* 0x00000082001a7202 */ /* 0x000fce0000000f00 */
[----:B------:R-:W-:Y:S05]  /*31d0*/  WARPSYNC.COLLECTIVE R127, `(.L_x_2750) ;  /* 0x000000007f087348 */ /* 0x000fea0003c00000 */
[----:B------:R0:W1:Y:S02]  /*31e0*/  SHFL.DOWN P3, R130, R132, R134, R139 ;  /* 0x0800008684827389 */ /* 0x000064000006008b */
[----:B01----:R-:W-:Y:S01]  /*31f0*/  ENDCOLLECTIVE ;  /* 0x000000000000791b */ /* 0x003fe20003800000 */
.L_x_2750:
[----:B------:R-:W-:-:S05]  /*3200*/  FADD.FTZ R26, R31, R26 ;  /* 0x0000001a1f1a7221 */ /* 0x000fca0000010000 */
[----:B------:R-:W-:Y:S02]  /*3210*/  MOV R132, R26 ;  /* 0x0000001a00847202 */ /* 0x000fe40000000f00 */
[----:B------:R-:W-:-:S07]  /*3220*/  MOV R25, R130 ;  /* 0x0000008200197202 */ /* 0x000fce0000000f00 */
[----:B------:R-:W-:Y:S05]  /*3230*/  WARPSYNC.COLLECTIVE R127, `(.L_x_2751) ;  /* 0x000000007f087348 */ /* 0x000fea0003c00000 */
[----:B------:R0:W1:Y:S02]  /*3240*/  SHFL.DOWN P3, R130, R132, R134, R139 ;  /* 0x0800008684827389 */ /* 0x000064000006008b */
[----:B01----:R-:W-:Y:S01]  /*3250*/  ENDCOLLECTIVE ;  /* 0x000000000000791b */ /* 0x003fe20003800000 */
.L_x_2751:
[----:B------:R-:W-:Y:S01]  /*3260*/  MOV R27, R130 ;  /* 0x00000082001b7202 */ /* 0x000fe20000000f00 */
[----:B------:R-:W-:Y:S06]  /*3270*/  BRA `(.L_x_2752) ;  /* 0xffffffe400107947 */ /* 0x000fec000383ffff */
.L_x_2753:
        /* <DEDUP_REMOVED lines=16> */
.L_x_11859:


//--------------------- .text._ZN10layer_norm13ln_bwd_kernelINS_13Kernel_traitsIf13__nv_bfloat16S2_S2_fjLj2560ELj1ELj1ELj4ELj8ENS_18Kernel_traits_baseILj2560EfS2_S2_S2_fjLj128EEEEELb0ELb0ELb1ELb0EEEvNS_9BwdParamsE --------------------------
	.section	.text._ZN10layer_norm13ln_bwd_kernelINS_13Kernel_traitsIf13__nv_bfloat16S2_S2_fjLj2560ELj1ELj1ELj4ELj8ENS_18Kernel_traits_baseILj2560EfS2_S2_S2_fjLj128EEEEELb0ELb0ELb1ELb0EEEvNS_9BwdParamsE,"ax",@progbits
	.align	128
        .global         _ZN10layer_norm13ln_bwd_kernelINS_13Kernel_traitsIf13__nv_bfloat16S2_S2_fjLj2560ELj1ELj1ELj4ELj8ENS_18Kernel_traits_baseILj2560EfS2_S2_S2_fjLj128EEEEELb0ELb0ELb1ELb0EEEvNS_9BwdParamsE
        .type           _ZN10layer_norm13ln_bwd_kernelINS_13Kernel_traitsIf13__nv_bfloat16S2_S2_fjLj2560ELj1ELj1ELj4ELj8ENS_18Kernel_traits_baseILj2560EfS2_S2_S2_fjLj128EEEEELb0ELb0ELb1ELb0EEEvNS_9BwdParamsE,@function
        .size           _ZN10layer_norm13ln_bwd_kernelINS_13Kernel_traitsIf13__nv_bfloat16S2_S2_fjLj2560ELj1ELj1ELj4ELj8ENS_18Kernel_traits_baseILj2560EfS2_S2_S2_fjLj128EEEEELb0ELb0ELb1ELb0EEEvNS_9BwdParamsE,(.L_x_11860 - _ZN10layer_norm13ln_bwd_kernelINS_13Kernel_traitsIf13__nv_bfloat16S2_S2_fjLj2560ELj1ELj1ELj4ELj8ENS_18Kernel_traits_baseILj2560EfS2_S2_S2_fjLj128EEEEELb0ELb0ELb1ELb0EEEvNS_9BwdParamsE)
        .other          _ZN10layer_norm13ln_bwd_kernelINS_13Kernel_traitsIf13__nv_bfloat16S2_S2_fjLj2560ELj1ELj1ELj4ELj8ENS_18Kernel_traits_baseILj2560EfS2_S2_S2_fjLj128EEEEELb0ELb0ELb1ELb0EEEvNS_9BwdParamsE,@"STO_CUDA_ENTRY STV_DEFAULT"
_ZN10layer_norm13ln_bwd_kernelINS_13Kernel_traitsIf13__nv_bfloat16S2_S2_fjLj2560ELj1ELj1ELj4ELj8ENS_18Kernel_traits_baseILj2560EfS2_S2_S2_fjLj128EEEEELb0ELb0ELb1ELb0EEEvNS_9BwdParamsE:
.text._ZN10layer_norm13ln_bwd_kernelINS_13Kernel_traitsIf13__nv_bfloat16S2_S2_fjLj2560ELj1ELj1ELj4ELj8ENS_18Kernel_traits_baseILj2560EfS2_S2_S2_fjLj128EEEEELb0ELb0ELb1ELb0EEEvNS_9BwdParamsE:
        /* <DEDUP_REMOVED lines=23> */
[----:B------:R-:W-:-:S02]  /*0170*/  CS2R R64, SRZ ;  /* 0x0000000000407805 */ /* 0x000fc4000001ff00 */
[----:B------:R-:W-:Y:S02]  /*0180*/  P2R R5, PR, RZ, 0x10 ;  /* 0x00000010ff057803 */ /* 0x000fe40000000000 */
[----:B------:R-:W-:Y:S01]  /*0190*/  P2R R0, PR, RZ, 0x4 ;  /* 0x00000004ff007803 */ /* 0x000fe20000000000 */
[----:B------:R-:W0:Y:S01]  /*01a0*/  @P4 LDC.64 R2, c[0x0][0x260] ;  /* 0x00009800ff024b82 */ /* 0x000e220000000a00 */
[----:B------:R-:W-:-:S07]  /*01b0*/  P2R R4, PR, RZ, 0x8 ;  /* 0x00000008ff047803 */ /* 0x000fce0000000000 */
[----:B------:R-:W2:Y:S08]  /*01c0*/  @P3 LDC.64 R6, c[0x0][0x260] ;  /* 0x00009800ff063b82 */ /* 0x000eb00000000a00 */
[----:B------:R-:W3:Y:S08]  /*01d0*/  @P0 LDC.64 R14, c[0x0][0x260] ;  /* 0x00009800ff0e0b82 */ /* 0x000ef00000000a00 */
[----:B------:R-:W4:Y:S01]  /*01e0*/  @P1 LDC.64 R16, c[0x0][0x260] ;  /* 0x00009800ff101b82 */ /* 0x000f220000000a00 */
[C---:B0-----:R-:W-:Y:S01]  /*01f0*/  @P4 IMAD.WIDE.U32 R2, R21.reuse, 0x10, R2 ;  /* 0x0000001015024825 */ /* 0x041fe200078e0002 */
[----:B------:R-:W-:-:S04]  /*0200*/  @P4 LOP3.LUT R21, R21, 0x80, RZ, 0xfc, !PT ;  /* 0x0000008015154812 */ /* 0x000fc800078efcff */
[----:B------:R-:W5:Y:S01]  /*0210*/  @P4 LDG.E.128 R84, desc[UR4][R2.64] ;  /* 0x0000000402544981 */ /* 0x000f62000c1e1d00 */
[C---:B--2---:R-:W-:Y:S01]  /*0220*/  @P3 IMAD.WIDE.U32 R8, R21.reuse, 0x10, R6 ;  /* 0x0000001015083825 */ /* 0x044fe200078e0006 */
[----:B------:R-:W-:Y:S01]  /*0230*/  @P3 IADD3 R21, R21, 0x80, RZ ;  /* 0x0000008015153810 */ /* 0x000fe20007ffe0ff */
[----:B------:R-:W0:Y:S03]  /*0240*/  @P2 LDC.64 R18, c[0x0][0x260] ;  /* 0x00009800ff122b82 */ /* 0x000e260000000a00 */
[----:B------:R1:W5:Y:S01]  /*0250*/  @P3 LDG.E.128 R80, desc[UR4][R8.64] ;  /* 0x0000000408503981 */ /* 0x000362000c1e1d00 */
[----:B---3--:R-:W-:-:S04]  /*0260*/  @P0 IMAD.WIDE.U32 R14, R21, 0x10, R14 ;  /* 0x00000010150e0825 */ /* 0x008fc800078e000e */
[----:B------:R-:W-:Y:S01]  /*0270*/  @P0 VIADD R21, R21, 0x80 ;  /* 0x0000008015150836 */ /* 0x000fe20000000000 */
[----:B------:R2:W5:Y:S03]  /*0280*/  @P0 LDG.E.128 R76, desc[UR4][R14.64] ;  /* 0x000000040e4c0981 */ /* 0x000566000c1e1d00 */
[C---:B----4-:R-:W-:Y:S01]  /*0290*/  @P1 IMAD.WIDE.U32 R16, R21.reuse, 0x10, R16 ;  /* 0x0000001015101825 */ /* 0x050fe200078e0010 */
[----:B------:R-:W-:-:S04]  /*02a0*/  @P1 IADD3 R21, R21, 0x80, RZ ;  /* 0x0000008015151810 */ /* 0x000fc80007ffe0ff */
[----:B------:R2:W5:Y:S01]  /*02b0*/  @P1 LDG.E.128 R72, desc[UR4][R16.64] ;  /* 0x0000000410481981 */ /* 0x000562000c1e1d00 */
[----:B-1----:R-:W-:Y:S01]  /*02c0*/  LEA.HI R8, R12, UR6, RZ, 0x19 ;  /* 0x000000060c087c11 */ /* 0x002fe2000f8fc8ff */
[----:B0-----:R-:W-:-:S05]  /*02d0*/  @P2 IMAD.WIDE.U32 R6, R21, 0x10, R18 ;  /* 0x0000001015062825 */ /* 0x001fca00078e0012 */
        /* <DEDUP_REMOVED lines=21> */
[----:B--2---:R-:W-:Y:S06]  /*0430*/  @P2 BRA `(.L_x_2754) ;  /* 0x0000003c004c2947 */ /* 0x004fec0003800000 */
[----:B------:R-:W0:Y:S01]  /*0440*/  LDC.U8 R9, c[0x0][0x2a0] ;  /* 0x0000a800ff097b82 */ /* 0x000e220000000000 */
[----:B------:R-:W-:Y:S01]  /*0450*/  ULDC.64 UR6, c[0x0][0x2c8] ;  /* 0x0000b20000067ab9 */ /* 0x000fe20000000a00 */
[----:B------:R-:W-:Y:S01]  /*0460*/  HFMA2.MMA R65, -RZ, RZ, 0, 0 ;  /* 0x00000000ff417435 */ /* 0x000fe200000001ff */
[----:B------:R-:W-:Y:S01]  /*0470*/  ISETP.NE.U32.AND P2, PT, RZ, UR6, PT ;  /* 0x00000006ff007c0c */ /* 0x000fe2000bf45070 */
[----:B------:R-:W-:-:S03]  /*0480*/  IMAD.MOV.U32 R94, RZ, RZ, 0x1 ;  /* 0x00000001ff5e7424 */ /* 0x000fc600078e00ff */
[----:B------:R-:W-:-:S04]  /*0490*/  ISETP.NE.AND.EX P2, PT, RZ, UR7, PT, P2 ;  /* 0x00000007ff007c0c */ /* 0x000fc8000bf45320 */
[----:B------:R-:W-:-:S04]  /*04a0*/  ISETP.LT.U32.OR P2, PT, R13, 0x280, !P2 ;  /* 0x000002800d00780c */ /* 0x000fc80005741470 */
[----:B------:R-:W-:-:S09]  /*04b0*/  P2R R2, PR, RZ, 0x4 ;  /* 0x00000004ff027803 */ /* 0x000fd20000000000 */
.L_x_2862:
[----:B012---:R-:W1:Y:S08]  /*04c0*/  LDC.64 R88, c[0x0][0x288] ;  /* 0x0000a200ff587b82 */ /* 0x007e700000000a00 */
[----:B------:R-:W2:Y:S08]  /*04d0*/  LDC.64 R90, c[0x0][0x258] ;  /* 0x00009600ff5a7b82 */ /* 0x000eb00000000a00 */
[----:B------:R-:W3:Y:S01]  /*04e0*/  LDC.64 R6, c[0x0][0x280] ;  /* 0x0000a000ff067b82 */ /* 0x000ee20000000a00 */
[----:B-1----:R-:W-:-:S05]  /*04f0*/  IMAD.WIDE R88, R8, 0x4, R88 ;  /* 0x0000000408587825 */ /* 0x002fca00078e0258 */
[----:B------:R1:W4:Y:S01]  /*0500*/  LDG.E R139, desc[UR4][R88.64] ;  /* 0x00000004588b7981 */ /* 0x000322000c1e1900 */
[C---:B--2---:R-:W-:Y:S02]  /*0510*/  IMAD.WIDE R128, R8.reuse, 0x4, R90 ;  /* 0x0000000408807825 */ /* 0x044fe400078e025a */
[----:B------:R-:W1:Y:S02]  /*0520*/  LDC.64 R90, c[0x0][0x2c8] ;  /* 0x0000b200ff5a7b82 */ /* 0x000e640000000a00 */
[C---:B---3--:R-:W-:Y:S02]  /*0530*/  IMAD.WIDE R92, R8.reuse, 0x4, R6 ;  /* 0x00000004085c7825 */ /* 0x048fe400078e0206 */
[----:B-----5:R2:W5:Y:S04]  /*0540*/  LDG.E R7, desc[UR4][R128.64] ;  /* 0x0000000480077981 */ /* 0x020568000c1e1900 */
[----:B------:R2:W5:Y:S01]  /*0550*/  LDG.E R141, desc[UR4][R92.64] ;  /* 0x000000045c8d7981 */ /* 0x000562000c1e1900 */
[----:B------:R-:W-:Y:S01]  /*0560*/  IMAD.U32 R11, RZ, RZ, UR9 ;  /* 0x00000009ff0b7e24 */ /* 0x000fe2000f8e00ff */
[----:B------:R-:W-:Y:S03]  /*0570*/  BSSY B0, `(.L_x_2755) ;  /* 0x000015e000007945 */ /* 0x000fe60003800000 */
[----:B------:R-:W-:-:S05]  /*0580*/  IMAD R6, R8, R11, RZ ;  /* 0x0000000b08067224 */ /* 0x000fca00078e02ff */
[----:B------:R-:W-:-:S04]  /*0590*/  SHF.R.S32.HI R95, RZ, 0x1f, R6 ;  /* 0x0000001fff5f7819 */ /* 0x000fc80000011406 */
[----:B------:R-:W-:-:S04]  /*05a0*/  LEA.HI R95, R95, R6, RZ, 0x2 ;  /* 0x000000065f5f7211 */ /* 0x000fc800078f10ff */
[----:B------:R-:W-:-:S05]  /*05b0*/  LEA.HI.SX32 R6, R95, R10, 0x1e ;  /* 0x0000000a5f067211 */ /* 0x000fca00078ff2ff */
[----:B-1----:R-:W-:Y:S01]  /*05c0*/  IMAD.WIDE.U32 R88, R6, 0x8, R90 ;  /* 0x0000000806587825 */ /* 0x002fe200078e005a */
[----:B----4-:R-:W-:-:S13]  /*05d0*/  ISETP.GT.AND P2, PT, R139, RZ, PT ;  /* 0x000000ff8b00720c */ /* 0x010fda0003f44270 */
[----:B--2---:R-:W-:Y:S05]  /*05e0*/  @P2 BRA `(.L_x_2756) ;  /* 0x0000000000b42947 */ /* 0x004fea0003800000 */
        /* <DEDUP_REMOVED lines=8> */
.L_x_2759:
[----:B------:R-:W-:-:S07]  /*0670*/  VIADD R93, R6, 0x80 ;  /* 0x00000080065d7836 */ /* 0x000fce0000000000 */
.L_x_2758:
[----:B------:R-:W-:Y:S05]  /*0680*/  BSYNC B1 ;  /* 0x0000000000017941 */ /* 0x000fea0003800000 */
.L_x_2757:
        /* <DEDUP_REMOVED lines=8> */
.L_x_2762:
[----:B------:R-:W-:-:S07]  /*0710*/  IADD3 R93, R93, 0x80, RZ ;  /* 0x000000805d5d7810 */ /* 0x000fce0007ffe0ff */
.L_x_2761:
[----:B------:R-:W-:Y:S05]  /*0720*/  BSYNC B1 ;  /* 0x0000000000017941 */ /* 0x000fea0003800000 */
.L_x_2760:
[----:B------:R-:W-:Y:S04]  /*0730*/  BSSY B1, `(.L_x_2763) ;  /* 0x0000008000017945 */ /* 0x000fe80003800000 */
[----:B------:R-:W-:Y:S05]  /*0740*/  @!P0 BRA `(.L_x_2764) ;  /* 0x0000000000188947 */ /* 0x000fea0003800000 */
[----:B------:R-:W-:-:S04]  /*0750*/  ISETP.NE.U32.AND P3, PT, RZ, UR14, PT ;  /* 0x0000000eff007c0c */ /* 0x000fc8000bf65070 */
[----:B------:R-:W-:-:S13]  /*0760*/  ISETP.NE.AND.EX P3, PT, RZ, UR15, PT, P3 ;  /* 0x0000000fff007c0c */ /* 0x000fda000bf65330 */
[----:B------:R-:W-:Y:S05]  /*0770*/  @!P3 BRA `(.L_x_2765) ;  /* 0x000000000008b947 */ /* 0x000fea0003800000 */
[----:B------:R-:W-:-:S06]  /*0780*/  IMAD.WIDE.U32 R118, R93, 0x8, R90 ;  /* 0x000000085d767825 */ /* 0x000fcc00078e005a */
[----:B------:R-:W5:Y:S02]  /*0790*/  LDG.E.64 R118, desc[UR4][R118.64] ;  /* 0x0000000476767981 */ /* 0x000f64000c1e1b00 */
.L_x_2765:
[----:B------:R-:W-:-:S07]  /*07a0*/  VIADD R93, R93, 0x80 ;  /* 0x000000805d5d7836 */ /* 0x000fce0000000000 */
.L_x_2764:
[----:B------:R-:W-:Y:S05]  /*07b0*/  BSYNC B1 ;  /* 0x0000000000017941 */ /* 0x000fea0003800000 */
.L_x_2763:
[----:B------:R-:W-:Y:S04]  /*07c0*/  BSSY B1, `(.L_x_2766) ;  /* 0x0000008000017945 */ /* 0x000fe80003800000 */
[----:B------:R-:W-:Y:S05]  /*07d0*/  @!P1 BRA `(.L_x_2767) ;  /* 0x0000000000189947 */ /* 0x000fea0003800000 */
[----:B------:R-:W-:-:S04]  /*07e0*/  ISETP.NE.U32.AND P3, PT, RZ, UR14, PT ;  /* 0x0000000eff007c0c */ /* 0x000fc8000bf65070 */
[----:B------:R-:W-:-:S13]  /*07f0*/  ISETP.NE.AND.EX P3, PT, RZ, UR15, PT, P3 ;  /* 0x0000000fff007c0c */ /* 0x000fda000bf65330 */
[----:B------:R-:W-:Y:S05]  /*0800*/  @!P3 BRA `(.L_x_2768) ;  /* 0x000000000008b947 */ /* 0x000fea0003800000 */
[----:B------:R-:W-:-:S06]  /*0810*/  IMAD.WIDE.U32 R116, R93, 0x8, R90 ;  /* 0x000000085d747825 */ /* 0x000fcc00078e005a */
[----:B------:R-:W5:Y:S02]  /*0820*/  LDG.E.64 R116, desc[UR4][R116.64] ;  /* 0x0000000474747981 */ /* 0x000f64000c1e1b00 */
.L_x_2768:
[----:B------:R-:W-:-:S07]  /*0830*/  IADD3 R93, R93, 0x80, RZ ;  /* 0x000000805d5d7810 */ /* 0x000fce0007ffe0ff */
.L_x_2767:
[----:B------:R-:W-:Y:S05]  /*0840*/  BSYNC B1 ;  /* 0x0000000000017941 */ /* 0x000fea0003800000 */
.L_x_2766:
[----:B------:R-:W-:Y:S01]  /*0850*/  ISETP.NE.AND P3, PT, R2, RZ, PT ;  /* 0x000000ff0200720c */ /* 0x000fe20003f65270 */
[----:B------:R-:W-:Y:S01]  /*0860*/  HFMA2.MMA R128, -RZ, RZ, 0, 0 ;  /* 0x00000000ff807435 */ /* 0x000fe200000001ff */
[----:B------:R-:W-:-:S11]  /*0870*/  IMAD.MOV.U32 R95, RZ, RZ, RZ ;  /* 0x000000ffff5f7224 */ /* 0x000fd600078e00ff */
[----:B------:R-:W-:Y:S05]  /*0880*/  @P3 BRA `(.L_x_2769) ;  /* 0x0000001000b03947 */ /* 0x000fea0003800000 */
[----:B------:R-:W-:-:S05]  /*0890*/  IMAD.WIDE.U32 R90, R93, 0x8, R90 ;  /* 0x000000085d5a7825 */ /* 0x000fca00078e005a */
[----:B------:R2:W5:Y:S01]  /*08a0*/  LDG.E.64 R114, desc[UR4][R90.64] ;  /* 0x000000045a727981 */ /* 0x000562000c1e1b00 */
[----:B------:R-:W-:Y:S05]  /*08b0*/  BRA `(.L_x_2769) ;  /* 0x0000001000a47947 */ /* 0x000fea0003800000 */
.L_x_2756:
[----:B------:R-:W1:Y:S01]  /*08c0*/  LDC.64 R92, c[0x0][0x250] ;  /* 0x00009400ff5c7b82 */ /* 0x000e620000000a00 */
[----:B------:R-:W-:Y:S01]  /*08d0*/  ISETP.NE.AND P4, PT, R5, RZ, PT ;  /* 0x000000ff0500720c */ /* 0x000fe20003f85270 */
[----:B-1----:R-:W-:-:S06]  /*08e0*/  IMAD.WIDE R92, R8, 0x4, R92 ;  /* 0x00000004085c7825 */ /* 0x002fcc00078e025c */
[----:B------:R-:W2:Y:S01]  /*08f0*/  LDG.E R92, desc[UR4][R92.64] ;  /* 0x000000045c5c7981 */ /* 0x000ea2000c1e1900 */
[----:B------:R-:W-:Y:S01]  /*0900*/  VIADD R10, R139, 0xffffffff ;  /* 0xffffffff8b0a7836 */ /* 0x000fe20000000000 */
[----:B0-----:R-:W-:Y:S01]  /*0910*/  ISETP.NE.AND P3, PT, R9, RZ, PT ;  /* 0x000000ff0900720c */ /* 0x001fe20003f65270 */
[----:B------:R-:W-:Y:S01]  /*0920*/  BSSY B1, `(.L_x_2770) ;  /* 0x0000040000017945 */ /* 0x000fe20003800000 */
[----:B------:R-:W-:Y:S01]  /*0930*/  MOV R143, R6 ;  /* 0x00000006008f7202 */ /* 0x000fe20000000f00 */
[----:B------:R-:W-:Y:S01]  /*0940*/  IMAD R95, R10, R11, RZ ;  /* 0x0000000b0a5f7224 */ /* 0x000fe200078e02ff */
[----:B------:R-:W-:-:S04]  /*0950*/  LOP3.LUT R10, R12, 0x7f, RZ, 0xc0, !PT ;  /* 0x0000007f0c0a7812 */ /* 0x000fc800078ec0ff */
[----:B------:R-:W-:-:S04]  /*0960*/  SHF.R.S32.HI R128, RZ, 0x1f, R95 ;  /* 0x0000001fff807819 */ /* 0x000fc8000001145f */
[----:B------:R-:W-:Y:S01]  /*0970*/  LEA.HI R139, R128, R95, RZ, 0x2 ;  /* 0x0000005f808b7211 */ /* 0x000fe200078f10ff */
[----:B------:R-:W-:Y:S01]  /*0980*/  IMAD.MOV.U32 R128, RZ, RZ, RZ ;  /* 0x000000ffff807224 */ /* 0x000fe200078e00ff */
[----:B------:R-:W-:Y:S02]  /*0990*/  MOV R95, RZ ;  /* 0x000000ff005f7202 */ /* 0x000fe40000000f00 */
[----:B------:R-:W-:Y:S02]  /*09a0*/  LEA.HI.SX32 R139, R139, R10, 0x1e ;  /* 0x0000000a8b8b7211 */ /* 0x000fe400078ff2ff */
[----:B--2---:R-:W-:Y:S01]  /*09b0*/  FSEL R129, R92, RZ, !P3 ;  /* 0x000000ff5c817208 */ /* 0x004fe20005800000 */
[----:B------:R-:W-:Y:S06]  /*09c0*/  @!P4 BRA `(.L_x_2771) ;  /* 0x0000000000d4c947 */ /* 0x000fec0003800000 */
[----:B------:R-:W0:Y:S01]  /*09d0*/  LDC.64 R22, c[0x0][0x238] ;  /* 0x00008e00ff167b82 */ /* 0x000e220000000a00 */
[----:B------:R-:W-:-:S04]  /*09e0*/  ISETP.NE.U32.AND P3, PT, RZ, UR14, PT ;  /* 0x0000000eff007c0c */ /* 0x000fc8000bf65070 */
[----:B------:R-:W-:-:S03]  /*09f0*/  ISETP.NE.AND.EX P3, PT, RZ, UR15, PT, P3 ;  /* 0x0000000fff007c0c */ /* 0x000fc6000bf65330 */
[----:B------:R-:W1:Y:S10]  /*0a00*/  LDC.64 R24, c[0x0][0x2b8] ;  /* 0x0000ae00ff187b82 */ /* 0x000e740000000a00 */
[----:B------:R2:W5:Y:S01]  /*0a10*/  @P3 LDG.E.64 R122, desc[UR4][R88.64] ;  /* 0x00000004587a3981 */ /* 0x000562000c1e1b00 */
[----:B0-----:R-:W-:-:S06]  /*0a20*/  IMAD.WIDE.U32 R22, R6, 0x8, R22 ;  /* 0x0000000806167825 */ /* 0x001fcc00078e0016 */
[----:B------:R-:W3:Y:S01]  /*0a30*/  LDG.E.64 R22, desc[UR4][R22.64] ;  /* 0x0000000416167981 */ /* 0x000ee2000c1e1b00 */
[----:B-1----:R-:W-:-:S06]  /*0a40*/  IMAD.WIDE.U32 R24, R139, 0x8, R24 ;  /* 0x000000088b187825 */ /* 0x002fcc00078e0018 */
[----:B------:R-:W4:Y:S01]  /*0a50*/  LDG.E.64 R24, desc[UR4][R24.64] ;  /* 0x0000000418187981 */ /* 0x000f22000c1e1b00 */
[----:B------:R-:W-:Y:S01]  /*0a60*/  VIADD R143, R6, 0x80 ;  /* 0x00000080068f7836 */ /* 0x000fe20000000000 */
[----:B------:R-:W-:Y:S02]  /*0a70*/  IADD3 R139, R139, 0x80, RZ ;  /* 0x000000808b8b7810 */ /* 0x000fe40007ffe0ff */
[C---:B---3--:R-:W-:Y:S01]  /*0a80*/  SHF.R.U64 R95, R22.reuse, 0x10, R23 ;  /* 0x00000010165f7819 */ /* 0x048fe20000001217 */
[----:B------:R-:W-:Y:S01]  /*0a90*/  IMAD.U32 R26, R22, 0x10000, RZ ;  /* 0x00010000161a7824 */ /* 0x000fe200078e00ff */
[----:B------:R-:W-:-:S03]  /*0aa0*/  SHF.L.U32 R92, R23, 0x10, RZ ;  /* 0x00000010175c7819 */ /* 0x000fc600000006ff */
[----:B------:R-:W-:Y:S02]  /*0ab0*/  IMAD.U32 R22, R95, 0x10000, RZ ;  /* 0x000100005f167824 */ /* 0x000fe400078e00ff */
[C---:B------:R-:W-:Y:S01]  /*0ac0*/  FADD.FTZ R26, -R129.reuse, R26 ;  /* 0x0000001a811a7221 */ /* 0x040fe20000010100 */
[----:B----4-:R-:W-:Y:S01]  /*0ad0*/  IMAD.MOV.U32 R3, RZ, RZ, R24 ;  /* 0x000000ffff037224 */ /* 0x010fe200078e0018 */
[----:B------:R-:W-:Y:S01]  /*0ae0*/  SHF.R.U64 R96, R24, 0x10, R25 ;  /* 0x0000001018607819 */ /* 0x000fe20000001219 */
[----:B------:R-:W-:Y:S01]  /*0af0*/  FADD.FTZ R22, -R129, R22 ;  /* 0x0000001681167221 */ /* 0x000fe20000010100 */
[----:B------:R-:W-:Y:S01]  /*0b00*/  SHF.R.U32.HI R93, RZ, 0x10, R23 ;  /* 0x00000010ff5d7819 */ /* 0x000fe20000011617 */
[----:B--2---:R-:W-:Y:S01]  /*0b10*/  IMAD.U32 R89, R3, 0x10000, RZ ;  /* 0x0001000003597824 */ /* 0x004fe200078e00ff */
[----:B------:R-:W-:Y:S01]  /*0b20*/  MOV R21, R25 ;  /* 0x0000001900157202 */ /* 0x000fe20000000f00 */
[----:B------:R-:W-:Y:S01]  /*0b30*/  FADD.FTZ R92, -R129, R92 ;  /* 0x0000005c815c7221 */ /* 0x000fe20000010100 */
[C---:B-----5:R-:W-:Y:S01]  /*0b40*/  FMUL.FTZ R3, R7.reuse, R26 ;  /* 0x0000001a07037220 */ /* 0x060fe20000410000 */
[----:B------:R-:W-:Y:S01]  /*0b50*/  SHF.R.U32.HI R128, RZ, 0x10, R25 ;  /* 0x00000010ff807819 */ /* 0x000fe20000011619 */
[----:B------:R-:W-:Y:S01]  /*0b60*/  FMUL.FTZ R22, R7, R22 ;  /* 0x0000001607167220 */ /* 0x000fe20000410000 */
[----:B------:R-:W-:-:S02]  /*0b70*/  SHF.L.U32 R88, R96, 0x10, RZ ;  /* 0x0000001060587819 */ /* 0x000fc400000006ff */
[----:B------:R-:W-:Y:S01]  /*0b80*/  SHF.L.U32 R26, R93, 0x10, RZ ;  /* 0x000000105d1a7819 */ /* 0x000fe200000006ff */
[----:B------:R-:W-:Y:S01]  /*0b90*/  FMUL.FTZ R24, R84, R89 ;  /* 0x0000005954187220 */ /* 0x000fe20000410000 */
[----:B------:R-:W-:Y:S01]  /*0ba0*/  SHF.L.U32 R25, R21, 0x10, RZ ;  /* 0x0000001015197819 */ /* 0x000fe200000006ff */
[----:B------:R-:W-:Y:S01]  /*0bb0*/  FMUL.FTZ R21, R7, R92 ;  /* 0x0000005c07157220 */ /* 0x000fe20000410000 */
[----:B------:R-:W-:Y:S01]  /*0bc0*/  FADD.FTZ R45, R45, R88 ;  /* 0x000000582d2d7221 */ /* 0x000fe20000010000 */
[-C--:B------:R-:W-:Y:S01]  /*0bd0*/  FFMA.FTZ R65, R22, R88.reuse, R65 ;  /* 0x0000005816417223 */ /* 0x080fe20000010041 */
[----:B------:R-:W-:Y:S01]  /*0be0*/  FMUL.FTZ R23, R85, R88 ;  /* 0x0000005855177220 */ /* 0x000fe20000410000 */
[----:B------:R-:W-:Y:S01]  /*0bf0*/  FADD.FTZ R96, -R129, R26 ;  /* 0x0000001a81607221 */ /* 0x000fe20000010100 */
[----:B------:R-:W-:Y:S01]  /*0c00*/  FADD.FTZ R46, R46, R25 ;  /* 0x000000192e2e7221 */ /* 0x000fe20000010000 */
[-C--:B------:R-:W-:Y:S01]  /*0c10*/  FFMA.FTZ R66, R21, R25.reuse, R66 ;  /* 0x0000001915427223 */ /* 0x080fe20000010042 */
[----:B------:R-:W-:Y:S01]  /*0c20*/  FMUL.FTZ R26, R86, R25 ;  /* 0x00000019561a7220 */ /* 0x000fe20000410000 */
[----:B------:R-:W-:Y:S01]  /*0c30*/  FADD.FTZ R88, RZ, R24 ;  /* 0x00000018ff587221 */ /* 0x000fe20000010000 */
[C---:B------:R-:W-:Y:S01]  /*0c40*/  FFMA.FTZ R25, R3.reuse, R24, RZ ;  /* 0x0000001803197223 */ /* 0x040fe200000100ff */
[----:B------:R-:W-:Y:S01]  /*0c50*/  FADD.FTZ R44, R44, R89 ;  /* 0x000000592c2c7221 */ /* 0x000fe20000010000 */
[----:B------:R-:W-:Y:S01]  /*0c60*/  FFMA.FTZ R64, R3, R89, R64 ;  /* 0x0000005903407223 */ /* 0x000fe20000010040 */
[----:B------:R-:W-:Y:S01]  /*0c70*/  FADD.FTZ R89, R88, R23 ;  /* 0x0000001758597221 */ /* 0x000fe20000010000 */
[----:B------:R-:W-:-:S02]  /*0c80*/  IMAD.U32 R128, R128, 0x10000, RZ ;  /* 0x0001000080807824 */ /* 0x000fc400078e00ff */
        /* <DEDUP_REMOVED lines=8> */
[----:B------:R-:W-:-:S07]  /*0d10*/  FFMA.FTZ R128, R96, R25, R89 ;  /* 0x0000001960807223 */ /* 0x000fce0000010059 */
.L_x_2771:
[----:B------:R-:W-:Y:S05]  /*0d20*/  BSYNC B1 ;  /* 0x0000000000017941 */ /* 0x000fea0003800000 */
.L_x_2770:
[----:B------:R-:W-:Y:S01]  /*0d30*/  ISETP.NE.AND P3, PT, R4, RZ, PT ;  /* 0x000000ff0400720c */ /* 0x000fe20003f65270 */
[----:B------:R-:W-:-:S12]  /*0d40*/  BSSY B1, `(.L_x_2772) ;  /* 0x0000038000017945 */ /* 0x000fd80003800000 */
[----:B------:R-:W-:Y:S05]  /*0d50*/  @!P3 BRA `(.L_x_2773) ;  /* 0x0000000000d8b947 */ /* 0x000fea0003800000 */
[----:B------:R-:W0:Y:S01]  /*0d60*/  LDC.64 R88, c[0x0][0x238] ;  /* 0x00008e00ff587b82 */ /* 0x000e220000000a00 */
[----:B------:R-:W-:-:S04]  /*0d70*/  ISETP.NE.U32.AND P3, PT, RZ, UR14, PT ;  /* 0x0000000eff007c0c */ /* 0x000fc8000bf65070 */
[----:B------:R-:W-:-:S03]  /*0d80*/  ISETP.NE.AND.EX P3, PT, RZ, UR15, PT, P3 ;  /* 0x0000000fff007c0c */ /* 0x000fc6000bf65330 */
[----:B------:R-:W1:Y:S10]  /*0d90*/  LDC.64 R92, c[0x0][0x2b8] ;  /* 0x0000ae00ff5c7b82 */ /* 0x000e740000000a00 */
[----:B------:R-:W-:-:S05]  /*0da0*/  @P3 IMAD.WIDE.U32 R98, R143, 0x8, R90 ;  /* 0x000000088f623825 */ /* 0x000fca00078e005a */
[----:B------:R2:W5:Y:S01]  /*0db0*/  @P3 LDG.E.64 R120, desc[UR4][R98.64] ;  /* 0x0000000462783981 */ /* 0x000562000c1e1b00 */
[----:B0-----:R-:W-:-:S06]  /*0dc0*/  IMAD.WIDE.U32 R88, R143, 0x8, R88 ;  /* 0x000000088f587825 */ /* 0x001fcc00078e0058 */
[----:B------:R-:W3:Y:S01]  /*0dd0*/  LDG.E.64 R88, desc[UR4][R88.64] ;  /* 0x0000000458587981 */ /* 0x000ee2000c1e1b00 */
[----:B-1----:R-:W-:-:S06]  /*0de0*/  IMAD.WIDE.U32 R92, R139, 0x8, R92 ;  /* 0x000000088b5c7825 */ /* 0x002fcc00078e005c */
[----:B------:R-:W4:Y:S01]  /*0df0*/  LDG.E.64 R92, desc[UR4][R92.64] ;  /* 0x000000045c5c7981 */ /* 0x000f22000c1e1b00 */
[----:B------:R-:W-:Y:S01]  /*0e00*/  IADD3 R139, R139, 0x80, RZ ;  /* 0x000000808b8b7810 */ /* 0x000fe20007ffe0ff */
[----:B------:R-:W-:Y:S01]  /*0e10*/  VIADD R143, R143, 0x80 ;  /* 0x000000808f8f7836 */ /* 0x000fe20000000000 */
[C---:B---3--:R-:W-:Y:S01]  /*0e20*/  SHF.R.U64 R101, R88.reuse, 0x10, R89 ;  /* 0x0000001058657819 */ /* 0x048fe20000001259 */
[----:B--2---:R-:W-:Y:S01]  /*0e30*/  IMAD.U32 R98, R88, 0x10000, RZ ;  /* 0x0001000058627824 */ /* 0x004fe200078e00ff */
[----:B------:R-:W-:Y:S02]  /*0e40*/  SHF.L.U32 R100, R89, 0x10, RZ ;  /* 0x0000001059647819 */ /* 0x000fe400000006ff */
[----:B----4-:R-:W-:Y:S01]  /*0e50*/  SHF.R.U64 R102, R92, 0x10, R93 ;  /* 0x000000105c667819 */ /* 0x010fe2000000125d */
[----:B------:R-:W-:Y:S01]  /*0e60*/  IMAD.MOV.U32 R27, RZ, RZ, R92 ;  /* 0x000000ffff1b7224 */ /* 0x000fe200078e005c */
[----:B------:R-:W-:Y:S01]  /*0e70*/  MOV R97, R93 ;  /* 0x0000005d00617202 */ /* 0x000fe20000000f00 */
[----:B------:R-:W-:Y:S01]  /*0e80*/  IMAD.U32 R88, R101, 0x10000, RZ ;  /* 0x0001000065587824 */ /* 0x000fe200078e00ff */
[----:B------:R-:W-:Y:S01]  /*0e90*/  SHF.L.U32 R92, R102, 0x10, RZ ;  /* 0x00000010665c7819 */ /* 0x000fe200000006ff */
[----:B------:R-:W-:Y:S01]  /*0ea0*/  FADD.FTZ R98, -R129, R98 ;  /* 0x0000006281627221 */ /* 0x000fe20000010100 */
[----:B------:R-:W-:-:S02]  /*0eb0*/  IMAD.U32 R99, R27, 0x10000, RZ ;  /* 0x000100001b637824 */ /* 0x000fc400078e00ff */
[C---:B------:R-:W-:Y:S01]  /*0ec0*/  FADD.FTZ R102, -R129.reuse, R100 ;  /* 0x0000006481667221 */ /* 0x040fe20000010100 */
[----:B------:R-:W-:Y:S01]  /*0ed0*/  SHF.R.U32.HI R104, RZ, 0x10, R89 ;  /* 0x00000010ff687819 */ /* 0x000fe20000011659 */
[----:B------:R-:W-:Y:S01]  /*0ee0*/  FADD.FTZ R88, -R129, R88 ;  /* 0x0000005881587221 */ /* 0x000fe20000010100 */
[----:B------:R-:W-:Y:S01]  /*0ef0*/  SHF.L.U32 R89, R97, 0x10, RZ ;  /* 0x0000001061597819 */ /* 0x000fe200000006ff */
[C---:B-----5:R-:W-:Y:S01]  /*0f00*/  FMUL.FTZ R27, R7.reuse, R98 ;  /* 0x00000062071b7220 */ /* 0x060fe20000410000 */
[-C--:B------:R-:W-:Y:S01]  /*0f10*/  FMUL.FTZ R100, R80, R99.reuse ;  /* 0x0000006350647220 */ /* 0x080fe20000410000 */
[C---:B------:R-:W-:Y:S01]  /*0f20*/  FMUL.FTZ R97, R7.reuse, R102 ;  /* 0x0000006607617220 */ /* 0x040fe20000410000 */
[----:B------:R-:W-:Y:S01]  /*0f30*/  FADD.FTZ R40, R40, R99 ;  /* 0x0000006328287221 */ /* 0x000fe20000010000 */
[----:B------:R-:W-:Y:S01]  /*0f40*/  FMUL.FTZ R98, R7, R88 ;  /* 0x0000005807627220 */ /* 0x000fe20000410000 */
[----:B------:R-:W-:Y:S01]  /*0f50*/  FFMA.FTZ R60, R27, R99, R60 ;  /* 0x000000631b3c7223 */ /* 0x000fe2000001003c */
[----:B------:R-:W-:Y:S01]  /*0f60*/  SHF.R.U32.HI R142, RZ, 0x10, R93 ;  /* 0x00000010ff8e7819 */ /* 0x000fe2000001165d */
        /* <DEDUP_REMOVED lines=10> */
[C---:B------:R-:W-:Y:S01]  /*1010*/  FFMA.FTZ R88, R98.reuse, R99, R89 ;  /* 0x0000006362587223 */ /* 0x040fe20000010059 */
        /* <DEDUP_REMOVED lines=10> */
.L_x_2773:
[----:B------:R-:W-:Y:S05]  /*10c0*/  BSYNC B1 ;  /* 0x0000000000017941 */ /* 0x000fea0003800000 */
.L_x_2772:
[----:B------:R-:W-:Y:S04]  /*10d0*/  BSSY B1, `(.L_x_2774) ;  /* 0x0000038000017945 */ /* 0x000fe80003800000 */
        /* <DEDUP_REMOVED lines=13> */
[----:B---3--:R-:W-:Y:S02]  /*11b0*/  MOV R103, R92 ;  /* 0x0000005c00677202 */ /* 0x008fe40000000f00 */
[----:B------:R-:W-:Y:S02]  /*11c0*/  SHF.R.U64 R108, R92, 0x10, R93 ;  /* 0x000000105c6c7819 */ /* 0x000fe4000000125d */
[----:B------:R-:W-:Y:S01]  /*11d0*/  MOV R105, R93 ;  /* 0x0000005d00697202 */ /* 0x000fe20000000f00 */
[C---:B----4-:R-:W-:Y:S01]  /*11e0*/  IMAD.U32 R110, R88.reuse, 0x10000, RZ ;  /* 0x00010000586e7824 */ /* 0x050fe200078e00ff */
[----:B------:R-:W-:Y:S02]  /*11f0*/  SHF.L.U32 R112, R89, 0x10, RZ ;  /* 0x0000001059707819 */ /* 0x000fe400000006ff */
[--C-:B--2---:R-:W-:Y:S01]  /*1200*/  SHF.R.U64 R106, R88, 0x10, R89.reuse ;  /* 0x00000010586a7819 */ /* 0x104fe20000001259 */
[C---:B------:R-:W-:Y:S01]  /*1210*/  FADD.FTZ R110, -R129.reuse, R110 ;  /* 0x0000006e816e7221 */ /* 0x040fe20000010100 */
[----:B------:R-:W-:Y:S01]  /*1220*/  SHF.R.U32.HI R109, RZ, 0x10, R89 ;  /* 0x00000010ff6d7819 */ /* 0x000fe20000011659 */
[----:B------:R-:W-:Y:S01]  /*1230*/  FADD.FTZ R112, -R129, R112 ;  /* 0x0000007081707221 */ /* 0x000fe20000010100 */
[----:B------:R-:W-:-:S02]  /*1240*/  SHF.L.U32 R107, R103, 0x10, RZ ;  /* 0x00000010676b7819 */ /* 0x000fc400000006ff */
[----:B------:R-:W-:Y:S01]  /*1250*/  SHF.L.U32 R106, R106, 0x10, RZ ;  /* 0x000000106a6a7819 */ /* 0x000fe200000006ff */
[----:B------:R-:W-:Y:S01]  /*1260*/  IMAD.U32 R92, R108, 0x10000, RZ ;  /* 0x000100006c5c7824 */ /* 0x000fe200078e00ff */
[----:B------:R-:W-:Y:S01]  /*1270*/  SHF.L.U32 R88, R109, 0x10, RZ ;  /* 0x000000106d587819 */ /* 0x000fe200000006ff */
[----:B-----5:R-:W-:Y:S01]  /*1280*/  FMUL.FTZ R103, R7, R110 ;  /* 0x0000006e07677220 */ /* 0x020fe20000410000 */
[----:B------:R-:W-:Y:S01]  /*1290*/  SHF.L.U32 R89, R105, 0x10, RZ ;  /* 0x0000001069597819 */ /* 0x000fe200000006ff */
[-C--:B------:R-:W-:Y:S01]  /*12a0*/  FMUL.FTZ R108, R76, R107.reuse ;  /* 0x0000006b4c6c7220 */ /* 0x080fe20000410000 */
[----:B------:R-:W-:Y:S01]  /*12b0*/  FMUL.FTZ R105, R7, R112 ;  /* 0x0000007007697220 */ /* 0x000fe20000410000 */
[----:B------:R-:W-:Y:S01]  /*12c0*/  FADD.FTZ R106, -R129, R106 ;  /* 0x0000006a816a7221 */ /* 0x000fe20000010100 */
[----:B------:R-:W-:Y:S01]  /*12d0*/  FADD.FTZ R36, R36, R107 ;  /* 0x0000006b24247221 */ /* 0x000fe20000010000 */
[----:B------:R-:W-:Y:S01]  /*12e0*/  FFMA.FTZ R56, R103, R107, R56 ;  /* 0x0000006b67387223 */ /* 0x000fe20000010038 */
[----:B------:R-:W-:Y:S01]  /*12f0*/  FADD.FTZ R112, -R129, R88 ;  /* 0x0000005881707221 */ /* 0x000fe20000010100 */
[----:B------:R-:W-:Y:S01]  /*1300*/  SHF.R.U32.HI R142, RZ, 0x10, R93 ;  /* 0x00000010ff8e7819 */ /* 0x000fe2000001165d */
[----:B------:R-:W-:Y:S01]  /*1310*/  FMUL.FTZ R107, R77, R92 ;  /* 0x0000005c4d6b7220 */ /* 0x000fe20000410000 */
[----:B------:R-:W-:Y:S01]  /*1320*/  FADD.FTZ R38, R38, R89 ;  /* 0x0000005926267221 */ /* 0x000fe20000010000 */
[-C--:B------:R-:W-:Y:S01]  /*1330*/  FFMA.FTZ R58, R105, R89.reuse, R58 ;  /* 0x00000059693a7223 */ /* 0x080fe2000001003a */
[----:B------:R-:W-:Y:S01]  /*1340*/  FMUL.FTZ R110, R78, R89 ;  /* 0x000000594e6e7220 */ /* 0x000fe20000410000 */
[----:B------:R-:W-:Y:S01]  /*1350*/  FADD.FTZ R88, R95, R108 ;  /* 0x0000006c5f587221 */ /* 0x000fe20000010000 */
[----:B------:R-:W-:Y:S01]  /*1360*/  FMUL.FTZ R106, R7, R106 ;  /* 0x0000006a076a7220 */ /* 0x000fe20000410000 */
[----:B------:R-:W-:Y:S01]  /*1370*/  FFMA.FTZ R89, R103, R108, R128 ;  /* 0x0000006c67597223 */ /* 0x000fe20000010080 */
[----:B------:R-:W-:-:S02]  /*1380*/  IMAD.U32 R142, R142, 0x10000, RZ ;  /* 0x000100008e8e7824 */ /* 0x000fc400078e00ff */
        /* <DEDUP_REMOVED lines=12> */
.L_x_2775:
[----:B------:R-:W-:Y:S05]  /*1450*/  BSYNC B1 ;  /* 0x0000000000017941 */ /* 0x000fea0003800000 */
.L_x_2774:
        /* <DEDUP_REMOVED lines=56> */
.L_x_2777:
[----:B------:R-:W-:Y:S05]  /*17e0*/  BSYNC B1 ;  /* 0x0000000000017941 */ /* 0x000fea0003800000 */
.L_x_2776:
[----:B------:R-:W-:-:S13]  /*17f0*/  ISETP.NE.AND P3, PT, R0, RZ, PT ;  /* 0x000000ff0000720c */ /* 0x000fda0003f65270 */
[----:B------:R-:W-:Y:S05]  /*1800*/  @!P3 BRA `(.L_x_2769) ;  /* 0x0000000000d0b947 */ /* 0x000fea0003800000 */
[----:B------:R-:W-:Y:S01]  /*1810*/  ISETP.NE.U32.AND P3, PT, RZ, UR14, PT ;  /* 0x0000000eff007c0c */ /* 0x000fe2000bf65070 */
[----:B------:R-:W0:Y:S03]  /*1820*/  LDC.64 R88, c[0x0][0x238] ;  /* 0x00008e00ff587b82 */ /* 0x000e260000000a00 */
[----:B------:R-:W-:-:S13]  /*1830*/  ISETP.NE.AND.EX P3, PT, RZ, UR15, PT, P3 ;  /* 0x0000000fff007c0c */ /* 0x000fda000bf65330 */
[C---:B------:R-:W-:Y:S02]  /*1840*/  @P3 IMAD.WIDE.U32 R92, R143.reuse, 0x8, R90 ;  /* 0x000000088f5c3825 */ /* 0x040fe400078e005a */
[----:B------:R-:W1:Y:S03]  /*1850*/  LDC.64 R90, c[0x0][0x2b8] ;  /* 0x0000ae00ff5a7b82 */ /* 0x000e660000000a00 */
[----:B------:R2:W5:Y:S01]  /*1860*/  @P3 LDG.E.64 R114, desc[UR4][R92.64] ;  /* 0x000000045c723981 */ /* 0x000562000c1e1b00 */
[----:B0-----:R-:W-:-:S06]  /*1870*/  IMAD.WIDE.U32 R88, R143, 0x8, R88 ;  /* 0x000000088f587825 */ /* 0x001fcc00078e0058 */
[----:B------:R-:W3:Y:S01]  /*1880*/  LDG.E.64 R88, desc[UR4][R88.64] ;  /* 0x0000000458587981 */ /* 0x000ee2000c1e1b00 */
[----:B-1----:R-:W-:-:S06]  /*1890*/  IMAD.WIDE.U32 R90, R139, 0x8, R90 ;  /* 0x000000088b5a7825 */ /* 0x002fcc00078e005a */
[----:B------:R-:W2:Y:S01]  /*18a0*/  LDG.E.64 R90, desc[UR4][R90.64] ;  /* 0x000000045a5a7981 */ /* 0x000ea2000c1e1b00 */
[C-C-:B---3--:R-:W-:Y:S02]  /*18b0*/  SHF.R.U64 R136, R88.reuse, 0x10, R89.reuse ;  /* 0x0000001058887819 */ /* 0x148fe40000001259 */
[----:B------:R-:W-:Y:S02]  /*18c0*/  SHF.L.U32 R134, R88, 0x10, RZ ;  /* 0x0000001058867819 */ /* 0x000fe400000006ff */
[----:B------:R-:W-:Y:S02]  /*18d0*/  SHF.L.U32 R136, R136, 0x10, RZ ;  /* 0x0000001088887819 */ /* 0x000fe400000006ff */
[----:B------:R-:W-:Y:S01]  /*18e0*/  SHF.R.U32.HI R140, RZ, 0x10, R89 ;  /* 0x00000010ff8c7819 */ /* 0x000fe20000011659 */
[----:B------:R-:W-:Y:S01]  /*18f0*/  FADD.FTZ R134, -R129, R134 ;  /* 0x0000008681867221 */ /* 0x000fe20000010100 */
[----:B------:R-:W-:Y:S01]  /*1900*/  SHF.L.U32 R138, R89, 0x10, RZ ;  /* 0x00000010598a7819 */ /* 0x000fe200000006ff */
[----:B------:R-:W-:Y:S01]  /*1910*/  FADD.FTZ R136, -R129, R136 ;  /* 0x0000008881887221 */ /* 0x000fe20000010100 */
[----:B--2---:R-:W-:Y:S01]  /*1920*/  IMAD.MOV.U32 R92, RZ, RZ, R90 ;  /* 0x000000ffff5c7224 */ /* 0x004fe200078e005a */
[----:B------:R-:W-:-:S04]  /*1930*/  SHF.R.U64 R131, R90, 0x10, R91 ;  /* 0x000000105a837819 */ /* 0x000fc8000000125b */
[----:B------:R-:W-:Y:S02]  /*1940*/  SHF.L.U32 R89, R92, 0x10, RZ ;  /* 0x000000105c597819 */ /* 0x000fe400000006ff */
[----:B------:R-:W-:Y:S01]  /*1950*/  SHF.L.U32 R88, R131, 0x10, RZ ;  /* 0x0000001083587819 */ /* 0x000fe200000006ff */
[C---:B-----5:R-:W-:Y:S01]  /*1960*/  FMUL.FTZ R131, R7.reuse, R134 ;  /* 0x0000008607837220 */ /* 0x060fe20000410000 */
[----:B------:R-:W-:Y:S01]  /*1970*/  SHF.R.U32.HI R133, RZ, 0x10, R91 ;  /* 0x00000010ff857819 */ /* 0x000fe2000001165b */
[----:B------:R-:W-:Y:S01]  /*1980*/  FMUL.FTZ R134, R7, R136 ;  /* 0x0000008807867220 */ /* 0x000fe20000410000 */
[----:B------:R-:W-:Y:S01]  /*1990*/  MOV R93, R91 ;  /* 0x0000005b005d7202 */ /* 0x000fe20000000f00 */
[-C--:B------:R-:W-:Y:S01]  /*19a0*/  FMUL.FTZ R136, R68, R89.reuse ;  /* 0x0000005944887220 */ /* 0x080fe20000410000 */
[----:B------:R-:W-:Y:S01]  /*19b0*/  SHF.L.U32 R92, R133, 0x10, RZ ;  /* 0x00000010855c7819 */ /* 0x000fe200000006ff */
[----:B------:R-:W-:Y:S01]  /*19c0*/  FADD.FTZ R29, R29, R88 ;  /* 0x000000581d1d7221 */ /* 0x000fe20000010000 */
[-C--:B------:R-:W-:Y:S01]  /*19d0*/  FFMA.FTZ R49, R134, R88.reuse, R49 ;  /* 0x0000005886317223 */ /* 0x080fe20000010031 */
[----:B------:R-:W-:Y:S01]  /*19e0*/  FMUL.FTZ R133, R69, R88 ;  /* 0x0000005845857220 */ /* 0x000fe20000410000 */
[----:B------:R-:W-:Y:S01]  /*19f0*/  FADD.FTZ R138, -R129, R138 ;  /* 0x0000008a818a7221 */ /* 0x000fe20000010100 */
[----:B------:R-:W-:Y:S01]  /*1a00*/  FADD.FTZ R28, R28, R89 ;  /* 0x000000591c1c7221 */ /* 0x000fe20000010000 */
[----:B------:R-:W-:Y:S01]  /*1a10*/  FFMA.FTZ R48, R131, R89, R48 ;  /* 0x0000005983307223 */ /* 0x000fe20000010030 */
        /* <DEDUP_REMOVED lines=19> */
.L_x_2769:
[----:B------:R-:W-:Y:S05]  /*1b50*/  BSYNC B0 ;  /* 0x0000000000007941 */ /* 0x000fea0003800000 */
.L_x_2755:
        /* <DEDUP_REMOVED lines=8> */
[----:B--2---:R-:W1:Y:S04]  /*1be0*/  SHFL.DOWN PT, R90, R95, 0x10, 0x1f ;  /* 0x0a001f005f5a7f89 */ /* 0x004e6800000e0000 */
[----:B------:R-:W2:Y:S01]  /*1bf0*/  SHFL.DOWN PT, R91, R128, 0x10, 0x1f ;  /* 0x0a001f00805b7f89 */ /* 0x000ea200000e0000 */
[----:B-1----:R-:W-:Y:S01]  /*1c00*/  FADD.FTZ R90, R90, R95 ;  /* 0x0000005f5a5a7221 */ /* 0x002fe20000010000 */
[----:B--2---:R-:W-:-:S04]  /*1c10*/  FADD.FTZ R91, R91, R128 ;  /* 0x000000805b5b7221 */ /* 0x004fc80000010000 */
[----:B------:R-:W1:Y:S04]  /*1c20*/  SHFL.DOWN PT, R93, R90, 0x8, 0x1f ;  /* 0x09001f005a5d7f89 */ /* 0x000e6800000e0000 */
        /* <DEDUP_REMOVED lines=11> */
[----:B------:R1:W2:Y:S04]  /*1ce0*/  SHFL.DOWN PT, R128, R95, 0x1, 0x1f ;  /* 0x08201f005f807f89 */ /* 0x0002a800000e0000 */
[----:B------:R1:W3:Y:S02]  /*1cf0*/  SHFL.DOWN PT, R91, R90, 0x1, 0x1f ;  /* 0x08201f005a5b7f89 */ /* 0x0002e400000e0000 */
.L_x_2873:
[----:B------:R-:W4:Y:S01]  /*1d00*/  S2R R93, SR_CgaCtaId ;  /* 0x00000000005d7919 */ /* 0x000f220000008800 */
[----:B------:R-:W-:Y:S01]  /*1d10*/  @!P3 LOP3.LUT R89, R89, 0x3, RZ, 0xc0, !PT ;  /* 0x000000035959b812 */ /* 0x000fe200078ec0ff */
[----:B--2---:R-:W-:Y:S01]  /*1d20*/  FADD.FTZ R128, R95, R128 ;  /* 0x000000805f807221 */ /* 0x004fe20000010000 */
[----:B------:R-:W-:Y:S01]  /*1d30*/  MOV R92, 0x400 ;  /* 0x00000400005c7802 */ /* 0x000fe20000000f00 */
[----:B---3--:R-:W-:Y:S01]  /*1d40*/  FADD.FTZ R129, R90, R91 ;  /* 0x0000005b5a817221 */ /* 0x008fe20000010000 */
[----:B------:R-:W-:Y:S05]  /*1d50*/  WARPSYNC.ALL ;  /* 0x0000000000007948 */ /* 0x000fea0003800000 */
[----:B------:R-:W-:Y:S01]  /*1d60*/  @!P3 IMAD.IADD R89, R88, 0x1, R89 ;  /* 0x000000015859b824 */ /* 0x000fe200078e0259 */
[----:B------:R-:W-:Y:S01]  /*1d70*/  ISETP.NE.AND P4, PT, R5, RZ, PT ;  /* 0x000000ff0500720c */ /* 0x000fe20003f85270 */
[----:B------:R-:W-:Y:S01]  /*1d80*/  BSSY B0, `(.L_x_2779) ;  /* 0x0000087000007945 */ /* 0x000fe20003800000 */
[----:B----4-:R-:W-:-:S04]  /*1d90*/  LEA R92, R93, R92, 0x18 ;  /* 0x0000005c5d5c7211 */ /* 0x010fc800078ec0ff */
[-C--:B------:R-:W-:Y:S02]  /*1da0*/  @!P3 LEA R142, R89, R92.reuse, 0x3 ;  /* 0x0000005c598eb211 */ /* 0x080fe400078e18ff */
[----:B------:R-:W-:-:S03]  /*1db0*/  LEA R143, R88, R92, 0x3 ;  /* 0x0000005c588f7211 */ /* 0x000fc600078e18ff */
[----:B------:R-:W-:Y:S01]  /*1dc0*/  @!P3 STS.64 [R142+0x2800], R128 ;  /* 0x002800808e00b388 */ /* 0x000fe20000000a00 */
[----:B------:R-:W-:Y:S01]  /*1dd0*/  BAR.SYNC.DEFER_BLOCKING 0x0 ;  /* 0x0000000000007b1d */ /* 0x000fe20000010000 */
[----:B0-----:R-:W-:-:S05]  /*1de0*/  ISETP.NE.AND P3, PT, R9, RZ, PT ;  /* 0x000000ff0900720c */ /* 0x001fca0003f65270 */
[----:B-1----:R-:W0:Y:S04]  /*1df0*/  LDS.128 R88, [R143+0x2800] ;  /* 0x002800008f587984 */ /* 0x002e280000000c00 */
[----:B------:R-:W1:Y:S01]  /*1e00*/  LDS.128 R92, [R143+0x2810] ;  /* 0x002810008f5c7984 */ /* 0x000e620000000c00 */
[----:B0-----:R-:W-:-:S04]  /*1e10*/  FADD.FTZ R145, RZ, R88 ;  /* 0x00000058ff917221 */ /* 0x001fc80000010000 */
[----:B------:R-:W-:-:S04]  /*1e20*/  FADD.FTZ R145, R90, R145 ;  /* 0x000000915a917221 */ /* 0x000fc80000010000 */
[----:B-1----:R-:W-:-:S04]  /*1e30*/  FADD.FTZ R145, R145, R92 ;  /* 0x0000005c91917221 */ /* 0x002fc80000010000 */
[----:B------:R-:W-:-:S04]  /*1e40*/  FADD.FTZ R94, R94, R145 ;  /* 0x000000915e5e7221 */ /* 0x000fc80000010000 */
[----:B------:R-:W-:-:S05]  /*1e50*/  FMUL.FTZ R92, R94, UR8 ;  /* 0x000000085e5c7c20 */ /* 0x000fca0008410000 */
[----:B------:R-:W-:Y:S02]  /*1e60*/  FSEL R92, R92, RZ, !P3 ;  /* 0x000000ff5c5c7208 */ /* 0x000fe40005800000 */
[----:B-----5:R-:W-:-:S13]  /*1e70*/  ISETP.GE.AND P3, PT, R141, 0x1, PT ;  /* 0x000000018d00780c */ /* 0x020fda0003f66270 */
[----:B------:R-:W-:Y:S01]  /*1e80*/  @P3 VIADD R88, R141, 0xffffffff ;  /* 0xffffffff8d583836 */ /* 0x000fe20000000000 */
[----:B------:R-:W-:-:S03]  /*1e90*/  @P3 LOP3.LUT R10, R12, 0x7f, RZ, 0xc0, !PT ;  /* 0x0000007f0c0a3812 */ /* 0x000fc600078ec0ff */
[----:B------:R-:W-:Y:S02]  /*1ea0*/  @P3 IMAD R90, R88, R11, RZ ;  /* 0x0000000b585a3224 */ /* 0x000fe400078e02ff */
[----:B------:R-:W-:-:S04]  /*1eb0*/  FADD.FTZ R88, RZ, R89 ;  /* 0x00000059ff587221 */ /* 0x000fc80000010000 */
[----:B------:R-:W-:Y:S01]  /*1ec0*/  FADD.FTZ R88, R91, R88 ;  /* 0x000000585b587221 */ /* 0x000fe20000010000 */
[----:B------:R-:W-:-:S03]  /*1ed0*/  @P3 SHF.R.S32.HI R89, RZ, 0x1f, R90 ;  /* 0x0000001fff593819 */ /* 0x000fc6000001145a */
[----:B------:R-:W-:Y:S01]  /*1ee0*/  FADD.FTZ R88, R88, R93 ;  /* 0x0000005d58587221 */ /* 0x000fe20000010000 */
[----:B------:R-:W-:Y:S01]  /*1ef0*/  HFMA2.MMA R93, -RZ, RZ, 0, 0 ;  /* 0x00000000ff5d7435 */ /* 0x000fe200000001ff */
[----:B------:R-:W-:Y:S02]  /*1f00*/  @P3 LEA.HI R89, R89, R90, RZ, 0x2 ;  /* 0x0000005a59593211 */ /* 0x000fe400078f10ff */
[----:B------:R-:W-:-:S03]  /*1f10*/  FADD.FTZ R95, R95, R88 ;  /* 0x000000585f5f7221 */ /* 0x000fc60000010000 */
[----:B------:R-:W-:Y:S01]  /*1f20*/  @P3 LEA.HI.SX32 R93, R89, R10, 0x1e ;  /* 0x0000000a595d3211 */ /* 0x000fe200078ff2ff */
[----:B------:R-:W-:Y:S01]  /*1f30*/  FMUL.FTZ R95, R95, UR8 ;  /* 0x000000085f5f7c20 */ /* 0x000fe20008410000 */
        /* <DEDUP_REMOVED lines=8> */
[----:B------:R-:W-:Y:S01]  /*1fc0*/  IMAD.U32 R88, R122, 0x10000, RZ ;  /* 0x000100007a587824 */ /* 0x000fe200078e00ff */
[----:B------:R-:W-:Y:S06]  /*1fd0*/  BRA `(.L_x_2783) ;  /* 0x0000000000207947 */ /* 0x000fec0003800000 */
.L_x_2782:
        /* <DEDUP_REMOVED lines=8> */
.L_x_2783:
[----:B------:R-:W-:Y:S05]  /*2060*/  BSYNC B1 ;  /* 0x0000000000017941 */ /* 0x000fea0003800000 */
.L_x_2781:
        /* <DEDUP_REMOVED lines=15> */
.L_x_2785:
[----:B------:R-:W-:Y:S01]  /*2160*/  FFMA.FTZ R88, R22, R95, R92 ;  /* 0x0000005f16587223 */ /* 0x000fe2000001005c */
[----:B------:R-:W-:-:S03]  /*2170*/  @P4 SHF.R.U64 R89, R122, 0x10, R123 ;  /* 0x000000107a594819 */ /* 0x000fc6000000127b */
[----:B------:R-:W-:Y:S01]  /*2180*/  FADD.FTZ R88, R23, -R88 ;  /* 0x8000005817587221 */ /* 0x000fe20000010000 */
[----:B------:R-:W-:-:S03]  /*2190*/  @P4 SHF.L.U32 R89, R89, 0x10, RZ ;  /* 0x0000001059594819 */ /* 0x000fc600000006ff */
[----:B------:R-:W-:-:S04]  /*21a0*/  FMUL.FTZ R88, R7, R88 ;  /* 0x0000005807587220 */ /* 0x000fc80000410000 */
[----:B------:R-:W-:-:S07]  /*21b0*/  @P4 FADD.FTZ R88, R88, R89 ;  /* 0x0000005958584221 */ /* 0x000fce0000010000 */
.L_x_2786:
[----:B------:R-:W-:Y:S05]  /*21c0*/  BSYNC B1 ;  /* 0x0000000000017941 */ /* 0x000fea0003800000 */
.L_x_2784:
        /* <DEDUP_REMOVED lines=12> */
.L_x_2788:
[----:B------:R-:W-:-:S04]  /*2290*/  FFMA.FTZ R89, R21, R95, R92 ;  /* 0x0000005f15597223 */ /* 0x000fc8000001005c */
[----:B------:R-:W-:Y:S01]  /*22a0*/  FADD.FTZ R88, R26, -R89 ;  /* 0x800000591a587221 */ /* 0x000fe20000010000 */
[----:B------:R-:W-:-:S03]  /*22b0*/  @P4 SHF.L.U32 R89, R123, 0x10, RZ ;  /* 0x000000107b594819 */ /* 0x000fc600000006ff */
[----:B------:R-:W-:-:S04]  /*22c0*/  FMUL.FTZ R88, R7, R88 ;  /* 0x0000005807587220 */ /* 0x000fc80000410000 */
[----:B------:R-:W-:-:S07]  /*22d0*/  @P4 FADD.FTZ R88, R88, R89 ;  /* 0x0000005958584221 */ /* 0x000fce0000010000 */
.L_x_2789:
[----:B------:R-:W-:Y:S05]  /*22e0*/  BSYNC B1 ;  /* 0x0000000000017941 */ /* 0x000fea0003800000 */
.L_x_2787:
        /* <DEDUP_REMOVED lines=13> */
.L_x_2791:
[----:B------:R-:W-:Y:S01]  /*23c0*/  FFMA.FTZ R88, R96, R95, R92 ;  /* 0x0000005f60587223 */ /* 0x000fe2000001005c */
[----:B------:R-:W-:-:S03]  /*23d0*/  @P4 SHF.R.U32.HI R89, RZ, 0x10, R123 ;  /* 0x00000010ff594819 */ /* 0x000fc6000001167b */
[----:B------:R-:W-:Y:S01]  /*23e0*/  FADD.FTZ R88, R25, -R88 ;  /* 0x8000005819587221 */ /* 0x000fe20000010000 */
[----:B------:R-:W-:-:S03]  /*23f0*/  @P4 SHF.L.U32 R89, R89, 0x10, RZ ;  /* 0x0000001059594819 */ /* 0x000fc600000006ff */
[----:B------:R-:W-:-:S04]  /*2400*/  FMUL.FTZ R88, R7, R88 ;  /* 0x0000005807587220 */ /* 0x000fc80000410000 */
[----:B------:R-:W-:-:S07]  /*2410*/  @P4 FADD.FTZ R88, R88, R89 ;  /* 0x0000005958584221 */ /* 0x000fce0000010000 */
.L_x_2792:
[----:B------:R-:W-:Y:S05]  /*2420*/  BSYNC B1 ;  /* 0x0000000000017941 */ /* 0x000fea0003800000 */
.L_x_2790:
        /* <DEDUP_REMOVED lines=14> */
.L_x_2793:
        /* <DEDUP_REMOVED lines=11> */
.L_x_2795:
[----:B------:R-:W-:Y:S05]  /*25c0*/  BSYNC B1 ;  /* 0x0000000000017941 */ /* 0x000fea0003800000 */
.L_x_2794:
[----:B------:R-:W-:Y:S01]  /*25d0*/  IADD3 R6, R6, 0x80, RZ ;  /* 0x0000008006067810 */ /* 0x000fe20007ffe0ff */
[----:B------:R-:W-:-:S07]  /*25e0*/  VIADD R93, R93, 0x80 ;  /* 0x000000805d5d7836 */ /* 0x000fce0000000000 */
.L_x_2780:
[----:B------:R-:W-:Y:S05]  /*25f0*/  BSYNC B0 ;  /* 0x0000000000007941 */ /* 0x000fea0003800000 */
.L_x_2779:
        /* <DEDUP_REMOVED lines=12> */
.L_x_2799:
        /* <DEDUP_REMOVED lines=8> */
.L_x_2800:
[----:B------:R-:W-:Y:S05]  /*2740*/  BSYNC B1 ;  /* 0x0000000000017941 */ /* 0x000fea0003800000 */
.L_x_2798:
        /* <DEDUP_REMOVED lines=15> */
.L_x_2802:
[----:B------:R-:W-:Y:S01]  /*2840*/  FFMA.FTZ R88, R98, R95, R92 ;  /* 0x0000005f62587223 */ /* 0x000fe2000001005c */
[----:B------:R-:W-:-:S03]  /*2850*/  @P4 SHF.R.U64 R89, R120, 0x10, R121 ;  /* 0x0000001078594819 */ /* 0x000fc60000001279 */
[----:B------:R-:W-:Y:S02]  /*2860*/  FADD.FTZ R88, R99, -R88 ;  /* 0x8000005863587221 */ /* 0x000fe40000010000 */
[----:B------:R-:W-:Y:S02]  /*2870*/  @P4 IMAD.U32 R89, R89, 0x10000, RZ ;  /* 0x0001000059594824 */ /* 0x000fe400078e00ff */
[----:B------:R-:W-:-:S04]  /*2880*/  FMUL.FTZ R88, R7, R88 ;  /* 0x0000005807587220 */ /* 0x000fc80000410000 */
[----:B------:R-:W-:-:S07]  /*2890*/  @P4 FADD.FTZ R88, R88, R89 ;  /* 0x0000005958584221 */ /* 0x000fce0000010000 */
.L_x_2803:
[----:B------:R-:W-:Y:S05]  /*28a0*/  BSYNC B1 ;  /* 0x0000000000017941 */ /* 0x000fea0003800000 */
.L_x_2801:
        /* <DEDUP_REMOVED lines=12> */
.L_x_2805:
[----:B------:R-:W-:-:S04]  /*2970*/  FFMA.FTZ R89, R97, R95, R92 ;  /* 0x0000005f61597223 */ /* 0x000fc8000001005c */
[----:B------:R-:W-:Y:S01]  /*2980*/  FADD.FTZ R88, R102, -R89 ;  /* 0x8000005966587221 */ /* 0x000fe20000010000 */
[----:B------:R-:W-:-:S03]  /*2990*/  @P4 IMAD.U32 R89, R121, 0x10000, RZ ;  /* 0x0001000079594824 */ /* 0x000fc600078e00ff */
[----:B------:R-:W-:-:S04]  /*29a0*/  FMUL.FTZ R88, R7, R88 ;  /* 0x0000005807587220 */ /* 0x000fc80000410000 */
[----:B------:R-:W-:-:S07]  /*29b0*/  @P4 FADD.FTZ R88, R88, R89 ;  /* 0x0000005958584221 */ /* 0x000fce0000010000 */
.L_x_2806:
[----:B------:R-:W-:Y:S05]  /*29c0*/  BSYNC B1 ;  /* 0x0000000000017941 */ /* 0x000fea0003800000 */
.L_x_2804:
        /* <DEDUP_REMOVED lines=13> */
.L_x_2808:
[----:B------:R-:W-:Y:S01]  /*2aa0*/  FFMA.FTZ R88, R104, R95, R92 ;  /* 0x0000005f68587223 */ /* 0x000fe2000001005c */
[----:B------:R-:W-:-:S03]  /*2ab0*/  @P4 SHF.R.U32.HI R89, RZ, 0x10, R121 ;  /* 0x00000010ff594819 */ /* 0x000fc60000011679 */
[----:B------:R-:W-:Y:S02]  /*2ac0*/  FADD.FTZ R88, R101, -R88 ;  /* 0x8000005865587221 */ /* 0x000fe40000010000 */
[----:B------:R-:W-:Y:S02]  /*2ad0*/  @P4 IMAD.U32 R89, R89, 0x10000, RZ ;  /* 0x0001000059594824 */ /* 0x000fe400078e00ff */
[----:B------:R-:W-:-:S04]  /*2ae0*/  FMUL.FTZ R88, R7, R88 ;  /* 0x0000005807587220 */ /* 0x000fc80000410000 */
[----:B------:R-:W-:-:S07]  /*2af0*/  @P4 FADD.FTZ R88, R88, R89 ;  /* 0x0000005958584221 */ /* 0x000fce0000010000 */
.L_x_2809:
[----:B------:R-:W-:Y:S05]  /*2b00*/  BSYNC B1 ;  /* 0x0000000000017941 */ /* 0x000fea0003800000 */
.L_x_2807:
        /* <DEDUP_REMOVED lines=15> */
.L_x_2810:
        /* <DEDUP_REMOVED lines=10> */
.L_x_2812:
[----:B------:R-:W-:Y:S05]  /*2ca0*/  BSYNC B1 ;  /* 0x0000000000017941 */ /* 0x000fea0003800000 */
.L_x_2811:
[----:B------:R-:W-:Y:S02]  /*2cb0*/  IADD3 R6, R6, 0x80, RZ ;  /* 0x0000008006067810 */ /* 0x000fe40007ffe0ff */
[----:B------:R-:W-:-:S07]  /*2cc0*/  IADD3 R93, R93, 0x80, RZ ;  /* 0x000000805d5d7810 */ /* 0x000fce0007ffe0ff */
.L_x_2797:
[----:B------:R-:W-:Y:S05]  /*2cd0*/  BSYNC B0 ;  /* 0x0000000000007941 */ /* 0x000fea0003800000 */
.L_x_2796:
        /* <DEDUP_REMOVED lines=11> */
.L_x_2816:
        /* <DEDUP_REMOVED lines=8> */
.L_x_2817:
[----:B------:R-:W-:Y:S05]  /*2e10*/  BSYNC B1 ;  /* 0x0000000000017941 */ /* 0x000fea0003800000 */
.L_x_2815:
        /* <DEDUP_REMOVED lines=15> */
.L_x_2819:
[----:B------:R-:W-:Y:S01]  /*2f10*/  FFMA.FTZ R88, R106, R95, R92 ;  /* 0x0000005f6a587223 */ /* 0x000fe2000001005c */
[----:B------:R-:W-:-:S03]  /*2f20*/  @P4 SHF.R.U64 R89, R118, 0x10, R119 ;  /* 0x0000001076594819 */ /* 0x000fc60000001277 */
[----:B------:R-:W-:Y:S01]  /*2f30*/  FADD.FTZ R88, R107, -R88 ;  /* 0x800000586b587221 */ /* 0x000fe20000010000 */
[----:B------:R-:W-:-:S03]  /*2f40*/  @P4 SHF.L.U32 R89, R89, 0x10, RZ ;  /* 0x0000001059594819 */ /* 0x000fc600000006ff */
[----:B------:R-:W-:-:S04]  /*2f50*/  FMUL.FTZ R88, R7, R88 ;  /* 0x0000005807587220 */ /* 0x000fc80000410000 */
[----:B------:R-:W-:-:S07]  /*2f60*/  @P4 FADD.FTZ R88, R88, R89 ;  /* 0x0000005958584221 */ /* 0x000fce0000010000 */
.L_x_2820:
[----:B------:R-:W-:Y:S05]  /*2f70*/  BSYNC B1 ;  /* 0x0000000000017941 */ /* 0x000fea0003800000 */
.L_x_2818:
        /* <DEDUP_REMOVED lines=12> */
.L_x_2822:
[----:B------:R-:W-:-:S04]  /*3040*/  FFMA.FTZ R89, R105, R95, R92 ;  /* 0x0000005f69597223 */ /* 0x000fc8000001005c */
[----:B------:R-:W-:Y:S01]  /*3050*/  FADD.FTZ R88, R110, -R89 ;  /* 0x800000596e587221 */ /* 0x000fe20000010000 */
[----:B------:R-:W-:-:S03]  /*3060*/  @P4 SHF.L.U32 R89, R119, 0x10, RZ ;  /* 0x0000001077594819 */ /* 0x000fc600000006ff */
[----:B------:R-:W-:-:S04]  /*3070*/  FMUL.FTZ R88, R7, R88 ;  /* 0x0000005807587220 */ /* 0x000fc80000410000 */
[----:B------:R-:W-:-:S07]  /*3080*/  @P4 FADD.FTZ R88, R88, R89 ;  /* 0x0000005958584221 */ /* 0x000fce0000010000 */
.L_x_2823:
[----:B------:R-:W-:Y:S05]  /*3090*/  BSYNC B1 ;  /* 0x0000000000017941 */ /* 0x000fea0003800000 */
.L_x_2821:
        /* <DEDUP_REMOVED lines=13> */
.L_x_2825:
[----:B------:R-:W-:Y:S01]  /*3170*/  FFMA.FTZ R88, R112, R95, R92 ;  /* 0x0000005f70587223 */ /* 0x000fe2000001005c */
[----:B------:R-:W-:-:S03]  /*3180*/  @P4 SHF.R.U32.HI R89, RZ, 0x10, R119 ;  /* 0x00000010ff594819 */ /* 0x000fc60000011677 */
[----:B------:R-:W-:Y:S01]  /*3190*/  FADD.FTZ R88, R109, -R88 ;  /* 0x800000586d587221 */ /* 0x000fe20000010000 */
[----:B------:R-:W-:-:S03]  /*31a0*/  @P4 SHF.L.U32 R89, R89, 0x10, RZ ;  /* 0x0000001059594819 */ /* 0x000fc600000006ff */
[----:B------:R-:W-:-:S04]  /*31b0*/  FMUL.FTZ R88, R7, R88 ;  /* 0x0000005807587220 */ /* 0x000fc80000410000 */
[----:B------:R-:W-:-:S07]  /*31c0*/  @P4 FADD.FTZ R88, R88, R89 ;  /* 0x0000005958584221 */ /* 0x000fce0000010000 */
.L_x_2826:
[----:B------:R-:W-:Y:S05]  /*31d0*/  BSYNC B1 ;  /* 0x0000000000017941 */ /* 0x000fea0003800000 */
.L_x_2824:
        /* <DEDUP_REMOVED lines=15> */
.L_x_2827:
        /* <DEDUP_REMOVED lines=10> */
.L_x_2829:
[----:B------:R-:W-:Y:S05]  /*3370*/  BSYNC B1 ;  /* 0x0000000000017941 */ /* 0x000fea0003800000 */
.L_x_2828:
[----:B------:R-:W-:Y:S01]  /*3380*/  VIADD R6, R6, 0x80 ;  /* 0x0000008006067836 */ /* 0x000fe20000000000 */
[----:B------:R-:W-:-:S07]  /*3390*/  IADD3 R93, R93, 0x80, RZ ;  /* 0x000000805d5d7810 */ /* 0x000fce0007ffe0ff */
.L_x_2814:
[----:B------:R-:W-:Y:S05]  /*33a0*/  BSYNC B0 ;  /* 0x0000000000007941 */ /* 0x000fea0003800000 */
.L_x_2813:
        /* <DEDUP_REMOVED lines=11> */
.L_x_2833:
        /* <DEDUP_REMOVED lines=8> */
.L_x_2834:
[----:B------:R-:W-:Y:S05]  /*34e0*/  BSYNC B1 ;  /* 0x0000000000017941 */ /* 0x000fea0003800000 */
.L_x_2832:
        /* <DEDUP_REMOVED lines=15> */
.L_x_2836:
[----:B------:R-:W-:Y:S01]  /*35e0*/  FFMA.FTZ R88, R124, R95, R92 ;  /* 0x0000005f7c587223 */ /* 0x000fe2000001005c */
[----:B------:R-:W-:-:S03]  /*35f0*/  @P4 SHF.R.U64 R89, R116, 0x10, R117 ;  /* 0x0000001074594819 */ /* 0x000fc60000001275 */
[----:B------:R-:W-:Y:S01]  /*3600*/  FADD.FTZ R88, R125, -R88 ;  /* 0x800000587d587221 */ /* 0x000fe20000010000 */
[----:B------:R-:W-:-:S03]  /*3610*/  @P4 SHF.L.U32 R89, R89, 0x10, RZ ;  /* 0x0000001059594819 */ /* 0x000fc600000006ff */
[----:B------:R-:W-:-:S04]  /*3620*/  FMUL.FTZ R88, R7, R88 ;  /* 0x0000005807587220 */ /* 0x000fc80000410000 */
[----:B------:R-:W-:-:S07]  /*3630*/  @P4 FADD.FTZ R88, R88, R89 ;  /* 0x0000005958584221 */ /* 0x000fce0000010000 */
.L_x_2837:
[----:B------:R-:W-:Y:S05]  /*3640*/  BSYNC B1 ;  /* 0x0000000000017941 */ /* 0x000fea0003800000 */
.L_x_2835:
        /* <DEDUP_REMOVED lines=12> */
.L_x_2839:
[----:B------:R-:W-:-:S04]  /*3710*/  FFMA.FTZ R89, R113, R95, R92 ;  /* 0x0000005f71597223 */ /* 0x000fc8000001005c */
[----:B------:R-:W-:Y:S01]  /*3720*/  FADD.FTZ R88, R130, -R89 ;  /* 0x8000005982587221 */ /* 0x000fe20000010000 */
[----:B------:R-:W-:-:S03]  /*3730*/  @P4 SHF.L.U32 R89, R117, 0x10, RZ ;  /* 0x0000001075594819 */ /* 0x000fc600000006ff */
[----:B------:R-:W-:-:S04]  /*3740*/  FMUL.FTZ R88, R7, R88 ;  /* 0x0000005807587220 */ /* 0x000fc80000410000 */
[----:B------:R-:W-:-:S07]  /*3750*/  @P4 FADD.FTZ R88, R88, R89 ;  /* 0x0000005958584221 */ /* 0x000fce0000010000 */
.L_x_2840:
[----:B------:R-:W-:Y:S05]  /*3760*/  BSYNC B1 ;  /* 0x0000000000017941 */ /* 0x000fea0003800000 */
.L_x_2838:
        /* <DEDUP_REMOVED lines=13> */
.L_x_2842:
[----:B------:R-:W-:Y:S01]  /*3840*/  FFMA.FTZ R88, R132, R95, R92 ;  /* 0x0000005f84587223 */ /* 0x000fe2000001005c */
[----:B------:R-:W-:-:S03]  /*3850*/  @P4 SHF.R.U32.HI R89, RZ, 0x10, R117 ;  /* 0x00000010ff594819 */ /* 0x000fc60000011675 */
[----:B------:R-:W-:Y:S01]  /*3860*/  FADD.FTZ R88, R127, -R88 ;  /* 0x800000587f587221 */ /* 0x000fe20000010000 */
[----:B------:R-:W-:-:S03]  /*3870*/  @P4 SHF.L.U32 R89, R89, 0x10, RZ ;  /* 0x0000001059594819 */ /* 0x000fc600000006ff */
[----:B------:R-:W-:-:S04]  /*3880*/  FMUL.FTZ R88, R7, R88 ;  /* 0x0000005807587220 */ /* 0x000fc80000410000 */
[----:B------:R-:W-:-:S07]  /*3890*/  @P4 FADD.FTZ R88, R88, R89 ;  /* 0x0000005958584221 */ /* 0x000fce0000010000 */
.L_x_2843:
[----:B------:R-:W-:Y:S05]  /*38a0*/  BSYNC B1 ;  /* 0x0000000000017941 */ /* 0x000fea0003800000 */
.L_x_2841:
        /* <DEDUP_REMOVED lines=15> */
.L_x_2844:
        /* <DEDUP_REMOVED lines=10> */
.L_x_2846:
[----:B------:R-:W-:Y:S05]  /*3a40*/  BSYNC B1 ;  /* 0x0000000000017941 */ /* 0x000fea0003800000 */
.L_x_2845:
[----:B------:R-:W-:Y:S01]  /*3a50*/  IADD3 R6, R6, 0x80, RZ ;  /* 0x0000008006067810 */ /* 0x000fe20007ffe0ff */
[----:B------:R-:W-:-:S07]  /*3a60*/  VIADD R93, R93, 0x80 ;  /* 0x000000805d5d7836 */ /* 0x000fce0000000000 */
.L_x_2831:
[----:B------:R-:W-:Y:S05]  /*3a70*/  BSYNC B0 ;  /* 0x0000000000007941 */ /* 0x000fea0003800000 */
.L_x_2830:
        /* <DEDUP_REMOVED lines=12> */
.L_x_2850:
        /* <DEDUP_REMOVED lines=8> */
.L_x_2851:
[----:B------:R-:W-:Y:S05]  /*3bc0*/  BSYNC B1 ;  /* 0x0000000000017941 */ /* 0x000fea0003800000 */
.L_x_2849:
        /* <DEDUP_REMOVED lines=15> */
.L_x_2853:
[----:B------:R-:W-:Y:S01]  /*3cc0*/  FFMA.FTZ R88, R134, R95, R92 ;  /* 0x0000005f86587223 */ /* 0x000fe2000001005c */
[----:B------:R-:W-:-:S03]  /*3cd0*/  @P4 SHF.R.U64 R89, R114, 0x10, R115 ;  /* 0x0000001072594819 */ /* 0x000fc60000001273 */
[----:B------:R-:W-:Y:S02]  /*3ce0*/  FADD.FTZ R88, R133, -R88 ;  /* 0x8000005885587221 */ /* 0x000fe40000010000 */
[----:B------:R-:W-:Y:S02]  /*3cf0*/  @P4 IMAD.U32 R89, R89, 0x10000, RZ ;  /* 0x0001000059594824 */ /* 0x000fe400078e00ff */
[----:B------:R-:W-:-:S04]  /*3d00*/  FMUL.FTZ R88, R7, R88 ;  /* 0x0000005807587220 */ /* 0x000fc80000410000 */
[----:B------:R-:W-:-:S07]  /*3d10*/  @P4 FADD.FTZ R88, R88, R89 ;  /* 0x0000005958584221 */ /* 0x000fce0000010000 */
.L_x_2854:
[----:B------:R-:W-:Y:S05]  /*3d20*/  BSYNC B1 ;  /* 0x0000000000017941 */ /* 0x000fea0003800000 */
.L_x_2852:
        /* <DEDUP_REMOVED lines=12> */
.L_x_2856:
[----:B------:R-:W-:-:S04]  /*3df0*/  FFMA.FTZ R89, R135, R95, R92 ;  /* 0x0000005f87597223 */ /* 0x000fc8000001005c */
[----:B------:R-:W-:Y:S01]  /*3e00*/  FADD.FTZ R88, R138, -R89 ;  /* 0x800000598a587221 */ /* 0x000fe20000010000 */
[----:B------:R-:W-:-:S03]  /*3e10*/  @P4 IMAD.U32 R89, R115, 0x10000, RZ ;  /* 0x0001000073594824 */ /* 0x000fc600078e00ff */
[----:B------:R-:W-:-:S04]  /*3e20*/  FMUL.FTZ R88, R7, R88 ;  /* 0x0000005807587220 */ /* 0x000fc80000410000 */
[----:B------:R-:W-:-:S07]  /*3e30*/  @P4 FADD.FTZ R88, R88, R89 ;  /* 0x0000005958584221 */ /* 0x000fce0000010000 */
.L_x_2857:
[----:B------:R-:W-:Y:S05]  /*3e40*/  BSYNC B1 ;  /* 0x0000000000017941 */ /* 0x000fea0003800000 */
.L_x_2855:
        /* <DEDUP_REMOVED lines=13> */
.L_x_2859:
[----:B------:R-:W-:Y:S01]  /*3f20*/  FFMA.FTZ R92, R140, R95, R92 ;  /* 0x0000005f8c5c7223 */ /* 0x000fe2000001005c */
[----:B------:R-:W-:-:S03]  /*3f30*/  @P4 SHF.R.U32.HI R88, RZ, 0x10, R115 ;  /* 0x00000010ff584819 */ /* 0x000fc60000011673 */
[----:B------:R-:W-:Y:S02]  /*3f40*/  FADD.FTZ R92, R137, -R92 ;  /* 0x8000005c895c7221 */ /* 0x000fe40000010000 */
[----:B------:R-:W-:Y:S02]  /*3f50*/  @P4 IMAD.U32 R88, R88, 0x10000, RZ ;  /* 0x0001000058584824 */ /* 0x000fe400078e00ff */
[----:B------:R-:W-:-:S04]  /*3f60*/  FMUL.FTZ R7, R7, R92 ;  /* 0x0000005c07077220 */ /* 0x000fc80000410000 */
[----:B------:R-:W-:-:S07]  /*3f70*/  @P4 FADD.FTZ R7, R7, R88 ;  /* 0x0000005807074221 */ /* 0x000fce0000010000 */
.L_x_2860:
[----:B------:R-:W-:Y:S05]  /*3f80*/  BSYNC B1 ;  /* 0x0000000000017941 */ /* 0x000fea0003800000 */
.L_x_2858:
        /* <DEDUP_REMOVED lines=14> */
.L_x_2861:
        /* <DEDUP_REMOVED lines=10> */
.L_x_2848:
[----:B------:R-:W-:Y:S05]  /*4110*/  BSYNC B0 ;  /* 0x0000000000007941 */ /* 0x000fea0003800000 */
.L_x_2847:
[----:B------:R-:W-:Y:S02]  /*4120*/  ISETP.NE.AND P2, PT, R139, RZ, PT ;  /* 0x000000ff8b00720c */ /* 0x000fe40003f45270 */
[----:B------:R-:W-:Y:S02]  /*4130*/  IADD3 R8, R8, UR12, RZ ;  /* 0x0000000c08087c10 */ /* 0x000fe4000fffe0ff */
[----:B------:R-:W-:Y:S02]  /*4140*/  SEL R94, RZ, 0x1, P2 ;  /* 0x00000001ff5e7807 */ /* 0x000fe40001000000 */
[----:B------:R-:W-:-:S13]  /*4150*/  ISETP.GE.AND P2, PT, R8, UR13, PT ;  /* 0x0000000d08007c0c */ /* 0x000fda000bf46270 */
[----:B------:R-:W-:Y:S05]  /*4160*/  @!P2 BRA `(.L_x_2862) ;  /* 0xffffffc000d4a947 */ /* 0x000fea000383ffff */
.L_x_2754:
[----:B------:R-:W3:Y:S01]  /*4170*/  S2R R14, SR_TID.X ;  /* 0x00000000000e7919 */ /* 0x000ee20000002100 */
[----:B------:R-:W3:Y:S01]  /*4180*/  S2UR UR6, SR_CTAID.X ;  /* 0x00000000000679c3 */ /* 0x000ee20000002500 */
[----:B------:R-:W-:Y:S02]  /*4190*/  ISETP.NE.AND P4, PT, R5, RZ, PT ;  /* 0x000000ff0500720c */ /* 0x000fe40003f85270 */
[----:B------:R-:W-:Y:S02]  /*41a0*/  ISETP.NE.AND P3, PT, R4, RZ, PT ;  /* 0x000000ff0400720c */ /* 0x000fe40003f65270 */
[----:B------:R-:W-:-:S03]  /*41b0*/  ISETP.NE.AND P2, PT, R0, RZ, PT ;  /* 0x000000ff0000720c */ /* 0x000fc60003f45270 */
[----:B------:R-:W4:Y:S08]  /*41c0*/  @P0 LDC.64 R12, c[0x0][0x2d8] ;  /* 0x0000b600ff0c0b82 */ /* 0x000f300000000a00 */
[----:B------:R-:W0:Y:S08]  /*41d0*/  @P4 LDC.64 R2, c[0x0][0x2d0] ;  /* 0x0000b400ff024b82 */ /* 0x000e300000000a00 */
[----:B------:R-:W1:Y:S01]  /*41e0*/  @P4 LDC.64 R4, c[0x0][0x2d8] ;  /* 0x0000b600ff044b82 */ /* 0x000e620000000a00 */
[----:B---3--:R-:W-:-:S07]  /*41f0*/  LEA.HI R0, R14, UR6, RZ, 0x19 ;  /* 0x000000060e007c11 */ /* 0x008fce000f8fc8ff */
[----:B--2---:R-:W2:Y:S01]  /*4200*/  @P3 LDC.64 R6, c[0x0][0x2d0] ;  /* 0x0000b400ff063b82 */ /* 0x004ea20000000a00 */
[----:B------:R-:W-:Y:S01]  /*4210*/  LOP3.LUT R19, R14, 0x7f, RZ, 0xc0, !PT ;  /* 0x0000007f0e137812 */ /* 0x000fe200078ec0ff */
[----:B------:R-:W-:-:S06]  /*4220*/  IMAD R0, R0, R11, RZ ;  /* 0x0000000b00007224 */ /* 0x000fcc00078e02ff */
[----:B------:R-:W3:Y:S01]  /*4230*/  @P3 LDC.64 R8, c[0x0][0x2d8] ;  /* 0x0000b600ff083b82 */ /* 0x000ee20000000a00 */
[----:B------:R-:W-:-:S05]  /*4240*/  LEA.HI R19, R0, R19, RZ, 0x1e ;  /* 0x0000001300137211 */ /* 0x000fca00078ff0ff */
[C---:B0-----:R-:W-:Y:S02]  /*4250*/  @P4 IMAD.WIDE.U32 R2, R19.reuse, 0x10, R2 ;  /* 0x0000001013024825 */ /* 0x041fe400078e0002 */
[----:B------:R-:W0:Y:S02]  /*4260*/  @P0 LDC.64 R10, c[0x0][0x2d0] ;  /* 0x0000b400ff0a0b82 */ /* 0x000e240000000a00 */
[C---:B-1----:R-:W-:Y:S01]  /*4270*/  @P4 IMAD.WIDE.U32 R4, R19.reuse, 0x10, R4 ;  /* 0x0000001013044825 */ /* 0x042fe200078e0004 */
[----:B------:R-:W-:Y:S01]  /*4280*/  @P4 IADD3 R19, R19, 0x80, RZ ;  /* 0x0000008013134810 */ /* 0x000fe20007ffe0ff */
[----:B------:R1:W-:Y:S04]  /*4290*/  @P4 STG.E.128 desc[UR4][R2.64], R44 ;  /* 0x0000002c02004986 */ /* 0x0003e8000c101d04 */
[----:B------:R-:W1:Y:S01]  /*42a0*/  @P1 LDC.64 R14, c[0x0][0x2d0] ;  /* 0x0000b400ff0e1b82 */ /* 0x000e620000000a00 */
[C---:B--2---:R-:W-:Y:S01]  /*42b0*/  @P3 IMAD.WIDE.U32 R6, R19.reuse, 0x10, R6 ;  /* 0x0000001013063825 */ /* 0x044fe200078e0006 */
[----:B------:R2:W-:Y:S04]  /*42c0*/  @P4 STG.E.128 desc[UR4][R4.64], R64 ;  /* 0x0000004004004986 */ /* 0x0005e8000c101d04 */
[----:B------:R2:W-:Y:S02]  /*42d0*/  @P3 STG.E.128 desc[UR4][R6.64], R40 ;  /* 0x0000002806003986 */ /* 0x0005e4000c101d04 */
[----:B------:R-:W2:Y:S01]  /*42e0*/  @P1 LDC.64 R16, c[0x0][0x2d8] ;  /* 0x0000b600ff101b82 */ /* 0x000ea20000000a00 */
[----:B---3--:R-:W-:-:S04]  /*42f0*/  @P3 IMAD.WIDE.U32 R8, R19, 0x10, R8 ;  /* 0x0000001013083825 */ /* 0x008fc800078e0008 */
[----:B------:R-:W-:Y:S01]  /*4300*/  @P3 VIADD R19, R19, 0x80 ;  /* 0x0000008013133836 */ /* 0x000fe20000000000 */
[----:B------:R3:W-:Y:S03]  /*4310*/  @P3 STG.E.128 desc[UR4][R8.64], R60 ;  /* 0x0000003c08003986 */ /* 0x0007e6000c101d04 */
[----:B0-----:R-:W-:-:S04]  /*4320*/  @P0 IMAD.WIDE.U32 R10, R19, 0x10, R10 ;  /* 0x00000010130a0825 */ /* 0x001fc800078e000a */
[C---:B----4-:R-:W-:Y:S01]  /*4330*/  @P0 IMAD.WIDE.U32 R12, R19.reuse, 0x10, R12 ;  /* 0x00000010130c0825 */ /* 0x050fe200078e000c */
        /* <DEDUP_REMOVED lines=16> */
.L_x_2778:
[----:B------:R-:W-:Y:S01]  /*4440*/  HFMA2.MMA R147, -RZ, RZ, 0, 1.847743988037109375e-06 ;  /* 0x0000001fff937435 */ /* 0x000fe200000001ff */
[----:B------:R-:W-:Y:S01]  /*4450*/  IMAD.MOV.U32 R145, RZ, RZ, R95 ;  /* 0x000000ffff917224 */ /* 0x000fe200078e005f */
[----:B------:R-:W-:Y:S01]  /*4460*/  MOV R144, 0x10 ;  /* 0x0000001000907802 */ /* 0x000fe20000000f00 */
[----:B------:R-:W-:-:S08]  /*4470*/  IMAD.MOV.U32 R142, RZ, RZ, -0x1 ;  /* 0xffffffffff8e7424 */ /* 0x000fd000078e00ff */
[----:B0-2--5:R-:W-:Y:S05]  /*4480*/  WARPSYNC.COLLECTIVE R142, `(.L_x_2863) ;  /* 0x000000008e087348 */ /* 0x025fea0003c00000 */
[----:B------:R1:W3:Y:S02]  /*4490*/  SHFL.DOWN P4, R143, R145, R144, R147 ;  /* 0x08000090918f7389 */ /* 0x0002e40000080093 */
[----:B0123-5:R-:W-:Y:S01]  /*44a0*/  ENDCOLLECTIVE ;  /* 0x000000000000791b */ /* 0x02ffe20003800000 */
.L_x_2863:
[----:B------:R-:W-:Y:S02]  /*44b0*/  MOV R145, R128 ;  /* 0x0000008000917202 */ /* 0x000fe40000000f00 */
[----:B------:R-:W-:-:S07]  /*44c0*/  MOV R90, R143 ;  /* 0x0000008f005a7202 */ /* 0x000fce0000000f00 */
[----:B------:R-:W-:Y:S05]  /*44d0*/  WARPSYNC.COLLECTIVE R142, `(.L_x_2864) ;  /* 0x000000008e087348 */ /* 0x000fea0003c00000 */
[----:B------:R0:W1:Y:S02]  /*44e0*/  SHFL.DOWN P4, R143, R145, R144, R147 ;  /* 0x08000090918f7389 */ /* 0x0000640000080093 */
[----:B01----:R-:W-:Y:S01]  /*44f0*/  ENDCOLLECTIVE ;  /* 0x000000000000791b */ /* 0x003fe20003800000 */
.L_x_2864:
[----:B------:R-:W-:Y:S01]  /*4500*/  FADD.FTZ R90, R90, R95 ;  /* 0x0000005f5a5a7221 */ /* 0x000fe20000010000 */
[----:B------:R-:W-:-:S04]  /*4510*/  HFMA2.MMA R144, -RZ, RZ, 0, 4.76837158203125e-07 ;  /* 0x00000008ff907435 */ /* 0x000fc800000001ff */
[----:B------:R-:W-:Y:S01]  /*4520*/  MOV R145, R90 ;  /* 0x0000005a00917202 */ /* 0x000fe20000000f00 */
[----:B------:R-:W-:-:S07]  /*4530*/  IMAD.MOV.U32 R91, RZ, RZ, R143 ;  /* 0x000000ffff5b7224 */ /* 0x000fce00078e008f */
[----:B------:R-:W-:Y:S05]  /*4540*/  WARPSYNC.COLLECTIVE R142, `(.L_x_2865) ;  /* 0x000000008e087348 */ /* 0x000fea0003c00000 */
[----:B------:R0:W1:Y:S02]  /*4550*/  SHFL.DOWN P4, R143, R145, R144, R147 ;  /* 0x08000090918f7389 */ /* 0x0000640000080093 */
[----:B01----:R-:W-:Y:S01]  /*4560*/  ENDCOLLECTIVE ;  /* 0x000000000000791b */ /* 0x003fe20003800000 */
.L_x_2865:
[----:B------:R-:W-:-:S05]  /*4570*/  FADD.FTZ R91, R91, R128 ;  /* 0x000000805b5b7221 */ /* 0x000fca0000010000 */
[----:B------:R-:W-:Y:S01]  /*4580*/  MOV R145, R91 ;  /* 0x0000005b00917202 */ /* 0x000fe20000000f00 */
[----:B------:R-:W-:-:S07]  /*4590*/  IMAD.MOV.U32 R93, RZ, RZ, R143 ;  /* 0x000000ffff5d7224 */ /* 0x000fce00078e008f */
[----:B------:R-:W-:Y:S05]  /*45a0*/  WARPSYNC.COLLECTIVE R142, `(.L_x_2866) ;  /* 0x000000008e087348 */ /* 0x000fea0003c00000 */
[----:B------:R0:W1:Y:S02]  /*45b0*/  SHFL.DOWN P4, R143, R145, R144, R147 ;  /* 0x08000090918f7389 */ /* 0x0000640000080093 */
[----:B01----:R-:W-:Y:S01]  /*45c0*/  ENDCOLLECTIVE ;  /* 0x000000000000791b */ /* 0x003fe20003800000 */
.L_x_2866:
[----:B------:R-:W-:Y:S01]  /*45d0*/  FADD.FTZ R93, R90, R93 ;  /* 0x0000005d5a5d7221 */ /* 0x000fe20000010000 */
[----:B------:R-:W-:-:S03]  /*45e0*/  HFMA2.MMA R144, -RZ, RZ, 0, 2.384185791015625e-07 ;  /* 0x00000004ff907435 */ /* 0x000fc600000001ff */
[----:B------:R-:W-:Y:S01]  /*45f0*/  IMAD.MOV.U32 R145, RZ, RZ, R93 ;  /* 0x000000ffff917224 */ /* 0x000fe200078e005d */
[----:B------:R-:W-:-:S07]  /*4600*/  MOV R92, R143 ;  /* 0x0000008f005c7202 */ /* 0x000fce0000000f00 */
[----:B------:R-:W-:Y:S05]  /*4610*/  WARPSYNC.COLLECTIVE R142, `(.L_x_2867) ;  /* 0x000000008e087348 */ /* 0x000fea0003c00000 */
[----:B------:R0:W1:Y:S02]  /*4620*/  SHFL.DOWN P4, R143, R145, R144, R147 ;  /* 0x08000090918f7389 */ /* 0x0000640000080093 */
[----:B01----:R-:W-:Y:S01]  /*4630*/  ENDCOLLECTIVE ;  /* 0x000000000000791b */ /* 0x003fe20003800000 */
.L_x_2867:
[----:B------:R-:W-:-:S04]  /*4640*/  FADD.FTZ R92, R91, R92 ;  /* 0x0000005c5b5c7221 */ /* 0x000fc80000010000 */
[----:B------:R-:W-:Y:S01]  /*4650*/  IMAD.MOV.U32 R145, RZ, RZ, R92 ;  /* 0x000000ffff917224 */ /* 0x000fe200078e005c */
[----:B------:R-:W-:-:S07]  /*4660*/  MOV R94, R143 ;  /* 0x0000008f005e7202 */ /* 0x000fce0000000f00 */
[----:B------:R-:W-:Y:S05]  /*4670*/  WARPSYNC.COLLECTIVE R142, `(.L_x_2868) ;  /* 0x000000008e087348 */ /* 0x000fea0003c00000 */
[----:B------:R0:W1:Y:S02]  /*4680*/  SHFL.DOWN P4, R143, R145, R144, R147 ;  /* 0x08000090918f7389 */ /* 0x0000640000080093 */
[----:B01----:R-:W-:Y:S01]  /*4690*/  ENDCOLLECTIVE ;  /* 0x000000000000791b */ /* 0x003fe20003800000 */
.L_x_2868:
[----:B------:R-:W-:-:S05]  /*46a0*/  FADD.FTZ R94, R93, R94 ;  /* 0x0000005e5d5e7221 */ /* 0x000fca0000010000 */
[----:B------:R-:W-:Y:S01]  /*46b0*/  MOV R145, R94 ;  /* 0x0000005e00917202 */ /* 0x000fe20000000f00 */
[----:B------:R-:W-:Y:S01]  /*46c0*/  IMAD.MOV.U32 R144, RZ, RZ, 0x2 ;  /* 0x00000002ff907424 */ /* 0x000fe200078e00ff */
[----:B------:R-:W-:-:S07]  /*46d0*/  MOV R129, R143 ;  /* 0x0000008f00817202 */ /* 0x000fce0000000f00 */
[----:B------:R-:W-:Y:S05]  /*46e0*/  WARPSYNC.COLLECTIVE R142, `(.L_x_2869) ;  /* 0x000000008e087348 */ /* 0x000fea0003c00000 */
[----:B------:R0:W1:Y:S02]  /*46f0*/  SHFL.DOWN P4, R143, R145, R144, R147 ;  /* 0x08000090918f7389 */ /* 0x0000640000080093 */
[----:B01----:R-:W-:Y:S01]  /*4700*/  ENDCOLLECTIVE ;  /* 0x000000000000791b */ /* 0x003fe20003800000 */
.L_x_2869:
[----:B------:R-:W-:-:S05]  /*4710*/  FADD.FTZ R129, R92, R129 ;  /* 0x000000815c817221 */ /* 0x000fca0000010000 */
[----:B------:R-:W-:Y:S02]  /*4720*/  MOV R145, R129 ;  /* 0x0000008100917202 */ /* 0x000fe40000000f00 */
[----:B------:R-:W-:-:S07]  /*4730*/  MOV R95, R143 ;  /* 0x0000008f005f7202 */ /* 0x000fce0000000f00 */
[----:B------:R-:W-:Y:S05]  /*4740*/  WARPSYNC.COLLECTIVE R142, `(.L_x_2870) ;  /* 0x000000008e087348 */ /* 0x000fea0003c00000 */
[----:B------:R0:W1:Y:S02]  /*4750*/  SHFL.DOWN P4, R143, R145, R144, R147 ;  /* 0x08000090918f7389 */ /* 0x0000640000080093 */
[----:B01----:R-:W-:Y:S01]  /*4760*/  ENDCOLLECTIVE ;  /* 0x000000000000791b */ /* 0x003fe20003800000 */
.L_x_2870:
[----:B------:R-:W-:Y:S01]  /*4770*/  FADD.FTZ R95, R94, R95 ;  /* 0x0000005f5e5f7221 */ /* 0x000fe20000010000 */
[----:B------:R-:W-:-:S04]  /*4780*/  HFMA2.MMA R144, -RZ, RZ, 0, 5.9604644775390625e-08 ;  /* 0x00000001ff907435 */ /* 0x000fc800000001ff */
[----:B------:R-:W-:Y:S01]  /*4790*/  MOV R145, R95 ;  /* 0x0000005f00917202 */ /* 0x000fe20000000f00 */
[----:B------:R-:W-:-:S07]  /*47a0*/  IMAD.MOV.U32 R128, RZ, RZ, R143 ;  /* 0x000000ffff807224 */ /* 0x000fce00078e008f */
[----:B------:R-:W-:Y:S05]  /*47b0*/  WARPSYNC.COLLECTIVE R142, `(.L_x_2871) ;  /* 0x000000008e087348 */ /* 0x000fea0003c00000 */
[----:B------:R0:W1:Y:S02]  /*47c0*/  SHFL.DOWN P4, R143, R145, R144, R147 ;  /* 0x08000090918f7389 */ /* 0x0000640000080093 */
[----:B01----:R-:W-:Y:S01]  /*47d0*/  ENDCOLLECTIVE ;  /* 0x000000000000791b */ /* 0x003fe20003800000 */
.L_x_2871:
[----:B------:R-:W-:-:S05]  /*47e0*/  FADD.FTZ R90, R129, R128 ;  /* 0x00000080815a7221 */ /* 0x000fca0000010000 */
[----:B------:R-:W-:Y:S01]  /*47f0*/  MOV R145, R90 ;  /* 0x0000005a00917202 */ /* 0x000fe20000000f00 */
[----:B------:R-:W-:-:S07]  /*4800*/  IMAD.MOV.U32 R128, RZ, RZ, R143 ;  /* 0x000000ffff807224 */ /* 0x000fce00078e008f */
[----:B------:R-:W-:Y:S05]  /*4810*/  WARPSYNC.COLLECTIVE R142, `(.L_x_2872) ;  /* 0x000000008e087348 */ /* 0x000fea0003c00000 */
[----:B------:R0:W1:Y:S02]  /*4820*/  SHFL.DOWN P4, R143, R145, R144, R147 ;  /* 0x08000090918f7389 */ /* 0x0000640000080093 */
[----:B01----:R-:W-:Y:S01]  /*4830*/  ENDCOLLECTIVE ;  /* 0x000000000000791b */ /* 0x003fe20003800000 */
.L_x_2872:
[----:B------:R-:W-:Y:S01]  /*4840*/  MOV R91, R143 ;  /* 0x0000008f005b7202 */ /* 0x000fe20000000f00 */
[----:B------:R-:W-:Y:S06]  /*4850*/  BRA `(.L_x_2873) ;  /* 0xffffffd400287947 */ /* 0x000fec000383ffff */
.L_x_2874:
        /* <DEDUP_REMOVED lines=10> */
.L_x_11860:


//--------------------- .text._ZN10layer_norm13ln_bwd_kernelINS_13Kernel_traitsIf13__nv_bfloat16S2_S2_fjLj2560ELj1ELj1ELj4ELj8ENS_18Kernel_traits_baseILj2560EfS2_S2_S2_fjLj128EEEEELb0ELb0ELb1ELb1EEEvNS_9BwdParamsE --------------------------
	.section	.text._ZN10layer_norm13ln_bwd_kernelINS_13Kernel_traitsIf13__nv_bfloat16S2_S2_fjLj2560ELj1ELj1ELj4ELj8ENS_18Kernel_traits_baseILj2560EfS2_S2_S2_fjLj128EEEEELb0ELb0ELb1ELb1EEEvNS_9BwdParamsE,"ax",@progbits
	.align	128
        .global         _ZN10layer_norm13ln_bwd_kernelINS_13Kernel_traitsIf13__nv_bfloat16S2_S2_fjLj2560ELj1ELj1ELj4ELj8ENS_18Kernel_traits_baseILj2560EfS2_S2_S2_fjLj128EEEEELb0ELb0ELb1ELb1EEEvNS_9BwdParamsE
        .type           _ZN10layer_norm13ln_bwd_kernelINS_13Kernel_traitsIf13__nv_bfloat16S2_S2_fjLj2560ELj1ELj1ELj4ELj8ENS_18Kernel_traits_baseILj2560EfS2_S2_S2_fjLj128EEEEELb0ELb0ELb1ELb1EEEvNS_9BwdParamsE,@function
        .size           _ZN10layer_norm13ln_bwd_kernelINS_13Kernel_traitsIf13__nv_bfloat16S2_S2_fjLj2560ELj1ELj1ELj4ELj8ENS_18Kernel_traits_baseILj2560EfS2_S2_S2_fjLj128EEEEELb0ELb0ELb1ELb1EEEvNS_9BwdParamsE,(.L_x_11861 - _ZN10layer_norm13ln_bwd_kernelINS_13Kernel_traitsIf13__nv_bfloat16S2_S2_fjLj2560ELj1ELj1ELj4ELj8ENS_18Kernel_traits_baseILj2560EfS2_S2_S2_fjLj128EEEEELb0ELb0ELb1ELb1EEEvNS_9BwdParamsE)
        .other          _ZN10layer_norm13ln_bwd_kernelINS_13Kernel_traitsIf13__nv_bfloat16S2_S2_fjLj2560ELj1ELj1ELj4ELj8ENS_18Kernel_traits_baseILj2560EfS2_S2_S2_fjLj128EEEEELb0ELb0ELb1ELb1EEEvNS_9BwdParamsE,@"STO_CUDA_ENTRY STV_DEFAULT"
_ZN10layer_norm13ln_bwd_kernelINS_13Kernel_traitsIf13__nv_bfloat16S2_S2_fjLj2560ELj1ELj1ELj4ELj8ENS_18Kernel_traits_baseILj2560EfS2_S2_S2_fjLj128EEEEELb0ELb0ELb1ELb1EEEvNS_9BwdParamsE:
.text._ZN10layer_norm13ln_bwd_kernelINS_13Kernel_traitsIf13__nv_bfloat16S2_S2_fjLj2560ELj1ELj1ELj4ELj8ENS_18Kernel_traits_baseILj2560EfS2_S2_S2_fjLj128EEEEELb0ELb0ELb1ELb1EEEvNS_9BwdParamsE:
        /* <DEDUP_REMOVED lines=33> */
.L_x_2875:
[----:B------:R-:W-:Y:S01]  /*0210*/  SHF.L.U32 R3, R0, 0x4, RZ ;  /* 0x0000000400037819 */ /* 0x000fe200000006ff */
[----:B------:R-:W-:Y:S01]  /*0220*/  ULDC.64 UR6, c[0x0][0x260] ;  /* 0x0000980000067ab9 */ /* 0x000fe20000000a00 */
[----:B------:R-:W0:Y:S02]  /*0230*/  LDC.U8 R4, c[0x0][0x2a0] ;  /* 0x0000a800ff047b82 */ /* 0x000e240000000000 */
[----:B------:R-:W-:-:S04]  /*0240*/  LOP3.LUT R3, R3, 0x7f0, RZ, 0xc0, !PT ;  /* 0x000007f003037812 */ /* 0x000fc800078ec0ff */
[----:B------:R-:W-:-:S04]  /*0250*/  IADD3 R6, P0, R3, UR6, RZ ;  /* 0x0000000603067c10 */ /* 0x000fc8000ff1e0ff */
[----:B------:R-:W-:-:S05]  /*0260*/  IADD3.X R7, RZ, UR7, RZ, P0, !PT ;  /* 0x00000007ff077c10 */ /* 0x000fca00087fe4ff */
[----:B------:R1:W5:Y:S04]  /*0270*/  LDG.E.128 R44, desc[UR4][R6.64] ;  /* 0x00000004062c7981 */ /* 0x000368000c1e1d00 */
[----:B------:R1:W5:Y:S04]  /*0280*/  LDG.E.128 R40, desc[UR4][R6.64+0x800] ;  /* 0x0008000406287981 */ /* 0x000368000c1e1d00 */
[----:B------:R1:W5:Y:S04]  /*0290*/  LDG.E.128 R36, desc[UR4][R6.64+0x1000] ;  /* 0x0010000406247981 */ /* 0x000368000c1e1d00 */
[----:B------:R1:W5:Y:S04]  /*02a0*/  LDG.E.128 R32, desc[UR4][R6.64+0x1800] ;  /* 0x0018000406207981 */ /* 0x000368000c1e1d00 */
[----:B------:R1:W5:Y:S01]  /*02b0*/  LDG.E.128 R28, desc[UR4][R6.64+0x2000] ;  /* 0x00200004061c7981 */ /* 0x000362000c1e1d00 */
[----:B------:R-:W-:Y:S01]  /*02c0*/  IMAD.MOV.U32 R126, RZ, RZ, 0x1 ;  /* 0x00000001ff7e7424 */ /* 0x000fe200078e00ff */
[----:B------:R-:W-:-:S02]  /*02d0*/  LOP3.LUT R5, R0, 0x7f, RZ, 0xc0, !PT ;  /* 0x0000007f00057812 */ /* 0x000fc400078ec0ff */
        /* <DEDUP_REMOVED lines=19> */
[----:B01----:R-:W-:-:S07]  /*0410*/  CS2R R48, SRZ ;  /* 0x0000000000307805 */ /* 0x003fce000001ff00 */
.L_x_2956:
        /* <DEDUP_REMOVED lines=10> */
[----:B-----5:R2:W5:Y:S04]  /*04c0*/  LDG.E R6, desc[UR4][R90.64] ;  /* 0x000000045a067981 */ /* 0x020568000c1e1900 */
        /* <DEDUP_REMOVED lines=12> */
[----:B------:R-:W-:Y:S01]  /*0590*/  IMAD.U32 R138, RZ, RZ, UR14 ;  /* 0x0000000eff8a7e24 */ /* 0x000fe2000f8e00ff */
[----:B------:R-:W-:Y:S01]  /*05a0*/  MOV R137, UR15 ;  /* 0x0000000f00897c02 */ /* 0x000fe20008000f00 */
[----:B------:R-:W-:Y:S01]  /*05b0*/  HFMA2.MMA R140, -RZ, RZ, 0, 0 ;  /* 0x00000000ff8c7435 */ /* 0x000fe200000001ff */
[----:B------:R-:W-:Y:S02]  /*05c0*/  IMAD.MOV.U32 R127, RZ, RZ, RZ ;  /* 0x000000ffff7f7224 */ /* 0x000fe400078e00ff */
[----:B------:R-:W-:-:S04]  /*05d0*/  ISETP.NE.U32.AND P0, PT, R138, RZ, PT ;  /* 0x000000ff8a00720c */ /* 0x000fc80003f05070 */
        /* <DEDUP_REMOVED lines=11> */
[----:B------:R-:W-:Y:S01]  /*0690*/  IMAD.MOV.U32 R140, RZ, RZ, RZ ;  /* 0x000000ffff8c7224 */ /* 0x000fe200078e00ff */
[----:B------:R-:W-:Y:S01]  /*06a0*/  MOV R127, RZ ;  /* 0x000000ff007f7202 */ /* 0x000fe20000000f00 */
[----:B------:R-:W-:Y:S06]  /*06b0*/  BRA `(.L_x_2879) ;  /* 0x0000001000107947 */ /* 0x000fec0003800000 */
.L_x_2878:
        /* <DEDUP_REMOVED lines=10> */
[C---:B------:R-:W-:Y:S01]  /*0760*/  VIADD R27, R3.reuse, 0x80 ;  /* 0x00000080031b7836 */ /* 0x040fe20000000000 */
[C---:B------:R-:W-:Y:S01]  /*0770*/  IADD3 R23, R3.reuse, 0x180, RZ ;  /* 0x0000018003177810 */ /* 0x040fe20007ffe0ff */
[----:B0-----:R-:W-:Y:S01]  /*0780*/  IMAD.WIDE.U32 R96, R3, 0x8, R20 ;  /* 0x0000000803607825 */ /* 0x001fe200078e0014 */
[----:B------:R-:W-:-:S03]  /*0790*/  IADD3 R103, R7, 0x180, RZ ;  /* 0x0000018007677810 */ /* 0x000fc60007ffe0ff */
[----:B------:R-:W-:Y:S02]  /*07a0*/  VIADD R3, R3, 0x200 ;  /* 0x0000020003037836 */ /* 0x000fe40000000000 */
[C---:B-1----:R-:W-:Y:S01]  /*07b0*/  IMAD.WIDE.U32 R10, R7.reuse, 0x8, R16 ;  /* 0x00000008070a7825 */ /* 0x042fe200078e0010 */
[----:B------:R-:W-:Y:S01]  /*07c0*/  IADD3 R105, R7, 0x200, RZ ;  /* 0x0000020007697810 */ /* 0x000fe20007ffe0ff */
[----:B------:R-:W3:Y:S02]  /*07d0*/  LDG.E.64 R96, desc[UR4][R96.64] ;  /* 0x0000000460607981 */ /* 0x000ee4000c1e1b00 */
[--C-:B------:R-:W-:Y:S02]  /*07e0*/  IMAD.WIDE.U32 R26, R27, 0x8, R20.reuse ;  /* 0x000000081b1a7825 */ /* 0x100fe400078e0014 */
[----:B------:R-:W4:Y:S02]  /*07f0*/  LDG.E.64 R10, desc[UR4][R10.64] ;  /* 0x000000040a0a7981 */ /* 0x000f24000c1e1b00 */
[----:B------:R-:W-:-:S02]  /*0800*/  IMAD.WIDE.U32 R24, R25, 0x8, R20 ;  /* 0x0000000819187825 */ /* 0x000fc400078e0014 */
[----:B------:R-:W3:Y:S02]  /*0810*/  LDG.E.64 R26, desc[UR4][R26.64] ;  /* 0x000000041a1a7981 */ /* 0x000ee4000c1e1b00 */
[--C-:B------:R-:W-:Y:S02]  /*0820*/  IMAD.WIDE.U32 R22, R23, 0x8, R20.reuse ;  /* 0x0000000817167825 */ /* 0x100fe400078e0014 */
[----:B------:R-:W3:Y:S02]  /*0830*/  LDG.E.64 R24, desc[UR4][R24.64] ;  /* 0x0000000418187981 */ /* 0x000ee4000c1e1b00 */
[----:B------:R-:W-:Y:S02]  /*0840*/  IMAD.WIDE.U32 R20, R3, 0x8, R20 ;  /* 0x0000000803147825 */ /* 0x000fe400078e0014 */
[----:B------:R-:W3:Y:S02]  /*0850*/  LDG.E.64 R22, desc[UR4][R22.64] ;  /* 0x0000000416167981 */ /* 0x000ee4000c1e1b00 */
[----:B------:R-:W-:-:S02]  /*0860*/  IMAD.WIDE.U32 R14, R9, 0x8, R16 ;  /* 0x00000008090e7825 */ /* 0x000fc400078e0010 */
[----:B------:R-:W3:Y:S02]  /*0870*/  LDG.E.64 R20, desc[UR4][R20.64] ;  /* 0x0000000414147981 */ /* 0x000ee4000c1e1b00 */
[----:B------:R-:W-:Y:S02]  /*0880*/  IMAD.WIDE.U32 R12, R8, 0x8, R16 ;  /* 0x00000008080c7825 */ /* 0x000fe400078e0010 */
[----:B------:R-:W3:Y:S02]  /*0890*/  LDG.E.64 R14, desc[UR4][R14.64] ;  /* 0x000000040e0e7981 */ /* 0x000ee4000c1e1b00 */
[----:B--2---:R-:W-:Y:S02]  /*08a0*/  IMAD.WIDE R98, R2, 0x4, R98 ;  /* 0x0000000402627825 */ /* 0x004fe400078e0262 */
[----:B------:R-:W2:Y:S02]  /*08b0*/  LDG.E.64 R12, desc[UR4][R12.64] ;  /* 0x000000040c0c7981 */ /* 0x000ea4000c1e1b00 */
[----:B------:R-:W-:-:S02]  /*08c0*/  IMAD.WIDE.U32 R100, R103, 0x8, R16 ;  /* 0x0000000867647825 */ /* 0x000fc400078e0010 */
[----:B------:R3:W2:Y:S02]  /*08d0*/  LDG.E R3, desc[UR4][R98.64] ;  /* 0x0000000462037981 */ /* 0x0006a4000c1e1900 */
[----:B------:R-:W-:Y:S02]  /*08e0*/  IMAD.WIDE.U32 R18, R105, 0x8, R16 ;  /* 0x0000000869127825 */ /* 0x000fe400078e0010 */
[----:B------:R0:W2:Y:S04]  /*08f0*/  LDG.E.64 R16, desc[UR4][R100.64] ;  /* 0x0000000464107981 */ /* 0x0000a8000c1e1b00 */
[----:B------:R-:W2:Y:S01]  /*0900*/  LDG.E.64 R18, desc[UR4][R18.64] ;  /* 0x0000000412127981 */ /* 0x000ea2000c1e1b00 */
[----:B------:R-:W-:Y:S01]  /*0910*/  IMAD.U32 R138, RZ, RZ, UR14 ;  /* 0x0000000eff8a7e24 */ /* 0x000fe2000f8e00ff */
[----:B------:R-:W-:-:S04]  /*0920*/  MOV R137, UR15 ;  /* 0x0000000f00897c02 */ /* 0x000fc80008000f00 */
[----:B------:R-:W-:-:S04]  /*0930*/  ISETP.NE.U32.AND P0, PT, R138, RZ, PT ;  /* 0x000000ff8a00720c */ /* 0x000fc80003f05070 */
[----:B------:R-:W-:-:S13]  /*0940*/  ISETP.NE.AND.EX P0, PT, R137, RZ, PT, P0 ;  /* 0x000000ff8900720c */ /* 0x000fda0003f05300 */
[--C-:B------:R-:W-:Y:S01]  /*0950*/  @P0 IMAD.WIDE.U32 R102, R103, 0x8, R94.reuse ;  /* 0x0000000867660825 */ /* 0x100fe200078e005e */
[----:B------:R1:W5:Y:S03]  /*0960*/  @P0 LDG.E.64 R112, desc[UR4][R92.64] ;  /* 0x000000045c700981 */ /* 0x000366000c1e1b00 */
[----:B------:R-:W-:Y:S01]  /*0970*/  @P0 IMAD.WIDE.U32 R104, R105, 0x8, R94 ;  /* 0x0000000869680825 */ /* 0x000fe200078e005e */
[----:B------:R-:W5:Y:S04]  /*0980*/  @P0 LDG.E.64 R114, desc[UR4][R90.64] ;  /* 0x000000045a720981 */ /* 0x000f68000c1e1b00 */
[----:B------:R-:W5:Y:S04]  /*0990*/  @P0 LDG.E.64 R116, desc[UR4][R88.64] ;  /* 0x0000000458740981 */ /* 0x000f68000c1e1b00 */
[----:B------:R-:W5:Y:S04]  /*09a0*/  @P0 LDG.E.64 R118, desc[UR4][R102.64] ;  /* 0x0000000466760981 */ /* 0x000f68000c1e1b00 */
[----:B------:R1:W5:Y:S01]  /*09b0*/  @P0 LDG.E.64 R120, desc[UR4][R104.64] ;  /* 0x0000000468780981 */ /* 0x000362000c1e1b00 */
[----:B------:R-:W-:-:S02]  /*09c0*/  ISETP.NE.AND P0, PT, R4, RZ, PT ;  /* 0x000000ff0400720c */ /* 0x000fc40003f05270 */
[--C-:B----4-:R-:W-:Y:S02]  /*09d0*/  SHF.R.U32.HI R127, RZ, 0x10, R11.reuse ;  /* 0x00000010ff7f7819 */ /* 0x110fe4000001160b */
[C---:B------:R-:W-:Y:S01]  /*09e0*/  SHF.R.U64 R128, R10.reuse, 0x10, R11 ;  /* 0x000000100a807819 */ /* 0x040fe2000000120b */
[----:B------:R-:W-:Y:S01]  /*09f0*/  IMAD.U32 R10, R10, 0x10000, RZ ;  /* 0x000100000a0a7824 */ /* 0x000fe200078e00ff */
[----:B------:R-:W-:Y:S01]  /*0a00*/  SHF.L.U32 R11, R11, 0x10, RZ ;  /* 0x000000100b0b7819 */ /* 0x000fe200000006ff */
[--C-:B---3--:R-:W-:Y:S01]  /*0a10*/  IMAD.MOV.U32 R98, RZ, RZ, R97.reuse ;  /* 0x000000ffff627224 */ /* 0x108fe200078e0061 */
[----:B------:R-:W-:Y:S01]  /*0a20*/  SHF.R.U64 R99, R96, 0x10, R97 ;  /* 0x0000001060637819 */ /* 0x000fe20000001261 */
[----:B0-----:R-:W-:Y:S01]  /*0a30*/  IMAD.MOV.U32 R101, RZ, RZ, R24 ;  /* 0x000000ffff657224 */ /* 0x001fe200078e0018 */
[----:B-1----:R-:W-:Y:S02]  /*0a40*/  SHF.R.U64 R93, R24, 0x10, R25 ;  /* 0x00000010185d7819 */ /* 0x002fe40000001219 */
[----:B------:R-:W-:-:S02]  /*0a50*/  MOV R108, R22 ;  /* 0x00000016006c7202 */ /* 0x000fc40000000f00 */
[----:B------:R-:W-:Y:S02]  /*0a60*/  SHF.R.U64 R106, R22, 0x10, R23 ;  /* 0x00000010166a7819 */ /* 0x000fe40000001217 */
[----:B------:R-:W-:Y:S02]  /*0a70*/  MOV R104, R20 ;  /* 0x0000001400687202 */ /* 0x000fe40000000f00 */
[--C-:B------:R-:W-:Y:S02]  /*0a80*/  SHF.R.U64 R91, R20, 0x10, R21.reuse ;  /* 0x00000010145b7819 */ /* 0x100fe40000001215 */
[----:B------:R-:W-:Y:S02]  /*0a90*/  MOV R88, R21 ;  /* 0x0000001500587202 */ /* 0x000fe40000000f00 */
[----:B------:R-:W-:Y:S02]  /*0aa0*/  SHF.R.U32.HI R90, RZ, 0x10, R21 ;  /* 0x00000010ff5a7819 */ /* 0x000fe40000011615 */
[----:B------:R-:W-:Y:S01]  /*0ab0*/  SHF.L.U32 R22, R14, 0x10, RZ ;  /* 0x000000100e167819 */ /* 0x000fe200000006ff */
[----:B--2---:R-:W-:Y:S01]  /*0ac0*/  IMAD.U32 R21, R13, 0x10000, RZ ;  /* 0x000100000d157824 */ /* 0x004fe200078e00ff */
[----:B------:R-:W-:-:S02]  /*0ad0*/  SHF.R.U64 R125, R12, 0x10, R13 ;  /* 0x000000100c7d7819 */ /* 0x000fc4000000120d */
[----:B------:R-:W-:Y:S01]  /*0ae0*/  FSEL R151, R3, RZ, !P0 ;  /* 0x000000ff03977208 */ /* 0x000fe20004000000 */
[--C-:B------:R-:W-:Y:S01]  /*0af0*/  IMAD.MOV.U32 R103, RZ, RZ, R23.reuse ;  /* 0x000000ffff677224 */ /* 0x100fe200078e0017 */
[----:B------:R-:W-:Y:S02]  /*0b00*/  SHF.L.U32 R20, R12, 0x10, RZ ;  /* 0x000000100c147819 */ /* 0x000fe400000006ff */
[----:B------:R-:W-:Y:S01]  /*0b10*/  SHF.R.U32.HI R105, RZ, 0x10, R23 ;  /* 0x00000010ff697819 */ /* 0x000fe20000011617 */
[C---:B------:R-:W-:Y:S01]  /*0b20*/  IMAD.U32 R24, R16.reuse, 0x10000, RZ ;  /* 0x0001000010187824 */ /* 0x040fe200078e00ff */
[----:B------:R-:W-:Y:S02]  /*0b30*/  SHF.R.U64 R111, R16, 0x10, R17 ;  /* 0x00000010106f7819 */ /* 0x000fe40000001211 */
[----:B------:R-:W-:Y:S02]  /*0b40*/  SHF.L.U32 R12, R127, 0x10, RZ ;  /* 0x000000107f0c7819 */ /* 0x000fe400000006ff */
[----:B------:R-:W-:-:S02]  /*0b50*/  MOV R102, R25 ;  /* 0x0000001900667202 */ /* 0x000fc40000000f00 */
[----:B------:R-:W-:Y:S02]  /*0b60*/  SHF.R.U32.HI R107, RZ, 0x10, R25 ;  /* 0x00000010ff6b7819 */ /* 0x000fe40000011619 */
[----:B------:R-:W-:Y:S02]  /*0b70*/  SHF.L.U32 R23, R15, 0x10, RZ ;  /* 0x000000100f177819 */ /* 0x000fe400000006ff */
[----:B------:R-:W-:Y:S02]  /*0b80*/  SHF.R.U32.HI R110, RZ, 0x10, R17 ;  /* 0x00000010ff6e7819 */ /* 0x000fe40000011611 */
[----:B------:R-:W-:Y:S02]  /*0b90*/  MOV R109, R96 ;  /* 0x00000060006d7202 */ /* 0x000fe40000000f00 */
[----:B------:R-:W-:Y:S02]  /*0ba0*/  MOV R95, R26 ;  /* 0x0000001a005f7202 */ /* 0x000fe40000000f00 */
[----:B------:R-:W-:-:S02]  /*0bb0*/  SHF.R.U64 R94, R26, 0x10, R27 ;  /* 0x000000101a5e7819 */ /* 0x000fc4000000121b */
[--C-:B------:R-:W-:Y:S02]  /*0bc0*/  SHF.R.U64 R123, R14, 0x10, R15.reuse ;  /* 0x000000100e7b7819 */ /* 0x100fe4000000120f */
[----:B------:R-:W-:Y:S01]  /*0bd0*/  SHF.R.U32.HI R122, RZ, 0x10, R15 ;  /* 0x00000010ff7a7819 */ /* 0x000fe2000001160f */
[----:B------:R-:W-:Y:S01]  /*0be0*/  FADD.FTZ R15, -R151, R21 ;  /* 0x00000015970f7221 */ /* 0x000fe20000010100 */
[----:B------:R-:W-:Y:S01]  /*0bf0*/  SHF.L.U32 R25, R17, 0x10, RZ ;  /* 0x0000001011197819 */ /* 0x000fe200000006ff */
[C---:B------:R-:W-:Y:S01]  /*0c00*/  FADD.FTZ R17, -R151.reuse, R22 ;  /* 0x0000001697117221 */ /* 0x040fe20000010100 */
[----:B------:R-:W-:Y:S01]  /*0c10*/  SHF.R.U32.HI R96, RZ, 0x10, R97 ;  /* 0x00000010ff607819 */ /* 0x000fe20000011661 */
[C---:B------:R-:W-:Y:S01]  /*0c20*/  FADD.FTZ R3, -R151.reuse, R10 ;  /* 0x0000000a97037221 */ /* 0x040fe20000010100 */
[C---:B------:R-:W-:Y:S01]  /*0c30*/  SHF.L.U32 R26, R18.reuse, 0x10, RZ ;  /* 0x00000010121a7819 */ /* 0x040fe200000006ff */
[C---:B------:R-:W-:Y:S01]  /*0c40*/  FADD.FTZ R11, -R151.reuse, R11 ;  /* 0x0000000b970b7221 */ /* 0x040fe20000010100 */
[----:B------:R-:W-:Y:S01]  /*0c50*/  MOV R92, R27 ;  /* 0x0000001b005c7202 */ /* 0x000fe20000000f00 */
[----:B------:R-:W-:Y:S01]  /*0c60*/  FADD.FTZ R21, -R151, R24 ;  /* 0x0000001897157221 */ /* 0x000fe20000010100 */
[----:B------:R-:W-:Y:S01]  /*0c70*/  SHF.R.U32.HI R100, RZ, 0x10, R27 ;  /* 0x00000010ff647819 */ /* 0x000fe2000001161b */
[----:B------:R-:W-:Y:S01]  /*0c80*/  IMAD.U32 R27, R19, 0x10000, RZ ;  /* 0x00010000131b7824 */ /* 0x000fe200078e00ff */
[----:B------:R-:W-:-:S02]  /*0c90*/  SHF.R.U64 R97, R18, 0x10, R19 ;  /* 0x0000001012617819 */ /* 0x000fc40000001213 */
[----:B------:R-:W-:Y:S01]  /*0ca0*/  SHF.L.U32 R22, R111, 0x10, RZ ;  /* 0x000000106f167819 */ /* 0x000fe200000006ff */
[C---:B------:R-:W-:Y:S01]  /*0cb0*/  FADD.FTZ R111, -R151.reuse, R12 ;  /* 0x0000000c976f7221 */ /* 0x040fe20000010100 */
[----:B------:R-:W-:Y:S01]  /*0cc0*/  SHF.R.U32.HI R124, RZ, 0x10, R13 ;  /* 0x00000010ff7c7819 */ /* 0x000fe2000001160d */
[C---:B------:R-:W-:Y:S01]  /*0cd0*/  FADD.FTZ R13, -R151.reuse, R20 ;  /* 0x00000014970d7221 */ /* 0x040fe20000010100 */
[----:B------:R-:W-:Y:S01]  /*0ce0*/  SHF.R.U32.HI R89, RZ, 0x10, R19 ;  /* 0x00000010ff597819 */ /* 0x000fe20000011613 */
[----:B------:R-:W-:Y:S01]  /*0cf0*/  FADD.FTZ R19, -R151, R23 ;  /* 0x0000001797137221 */ /* 0x000fe20000010100 */
[----:B------:R-:W-:Y:S02]  /*0d00*/  SHF.L.U32 R10, R128, 0x10, RZ ;  /* 0x00000010800a7819 */ /* 0x000fe400000006ff */
[----:B------:R-:W-:Y:S01]  /*0d10*/  SHF.L.U32 R24, R110, 0x10, RZ ;  /* 0x000000106e187819 */ /* 0x000fe200000006ff */
[----:B------:R-:W-:Y:S01]  /*0d20*/  IMAD.U32 R110, R99, 0x10000, RZ ;  /* 0x00010000636e7824 */ /* 0x000fe200078e00ff */
[----:B------:R-:W-:Y:S01]  /*0d30*/  SHF.L.U32 R109, R109, 0x10, RZ ;  /* 0x000000106d6d7819 */ /* 0x000fe200000006ff */
[----:B------:R-:W-:-:S02]  /*0d40*/  IMAD.U32 R20, R122, 0x10000, RZ ;  /* 0x000100007a147824 */ /* 0x000fc400078e00ff */
[C---:B------:R-:W-:Y:S01]  /*0d50*/  FADD.FTZ R23, -R151.reuse, R25 ;  /* 0x0000001997177221 */ /* 0x040fe20000010100 */
[----:B------:R-:W-:Y:S01]  /*0d60*/  SHF.L.U32 R99, R98, 0x10, RZ ;  /* 0x0000001062637819 */ /* 0x000fe200000006ff */
[----:B------:R-:W-:Y:S01]  /*0d70*/  FADD.FTZ R25, -R151, R26 ;  /* 0x0000001a97197221 */ /* 0x000fe20000010100 */
[----:B-----5:R-:W-:Y:S01]  /*0d80*/  FMUL.FTZ R11, R6, R11 ;  /* 0x0000000b060b7220 */ /* 0x020fe20000410000 */
[----:B------:R-:W-:Y:S01]  /*0d90*/  SHF.L.U32 R122, R96, 0x10, RZ ;  /* 0x00000010607a7819 */ /* 0x000fe200000006ff */
[----:B------:R-:W-:Y:S02]  /*0da0*/  IMAD.U32 R26, R97, 0x10000, RZ ;  /* 0x00010000611a7824 */ /* 0x000fe400078e00ff */
[----:B------:R-:W-:Y:S01]  /*0db0*/  FMUL.FTZ R12, R6, R111 ;  /* 0x0000006f060c7220 */ /* 0x000fe20000410000 */
[----:B------:R-:W-:Y:S01]  /*0dc0*/  FADD.FTZ R97, -R151, R10 ;  /* 0x0000000a97617221 */ /* 0x000fe20000010100 */
        /* <DEDUP_REMOVED lines=9> */
[----:B------:R-:W-:Y:S01]  /*0e60*/  SHF.L.U32 R92, R91, 0x10, RZ ;  /* 0x000000105b5c7819 */ /* 0x000fe200000006ff */
[----:B------:R-:W-:Y:S01]  /*0e70*/  FMUL.FTZ R10, R6, R97 ;  /* 0x00000061060a7220 */ /* 0x000fe20000410000 */
[----:B------:R-:W-:Y:S01]  /*0e80*/  SHF.L.U32 R122, R94, 0x10, RZ ;  /* 0x000000105e7a7819 */ /* 0x000fe200000006ff */
[----:B------:R-:W-:Y:S01]  /*0e90*/  FMUL.FTZ R97, R45, R110 ;  /* 0x0000006e2d617220 */ /* 0x000fe20000410000 */
[----:B------:R-:W-:Y:S01]  /*0ea0*/  SHF.L.U32 R91, R88, 0x10, RZ ;  /* 0x00000010585b7819 */ /* 0x000fe200000006ff */
[----:B------:R-:W-:Y:S01]  /*0eb0*/  FADD.FTZ R88, RZ, R96 ;  /* 0x00000060ff587221 */ /* 0x000fe20000010000 */
[----:B------:R-:W-:Y:S01]  /*0ec0*/  SHF.L.U32 R94, R105, 0x10, RZ ;  /* 0x00000010695e7819 */ /* 0x000fe200000006ff */
[----:B------:R-:W-:Y:S01]  /*0ed0*/  FFMA.FTZ R105, R3, R96, RZ ;  /* 0x0000006003697223 */ /* 0x000fe200000100ff */
[----:B------:R-:W-:Y:S01]  /*0ee0*/  SHF.L.U32 R140, R107, 0x10, RZ ;  /* 0x000000106b8c7819 */ /* 0x000fe200000006ff */
[----:B------:R-:W-:Y:S01]  /*0ef0*/  FADD.FTZ R107, R88, R97 ;  /* 0x00000061586b7221 */ /* 0x000fe20000010000 */
[----:B------:R-:W-:-:S02]  /*0f00*/  IMAD.U32 R14, R125, 0x10000, RZ ;  /* 0x000100007d0e7824 */ /* 0x000fc400078e00ff */
[C---:B------:R-:W-:Y:S01]  /*0f10*/  FFMA.FTZ R88, R10.reuse, R97, R105 ;  /* 0x000000610a587223 */ /* 0x040fe20000010069 */
[----:B------:R-:W-:Y:S01]  /*0f20*/  FADD.FTZ R85, R85, R110 ;  /* 0x0000006e55557221 */ /* 0x000fe20000010000 */
[----:B------:R-:W-:Y:S01]  /*0f30*/  FFMA.FTZ R49, R10, R110, R49 ;  /* 0x0000006e0a317223 */ /* 0x000fe20000010031 */
[----:B------:R-:W-:Y:S01]  /*0f40*/  FADD.FTZ R84, R84, R109 ;  /* 0x0000006d54547221 */ /* 0x000fe20000010000 */
[----:B------:R-:W-:Y:S01]  /*0f50*/  FFMA.FTZ R48, R3, R109, R48 ;  /* 0x0000006d03307223 */ /* 0x000fe20000010030 */
[----:B------:R-:W-:Y:S02]  /*0f60*/  IMAD.U32 R110, R106, 0x10000, RZ ;  /* 0x000100006a6e7824 */ /* 0x000fe400078e00ff */
[----:B------:R-:W-:Y:S01]  /*0f70*/  FADD.FTZ R106, R107, R98 ;  /* 0x000000626b6a7221 */ /* 0x000fe20000010000 */
[----:B------:R-:W-:Y:S01]  /*0f80*/  IMAD.U32 R109, R95, 0x10000, RZ ;  /* 0x000100005f6d7824 */ /* 0x000fe200078e00ff */
[----:B------:R-:W-:Y:S01]  /*0f90*/  SHF.L.U32 R16, R124, 0x10, RZ ;  /* 0x000000107c107819 */ /* 0x000fe200000006ff */
[----:B------:R-:W-:Y:S01]  /*0fa0*/  FFMA.FTZ R105, R11, R98, R88 ;  /* 0x000000620b697223 */ /* 0x000fe20000010058 */
[----:B------:R-:W-:Y:S01]  /*0fb0*/  SHF.L.U32 R18, R123, 0x10, RZ ;  /* 0x000000107b127819 */ /* 0x000fe200000006ff */
[----:B------:R-:W-:Y:S01]  /*0fc0*/  FADD.FTZ R123, -R151, R14 ;  /* 0x0000000e977b7221 */ /* 0x000fe20000010100 */
[----:B------:R-:W-:-:S02]  /*0fd0*/  IMAD.U32 R124, R100, 0x10000, RZ ;  /* 0x00010000647c7824 */ /* 0x000fc400078e00ff */
[----:B------:R-:W-:Y:S01]  /*0fe0*/  FMUL.FTZ R100, R40, R109 ;  /* 0x0000006d28647220 */ /* 0x000fe20000410000 */
[----:B------:R-:W-:Y:S01]  /*0ff0*/  FADD.FTZ R107, R106, R99 ;  /* 0x000000636a6b7221 */ /* 0x000fe20000010000 */
[----:B------:R-:W-:Y:S01]  /*1000*/  FMUL.FTZ R13, R6, R13 ;  /* 0x0000000d060d7220 */ /* 0x000fe20000410000 */
[----:B------:R-:W-:Y:S01]  /*1010*/  FFMA.FTZ R106, R12, R99, R105 ;  /* 0x000000630c6a7223 */ /* 0x000fe20000010069 */
[----:B------:R-:W-:Y:S01]  /*1020*/  FADD.FTZ R125, -R151, R16 ;  /* 0x00000010977d7221 */ /* 0x000fe20000010100 */
[C---:B------:R-:W-:Y:S01]  /*1030*/  FMUL.FTZ R14, R6.reuse, R123 ;  /* 0x0000007b060e7220 */ /* 0x040fe20000410000 */
[----:B------:R-:W-:Y:S01]  /*1040*/  SHF.L.U32 R123, R101, 0x10, RZ ;  /* 0x00000010657b7819 */ /* 0x000fe200000006ff */
[----:B------:R-:W-:Y:S01]  /*1050*/  FMUL.FTZ R101, R41, R122 ;  /* 0x0000007a29657220 */ /* 0x000fe20000410000 */
[----:B------:R-:W-:Y:S01]  /*1060*/  FADD.FTZ R88, R107, R100 ;  /* 0x000000646b587221 */ /* 0x000fe20000010000 */
[----:B------:R-:W-:Y:S01]  /*1070*/  FFMA.FTZ R107, R13, R100, R106 ;  /* 0x000000640d6b7223 */ /* 0x000fe2000001006a */
[----:B------:R-:W-:Y:S01]  /*1080*/  FADD.FTZ R127, -R151, R18 ;  /* 0x00000012977f7221 */ /* 0x000fe20000010100 */
[----:B------:R-:W-:Y:S01]  /*1090*/  FMUL.FTZ R16, R6, R125 ;  /* 0x0000007d06107220 */ /* 0x000fe20000410000 */
[----:B------:R-:W-:-:S02]  /*10a0*/  IMAD.U32 R125, R102, 0x10000, RZ ;  /* 0x00010000667d7824 */ /* 0x000fc400078e00ff */
[----:B------:R-:W-:Y:S01]  /*10b0*/  FADD.FTZ R80, R80, R109 ;  /* 0x0000006d50507221 */ /* 0x000fe20000010000 */
[----:B------:R-:W-:Y:S01]  /*10c0*/  FFMA.FTZ R52, R13, R109, R52 ;  /* 0x0000006d0d347223 */ /* 0x000fe20000010034 */
        /* <DEDUP_REMOVED lines=10> */
[----:B------:R-:W-:Y:S01]  /*1170*/  SHF.L.U32 R128, R93, 0x10, RZ ;  /* 0x000000105d807819 */ /* 0x000fe200000006ff */
[----:B------:R-:W-:-:S02]  /*1180*/  IMAD.U32 R93, R104, 0x10000, RZ ;  /* 0x00010000685d7824 */ /* 0x000fc400078e00ff */
        /* <DEDUP_REMOVED lines=8> */
[----:B------:R-:W-:Y:S01]  /*1210*/  FMUL.FTZ R105, R37, R128 ;  /* 0x0000008025697220 */ /* 0x000fe20000410000 */
[----:B------:R-:W-:Y:S01]  /*1220*/  FADD.FTZ R88, R111, R104 ;  /* 0x000000686f587221 */ /* 0x000fe20000010000 */
[----:B------:R-:W-:Y:S01]  /*1230*/  FADD.FTZ R145, -R151, R22 ;  /* 0x0000001697917221 */ /* 0x000fe20000010100 */
[----:B------:R-:W-:Y:S01]  /*1240*/  FFMA.FTZ R109, R17, R104, R122 ;  /* 0x00000068116d7223 */ /* 0x000fe2000001007a */
[----:B------:R-:W-:Y:S01]  /*1250*/  FMUL.FTZ R106, R38, R125 ;  /* 0x0000007d266a7220 */ /* 0x000fe20000410000 */
[----:B------:R-:W-:Y:S01]  /*1260*/  FADD.FTZ R111, R88, R105 ;  /* 0x00000069586f7221 */ /* 0x000fe20000010000 */
[----:B------:R-:W-:Y:S01]  /*1270*/  FADD.FTZ R143, -R151, R20 ;  /* 0x00000014978f7221 */ /* 0x000fe20000010100 */
[----:B------:R-:W-:Y:S01]  /*1280*/  FMUL.FTZ R19, R6, R19 ;  /* 0x0000001306137220 */ /* 0x000fe20000410000 */
[----:B------:R-:W-:Y:S01]  /*1290*/  FFMA.FTZ R88, R18, R105, R109 ;  /* 0x0000006912587223 */ /* 0x000fe2000001006d */
[C---:B------:R-:W-:Y:S01]  /*12a0*/  FMUL.FTZ R22, R6.reuse, R145 ;  /* 0x0000009106167220 */ /* 0x040fe20000410000 */
        /* <DEDUP_REMOVED lines=9> */
[-C--:B------:R-:W-:Y:S01]  /*1340*/  FFMA.FTZ R62, R23, R95.reuse, R62 ;  /* 0x0000005f173e7223 */ /* 0x080fe2000001003e */
[----:B------:R-:W-:Y:S01]  /*1350*/  FMUL.FTZ R110, R34, R95 ;  /* 0x0000005f226e7220 */ /* 0x000fe20000410000 */
[----:B------:R-:W-:Y:S01]  /*1360*/  FMUL.FTZ R108, R32, R127 ;  /* 0x0000007f206c7220 */ /* 0x000fe20000410000 */
[----:B------:R-:W-:Y:S01]  /*1370*/  FADD.FTZ R95, R122, R107 ;  /* 0x0000006b7a5f7221 */ /* 0x000fe20000010000 */
[----:B------:R-:W-:Y:S01]  /*1380*/  FMUL.FTZ R21, R6, R21 ;  /* 0x0000001506157220 */ /* 0x000fe20000410000 */
[----:B------:R-:W-:Y:S01]  /*1390*/  FFMA.FTZ R122, R20, R107, R111 ;  /* 0x0000006b147a7223 */ /* 0x000fe2000001006f */
[----:B------:R-:W-:Y:S01]  /*13a0*/  FADD.FTZ R147, -R151, R24 ;  /* 0x0000001897937221 */ /* 0x000fe20000010100 */
[----:B------:R-:W-:-:S02]  /*13b0*/  FADD.FTZ R88, R95, R108 ;  /* 0x0000006c5f587221 */ /* 0x000fc40000010000 */
[----:B------:R-:W-:Y:S01]  /*13c0*/  FFMA.FTZ R95, R21, R108, R122 ;  /* 0x0000006c155f7223 */ /* 0x000fe2000001007a */
[----:B------:R-:W-:Y:S01]  /*13d0*/  FMUL.FTZ R24, R6, R147 ;  /* 0x0000009306187220 */ /* 0x000fe20000410000 */
        /* <DEDUP_REMOVED lines=15> */
[----:B------:R-:W-:Y:S01]  /*14d0*/  FADD.FTZ R95, R94, R111 ;  /* 0x0000006f5e5f7221 */ /* 0x000fe20000010000 */
[----:B------:R-:W-:Y:S01]  /*14e0*/  FFMA.FTZ R94, R24, R111, R93 ;  /* 0x0000006f185e7223 */ /* 0x000fe2000001005d */
[C---:B------:R-:W-:Y:S01]  /*14f0*/  FMUL.FTZ R27, R6.reuse, R27 ;  /* 0x0000001b061b7220 */ /* 0x040fe20000410000 */
[----:B------:R-:W-:Y:S01]  /*1500*/  SHF.L.U32 R89, R89, 0x10, RZ ;  /* 0x0000001059597819 */ /* 0x000fe200000006ff */
        /* <DEDUP_REMOVED lines=9> */
[----:B------:R-:W-:Y:S01]  /*15a0*/  FADD.FTZ R91, R88, R123 ;  /* 0x0000007b585b7221 */ /* 0x000fe20000010000 */
[----:B------:R-:W-:Y:S01]  /*15b0*/  FADD.FTZ R89, -R151, R89 ;  /* 0x0000005997597221 */ /* 0x000fe20000010100 */
[----:B------:R-:W-:-:S02]  /*15c0*/  IMAD.U32 R90, R90, 0x10000, RZ ;  /* 0x000100005a5a7824 */ /* 0x000fc400078e00ff */
[----:B------:R-:W-:Y:S01]  /*15d0*/  FFMA.FTZ R88, R26, R123, R93 ;  /* 0x0000007b1a587223 */ /* 0x000fe2000001005d */
        /* <DEDUP_REMOVED lines=18> */
.L_x_2879:
[----:B------:R-:W-:Y:S05]  /*1700*/  BSYNC B0 ;  /* 0x0000000000007941 */ /* 0x000fea0003800000 */
.L_x_2877:
        /* <DEDUP_REMOVED lines=25> */
.L_x_2967:
        /* <DEDUP_REMOVED lines=13> */
[----:B------:R-:W-:Y:S01]  /*1970*/  LEA R142, R89, R92, 0x3 ;  /* 0x0000005c598e7211 */ /* 0x000fe200078e18ff */
[----:B------:R-:W-:-:S05]  /*1980*/  @!P0 IMAD R140, R88, 0x8, R92 ;  /* 0x00000008588c8824 */ /* 0x000fca00078e025c */
        /* <DEDUP_REMOVED lines=18> */
[----:B------:R-:W-:-:S04]  /*1ab0*/  FMUL.FTZ R92, R88, UR8 ;  /* 0x00000008585c7c20 */ /* 0x000fc80008410000 */
[----:B------:R-:W-:Y:S01]  /*1ac0*/  FSEL R95, R94, RZ, !P0 ;  /* 0x000000ff5e5f7208 */ /* 0x000fe20004000000 */
[----:B------:R-:W-:Y:S06]  /*1ad0*/  @P2 BRA `(.L_x_2882) ;  /* 0x0000000000182947 */ /* 0x000fec0003800000 */
[----:B------:R-:W-:Y:S01]  /*1ae0*/  ISETP.NE.U32.AND P0, PT, R138, RZ, PT ;  /* 0x000000ff8a00720c */ /* 0x000fe20003f05070 */
[----:B------:R-:W-:-:S03]  /*1af0*/  HFMA2.MMA R89, -RZ, RZ, 0, 0 ;  /* 0x00000000ff597435 */ /* 0x000fc600000001ff */
[----:B------:R-:W-:-:S13]  /*1b00*/  ISETP.NE.AND.EX P0, PT, R137, RZ, PT, P0 ;  /* 0x000000ff8900720c */ /* 0x000fda0003f05300 */
[----:B------:R-:W-:Y:S05]  /*1b10*/  @!P0 BRA `(.L_x_2883) ;  /* 0x0000000000248947 */ /* 0x000fea0003800000 */
[----:B------:R-:W-:Y:S01]  /*1b20*/  SHF.L.U32 R89, R112, 0x10, RZ ;  /* 0x0000001070597819 */ /* 0x000fe200000006ff */
[----:B------:R-:W-:Y:S06]  /*1b30*/  BRA `(.L_x_2883) ;  /* 0x00000000001c7947 */ /* 0x000fec0003800000 */
.L_x_2882:
[----:B------:R-:W-:Y:S01]  /*1b40*/  ISETP.NE.U32.AND P0, PT, R138, RZ, PT ;  /* 0x000000ff8a00720c */ /* 0x000fe20003f05070 */
[----:B------:R-:W-:-:S03]  /*1b50*/  FFMA.FTZ R89, R3, R92, R95 ;  /* 0x0000005c03597223 */ /* 0x000fc6000001005f */
[----:B------:R-:W-:Y:S01]  /*1b60*/  ISETP.NE.AND.EX P0, PT, R137, RZ, PT, P0 ;  /* 0x000000ff8900720c */ /* 0x000fe20003f05300 */
[----:B------:R-:W-:-:S04]  /*1b70*/  FADD.FTZ R89, R96, -R89 ;  /* 0x8000005960597221 */ /* 0x000fc80000010000 */
[----:B------:R-:W-:-:S08]  /*1b80*/  FMUL.FTZ R89, R6, R89 ;  /* 0x0000005906597220 */ /* 0x000fd00000410000 */
[----:B------:R-:W-:-:S04]  /*1b90*/  @P0 IMAD.U32 R88, R112, 0x10000, RZ ;  /* 0x0001000070580824 */ /* 0x000fc800078e00ff */
[----:B------:R-:W-:-:S07]  /*1ba0*/  @P0 FADD.FTZ R89, R89, R88 ;  /* 0x0000005859590221 */ /* 0x000fce0000010000 */
.L_x_2883:
[----:B------:R-:W-:Y:S05]  /*1bb0*/  BSYNC B0 ;  /* 0x0000000000007941 */ /* 0x000fea0003800000 */
.L_x_2881:
        /* <DEDUP_REMOVED lines=15> */
.L_x_2885:
[----:B------:R-:W-:Y:S01]  /*1cb0*/  FFMA.FTZ R88, R10, R92, R95 ;  /* 0x0000005c0a587223 */ /* 0x000fe2000001005f */
[----:B------:R-:W-:-:S03]  /*1cc0*/  @P0 SHF.R.U64 R90, R112, 0x10, R113 ;  /* 0x00000010705a0819 */ /* 0x000fc60000001271 */
[----:B------:R-:W-:Y:S02]  /*1cd0*/  FADD.FTZ R89, R97, -R88 ;  /* 0x8000005861597221 */ /* 0x000fe40000010000 */
[----:B------:R-:W-:Y:S02]  /*1ce0*/  @P0 IMAD.U32 R90, R90, 0x10000, RZ ;  /* 0x000100005a5a0824 */ /* 0x000fe400078e00ff */
[----:B------:R-:W-:-:S04]  /*1cf0*/  FMUL.FTZ R89, R6, R89 ;  /* 0x0000005906597220 */ /* 0x000fc80000410000 */
[----:B------:R-:W-:-:S07]  /*1d00*/  @P0 FADD.FTZ R89, R89, R90 ;  /* 0x0000005a59590221 */ /* 0x000fce0000010000 */
.L_x_2886:
[----:B------:R-:W-:Y:S05]  /*1d10*/  BSYNC B0 ;  /* 0x0000000000007941 */ /* 0x000fea0003800000 */
.L_x_2884:
        /* <DEDUP_REMOVED lines=12> */
.L_x_2888:
[----:B------:R-:W-:Y:S01]  /*1de0*/  FFMA.FTZ R89, R11, R92, R95 ;  /* 0x0000005c0b597223 */ /* 0x000fe2000001005f */
[----:B------:R-:W-:-:S03]  /*1df0*/  @P0 IMAD.U32 R88, R113, 0x10000, RZ ;  /* 0x0001000071580824 */ /* 0x000fc600078e00ff */
[----:B------:R-:W-:-:S04]  /*1e00*/  FADD.FTZ R89, R98, -R89 ;  /* 0x8000005962597221 */ /* 0x000fc80000010000 */
[----:B------:R-:W-:-:S04]  /*1e10*/  FMUL.FTZ R89, R6, R89 ;  /* 0x0000005906597220 */ /* 0x000fc80000410000 */
[----:B------:R-:W-:-:S07]  /*1e20*/  @P0 FADD.FTZ R89, R89, R88 ;  /* 0x0000005859590221 */ /* 0x000fce0000010000 */
.L_x_2889:
[----:B------:R-:W-:Y:S05]  /*1e30*/  BSYNC B0 ;  /* 0x0000000000007941 */ /* 0x000fea0003800000 */
.L_x_2887:
        /* <DEDUP_REMOVED lines=13> */
.L_x_2891:
[----:B------:R-:W-:Y:S01]  /*1f10*/  FFMA.FTZ R88, R12, R92, R95 ;  /* 0x0000005c0c587223 */ /* 0x000fe2000001005f */
[----:B------:R-:W-:-:S03]  /*1f20*/  @P0 SHF.R.U32.HI R90, RZ, 0x10, R113 ;  /* 0x00000010ff5a0819 */ /* 0x000fc60000011671 */
[----:B------:R-:W-:Y:S02]  /*1f30*/  FADD.FTZ R89, R99, -R88 ;  /* 0x8000005863597221 */ /* 0x000fe40000010000 */
[----:B------:R-:W-:Y:S02]  /*1f40*/  @P0 IMAD.U32 R90, R90, 0x10000, RZ ;  /* 0x000100005a5a0824 */ /* 0x000fe400078e00ff */
[----:B------:R-:W-:-:S04]  /*1f50*/  FMUL.FTZ R89, R6, R89 ;  /* 0x0000005906597220 */ /* 0x000fc80000410000 */
[----:B------:R-:W-:-:S07]  /*1f60*/  @P0 FADD.FTZ R89, R89, R90 ;  /* 0x0000005a59590221 */ /* 0x000fce0000010000 */
.L_x_2892:
[----:B------:R-:W-:Y:S05]  /*1f70*/  BSYNC B0 ;  /* 0x0000000000007941 */ /* 0x000fea0003800000 */
.L_x_2890:
        /* <DEDUP_REMOVED lines=15> */
.L_x_2893:
        /* <DEDUP_REMOVED lines=10> */
.L_x_2895:
[----:B------:R-:W-:Y:S05]  /*2110*/  BSYNC B0 ;  /* 0x0000000000007941 */ /* 0x000fea0003800000 */
.L_x_2894:
[----:B------:R-:W-:Y:S04]  /*2120*/  BSSY B0, `(.L_x_2896) ;  /* 0x000000b000007945 */ /* 0x000fe80003800000 */
[----:B------:R-:W-:Y:S05]  /*2130*/  @P2 BRA `(.L_x_2897) ;  /* 0x0000000000102947 */ /* 0x000fea0003800000 */
[----:B01----:R-:W-:Y:S01]  /*2140*/  HFMA2.MMA R89, -RZ, RZ, 0, 0 ;  /* 0x00000000ff597435 */ /* 0x003fe200000001ff */
[----:B------:R-:W-:Y:S10]  /*2150*/  @!P0 BRA `(.L_x_2898) ;  /* 0x00000000001c8947 */ /* 0x000ff40003800000 */
[----:B------:R-:W-:Y:S01]  /*2160*/  SHF.L.U32 R89, R114, 0x10, RZ ;  /* 0x0000001072597819 */ /* 0x000fe200000006ff */
[----:B------:R-:W-:Y:S06]  /*2170*/  BRA `(.L_x_2898) ;  /* 0x0000000000147947 */ /* 0x000fec0003800000 */
.L_x_2897:
[----:B01----:R-:W-:Y:S01]  /*2180*/  FFMA.FTZ R89, R13, R92, R95 ;  /* 0x0000005c0d597223 */ /* 0x003fe2000001005f */
[----:B------:R-:W-:-:S03]  /*2190*/  @P0 IMAD.U32 R88, R114, 0x10000, RZ ;  /* 0x0001000072580824 */ /* 0x000fc600078e00ff */
[----:B------:R-:W-:-:S04]  /*21a0*/  FADD.FTZ R89, R100, -R89 ;  /* 0x8000005964597221 */ /* 0x000fc80000010000 */
[----:B------:R-:W-:-:S04]  /*21b0*/  FMUL.FTZ R89, R6, R89 ;  /* 0x0000005906597220 */ /* 0x000fc80000410000 */
[----:B------:R-:W-:-:S07]  /*21c0*/  @P0 FADD.FTZ R89, R89, R88 ;  /* 0x0000005859590221 */ /* 0x000fce0000010000 */
.L_x_2898:
[----:B------:R-:W-:Y:S05]  /*21d0*/  BSYNC B0 ;  /* 0x0000000000007941 */ /* 0x000fea0003800000 */
.L_x_2896:
        /* <DEDUP_REMOVED lines=13> */
.L_x_2900:
[----:B------:R-:W-:Y:S01]  /*22b0*/  FFMA.FTZ R88, R14, R92, R95 ;  /* 0x0000005c0e587223 */ /* 0x000fe2000001005f */
[----:B------:R-:W-:-:S03]  /*22c0*/  @P0 SHF.R.U64 R90, R114, 0x10, R115 ;  /* 0x00000010725a0819 */ /* 0x000fc60000001273 */
[----:B------:R-:W-:Y:S01]  /*22d0*/  FADD.FTZ R89, R101, -R88 ;  /* 0x8000005865597221 */ /* 0x000fe20000010000 */
[----:B------:R-:W-:-:S03]  /*22e0*/  @P0 SHF.L.U32 R90, R90, 0x10, RZ ;  /* 0x000000105a5a0819 */ /* 0x000fc600000006ff */
[----:B------:R-:W-:-:S04]  /*22f0*/  FMUL.FTZ R89, R6, R89 ;  /* 0x0000005906597220 */ /* 0x000fc80000410000 */
[----:B------:R-:W-:-:S07]  /*2300*/  @P0 FADD.FTZ R89, R89, R90 ;  /* 0x0000005a59590221 */ /* 0x000fce0000010000 */
.L_x_2901:
[----:B------:R-:W-:Y:S05]  /*2310*/  BSYNC B0 ;  /* 0x0000000000007941 */ /* 0x000fea0003800000 */
.L_x_2899:
        /* <DEDUP_REMOVED lines=12> */
.L_x_2903:
[----:B------:R-:W-:Y:S01]  /*23e0*/  FFMA.FTZ R89, R15, R92, R95 ;  /* 0x0000005c0f597223 */ /* 0x000fe2000001005f */
[----:B------:R-:W-:-:S03]  /*23f0*/  @P0 SHF.L.U32 R88, R115, 0x10, RZ ;  /* 0x0000001073580819 */ /* 0x000fc600000006ff */
[----:B------:R-:W-:-:S04]  /*2400*/  FADD.FTZ R89, R102, -R89 ;  /* 0x8000005966597221 */ /* 0x000fc80000010000 */
[----:B------:R-:W-:-:S04]  /*2410*/  FMUL.FTZ R89, R6, R89 ;  /* 0x0000005906597220 */ /* 0x000fc80000410000 */
[----:B------:R-:W-:-:S07]  /*2420*/  @P0 FADD.FTZ R89, R89, R88 ;  /* 0x0000005859590221 */ /* 0x000fce0000010000 */
.L_x_2904:
[----:B------:R-:W-:Y:S05]  /*2430*/  BSYNC B0 ;  /* 0x0000000000007941 */ /* 0x000fea0003800000 */
.L_x_2902:
        /* <DEDUP_REMOVED lines=13> */
.L_x_2906:
[----:B------:R-:W-:Y:S01]  /*2510*/  FFMA.FTZ R88, R16, R92, R95 ;  /* 0x0000005c10587223 */ /* 0x000fe2000001005f */
[----:B------:R-:W-:-:S03]  /*2520*/  @P0 SHF.R.U32.HI R90, RZ, 0x10, R115 ;  /* 0x00000010ff5a0819 */ /* 0x000fc60000011673 */
[----:B------:R-:W-:Y:S01]  /*2530*/  FADD.FTZ R89, R103, -R88 ;  /* 0x8000005867597221 */ /* 0x000fe20000010000 */
[----:B------:R-:W-:-:S03]  /*2540*/  @P0 SHF.L.U32 R90, R90, 0x10, RZ ;  /* 0x000000105a5a0819 */ /* 0x000fc600000006ff */
[----:B------:R-:W-:-:S04]  /*2550*/  FMUL.FTZ R89, R6, R89 ;  /* 0x0000005906597220 */ /* 0x000fc80000410000 */
[----:B------:R-:W-:-:S07]  /*2560*/  @P0 FADD.FTZ R89, R89, R90 ;  /* 0x0000005a59590221 */ /* 0x000fce0000010000 */
.L_x_2907:
[----:B------:R-:W-:Y:S05]  /*2570*/  BSYNC B0 ;  /* 0x0000000000007941 */ /* 0x000fea0003800000 */
.L_x_2905:
        /* <DEDUP_REMOVED lines=14> */
.L_x_2908:
        /* <DEDUP_REMOVED lines=12> */
.L_x_2910:
[----:B------:R-:W-:Y:S05]  /*2720*/  BSYNC B0 ;  /* 0x0000000000007941 */ /* 0x000fea0003800000 */
.L_x_2909:
[----:B------:R-:W-:Y:S04]  /*2730*/  BSSY B0, `(.L_x_2911) ;  /* 0x000000b000007945 */ /* 0x000fe80003800000 */
[----:B------:R-:W-:Y:S05]  /*2740*/  @P2 BRA `(.L_x_2912) ;  /* 0x0000000000102947 */ /* 0x000fea0003800000 */
[----:B01----:R-:W-:Y:S01]  /*2750*/  MOV R89, RZ ;  /* 0x000000ff00597202 */ /* 0x003fe20000000f00 */
[----:B------:R-:W-:Y:S06]  /*2760*/  @!P0 BRA `(.L_x_2913) ;  /* 0x00000000001c8947 */ /* 0x000fec0003800000 */
[----:B------:R-:W-:Y:S01]  /*2770*/  IMAD.U32 R89, R116, 0x10000, RZ ;  /* 0x0001000074597824 */ /* 0x000fe200078e00ff */
[----:B------:R-:W-:Y:S06]  /*2780*/  BRA `(.L_x_2913) ;  /* 0x0000000000147947 */ /* 0x000fec0003800000 */
.L_x_2912:
[----:B01----:R-:W-:Y:S01]  /*2790*/  FFMA.FTZ R89, R17, R92, R95 ;  /* 0x0000005c11597223 */ /* 0x003fe2000001005f */
[----:B------:R-:W-:-:S03]  /*27a0*/  @P0 SHF.L.U32 R8, R116, 0x10, RZ ;  /* 0x0000001074080819 */ /* 0x000fc600000006ff */
[----:B------:R-:W-:-:S04]  /*27b0*/  FADD.FTZ R89, R104, -R89 ;  /* 0x8000005968597221 */ /* 0x000fc80000010000 */
[----:B------:R-:W-:-:S04]  /*27c0*/  FMUL.FTZ R89, R6, R89 ;  /* 0x0000005906597220 */ /* 0x000fc80000410000 */
[----:B------:R-:W-:-:S07]  /*27d0*/  @P0 FADD.FTZ R89, R89, R8 ;  /* 0x0000000859590221 */ /* 0x000fce0000010000 */
.L_x_2913:
[----:B------:R-:W-:Y:S05]  /*27e0*/  BSYNC B0 ;  /* 0x0000000000007941 */ /* 0x000fea0003800000 */
.L_x_2911:
        /* <DEDUP_REMOVED lines=13> */
.L_x_2915:
[----:B------:R-:W-:Y:S01]  /*28c0*/  FFMA.FTZ R8, R18, R92, R95 ;  /* 0x0000005c12087223 */ /* 0x000fe2000001005f */
[----:B------:R-:W-:-:S03]  /*28d0*/  @P0 SHF.R.U64 R88, R116, 0x10, R117 ;  /* 0x0000001074580819 */ /* 0x000fc60000001275 */
[----:B------:R-:W-:Y:S02]  /*28e0*/  FADD.FTZ R89, R105, -R8 ;  /* 0x8000000869597221 */ /* 0x000fe40000010000 */
[----:B------:R-:W-:Y:S02]  /*28f0*/  @P0 IMAD.U32 R88, R88, 0x10000, RZ ;  /* 0x0001000058580824 */ /* 0x000fe400078e00ff */
[----:B------:R-:W-:-:S04]  /*2900*/  FMUL.FTZ R89, R6, R89 ;  /* 0x0000005906597220 */ /* 0x000fc80000410000 */
[----:B------:R-:W-:-:S07]  /*2910*/  @P0 FADD.FTZ R89, R89, R88 ;  /* 0x0000005859590221 */ /* 0x000fce0000010000 */
.L_x_2916:
[----:B------:R-:W-:Y:S05]  /*2920*/  BSYNC B0 ;  /* 0x0000000000007941 */ /* 0x000fea0003800000 */
.L_x_2914:
        /* <DEDUP_REMOVED lines=12> */
.L_x_2918:
[----:B------:R-:W-:Y:S01]  /*29f0*/  FFMA.FTZ R89, R19, R92, R95 ;  /* 0x0000005c13597223 */ /* 0x000fe2000001005f */
[----:B------:R-:W-:-:S03]  /*2a00*/  @P0 SHF.L.U32 R8, R117, 0x10, RZ ;  /* 0x0000001075080819 */ /* 0x000fc600000006ff */
[----:B------:R-:W-:-:S04]  /*2a10*/  FADD.FTZ R89, R106, -R89 ;  /* 0x800000596a597221 */ /* 0x000fc80000010000 */
[----:B------:R-:W-:-:S04]  /*2a20*/  FMUL.FTZ R89, R6, R89 ;  /* 0x0000005906597220 */ /* 0x000fc80000410000 */
[----:B------:R-:W-:-:S07]  /*2a30*/  @P0 FADD.FTZ R89, R89, R8 ;  /* 0x0000000859590221 */ /* 0x000fce0000010000 */
.L_x_2919:
[----:B------:R-:W-:Y:S05]  /*2a40*/  BSYNC B0 ;  /* 0x0000000000007941 */ /* 0x000fea0003800000 */
.L_x_2917:
        /* <DEDUP_REMOVED lines=13> */
.L_x_2921:
[----:B------:R-:W-:Y:S01]  /*2b20*/  FFMA.FTZ R8, R20, R92, R95 ;  /* 0x0000005c14087223 */ /* 0x000fe2000001005f */
[----:B------:R-:W-:-:S03]  /*2b30*/  @P0 SHF.R.U32.HI R88, RZ, 0x10, R117 ;  /* 0x00000010ff580819 */ /* 0x000fc60000011675 */
[----:B------:R-:W-:Y:S01]  /*2b40*/  FADD.FTZ R89, R107, -R8 ;  /* 0x800000086b597221 */ /* 0x000fe20000010000 */
[----:B------:R-:W-:-:S03]  /*2b50*/  @P0 SHF.L.U32 R88, R88, 0x10, RZ ;  /* 0x0000001058580819 */ /* 0x000fc600000006ff */
[----:B------:R-:W-:-:S04]  /*2b60*/  FMUL.FTZ R89, R6, R89 ;  /* 0x0000005906597220 */ /* 0x000fc80000410000 */
[----:B------:R-:W-:-:S07]  /*2b70*/  @P0 FADD.FTZ R89, R89, R88 ;  /* 0x0000005859590221 */ /* 0x000fce0000010000 */
.L_x_2922:
[----:B------:R-:W-:Y:S05]  /*2b80*/  BSYNC B0 ;  /* 0x0000000000007941 */ /* 0x000fea0003800000 */
.L_x_2920:
        /* <DEDUP_REMOVED lines=14> */
.L_x_2923:
        /* <DEDUP_REMOVED lines=12> */
.L_x_2925:
[----:B------:R-:W-:Y:S05]  /*2d30*/  BSYNC B0 ;  /* 0x0000000000007941 */ /* 0x000fea0003800000 */
.L_x_2924:
[----:B------:R-:W-:Y:S04]  /*2d40*/  BSSY B0, `(.L_x_2926) ;  /* 0x000000b000007945 */ /* 0x000fe80003800000 */
[----:B------:R-:W-:Y:S05]  /*2d50*/  @P2 BRA `(.L_x_2927) ;  /* 0x0000000000102947 */ /* 0x000fea0003800000 */
[----:B-1----:R-:W-:Y:S01]  /*2d60*/  IMAD.MOV.U32 R9, RZ, RZ, RZ ;  /* 0x000000ffff097224 */ /* 0x002fe200078e00ff */
[----:B------:R-:W-:Y:S06]  /*2d70*/  @!P0 BRA `(.L_x_2928) ;  /* 0x00000000001c8947 */ /* 0x000fec0003800000 */
[----:B------:R-:W-:Y:S01]  /*2d80*/  SHF.L.U32 R9, R118, 0x10, RZ ;  /* 0x0000001076097819 */ /* 0x000fe200000006ff */
[----:B------:R-:W-:Y:S06]  /*2d90*/  BRA `(.L_x_2928) ;  /* 0x0000000000147947 */ /* 0x000fec0003800000 */
.L_x_2927:
[----:B-1----:R-:W-:Y:S01]  /*2da0*/  FFMA.FTZ R9, R21, R92, R95 ;  /* 0x0000005c15097223 */ /* 0x002fe2000001005f */
[----:B------:R-:W-:-:S03]  /*2db0*/  @P0 SHF.L.U32 R8, R118, 0x10, RZ ;  /* 0x0000001076080819 */ /* 0x000fc600000006ff */
[----:B------:R-:W-:-:S04]  /*2dc0*/  FADD.FTZ R9, R108, -R9 ;  /* 0x800000096c097221 */ /* 0x000fc80000010000 */
[----:B------:R-:W-:-:S04]  /*2dd0*/  FMUL.FTZ R9, R6, R9 ;  /* 0x0000000906097220 */ /* 0x000fc80000410000 */
[----:B------:R-:W-:-:S07]  /*2de0*/  @P0 FADD.FTZ R9, R9, R8 ;  /* 0x0000000809090221 */ /* 0x000fce0000010000 */
.L_x_2928:
[----:B------:R-:W-:Y:S05]  /*2df0*/  BSYNC B0 ;  /* 0x0000000000007941 */ /* 0x000fea0003800000 */
.L_x_2926:
        /* <DEDUP_REMOVED lines=13> */
.L_x_2930:
[----:B------:R-:W-:Y:S01]  /*2ed0*/  FFMA.FTZ R8, R22, R92, R95 ;  /* 0x0000005c16087223 */ /* 0x000fe2000001005f */
[----:B0-----:R-:W-:-:S03]  /*2ee0*/  @P0 SHF.R.U64 R88, R118, 0x10, R119 ;  /* 0x0000001076580819 */ /* 0x001fc60000001277 */
[----:B------:R-:W-:Y:S01]  /*2ef0*/  FADD.FTZ R9, R109, -R8 ;  /* 0x800000086d097221 */ /* 0x000fe20000010000 */
[----:B------:R-:W-:-:S03]  /*2f00*/  @P0 SHF.L.U32 R88, R88, 0x10, RZ ;  /* 0x0000001058580819 */ /* 0x000fc600000006ff */
[----:B------:R-:W-:-:S04]  /*2f10*/  FMUL.FTZ R9, R6, R9 ;  /* 0x0000000906097220 */ /* 0x000fc80000410000 */
[----:B------:R-:W-:-:S07]  /*2f20*/  @P0 FADD.FTZ R9, R9, R88 ;  /* 0x0000005809090221 */ /* 0x000fce0000010000 */
.L_x_2931:
[----:B------:R-:W-:Y:S05]  /*2f30*/  BSYNC B0 ;  /* 0x0000000000007941 */ /* 0x000fea0003800000 */
.L_x_2929:
        /* <DEDUP_REMOVED lines=12> */
.L_x_2933:
[----:B------:R-:W-:Y:S01]  /*3000*/  FFMA.FTZ R9, R23, R92, R95 ;  /* 0x0000005c17097223 */ /* 0x000fe2000001005f */
[----:B------:R-:W-:-:S03]  /*3010*/  @P0 IMAD.U32 R8, R119, 0x10000, RZ ;  /* 0x0001000077080824 */ /* 0x000fc600078e00ff */
[----:B------:R-:W-:-:S04]  /*3020*/  FADD.FTZ R9, R110, -R9 ;  /* 0x800000096e097221 */ /* 0x000fc80000010000 */
[----:B------:R-:W-:-:S04]  /*3030*/  FMUL.FTZ R9, R6, R9 ;  /* 0x0000000906097220 */ /* 0x000fc80000410000 */
[----:B------:R-:W-:-:S07]  /*3040*/  @P0 FADD.FTZ R9, R9, R8 ;  /* 0x0000000809090221 */ /* 0x000fce0000010000 */
.L_x_2934:
[----:B------:R-:W-:Y:S05]  /*3050*/  BSYNC B0 ;  /* 0x0000000000007941 */ /* 0x000fea0003800000 */
.L_x_2932:
        /* <DEDUP_REMOVED lines=13> */
.L_x_2936:
[----:B------:R-:W-:Y:S01]  /*3130*/  FFMA.FTZ R8, R24, R92, R95 ;  /* 0x0000005c18087223 */ /* 0x000fe2000001005f */
[----:B0-----:R-:W-:-:S03]  /*3140*/  @P0 SHF.R.U32.HI R88, RZ, 0x10, R119 ;  /* 0x00000010ff580819 */ /* 0x001fc60000011677 */
[----:B------:R-:W-:Y:S01]  /*3150*/  FADD.FTZ R9, R111, -R8 ;  /* 0x800000086f097221 */ /* 0x000fe20000010000 */
[----:B------:R-:W-:-:S03]  /*3160*/  @P0 SHF.L.U32 R88, R88, 0x10, RZ ;  /* 0x0000001058580819 */ /* 0x000fc600000006ff */
[----:B------:R-:W-:-:S04]  /*3170*/  FMUL.FTZ R9, R6, R9 ;  /* 0x0000000906097220 */ /* 0x000fc80000410000 */
[----:B------:R-:W-:-:S07]  /*3180*/  @P0 FADD.FTZ R9, R9, R88 ;  /* 0x0000005809090221 */ /* 0x000fce0000010000 */
.L_x_2937:
[----:B------:R-:W-:Y:S05]  /*3190*/  BSYNC B0 ;  /* 0x0000000000007941 */ /* 0x000fea0003800000 */
.L_x_2935:
        /* <DEDUP_REMOVED lines=16> */
.L_x_2938:
        /* <DEDUP_REMOVED lines=11> */
.L_x_2940:
[----:B------:R-:W-:Y:S05]  /*3350*/  BSYNC B0 ;  /* 0x0000000000007941 */ /* 0x000fea0003800000 */
.L_x_2939:
[----:B------:R-:W-:Y:S04]  /*3360*/  BSSY B0, `(.L_x_2941) ;  /* 0x000000b000007945 */ /* 0x000fe80003800000 */
[----:B------:R-:W-:Y:S05]  /*3370*/  @P2 BRA `(.L_x_2942) ;  /* 0x0000000000102947 */ /* 0x000fea0003800000 */
[----:B-12---:R-:W-:Y:S01]  /*3380*/  MOV R9, RZ ;  /* 0x000000ff00097202 */ /* 0x006fe20000000f00 */
[----:B------:R-:W-:Y:S06]  /*3390*/  @!P0 BRA `(.L_x_2943) ;  /* 0x00000000001c8947 */ /* 0x000fec0003800000 */
[----:B------:R-:W-:Y:S01]  /*33a0*/  SHF.L.U32 R9, R120, 0x10, RZ ;  /* 0x0000001078097819 */ /* 0x000fe200000006ff */
[----:B------:R-:W-:Y:S06]  /*33b0*/  BRA `(.L_x_2943) ;  /* 0x0000000000147947 */ /* 0x000fec0003800000 */
.L_x_2942:
[----:B-12---:R-:W-:Y:S01]  /*33c0*/  FFMA.FTZ R9, R25, R92, R95 ;  /* 0x0000005c19097223 */ /* 0x006fe2000001005f */
[----:B------:R-:W-:-:S03]  /*33d0*/  @P0 IMAD.U32 R8, R120, 0x10000, RZ ;  /* 0x0001000078080824 */ /* 0x000fc600078e00ff */
[----:B------:R-:W-:-:S04]  /*33e0*/  FADD.FTZ R9, R122, -R9 ;  /* 0x800000097a097221 */ /* 0x000fc80000010000 */
[----:B------:R-:W-:-:S04]  /*33f0*/  FMUL.FTZ R9, R6, R9 ;  /* 0x0000000906097220 */ /* 0x000fc80000410000 */
[----:B------:R-:W-:-:S07]  /*3400*/  @P0 FADD.FTZ R9, R9, R8 ;  /* 0x0000000809090221 */ /* 0x000fce0000010000 */
.L_x_2943:
[----:B------:R-:W-:Y:S05]  /*3410*/  BSYNC B0 ;  /* 0x0000000000007941 */ /* 0x000fea0003800000 */
.L_x_2941:
        /* <DEDUP_REMOVED lines=13> */
.L_x_2945:
[----:B------:R-:W-:Y:S01]  /*34f0*/  FFMA.FTZ R8, R26, R92, R95 ;  /* 0x0000005c1a087223 */ /* 0x000fe2000001005f */
[----:B0-----:R-:W-:-:S03]  /*3500*/  @P0 SHF.R.U64 R88, R120, 0x10, R121 ;  /* 0x0000001078580819 */ /* 0x001fc60000001279 */
[----:B------:R-:W-:Y:S01]  /*3510*/  FADD.FTZ R9, R123, -R8 ;  /* 0x800000087b097221 */ /* 0x000fe20000010000 */
[----:B------:R-:W-:-:S03]  /*3520*/  @P0 SHF.L.U32 R88, R88, 0x10, RZ ;  /* 0x0000001058580819 */ /* 0x000fc600000006ff */
[----:B------:R-:W-:-:S04]  /*3530*/  FMUL.FTZ R9, R6, R9 ;  /* 0x0000000906097220 */ /* 0x000fc80000410000 */
[----:B------:R-:W-:-:S07]  /*3540*/  @P0 FADD.FTZ R9, R9, R88 ;  /* 0x0000005809090221 */ /* 0x000fce0000010000 */
.L_x_2946:
[----:B------:R-:W-:Y:S05]  /*3550*/  BSYNC B0 ;  /* 0x0000000000007941 */ /* 0x000fea0003800000 */
.L_x_2944:
        /* <DEDUP_REMOVED lines=12> */
.L_x_2948:
[----:B------:R-:W-:Y:S01]  /*3620*/  FFMA.FTZ R9, R27, R92, R95 ;  /* 0x0000005c1b097223 */ /* 0x000fe2000001005f */
[----:B------:R-:W-:-:S03]  /*3630*/  @P0 SHF.L.U32 R8, R121, 0x10, RZ ;  /* 0x0000001079080819 */ /* 0x000fc600000006ff */
[----:B------:R-:W-:-:S04]  /*3640*/  FADD.FTZ R9, R124, -R9 ;  /* 0x800000097c097221 */ /* 0x000fc80000010000 */
[----:B------:R-:W-:-:S04]  /*3650*/  FMUL.FTZ R9, R6, R9 ;  /* 0x0000000906097220 */ /* 0x000fc80000410000 */
[----:B------:R-:W-:-:S07]  /*3660*/  @P0 FADD.FTZ R9, R9, R8 ;  /* 0x0000000809090221 */ /* 0x000fce0000010000 */
.L_x_2949:
[----:B------:R-:W-:Y:S05]  /*3670*/  BSYNC B0 ;  /* 0x0000000000007941 */ /* 0x000fea0003800000 */
.L_x_2947:
        /* <DEDUP_REMOVED lines=13> */
.L_x_2951:
[----:B------:R-:W-:Y:S01]  /*3750*/  FFMA.FTZ R92, R128, R92, R95 ;  /* 0x0000005c805c7223 */ /* 0x000fe2000001005f */
[----:B------:R-:W-:-:S03]  /*3760*/  @P0 SHF.R.U32.HI R8, RZ, 0x10, R121 ;  /* 0x00000010ff080819 */ /* 0x000fc60000011679 */
[----:B------:R-:W-:Y:S01]  /*3770*/  FADD.FTZ R9, R125, -R92 ;  /* 0x8000005c7d097221 */ /* 0x000fe20000010000 */
[----:B0-----:R-:W-:-:S03]  /*3780*/  @P0 SHF.L.U32 R89, R8, 0x10, RZ ;  /* 0x0000001008590819 */ /* 0x001fc600000006ff */
[----:B------:R-:W-:-:S04]  /*3790*/  FMUL.FTZ R6, R6, R9 ;  /* 0x0000000906067220 */ /* 0x000fc80000410000 */
[----:B------:R-:W-:-:S07]  /*37a0*/  @P0 FADD.FTZ R6, R6, R89 ;  /* 0x0000005906060221 */ /* 0x000fce0000010000 */
.L_x_2952:
[----:B------:R-:W-:Y:S05]  /*37b0*/  BSYNC B0 ;  /* 0x0000000000007941 */ /* 0x000fea0003800000 */
.L_x_2950:
[----:B------:R-:W1:Y:S02]  /*37c0*/  @P4 LDC R9, c[0x0][0x29c] ;  /* 0x0000a700ff094b82 */ /* 0x000e640000000800 */
[----:B-1----:R-:W-:Y:S01]  /*37d0*/  @P4 FMUL.FTZ R8, R6, R9 ;  /* 0x0000000906084220 */ /* 0x002fe20000410000 */
[----:B------:R-:W-:-:S04]  /*37e0*/  @P1 F2FP.BF16.F32.PACK_AB R6, RZ, R6 ;  /* 0x00000006ff06123e */ /* 0x000fc800000010ff */
[----:B0-----:R-:W-:Y:S02]  /*37f0*/  @P4 F2FP.BF16.F32.PACK_AB R90, RZ, R8 ;  /* 0x00000008ff5a423e */ /* 0x001fe400000010ff */
        /* <DEDUP_REMOVED lines=11> */
.L_x_2953:
        /* <DEDUP_REMOVED lines=12> */
.L_x_2955:
[----:B------:R-:W-:Y:S05]  /*3970*/  BSYNC B0 ;  /* 0x0000000000007941 */ /* 0x000fea0003800000 */
.L_x_2954:
[----:B------:R-:W-:Y:S01]  /*3980*/  VIADD R2, R2, UR12 ;  /* 0x0000000c02027c36 */ /* 0x000fe20008000000 */
[----:B------:R-:W-:-:S04]  /*3990*/  SEL R126, RZ, 0x1, P3 ;  /* 0x00000001ff7e7807 */ /* 0x000fc80001800000 */
[----:B------:R-:W-:-:S13]  /*39a0*/  ISETP.GE.AND P0, PT, R2, UR13, PT ;  /* 0x0000000d02007c0c */ /* 0x000fda000bf06270 */
[----:B------:R-:W-:Y:S05]  /*39b0*/  @!P0 BRA `(.L_x_2956) ;  /* 0xffffffc800988947 */ /* 0x000fea000383ffff */
.L_x_2876:
[----:B------:R-:W2:Y:S01]  /*39c0*/  S2UR UR6, SR_CTAID.X ;  /* 0x00000000000679c3 */ /* 0x000ea20000002500 */
[----:B01----:R-:W-:-:S07]  /*39d0*/  LOP3.LUT R7, R0, 0x7f, RZ, 0xc0, !PT ;  /* 0x0000007f00077812 */ /* 0x003fce00078ec0ff */
[----:B------:R-:W0:Y:S08]  /*39e0*/  LDC.64 R2, c[0x0][0x2d0] ;  /* 0x0000b400ff027b82 */ /* 0x000e300000000a00 */
[----:B------:R-:W1:Y:S01]  /*39f0*/  LDC.64 R4, c[0x0][0x2d8] ;  /* 0x0000b600ff047b82 */ /* 0x000e620000000a00 */
[----:B--2---:R-:W-:Y:S01]  /*3a00*/  LEA.HI R6, R0, UR6, RZ, 0x19 ;  /* 0x0000000600067c11 */ /* 0x004fe2000f8fc8ff */
[----:B------:R-:W-:-:S04]  /*3a10*/  ULDC UR6, c[0x0][0x218] ;  /* 0x0000860000067ab9 */ /* 0x000fc80000000800 */
[----:B------:R-:W-:-:S05]  /*3a20*/  IMAD R6, R6, UR6, RZ ;  /* 0x0000000606067c24 */ /* 0x000fca000f8e02ff */
[----:B------:R-:W-:-:S05]  /*3a30*/  LEA.HI R7, R6, R7, RZ, 0x1e ;  /* 0x0000000706077211 */ /* 0x000fca00078ff0ff */
[----:B0-----:R-:W-:-:S04]  /*3a40*/  IMAD.WIDE.U32 R2, R7, 0x10, R2 ;  /* 0x0000001007027825 */ /* 0x001fc800078e0002 */
[----:B-1----:R-:W-:Y:S01]  /*3a50*/  IMAD.WIDE.U32 R4, R7, 0x10, R4 ;  /* 0x0000001007047825 */ /* 0x002fe200078e0004 */
        /* <DEDUP_REMOVED lines=11> */
.L_x_2880:
[----:B------:R-:W-:Y:S01]  /*3b10*/  HFMA2.MMA R144, -RZ, RZ, 0, 9.5367431640625e-07 ;  /* 0x00000010ff907435 */ /* 0x000fe200000001ff */
[----:B------:R-:W-:Y:S01]  /*3b20*/  MOV R145, R127 ;  /* 0x0000007f00917202 */ /* 0x000fe20000000f00 */
[----:B------:R-:W-:Y:S01]  /*3b30*/  IMAD.MOV.U32 R142, RZ, RZ, -0x1 ;  /* 0xffffffffff8e7424 */ /* 0x000fe200078e00ff */
[----:B------:R-:W-:-:S08]  /*3b40*/  MOV R147, 0x1f ;  /* 0x0000001f00937802 */ /* 0x000fd00000000f00 */
[----:B-----5:R-:W-:Y:S05]  /*3b50*/  WARPSYNC.COLLECTIVE R142, `(.L_x_2957) ;  /* 0x000000008e087348 */ /* 0x020fea0003c00000 */
[----:B------:R0:W1:Y:S02]  /*3b60*/  SHFL.DOWN P1, R143, R145, R144, R147 ;  /* 0x08000090918f7389 */ /* 0x0000640000020093 */
[----:B01---5:R-:W-:Y:S01]  /*3b70*/  ENDCOLLECTIVE ;  /* 0x000000000000791b */ /* 0x023fe20003800000 */
.L_x_2957:
[----:B------:R-:W-:Y:S02]  /*3b80*/  MOV R145, R140 ;  /* 0x0000008c00917202 */ /* 0x000fe40000000f00 */
[----:B------:R-:W-:-:S07]  /*3b90*/  MOV R90, R143 ;  /* 0x0000008f005a7202 */ /* 0x000fce0000000f00 */
[----:B------:R-:W-:Y:S05]  /*3ba0*/  WARPSYNC.COLLECTIVE R142, `(.L_x_2958) ;  /* 0x000000008e087348 */ /* 0x000fea0003c00000 */
[----:B------:R0:W1:Y:S02]  /*3bb0*/  SHFL.DOWN P1, R143, R145, R144, R147 ;  /* 0x08000090918f7389 */ /* 0x0000640000020093 */
[----:B01----:R-:W-:Y:S01]  /*3bc0*/  ENDCOLLECTIVE ;  /* 0x000000000000791b */ /* 0x003fe20003800000 */
.L_x_2958:
[----:B------:R-:W-:Y:S01]  /*3bd0*/  FADD.FTZ R90, R90, R127 ;  /* 0x0000007f5a5a7221 */ /* 0x000fe20000010000 */
[----:B------:R-:W-:-:S03]  /*3be0*/  HFMA2.MMA R144, -RZ, RZ, 0, 4.76837158203125e-07 ;  /* 0x00000008ff907435 */ /* 0x000fc600000001ff */
[----:B------:R-:W-:Y:S01]  /*3bf0*/  IMAD.MOV.U32 R145, RZ, RZ, R90 ;  /* 0x000000ffff917224 */ /* 0x000fe200078e005a */
[----:B------:R-:W-:-:S07]  /*3c00*/  MOV R91, R143 ;  /* 0x0000008f005b7202 */ /* 0x000fce0000000f00 */
[----:B------:R-:W-:Y:S05]  /*3c10*/  WARPSYNC.COLLECTIVE R142, `(.L_x_2959) ;  /* 0x000000008e087348 */ /* 0x000fea0003c00000 */
[----:B------:R0:W1:Y:S02]  /*3c20*/  SHFL.DOWN P1, R143, R145, R144, R147 ;  /* 0x08000090918f7389 */ /* 0x0000640000020093 */
[----:B01----:R-:W-:Y:S01]  /*3c30*/  ENDCOLLECTIVE ;  /* 0x000000000000791b */ /* 0x003fe20003800000 */
.L_x_2959:
[----:B------:R-:W-:-:S05]  /*3c40*/  FADD.FTZ R91, R91, R140 ;  /* 0x0000008c5b5b7221 */ /* 0x000fca0000010000 */
[----:B------:R-:W-:Y:S02]  /*3c50*/  MOV R145, R91 ;  /* 0x0000005b00917202 */ /* 0x000fe40000000f00 */
[----:B------:R-:W-:-:S07]  /*3c60*/  MOV R93, R143 ;  /* 0x0000008f005d7202 */ /* 0x000fce0000000f00 */
[----:B------:R-:W-:Y:S05]  /*3c70*/  WARPSYNC.COLLECTIVE R142, `(.L_x_2960) ;  /* 0x000000008e087348 */ /* 0x000fea0003c00000 */
[----:B------:R0:W1:Y:S02]  /*3c80*/  SHFL.DOWN P1, R143, R145, R144, R147 ;  /* 0x08000090918f7389 */ /* 0x0000640000020093 */
[----:B01----:R-:W-:Y:S01]  /*3c90*/  ENDCOLLECTIVE ;  /* 0x000000000000791b */ /* 0x003fe20003800000 */
.L_x_2960:
[----:B------:R-:W-:Y:S01]  /*3ca0*/  FADD.FTZ R93, R90, R93 ;  /* 0x0000005d5a5d7221 */ /* 0x000fe20000010000 */
[----:B------:R-:W-:-:S04]  /*3cb0*/  HFMA2.MMA R144, -RZ, RZ, 0, 2.384185791015625e-07 ;  /* 0x00000004ff907435 */ /* 0x000fc800000001ff */
[----:B------:R-:W-:Y:S01]  /*3cc0*/  MOV R145, R93 ;  /* 0x0000005d00917202 */ /* 0x000fe20000000f00 */
[----:B------:R-:W-:-:S07]  /*3cd0*/  IMAD.MOV.U32 R92, RZ, RZ, R143 ;  /* 0x000000ffff5c7224 */ /* 0x000fce00078e008f */
[----:B------:R-:W-:Y:S05]  /*3ce0*/  WARPSYNC.COLLECTIVE R142, `(.L_x_2961) ;  /* 0x000000008e087348 */ /* 0x000fea0003c00000 */
[----:B------:R0:W1:Y:S02]  /*3cf0*/  SHFL.DOWN P1, R143, R145, R144, R147 ;  /* 0x08000090918f7389 */ /* 0x0000640000020093 */
[----:B01----:R-:W-:Y:S01]  /*3d00*/  ENDCOLLECTIVE ;  /* 0x000000000000791b */ /* 0x003fe20003800000 */
.L_x_2961:
[----:B------:R-:W-:-:S04]  /*3d10*/  FADD.FTZ R92, R91, R92 ;  /* 0x0000005c5b5c7221 */ /* 0x000fc80000010000 */
[----:B------:R-:W-:Y:S01]  /*3d20*/  IMAD.MOV.U32 R145, RZ, RZ, R92 ;  /* 0x000000ffff917224 */ /* 0x000fe200078e005c */
[----:B------:R-:W-:-:S07]  /*3d30*/  MOV R94, R143 ;  /* 0x0000008f005e7202 */ /* 0x000fce0000000f00 */
[----:B------:R-:W-:Y:S05]  /*3d40*/  WARPSYNC.COLLECTIVE R142, `(.L_x_2962) ;  /* 0x000000008e087348 */ /* 0x000fea0003c00000 */
[----:B------:R0:W1:Y:S02]  /*3d50*/  SHFL.DOWN P1, R143, R145, R144, R147 ;  /* 0x08000090918f7389 */ /* 0x0000640000020093 */
[----:B01----:R-:W-:Y:S01]  /*3d60*/  ENDCOLLECTIVE ;  /* 0x000000000000791b */ /* 0x003fe20003800000 */
.L_x_2962:
[----:B------:R-:W-:Y:S01]  /*3d70*/  FADD.FTZ R94, R93, R94 ;  /* 0x0000005e5d5e7221 */ /* 0x000fe20000010000 */
[----:B------:R-:W-:-:S04]  /*3d80*/  HFMA2.MMA R144, -RZ, RZ, 0, 1.1920928955078125e-07 ;  /* 0x00000002ff907435 */ /* 0x000fc800000001ff */
[----:B------:R-:W-:Y:S02]  /*3d90*/  MOV R145, R94 ;  /* 0x0000005e00917202 */ /* 0x000fe40000000f00 */
[----:B------:R-:W-:-:S07]  /*3da0*/  MOV R95, R143 ;  /* 0x0000008f005f7202 */ /* 0x000fce0000000f00 */
[----:B------:R-:W-:Y:S05]  /*3db0*/  WARPSYNC.COLLECTIVE R142, `(.L_x_2963) ;  /* 0x000000008e087348 */ /* 0x000fea0003c00000 */
[----:B------:R0:W1:Y:S02]  /*3dc0*/  SHFL.DOWN P1, R143, R145, R144, R147 ;  /* 0x08000090918f7389 */ /* 0x0000640000020093 */
[----:B01----:R-:W-:Y:S01]  /*3dd0*/  ENDCOLLECTIVE ;  /* 0x000000000000791b */ /* 0x003fe20003800000 */
.L_x_2963:
[----:B------:R-:W-:-:S05]  /*3de0*/  FADD.FTZ R95, R92, R95 ;  /* 0x0000005f5c5f7221 */ /* 0x000fca0000010000 */
[----:B------:R-:W-:Y:S01]  /*3df0*/  MOV R145, R95 ;  /* 0x0000005f00917202 */ /* 0x000fe20000000f00 */
[----:B------:R-:W-:-:S07]  /*3e00*/  IMAD.MOV.U32 R127, RZ, RZ, R143 ;  /* 0x000000ffff7f7224 */ /* 0x000fce00078e008f */
[----:B------:R-:W-:Y:S05]  /*3e10*/  WARPSYNC.COLLECTIVE R142, `(.L_x_2964) ;  /* 0x000000008e087348 */ /* 0x000fea0003c00000 */
[----:B------:R0:W1:Y:S02]  /*3e20*/  SHFL.DOWN P1, R143, R145, R144, R147 ;  /* 0x08000090918f7389 */ /* 0x0000640000020093 */
[----:B01----:R-:W-:Y:S01]  /*3e30*/  ENDCOLLECTIVE ;  /* 0x000000000000791b */ /* 0x003fe20003800000 */
.L_x_2964:
[----:B------:R-:W-:-:S05]  /*3e40*/  FADD.FTZ R127, R94, R127 ;  /* 0x0000007f5e7f7221 */ /* 0x000fca0000010000 */
[----:B------:R-:W-:Y:S01]  /*3e50*/  MOV R145, R127 ;  /* 0x0000007f00917202 */ /* 0x000fe20000000f00 */
[----:B------:R-:W-:Y:S01]  /*3e60*/  IMAD.MOV.U32 R144, RZ, RZ, 0x1 ;  /* 0x00000001ff907424 */ /* 0x000fe200078e00ff */
[----:B------:R-:W-:-:S07]  /*3e70*/  MOV R126, R143 ;  /* 0x0000008f007e7202 */ /* 0x000fce0000000f00 */
[----:B------:R-:W-:Y:S05]  /*3e80*/  WARPSYNC.COLLECTIVE R142, `(.L_x_2965) ;  /* 0x000000008e087348 */ /* 0x000fea0003c00000 */
[----:B------:R0:W1:Y:S02]  /*3e90*/  SHFL.DOWN P1, R143, R145, R144, R147 ;  /* 0x08000090918f7389 */ /* 0x0000640000020093 */
[----:B01----:R-:W-:Y:S01]  /*3ea0*/  ENDCOLLECTIVE ;  /* 0x000000000000791b */ /* 0x003fe20003800000 */
.L_x_2965:
[----:B------:R-:W-:-:S05]  /*3eb0*/  FADD.FTZ R90, R95, R126 ;  /* 0x0000007e5f5a7221 */ /* 0x000fca0000010000 */
[----:B------:R-:W-:Y:S02]  /*3ec0*/  MOV R145, R90 ;  /* 0x0000005a00917202 */ /* 0x000fe40000000f00 */
[----:B------:R-:W-:-:S07]  /*3ed0*/  MOV R126, R143 ;  /* 0x0000008f007e7202 */ /* 0x000fce0000000f00 */
[----:B------:R-:W-:Y:S05]  /*3ee0*/  WARPSYNC.COLLECTIVE R142, `(.L_x_2966) ;  /* 0x000000008e087348 */ /* 0x000fea0003c00000 */
[----:B------:R0:W1:Y:S02]  /*3ef0*/  SHFL.DOWN P1, R143, R145, R144, R147 ;  /* 0x08000090918f7389 */ /* 0x0000640000020093 */
[----:B01----:R-:W-:Y:S01]  /*3f00*/  ENDCOLLECTIVE ;  /* 0x000000000000791b */ /* 0x003fe20003800000 */
.L_x_2966:
[----:B------:R-:W-:Y:S01]  /*3f10*/  MOV R91, R143 ;  /* 0x0000008f005b7202 */ /* 0x000fe20000000f00 */
[----:B------:R-:W-:Y:S06]  /*3f20*/  BRA `(.L_x_2967) ;  /* 0xffffffd8005c7947 */ /* 0x000fec000383ffff */
.L_x_2968:
        /* <DEDUP_REMOVED lines=13> */
.L_x_11861:


//--------------------- .text._ZN10layer_norm13ln_bwd_kernelINS_13Kernel_traitsIf13__nv_bfloat16S2_S2_fjLj2560ELj1ELj1ELj4ELj8ENS_18Kernel_traits_baseILj2560EfS2_S2_S2_fjLj128EEEEELb0ELb1ELb0ELb0EEEvNS_9BwdParamsE --------------------------
	.section	.text._ZN10layer_norm13ln_bwd_kernelINS_13Kernel_traitsIf13__nv_bfloat16S2_S2_fjLj2560ELj1ELj1ELj4ELj8ENS_18Kernel_traits_baseILj2560EfS2_S2_S2_fjLj128EEEEELb0ELb1ELb0ELb0EEEvNS_9BwdParamsE,"ax",@progbits
	.align	128
        .global         _ZN10layer_norm13ln_bwd_kernelINS_13Kernel_traitsIf13__nv_bfloat16S2_S2_fjLj2560ELj1ELj1ELj4ELj8ENS_18Kernel_traits_baseILj2560EfS2_S2_S2_fjLj128EEEEELb0ELb1ELb0ELb0EEEvNS_9BwdParamsE
        .type           _ZN10layer_norm13ln_bwd_kernelINS_13Kernel_traitsIf13__nv_bfloat16S2_S2_fjLj2560ELj1ELj1ELj4ELj8ENS_18Kernel_traits_baseILj2560EfS2_S2_S2_fjLj128EEEEELb0ELb1ELb0ELb0EEEvNS_9BwdParamsE,@function
        .size           _ZN10layer_norm13ln_bwd_kernelINS_13Kernel_traitsIf13__nv_bfloat16S2_S2_fjLj2560ELj1ELj1ELj4ELj8ENS_18Kernel_traits_baseILj2560EfS2_S2_S2_fjLj128EEEEELb0ELb1ELb0ELb0EEEvNS_9BwdParamsE,(.L_x_11862 - _ZN10layer_norm13ln_bwd_kernelINS_13Kernel_traitsIf13__nv_bfloat16S2_S2_fjLj2560ELj1ELj1ELj4ELj8ENS_18Kernel_traits_baseILj2560EfS2_S2_S2_fjLj128EEEEELb0ELb1ELb0ELb0EEEvNS_9BwdParamsE)
        .other          _ZN10layer_norm13ln_bwd_kernelINS_13Kernel_traitsIf13__nv_bfloat16S2_S2_fjLj2560ELj1ELj1ELj4ELj8ENS_18Kernel_traits_baseILj2560EfS2_S2_S2_fjLj128EEEEELb0ELb1ELb0ELb0EEEvNS_9BwdParamsE,@"STO_CUDA_ENTRY STV_DEFAULT"
_ZN10layer_norm13ln_bwd_kernelINS_13Kernel_traitsIf13__nv_bfloat16S2_S2_fjLj2560ELj1ELj1ELj4ELj8ENS_18Kernel_traits_baseILj2560EfS2_S2_S2_fjLj128EEEEELb0ELb1ELb0ELb0EEEvNS_9BwdParamsE:
.text._ZN10layer_norm13ln_bwd_kernelINS_13Kernel_traitsIf13__nv_bfloat16S2_S2_fjLj2560ELj1ELj1ELj4ELj8ENS_18Kernel_traits_baseILj2560EfS2_S2_S2_fjLj128EEEEELb0ELb1ELb0ELb0EEEvNS_9BwdParamsE:
        /* <DEDUP_REMOVED lines=32> */
[----:B0-----:R-:W-:Y:S01]  /*0200*/  @P5 IMAD.WIDE.U32 R4, R3, 0x10, R4 ;  /* 0x0000001003045825 */ /* 0x001fe200078e0004 */
[----:B------:R-:W-:-:S02]  /*0210*/  CS2R R60, SRZ ;  /* 0x00000000003c7805 */ /* 0x000fc4000001ff00 */
[----:B------:R-:W-:Y:S02]  /*0220*/  CS2R R62, SRZ ;  /* 0x00000000003e7805 */ /* 0x000fe4000001ff00 */
[----:B------:R-:W-:Y:S02]  /*0230*/  CS2R R56, SRZ ;  /* 0x0000000000387805 */ /* 0x000fe4000001ff00 */
[----:B------:R-:W-:Y:S01]  /*0240*/  CS2R R58, SRZ ;  /* 0x00000000003a7805 */ /* 0x000fe2000001ff00 */
[----:B------:R-:W5:Y:S01]  /*0250*/  @P5 LDG.E.128 R100, desc[UR4][R4.64] ;  /* 0x0000000404645981 */ /* 0x000f62000c1e1d00 */
[----:B------:R-:W0:Y:S01]  /*0260*/  @P3 LDC.64 R16, c[0x0][0x260] ;  /* 0x00009800ff103b82 */ /* 0x000e220000000a00 */
[C---:B-1----:R-:W-:Y:S01]  /*0270*/  @P5 IMAD.WIDE.U32 R6, R3.reuse, 0x10, R6 ;  /* 0x0000001003065825 */ /* 0x042fe200078e0006 */
[----:B------:R-:W-:Y:S02]  /*0280*/  @P5 LOP3.LUT R3, R3, 0x80, RZ, 0xfc, !PT ;  /* 0x0000008003035812 */ /* 0x000fe400078efcff */
[----:B------:R-:W-:-:S02]  /*0290*/  CS2R R52, SRZ ;  /* 0x0000000000347805 */ /* 0x000fc4000001ff00 */
[----:B------:R-:W-:Y:S02]  /*02a0*/  CS2R R54, SRZ ;  /* 0x0000000000367805 */ /* 0x000fe4000001ff00 */
[----:B------:R-:W-:Y:S01]  /*02b0*/  CS2R R48, SRZ ;  /* 0x0000000000307805 */ /* 0x000fe2000001ff00 */
[----:B------:R-:W5:Y:S01]  /*02c0*/  @P5 LDG.E.128 R96, desc[UR4][R6.64] ;  /* 0x0000000406605981 */ /* 0x000f62000c1e1d00 */
[----:B------:R-:W1:Y:S01]  /*02d0*/  @P3 LDC.64 R18, c[0x0][0x278] ;  /* 0x00009e00ff123b82 */ /* 0x000e620000000a00 */
[----:B--2---:R-:W-:-:S07]  /*02e0*/  @P4 IMAD.WIDE.U32 R12, R3, 0x10, R8 ;  /* 0x00000010030c4825 */ /* 0x004fce00078e0008 */
[----:B------:R-:W2:Y:S01]  /*02f0*/  @P2 LDC.64 R20, c[0x0][0x260] ;  /* 0x00009800ff142b82 */ /* 0x000ea20000000a00 */
[C---:B---3--:R-:W-:Y:S01]  /*0300*/  @P4 IMAD.WIDE.U32 R14, R3.reuse, 0x10, R10 ;  /* 0x00000010030e4825 */ /* 0x048fe200078e000a */
[----:B------:R-:W-:Y:S01]  /*0310*/  @P4 IADD3 R3, R3, 0x80, RZ ;  /* 0x0000008003034810 */ /* 0x000fe20007ffe0ff */
[----:B------:R-:W5:Y:S05]  /*0320*/  @P4 LDG.E.128 R92, desc[UR4][R12.64] ;  /* 0x000000040c5c4981 */ /* 0x000f6a000c1e1d00 */
[----:B------:R-:W3:Y:S01]  /*0330*/  @P2 LDC.64 R22, c[0x0][0x278] ;  /* 0x00009e00ff162b82 */ /* 0x000ee20000000a00 */
[C---:B0-----:R-:W-:Y:S01]  /*0340*/  @P3 IMAD.WIDE.U32 R16, R3.reuse, 0x10, R16 ;  /* 0x0000001003103825 */ /* 0x041fe200078e0010 */
[----:B------:R-:W5:Y:S06]  /*0350*/  @P4 LDG.E.128 R88, desc[UR4][R14.64] ;  /* 0x000000040e584981 */ /* 0x000f6c000c1e1d00 */
[----:B------:R-:W0:Y:S01]  /*0360*/  @P0 LDC.64 R24, c[0x0][0x260] ;  /* 0x00009800ff180b82 */ /* 0x000e220000000a00 */
[C---:B-1----:R-:W-:Y:S01]  /*0370*/  @P3 IMAD.WIDE.U32 R18, R3.reuse, 0x10, R18 ;  /* 0x0000001003123825 */ /* 0x042fe200078e0012 */
[----:B------:R-:W-:Y:S01]  /*0380*/  @P3 IADD3 R3, R3, 0x80, RZ ;  /* 0x0000008003033810 */ /* 0x000fe20007ffe0ff */
[----:B------:R-:W5:Y:S05]  /*0390*/  @P3 LDG.E.128 R84, desc[UR4][R16.64] ;  /* 0x0000000410543981 */ /* 0x000f6a000c1e1d00 */
[----:B------:R-:W1:Y:S01]  /*03a0*/  @P0 LDC.64 R26, c[0x0][0x278] ;  /* 0x00009e00ff1a0b82 */ /* 0x000e620000000a00 */
[C---:B--2---:R-:W-:Y:S01]  /*03b0*/  @P2 IMAD.WIDE.U32 R20, R3.reuse, 0x10, R20 ;  /* 0x0000001003142825 */ /* 0x044fe200078e0014 */
[----:B------:R-:W5:Y:S03]  /*03c0*/  @P3 LDG.E.128 R80, desc[UR4][R18.64] ;  /* 0x0000000412503981 */ /* 0x000f66000c1e1d00 */
[C---:B---3--:R-:W-:Y:S01]  /*03d0*/  @P2 IMAD.WIDE.U32 R22, R3.reuse, 0x10, R22 ;  /* 0x0000001003162825 */ /* 0x048fe200078e0016 */
[----:B------:R2:W5:Y:S03]  /*03e0*/  @P2 LDG.E.128 R76, desc[UR4][R20.64] ;  /* 0x00000004144c2981 */ /* 0x000566000c1e1d00 */
[----:B------:R-:W-:Y:S01]  /*03f0*/  @P2 VIADD R3, R3, 0x80 ;  /* 0x0000008003032836 */ /* 0x000fe20000000000 */
[----:B------:R3:W5:Y:S03]  /*0400*/  @P2 LDG.E.128 R72, desc[UR4][R22.64] ;  /* 0x0000000416482981 */ /* 0x000766000c1e1d00 */
[----:B0-----:R-:W-:-:S05]  /*0410*/  @P0 IMAD.WIDE.U32 R8, R3, 0x10, R24 ;  /* 0x0000001003080825 */ /* 0x001fca00078e0018 */
[----:B------:R0:W5:Y:S01]  /*0420*/  @P0 LDG.E.128 R68, desc[UR4][R8.64] ;  /* 0x0000000408440981 */ /* 0x000162000c1e1d00 */
        /* <DEDUP_REMOVED lines=16> */
[----:B--2---:R-:W-:Y:S02]  /*0530*/  CS2R R20, SRZ ;  /* 0x0000000000147805 */ /* 0x004fe4000001ff00 */
[----:B---3--:R-:W-:Y:S02]  /*0540*/  CS2R R22, SRZ ;  /* 0x0000000000167805 */ /* 0x008fe4000001ff00 */
[----:B------:R-:W-:Y:S02]  /*0550*/  CS2R R16, SRZ ;  /* 0x0000000000107805 */ /* 0x000fe4000001ff00 */
[----:B------:R-:W-:-:S02]  /*0560*/  CS2R R18, SRZ ;  /* 0x0000000000127805 */ /* 0x000fc4000001ff00 */
[----:B------:R-:W-:Y:S02]  /*0570*/  CS2R R12, SRZ ;  /* 0x00000000000c7805 */ /* 0x000fe4000001ff00 */
[----:B------:R-:W-:Y:S02]  /*0580*/  CS2R R14, SRZ ;  /* 0x00000000000e7805 */ /* 0x000fe4000001ff00 */
[----:B0-----:R-:W-:Y:S02]  /*0590*/  CS2R R8, SRZ ;  /* 0x0000000000087805 */ /* 0x001fe4000001ff00 */
[----:B-1----:R-:W-:Y:S02]  /*05a0*/  CS2R R10, SRZ ;  /* 0x00000000000a7805 */ /* 0x002fe4000001ff00 */
[----:B------:R-:W-:Y:S02]  /*05b0*/  CS2R R4, SRZ ;  /* 0x0000000000047805 */ /* 0x000fe4000001ff00 */
[----:B------:R-:W-:Y:S01]  /*05c0*/  CS2R R6, SRZ ;  /* 0x0000000000067805 */ /* 0x000fe2000001ff00 */
[----:B------:R-:W-:Y:S06]  /*05d0*/  @P0 BRA `(.L_x_2969) ;  /* 0x0000003000480947 */ /* 0x000fec0003800000 */
[----:B------:R-:W-:Y:S01]  /*05e0*/  ULDC.64 UR6, c[0x0][0x270] ;  /* 0x00009c0000067ab9 */ /* 0x000fe20000000a00 */
[----:B------:R-:W-:Y:S01]  /*05f0*/  HFMA2.MMA R104, -RZ, RZ, 0, 5.9604644775390625e-08 ;  /* 0x00000001ff687435 */ /* 0x000fe200000001ff */
[----:B------:R-:W-:Y:S02]  /*0600*/  ISETP.NE.U32.AND P1, PT, RZ, UR6, PT ;  /* 0x00000006ff007c0c */ /* 0x000fe4000bf25070 */
[----:B------:R-:W-:Y:S02]  /*0610*/  MOV R61, RZ ;  /* 0x000000ff003d7202 */ /* 0x000fe40000000f00 */
[----:B------:R-:W-:-:S13]  /*0620*/  ISETP.NE.AND.EX P1, PT, RZ, UR7, PT, P1 ;  /* 0x00000007ff007c0c */ /* 0x000fda000bf25310 */
.L_x_2996:
[----:B------:R-:W0:Y:S01]  /*0630*/  LDC.64 R106, c[0x0][0x250] ;  /* 0x00009400ff6a7b82 */ /* 0x000e220000000a00 */
[----:B------:R-:W-:-:S07]  /*0640*/  SHF.R.S32.HI R0, RZ, 0x1f, R123 ;  /* 0x0000001fff007819 */ /* 0x000fce000001147b */
[----:B------:R-:W1:Y:S08]  /*0650*/  LDC.64 R168, c[0x0][0x258] ;  /* 0x00009600ffa87b82 */ /* 0x000e700000000a00 */
[----:B------:R-:W2:Y:S01]  /*0660*/  @P1 LDC.64 R110, c[0x0][0x270] ;  /* 0x00009c00ff6e1b82 */ /* 0x000ea20000000a00 */
[----:B0-----:R-:W-:-:S06]  /*0670*/  IMAD.WIDE R106, R123, 0x4, R106 ;  /* 0x000000047b6a7825 */ /* 0x001fcc00078e026a */
[----:B------:R-:W3:Y:S01]  /*0680*/  LDG.E R107, desc[UR4][R106.64] ;  /* 0x000000046a6b7981 */ /* 0x000ee2000c1e1900 */
[----:B-1----:R-:W-:-:S05]  /*0690*/  IMAD.WIDE R168, R123, 0x4, R168 ;  /* 0x000000047ba87825 */ /* 0x002fca00078e02a8 */
[----:B-----5:R-:W5:Y:S01]  /*06a0*/  LDG.E R167, desc[UR4][R168.64] ;  /* 0x00000004a8a77981 */ /* 0x020f62000c1e1900 */
[----:B--2---:R-:W-:-:S04]  /*06b0*/  @P1 LEA R110, P0, R123, R110, 0x1 ;  /* 0x0000006e7b6e1211 */ /* 0x004fc800078008ff */
[C---:B------:R-:W-:Y:S02]  /*06c0*/  @P1 LEA.HI.X R111, R123.reuse, R111, R0, 0x1, P0 ;  /* 0x0000006f7b6f1211 */ /* 0x040fe400000f0c00 */
[----:B------:R-:W-:Y:S01]  /*06d0*/  MOV R0, UR20 ;  /* 0x0000001400007c02 */ /* 0x000fe20008000f00 */
[----:B------:R-:W-:Y:S01]  /*06e0*/  BSSY B0, `(.L_x_2970) ;  /* 0x0000044000007945 */ /* 0x000fe20003800000 */
[----:B------:R-:W-:Y:S01]  /*06f0*/  ISETP.NE.AND P6, PT, RZ, UR8, PT ;  /* 0x00000008ff007c0c */ /* 0x000fe2000bfc5270 */
[----:B------:R0:W5:Y:S02]  /*0700*/  @P1 LDG.E.U16 R105, desc[UR4][R110.64] ;  /* 0x000000046e691981 */ /* 0x000164000c1e1500 */
[----:B------:R-:W-:-:S05]  /*0710*/  IMAD R2, R123, R0, RZ ;  /* 0x000000007b027224 */ /* 0x000fca00078e02ff */
[----:B------:R-:W-:-:S04]  /*0720*/  SHF.R.S32.HI R109, RZ, 0x1f, R2 ;  /* 0x0000001fff6d7819 */ /* 0x000fc80000011402 */
[----:B------:R-:W-:Y:S02]  /*0730*/  LEA.HI R165, R109, R2, RZ, 0x2 ;  /* 0x000000026da57211 */ /* 0x000fe400078f10ff */
[----:B------:R-:W-:-:S04]  /*0740*/  LOP3.LUT R2, R173, 0x7f, RZ, 0xc0, !PT ;  /* 0x0000007fad027812 */ /* 0x000fc800078ec0ff */
[----:B------:R-:W-:Y:S01]  /*0750*/  LEA.HI.SX32 R165, R165, R2, 0x1e ;  /* 0x00000002a5a57211 */ /* 0x000fe200078ff2ff */
[----:B0-----:R-:W-:Y:S01]  /*0760*/  IMAD.MOV.U32 R110, RZ, RZ, RZ ;  /* 0x000000ffff6e7224 */ /* 0x001fe200078e00ff */
[----:B------:R-:W-:Y:S02]  /*0770*/  MOV R109, RZ ;  /* 0x000000ff006d7202 */ /* 0x000fe40000000f00 */
[----:B------:R-:W-:Y:S02]  /*0780*/  SHF.R.U32.HI R106, RZ, 0x5, R173 ;  /* 0x00000005ff6a7819 */ /* 0x000fe400000116ad */
[----:B------:R-:W-:Y:S02]  /*0790*/  MOV R108, R165 ;  /* 0x000000a5006c7202 */ /* 0x000fe40000000f00 */
        /* <DEDUP_REMOVED lines=13> */
[----:B--2---:R-:W-:Y:S02]  /*0870*/  MOV R3, R108 ;  /* 0x0000006c00037202 */ /* 0x004fe40000000f00 */
[C---:B---3--:R-:W-:Y:S02]  /*0880*/  SHF.R.U64 R163, R160.reuse, 0x10, R161 ;  /* 0x00000010a0a37819 */ /* 0x048fe400000012a1 */
[----:B------:R-:W-:Y:S02]  /*0890*/  SHF.L.U32 R162, R160, 0x10, RZ ;  /* 0x00000010a0a27819 */ /* 0x000fe400000006ff */
[----:B------:R-:W-:-:S02]  /*08a0*/  SHF.R.U64 R166, R108, 0x10, R109 ;  /* 0x000000106ca67819 */ /* 0x000fc4000000126d */
[----:B------:R-:W-:Y:S01]  /*08b0*/  SHF.L.U32 R108, R163, 0x10, RZ ;  /* 0x00000010a36c7819 */ /* 0x000fe200000006ff */
[----:B------:R-:W-:Y:S01]  /*08c0*/  IMAD.U32 R164, R161, 0x10000, RZ ;  /* 0x00010000a1a47824 */ /* 0x000fe200078e00ff */
[----:B0-----:R-:W-:Y:S01]  /*08d0*/  SHF.L.U32 R111, R3, 0x10, RZ ;  /* 0x00000010036f7819 */ /* 0x001fe200000006ff */
[C---:B------:R-:W-:Y:S01]  /*08e0*/  FADD.FTZ R162, -R107.reuse, R162 ;  /* 0x000000a26ba27221 */ /* 0x040fe20000010100 */
[----:B------:R-:W-:Y:S01]  /*08f0*/  SHF.R.U32.HI R168, RZ, 0x10, R161 ;  /* 0x00000010ffa87819 */ /* 0x000fe200000116a1 */
[----:B------:R-:W-:Y:S01]  /*0900*/  FADD.FTZ R108, -R107, R108 ;  /* 0x0000006c6b6c7221 */ /* 0x000fe20000010100 */
[----:B------:R-:W-:Y:S01]  /*0910*/  MOV R159, R109 ;  /* 0x0000006d009f7202 */ /* 0x000fe20000000f00 */
[----:B-----5:R-:W-:Y:S01]  /*0920*/  FMUL.FTZ R3, R167, R162 ;  /* 0x000000a2a7037220 */ /* 0x020fe20000410000 */
[----:B------:R-:W-:Y:S01]  /*0930*/  SHF.L.U32 R110, R166, 0x10, RZ ;  /* 0x00000010a66e7819 */ /* 0x000fe200000006ff */
[----:B------:R-:W-:Y:S01]  /*0940*/  FADD.FTZ R160, -R107, R164 ;  /* 0x000000a46ba07221 */ /* 0x000fe20000010100 */
[-C--:B------:R-:W-:Y:S01]  /*0950*/  FMUL.FTZ R164, R100, R111.reuse ;  /* 0x0000006f64a47220 */ /* 0x080fe20000410000 */
[----:B------:R-:W-:Y:S01]  /*0960*/  FMUL.FTZ R166, R167, R108 ;  /* 0x0000006ca7a67220 */ /* 0x000fe20000410000 */
[----:B------:R-:W-:Y:S01]  /*0970*/  SHF.L.U32 R108, R168, 0x10, RZ ;  /* 0x00000010a86c7819 */ /* 0x000fe200000006ff */
[----:B------:R-:W-:Y:S01]  /*0980*/  FADD.FTZ R40, R40, R111 ;  /* 0x0000006f28287221 */ /* 0x000fe20000010000 */
[----:B------:R-:W-:Y:S01]  /*0990*/  SHF.R.U32.HI R170, RZ, 0x10, R109 ;  /* 0x00000010ffaa7819 */ /* 0x000fe2000001166d */
[----:B------:R-:W-:Y:S01]  /*09a0*/  FFMA.FTZ R60, R3, R111, R60 ;  /* 0x0000006f033c7223 */ /* 0x000fe2000001003c */
[----:B------:R-:W-:Y:S01]  /*09b0*/  SHF.L.U32 R159, R159, 0x10, RZ ;  /* 0x000000109f9f7819 */ /* 0x000fe200000006ff */
[----:B------:R-:W-:Y:S01]  /*09c0*/  FMUL.FTZ R162, R101, R110 ;  /* 0x0000006e65a27220 */ /* 0x000fe20000410000 */
[----:B------:R-:W-:Y:S01]  /*09d0*/  FADD.FTZ R109, RZ, R164 ;  /* 0x000000a4ff6d7221 */ /* 0x000fe20000010000 */
[----:B------:R-:W-:Y:S01]  /*09e0*/  FFMA.FTZ R111, R3, R164, RZ ;  /* 0x000000a4036f7223 */ /* 0x000fe200000100ff */
[----:B------:R-:W-:Y:S01]  /*09f0*/  FMUL.FTZ R163, R167, R160 ;  /* 0x000000a0a7a37220 */ /* 0x000fe20000410000 */
[----:B------:R-:W-:Y:S01]  /*0a00*/  FADD.FTZ R41, R41, R110 ;  /* 0x0000006e29297221 */ /* 0x000fe20000010000 */
[----:B------:R-:W-:Y:S01]  /*0a10*/  FFMA.FTZ R61, R166, R110, R61 ;  /* 0x0000006ea63d7223 */ /* 0x000fe2000001003d */
        /* <DEDUP_REMOVED lines=13> */
[----:B------:R-:W-:Y:S01]  /*0af0*/  IADD3 R108, R165, 0x80, RZ ;  /* 0x00000080a56c7810 */ /* 0x000fe20007ffe0ff */
[----:B------:R-:W-:Y:S01]  /*0b00*/  FADD.FTZ R109, R168, R159 ;  /* 0x0000009fa86d7221 */ /* 0x000fe20000010000 */
[----:B------:R-:W-:-:S07]  /*0b10*/  FFMA.FTZ R110, R160, R159, R110 ;  /* 0x0000009fa06e7223 */ /* 0x000fce000001006e */
.L_x_2971:
[----:B------:R-:W-:Y:S05]  /*0b20*/  BSYNC B0 ;  /* 0x0000000000007941 */ /* 0x000fea0003800000 */
.L_x_2970:
        /* <DEDUP_REMOVED lines=15> */
[C---:B---3--:R-:W-:Y:S01]  /*0c20*/  SHF.R.U64 R170, R156.reuse, 0x10, R157 ;  /* 0x000000109caa7819 */ /* 0x048fe2000000129d */
[----:B------:R-:W-:Y:S01]  /*0c30*/  IMAD.U32 R158, R156, 0x10000, RZ ;  /* 0x000100009c9e7824 */ /* 0x000fe200078e00ff */
[----:B------:R-:W-:-:S02]  /*0c40*/  SHF.R.U64 R174, R152, 0x10, R153 ;  /* 0x0000001098ae7819 */ /* 0x000fc40000001299 */
[----:B------:R-:W-:Y:S01]  /*0c50*/  SHF.L.U32 R152, R170, 0x10, RZ ;  /* 0x00000010aa987819 */ /* 0x000fe200000006ff */
[----:B------:R-:W-:Y:S01]  /*0c60*/  FADD.FTZ R158, -R107, R158 ;  /* 0x0000009e6b9e7221 */ /* 0x000fe20000010100 */
[----:B------:R-:W-:-:S03]  /*0c70*/  SHF.L.U32 R111, R111, 0x10, RZ ;  /* 0x000000106f6f7819 */ /* 0x000fc600000006ff */
[----:B------:R-:W-:Y:S01]  /*0c80*/  FADD.FTZ R152, -R107, R152 ;  /* 0x000000986b987221 */ /* 0x000fe20000010100 */
[----:B------:R-:W-:Y:S02]  /*0c90*/  SHF.R.U32.HI R169, RZ, 0x10, R157 ;  /* 0x00000010ffa97819 */ /* 0x000fe4000001169d */
[----:B------:R-:W-:Y:S01]  /*0ca0*/  SHF.L.U32 R168, R157, 0x10, RZ ;  /* 0x000000109da87819 */ /* 0x000fe200000006ff */
[C---:B-----5:R-:W-:Y:S01]  /*0cb0*/  FMUL.FTZ R157, R167.reuse, R158 ;  /* 0x0000009ea79d7220 */ /* 0x060fe20000410000 */
[----:B0-----:R-:W-:Y:S01]  /*0cc0*/  SHF.L.U32 R154, R174, 0x10, RZ ;  /* 0x00000010ae9a7819 */ /* 0x001fe200000006ff */
[----:B------:R-:W-:Y:S01]  /*0cd0*/  FMUL.FTZ R158, R167, R152 ;  /* 0x00000098a79e7220 */ /* 0x000fe20000410000 */
[----:B------:R-:W-:Y:S01]  /*0ce0*/  MOV R151, R153 ;  /* 0x0000009900977202 */ /* 0x000fe20000000f00 */
[----:B------:R-:W-:Y:S01]  /*0cf0*/  FMUL.FTZ R156, R92, R111 ;  /* 0x0000006f5c9c7220 */ /* 0x000fe20000410000 */
[----:B------:R-:W-:Y:S01]  /*0d00*/  SHF.R.U32.HI R171, RZ, 0x10, R153 ;  /* 0x00000010ffab7819 */ /* 0x000fe20000011699 */
[----:B------:R-:W-:Y:S01]  /*0d10*/  FADD.FTZ R168, -R107, R168 ;  /* 0x000000a86ba87221 */ /* 0x000fe20000010100 */
[----:B------:R-:W-:Y:S01]  /*0d20*/  FADD.FTZ R37, R37, R154 ;  /* 0x0000009a25257221 */ /* 0x000fe20000010000 */
[----:B------:R-:W-:Y:S01]  /*0d30*/  FFMA.FTZ R57, R158, R154, R57 ;  /* 0x0000009a9e397223 */ /* 0x000fe20000010039 */
[----:B------:R-:W-:-:S02]  /*0d40*/  IMAD.U32 R151, R151, 0x10000, RZ ;  /* 0x0001000097977824 */ /* 0x000fc400078e00ff */
[----:B------:R-:W-:Y:S01]  /*0d50*/  FADD.FTZ R36, R36, R111 ;  /* 0x0000006f24247221 */ /* 0x000fe20000010000 */
[----:B------:R-:W-:Y:S01]  /*0d60*/  FFMA.FTZ R56, R157, R111, R56 ;  /* 0x0000006f9d387223 */ /* 0x000fe20000010038 */
[----:B------:R-:W-:Y:S01]  /*0d70*/  FMUL.FTZ R154, R93, R154 ;  /* 0x0000009a5d9a7220 */ /* 0x000fe20000410000 */
[----:B------:R-:W-:Y:S01]  /*0d80*/  SHF.L.U32 R152, R169, 0x10, RZ ;  /* 0x00000010a9987819 */ /* 0x000fe200000006ff */
[----:B------:R-:W-:Y:S01]  /*0d90*/  FADD.FTZ R109, R109, R156 ;  /* 0x0000009c6d6d7221 */ /* 0x000fe20000010000 */
[----:B------:R-:W-:Y:S01]  /*0da0*/  FFMA.FTZ R111, R157, R156, R110 ;  /* 0x0000009c9d6f7223 */ /* 0x000fe2000001006e */
[----:B------:R-:W-:Y:S01]  /*0db0*/  SHF.L.U32 R170, R171, 0x10, RZ ;  /* 0x00000010abaa7819 */ /* 0x000fe200000006ff */
[----:B------:R-:W-:Y:S01]  /*0dc0*/  FMUL.FTZ R155, R167, R168 ;  /* 0x000000a8a79b7220 */ /* 0x000fe20000410000 */
[-C--:B------:R-:W-:Y:S01]  /*0dd0*/  FMUL.FTZ R153, R94, R151.reuse ;  /* 0x000000975e997220 */ /* 0x080fe20000410000 */
        /* <DEDUP_REMOVED lines=13> */
.L_x_2973:
[----:B------:R-:W-:Y:S05]  /*0eb0*/  BSYNC B0 ;  /* 0x0000000000007941 */ /* 0x000fea0003800000 */
.L_x_2972:
        /* <DEDUP_REMOVED lines=14> */
[----:B--2---:R-:W-:Y:S01]  /*0fa0*/  MOV R111, R132 ;  /* 0x00000084006f7202 */ /* 0x004fe20000000f00 */
[----:B------:R-:W-:Y:S01]  /*0fb0*/  IMAD.MOV.U32 R126, RZ, RZ, R133 ;  /* 0x000000ffff7e7224 */ /* 0x000fe200078e0085 */
[C---:B---3--:R-:W-:Y:S02]  /*0fc0*/  SHF.R.U64 R169, R130.reuse, 0x10, R131 ;  /* 0x0000001082a97819 */ /* 0x048fe40000001283 */
[----:B------:R-:W-:-:S02]  /*0fd0*/  SHF.L.U32 R134, R130, 0x10, RZ ;  /* 0x0000001082867819 */ /* 0x000fc400000006ff */
[----:B0-----:R-:W-:Y:S02]  /*0fe0*/  SHF.L.U32 R128, R169, 0x10, RZ ;  /* 0x00000010a9807819 */ /* 0x001fe400000006ff */
[----:B------:R-:W-:Y:S01]  /*0ff0*/  SHF.L.U32 R111, R111, 0x10, RZ ;  /* 0x000000106f6f7819 */ /* 0x000fe200000006ff */
[C---:B------:R-:W-:Y:S01]  /*1000*/  FADD.FTZ R134, -R107.reuse, R134 ;  /* 0x000000866b867221 */ /* 0x040fe20000010100 */
[----:B------:R-:W-:Y:S02]  /*1010*/  SHF.R.U64 R174, R132, 0x10, R133 ;  /* 0x0000001084ae7819 */ /* 0x000fe40000001285 */
[----:B------:R-:W-:Y:S01]  /*1020*/  SHF.L.U32 R169, R126, 0x10, RZ ;  /* 0x000000107ea97819 */ /* 0x000fe200000006ff */
[----:B------:R-:W-:Y:S01]  /*1030*/  FADD.FTZ R126, -R107, R128 ;  /* 0x000000806b7e7221 */ /* 0x000fe20000010100 */
[----:B------:R-:W-:Y:S01]  /*1040*/  SHF.L.U32 R168, R131, 0x10, RZ ;  /* 0x0000001083a87819 */ /* 0x000fe200000006ff */
[----:B------:R-:W-:Y:S01]  /*1050*/  FMUL.FTZ R128, R84, R111 ;  /* 0x0000006f54807220 */ /* 0x000fe20000410000 */
[----:B------:R-:W-:Y:S01]  /*1060*/  SHF.R.U32.HI R171, RZ, 0x10, R131 ;  /* 0x00000010ffab7819 */ /* 0x000fe20000011683 */
[----:B------:R-:W-:-:S02]  /*1070*/  IMAD.U32 R130, R174, 0x10000, RZ ;  /* 0x00010000ae827824 */ /* 0x000fc400078e00ff */
[----:B-----5:R-:W-:Y:S01]  /*1080*/  FMUL.FTZ R129, R167, R134 ;  /* 0x00000086a7817220 */ /* 0x020fe20000410000 */
[----:B------:R-:W-:Y:S01]  /*1090*/  SHF.R.U32.HI R170, RZ, 0x10, R133 ;  /* 0x00000010ffaa7819 */ /* 0x000fe20000011685 */
[----:B------:R-:W-:Y:S01]  /*10a0*/  FADD.FTZ R168, -R107, R168 ;  /* 0x000000a86ba87221 */ /* 0x000fe20000010100 */
[----:B------:R-:W-:Y:S01]  /*10b0*/  FMUL.FTZ R126, R167, R126 ;  /* 0x0000007ea77e7220 */ /* 0x000fe20000410000 */
[----:B------:R-:W-:Y:S01]  /*10c0*/  SHF.L.U32 R132, R171, 0x10, RZ ;  /* 0x00000010ab847819 */ /* 0x000fe200000006ff */
[----:B------:R-:W-:Y:S01]  /*10d0*/  FADD.FTZ R134, R109, R128 ;  /* 0x000000806d867221 */ /* 0x000fe20000010000 */
[----:B------:R-:W-:Y:S01]  /*10e0*/  FMUL.FTZ R133, R85, R130 ;  /* 0x0000008255857220 */ /* 0x000fe20000410000 */
[C---:B------:R-:W-:Y:S01]  /*10f0*/  FFMA.FTZ R109, R129.reuse, R128, R110 ;  /* 0x00000080816d7223 */ /* 0x040fe2000001006e */
[----:B------:R-:W-:Y:S01]  /*1100*/  SHF.L.U32 R170, R170, 0x10, RZ ;  /* 0x00000010aaaa7819 */ /* 0x000fe200000006ff */
[----:B------:R-:W-:Y:S01]  /*1110*/  FADD.FTZ R32, R32, R111 ;  /* 0x0000006f20207221 */ /* 0x000fe20000010000 */
[----:B------:R-:W-:Y:S01]  /*1120*/  FFMA.FTZ R52, R129, R111, R52 ;  /* 0x0000006f81347223 */ /* 0x000fe20000010034 */
[----:B------:R-:W-:Y:S01]  /*1130*/  FADD.FTZ R33, R33, R130 ;  /* 0x0000008221217221 */ /* 0x000fe20000010000 */
[----:B------:R-:W-:Y:S01]  /*1140*/  FMUL.FTZ R131, R167, R168 ;  /* 0x000000a8a7837220 */ /* 0x000fe20000410000 */
[----:B------:R-:W-:Y:S01]  /*1150*/  FFMA.FTZ R53, R126, R130, R53 ;  /* 0x000000827e357223 */ /* 0x000fe20000010035 */
[----:B------:R-:W-:Y:S01]  /*1160*/  FMUL.FTZ R130, R86, R169 ;  /* 0x000000a956827220 */ /* 0x000fe20000410000 */
[----:B------:R-:W-:Y:S01]  /*1170*/  FADD.FTZ R168, -R107, R132 ;  /* 0x000000846ba87221 */ /* 0x000fe20000010100 */
        /* <DEDUP_REMOVED lines=12> */
.L_x_2975:
[----:B------:R-:W-:Y:S05]  /*1240*/  BSYNC B0 ;  /* 0x0000000000007941 */ /* 0x000fea0003800000 */
.L_x_2974:
        /* <DEDUP_REMOVED lines=15> */
[C---:B---3--:R-:W-:Y:S02]  /*1340*/  SHF.R.U64 R170, R138.reuse, 0x10, R139 ;  /* 0x000000108aaa7819 */ /* 0x048fe4000000128b */
[----:B------:R-:W-:-:S02]  /*1350*/  SHF.L.U32 R142, R138, 0x10, RZ ;  /* 0x000000108a8e7819 */ /* 0x000fc400000006ff */
[----:B------:R-:W-:Y:S01]  /*1360*/  SHF.L.U32 R168, R139, 0x10, RZ ;  /* 0x000000108ba87819 */ /* 0x000fe200000006ff */
[----:B0-----:R-:W-:Y:S01]  /*1370*/  IMAD.U32 R136, R170, 0x10000, RZ ;  /* 0x00010000aa887824 */ /* 0x001fe200078e00ff */
[----:B------:R-:W-:Y:S01]  /*1380*/  SHF.L.U32 R111, R111, 0x10, RZ ;  /* 0x000000106f6f7819 */ /* 0x000fe200000006ff */
[C---:B------:R-:W-:Y:S01]  /*1390*/  FADD.FTZ R142, -R107.reuse, R142 ;  /* 0x0000008e6b8e7221 */ /* 0x040fe20000010100 */
[--C-:B------:R-:W-:Y:S02]  /*13a0*/  SHF.R.U64 R174, R140, 0x10, R141.reuse ;  /* 0x000000108cae7819 */ /* 0x100fe4000000128d */
[----:B------:R-:W-:Y:S01]  /*13b0*/  MOV R135, R141 ;  /* 0x0000008d00877202 */ /* 0x000fe20000000f00 */
[C---:B------:R-:W-:Y:S01]  /*13c0*/  FADD.FTZ R168, -R107.reuse, R168 ;  /* 0x000000a86ba87221 */ /* 0x040fe20000010100 */
[----:B------:R-:W-:Y:S01]  /*13d0*/  SHF.R.U32.HI R171, RZ, 0x10, R141 ;  /* 0x00000010ffab7819 */ /* 0x000fe2000001168d */
[----:B------:R-:W-:Y:S01]  /*13e0*/  FADD.FTZ R136, -R107, R136 ;  /* 0x000000886b887221 */ /* 0x000fe20000010100 */
[----:B------:R-:W-:Y:S01]  /*13f0*/  SHF.R.U32.HI R169, RZ, 0x10, R139 ;  /* 0x00000010ffa97819 */ /* 0x000fe2000001168b */
[----:B------:R-:W-:Y:S01]  /*1400*/  FMUL.FTZ R138, R76, R111 ;  /* 0x0000006f4c8a7220 */ /* 0x000fe20000410000 */
[----:B------:R-:W-:-:S02]  /*1410*/  SHF.L.U32 R140, R174, 0x10, RZ ;  /* 0x00000010ae8c7819 */ /* 0x000fc400000006ff */
[----:B------:R-:W-:Y:S01]  /*1420*/  SHF.L.U32 R141, R135, 0x10, RZ ;  /* 0x00000010878d7819 */ /* 0x000fe200000006ff */
[C---:B-----5:R-:W-:Y:S01]  /*1430*/  FMUL.FTZ R135, R167.reuse, R142 ;  /* 0x0000008ea7877220 */ /* 0x060fe20000410000 */
[----:B------:R-:W-:Y:S01]  /*1440*/  FMUL.FTZ R137, R167, R168 ;  /* 0x000000a8a7897220 */ /* 0x000fe20000410000 */
[----:B------:R-:W-:Y:S01]  /*1450*/  SHF.L.U32 R168, R169, 0x10, RZ ;  /* 0x00000010a9a87819 */ /* 0x000fe200000006ff */
[----:B------:R-:W-:Y:S01]  /*1460*/  FMUL.FTZ R136, R167, R136 ;  /* 0x00000088a7887220 */ /* 0x000fe20000410000 */
[----:B------:R-:W-:Y:S01]  /*1470*/  FADD.FTZ R142, R109, R138 ;  /* 0x0000008a6d8e7221 */ /* 0x000fe20000010000 */
[----:B------:R-:W-:Y:S01]  /*1480*/  FMUL.FTZ R139, R77, R140 ;  /* 0x0000008c4d8b7220 */ /* 0x000fe20000410000 */
[----:B------:R-:W-:Y:S01]  /*1490*/  FFMA.FTZ R109, R135, R138, R110 ;  /* 0x0000008a876d7223 */ /* 0x000fe2000001006e */
[----:B------:R-:W-:Y:S01]  /*14a0*/  SHF.L.U32 R170, R171, 0x10, RZ ;  /* 0x00000010abaa7819 */ /* 0x000fe200000006ff */
[----:B------:R-:W-:Y:S01]  /*14b0*/  FADD.FTZ R28, R28, R111 ;  /* 0x0000006f1c1c7221 */ /* 0x000fe20000010000 */
[----:B------:R-:W-:Y:S01]  /*14c0*/  FFMA.FTZ R48, R135, R111, R48 ;  /* 0x0000006f87307223 */ /* 0x000fe20000010030 */
        /* <DEDUP_REMOVED lines=16> */
.L_x_2977:
[----:B------:R-:W-:Y:S05]  /*15d0*/  BSYNC B0 ;  /* 0x0000000000007941 */ /* 0x000fea0003800000 */
.L_x_2976:
        /* <DEDUP_REMOVED lines=14> */
[C-C-:B---3--:R-:W-:Y:S02]  /*16c0*/  SHF.R.U64 R143, R148.reuse, 0x10, R149.reuse ;  /* 0x00000010948f7819 */ /* 0x148fe40000001295 */
[----:B------:R-:W-:Y:S02]  /*16d0*/  SHF.R.U32.HI R170, RZ, 0x10, R149 ;  /* 0x00000010ffaa7819 */ /* 0x000fe40000011695 */
[----:B------:R-:W-:Y:S01]  /*16e0*/  SHF.L.U32 R150, R148, 0x10, RZ ;  /* 0x0000001094967819 */ /* 0x000fe200000006ff */
[----:B0-----:R-:W-:Y:S01]  /*16f0*/  IMAD.U32 R146, R143, 0x10000, RZ ;  /* 0x000100008f927824 */ /* 0x001fe200078e00ff */
[----:B------:R-:W-:-:S02]  /*1700*/  SHF.L.U32 R168, R149, 0x10, RZ ;  /* 0x0000001095a87819 */ /* 0x000fc400000006ff */
[----:B------:R-:W-:Y:S02]  /*1710*/  SHF.L.U32 R170, R170, 0x10, RZ ;  /* 0x00000010aaaa7819 */ /* 0x000fe400000006ff */
[----:B--2---:R-:W-:Y:S01]  /*1720*/  MOV R108, R144 ;  /* 0x00000090006c7202 */ /* 0x004fe20000000f00 */
[C---:B------:R-:W-:Y:S01]  /*1730*/  FADD.FTZ R150, -R107.reuse, R150 ;  /* 0x000000966b967221 */ /* 0x040fe20000010100 */
[----:B------:R-:W-:Y:S01]  /*1740*/  SHF.R.U64 R169, R144, 0x10, R145 ;  /* 0x0000001090a97819 */ /* 0x000fe20000001291 */
[C---:B------:R-:W-:Y:S01]  /*1750*/  FADD.FTZ R168, -R107.reuse, R168 ;  /* 0x000000a86ba87221 */ /* 0x040fe20000010100 */
[C---:B------:R-:W-:Y:S01]  /*1760*/  FADD.FTZ R146, -R107.reuse, R146 ;  /* 0x000000926b927221 */ /* 0x040fe20000010100 */
[----:B------:R-:W-:Y:S01]  /*1770*/  FADD.FTZ R144, -R107, R170 ;  /* 0x000000aa6b907221 */ /* 0x000fe20000010100 */
[----:B------:R-:W-:Y:S01]  /*1780*/  SHF.L.U32 R107, R108, 0x10, RZ ;  /* 0x000000106c6b7819 */ /* 0x000fe200000006ff */
[----:B-----5:R-:W-:Y:S01]  /*1790*/  FMUL.FTZ R149, R167, R150 ;  /* 0x00000096a7957220 */ /* 0x020fe20000410000 */
[----:B------:R-:W-:-:S02]  /*17a0*/  MOV R111, R145 ;  /* 0x00000091006f7202 */ /* 0x000fc40000000f00 */
[----:B------:R-:W-:Y:S01]  /*17b0*/  SHF.L.U32 R108, R169, 0x10, RZ ;  /* 0x00000010a96c7819 */ /* 0x000fe200000006ff */
[-C--:B------:R-:W-:Y:S01]  /*17c0*/  FMUL.FTZ R148, R68, R107.reuse ;  /* 0x0000006b44947220 */ /* 0x080fe20000410000 */
[----:B------:R-:W-:Y:S01]  /*17d0*/  SHF.R.U32.HI R143, RZ, 0x10, R145 ;  /* 0x00000010ff8f7819 */ /* 0x000fe20000011691 */
[----:B------:R-:W-:Y:S01]  /*17e0*/  FADD.FTZ R24, R24, R107 ;  /* 0x0000006b18187221 */ /* 0x000fe20000010000 */
[----:B------:R-:W-:Y:S01]  /*17f0*/  SHF.L.U32 R111, R111, 0x10, RZ ;  /* 0x000000106f6f7819 */ /* 0x000fe200000006ff */
[----:B------:R-:W-:Y:S01]  /*1800*/  FMUL.FTZ R150, R167, R146 ;  /* 0x00000092a7967220 */ /* 0x000fe20000410000 */
[----:B------:R-:W-:Y:S01]  /*1810*/  FFMA.FTZ R44, R149, R107, R44 ;  /* 0x0000006b952c7223 */ /* 0x000fe2000001002c */
[----:B------:R-:W-:Y:S01]  /*1820*/  FMUL.FTZ R146, R69, R108 ;  /* 0x0000006c45927220 */ /* 0x000fe20000410000 */
[----:B------:R-:W-:Y:S01]  /*1830*/  FADD.FTZ R109, R109, R148 ;  /* 0x000000946d6d7221 */ /* 0x000fe20000010000 */
[----:B------:R-:W-:Y:S01]  /*1840*/  FFMA.FTZ R107, R149, R148, R110 ;  /* 0x00000094956b7223 */ /* 0x000fe2000001006e */
[----:B------:R-:W-:Y:S01]  /*1850*/  FADD.FTZ R25, R25, R108 ;  /* 0x0000006c19197221 */ /* 0x000fe20000010000 */
[----:B------:R-:W-:Y:S01]  /*1860*/  FFMA.FTZ R45, R150, R108, R45 ;  /* 0x0000006c962d7223 */ /* 0x000fe2000001002d */
[----:B------:R-:W-:-:S02]  /*1870*/  IMAD.U32 R170, R143, 0x10000, RZ ;  /* 0x000100008faa7824 */ /* 0x000fc400078e00ff */
        /* <DEDUP_REMOVED lines=14> */
.L_x_2979:
[----:B------:R-:W-:Y:S05]  /*1960*/  BSYNC B0 ;  /* 0x0000000000007941 */ /* 0x000fea0003800000 */
.L_x_2978:
[----:B------:R-:W-:Y:S01]  /*1970*/  LOP3.LUT P0, RZ, R104, 0xff, RZ, 0xc0, !PT ;  /* 0x000000ff68ff7812 */ /* 0x000fe2000780c0ff */
[----:B------:R-:W-:Y:S01]  /*1980*/  HFMA2.MMA R168, -RZ, RZ, 1.875, 0 ;  /* 0x3f800000ffa87435 */ /* 0x000fe200000001ff */
[----:B------:R-:W-:Y:S01]  /*1990*/  UMOV UR6, 0xffffffff ;  /* 0xffffffff00067882 */ /* 0x000fe20000000000 */
[----:B------:R-:W-:Y:S02]  /*19a0*/  LOP3.LUT R107, R106, 0x7fffffc, RZ, 0xc0, !PT ;  /* 0x07fffffc6a6b7812 */ /* 0x000fe400078ec0ff */
[----:B------:R-:W-:Y:S02]  /*19b0*/  LOP3.LUT P6, RZ, R173, 0x1f, RZ, 0xc0, !PT ;  /* 0x0000001fadff7812 */ /* 0x000fe400078cc0ff */
[----:B-----5:R-:W-:Y:S02]  /*19c0*/  @P1 SHF.L.U32 R168, R105, 0x10, RZ ;  /* 0x0000001069a81819 */ /* 0x020fe400000006ff */
        /* <DEDUP_REMOVED lines=21> */
.L_x_3015:
[----:B------:R-:W3:Y:S01]  /*1b20*/  S2R R111, SR_CgaCtaId ;  /* 0x00000000006f7919 */ /* 0x000ee20000008800 */
[----:B------:R-:W-:Y:S01]  /*1b30*/  LOP3.LUT P6, RZ, R173, 0x1f, RZ, 0xc0, !PT ;  /* 0x0000001fadff7812 */ /* 0x000fe200078cc0ff */
[----:B-1----:R-:W-:Y:S01]  /*1b40*/  FADD.FTZ R174, R109, R104 ;  /* 0x000000686dae7221 */ /* 0x002fe20000010000 */
[----:B------:R-:W-:Y:S01]  /*1b50*/  MOV R108, 0x400 ;  /* 0x00000400006c7802 */ /* 0x000fe20000000f00 */
[----:B--2---:R-:W-:Y:S01]  /*1b60*/  FADD.FTZ R175, R110, R105 ;  /* 0x000000696eaf7221 */ /* 0x004fe20000010000 */
[----:B------:R-:W-:Y:S05]  /*1b70*/  WARPSYNC.ALL ;  /* 0x0000000000007948 */ /* 0x000fea0003800000 */
[----:B------:R-:W-:Y:S04]  /*1b80*/  BSSY B0, `(.L_x_2981) ;  /* 0x0000067000007945 */ /* 0x000fe80003800000 */
[----:B------:R-:W-:-:S04]  /*1b90*/  @!P6 LOP3.LUT R106, R106, 0x3, RZ, 0xc0, !PT ;  /* 0x000000036a6ae812 */ /* 0x000fc800078ec0ff */
[----:B------:R-:W-:Y:S02]  /*1ba0*/  @!P6 IADD3 R106, R107, R106, RZ ;  /* 0x0000006a6b6ae210 */ /* 0x000fe40007ffe0ff */
[----:B---3--:R-:W-:-:S04]  /*1bb0*/  LEA R108, R111, R108, 0x18 ;  /* 0x0000006c6f6c7211 */ /* 0x008fc800078ec0ff */
[----:B------:R-:W-:Y:S01]  /*1bc0*/  LEA R170, R107, R108, 0x3 ;  /* 0x0000006c6baa7211 */ /* 0x000fe200078e18ff */
[----:B------:R-:W-:-:S05]  /*1bd0*/  @!P6 IMAD R169, R106, 0x8, R108 ;  /* 0x000000086aa9e824 */ /* 0x000fca00078e026c */
[----:B------:R-:W-:Y:S01]  /*1be0*/  @!P6 STS.64 [R169+0x2800], R174 ;  /* 0x002800aea900e388 */ /* 0x000fe20000000a00 */
[----:B------:R-:W-:Y:S01]  /*1bf0*/  BAR.SYNC.DEFER_BLOCKING 0x0 ;  /* 0x0000000000007b1d */ /* 0x000fe20000010000 */
[----:B------:R-:W-:-:S05]  /*1c00*/  ISETP.NE.AND P6, PT, RZ, UR8, PT ;  /* 0x00000008ff007c0c */ /* 0x000fca000bfc5270 */
[----:B------:R-:W1:Y:S04]  /*1c10*/  LDS.128 R104, [R170+0x2800] ;  /* 0x00280000aa687984 */ /* 0x000e680000000c00 */
[----:B0-----:R-:W0:Y:S01]  /*1c20*/  LDS.128 R108, [R170+0x2810] ;  /* 0x00281000aa6c7984 */ /* 0x001e220000000c00 */
[----:B-1----:R-:W-:-:S04]  /*1c30*/  FADD.FTZ R171, RZ, R104 ;  /* 0x00000068ffab7221 */ /* 0x002fc80000010000 */
[----:B------:R-:W-:Y:S01]  /*1c40*/  FADD.FTZ R171, R106, R171 ;  /* 0x000000ab6aab7221 */ /* 0x000fe20000010000 */
[----:B------:R-:W-:-:S03]  /*1c50*/  FADD.FTZ R106, RZ, R105 ;  /* 0x00000069ff6a7221 */ /* 0x000fc60000010000 */
[----:B0-----:R-:W-:Y:S01]  /*1c60*/  FADD.FTZ R171, R171, R108 ;  /* 0x0000006cabab7221 */ /* 0x001fe20000010000 */
[----:B------:R-:W-:-:S03]  /*1c70*/  FADD.FTZ R106, R107, R106 ;  /* 0x0000006a6b6a7221 */ /* 0x000fc60000010000 */
[----:B------:R-:W-:Y:S01]  /*1c80*/  FADD.FTZ R110, R110, R171 ;  /* 0x000000ab6e6e7221 */ /* 0x000fe20000010000 */
[----:B------:R-:W-:-:S03]  /*1c90*/  FADD.FTZ R106, R106, R109 ;  /* 0x0000006d6a6a7221 */ /* 0x000fc60000010000 */
[----:B------:R-:W-:Y:S01]  /*1ca0*/  FMUL.FTZ R104, R110, UR9 ;  /* 0x000000096e687c20 */ /* 0x000fe20008410000 */
[----:B------:R-:W-:-:S04]  /*1cb0*/  FADD.FTZ R105, R111, R106 ;  /* 0x0000006a6f697221 */ /* 0x000fc80000010000 */
[----:B------:R-:W-:Y:S01]  /*1cc0*/  FSEL R104, R104, RZ, !P6 ;  /* 0x000000ff68687208 */ /* 0x000fe20007000000 */
[----:B------:R-:W-:Y:S01]  /*1cd0*/  FMUL.FTZ R105, R105, UR9 ;  /* 0x0000000969697c20 */ /* 0x000fe20008410000 */
        /* <DEDUP_REMOVED lines=17> */
[----:B------:R-:W-:Y:S02]  /*1df0*/  @P6 SHF.L.U32 R106, R106, 0x10, RZ ;  /* 0x000000106a6a6819 */ /* 0x000fe400000006ff */
[----:B------:R-:W-:Y:S02]  /*1e00*/  @P6 SHF.L.U32 R110, R107, 0x10, RZ ;  /* 0x000000106b6e6819 */ /* 0x000fe400000006ff */
[--C-:B------:R-:W-:Y:S01]  /*1e10*/  @P6 SHF.R.U64 R108, R120, 0x10, R121.reuse ;  /* 0x00000010786c6819 */ /* 0x100fe20000001279 */
[----:B------:R-:W-:Y:S01]  /*1e20*/  @P6 FADD.FTZ R109, R109, R106 ;  /* 0x0000006a6d6d6221 */ /* 0x000fe20000010000 */
[----:B------:R-:W-:Y:S01]  /*1e30*/  @P6 SHF.R.U32.HI R174, RZ, 0x10, R121 ;  /* 0x00000010ffae6819 */ /* 0x000fe20000011679 */
[----:B------:R-:W0:Y:S01]  /*1e40*/  LDC.64 R106, c[0x0][0x220] ;  /* 0x00008800ff6a7b82 */ /* 0x000e220000000a00 */
[----:B------:R-:W-:Y:S01]  /*1e50*/  @P6 FADD.FTZ R175, R175, R110 ;  /* 0x0000006eafaf6221 */ /* 0x000fe20000010000 */
[----:B------:R-:W-:Y:S01]  /*1e60*/  @P6 IMAD.U32 R108, R108, 0x10000, RZ ;  /* 0x000100006c6c6824 */ /* 0x000fe200078e00ff */
[----:B------:R-:W-:-:S03]  /*1e70*/  @P6 SHF.L.U32 R174, R174, 0x10, RZ ;  /* 0x00000010aeae6819 */ /* 0x000fc600000006ff */
[----:B------:R-:W-:Y:S02]  /*1e80*/  @P6 FADD.FTZ R171, R171, R108 ;  /* 0x0000006cabab6221 */ /* 0x000fe40000010000 */
[----:B------:R-:W-:Y:S01]  /*1e90*/  @P6 FADD.FTZ R177, R177, R174 ;  /* 0x000000aeb1b16221 */ /* 0x000fe20000010000 */
[-C--:B------:R-:W-:Y:S01]  /*1ea0*/  FMUL.FTZ R179, R109, R168.reuse ;  /* 0x000000a86db37220 */ /* 0x080fe20000410000 */
[----:B0-----:R-:W-:Y:S01]  /*1eb0*/  IMAD.WIDE.U32 R106, R165, 0x8, R106 ;  /* 0x00000008a56a7825 */ /* 0x001fe200078e006a */
[----:B------:R-:W0:Y:S05]  /*1ec0*/  LDC.64 R110, c[0x0][0x2f8] ;  /* 0x0000be00ff6e7b82 */ /* 0x000e2a0000000a00 */
[----:B------:R-:W2:Y:S01]  /*1ed0*/  LDG.E.64 R106, desc[UR4][R106.64] ;  /* 0x000000046a6a7981 */ /* 0x000ea2000c1e1b00 */
[-C--:B------:R-:W-:Y:S01]  /*1ee0*/  FMUL.FTZ R178, R171, R168.reuse ;  /* 0x000000a8abb27220 */ /* 0x080fe20000410000 */
[-C--:B------:R-:W-:Y:S01]  /*1ef0*/  FMUL.FTZ R180, R177, R168.reuse ;  /* 0x000000a8b1b47220 */ /* 0x080fe20000410000 */
[----:B------:R-:W-:Y:S01]  /*1f00*/  FMUL.FTZ R181, R175, R168 ;  /* 0x000000a8afb57220 */ /* 0x000fe20000410000 */
[----:B------:R-:W-:Y:S01]  /*1f10*/  ISETP.NE.U32.AND P6, PT, RZ, UR14, PT ;  /* 0x0000000eff007c0c */ /* 0x000fe2000bfc5070 */
[----:B------:R-:W-:Y:S01]  /*1f20*/  FMUL.FTZ R108, R97, R178 ;  /* 0x000000b2616c7220 */ /* 0x000fe20000410000 */
[----:B------:R-:W-:Y:S01]  /*1f30*/  FMUL.FTZ R174, R99, R180 ;  /* 0x000000b463ae7220 */ /* 0x000fe20000410000 */
[----:B------:R-:W-:Y:S01]  /*1f40*/  FMUL.FTZ R170, R98, R181 ;  /* 0x000000b562aa7220 */ /* 0x000fe20000410000 */
[----:B------:R-:W-:Y:S01]  /*1f50*/  FMUL.FTZ R169, R96, R179 ;  /* 0x000000b360a97220 */ /* 0x000fe20000410000 */
[----:B------:R-:W-:-:S02]  /*1f60*/  ISETP.NE.AND.EX P6, PT, RZ, UR15, PT, P6 ;  /* 0x0000000fff007c0c */ /* 0x000fc4000bfc5360 */
[----:B------:R-:W1:Y:S08]  /*1f70*/  F2F.BF16.F32 R108, R108 ;  /* 0x0000006c006c7304 */ /* 0x000e700000202000 */
[----:B------:R-:W3:Y:S03]  /*1f80*/  F2F.BF16.F32 R174, R174 ;  /* 0x000000ae00ae7304 */ /* 0x000ee60000202000 */
[----:B------:R-:W-:-:S02]  /*1f90*/  @P6 F2FP.BF16.F32.PACK_AB R176, RZ, R109 ;  /* 0x0000006dffb0623e */ /* 0x000fc400000010ff */
[----:B------:R-:W-:Y:S01]  /*1fa0*/  @P6 F2FP.BF16.F32.PACK_AB R182, RZ, R171 ;  /* 0x000000abffb6623e */ /* 0x000fe200000010ff */
[----:B-1----:R-:W-:Y:S02]  /*1fb0*/  IMAD.WIDE.U32 R108, R108, 0x10000, RZ ;  /* 0x000100006c6c7825 */ /* 0x002fe400078e00ff */
[----:B------:R-:W1:Y:S01]  /*1fc0*/  F2F.BF16.F32 R170, R170 ;  /* 0x000000aa00aa7304 */ /* 0x000e620000202000 */
[----:B------:R-:W-:Y:S02]  /*1fd0*/  @P6 F2FP.BF16.F32.PACK_AB R175, RZ, R175 ;  /* 0x000000afffaf623e */ /* 0x000fe400000010ff */
[----:B------:R-:W-:Y:S02]  /*1fe0*/  @P6 F2FP.BF16.F32.PACK_AB R177, RZ, R177 ;  /* 0x000000b1ffb1623e */ /* 0x000fe400000010ff */
[----:B------:R-:W-:Y:S02]  /*1ff0*/  @P6 PRMT R122, R182, 0x7610, R122 ;  /* 0x00007610b67a6816 */ /* 0x000fe4000000007a */
[----:B---3--:R-:W-:Y:S01]  /*2000*/  SHF.L.U32 R171, R174, 0x10, RZ ;  /* 0x00000010aeab7819 */ /* 0x008fe200000006ff */
[----:B------:R-:W3:Y:S01]  /*2010*/  F2F.BF16.F32 R169, R169 ;  /* 0x000000a900a97304 */ /* 0x000ee20000202000 */
[----:B------:R-:W-:-:S02]  /*2020*/  @P6 PRMT R125, R176, 0x7610, R125 ;  /* 0x00007610b07d6816 */ /* 0x000fc4000000007d */
[----:B------:R-:W-:Y:S02]  /*2030*/  @P6 PRMT R127, R175, 0x7610, R127 ;  /* 0x00007610af7f6816 */ /* 0x000fe4000000007f */
[----:B------:R-:W-:Y:S02]  /*2040*/  @P6 PRMT R124, R177, 0x7610, R124 ;  /* 0x00007610b17c6816 */ /* 0x000fe4000000007c */
[----:B-1----:R-:W-:Y:S01]  /*2050*/  LOP3.LUT R109, R109, R171, R170, 0xfe, !PT ;  /* 0x000000ab6d6d7212 */ /* 0x002fe200078efeaa */
[----:B0-----:R-:W-:Y:S01]  /*2060*/  IMAD.WIDE.U32 R170, R165, 0x8, R110 ;  /* 0x00000008a5aa7825 */ /* 0x001fe200078e006e */
        /* <DEDUP_REMOVED lines=12> */
.L_x_2983:
[----:B------:R1:W-:Y:S01]  /*2130*/  STG.E.64 desc[UR4][R170.64], R108 ;  /* 0x0000006caa007986 */ /* 0x0003e2000c101b04 */
[--C-:B0-----:R-:W-:Y:S01]  /*2140*/  IMAD.MOV.U32 R110, RZ, RZ, R107.reuse ;  /* 0x000000ffff6e7224 */ /* 0x101fe200078e006b */
[----:B------:R-:W-:Y:S01]  /*2150*/  SHF.R.U32.HI R111, RZ, 0x10, R107 ;  /* 0x00000010ff6f7819 */ /* 0x000fe2000001166b */
[----:B------:R-:W-:Y:S01]  /*2160*/  VIADD R165, R165, 0x80 ;  /* 0x00000080a5a57836 */ /* 0x000fe20000000000 */
[----:B------:R-:W-:Y:S02]  /*2170*/  SHF.L.U32 R169, R169, 0x10, RZ ;  /* 0x00000010a9a97819 */ /* 0x000fe400000006ff */
[----:B------:R-:W-:Y:S02]  /*2180*/  SHF.L.U32 R107, R110, 0x10, RZ ;  /* 0x000000106e6b7819 */ /* 0x000fe400000006ff */
[----:B------:R-:W-:Y:S01]  /*2190*/  SHF.L.U32 R106, R182, 0x10, RZ ;  /* 0x00000010b66a7819 */ /* 0x000fe200000006ff */
[----:B------:R-:W-:Y:S01]  /*21a0*/  FFMA.FTZ R20, R169, R179, R20 ;  /* 0x000000b3a9147223 */ /* 0x000fe20000010014 */
[----:B------:R-:W-:Y:S01]  /*21b0*/  SHF.L.U32 R110, R111, 0x10, RZ ;  /* 0x000000106f6e7819 */ /* 0x000fe200000006ff */
[----:B------:R-:W-:-:S02]  /*21c0*/  FFMA.FTZ R22, R107, R181, R22 ;  /* 0x000000b56b167223 */ /* 0x000fc40000010016 */
[----:B------:R-:W-:Y:S02]  /*21d0*/  FFMA.FTZ R21, R106, R178, R21 ;  /* 0x000000b26a157223 */ /* 0x000fe40000010015 */
[----:B-1----:R-:W-:-:S07]  /*21e0*/  FFMA.FTZ R23, R110, R180, R23 ;  /* 0x000000b46e177223 */ /* 0x002fce0000010017 */
.L_x_2982:
[----:B------:R-:W-:Y:S05]  /*21f0*/  BSYNC B0 ;  /* 0x0000000000007941 */ /* 0x000fea0003800000 */
.L_x_2981:
        /* <DEDUP_REMOVED lines=18> */
[----:B------:R-:W-:Y:S02]  /*2320*/  @P6 SHF.L.U32 R108, R108, 0x10, RZ ;  /* 0x000000106c6c6819 */ /* 0x000fe400000006ff */
[----:B------:R-:W-:Y:S02]  /*2330*/  @P6 MOV R107, R119 ;  /* 0x00000077006b6202 */ /* 0x000fe40000000f00 */
[----:B------:R-:W-:Y:S01]  /*2340*/  @P6 SHF.R.U32.HI R174, RZ, 0x10, R119 ;  /* 0x00000010ffae6819 */ /* 0x000fe20000011677 */
        /* <DEDUP_REMOVED lines=18> */
[----:B------:R-:W-:Y:S01]  /*2470*/  FMUL.FTZ R177, R111, R168 ;  /* 0x000000a86fb17220 */ /* 0x000fe20000410000 */
[----:B------:R-:W-:Y:S01]  /*2480*/  ISETP.NE.AND.EX P6, PT, RZ, UR15, PT, P6 ;  /* 0x0000000fff007c0c */ /* 0x000fe2000bfc5360 */
[----:B------:R-:W-:Y:S01]  /*2490*/  FMUL.FTZ R170, R90, R179 ;  /* 0x000000b35aaa7220 */ /* 0x000fe20000410000 */
[----:B------:R-:W0:Y:S01]  /*24a0*/  F2F.BF16.F32 R110, R110 ;  /* 0x0000006e006e7304 */ /* 0x000e220000202000 */
[----:B------:R-:W-:-:S07]  /*24b0*/  FMUL.FTZ R169, R88, R177 ;  /* 0x000000b158a97220 */ /* 0x000fce0000410000 */
[----:B------:R-:W1:Y:S03]  /*24c0*/  F2F.BF16.F32 R174, R174 ;  /* 0x000000ae00ae7304 */ /* 0x000e660000202000 */
[----:B------:R-:W-:Y:S02]  /*24d0*/  @P6 F2FP.BF16.F32.PACK_AB R111, RZ, R111 ;  /* 0x0000006fff6f623e */ /* 0x000fe400000010ff */
[----:B------:R-:W-:Y:S02]  /*24e0*/  @P6 F2FP.BF16.F32.PACK_AB R180, RZ, R171 ;  /* 0x000000abffb4623e */ /* 0x000fe400000010ff */
[----:B------:R-:W-:Y:S01]  /*24f0*/  @P6 PRMT R125, R111, 0x7610, R125 ;  /* 0x000076106f7d6816 */ /* 0x000fe2000000007d */
[----:B------:R-:W3:Y:S01]  /*2500*/  F2F.BF16.F32 R170, R170 ;  /* 0x000000aa00aa7304 */ /* 0x000ee20000202000 */
[----:B0-----:R-:W-:Y:S01]  /*2510*/  IMAD.WIDE.U32 R110, R110, 0x10000, RZ ;  /* 0x000100006e6e7825 */ /* 0x001fe200078e00ff */
[----:B------:R-:W-:-:S02]  /*2520*/  @P6 F2FP.BF16.F32.PACK_AB R175, RZ, R175 ;  /* 0x000000afffaf623e */ /* 0x000fc400000010ff */
[----:B------:R-:W-:Y:S02]  /*2530*/  @P6 F2FP.BF16.F32.PACK_AB R181, RZ, R181 ;  /* 0x000000b5ffb5623e */ /* 0x000fe400000010ff */
[----:B------:R-:W-:Y:S02]  /*2540*/  @P6 PRMT R122, R180, 0x7610, R122 ;  /* 0x00007610b47a6816 */ /* 0x000fe4000000007a */
[----:B------:R-:W0:Y:S01]  /*2550*/  F2F.BF16.F32 R169, R169 ;  /* 0x000000a900a97304 */ /* 0x000e220000202000 */
[----:B-1----:R-:W-:Y:S02]  /*2560*/  SHF.L.U32 R171, R174, 0x10, RZ ;  /* 0x00000010aeab7819 */ /* 0x002fe400000006ff */
[----:B------:R-:W-:Y:S02]  /*2570*/  @P6 PRMT R127, R175, 0x7610, R127 ;  /* 0x00007610af7f6816 */ /* 0x000fe4000000007f */
[----:B------:R-:W-:Y:S02]  /*2580*/  @P6 PRMT R124, R181, 0x7610, R124 ;  /* 0x00007610b57c6816 */ /* 0x000fe4000000007c */
[----:B---3--:R-:W-:-:S02]  /*2590*/  LOP3.LUT R171, R111, R171, R170, 0xfe, !PT ;  /* 0x000000ab6fab7212 */ /* 0x008fc400078efeaa */
[----:B0-----:R-:W-:Y:S02]  /*25a0*/  LOP3.LUT R170, R110, R169, RZ, 0xfc, !PT ;  /* 0x000000a96eaa7212 */ /* 0x001fe400078efcff */
[----:B--2---:R-:W-:Y:S02]  /*25b0*/  MOV R169, R108 ;  /* 0x0000006c00a97202 */ /* 0x004fe40000000f00 */
[----:B------:R-:W-:Y:S01]  /*25c0*/  SHF.R.U64 R180, R108, 0x10, R109 ;  /* 0x000000106cb47819 */ /* 0x000fe2000000126d */
[----:B------:R-:W-:Y:S06]  /*25d0*/  @!P6 BRA `(.L_x_2986) ;  /* 0x000000000020e947 */ /* 0x000fec0003800000 */
[----:B------:R-:W-:Y:S02]  /*25e0*/  LOP3.LUT R174, R122, 0xffff, RZ, 0xc0, !PT ;  /* 0x0000ffff7aae7812 */ /* 0x000fe400078ec0ff */
[----:B------:R-:W-:Y:S02]  /*25f0*/  LEA R110, P6, R165, UR14, 0x3 ;  /* 0x0000000ea56e7c11 */ /* 0x000fe4000f8c18ff */
[----:B------:R-:W-:Y:S01]  /*2600*/  PRMT R181, R127, 0x5410, R124 ;  /* 0x000054107fb57816 */ /* 0x000fe2000000007c */
[----:B------:R-:W-:Y:S01]  /*2610*/  IMAD.WIDE.U32 R174, R174, 0x10000, RZ ;  /* 0x00010000aeae7825 */ /* 0x000fe200078e00ff */
[----:B------:R-:W-:-:S04]  /*2620*/  LEA.HI.X R111, R165, UR15, RZ, 0x3, P6 ;  /* 0x0000000fa56f7c11 */ /* 0x000fc8000b0f1cff */
[----:B------:R-:W-:Y:S02]  /*2630*/  LOP3.LUT R175, R181, R175, RZ, 0xfc, !PT ;  /* 0x000000afb5af7212 */ /* 0x000fe400078efcff */
[----:B------:R-:W-:-:S05]  /*2640*/  LOP3.LUT R174, R174, 0xffff, R125, 0xf8, !PT ;  /* 0x0000ffffaeae7812 */ /* 0x000fca00078ef87d */
[----:B------:R0:W-:Y:S02]  /*2650*/  STG.E.64 desc[UR4][R110.64], R174 ;  /* 0x000000ae6e007986 */ /* 0x0001e4000c101b04 */
.L_x_2986:
        /* <DEDUP_REMOVED lines=11> */
[----:B-1----:R-:W-:-:S07]  /*2710*/  FFMA.FTZ R19, R110, R178, R19 ;  /* 0x000000b26e137223 */ /* 0x002fce0000010013 */
.L_x_2985:
[----:B------:R-:W-:Y:S05]  /*2720*/  BSYNC B0 ;  /* 0x0000000000007941 */ /* 0x000fea0003800000 */
.L_x_2984:
[----:B------:R-:W-:Y:S04]  /*2730*/  BSSY B0, `(.L_x_2987) ;  /* 0x0000052000007945 */ /* 0x000fe80003800000 */
        /* <DEDUP_REMOVED lines=11> */
[C---:B------:R-:W-:Y:S01]  /*27f0*/  FMUL.FTZ R175, R167.reuse, R110 ;  /* 0x0000006ea7af7220 */ /* 0x040fe20000410000 */
[----:B------:R-:W-:Y:S01]  /*2800*/  FADD.FTZ R170, R132, -R111 ;  /* 0x8000006f84aa7221 */ /* 0x000fe20000010000 */
[----:B------:R-:W-:-:S03]  /*2810*/  FMUL.FTZ R111, R167, R106 ;  /* 0x0000006aa76f7220 */ /* 0x000fc60000410000 */
[----:B------:R-:W-:Y:S02]  /*2820*/  FMUL.FTZ R181, R167, R170 ;  /* 0x000000aaa7b57220 */ /* 0x000fe40000410000 */
[--C-:B------:R-:W-:Y:S01]  /*2830*/  @P6 SHF.R.U64 R108, R116, 0x10, R117.reuse ;  /* 0x00000010746c6819 */ /* 0x100fe20000001275 */
[--C-:B------:R-:W-:Y:S01]  /*2840*/  @P6 IMAD.MOV.U32 R107, RZ, RZ, R117.reuse ;  /* 0x000000ffff6b6224 */ /* 0x100fe200078e0075 */
[----:B------:R-:W-:Y:S02]  /*2850*/  @P6 MOV R106, R116 ;  /* 0x00000074006a6202 */ /* 0x000fe40000000f00 */
[----:B------:R-:W-:Y:S02]  /*2860*/  @P6 SHF.L.U32 R108, R108, 0x10, RZ ;  /* 0x000000106c6c6819 */ /* 0x000fe400000006ff */
[----:B------:R-:W-:Y:S02]  /*2870*/  @P6 SHF.R.U32.HI R174, RZ, 0x10, R117 ;  /* 0x00000010ffae6819 */ /* 0x000fe40000011675 */
[----:B------:R-:W-:Y:S01]  /*2880*/  @P6 SHF.L.U32 R106, R106, 0x10, RZ ;  /* 0x000000106a6a6819 */ /* 0x000fe200000006ff */
[----:B------:R-:W-:Y:S01]  /*2890*/  @P6 FADD.FTZ R171, R171, R108 ;  /* 0x0000006cabab6221 */ /* 0x000fe20000010000 */
[----:B------:R-:W-:Y:S01]  /*28a0*/  @P6 SHF.L.U32 R110, R107, 0x10, RZ ;  /* 0x000000106b6e6819 */ /* 0x000fe200000006ff */
[----:B------:R-:W0:Y:S01]  /*28b0*/  LDC.64 R108, c[0x0][0x220] ;  /* 0x00008800ff6c7b82 */ /* 0x000e220000000a00 */
[----:B------:R-:W-:Y:S01]  /*28c0*/  @P6 SHF.L.U32 R174, R174, 0x10, RZ ;  /* 0x00000010aeae6819 */ /* 0x000fe200000006ff */
[----:B------:R-:W-:-:S02]  /*28d0*/  @P6 FADD.FTZ R111, R111, R106 ;  /* 0x0000006a6f6f6221 */ /* 0x000fc40000010000 */
[----:B------:R-:W-:Y:S02]  /*28e0*/  @P6 FADD.FTZ R175, R175, R110 ;  /* 0x0000006eafaf6221 */ /* 0x000fe40000010000 */
[----:B------:R-:W-:Y:S01]  /*28f0*/  @P6 FADD.FTZ R181, R181, R174 ;  /* 0x000000aeb5b56221 */ /* 0x000fe20000010000 */
[C---:B------:R-:W-:Y:S01]  /*2900*/  LEA R106, P6, R165.reuse, UR16, 0x3 ;  /* 0x00000010a56a7c11 */ /* 0x040fe2000f8c18ff */
[----:B0-----:R-:W-:-:S04]  /*2910*/  IMAD.WIDE.U32 R108, R165, 0x8, R108 ;  /* 0x00000008a56c7825 */ /* 0x001fc800078e006c */
[-C--:B------:R-:W-:Y:S01]  /*2920*/  FMUL.FTZ R176, R171, R168.reuse ;  /* 0x000000a8abb07220 */ /* 0x080fe20000410000 */
[----:B------:R-:W-:Y:S01]  /*2930*/  LEA.HI.X R107, R165, UR17, RZ, 0x3, P6 ;  /* 0x00000011a56b7c11 */ /* 0x000fe2000b0f1cff */
[----:B------:R-:W2:Y:S01]  /*2940*/  LDG.E.64 R108, desc[UR4][R108.64] ;  /* 0x000000046c6c7981 */ /* 0x000ea2000c1e1b00 */
[----:B------:R-:W-:Y:S01]  /*2950*/  FMUL.FTZ R178, R181, R168 ;  /* 0x000000a8b5b27220 */ /* 0x000fe20000410000 */
[----:B------:R-:W-:Y:S01]  /*2960*/  ISETP.NE.U32.AND P6, PT, RZ, UR14, PT ;  /* 0x0000000eff007c0c */ /* 0x000fe2000bfc5070 */
[----:B------:R-:W-:Y:S01]  /*2970*/  FMUL.FTZ R110, R81, R176 ;  /* 0x000000b0516e7220 */ /* 0x000fe20000410000 */
[-C--:B------:R-:W-:Y:S01]  /*2980*/  FMUL.FTZ R177, R111, R168.reuse ;  /* 0x000000a86fb17220 */ /* 0x080fe20000410000 */
        /* <DEDUP_REMOVED lines=19> */
[----:B---3--:R-:W-:-:S02]  /*2ac0*/  LOP3.LUT R110, R110, R169, RZ, 0xfc, !PT ;  /* 0x000000a96e6e7212 */ /* 0x008fc400078efcff */
[----:B0-----:R-:W-:Y:S01]  /*2ad0*/  LOP3.LUT R111, R111, R171, R170, 0xfe, !PT ;  /* 0x000000ab6f6f7212 */ /* 0x001fe200078efeaa */
[----:B--2---:R-:W-:Y:S01]  /*2ae0*/  IMAD.MOV.U32 R169, RZ, RZ, R108 ;  /* 0x000000ffffa97224 */ /* 0x004fe200078e006c */
        /* <DEDUP_REMOVED lines=10> */
.L_x_2989:
[----:B------:R1:W-:Y:S01]  /*2b90*/  STG.E.64 desc[UR4][R106.64], R110 ;  /* 0x0000006e6a007986 */ /* 0x0003e2000c101b04 */
[----:B0-----:R-:W-:Y:S01]  /*2ba0*/  MOV R170, R109 ;  /* 0x0000006d00aa7202 */ /* 0x001fe20000000f00 */
[----:B------:R-:W-:Y:S01]  /*2bb0*/  VIADD R165, R165, 0x80 ;  /* 0x00000080a5a57836 */ /* 0x000fe20000000000 */
[----:B------:R-:W-:Y:S02]  /*2bc0*/  SHF.R.U32.HI R171, RZ, 0x10, R109 ;  /* 0x00000010ffab7819 */ /* 0x000fe4000001166d */
        /* <DEDUP_REMOVED lines=8> */
.L_x_2988:
[----:B------:R-:W-:Y:S05]  /*2c50*/  BSYNC B0 ;  /* 0x0000000000007941 */ /* 0x000fea0003800000 */
.L_x_2987:
        /* <DEDUP_REMOVED lines=58> */
[----:B0-----:R-:W-:Y:S02]  /*3000*/  LOP3.LUT R111, R111, R171, R170, 0xfe, !PT ;  /* 0x000000ab6f6f7212 */ /* 0x001fe400078efeaa */
        /* <DEDUP_REMOVED lines=11> */
.L_x_2992:
[----:B------:R1:W-:Y:S01]  /*30c0*/  STG.E.64 desc[UR4][R106.64], R110 ;  /* 0x0000006e6a007986 */ /* 0x0003e2000c101b04 */
[----:B0-----:R-:W-:Y:S02]  /*30d0*/  MOV R170, R109 ;  /* 0x0000006d00aa7202 */ /* 0x001fe40000000f00 */
        /* <DEDUP_REMOVED lines=9> */
[----:B-1----:R-:W-:-:S07]  /*3170*/  FFMA.FTZ R11, R170, R178, R11 ;  /* 0x000000b2aa0b7223 */ /* 0x002fce000001000b */
.L_x_2991:
[----:B------:R-:W-:Y:S05]  /*3180*/  BSYNC B0 ;  /* 0x0000000000007941 */ /* 0x000fea0003800000 */
.L_x_2990:
[----:B------:R-:W-:Y:S01]  /*3190*/  ISETP.NE.AND P6, PT, R172, RZ, PT ;  /* 0x000000ffac00720c */ /* 0x000fe20003fc5270 */
[----:B------:R-:W-:-:S12]  /*31a0*/  BSSY B0, `(.L_x_2993) ;  /* 0x0000051000007945 */ /* 0x000fd80003800000 */
[----:B------:R-:W-:Y:S05]  /*31b0*/  @!P6 BRA `(.L_x_2994) ;  /* 0x00000004003ce947 */ /* 0x000fea0003800000 */
[----:B------:R-:W-:Y:S01]  /*31c0*/  ISETP.NE.U32.AND P6, PT, RZ, UR10, PT ;  /* 0x0000000aff007c0c */ /* 0x000fe2000bfc5070 */
[-CC-:B------:R-:W-:Y:S01]  /*31d0*/  FFMA.FTZ R109, R150, R105.reuse, R104.reuse ;  /* 0x00000069966d7223 */ /* 0x180fe20000010068 */
[-CC-:B------:R-:W-:Y:S01]  /*31e0*/  FFMA.FTZ R107, R149, R105.reuse, R104.reuse ;  /* 0x00000069956b7223 */ /* 0x180fe20000010068 */
[-CC-:B------:R-:W-:Y:S01]  /*31f0*/  FFMA.FTZ R108, R147, R105.reuse, R104.reuse ;  /* 0x00000069936c7223 */ /* 0x180fe20000010068 */
[----:B------:R-:W-:Y:S01]  /*3200*/  ISETP.NE.AND.EX P6, PT, RZ, UR11, PT, P6 ;  /* 0x0000000bff007c0c */ /* 0x000fe2000bfc5360 */
[----:B------:R-:W-:Y:S01]  /*3210*/  FADD.FTZ R106, R146, -R109 ;  /* 0x8000006d926a7221 */ /* 0x000fe20000010000 */
[----:B------:R-:W-:Y:S01]  /*3220*/  FFMA.FTZ R110, R144, R105, R104 ;  /* 0x00000069906e7223 */ /* 0x000fe20000010068 */
[----:B------:R-:W-:Y:S01]  /*3230*/  FADD.FTZ R104, R148, -R107 ;  /* 0x8000006b94687221 */ /* 0x000fe20000010000 */
[----:B------:R-:W-:Y:S01]  /*3240*/  FADD.FTZ R108, R145, -R108 ;  /* 0x8000006c916c7221 */ /* 0x000fe20000010000 */
[----:B------:R-:W-:Y:S01]  /*3250*/  FMUL.FTZ R111, R167, R106 ;  /* 0x0000006aa76f7220 */ /* 0x000fe20000410000 */
[----:B------:R-:W-:Y:S01]  /*3260*/  FADD.FTZ R110, R143, -R110 ;  /* 0x8000006e8f6e7221 */ /* 0x000fe20000010000 */
[C---:B------:R-:W-:Y:S01]  /*3270*/  FMUL.FTZ R109, R167.reuse, R104 ;  /* 0x00000068a76d7220 */ /* 0x040fe20000410000 */
[----:B------:R-:W-:-:S02]  /*3280*/  FMUL.FTZ R169, R167, R108 ;  /* 0x0000006ca7a97220 */ /* 0x000fc40000410000 */
[----:B------:R-:W-:-:S03]  /*3290*/  FMUL.FTZ R175, R167, R110 ;  /* 0x0000006ea7af7220 */ /* 0x000fc60000410000 */
[--C-:B------:R-:W-:Y:S02]  /*32a0*/  @P6 SHF.R.U64 R106, R112, 0x10, R113.reuse ;  /* 0x00000010706a6819 */ /* 0x100fe40000001271 */
[----:B------:R-:W-:Y:S02]  /*32b0*/  @P6 MOV R104, R112 ;  /* 0x0000007000686202 */ /* 0x000fe40000000f00 */
[----:B------:R-:W-:Y:S01]  /*32c0*/  @P6 MOV R105, R113 ;  /* 0x0000007100696202 */ /* 0x000fe20000000f00 */
[----:B------:R-:W-:Y:S01]  /*32d0*/  @P6 IMAD.U32 R106, R106, 0x10000, RZ ;  /* 0x000100006a6a6824 */ /* 0x000fe200078e00ff */
        /* <DEDUP_REMOVED lines=48> */
.L_x_2995:
[----:B------:R1:W-:Y:S01]  /*35e0*/  STG.E.64 desc[UR4][R104.64], R110 ;  /* 0x0000006e68007986 */ /* 0x0003e2000c101b04 */
[----:B0----5:R-:W-:Y:S02]  /*35f0*/  MOV R108, R106 ;  /* 0x0000006a006c7202 */ /* 0x021fe40000000f00 */
[--C-:B------:R-:W-:Y:S02]  /*3600*/  SHF.R.U64 R106, R106, 0x10, R107.reuse ;  /* 0x000000106a6a7819 */ /* 0x100fe4000000126b */
[----:B------:R-:W-:Y:S02]  /*3610*/  MOV R109, R107 ;  /* 0x0000006b006d7202 */ /* 0x000fe40000000f00 */
[----:B------:R-:W-:Y:S01]  /*3620*/  SHF.R.U32.HI R165, RZ, 0x10, R107 ;  /* 0x00000010ffa57819 */ /* 0x000fe2000001166b */
[----:B------:R-:W-:Y:S01]  /*3630*/  IMAD.U32 R107, R108, 0x10000, RZ ;  /* 0x000100006c6b7824 */ /* 0x000fe200078e00ff */
[----:B------:R-:W-:Y:S02]  /*3640*/  SHF.L.U32 R106, R106, 0x10, RZ ;  /* 0x000000106a6a7819 */ /* 0x000fe400000006ff */
[----:B------:R-:W-:Y:S01]  /*3650*/  SHF.L.U32 R109, R109, 0x10, RZ ;  /* 0x000000106d6d7819 */ /* 0x000fe200000006ff */
[----:B------:R-:W-:Y:S01]  /*3660*/  FFMA.FTZ R4, R107, R167, R4 ;  /* 0x000000a76b047223 */ /* 0x000fe20000010004 */
[----:B------:R-:W-:Y:S01]  /*3670*/  SHF.L.U32 R108, R165, 0x10, RZ ;  /* 0x00000010a56c7819 */ /* 0x000fe200000006ff */
[----:B------:R-:W-:-:S02]  /*3680*/  FFMA.FTZ R5, R106, R170, R5 ;  /* 0x000000aa6a057223 */ /* 0x000fc40000010005 */
[----:B------:R-:W-:Y:S02]  /*3690*/  FFMA.FTZ R6, R109, R171, R6 ;  /* 0x000000ab6d067223 */ /* 0x000fe40000010006 */
[----:B-1----:R-:W-:-:S07]  /*36a0*/  FFMA.FTZ R7, R108, R174, R7 ;  /* 0x000000ae6c077223 */ /* 0x002fce0000010007 */
.L_x_2994:
[----:B------:R-:W-:Y:S05]  /*36b0*/  BSYNC B0 ;  /* 0x0000000000007941 */ /* 0x000fea0003800000 */
.L_x_2993:
[----:B------:R-:W-:Y:S02]  /*36c0*/  IADD3 R123, R123, UR18, RZ ;  /* 0x000000127b7b7c10 */ /* 0x000fe4000fffe0ff */
[----:B------:R-:W-:Y:S02]  /*36d0*/  SEL R104, RZ, 0x1, P0 ;  /* 0x00000001ff687807 */ /* 0x000fe40000000000 */
[----:B------:R-:W-:-:S13]  /*36e0*/  ISETP.GE.AND P0, PT, R123, UR19, PT ;  /* 0x000000137b007c0c */ /* 0x000fda000bf06270 */
[----:B------:R-:W-:Y:S05]  /*36f0*/  @!P0 BRA `(.L_x_2996) ;  /* 0xffffffcc00cc8947 */ /* 0x000fea000383ffff */
.L_x_2969:
        /* <DEDUP_REMOVED lines=17> */
.L_x_2998:
[----:B------:R-:W-:Y:S05]  /*3810*/  BSYNC B0 ;  /* 0x0000000000007941 */ /* 0x000fea0003800000 */
.L_x_2997:
        /* <DEDUP_REMOVED lines=12> */
.L_x_3000:
[----:B------:R-:W-:Y:S05]  /*38e0*/  BSYNC B0 ;  /* 0x0000000000007941 */ /* 0x000fea0003800000 */
.L_x_2999:
        /* <DEDUP_REMOVED lines=12> */
.L_x_3002:
[----:B------:R-:W-:Y:S05]  /*39b0*/  BSYNC B0 ;  /* 0x0000000000007941 */ /* 0x000fea0003800000 */
.L_x_3001:
        /* <DEDUP_REMOVED lines=12> */
.L_x_3004:
[----:B------:R-:W-:Y:S05]  /*3a80*/  BSYNC B0 ;  /* 0x0000000000007941 */ /* 0x000fea0003800000 */
.L_x_3003:
        /* <DEDUP_REMOVED lines=12> */
.L_x_2980:
[----:B------:R-:W-:Y:S01]  /*3b50*/  MOV R176, R109 ;  /* 0x0000006d00b07202 */ /* 0x000fe20000000f00 */
[----:B------:R-:W-:Y:S01]  /*3b60*/  IMAD.MOV.U32 R171, RZ, RZ, -0x1 ;  /* 0xffffffffffab7424 */ /* 0x000fe200078e00ff */
[----:B------:R-:W-:Y:S02]  /*3b70*/  MOV R175, 0x10 ;  /* 0x0000001000af7802 */ /* 0x000fe40000000f00 */
[----:B------:R-:W-:-:S07]  /*3b80*/  MOV R178, 0x1f ;  /* 0x0000001f00b27802 */ /* 0x000fce0000000f00 */
[----:B------:R-:W-:Y:S05]  /*3b90*/  WARPSYNC.COLLECTIVE R171, `(.L_x_3005) ;  /* 0x00000000ab087348 */ /* 0x000fea0003c00000 */
[----:B------:R0:W1:Y:S02]  /*3ba0*/  SHFL.DOWN P6, R174, R176, R175, R178 ;  /* 0x080000afb0ae7389 */ /* 0x00006400000c00b2 */
[----:B01----:R-:W-:Y:S01]  /*3bb0*/  ENDCOLLECTIVE ;  /* 0x000000000000791b */ /* 0x003fe20003800000 */
.L_x_3005:
[----:B------:R-:W-:Y:S02]  /*3bc0*/  MOV R176, R110 ;  /* 0x0000006e00b07202 */ /* 0x000fe40000000f00 */
[----:B------:R-:W-:-:S07]  /*3bd0*/  MOV R104, R174 ;  /* 0x000000ae00687202 */ /* 0x000fce0000000f00 */
[----:B------:R-:W-:Y:S05]  /*3be0*/  WARPSYNC.COLLECTIVE R171, `(.L_x_3006) ;  /* 0x00000000ab087348 */ /* 0x000fea0003c00000 */
[----:B------:R0:W1:Y:S02]  /*3bf0*/  SHFL.DOWN P6, R174, R176, R175, R178 ;  /* 0x080000afb0ae7389 */ /* 0x00006400000c00b2 */
[----:B01----:R-:W-:Y:S01]  /*3c00*/  ENDCOLLECTIVE ;  /* 0x000000000000791b */ /* 0x003fe20003800000 */
.L_x_3006:
[----:B------:R-:W-:-:S05]  /*3c10*/  FADD.FTZ R104, R104, R109 ;  /* 0x0000006d68687221 */ /* 0x000fca0000010000 */
[----:B------:R-:W-:Y:S02]  /*3c20*/  MOV R176, R104 ;  /* 0x0000006800b07202 */ /* 0x000fe40000000f00 */
[----:B------:R-:W-:Y:S02]  /*3c30*/  MOV R175, 0x8 ;  /* 0x0000000800af7802 */ /* 0x000fe40000000f00 */
[----:B------:R-:W-:-:S07]  /*3c40*/  MOV R105, R174 ;  /* 0x000000ae00697202 */ /* 0x000fce0000000f00 */
[----:B------:R-:W-:Y:S05]  /*3c50*/  WARPSYNC.COLLECTIVE R171, `(.L_x_3007) ;  /* 0x00000000ab087348 */ /* 0x000fea0003c00000 */
[----:B------:R0:W1:Y:S02]  /*3c60*/  SHFL.DOWN P6, R174, R176, R175, R178 ;  /* 0x080000afb0ae7389 */ /* 0x00006400000c00b2 */
[----:B01----:R-:W-:Y:S01]  /*3c70*/  ENDCOLLECTIVE ;  /* 0x000000000000791b */ /* 0x003fe20003800000 */
.L_x_3007:
[----:B------:R-:W-:-:S05]  /*3c80*/  FADD.FTZ R105, R105, R110 ;  /* 0x0000006e69697221 */ /* 0x000fca0000010000 */
[----:B------:R-:W-:Y:S01]  /*3c90*/  MOV R176, R105 ;  /* 0x0000006900b07202 */ /* 0x000fe20000000f00 */
[----:B------:R-:W-:-:S07]  /*3ca0*/  IMAD.MOV.U32 R111, RZ, RZ, R174 ;  /* 0x000000ffff6f7224 */ /* 0x000fce00078e00ae */
[----:B------:R-:W-:Y:S05]  /*3cb0*/  WARPSYNC.COLLECTIVE R171, `(.L_x_3008) ;  /* 0x00000000ab087348 */ /* 0x000fea0003c00000 */
[----:B------:R0:W1:Y:S02]  /*3cc0*/  SHFL.DOWN P6, R174, R176, R175, R178 ;  /* 0x080000afb0ae7389 */ /* 0x00006400000c00b2 */
[----:B01----:R-:W-:Y:S01]  /*3cd0*/  ENDCOLLECTIVE ;  /* 0x000000000000791b */ /* 0x003fe20003800000 */
.L_x_3008:
[----:B------:R-:W-:-:S05]  /*3ce0*/  FADD.FTZ R111, R104, R111 ;  /* 0x0000006f686f7221 */ /* 0x000fca0000010000 */
[----:B------:R-:W-:Y:S02]  /*3cf0*/  MOV R176, R111 ;  /* 0x0000006f00b07202 */ /* 0x000fe40000000f00 */
[----:B------:R-:W-:Y:S02]  /*3d00*/  MOV R175, 0x4 ;  /* 0x0000000400af7802 */ /* 0x000fe40000000f00 */
[----:B------:R-:W-:-:S07]  /*3d10*/  MOV R108, R174 ;  /* 0x000000ae006c7202 */ /* 0x000fce0000000f00 */
[----:B------:R-:W-:Y:S05]  /*3d20*/  WARPSYNC.COLLECTIVE R171, `(.L_x_3009) ;  /* 0x00000000ab087348 */ /* 0x000fea0003c00000 */
[----:B------:R0:W1:Y:S02]  /*3d30*/  SHFL.DOWN P6, R174, R176, R175, R178 ;  /* 0x080000afb0ae7389 */ /* 0x00006400000c00b2 */
[----:B01----:R-:W-:Y:S01]  /*3d40*/  ENDCOLLECTIVE ;  /* 0x000000000000791b */ /* 0x003fe20003800000 */
.L_x_3009:
[----:B------:R-:W-:-:S04]  /*3d50*/  FADD.FTZ R108, R105, R108 ;  /* 0x0000006c696c7221 */ /* 0x000fc80000010000 */
[----:B------:R-:W-:Y:S01]  /*3d60*/  IMAD.MOV.U32 R176, RZ, RZ, R108 ;  /* 0x000000ffffb07224 */ /* 0x000fe200078e006c */
[----:B------:R-:W-:-:S07]  /*3d70*/  MOV R170, R174 ;  /* 0x000000ae00aa7202 */ /* 0x000fce0000000f00 */
[----:B------:R-:W-:Y:S05]  /*3d80*/  WARPSYNC.COLLECTIVE R171, `(.L_x_3010) ;  /* 0x00000000ab087348 */ /* 0x000fea0003c00000 */
[----:B------:R0:W1:Y:S02]  /*3d90*/  SHFL.DOWN P6, R174, R176, R175, R178 ;  /* 0x080000afb0ae7389 */ /* 0x00006400000c00b2 */
[----:B01----:R-:W-:Y:S01]  /*3da0*/  ENDCOLLECTIVE ;  /* 0x000000000000791b */ /* 0x003fe20003800000 */
.L_x_3010:
[----:B------:R-:W-:-:S05]  /*3db0*/  FADD.FTZ R170, R111, R170 ;  /* 0x000000aa6faa7221 */ /* 0x000fca0000010000 */
[----:B------:R-:W-:Y:S02]  /*3dc0*/  MOV R176, R170 ;  /* 0x000000aa00b07202 */ /* 0x000fe40000000f00 */
[----:B------:R-:W-:Y:S02]  /*3dd0*/  MOV R175, 0x2 ;  /* 0x0000000200af7802 */ /* 0x000fe40000000f00 */
[----:B------:R-:W-:-:S07]  /*3de0*/  MOV R169, R174 ;  /* 0x000000ae00a97202 */ /* 0x000fce0000000f00 */
[----:B------:R-:W-:Y:S05]  /*3df0*/  WARPSYNC.COLLECTIVE R171, `(.L_x_3011) ;  /* 0x00000000ab087348 */ /* 0x000fea0003c00000 */
[----:B------:R0:W1:Y:S02]  /*3e00*/  SHFL.DOWN P6, R174, R176, R175, R178 ;  /* 0x080000afb0ae7389 */ /* 0x00006400000c00b2 */
[----:B01----:R-:W-:Y:S01]  /*3e10*/  ENDCOLLECTIVE ;  /* 0x000000000000791b */ /* 0x003fe20003800000 */
.L_x_3011:
[----:B------:R-:W-:-:S05]  /*3e20*/  FADD.FTZ R169, R108, R169 ;  /* 0x000000a96ca97221 */ /* 0x000fca0000010000 */
[----:B------:R-:W-:Y:S02]  /*3e30*/  MOV R176, R169 ;  /* 0x000000a900b07202 */ /* 0x000fe40000000f00 */
[----:B------:R-:W-:-:S07]  /*3e40*/  MOV R109, R174 ;  /* 0x000000ae006d7202 */ /* 0x000fce0000000f00 */
[----:B------:R-:W-:Y:S05]  /*3e50*/  WARPSYNC.COLLECTIVE R171, `(.L_x_3012) ;  /* 0x00000000ab087348 */ /* 0x000fea0003c00000 */
[----:B------:R0:W1:Y:S02]  /*3e60*/  SHFL.DOWN P6, R174, R176, R175, R178 ;  /* 0x080000afb0ae7389 */ /* 0x00006400000c00b2 */
[----:B01----:R-:W-:Y:S01]  /*3e70*/  ENDCOLLECTIVE ;  /* 0x000000000000791b */ /* 0x003fe20003800000 */
.L_x_3012:
[----:B------:R-:W-:-:S05]  /*3e80*/  FADD.FTZ R109, R170, R109 ;  /* 0x0000006daa6d7221 */ /* 0x000fca0000010000 */
[----:B------:R-:W-:Y:S02]  /*3e90*/  MOV R176, R109 ;  /* 0x0000006d00b07202 */ /* 0x000fe40000000f00 */
[----:B------:R-:W-:Y:S01]  /*3ea0*/  MOV R175, 0x1 ;  /* 0x0000000100af7802 */ /* 0x000fe20000000f00 */
[----:B------:R-:W-:-:S07]  /*3eb0*/  IMAD.MOV.U32 R110, RZ, RZ, R174 ;  /* 0x000000ffff6e7224 */ /* 0x000fce00078e00ae */
[----:B------:R-:W-:Y:S05]  /*3ec0*/  WARPSYNC.COLLECTIVE R171, `(.L_x_3013) ;  /* 0x00000000ab087348 */ /* 0x000fea0003c00000 */
[----:B------:R0:W1:Y:S02]  /*3ed0*/  SHFL.DOWN P6, R174, R176, R175, R178 ;  /* 0x080000afb0ae7389 */ /* 0x00006400000c00b2 */
[----:B01----:R-:W-:Y:S01]  /*3ee0*/  ENDCOLLECTIVE ;  /* 0x000000000000791b */ /* 0x003fe20003800000 */
.L_x_3013:
[----:B------:R-:W-:-:S05]  /*3ef0*/  FADD.FTZ R110, R169, R110 ;  /* 0x0000006ea96e7221 */ /* 0x000fca0000010000 */
[----:B------:R-:W-:Y:S02]  /*3f00*/  MOV R176, R110 ;  /* 0x0000006e00b07202 */ /* 0x000fe40000000f00 */
[----:B------:R-:W-:-:S07]  /*3f10*/  MOV R104, R174 ;  /* 0x000000ae00687202 */ /* 0x000fce0000000f00 */
[----:B------:R-:W-:Y:S05]  /*3f20*/  WARPSYNC.COLLECTIVE R171, `(.L_x_3014) ;  /* 0x00000000ab087348 */ /* 0x000fea0003c00000 */
[----:B------:R0:W1:Y:S02]  /*3f30*/  SHFL.DOWN P6, R174, R176, R175, R178 ;  /* 0x080000afb0ae7389 */ /* 0x00006400000c00b2 */
[----:B01----:R-:W-:Y:S01]  /*3f40*/  ENDCOLLECTIVE ;  /* 0x000000000000791b */ /* 0x003fe20003800000 */
.L_x_3014:
[----:B------:R-:W-:Y:S01]  /*3f50*/  MOV R105, R174 ;  /* 0x000000ae00697202 */ /* 0x000fe20000000f00 */
[----:B------:R-:W-:Y:S06]  /*3f60*/  BRA `(.L_x_3015) ;  /* 0xffffffd800ec7947 */ /* 0x000fec000383ffff */
.L_x_3016:
        /* <DEDUP_REMOVED lines=9> */
.L_x_11862:


//--------------------- .text._ZN10layer_norm13ln_bwd_kernelINS_13Kernel_traitsIf13__nv_bfloat16S2_S2_fjLj2560ELj1ELj1ELj4ELj8ENS_18Kernel_traits_baseILj2560EfS2_S2_S2_fjLj128EEEEELb0ELb1ELb0ELb1EEEvNS_9BwdParamsE --------------------------
	.section	.text._ZN10layer_norm13ln_bwd_kernelINS_13Kernel_traitsIf13__nv_bfloat16S2_S2_fjLj2560ELj1ELj1ELj4ELj8ENS_18Kernel_traits_baseILj2560EfS2_S2_S2_fjLj128EEEEELb0ELb1ELb0ELb1EEEvNS_9BwdParamsE,"ax",@progbits
	.align	128
        .global         _ZN10layer_norm13ln_bwd_kernelINS_13Kernel_traitsIf13__nv_bfloat16S2_S2_fjLj2560ELj1ELj1ELj4ELj8ENS_18Kernel_traits_baseILj2560EfS2_S2_S2_fjLj128EEEEELb0ELb1ELb0ELb1EEEvNS_9BwdParamsE
        .type           _ZN10layer_norm13ln_bwd_kernelINS_13Kernel_traitsIf13__nv_bfloat16S2_S2_fjLj2560ELj1ELj1ELj4ELj8ENS_18Kernel_traits_baseILj2560EfS2_S2_S2_fjLj128EEEEELb0ELb1ELb0ELb1EEEvNS_9BwdParamsE,@function
        .size           _ZN10layer_norm13ln_bwd_kernelINS_13Kernel_traitsIf13__nv_bfloat16S2_S2_fjLj2560ELj1ELj1ELj4ELj8ENS_18Kernel_traits_baseILj2560EfS2_S2_S2_fjLj128EEEEELb0ELb1ELb0ELb1EEEvNS_9BwdParamsE,(.L_x_11863 - _ZN10layer_norm13ln_bwd_kernelINS_13Kernel_traitsIf13__nv_bfloat16S2_S2_fjLj2560ELj1ELj1ELj4ELj8ENS_18Kernel_traits_baseILj2560EfS2_S2_S2_fjLj128EEEEELb0ELb1ELb0ELb1EEEvNS_9BwdParamsE)
        .other          _ZN10layer_norm13ln_bwd_kernelINS_13Kernel_traitsIf13__nv_bfloat16S2_S2_fjLj2560ELj1ELj1ELj4ELj8ENS_18Kernel_traits_baseILj2560EfS2_S2_S2_fjLj128EEEEELb0ELb1ELb0ELb1EEEvNS_9BwdParamsE,@"STO_CUDA_ENTRY STV_DEFAULT"
_ZN10layer_norm13ln_bwd_kernelINS_13Kernel_traitsIf13__nv_bfloat16S2_S2_fjLj2560ELj1ELj1ELj4ELj8ENS_18Kernel_traits_baseILj2560EfS2_S2_S2_fjLj128EEEEELb0ELb1ELb0ELb1EEEvNS_9BwdParamsE:
.text._ZN10layer_norm13ln_bwd_kernelINS_13Kernel_traitsIf13__nv_bfloat16S2_S2_fjLj2560ELj1ELj1ELj4ELj8ENS_18Kernel_traits_baseILj2560EfS2_S2_S2_fjLj128EEEEELb0ELb1ELb0ELb1EEEvNS_9BwdParamsE:
[----:B------:R-:W-:Y:S01]  /*0000*/  LDC R1, c[0x0][0x28] ;  /* 0x00000a00ff017b82 */ /* 0x000fe20000000800 */
[----:B------:R-:W0:Y:S07]  /*0010*/  S2R R168, SR_TID.X ;  /* 0x0000000000a87919 */ /* 0x000e2e0000002100 */
[----:B------:R-:W1:Y:S01]  /*0020*/  S2UR UR6, SR_CTAID.X ;  /* 0x00000000000679c3 */ /* 0x000e620000002500 */
[----:B------:R-:W-:Y:S01]  /*0030*/  ULDC UR7, c[0x0][0x214] ;  /* 0x0000850000077ab9 */ /* 0x000fe20000000800 */
        /* <DEDUP_REMOVED lines=8> */
[----:B------:R-:W-:Y:S01]  /*00c0*/  ULDC.64 UR20, c[0x0][0x2f8] ;  /* 0x0000be0000147ab9 */ /* 0x000fe20000000a00 */
[----:B------:R-:W-:Y:S01]  /*00d0*/  ULDC.64 UR22, c[0x0][0x210] ;  /* 0x0000840000167ab9 */ /* 0x000fe20000000a00 */
[----:B0-----:R-:W-:-:S02]  /*00e0*/  SHF.R.U32.HI R145, RZ, 0x7, R168 ;  /* 0x00000007ff917819 */ /* 0x001fc400000116a8 */
[----:B------:R-:W-:Y:S02]  /*00f0*/  LOP3.LUT R80, R168, 0x7f, RZ, 0xc0, !PT ;  /* 0x0000007fa8507812 */ /* 0x000fe400078ec0ff */
[C---:B-1----:R-:W-:Y:S02]  /*0100*/  IADD3 R146, R145.reuse, UR6, RZ ;  /* 0x0000000691927c10 */ /* 0x042fe4000fffe0ff */
[----:B------:R-:W-:Y:S02]  /*0110*/  SHF.L.U32 R145, R145, 0x2, RZ ;  /* 0x0000000291917819 */ /* 0x000fe400000006ff */
        /* <DEDUP_REMOVED lines=33> */
.L_x_3017:
[----:B------:R-:W0:Y:S01]  /*0330*/  LDC.64 R2, c[0x0][0x260] ;  /* 0x00009800ff027b82 */ /* 0x000e220000000a00 */
[----:B------:R-:W-:-:S07]  /*0340*/  ULDC.64 UR6, c[0x0][0x270] ;  /* 0x00009c0000067ab9 */ /* 0x000fce0000000a00 */
[----:B------:R-:W1:Y:S01]  /*0350*/  LDC.64 R44, c[0x0][0x278] ;  /* 0x00009e00ff2c7b82 */ /* 0x000e620000000a00 */
[----:B0-----:R-:W-:-:S05]  /*0360*/  IMAD.WIDE.U32 R2, R80, 0x10, R2 ;  /* 0x0000001050027825 */ /* 0x001fca00078e0002 */
[----:B------:R0:W5:Y:S01]  /*0370*/  LDG.E.128 R40, desc[UR4][R2.64] ;  /* 0x0000000402287981 */ /* 0x000162000c1e1d00 */
[----:B-1----:R-:W-:-:S03]  /*0380*/  IMAD.WIDE.U32 R44, R80, 0x10, R44 ;  /* 0x00000010502c7825 */ /* 0x002fc600078e002c */
[----:B------:R0:W5:Y:S04]  /*0390*/  LDG.E.128 R36, desc[UR4][R2.64+0x800] ;  /* 0x0008000402247981 */ /* 0x000168000c1e1d00 */
[----:B------:R0:W5:Y:S04]  /*03a0*/  LDG.E.128 R32, desc[UR4][R2.64+0x1000] ;  /* 0x0010000402207981 */ /* 0x000168000c1e1d00 */
[----:B------:R0:W5:Y:S04]  /*03b0*/  LDG.E.128 R28, desc[UR4][R2.64+0x1800] ;  /* 0x00180004021c7981 */ /* 0x000168000c1e1d00 */
[----:B------:R0:W5:Y:S04]  /*03c0*/  LDG.E.128 R24, desc[UR4][R2.64+0x2000] ;  /* 0x0020000402187981 */ /* 0x000168000c1e1d00 */
[----:B------:R0:W5:Y:S04]  /*03d0*/  LDG.E.128 R20, desc[UR4][R44.64] ;  /* 0x000000042c147981 */ /* 0x000168000c1e1d00 */
[----:B------:R0:W5:Y:S04]  /*03e0*/  LDG.E.128 R16, desc[UR4][R44.64+0x800] ;  /* 0x000800042c107981 */ /* 0x000168000c1e1d00 */
[----:B------:R0:W5:Y:S04]  /*03f0*/  LDG.E.128 R12, desc[UR4][R44.64+0x1000] ;  /* 0x001000042c0c7981 */ /* 0x000168000c1e1d00 */
[----:B------:R0:W5:Y:S04]  /*0400*/  LDG.E.128 R8, desc[UR4][R44.64+0x1800] ;  /* 0x001800042c087981 */ /* 0x000168000c1e1d00 */
[----:B------:R0:W5:Y:S01]  /*0410*/  LDG.E.128 R4, desc[UR4][R44.64+0x2000] ;  /* 0x002000042c047981 */ /* 0x000162000c1e1d00 */
[----:B------:R-:W-:-:S02]  /*0420*/  ISETP.NE.U32.AND P0, PT, RZ, UR6, PT ;  /* 0x00000006ff007c0c */ /* 0x000fc4000bf05070 */
[----:B------:R-:W-:Y:S01]  /*0430*/  SHF.R.U32.HI R142, RZ, 0x5, R168 ;  /* 0x00000005ff8e7819 */ /* 0x000fe200000116a8 */
[----:B------:R-:W-:Y:S01]  /*0440*/  HFMA2.MMA R81, -RZ, RZ, 0, 0 ;  /* 0x00000000ff517435 */ /* 0x000fe200000001ff */
[----:B------:R-:W-:Y:S01]  /*0450*/  ISETP.NE.AND.EX P0, PT, RZ, UR7, PT, P0 ;  /* 0x00000007ff007c0c */ /* 0x000fe2000bf05300 */
[----:B------:R-:W-:Y:S01]  /*0460*/  IMAD.MOV.U32 R0, RZ, RZ, 0x1 ;  /* 0x00000001ff007424 */ /* 0x000fe200078e00ff */
[----:B------:R-:W-:Y:S02]  /*0470*/  IADD3 R144, R145, 0x4, RZ ;  /* 0x0000000491907810 */ /* 0x000fe40007ffe0ff */
        /* <DEDUP_REMOVED lines=29> */
[----:B------:R-:W-:Y:S01]  /*0650*/  IMAD.MOV.U32 R143, RZ, RZ, RZ ;  /* 0x000000ffff8f7224 */ /* 0x000fe200078e00ff */
[----:B0-----:R-:W-:-:S07]  /*0660*/  LOP3.LUT R142, R142, 0x3, RZ, 0xc0, !PT ;  /* 0x000000038e8e7812 */ /* 0x001fce00078ec0ff */
.L_x_3021:
[----:B0-----:R-:W0:Y:S01]  /*0670*/  @P0 LDC.64 R50, c[0x0][0x270] ;  /* 0x00009c00ff320b82 */ /* 0x001e220000000a00 */
[----:B------:R-:W-:Y:S01]  /*0680*/  IMAD R45, R146, UR9, RZ ;  /* 0x00000009922d7c24 */ /* 0x000fe2000f8e02ff */
[----:B------:R-:W-:-:S04]  /*0690*/  SHF.R.S32.HI R48, RZ, 0x1f, R146 ;  /* 0x0000001fff307819 */ /* 0x000fc80000011492 */
[----:B------:R-:W-:Y:S02]  /*06a0*/  SHF.R.S32.HI R46, RZ, 0x1f, R45 ;  /* 0x0000001fff2e7819 */ /* 0x000fe4000001142d */
[----:B------:R-:W1:Y:S02]  /*06b0*/  LDC.64 R62, c[0x0][0x2b8] ;  /* 0x0000ae00ff3e7b82 */ /* 0x000e640000000a00 */
[----:B------:R-:W-:-:S04]  /*06c0*/  LEA.HI R47, R46, R45, RZ, 0x2 ;  /* 0x0000002d2e2f7211 */ /* 0x000fc800078f10ff */
[----:B------:R-:W-:Y:S02]  /*06d0*/  LEA.HI.SX32 R151, R47, R80, 0x1e ;  /* 0x000000502f977211 */ /* 0x000fe400078ff2ff */
[----:B------:R-:W2:Y:S02]  /*06e0*/  LDC.64 R74, c[0x0][0x250] ;  /* 0x00009400ff4a7b82 */ /* 0x000ea40000000a00 */
[C---:B------:R-:W-:Y:S02]  /*06f0*/  IADD3 R161, R151.reuse, 0x80, RZ ;  /* 0x0000008097a17810 */ /* 0x040fe40007ffe0ff */
[----:B------:R-:W-:Y:S02]  /*0700*/  SHF.L.U32 R68, R151, 0x3, RZ ;  /* 0x0000000397447819 */ /* 0x000fe400000006ff */
[C---:B0-----:R-:W-:Y:S01]  /*0710*/  @P0 LEA R44, P1, R146.reuse, R50, 0x1 ;  /* 0x00000032922c0211 */ /* 0x041fe200078208ff */
[----:B------:R-:W-:Y:S01]  /*0720*/  IMAD.SHL.U32 R70, R161, 0x8, RZ ;  /* 0x00000008a1467824 */ /* 0x000fe200078e00ff */
[----:B------:R-:W-:Y:S01]  /*0730*/  SHF.R.U32.HI R65, RZ, 0x1d, R151 ;  /* 0x0000001dff417819 */ /* 0x000fe20000011697 */
[----:B------:R-:W0:Y:S01]  /*0740*/  LDC.64 R166, c[0x0][0x258] ;  /* 0x00009600ffa67b82 */ /* 0x000e220000000a00 */
[----:B------:R-:W-:Y:S01]  /*0750*/  @P0 LEA.HI.X R45, R146, R51, R48, 0x1, P1 ;  /* 0x00000033922d0211 */ /* 0x000fe200008f0c30 */
[----:B------:R-:W-:Y:S01]  /*0760*/  VIADD R169, R151, 0x180 ;  /* 0x0000018097a97836 */ /* 0x000fe20000000000 */
[----:B------:R-:W-:-:S02]  /*0770*/  IADD3 R72, P1, R68, UR12, RZ ;  /* 0x0000000c44487c10 */ /* 0x000fc4000ff3e0ff */
[----:B------:R-:W-:Y:S01]  /*0780*/  IADD3 R165, R151, 0x100, RZ ;  /* 0x0000010097a57810 */ /* 0x000fe20007ffe0ff */
[----:B------:R3:W4:Y:S01]  /*0790*/  @P0 LDG.E.U16 R64, desc[UR4][R44.64] ;  /* 0x000000042c400981 */ /* 0x000722000c1e1500 */
[----:B------:R-:W-:Y:S01]  /*07a0*/  IADD3.X R73, R65, UR13, RZ, P1, !PT ;  /* 0x0000000d41497c10 */ /* 0x000fe20008ffe4ff */
[----:B-1----:R-:W-:Y:S01]  /*07b0*/  IMAD.WIDE.U32 R60, R151, 0x8, R62 ;  /* 0x00000008973c7825 */ /* 0x002fe200078e003e */
[----:B------:R-:W-:Y:S02]  /*07c0*/  SHF.R.U32.HI R71, RZ, 0x1d, R161 ;  /* 0x0000001dff477819 */ /* 0x000fe400000116a1 */
[----:B------:R-:W-:Y:S01]  /*07d0*/  IADD3 R66, P1, R70, UR12, RZ ;  /* 0x0000000c46427c10 */ /* 0x000fe2000ff3e0ff */
[----:B------:R-:W-:Y:S01]  /*07e0*/  IMAD.WIDE.U32 R50, R161, 0x8, R62 ;  /* 0x00000008a1327825 */ /* 0x000fe200078e003e */
[----:B------:R-:W-:Y:S01]  /*07f0*/  SHF.L.U32 R154, R169, 0x3, RZ ;  /* 0x00000003a99a7819 */ /* 0x000fe200000006ff */
[----:B------:R-:W4:Y:S01]  /*0800*/  LDG.E.64 R60, desc[UR4][R60.64] ;  /* 0x000000043c3c7981 */ /* 0x000f22000c1e1b00 */
[----:B------:R-:W-:-:S02]  /*0810*/  IADD3 R171, R151, 0x200, RZ ;  /* 0x0000020097ab7810 */ /* 0x000fc40007ffe0ff */
[----:B------:R-:W-:Y:S01]  /*0820*/  SHF.L.U32 R79, R165, 0x3, RZ ;  /* 0x00000003a54f7819 */ /* 0x000fe200000006ff */
[----:B------:R-:W-:Y:S01]  /*0830*/  IMAD.WIDE.U32 R46, R169, 0x8, R62 ;  /* 0x00000008a92e7825 */ /* 0x000fe200078e003e */
[----:B------:R-:W-:Y:S01]  /*0840*/  IADD3.X R67, R71, UR13, RZ, P1, !PT ;  /* 0x0000000d47437c10 */ /* 0x000fe20008ffe4ff */
[----:B------:R-:W4:Y:S01]  /*0850*/  LDG.E.64 R50, desc[UR4][R50.64] ;  /* 0x0000000432327981 */ /* 0x000f22000c1e1b00 */
[----:B------:R-:W-:Y:S02]  /*0860*/  SHF.R.U32.HI R153, RZ, 0x1d, R169 ;  /* 0x0000001dff997819 */ /* 0x000fe400000116a9 */
[----:B------:R-:W-:Y:S01]  /*0870*/  IADD3 R158, P1, R154, UR12, RZ ;  /* 0x0000000c9a9e7c10 */ /* 0x000fe2000ff3e0ff */
[----:B------:R-:W-:Y:S01]  /*0880*/  IMAD.WIDE.U32 R48, R165, 0x8, R62 ;  /* 0x00000008a5307825 */ /* 0x000fe200078e003e */
[----:B------:R-:W-:Y:S01]  /*0890*/  SHF.R.U32.HI R155, RZ, 0x1d, R165 ;  /* 0x0000001dff9b7819 */ /* 0x000fe200000116a5 */
[----:B------:R-:W4:Y:S01]  /*08a0*/  LDG.E.64 R46, desc[UR4][R46.64] ;  /* 0x000000042e2e7981 */ /* 0x000f22000c1e1b00 */
[----:B---3--:R-:W-:Y:S01]  /*08b0*/  IADD3 R44, P2, R79, UR12, RZ ;  /* 0x0000000c4f2c7c10 */ /* 0x008fe2000ff5e0ff */
[----:B------:R-:W-:Y:S01]  /*08c0*/  IMAD.WIDE.U32 R62, R171, 0x8, R62 ;  /* 0x00000008ab3e7825 */ /* 0x000fe200078e003e */
[----:B------:R-:W-:Y:S01]  /*08d0*/  IADD3.X R159, R153, UR13, RZ, P1, !PT ;  /* 0x0000000d999f7c10 */ /* 0x000fe20008ffe4ff */
[----:B------:R-:W3:Y:S02]  /*08e0*/  LDG.E.64 R66, desc[UR4][R66.64] ;  /* 0x0000000442427981 */ /* 0x000ee4000c1e1b00 */
[----:B--2---:R-:W-:Y:S01]  /*08f0*/  IMAD.WIDE R162, R146, 0x4, R74 ;  /* 0x0000000492a27825 */ /* 0x004fe200078e024a */
[----:B------:R-:W-:Y:S01]  /*0900*/  IADD3.X R45, R155, UR13, RZ, P2, !PT ;  /* 0x0000000d9b2d7c10 */ /* 0x000fe200097fe4ff */
[----:B------:R-:W2:Y:S02]  /*0910*/  LDG.E.64 R62, desc[UR4][R62.64] ;  /* 0x000000043e3e7981 */ /* 0x000ea4000c1e1b00 */
[----:B------:R-:W-:-:S02]  /*0920*/  IMAD.SHL.U32 R141, R171, 0x8, RZ ;  /* 0x00000008ab8d7824 */ /* 0x000fc400078e00ff */
[----:B------:R-:W2:Y:S04]  /*0930*/  LDG.E R69, desc[UR4][R162.64] ;  /* 0x00000004a2457981 */ /* 0x000ea8000c1e1900 */
[----:B------:R1:W2:Y:S01]  /*0940*/  LDG.E.64 R74, desc[UR4][R158.64] ;  /* 0x000000049e4a7981 */ /* 0x0002a2000c1e1b00 */
[----:B------:R-:W-:-:S03]  /*0950*/  SHF.R.U32.HI R140, RZ, 0x1d, R171 ;  /* 0x0000001dff8c7819 */ /* 0x000fc600000116ab */
[----:B------:R-:W2:Y:S01]  /*0960*/  LDG.E.64 R48, desc[UR4][R48.64] ;  /* 0x0000000430307981 */ /* 0x000ea2000c1e1b00 */
[----:B------:R-:W-:-:S03]  /*0970*/  IADD3 R76, P1, R141, UR12, RZ ;  /* 0x0000000c8d4c7c10 */ /* 0x000fc6000ff3e0ff */
[----:B------:R-:W2:Y:S01]  /*0980*/  LDG.E.64 R72, desc[UR4][R72.64] ;  /* 0x0000000448487981 */ /* 0x000ea2000c1e1b00 */
[----:B0-----:R-:W-:-:S03]  /*0990*/  IMAD.WIDE R166, R146, 0x4, R166 ;  /* 0x0000000492a67825 */ /* 0x001fc600078e02a6 */
[----:B------:R-:W2:Y:S01]  /*09a0*/  LDG.E.64 R44, desc[UR4][R44.64] ;  /* 0x000000042c2c7981 */ /* 0x000ea2000c1e1b00 */
[----:B------:R-:W-:-:S03]  /*09b0*/  IADD3.X R77, R140, UR13, RZ, P1, !PT ;  /* 0x0000000d8c4d7c10 */ /* 0x000fc60008ffe4ff */
[----:B------:R-:W2:Y:S04]  /*09c0*/  LDG.E R152, desc[UR4][R166.64] ;  /* 0x00000004a6987981 */ /* 0x000ea8000c1e1900 */
[----:B------:R-:W2:Y:S01]  /*09d0*/  LDG.E.64 R76, desc[UR4][R76.64] ;  /* 0x000000044c4c7981 */ /* 0x000ea2000c1e1b00 */
[----:B------:R-:W-:-:S04]  /*09e0*/  ISETP.NE.U32.AND P1, PT, RZ, UR10, PT ;  /* 0x0000000aff007c0c */ /* 0x000fc8000bf25070 */
[----:B------:R-:W-:-:S13]  /*09f0*/  ISETP.NE.AND.EX P1, PT, RZ, UR11, PT, P1 ;  /* 0x0000000bff007c0c */ /* 0x000fda000bf25310 */
[----:B------:R-:W-:-:S04]  /*0a00*/  @P1 LEA R156, P2, R151, UR10, 0x3 ;  /* 0x0000000a979c1c11 */ /* 0x000fc8000f8418ff */
[----:B------:R-:W-:Y:S02]  /*0a10*/  @P1 LEA.HI.X R157, R151, UR11, RZ, 0x3, P2 ;  /* 0x0000000b979d1c11 */ /* 0x000fe400090f1cff */
[----:B-1----:R-:W-:Y:S02]  /*0a20*/  @P1 LEA R158, P2, R161, UR10, 0x3 ;  /* 0x0000000aa19e1c11 */ /* 0x002fe4000f8418ff */
[----:B------:R-:W-:Y:S01]  /*0a30*/  @P1 LEA R160, P3, R165, UR10, 0x3 ;  /* 0x0000000aa5a01c11 */ /* 0x000fe2000f8618ff */
[----:B-----5:R3:W5:Y:S01]  /*0a40*/  @P1 LDG.E.64 R2, desc[UR4][R156.64] ;  /* 0x000000049c021981 */ /* 0x020762000c1e1b00 */
[----:B------:R-:W-:Y:S02]  /*0a50*/  @P1 LEA.HI.X R159, R161, UR11, RZ, 0x3, P2 ;  /* 0x0000000ba19f1c11 */ /* 0x000fe400090f1cff */
[----:B------:R-:W-:Y:S02]  /*0a60*/  @P1 LEA R162, P4, R169, UR10, 0x3 ;  /* 0x0000000aa9a21c11 */ /* 0x000fe4000f8818ff */
[----:B------:R-:W-:Y:S01]  /*0a70*/  @P1 LEA R164, P2, R171, UR10, 0x3 ;  /* 0x0000000aaba41c11 */ /* 0x000fe2000f8418ff */
[----:B------:R-:W5:Y:S01]  /*0a80*/  @P1 LDG.E.64 R52, desc[UR4][R158.64] ;  /* 0x000000049e341981 */ /* 0x000f62000c1e1b00 */
[----:B------:R-:W-:-:S02]  /*0a90*/  @P1 LEA.HI.X R161, R165, UR11, RZ, 0x3, P3 ;  /* 0x0000000ba5a11c11 */ /* 0x000fc400098f1cff */
[----:B------:R-:W-:Y:S02]  /*0aa0*/  @P1 LEA.HI.X R163, R169, UR11, RZ, 0x3, P4 ;  /* 0x0000000ba9a31c11 */ /* 0x000fe4000a0f1cff */
[----:B------:R-:W-:Y:S01]  /*0ab0*/  @P1 LEA.HI.X R165, R171, UR11, RZ, 0x3, P2 ;  /* 0x0000000baba51c11 */ /* 0x000fe200090f1cff */
[----:B------:R-:W5:Y:S01]  /*0ac0*/  @P1 LDG.E.64 R54, desc[UR4][R160.64] ;  /* 0x00000004a0361981 */ /* 0x000f62000c1e1b00 */
[----:B------:R-:W-:Y:S02]  /*0ad0*/  ISETP.NE.AND P4, PT, RZ, UR8, PT ;  /* 0x00000008ff007c0c */ /* 0x000fe4000bf85270 */
[----:B------:R-:W-:Y:S01]  /*0ae0*/  MOV R151, 0x3f800000 ;  /* 0x3f80000000977802 */ /* 0x000fe20000000f00 */
[----:B------:R2:W5:Y:S01]  /*0af0*/  @P1 LDG.E.64 R56, desc[UR4][R162.64] ;  /* 0x00000004a2381981 */ /* 0x000562000c1e1b00 */
[----:B------:R-:W-:-:S03]  /*0b00*/  LOP3.LUT P3, RZ, R0, 0xff, RZ, 0xc0, !PT ;  /* 0x000000ff00ff7812 */ /* 0x000fc6000786c0ff */
[----:B------:R0:W5:Y:S01]  /*0b10*/  @P1 LDG.E.64 R58, desc[UR4][R164.64] ;  /* 0x00000004a43a1981 */ /* 0x000162000c1e1b00 */
[----:B------:R-:W-:Y:S01]  /*0b20*/  UMOV UR6, 0xffffffff ;  /* 0xffffffff00067882 */ /* 0x000fe20000000000 */
[----:B------:R-:W-:Y:S02]  /*0b30*/  SEL R184, R144, R145, !P3 ;  /* 0x0000009190b87207 */ /* 0x000fe40005800000 */
[----:B----4-:R-:W-:Y:S02]  /*0b40*/  @P0 SHF.L.U32 R151, R64, 0x10, RZ ;  /* 0x0000001040970819 */ /* 0x010fe400000006ff */
[--C-:B------:R-:W-:Y:S02]  /*0b50*/  SHF.R.U64 R179, R60, 0x10, R61.reuse ;  /* 0x000000103cb37819 */ /* 0x100fe4000000123d */
[----:B------:R-:W-:Y:S02]  /*0b60*/  MOV R64, R61 ;  /* 0x0000003d00407202 */ /* 0x000fe40000000f00 */
[----:B------:R-:W-:-:S02]  /*0b70*/  SHF.R.U32.HI R176, RZ, 0x10, R61 ;  /* 0x00000010ffb07819 */ /* 0x000fc4000001163d */
[--C-:B------:R-:W-:Y:S01]  /*0b80*/  SHF.R.U64 R175, R50, 0x10, R51.reuse ;  /* 0x0000001032af7819 */ /* 0x100fe20000001233 */
[--C-:B------:R-:W-:Y:S01]  /*0b90*/  IMAD.MOV.U32 R61, RZ, RZ, R51.reuse ;  /* 0x000000ffff3d7224 */ /* 0x100fe200078e0033 */
[----:B------:R-:W-:Y:S01]  /*0ba0*/  SHF.R.U32.HI R173, RZ, 0x10, R51 ;  /* 0x00000010ffad7819 */ /* 0x000fe20000011633 */
[----:B------:R-:W-:Y:S01]  /*0bb0*/  IMAD.MOV.U32 R78, RZ, RZ, R46 ;  /* 0x000000ffff4e7224 */ /* 0x000fe200078e002e */
[----:B------:R-:W-:Y:S02]  /*0bc0*/  SHF.R.U64 R178, R46, 0x10, R47 ;  /* 0x000000102eb27819 */ /* 0x000fe4000000122f */
[--C-:B---3--:R-:W-:Y:S02]  /*0bd0*/  SHF.R.U64 R157, R66, 0x10, R67.reuse ;  /* 0x00000010429d7819 */ /* 0x108fe40000001243 */
[----:B------:R-:W-:Y:S02]  /*0be0*/  SHF.R.U32.HI R46, RZ, 0x10, R67 ;  /* 0x00000010ff2e7819 */ /* 0x000fe40000011643 */
[----:B------:R-:W-:Y:S01]  /*0bf0*/  SHF.L.U32 R67, R67, 0x10, RZ ;  /* 0x0000001043437819 */ /* 0x000fe200000006ff */
[--C-:B--2---:R-:W-:Y:S01]  /*0c00*/  IMAD.MOV.U32 R162, RZ, RZ, R63.reuse ;  /* 0x000000ffffa27224 */ /* 0x104fe200078e003f */
[----:B------:R-:W-:-:S02]  /*0c10*/  SHF.R.U64 R170, R62, 0x10, R63 ;  /* 0x000000103eaa7819 */ /* 0x000fc4000000123f */
[----:B------:R-:W-:Y:S02]  /*0c20*/  FSEL R187, R69, RZ, !P4 ;  /* 0x000000ff45bb7208 */ /* 0x000fe40006000000 */
[----:B------:R-:W-:Y:S02]  /*0c30*/  SHF.R.U32.HI R166, RZ, 0x10, R63 ;  /* 0x00000010ffa67819 */ /* 0x000fe4000001163f */
[----:B0-----:R-:W-:Y:S01]  /*0c40*/  SHF.R.U32.HI R164, RZ, 0x10, R75 ;  /* 0x00000010ffa47819 */ /* 0x001fe2000001164b */
[----:B------:R-:W-:Y:S01]  /*0c50*/  IMAD.MOV.U32 R0, RZ, RZ, R60 ;  /* 0x000000ffff007224 */ /* 0x000fe200078e003c */
[----:B------:R-:W-:Y:S02]  /*0c60*/  MOV R160, R62 ;  /* 0x0000003e00a07202 */ /* 0x000fe40000000f00 */
[----:B------:R-:W-:Y:S02]  /*0c70*/  SHF.R.U64 R172, R48, 0x10, R49 ;  /* 0x0000001030ac7819 */ /* 0x000fe40000001231 */
[----:B------:R-:W-:-:S02]  /*0c80*/  MOV R51, R49 ;  /* 0x0000003100337202 */ /* 0x000fc40000000f00 */
[----:B------:R-:W-:Y:S02]  /*0c90*/  SHF.R.U32.HI R174, RZ, 0x10, R49 ;  /* 0x00000010ffae7819 */ /* 0x000fe40000011631 */
[C-C-:B------:R-:W-:Y:S02]  /*0ca0*/  SHF.R.U64 R63, R72.reuse, 0x10, R73.reuse ;  /* 0x00000010483f7819 */ /* 0x140fe40000001249 */
[----:B------:R-:W-:Y:S01]  /*0cb0*/  SHF.L.U32 R72, R72, 0x10, RZ ;  /* 0x0000001048487819 */ /* 0x000fe200000006ff */
[----:B------:R-:W-:Y:S01]  /*0cc0*/  IMAD.U32 R62, R45, 0x10000, RZ ;  /* 0x000100002d3e7824 */ /* 0x000fe200078e00ff */
[----:B------:R-:W-:Y:S01]  /*0cd0*/  SHF.R.U32.HI R49, RZ, 0x10, R73 ;  /* 0x00000010ff317819 */ /* 0x000fe20000011649 */
[----:B------:R-:W-:Y:S01]  /*0ce0*/  FADD.FTZ R165, -R187, R67 ;  /* 0x00000043bba57221 */ /* 0x000fe20000010100 */
[----:B------:R-:W-:Y:S01]  /*0cf0*/  MOV R60, R50 ;  /* 0x00000032003c7202 */ /* 0x000fe20000000f00 */
[----:B------:R-:W-:Y:S01]  /*0d00*/  IMAD.U32 R67, R164, 0x10000, RZ ;  /* 0x00010000a4437824 */ /* 0x000fe200078e00ff */
[----:B------:R-:W-:-:S02]  /*0d10*/  MOV R50, R48 ;  /* 0x0000003000327202 */ /* 0x000fc40000000f00 */
[----:B------:R-:W-:Y:S02]  /*0d20*/  SHF.R.U32.HI R167, RZ, 0x10, R45 ;  /* 0x00000010ffa77819 */ /* 0x000fe4000001162d */
[----:B------:R-:W-:Y:S02]  /*0d30*/  MOV R156, R47 ;  /* 0x0000002f009c7202 */ /* 0x000fe40000000f00 */
[----:B------:R-:W-:Y:S02]  /*0d40*/  SHF.R.U32.HI R182, RZ, 0x10, R47 ;  /* 0x00000010ffb67819 */ /* 0x000fe4000001162f */
[C---:B------:R-:W-:Y:S01]  /*0d50*/  SHF.R.U64 R48, R44.reuse, 0x10, R45 ;  /* 0x000000102c307819 */ /* 0x040fe2000000122d */
[----:B------:R-:W-:Y:S01]  /*0d60*/  FADD.FTZ R161, -R187, R62 ;  /* 0x0000003ebba17221 */ /* 0x000fe20000010100 */
[----:B------:R-:W-:Y:S01]  /*0d70*/  SHF.L.U32 R47, R44, 0x10, RZ ;  /* 0x000000102c2f7819 */ /* 0x000fe200000006ff */
[----:B------:R-:W-:Y:S01]  /*0d80*/  IMAD.U32 R44, R63, 0x10000, RZ ;  /* 0x000100003f2c7824 */ /* 0x000fe200078e00ff */
[----:B------:R-:W-:Y:S01]  /*0d90*/  SHF.L.U32 R45, R49, 0x10, RZ ;  /* 0x00000010312d7819 */ /* 0x000fe200000006ff */
[----:B------:R-:W-:Y:S01]  /*0da0*/  FADD.FTZ R49, -R187, R72 ;  /* 0x00000048bb317221 */ /* 0x000fe20000010100 */
[----:B------:R-:W-:Y:S01]  /*0db0*/  SHF.L.U32 R62, R167, 0x10, RZ ;  /* 0x00000010a73e7819 */ /* 0x000fe200000006ff */
[----:B------:R-:W-:Y:S01]  /*0dc0*/  FADD.FTZ R185, -R187, R67 ;  /* 0x00000043bbb97221 */ /* 0x000fe20000010100 */
[----:B------:R-:W-:Y:S01]  /*0dd0*/  SHF.L.U32 R73, R73, 0x10, RZ ;  /* 0x0000001049497819 */ /* 0x000fe200000006ff */
[----:B------:R-:W-:-:S02]  /*0de0*/  IMAD.U32 R67, R0, 0x10000, RZ ;  /* 0x0001000000437824 */ /* 0x000fc400078e00ff */
[C---:B------:R-:W-:Y:S01]  /*0df0*/  FADD.FTZ R63, -R187.reuse, R44 ;  /* 0x0000002cbb3f7221 */ /* 0x040fe20000010100 */
[----:B------:R-:W-:Y:S01]  /*0e00*/  FMUL.FTZ R0, R152, R49 ;  /* 0x0000003198007220 */ /* 0x000fe20000410000 */
[----:B------:R-:W-:Y:S01]  /*0e10*/  IMAD.U32 R66, R66, 0x10000, RZ ;  /* 0x0001000042427824 */ /* 0x000fe200078e00ff */
[----:B------:R-:W-:Y:S01]  /*0e20*/  SHF.R.U64 R169, R74, 0x10, R75 ;  /* 0x000000104aa97819 */ /* 0x000fe2000000124b */
[C---:B------:R-:W-:Y:S01]  /*0e30*/  FADD.FTZ R177, -R187.reuse, R62 ;  /* 0x0000003ebbb17221 */ /* 0x040fe20000010100 */
[----:B------:R-:W-:Y:S01]  /*0e40*/  SHF.R.U64 R159, R76, 0x10, R77 ;  /* 0x000000104c9f7819 */ /* 0x000fe2000000124d */
[----:B------:R-:W-:Y:S01]  /*0e50*/  FADD.FTZ R69, -R187, R73 ;  /* 0x00000049bb457221 */ /* 0x000fe20000010100 */
[----:B------:R-:W-:Y:S01]  /*0e60*/  SHF.R.U32.HI R163, RZ, 0x10, R77 ;  /* 0x00000010ffa37819 */ /* 0x000fe2000001164d */
[----:B------:R-:W-:Y:S01]  /*0e70*/  IMAD.U32 R77, R77, 0x10000, RZ ;  /* 0x000100004d4d7824 */ /* 0x000fe200078e00ff */
[----:B------:R-:W-:Y:S01]  /*0e80*/  SHF.L.U32 R62, R179, 0x10, RZ ;  /* 0x00000010b33e7819 */ /* 0x000fe200000006ff */
[----:B------:R-:W-:Y:S01]  /*0e90*/  FADD.FTZ R139, R67, R139 ;  /* 0x0000008b438b7221 */ /* 0x000fe20000010000 */
[----:B------:R-:W-:Y:S01]  /*0ea0*/  SHF.L.U32 R158, R75, 0x10, RZ ;  /* 0x000000104b9e7819 */ /* 0x000fe200000006ff */
[----:B------:R-:W-:Y:S01]  /*0eb0*/  FMUL.FTZ R63, R152, R63 ;  /* 0x0000003f983f7220 */ /* 0x000fe20000410000 */
[----:B------:R-:W-:Y:S01]  /*0ec0*/  SHF.L.U32 R44, R157, 0x10, RZ ;  /* 0x000000109d2c7819 */ /* 0x000fe200000006ff */
[-C--:B------:R-:W-:Y:S01]  /*0ed0*/  FFMA.FTZ R143, R0, R67.reuse, R143 ;  /* 0x00000043008f7223 */ /* 0x080fe2000001008f */
[----:B------:R-:W-:Y:S01]  /*0ee0*/  FADD.FTZ R75, -R187, R66 ;  /* 0x00000042bb4b7221 */ /* 0x000fe20000010100 */
[----:B------:R-:W-:Y:S01]  /*0ef0*/  FMUL.FTZ R67, R40, R67 ;  /* 0x0000004328437220 */ /* 0x000fe20000410000 */
[----:B------:R-:W-:Y:S01]  /*0f00*/  SHF.L.U32 R66, R169, 0x10, RZ ;  /* 0x00000010a9427819 */ /* 0x000fe200000006ff */
[C---:B------:R-:W-:Y:S01]  /*0f10*/  FADD.FTZ R73, -R187.reuse, R45 ;  /* 0x0000002dbb497221 */ /* 0x040fe20000010100 */
[----:B------:R-:W-:Y:S01]  /*0f20*/  SHF.L.U32 R64, R64, 0x10, RZ ;  /* 0x0000001040407819 */ /* 0x000fe200000006ff */
[----:B------:R-:W-:Y:S01]  /*0f30*/  FADD.FTZ R45, -R187, R77 ;  /* 0x0000004dbb2d7221 */ /* 0x000fe20000010100 */
[----:B------:R-:W-:Y:S01]  /*0f40*/  FADD.FTZ R137, R62, R137 ;  /* 0x000000893e897221 */ /* 0x000fe20000010000 */
[----:B------:R-:W-:Y:S01]  /*0f50*/  FMUL.FTZ R69, R152, R69 ;  /* 0x0000004598457220 */ /* 0x000fe20000410000 */
[-C--:B------:R-:W-:Y:S01]  /*0f60*/  FFMA.FTZ R138, R63, R62.reuse, R138 ;  /* 0x0000003e3f8a7223 */ /* 0x080fe2000001008a */
[----:B------:R-:W-:Y:S01]  /*0f70*/  FADD.FTZ R77, -R187, R44 ;  /* 0x0000002cbb4d7221 */ /* 0x000fe20000010100 */
[----:B------:R-:W-:Y:S01]  /*0f80*/  FMUL.FTZ R62, R41, R62 ;  /* 0x0000003e293e7220 */ /* 0x000fe20000410000 */
[----:B------:R-:W-:Y:S01]  /*0f90*/  FADD.FTZ R49, RZ, R67 ;  /* 0x00000043ff317221 */ /* 0x000fe20000010000 */
[----:B------:R-:W-:Y:S01]  /*0fa0*/  FFMA.FTZ R44, R0, R67, RZ ;  /* 0x00000043002c7223 */ /* 0x000fe200000100ff */
[----:B------:R-:W-:Y:S01]  /*0fb0*/  FADD.FTZ R181, -R187, R66 ;  /* 0x00000042bbb57221 */ /* 0x000fe20000010100 */
[----:B------:R-:W-:-:S02]  /*0fc0*/  IMAD.U32 R66, R176, 0x10000, RZ ;  /* 0x00010000b0427824 */ /* 0x000fc400078e00ff */
[----:B------:R-:W-:Y:S01]  /*0fd0*/  FADD.FTZ R135, R64, R135 ;  /* 0x0000008740877221 */ /* 0x000fe20000010000 */
[----:B------:R-:W-:Y:S01]  /*0fe0*/  FMUL.FTZ R73, R152, R73 ;  /* 0x0000004998497220 */ /* 0x000fe20000410000 */
[-C--:B------:R-:W-:Y:S01]  /*0ff0*/  FFMA.FTZ R136, R69, R64.reuse, R136 ;  /* 0x0000004045887223 */ /* 0x080fe20000010088 */
[----:B------:R-:W-:Y:S01]  /*1000*/  SHF.L.U32 R74, R74, 0x10, RZ ;  /* 0x000000104a4a7819 */ /* 0x000fe200000006ff */
[----:B------:R-:W-:Y:S01]  /*1010*/  FMUL.FTZ R64, R42, R64 ;  /* 0x000000402a407220 */ /* 0x000fe20000410000 */
[----:B------:R-:W-:Y:S01]  /*1020*/  FADD.FTZ R49, R49, R62 ;  /* 0x0000003e31317221 */ /* 0x000fe20000010000 */
[----:B------:R-:W-:Y:S01]  /*1030*/  FFMA.FTZ R44, R63, R62, R44 ;  /* 0x0000003e3f2c7223 */ /* 0x000fe2000001002c */
[----:B------:R-:W-:Y:S01]  /*1040*/  FADD.FTZ R133, R66, R133 ;  /* 0x0000008542857221 */ /* 0x000fe20000010000 */
[-C--:B------:R-:W-:Y:S01]  /*1050*/  FFMA.FTZ R134, R73, R66.reuse, R134 ;  /* 0x0000004249867223 */ /* 0x080fe20000010086 */
[----:B------:R-:W-:Y:S01]  /*1060*/  SHF.L.U32 R60, R60, 0x10, RZ ;  /* 0x000000103c3c7819 */ /* 0x000fe200000006ff */
[----:B------:R-:W-:Y:S01]  /*1070*/  FMUL.FTZ R66, R43, R66 ;  /* 0x000000422b427220 */ /* 0x000fe20000410000 */
[----:B------:R-:W-:Y:S01]  /*1080*/  FADD.FTZ R49, R49, R64 ;  /* 0x0000004031317221 */ /* 0x000fe20000010000 */
[----:B------:R-:W-:Y:S01]  /*1090*/  FADD.FTZ R167, -R187, R74 ;  /* 0x0000004abba77221 */ /* 0x000fe20000010100 */
[----:B------:R-:W-:Y:S01]  /*10a0*/  FFMA.FTZ R44, R69, R64, R44 ;  /* 0x00000040452c7223 */ /* 0x000fe2000001002c */
[----:B------:R-:W-:Y:S01]  /*10b0*/  SHF.L.U32 R46, R46, 0x10, RZ ;  /* 0x000000102e2e7819 */ /* 0x000fe200000006ff */
[----:B------:R-:W-:Y:S01]  /*10c0*/  FMUL.FTZ R77, R152, R77 ;  /* 0x0000004d984d7220 */ /* 0x000fe20000410000 */
        /* <DEDUP_REMOVED lines=8> */
[----:B------:R-:W-:Y:S01]  /*1150*/  FFMA.FTZ R130, R77, R74, R130 ;  /* 0x0000004a4d827223 */ /* 0x000fe20000010082 */
[----:B------:R-:W-:-:S02]  /*1160*/  IMAD.U32 R61, R61, 0x10000, RZ ;  /* 0x000100003d3d7824 */ /* 0x000fc400078e00ff */
[----:B------:R-:W-:Y:S01]  /*1170*/  FMUL.FTZ R74, R37, R74 ;  /* 0x0000004a254a7220 */ /* 0x000fe20000410000 */
[----:B------:R-:W-:Y:S01]  /*1180*/  FADD.FTZ R49, R49, R72 ;  /* 0x0000004831317221 */ /* 0x000fe20000010000 */
[----:B------:R-:W-:Y:S01]  /*1190*/  FFMA.FTZ R44, R75, R72, R44 ;  /* 0x000000484b2c7223 */ /* 0x000fe2000001002c */
[----:B------:R-:W-:Y:S01]  /*11a0*/  FADD.FTZ R157, -R187, R47 ;  /* 0x0000002fbb9d7221 */ /* 0x000fe20000010100 */
[----:B------:R-:W-:Y:S01]  /*11b0*/  SHF.L.U32 R164, R173, 0x10, RZ ;  /* 0x00000010ada47819 */ /* 0x000fe200000006ff */
[----:B------:R-:W-:Y:S02]  /*11c0*/  IMAD.U32 R48, R48, 0x10000, RZ ;  /* 0x0001000030307824 */ /* 0x000fe400078e00ff */
[----:B------:R-:W-:Y:S01]  /*11d0*/  FADD.FTZ R47, -R187, R76 ;  /* 0x0000004cbb2f7221 */ /* 0x000fe20000010100 */
[----:B------:R-:W-:Y:S01]  /*11e0*/  FMUL.FTZ R169, R152, R169 ;  /* 0x000000a998a97220 */ /* 0x000fe20000410000 */
[----:B------:R-:W-:Y:S01]  /*11f0*/  FMUL.FTZ R76, R38, R61 ;  /* 0x0000003d264c7220 */ /* 0x000fe20000410000 */
[----:B------:R-:W-:Y:S01]  /*1200*/  FADD.FTZ R49, R49, R74 ;  /* 0x0000004a31317221 */ /* 0x000fe20000010000 */
[----:B------:R-:W-:Y:S01]  /*1210*/  FMUL.FTZ R165, R152, R165 ;  /* 0x000000a598a57220 */ /* 0x000fe20000410000 */
[----:B------:R-:W-:Y:S01]  /*1220*/  FFMA.FTZ R44, R77, R74, R44 ;  /* 0x0000004a4d2c7223 */ /* 0x000fe2000001002c */
[C---:B------:R-:W-:Y:S01]  /*1230*/  FADD.FTZ R183, -R187.reuse, R158 ;  /* 0x0000009ebbb77221 */ /* 0x040fe20000010100 */
[----:B------:R-:W-:Y:S01]  /*1240*/  FADD.FTZ R171, -R187, R48 ;  /* 0x00000030bbab7221 */ /* 0x000fe20000010100 */
[----:B------:R-:W-:Y:S01]  /*1250*/  SHF.L.U32 R50, R50, 0x10, RZ ;  /* 0x0000001032327819 */ /* 0x000fe200000006ff */
[----:B------:R-:W-:Y:S01]  /*1260*/  FADD.FTZ R125, R164, R125 ;  /* 0x0000007da47d7221 */ /* 0x000fe20000010000 */
[----:B------:R-:W-:Y:S01]  /*1270*/  SHF.L.U32 R51, R51, 0x10, RZ ;  /* 0x0000001033337819 */ /* 0x000fe200000006ff */
[-C--:B------:R-:W-:Y:S01]  /*1280*/  FFMA.FTZ R126, R169, R164.reuse, R126 ;  /* 0x000000a4a97e7223 */ /* 0x080fe2000001007e */
[----:B------:R-:W-:Y:S01]  /*1290*/  SHF.L.U32 R158, R170, 0x10, RZ ;  /* 0x00000010aa9e7819 */ /* 0x000fe200000006ff */
[----:B------:R-:W-:Y:S01]  /*12a0*/  FMUL.FTZ R164, R39, R164 ;  /* 0x000000a427a47220 */ /* 0x000fe20000410000 */
[----:B------:R-:W-:Y:S01]  /*12b0*/  FMUL.FTZ R170, R152, R161 ;  /* 0x000000a198aa7220 */ /* 0x000fe20000410000 */
[----:B------:R-:W-:Y:S01]  /*12c0*/  FADD.FTZ R49, R49, R76 ;  /* 0x0000004c31317221 */ /* 0x000fe20000010000 */
[----:B------:R-:W-:Y:S01]  /*12d0*/  FFMA.FTZ R44, R165, R76, R44 ;  /* 0x0000004ca52c7223 */ /* 0x000fe2000001002c */
[----:B------:R-:W-:-:S02]  /*12e0*/  IMAD.U32 R172, R172, 0x10000, RZ ;  /* 0x00010000acac7824 */ /* 0x000fc400078e00ff */
[----:B------:R-:W-:Y:S01]  /*12f0*/  FMUL.FTZ R171, R152, R171 ;  /* 0x000000ab98ab7220 */ /* 0x000fe20000410000 */
[----:B------:R-:W-:Y:S02]  /*1300*/  IMAD.U32 R179, R78, 0x10000, RZ ;  /* 0x000100004eb37824 */ /* 0x000fe400078e00ff */
[----:B------:R-:W-:Y:S01]  /*1310*/  FMUL.FTZ R173, R32, R50 ;  /* 0x0000003220ad7220 */ /* 0x000fe20000410000 */
[----:B------:R-:W-:Y:S01]  /*1320*/  FADD.FTZ R109, R51, R109 ;  /* 0x0000006d336d7221 */ /* 0x000fe20000010000 */
[-C--:B------:R-:W-:Y:S01]  /*1330*/  FFMA.FTZ R121, R170, R51.reuse, R121 ;  /* 0x00000033aa797223 */ /* 0x080fe20000010079 */
        /* <DEDUP_REMOVED lines=9> */
[----:B------:R-:W-:Y:S01]  /*13d0*/  SHF.L.U32 R174, R174, 0x10, RZ ;  /* 0x00000010aeae7819 */ /* 0x000fe200000006ff */
[C---:B------:R-:W-:Y:S01]  /*13e0*/  FMUL.FTZ R177, R152.reuse, R177 ;  /* 0x000000b198b17220 */ /* 0x040fe20000410000 */
[----:B------:R-:W-:Y:S01]  /*13f0*/  FADD.FTZ R46, R49, R172 ;  /* 0x000000ac312e7221 */ /* 0x000fe20000010000 */
[----:B------:R-:W-:Y:S01]  /*1400*/  FFMA.FTZ R49, R171, R172, R44 ;  /* 0x000000acab317223 */ /* 0x000fe2000001002c */
[----:B------:R-:W-:Y:S01]  /*1410*/  FMUL.FTZ R176, R152, R167 ;  /* 0x000000a798b07220 */ /* 0x000fe20000410000 */
[----:B------:R-:W-:Y:S01]  /*1420*/  FADD.FTZ R110, R174, R110 ;  /* 0x0000006eae6e7221 */ /* 0x000fe20000010000 */
[-C--:B------:R-:W-:Y:S01]  /*1430*/  FFMA.FTZ R122, R177, R174.reuse, R122 ;  /* 0x000000aeb17a7223 */ /* 0x080fe2000001007a */
[----:B------:R-:W-:Y:S01]  /*1440*/  FMUL.FTZ R174, R35, R174 ;  /* 0x000000ae23ae7220 */ /* 0x000fe20000410000 */
[----:B------:R-:W-:Y:S01]  /*1450*/  FADD.FTZ R51, R46, R175 ;  /* 0x000000af2e337221 */ /* 0x000fe20000010000 */
[----:B------:R-:W-:Y:S01]  /*1460*/  SHF.L.U32 R156, R156, 0x10, RZ ;  /* 0x000000109c9c7819 */ /* 0x000fe200000006ff */
[----:B------:R-:W-:Y:S01]  /*1470*/  FFMA.FTZ R44, R170, R175, R49 ;  /* 0x000000afaa2c7223 */ /* 0x000fe20000010031 */
[----:B------:R-:W-:Y:S01]  /*1480*/  SHF.L.U32 R178, R178, 0x10, RZ ;  /* 0x00000010b2b27819 */ /* 0x000fe200000006ff */
        /* <DEDUP_REMOVED lines=16> */
[----:B------:R-:W-:Y:S01]  /*1590*/  SHF.L.U32 R159, R159, 0x10, RZ ;  /* 0x000000109f9f7819 */ /* 0x000fe200000006ff */
[----:B------:R-:W-:-:S02]  /*15a0*/  IMAD.U32 R182, R182, 0x10000, RZ ;  /* 0x00010000b6b67824 */ /* 0x000fc400078e00ff */
        /* <DEDUP_REMOVED lines=19> */
[----:B------:R-:W-:Y:S01]  /*16e0*/  SHF.L.U32 R163, R163, 0x10, RZ ;  /* 0x00000010a3a37819 */ /* 0x000fe200000006ff */
[----:B------:R-:W-:Y:S01]  /*16f0*/  FMUL.FTZ R158, R25, R158 ;  /* 0x0000009e199e7220 */ /* 0x000fe20000410000 */
[----:B------:R-:W-:Y:S01]  /*1700*/  FADD.FTZ R45, R46, R157 ;  /* 0x0000009d2e2d7221 */ /* 0x000fe20000010000 */
[----:B------:R-:W-:-:S02]  /*1710*/  IMAD.U32 R162, R162, 0x10000, RZ ;  /* 0x00010000a2a27824 */ /* 0x000fc400078e00ff */
[----:B------:R-:W-:Y:S01]  /*1720*/  FFMA.FTZ R44, R156, R157, R47 ;  /* 0x0000009d9c2c7223 */ /* 0x000fe2000001002f */
[----:B------:R-:W-:Y:S01]  /*1730*/  SHF.L.U32 R48, R166, 0x10, RZ ;  /* 0x00000010a6307819 */ /* 0x000fe200000006ff */
[----:B------:R-:W-:Y:S01]  /*1740*/  FADD.FTZ R46, R45, R158 ;  /* 0x0000009e2d2e7221 */ /* 0x000fe20000010000 */
[----:B------:R-:W-:Y:S01]  /*1750*/  FADD.FTZ R163, -R187, R163 ;  /* 0x000000a3bba37221 */ /* 0x000fe20000010100 */
        /* <DEDUP_REMOVED lines=37> */
.L_x_3032:
[----:B------:R-:W3:Y:S01]  /*19b0*/  S2R R49, SR_CgaCtaId ;  /* 0x0000000000317919 */ /* 0x000ee20000008800 */
[----:B------:R-:W-:Y:S01]  /*19c0*/  LOP3.LUT P2, RZ, R168, 0x1f, RZ, 0xc0, !PT ;  /* 0x0000001fa8ff7812 */ /* 0x000fe2000784c0ff */
[----:B--2---:R-:W-:Y:S01]  /*19d0*/  FADD.FTZ R61, R47, R44 ;  /* 0x0000002c2f3d7221 */ /* 0x004fe20000010000 */
[----:B------:R-:W-:Y:S01]  /*19e0*/  MOV R46, 0x400 ;  /* 0x00000400002e7802 */ /* 0x000fe20000000f00 */
[----:B-1----:R-:W-:Y:S01]  /*19f0*/  FADD.FTZ R60, R45, R60 ;  /* 0x0000003c2d3c7221 */ /* 0x002fe20000010000 */
[----:B------:R-:W-:Y:S05]  /*1a00*/  WARPSYNC.ALL ;  /* 0x0000000000007948 */ /* 0x000fea0003800000 */
[----:B---3--:R-:W-:-:S04]  /*1a10*/  LEA R49, R49, R46, 0x18 ;  /* 0x0000002e31317211 */ /* 0x008fc800078ec0ff */
[----:B------:R-:W-:Y:S02]  /*1a20*/  @!P2 IADD3 R46, R142, R184, RZ ;  /* 0x000000b88e2ea210 */ /* 0x000fe40007ffe0ff */
[----:B------:R-:W-:-:S03]  /*1a30*/  LEA R184, R184, R49, 0x3 ;  /* 0x00000031b8b87211 */ /* 0x000fc600078e18ff */
[----:B------:R-:W-:-:S05]  /*1a40*/  @!P2 IMAD R166, R46, 0x8, R49 ;  /* 0x000000082ea6a824 */ /* 0x000fca00078e0231 */
[----:B------:R1:W-:Y:S01]  /*1a50*/  @!P2 STS.64 [R166+0x2800], R60 ;  /* 0x0028003ca600a388 */ /* 0x0003e20000000a00 */
[----:B------:R-:W-:Y:S01]  /*1a60*/  BAR.SYNC.DEFER_BLOCKING 0x0 ;  /* 0x0000000000007b1d */ /* 0x000fe20000010000 */
[----:B------:R-:W-:-:S04]  /*1a70*/  ISETP.NE.U32.AND P2, PT, RZ, UR18, PT ;  /* 0x00000012ff007c0c */ /* 0x000fc8000bf45070 */
[----:B------:R-:W-:Y:S02]  /*1a80*/  ISETP.NE.AND.EX P2, PT, RZ, UR19, PT, P2 ;  /* 0x00000013ff007c0c */ /* 0x000fe4000bf45320 */
[----:B-1---5:R-:W-:-:S05]  /*1a90*/  @P1 MOV R61, R53 ;  /* 0x00000035003d1202 */ /* 0x022fca0000000f00 */
[----:B------:R-:W-:Y:S01]  /*1aa0*/  @P1 IMAD.U32 R61, R61, 0x10000, RZ ;  /* 0x000100003d3d1824 */ /* 0x000fe200078e00ff */
[----:B0-----:R-:W0:Y:S04]  /*1ab0*/  LDS.128 R44, [R184+0x2800] ;  /* 0x00280000b82c7984 */ /* 0x001e280000000c00 */
[----:B------:R-:W1:Y:S01]  /*1ac0*/  LDS.128 R48, [R184+0x2810] ;  /* 0x00281000b8307984 */ /* 0x000e620000000c00 */
[----:B0-----:R-:W-:Y:S01]  /*1ad0*/  FADD.FTZ R167, RZ, R44 ;  /* 0x0000002cffa77221 */ /* 0x001fe20000010000 */
[----:B------:R-:W-:-:S03]  /*1ae0*/  FADD.FTZ R44, RZ, R45 ;  /* 0x0000002dff2c7221 */ /* 0x000fc60000010000 */
[----:B------:R-:W-:Y:S01]  /*1af0*/  FADD.FTZ R167, R46, R167 ;  /* 0x000000a72ea77221 */ /* 0x000fe20000010000 */
[----:B------:R-:W-:Y:S01]  /*1b00*/  FADD.FTZ R44, R47, R44 ;  /* 0x0000002c2f2c7221 */ /* 0x000fe20000010000 */
[----:B------:R-:W-:Y:S02]  /*1b10*/  @P1 SHF.R.U64 R46, R2, 0x10, R3 ;  /* 0x00000010022e1819 */ /* 0x000fe40000001203 */
        /* <DEDUP_REMOVED lines=15> */
[----:B------:R-:W-:Y:S01]  /*1c10*/  FMUL.FTZ R44, R152, R67 ;  /* 0x00000043982c7220 */ /* 0x000fe20000410000 */
[----:B------:R-:W-:Y:S01]  /*1c20*/  FFMA.FTZ R69, R69, R166, R167 ;  /* 0x000000a645457223 */ /* 0x000fe200000100a7 */
[----:B------:R-:W-:-:S02]  /*1c30*/  @P1 IMAD.U32 R45, R0, 0x10000, RZ ;  /* 0x00010000002d1824 */ /* 0x000fc400078e00ff */
[----:B------:R-:W-:Y:S01]  /*1c40*/  FMUL.FTZ R60, R152, R75 ;  /* 0x0000004b983c7220 */ /* 0x000fe20000410000 */
[----:B------:R-:W-:Y:S01]  /*1c50*/  FADD.FTZ R77, R74, -R77 ;  /* 0x8000004d4a4d7221 */ /* 0x000fe20000010000 */
[-C--:B------:R-:W-:Y:S01]  /*1c60*/  FFMA.FTZ R165, R165, R166.reuse, R167 ;  /* 0x000000a6a5a57223 */ /* 0x080fe200000100a7 */
[----:B------:R-:W-:Y:S01]  /*1c70*/  @P1 FADD.FTZ R44, R44, R45 ;  /* 0x0000002d2c2c1221 */ /* 0x000fe20000010000 */
[----:B------:R-:W-:Y:S01]  /*1c80*/  @P1 SHF.L.U32 R45, R46, 0x10, RZ ;  /* 0x000000102e2d1819 */ /* 0x000fe200000006ff */
[----:B------:R-:W-:Y:S01]  /*1c90*/  FMUL.FTZ R46, R152, R63 ;  /* 0x0000003f982e7220 */ /* 0x000fe20000410000 */
[----:B------:R-:W-:Y:S01]  /*1ca0*/  @P1 MOV R0, R3 ;  /* 0x0000000300001202 */ /* 0x000fe20000000f00 */
[----:B------:R-:W-:Y:S01]  /*1cb0*/  FADD.FTZ R69, R64, -R69 ;  /* 0x8000004540457221 */ /* 0x000fe20000010000 */
[----:B------:R-:W-:Y:S01]  /*1cc0*/  FFMA.FTZ R73, R73, R166, R167 ;  /* 0x000000a649497223 */ /* 0x000fe200000100a7 */
[----:B------:R-:W-:Y:S01]  /*1cd0*/  @P1 FADD.FTZ R46, R46, R45 ;  /* 0x0000002d2e2e1221 */ /* 0x000fe20000010000 */
[----:B------:R-:W-:Y:S01]  /*1ce0*/  @P1 MOV R45, R52 ;  /* 0x00000034002d1202 */ /* 0x000fe20000000f00 */
[----:B------:R-:W-:Y:S01]  /*1cf0*/  FMUL.FTZ R64, R152, R77 ;  /* 0x0000004d98407220 */ /* 0x000fe20000410000 */
[----:B------:R-:W-:Y:S01]  /*1d00*/  FADD.FTZ R165, R76, -R165 ;  /* 0x800000a54ca57221 */ /* 0x000fe20000010000 */
[----:B------:R-:W-:Y:S01]  /*1d10*/  FFMA.FTZ R78, R78, R166, R167 ;  /* 0x000000a64e4e7223 */ /* 0x000fe200000100a7 */
[----:B------:R-:W-:-:S02]  /*1d20*/  @P1 IMAD.U32 R47, R0, 0x10000, RZ ;  /* 0x00010000002f1824 */ /* 0x000fc400078e00ff */
[----:B------:R-:W-:Y:S01]  /*1d30*/  FMUL.FTZ R48, R152, R69 ;  /* 0x0000004598307220 */ /* 0x000fe20000410000 */
[----:B------:R-:W-:Y:S02]  /*1d40*/  @P1 IMAD.U32 R51, R45, 0x10000, RZ ;  /* 0x000100002d331824 */ /* 0x000fe400078e00ff */
[----:B------:R-:W-:Y:S01]  /*1d50*/  FADD.FTZ R73, R66, -R73 ;  /* 0x8000004942497221 */ /* 0x000fe20000010000 */
[----:B------:R-:W-:Y:S01]  /*1d60*/  FMUL.FTZ R66, R152, R165 ;  /* 0x000000a598427220 */ /* 0x000fe20000410000 */
[----:B------:R-:W-:Y:S01]  /*1d70*/  FADD.FTZ R189, R173, -R78 ;  /* 0x8000004eadbd7221 */ /* 0x000fe20000010000 */
[----:B------:R-:W-:Y:S01]  /*1d80*/  @P1 FADD.FTZ R60, R60, R51 ;  /* 0x000000333c3c1221 */ /* 0x000fe20000010000 */
[----:B------:R-:W-:Y:S01]  /*1d90*/  @P1 SHF.R.U64 R51, R52, 0x10, R53 ;  /* 0x0000001034331819 */ /* 0x000fe20000001235 */
[----:B------:R-:W-:Y:S01]  /*1da0*/  @P1 FADD.FTZ R48, R48, R47 ;  /* 0x0000002f30301221 */ /* 0x000fe20000010000 */
[-C--:B------:R-:W-:Y:S01]  /*1db0*/  FFMA.FTZ R171, R171, R166.reuse, R167 ;  /* 0x000000a6abab7223 */ /* 0x080fe200000100a7 */
[----:B------:R-:W-:Y:S01]  /*1dc0*/  @P1 SHF.R.U32.HI R47, RZ, 0x10, R3 ;  /* 0x00000010ff2f1819 */ /* 0x000fe20000011603 */
[----:B------:R-:W-:Y:S01]  /*1dd0*/  @P1 FADD.FTZ R66, R66, R61 ;  /* 0x0000003d42421221 */ /* 0x000fe20000010000 */
[----:B------:R-:W-:Y:S01]  /*1de0*/  @P1 SHF.L.U32 R51, R51, 0x10, RZ ;  /* 0x0000001033331819 */ /* 0x000fe200000006ff */
[----:B------:R-:W-:Y:S01]  /*1df0*/  FFMA.FTZ R169, R169, R166, R167 ;  /* 0x000000a6a9a97223 */ /* 0x000fe200000100a7 */
[----:B------:R-:W-:Y:S01]  /*1e00*/  @P1 SHF.R.U64 R61, R54, 0x10, R55 ;  /* 0x00000010363d1819 */ /* 0x000fe20000001237 */
[----:B------:R-:W-:Y:S01]  /*1e10*/  FMUL.FTZ R62, R152, R189 ;  /* 0x000000bd983e7220 */ /* 0x000fe20000410000 */
[----:B------:R-:W-:Y:S01]  /*1e20*/  FADD.FTZ R191, R172, -R171 ;  /* 0x800000abacbf7221 */ /* 0x000fe20000010000 */
[----:B------:R-:W-:Y:S01]  /*1e30*/  @P1 FADD.FTZ R64, R64, R51 ;  /* 0x0000003340401221 */ /* 0x000fe20000010000 */
[----:B------:R-:W-:Y:S01]  /*1e40*/  @P1 MOV R51, R54 ;  /* 0x0000003600331202 */ /* 0x000fe20000000f00 */
[----:B------:R-:W-:Y:S01]  /*1e50*/  FFMA.FTZ R170, R170, R166, R167 ;  /* 0x000000a6aaaa7223 */ /* 0x000fe200000100a7 */
[----:B------:R-:W-:Y:S01]  /*1e60*/  @P1 SHF.L.U32 R47, R47, 0x10, RZ ;  /* 0x000000102f2f1819 */ /* 0x000fe200000006ff */
[----:B------:R-:W-:Y:S01]  /*1e70*/  FMUL.FTZ R50, R152, R73 ;  /* 0x0000004998327220 */ /* 0x000fe20000410000 */
[----:B------:R-:W-:Y:S01]  /*1e80*/  @P1 SHF.R.U32.HI R63, RZ, 0x10, R53 ;  /* 0x00000010ff3f1819 */ /* 0x000fe20000011635 */
[----:B------:R-:W-:-:S02]  /*1e90*/  @P1 IMAD.U32 R51, R51, 0x10000, RZ ;  /* 0x0001000033331824 */ /* 0x000fc400078e00ff */
[----:B------:R-:W-:Y:S01]  /*1ea0*/  FADD.FTZ R187, R164, -R169 ;  /* 0x800000a9a4bb7221 */ /* 0x000fe20000010000 */
[----:B------:R-:W-:Y:S01]  /*1eb0*/  @P1 SHF.L.U32 R61, R61, 0x10, RZ ;  /* 0x000000103d3d1819 */ /* 0x000fe200000006ff */
[----:B------:R-:W-:Y:S01]  /*1ec0*/  FMUL.FTZ R169, R46, R151 ;  /* 0x000000972ea97220 */ /* 0x000fe20000410000 */
[----:B------:R-:W-:Y:S01]  /*1ed0*/  @P1 FADD.FTZ R62, R62, R51 ;  /* 0x000000333e3e1221 */ /* 0x000fe20000010000 */
[----:B------:R-:W-:Y:S01]  /*1ee0*/  FMUL.FTZ R74, R152, R191 ;  /* 0x000000bf984a7220 */ /* 0x000fe20000410000 */
[----:B------:R-:W-:Y:S01]  /*1ef0*/  @P1 MOV R51, R55 ;  /* 0x0000003700331202 */ /* 0x000fe20000000f00 */
[----:B------:R-:W-:Y:S01]  /*1f00*/  FADD.FTZ R175, R175, -R170 ;  /* 0x800000aaafaf7221 */ /* 0x000fe20000010000 */
[----:B------:R-:W-:Y:S01]  /*1f10*/  @P1 FADD.FTZ R50, R50, R47 ;  /* 0x0000002f32321221 */ /* 0x000fe20000010000 */
[-CC-:B------:R-:W-:Y:S01]  /*1f20*/  FFMA.FTZ R177, R177, R166.reuse, R167.reuse ;  /* 0x000000a6b1b17223 */ /* 0x180fe200000100a7 */
[----:B------:R-:W-:Y:S01]  /*1f30*/  @P1 SHF.L.U32 R63, R63, 0x10, RZ ;  /* 0x000000103f3f1819 */ /* 0x000fe200000006ff */
[----:B------:R-:W-:Y:S01]  /*1f40*/  FMUL.FTZ R72, R152, R187 ;  /* 0x000000bb98487220 */ /* 0x000fe20000410000 */
[-C--:B------:R-:W-:Y:S01]  /*1f50*/  FFMA.FTZ R176, R176, R166.reuse, R167 ;  /* 0x000000a6b0b07223 */ /* 0x080fe200000100a7 */
[----:B------:R-:W-:Y:S01]  /*1f60*/  FMUL.FTZ R45, R21, R169 ;  /* 0x000000a9152d7220 */ /* 0x000fe20000410000 */
[----:B------:R-:W-:Y:S01]  /*1f70*/  @P1 FADD.FTZ R74, R74, R61 ;  /* 0x0000003d4a4a1221 */ /* 0x000fe20000010000 */
[----:B------:R-:W-:Y:S01]  /*1f80*/  @P1 SHF.L.U32 R51, R51, 0x10, RZ ;  /* 0x0000001033331819 */ /* 0x000fe200000006ff */
[----:B------:R-:W-:Y:S01]  /*1f90*/  FMUL.FTZ R170, R50, R151 ;  /* 0x0000009732aa7220 */ /* 0x000fe20000410000 */
[----:B------:R-:W-:Y:S01]  /*1fa0*/  @P1 SHF.R.U32.HI R61, RZ, 0x10, R55 ;  /* 0x00000010ff3d1819 */ /* 0x000fe20000011637 */
[----:B------:R-:W-:Y:S01]  /*1fb0*/  FMUL.FTZ R76, R152, R175 ;  /* 0x000000af984c7220 */ /* 0x000fe20000410000 */
[----:B------:R-:W-:Y:S01]  /*1fc0*/  FADD.FTZ R177, R174, -R177 ;  /* 0x800000b1aeb17221 */ /* 0x000fe20000010000 */
[----:B------:R-:W-:Y:S01]  /*1fd0*/  FFMA.FTZ R181, R181, R166, R167 ;  /* 0x000000a6b5b57223 */ /* 0x000fe200000100a7 */
[----:B------:R-:W-:Y:S01]  /*1fe0*/  @P1 FADD.FTZ R72, R72, R63 ;  /* 0x0000003f48481221 */ /* 0x000fe20000010000 */
[----:B------:R-:W-:Y:S01]  /*1ff0*/  FADD.FTZ R179, R179, -R176 ;  /* 0x800000b0b3b37221 */ /* 0x000fe20000010000 */
[-C--:B------:R-:W-:Y:S01]  /*2000*/  FMUL.FTZ R171, R48, R151.reuse ;  /* 0x0000009730ab7220 */ /* 0x080fe20000410000 */
[----:B------:R0:W-:Y:S01]  /*2010*/  F2F.BF16.F32 R67, R45 ;  /* 0x0000002d00437304 */ /* 0x0001e20000202000 */
[----:B------:R-:W-:Y:S01]  /*2020*/  @P1 IMAD.MOV.U32 R63, RZ, RZ, R56 ;  /* 0x000000ffff3f1224 */ /* 0x000fe200078e0038 */
[----:B------:R-:W-:Y:S01]  /*2030*/  @P1 SHF.L.U32 R61, R61, 0x10, RZ ;  /* 0x000000103d3d1819 */ /* 0x000fe200000006ff */
[----:B------:R-:W-:Y:S01]  /*2040*/  @P1 FADD.FTZ R76, R76, R51 ;  /* 0x000000334c4c1221 */ /* 0x000fe20000010000 */
[----:B------:R-:W-:Y:S01]  /*2050*/  FMUL.FTZ R173, R64, R151 ;  /* 0x0000009740ad7220 */ /* 0x000fe20000410000 */
[----:B------:R-:W-:Y:S01]  /*2060*/  FMUL.FTZ R78, R152, R177 ;  /* 0x000000b1984e7220 */ /* 0x000fe20000410000 */
[----:B------:R-:W-:Y:S01]  /*2070*/  @P1 SHF.R.U64 R51, R56, 0x10, R57 ;  /* 0x0000001038331819 */ /* 0x000fe20000001239 */
[----:B------:R-:W-:Y:S01]  /*2080*/  FADD.FTZ R181, R178, -R181 ;  /* 0x800000b5b2b57221 */ /* 0x000fe20000010000 */
[----:B------:R-:W-:Y:S01]  /*2090*/  FMUL.FTZ R47, R22, R171 ;  /* 0x000000ab162f7220 */ /* 0x000fe20000410000 */
[----:B0-----:R-:W-:Y:S01]  /*20a0*/  FMUL.FTZ R45, R23, R170 ;  /* 0x000000aa172d7220 */ /* 0x001fe20000410000 */
[----:B------:R-:W-:-:S02]  /*20b0*/  @P1 IMAD.U32 R63, R63, 0x10000, RZ ;  /* 0x000100003f3f1824 */ /* 0x000fc400078e00ff */
[----:B------:R-:W-:Y:S01]  /*20c0*/  FMUL.FTZ R184, R152, R179 ;  /* 0x000000b398b87220 */ /* 0x000fe20000410000 */
[-C--:B------:R-:W-:Y:S01]  /*20d0*/  FMUL.FTZ R172, R60, R151.reuse ;  /* 0x000000973cac7220 */ /* 0x080fe20000410000 */
[----:B------:R0:W-:Y:S01]  /*20e0*/  F2F.BF16.F32 R73, R45 ;  /* 0x0000002d00497304 */ /* 0x0001e20000202000 */
[----:B------:R-:W-:Y:S01]  /*20f0*/  FFMA.FTZ R185, R185, R166, R167 ;  /* 0x000000a6b9b97223 */ /* 0x000fe200000100a7 */
[----:B------:R-:W-:Y:S01]  /*2100*/  @P1 FADD.FTZ R78, R78, R61 ;  /* 0x0000003d4e4e1221 */ /* 0x000fe20000010000 */
[----:B------:R-:W-:Y:S01]  /*2110*/  @P1 SHF.L.U32 R51, R51, 0x10, RZ ;  /* 0x0000001033331819 */ /* 0x000fe200000006ff */
[----:B------:R-:W-:Y:S01]  /*2120*/  FMUL.FTZ R176, R72, R151 ;  /* 0x0000009748b07220 */ /* 0x000fe20000410000 */
[----:B------:R-:W-:Y:S01]  /*2130*/  @P1 MOV R61, R57 ;  /* 0x00000039003d1202 */ /* 0x000fe20000000f00 */
[----:B------:R-:W-:Y:S01]  /*2140*/  FMUL.FTZ R164, R152, R181 ;  /* 0x000000b598a47220 */ /* 0x000fe20000410000 */
[----:B------:R-:W-:Y:S01]  /*2150*/  @P1 FADD.FTZ R184, R184, R63 ;  /* 0x0000003fb8b81221 */ /* 0x000fe20000010000 */
[----:B------:R1:W-:Y:S01]  /*2160*/  F2F.BF16.F32 R69, R47 ;  /* 0x0000002f00457304 */ /* 0x0003e20000202000 */
[----:B0-----:R-:W-:Y:S01]  /*2170*/  FMUL.FTZ R45, R17, R173 ;  /* 0x000000ad112d7220 */ /* 0x001fe20000410000 */
[----:B------:R-:W-:Y:S01]  /*2180*/  @P1 SHF.R.U32.HI R63, RZ, 0x10, R57 ;  /* 0x00000010ff3f1819 */ /* 0x000fe20000011639 */
[----:B------:R-:W-:Y:S01]  /*2190*/  FADD.FTZ R185, R182, -R185 ;  /* 0x800000b9b6b97221 */ /* 0x000fe20000010000 */
[-C--:B------:R-:W-:Y:S01]  /*21a0*/  FMUL.FTZ R174, R66, R151.reuse ;  /* 0x0000009742ae7220 */ /* 0x080fe20000410000 */
[----:B------:R-:W-:Y:S01]  /*21b0*/  @P1 FADD.FTZ R164, R164, R51 ;  /* 0x00000033a4a41221 */ /* 0x000fe20000010000 */
[-C--:B------:R-:W-:Y:S01]  /*21c0*/  FMUL.FTZ R177, R74, R151.reuse ;  /* 0x000000974ab17220 */ /* 0x080fe20000410000 */
[----:B------:R-:W-:Y:S01]  /*21d0*/  @P1 IMAD.U32 R51, R61, 0x10000, RZ ;  /* 0x000100003d331824 */ /* 0x000fe200078e00ff */
[----:B------:R0:W-:Y:S01]  /*21e0*/  F2F.BF16.F32 R77, R45 ;  /* 0x0000002d004d7304 */ /* 0x0001e20000202000 */
[----:B-1----:R-:W-:Y:S01]  /*21f0*/  FMUL.FTZ R47, R16, R172 ;  /* 0x000000ac102f7220 */ /* 0x002fe20000410000 */
[----:B------:R-:W-:Y:S01]  /*2200*/  @P1 SHF.L.U32 R61, R63, 0x10, RZ ;  /* 0x000000103f3d1819 */ /* 0x000fe200000006ff */
[----:B------:R-:W-:Y:S01]  /*2210*/  FMUL.FTZ R0, R44, R151 ;  /* 0x000000972c007220 */ /* 0x000fe20000410000 */
[----:B------:R-:W-:Y:S01]  /*2220*/  FMUL.FTZ R188, R152, R185 ;  /* 0x000000b998bc7220 */ /* 0x000fe20000410000 */
[-C--:B------:R-:W-:Y:S01]  /*2230*/  FMUL.FTZ R175, R62, R151.reuse ;  /* 0x000000973eaf7220 */ /* 0x080fe20000410000 */
[----:B------:R-:W-:Y:S01]  /*2240*/  FFMA.FTZ R180, R180, R166, R167 ;  /* 0x000000a6b4b47223 */ /* 0x000fe200000100a7 */
[----:B------:R-:W-:Y:S01]  /*2250*/  FMUL.FTZ R49, R20, R0 ;  /* 0x0000000014317220 */ /* 0x000fe20000410000 */
[----:B------:R1:W-:Y:S01]  /*2260*/  F2F.BF16.F32 R75, R47 ;  /* 0x0000002f004b7304 */ /* 0x0003e20000202000 */
[----:B0-----:R-:W-:Y:S01]  /*2270*/  FMUL.FTZ R45, R19, R176 ;  /* 0x000000b0132d7220 */ /* 0x001fe20000410000 */
[----:B------:R-:W-:Y:S01]  /*2280*/  @P1 FADD.FTZ R188, R188, R61 ;  /* 0x0000003dbcbc1221 */ /* 0x000fe20000010000 */
[-C--:B------:R-:W-:Y:S01]  /*2290*/  FMUL.FTZ R178, R76, R151.reuse ;  /* 0x000000974cb27220 */ /* 0x080fe20000410000 */
[----:B------:R-:W-:Y:S01]  /*22a0*/  @P2 F2FP.BF16.F32.PACK_AB R46, RZ, R46 ;  /* 0x0000002eff2e223e */ /* 0x000fe200000010ff */
[----:B------:R-:W-:Y:S01]  /*22b0*/  FADD.FTZ R183, R183, -R180 ;  /* 0x800000b4b7b77221 */ /* 0x000fe20000010000 */
[----:B------:R-:W-:Y:S01]  /*22c0*/  @P2 F2FP.BF16.F32.PACK_AB R48, RZ, R48 ;  /* 0x00000030ff30223e */ /* 0x000fe200000010ff */
[-C--:B------:R-:W-:Y:S01]  /*22d0*/  FMUL.FTZ R179, R78, R151.reuse ;  /* 0x000000974eb37220 */ /* 0x080fe20000410000 */
[----:B------:R0:W2:Y:S01]  /*22e0*/  F2F.BF16.F32 R187, R45 ;  /* 0x0000002d00bb7304 */ /* 0x0000a20000202000 */
[----:B-1----:R-:W-:Y:S01]  /*22f0*/  FMUL.FTZ R47, R18, R174 ;  /* 0x000000ae122f7220 */ /* 0x002fe20000410000 */
[----:B------:R-:W-:Y:S01]  /*2300*/  FMUL.FTZ R181, R188, R151 ;  /* 0x00000097bcb57220 */ /* 0x000fe20000410000 */
[----:B------:R-:W-:Y:S01]  /*2310*/  @P2 F2FP.BF16.F32.PACK_AB R50, RZ, R50 ;  /* 0x00000032ff32223e */ /* 0x000fe200000010ff */
[----:B------:R-:W-:Y:S01]  /*2320*/  FMUL.FTZ R186, R152, R183 ;  /* 0x000000b798ba7220 */ /* 0x000fe20000410000 */
[----:B------:R-:W-:Y:S01]  /*2330*/  @P2 PRMT R148, R46, 0x7610, R148 ;  /* 0x000076102e942816 */ /* 0x000fe20000000094 */
[----:B------:R-:W-:Y:S01]  /*2340*/  FMUL.FTZ R180, R164, R151 ;  /* 0x00000097a4b47220 */ /* 0x000fe20000410000 */
[----:B------:R-:W-:Y:S01]  /*2350*/  @P2 PRMT R149, R48, 0x7610, R149 ;  /* 0x0000761030952816 */ /* 0x000fe20000000095 */
[----:B------:R1:W-:Y:S01]  /*2360*/  F2F.BF16.F32 R165, R47 ;  /* 0x0000002f00a57304 */ /* 0x0003e20000202000 */
[----:B0-----:R-:W-:Y:S01]  /*2370*/  FMUL.FTZ R45, R13, R177 ;  /* 0x000000b10d2d7220 */ /* 0x001fe20000410000 */
[----:B------:R-:W-:Y:S01]  /*2380*/  FMUL.FTZ R48, R11, R181 ;  /* 0x000000b50b307220 */ /* 0x000fe20000410000 */
[----:B------:R-:W-:Y:S01]  /*2390*/  @P2 PRMT R150, R50, 0x7610, R150 ;  /* 0x0000761032962816 */ /* 0x000fe20000000096 */
[----:B------:R-:W-:Y:S01]  /*23a0*/  @P1 FADD.FTZ R186, R186, R51 ;  /* 0x00000033baba1221 */ /* 0x000fe20000010000 */
[----:B------:R-:W-:Y:S01]  /*23b0*/  @P2 LOP3.LUT R50, R148, 0xffff, RZ, 0xc0, !PT ;  /* 0x0000ffff94322812 */ /* 0x000fe200078ec0ff */
[----:B------:R-:W-:Y:S01]  /*23c0*/  FMUL.FTZ R46, R9, R180 ;  /* 0x000000b4092e7220 */ /* 0x000fe20000410000 */
[----:B------:R-:W-:Y:S01]  /*23d0*/  @P2 F2FP.BF16.F32.PACK_AB R66, RZ, R66 ;  /* 0x00000042ff42223e */ /* 0x000fe200000010ff */
[----:B------:R0:W-:Y:S01]  /*23e0*/  F2F.BF16.F32 R190, R45 ;  /* 0x0000002d00be7304 */ /* 0x0001e20000202000 */
[----:B-1----:R-:W-:Y:S01]  /*23f0*/  FMUL.FTZ R47, R12, R175 ;  /* 0x000000af0c2f7220 */ /* 0x002fe20000410000 */
[----:B------:R-:W-:Y:S01]  /*2400*/  FMUL.FTZ R182, R186, R151 ;  /* 0x00000097bab67220 */ /* 0x000fe20000410000 */
[----:B--2---:R-:W-:Y:S01]  /*2410*/  IMAD.U32 R61, R187, 0x10000, RZ ;  /* 0x00010000bb3d7824 */ /* 0x004fe200078e00ff */
[----:B------:R-:W-:-:S02]  /*2420*/  @P2 F2FP.BF16.F32.PACK_AB R60, RZ, R60 ;  /* 0x0000003cff3c223e */ /* 0x000fc400000010ff */
[----:B------:R-:W-:Y:S01]  /*2430*/  FMUL.FTZ R51, R10, R182 ;  /* 0x000000b60a337220 */ /* 0x000fe20000410000 */
[----:B------:R-:W-:Y:S01]  /*2440*/  @P2 F2FP.BF16.F32.PACK_AB R74, RZ, R74 ;  /* 0x0000004aff4a223e */ /* 0x000fe200000010ff */
[----:B------:R1:W-:Y:S01]  /*2450*/  F2F.BF16.F32 R189, R47 ;  /* 0x0000002f00bd7304 */ /* 0x0003e20000202000 */
[----:B0-----:R-:W-:Y:S01]  /*2460*/  @P2 F2FP.BF16.F32.PACK_AB R45, RZ, R44 ;  /* 0x0000002cff2d223e */ /* 0x001fe200000010ff */
[----:B------:R-:W-:Y:S01]  /*2470*/  FMUL.FTZ R44, R15, R179 ;  /* 0x000000b30f2c7220 */ /* 0x000fe20000410000 */
[----:B------:R-:W-:Y:S02]  /*2480*/  @P2 F2FP.BF16.F32.PACK_AB R76, RZ, R76 ;  /* 0x0000004cff4c223e */ /* 0x000fe400000010ff */
[----:B------:R-:W-:Y:S02]  /*2490*/  @P2 PRMT R147, R45, 0x7610, R147 ;  /* 0x000076102d932816 */ /* 0x000fe40000000093 */
[----:B------:R-:W-:Y:S01]  /*24a0*/  @P2 F2FP.BF16.F32.PACK_AB R45, RZ, R64 ;  /* 0x00000040ff2d223e */ /* 0x000fe200000010ff */
[----:B------:R-:W0:Y:S01]  /*24b0*/  F2F.BF16.F32 R49, R49 ;  /* 0x0000003100317304 */ /* 0x000e220000202000 */
[----:B-1----:R-:W-:Y:S01]  /*24c0*/  FMUL.FTZ R47, R14, R178 ;  /* 0x000000b20e2f7220 */ /* 0x002fe20000410000 */
[----:B------:R-:W-:-:S02]  /*24d0*/  @P2 F2FP.BF16.F32.PACK_AB R78, RZ, R78 ;  /* 0x0000004eff4e223e */ /* 0x000fc400000010ff */
[----:B------:R-:W-:Y:S02]  /*24e0*/  @P2 PRMT R148, R45, 0x7610, R148 ;  /* 0x000076102d942816 */ /* 0x000fe40000000094 */
[----:B------:R-:W-:Y:S02]  /*24f0*/  @P2 F2FP.BF16.F32.PACK_AB R62, RZ, R62 ;  /* 0x0000003eff3e223e */ /* 0x000fe400000010ff */
[----:B------:R1:W-:Y:S01]  /*2500*/  F2F.BF16.F32 R183, R47 ;  /* 0x0000002f00b77304 */ /* 0x0003e20000202000 */
[----:B------:R-:W-:Y:S02]  /*2510*/  @P2 F2FP.BF16.F32.PACK_AB R164, RZ, R164 ;  /* 0x000000a4ffa4223e */ /* 0x000fe400000010ff */
[----:B------:R-:W-:Y:S02]  /*2520*/  @P2 F2FP.BF16.F32.PACK_AB R186, RZ, R186 ;  /* 0x000000baffba223e */ /* 0x000fe400000010ff */
[----:B------:R-:W-:-:S03]  /*2530*/  @P2 F2FP.BF16.F32.PACK_AB R188, RZ, R188 ;  /* 0x000000bcffbc223e */ /* 0x000fc600000010ff */
[----:B------:R2:W3:Y:S01]  /*2540*/  F2F.BF16.F32 R63, R44 ;  /* 0x0000002c003f7304 */ /* 0x0004e20000202000 */
[----:B-1----:R-:W-:-:S07]  /*2550*/  @P2 F2FP.BF16.F32.PACK_AB R47, RZ, R72 ;  /* 0x00000048ff2f223e */ /* 0x002fce00000010ff */
[----:B------:R-:W1:Y:S01]  /*2560*/  F2F.BF16.F32 R72, R48 ;  /* 0x0000003000487304 */ /* 0x000e620000202000 */
[----:B--2---:R-:W-:Y:S01]  /*2570*/  IMAD.WIDE.U32 R44, R67, 0x10000, RZ ;  /* 0x00010000432c7825 */ /* 0x004fe200078e00ff */
[----:B------:R-:W-:Y:S02]  /*2580*/  SHF.L.U32 R67, R73, 0x10, RZ ;  /* 0x0000001049437819 */ /* 0x000fe400000006ff */
[--C-:B------:R-:W-:Y:S02]  /*2590*/  @P2 PRMT R73, R149, 0x5410, R150.reuse ;  /* 0x0000541095492816 */ /* 0x100fe40000000096 */
[----:B------:R-:W-:Y:S02]  /*25a0*/  @P2 PRMT R150, R47, 0x7610, R150 ;  /* 0x000076102f962816 */ /* 0x000fe40000000096 */
[----:B------:R2:W4:Y:S01]  /*25b0*/  F2F.BF16.F32 R64, R46 ;  /* 0x0000002e00407304 */ /* 0x0005220000202000 */
[----:B------:R-:W-:Y:S02]  /*25c0*/  @P2 PRMT R149, R66, 0x7610, R149 ;  /* 0x0000761042952816 */ /* 0x000fe40000000095 */
[----:B0-----:R-:W-:-:S02]  /*25d0*/  LOP3.LUT R66, R44, R49, RZ, 0xfc, !PT ;  /* 0x000000312c427212 */ /* 0x001fc400078efcff */
[----:B------:R-:W-:Y:S01]  /*25e0*/  LOP3.LUT R67, R45, R67, R69, 0xfe, !PT ;  /* 0x000000432d437212 */ /* 0x000fe200078efe45 */
[----:B------:R-:W-:Y:S01]  /*25f0*/  IMAD.WIDE.U32 R44, R190, 0x10000, RZ ;  /* 0x00010000be2c7825 */ /* 0x000fe200078e00ff */
[----:B---3--:R-:W-:Y:S01]  /*2600*/  SHF.L.U32 R63, R63, 0x10, RZ ;  /* 0x000000103f3f7819 */ /* 0x008fe200000006ff */
[----:B------:R4:W0:Y:S02]  /*2610*/  F2F.BF16.F32 R69, R51 ;  /* 0x0000003300457304 */ /* 0x0008240000202000 */
[----:B--2---:R-:W-:Y:S01]  /*2620*/  IMAD.WIDE.U32 R46, R77, 0x10000, RZ ;  /* 0x000100004d2e7825 */ /* 0x004fe200078e00ff */
[----:B------:R-:W-:Y:S02]  /*2630*/  LOP3.LUT R45, R45, R63, R183, 0xfe, !PT ;  /* 0x0000003f2d2d7212 */ /* 0x000fe400078efeb7 */
[----:B------:R-:W-:Y:S02]  /*2640*/  LOP3.LUT R44, R44, R189, RZ, 0xfc, !PT ;  /* 0x000000bd2c2c7212 */ /* 0x000fe400078efcff */
[----:B------:R-:W-:-:S02]  /*2650*/  LOP3.LUT R49, R47, R61, R165, 0xfe, !PT ;  /* 0x0000003d2f317212 */ /* 0x000fc400078efea5 */
[----:B------:R-:W-:Y:S01]  /*2660*/  LOP3.LUT R48, R46, R75, RZ, 0xfc, !PT ;  /* 0x0000004b2e307212 */ /* 0x000fe200078efcff */
[----:B------:R-:W-:Y:S01]  /*2670*/  @P2 IMAD.WIDE.U32 R46, R50, 0x10000, RZ ;  /* 0x00010000322e2825 */ /* 0x000fe200078e00ff */
[----:B-1----:R-:W-:-:S03]  /*2680*/  SHF.L.U32 R61, R72, 0x10, RZ ;  /* 0x00000010483d7819 */ /* 0x002fc600000006ff */
[----:B----4-:R-:W-:Y:S01]  /*2690*/  IMAD.WIDE.U32 R50, R64, 0x10000, RZ ;  /* 0x0001000040327825 */ /* 0x010fe200078e00ff */
[--C-:B------:R-:W-:Y:S02]  /*26a0*/  @P2 LOP3.LUT R72, R46, 0xffff, R147.reuse, 0xf8, !PT ;  /* 0x0000ffff2e482812 */ /* 0x100fe400078ef893 */
[----:B------:R-:W-:Y:S02]  /*26b0*/  @P2 LOP3.LUT R46, R148, 0xffff, RZ, 0xc0, !PT ;  /* 0x0000ffff942e2812 */ /* 0x000fe400078ec0ff */
[----:B------:R-:W-:Y:S02]  /*26c0*/  @P2 LOP3.LUT R73, R73, R47, RZ, 0xfc, !PT ;  /* 0x0000002f49492212 */ /* 0x000fe400078efcff */
[----:B------:R-:W-:Y:S01]  /*26d0*/  @P2 PRMT R147, R60, 0x7610, R147 ;  /* 0x000076103c932816 */ /* 0x000fe20000000093 */
[----:B------:R-:W-:Y:S01]  /*26e0*/  @P2 IMAD.WIDE.U32 R46, R46, 0x10000, RZ ;  /* 0x000100002e2e2825 */ /* 0x000fe200078e00ff */
[----:B------:R-:W-:Y:S02]  /*26f0*/  @P2 PRMT R148, R74, 0x7610, R148 ;  /* 0x000076104a942816 */ /* 0x000fe40000000094 */
[----:B0-----:R-:W-:-:S02]  /*2700*/  LOP3.LUT R51, R51, R61, R69, 0xfe, !PT ;  /* 0x0000003d33337212 */ /* 0x001fc400078efe45 */
[----:B------:R-:W-:Y:S02]  /*2710*/  @P2 LOP3.LUT R60, R46, 0xffff, R147, 0xf8, !PT ;  /* 0x0000ffff2e3c2812 */ /* 0x000fe400078ef893 */
[--C-:B------:R-:W-:Y:S02]  /*2720*/  @P2 PRMT R61, R149, 0x5410, R150.reuse ;  /* 0x00005410953d2816 */ /* 0x100fe40000000096 */
[----:B------:R-:W-:Y:S02]  /*2730*/  @P2 LOP3.LUT R46, R148, 0xffff, RZ, 0xc0, !PT ;  /* 0x0000ffff942e2812 */ /* 0x000fe400078ec0ff */
[----:B------:R-:W-:Y:S02]  /*2740*/  @P2 PRMT R149, R76, 0x7610, R149 ;  /* 0x000076104c952816 */ /* 0x000fe40000000095 */
[----:B------:R-:W-:Y:S02]  /*2750*/  @P2 PRMT R150, R78, 0x7610, R150 ;  /* 0x000076104e962816 */ /* 0x000fe40000000096 */
[----:B------:R-:W-:Y:S01]  /*2760*/  @P2 LOP3.LUT R61, R61, R47, RZ, 0xfc, !PT ;  /* 0x0000002f3d3d2212 */ /* 0x000fe200078efcff */
[----:B------:R-:W-:Y:S01]  /*2770*/  @P2 IMAD.WIDE.U32 R46, R46, 0x10000, RZ ;  /* 0x000100002e2e2825 */ /* 0x000fe200078e00ff */
[----:B------:R-:W-:-:S02]  /*2780*/  @P2 PRMT R147, R62, 0x7610, R147 ;  /* 0x000076103e932816 */ /* 0x000fc40000000093 */
[----:B------:R-:W-:Y:S02]  /*2790*/  @P2 PRMT R63, R149, 0x5410, R150 ;  /* 0x00005410953f2816 */ /* 0x000fe40000000096 */
[----:B------:R-:W-:Y:S02]  /*27a0*/  IADD3 R62, P5, R68, UR16, RZ ;  /* 0x00000010443e7c10 */ /* 0x000fe4000ffbe0ff */
[----:B------:R-:W-:Y:S02]  /*27b0*/  @P2 LOP3.LUT R47, R63, R47, RZ, 0xfc, !PT ;  /* 0x0000002f3f2f2212 */ /* 0x000fe400078efcff */
[----:B------:R-:W-:Y:S02]  /*27c0*/  IADD3.X R63, R65, UR17, RZ, P5, !PT ;  /* 0x00000011413f7c10 */ /* 0x000fe4000affe4ff */
[----:B------:R-:W-:Y:S02]  /*27d0*/  @P2 F2FP.BF16.F32.PACK_AB R64, RZ, R184 ;  /* 0x000000b8ff40223e */ /* 0x000fe400000010ff */
[----:B------:R-:W-:-:S02]  /*27e0*/  @P2 LOP3.LUT R46, R46, 0xffff, R147, 0xf8, !PT ;  /* 0x0000ffff2e2e2812 */ /* 0x000fc400078ef893 */
[C---:B------:R-:W-:Y:S01]  /*27f0*/  @P2 IADD3 R76, P6, R68.reuse, UR18, RZ ;  /* 0x00000012444c2c10 */ /* 0x040fe2000ffde0ff */
[----:B------:R-:W2:Y:S01]  /*2800*/  LDG.E.64 R62, desc[UR4][R62.64] ;  /* 0x000000043e3e7981 */ /* 0x000ea2000c1e1b00 */
[----:B------:R-:W-:Y:S02]  /*2810*/  IADD3 R68, P4, R68, UR20, RZ ;  /* 0x0000001444447c10 */ /* 0x000fe4000ff9e0ff */
[----:B------:R-:W-:Y:S02]  /*2820*/  @P2 PRMT R147, R64, 0x7610, R147 ;  /* 0x0000761040932816 */ /* 0x000fe40000000093 */
[----:B------:R-:W-:Y:S02]  /*2830*/  IADD3 R64, P5, R70, UR16, RZ ;  /* 0x0000001046407c10 */ /* 0x000fe4000ffbe0ff */
[C---:B------:R-:W-:Y:S02]  /*2840*/  @P2 IADD3.X R77, R65.reuse, UR19, RZ, P6, !PT ;  /* 0x00000013414d2c10 */ /* 0x040fe4000b7fe4ff */
[----:B------:R-:W-:-:S02]  /*2850*/  IADD3.X R69, R65, UR21, RZ, P4, !PT ;  /* 0x0000001541457c10 */ /* 0x000fc4000a7fe4ff */
[----:B------:R-:W-:Y:S01]  /*2860*/  IADD3.X R65, R71, UR17, RZ, P5, !PT ;  /* 0x0000001147417c10 */ /* 0x000fe2000affe4ff */
[----:B------:R0:W-:Y:S01]  /*2870*/  @P2 STG.E.64 desc[UR4][R76.64], R72 ;  /* 0x000000484c002986 */ /* 0x0001e2000c101b04 */
[C---:B------:R-:W-:Y:S02]  /*2880*/  @P2 IADD3 R74, P6, R70.reuse, UR18, RZ ;  /* 0x00000012464a2c10 */ /* 0x040fe4000ffde0ff */
[----:B------:R-:W-:Y:S01]  /*2890*/  IADD3 R70, P4, R70, UR20, RZ ;  /* 0x0000001446467c10 */ /* 0x000fe2000ff9e0ff */
[----:B------:R1:W-:Y:S01]  /*28a0*/  STG.E.64 desc[UR4][R68.64], R66 ;  /* 0x0000004244007986 */ /* 0x0003e2000c101b04 */
[----:B------:R-:W-:Y:S01]  /*28b0*/  IADD3 R78, P5, R79, UR16, RZ ;  /* 0x000000104f4e7c10 */ /* 0x000fe2000ffbe0ff */
[----:B------:R-:W-:Y:S01]  /*28c0*/  FMUL.FTZ R184, R184, R151 ;  /* 0x00000097b8b87220 */ /* 0x000fe20000410000 */
[----:B------:R-:W-:Y:S01]  /*28d0*/  @P2 IADD3.X R75, R71, UR19, RZ, P6, !PT ;  /* 0x00000013474b2c10 */ /* 0x000fe2000b7fe4ff */
[----:B------:R-:W3:Y:S01]  /*28e0*/  LDG.E.64 R64, desc[UR4][R64.64] ;  /* 0x0000000440407981 */ /* 0x000ee2000c1e1b00 */
[----:B------:R-:W-:-:S02]  /*28f0*/  @P2 PRMT R148, R164, 0x7610, R148 ;  /* 0x00007610a4942816 */ /* 0x000fc40000000094 */
[----:B------:R-:W-:Y:S02]  /*2900*/  IADD3.X R71, R71, UR21, RZ, P4, !PT ;  /* 0x0000001547477c10 */ /* 0x000fe4000a7fe4ff */
[C---:B------:R-:W-:Y:S02]  /*2910*/  @P2 IADD3 R164, P4, R79.reuse, UR18, RZ ;  /* 0x000000124fa42c10 */ /* 0x040fe4000ff9e0ff */
[----:B0-----:R-:W-:Y:S01]  /*2920*/  IADD3 R72, P6, R79, UR20, RZ ;  /* 0x000000144f487c10 */ /* 0x001fe2000ffde0ff */
[----:B------:R-:W-:Y:S01]  /*2930*/  FMUL.FTZ R76, R8, R184 ;  /* 0x000000b8084c7220 */ /* 0x000fe20000410000 */
[C---:B------:R-:W-:Y:S01]  /*2940*/  IADD3.X R79, R155.reuse, UR17, RZ, P5, !PT ;  /* 0x000000119b4f7c10 */ /* 0x040fe2000affe4ff */
[----:B------:R0:W-:Y:S01]  /*2950*/  @P2 STG.E.64 desc[UR4][R74.64], R60 ;  /* 0x0000003c4a002986 */ /* 0x0001e2000c101b04 */
[----:B------:R-:W-:Y:S01]  /*2960*/  @P2 PRMT R149, R186, 0x7610, R149 ;  /* 0x00007610ba952816 */ /* 0x000fe20000000095 */
[----:B-1----:R-:W1:Y:S01]  /*2970*/  F2F.BF16.F32 R67, R76 ;  /* 0x0000004c00437304 */ /* 0x002e620000202000 */
[----:B------:R-:W-:Y:S01]  /*2980*/  @P2 PRMT R150, R188, 0x7610, R150 ;  /* 0x00007610bc962816 */ /* 0x000fe20000000096 */
[----:B------:R4:W-:Y:S04]  /*2990*/  STG.E.64 desc[UR4][R70.64], R48 ;  /* 0x0000003046007986 */ /* 0x0009e8000c101b04 */
[----:B------:R-:W3:Y:S01]  /*29a0*/  LDG.E.64 R78, desc[UR4][R78.64] ;  /* 0x000000044e4e7981 */ /* 0x000ee2000c1e1b00 */
[----:B------:R-:W-:-:S02]  /*29b0*/  @P2 IADD3.X R165, R155, UR19, RZ, P4, !PT ;  /* 0x000000139ba52c10 */ /* 0x000fc4000a7fe4ff */
[----:B------:R-:W-:Y:S02]  /*29c0*/  @P2 LOP3.LUT R68, R148, 0xffff, RZ, 0xc0, !PT ;  /* 0x0000ffff94442812 */ /* 0x000fe400078ec0ff */
[C---:B0-----:R-:W-:Y:S02]  /*29d0*/  IADD3 R60, P5, R154.reuse, UR16, RZ ;  /* 0x000000109a3c7c10 */ /* 0x041fe4000ffbe0ff */
[----:B------:R-:W-:Y:S02]  /*29e0*/  IADD3.X R73, R155, UR21, RZ, P6, !PT ;  /* 0x000000159b497c10 */ /* 0x000fe4000b7fe4ff */
[----:B------:R-:W-:Y:S01]  /*29f0*/  IADD3.X R61, R153, UR17, RZ, P5, !PT ;  /* 0x00000011993d7c10 */ /* 0x000fe2000affe4ff */
[----:B------:R0:W-:Y:S01]  /*2a00*/  @P2 STG.E.64 desc[UR4][R164.64], R46 ;  /* 0x0000002ea4002986 */ /* 0x0001e2000c101b04 */
[----:B------:R-:W-:Y:S01]  /*2a10*/  IADD3 R66, P4, R154, UR20, RZ ;  /* 0x000000149a427c10 */ /* 0x000fe2000ff9e0ff */
[----:B------:R-:W-:Y:S01]  /*2a20*/  @P2 IMAD.WIDE.U32 R68, R68, 0x10000, RZ ;  /* 0x0001000044442825 */ /* 0x000fe200078e00ff */
[----:B------:R-:W-:Y:S01]  /*2a30*/  @P2 IADD3 R154, P5, R154, UR18, RZ ;  /* 0x000000129a9a2c10 */ /* 0x000fe2000ffbe0ff */
[----:B------:R0:W-:Y:S01]  /*2a40*/  STG.E.64 desc[UR4][R72.64], R44 ;  /* 0x0000002c48007986 */ /* 0x0001e2000c101b04 */
[----:B----4-:R-:W-:-:S02]  /*2a50*/  @P2 PRMT R49, R149, 0x5410, R150 ;  /* 0x0000541095312816 */ /* 0x010fc40000000096 */
[----:B------:R-:W-:Y:S01]  /*2a60*/  IADD3 R48, P6, R141, UR16, RZ ;  /* 0x000000108d307c10 */ /* 0x000fe2000ffde0ff */
[----:B------:R-:W4:Y:S01]  /*2a70*/  LDG.E.64 R60, desc[UR4][R60.64] ;  /* 0x000000043c3c7981 */ /* 0x000f22000c1e1b00 */
[C---:B------:R-:W-:Y:S02]  /*2a80*/  @P2 IADD3.X R155, R153.reuse, UR19, RZ, P5, !PT ;  /* 0x00000013999b2c10 */ /* 0x040fe4000affe4ff */
[----:B-1----:R-:W-:Y:S02]  /*2a90*/  LOP3.LUT R50, R50, R67, RZ, 0xfc, !PT ;  /* 0x0000004332327212 */ /* 0x002fe400078efcff */
[----:B------:R-:W-:Y:S02]  /*2aa0*/  IADD3.X R67, R153, UR21, RZ, P4, !PT ;  /* 0x0000001599437c10 */ /* 0x000fe4000a7fe4ff */
[----:B0-----:R-:W-:Y:S02]  /*2ab0*/  @P2 LOP3.LUT R47, R49, R69, RZ, 0xfc, !PT ;  /* 0x00000045312f2212 */ /* 0x001fe400078efcff */
[----:B------:R-:W-:-:S02]  /*2ac0*/  @P2 LOP3.LUT R46, R68, 0xffff, R147, 0xf8, !PT ;  /* 0x0000ffff442e2812 */ /* 0x000fc400078ef893 */
[----:B------:R-:W-:-:S03]  /*2ad0*/  IADD3.X R49, R140, UR17, RZ, P6, !PT ;  /* 0x000000118c317c10 */ /* 0x000fc6000b7fe4ff */
[----:B------:R0:W-:Y:S04]  /*2ae0*/  @P2 STG.E.64 desc[UR4][R154.64], R46 ;  /* 0x0000002e9a002986 */ /* 0x0001e8000c101b04 */
[----:B------:R1:W-:Y:S04]  /*2af0*/  STG.E.64 desc[UR4][R66.64], R50 ;  /* 0x0000003242007986 */ /* 0x0003e8000c101b04 */
[----:B------:R-:W4:Y:S01]  /*2b00*/  LDG.E.64 R48, desc[UR4][R48.64] ;  /* 0x0000000430307981 */ /* 0x000f22000c1e1b00 */
[----:B------:R-:W-:Y:S01]  /*2b10*/  FFMA.FTZ R159, R159, R166, R167 ;  /* 0x000000a69f9f7223 */ /* 0x000fe200000100a7 */
[----:B------:R-:W-:-:S03]  /*2b20*/  @P1 SHF.R.U32.HI R45, RZ, 0x10, R59 ;  /* 0x00000010ff2d1819 */ /* 0x000fc6000001163b */
[----:B------:R-:W-:Y:S01]  /*2b30*/  FADD.FTZ R159, R158, -R159 ;  /* 0x8000009f9e9f7221 */ /* 0x000fe20000010000 */
[--C-:B0-----:R-:W-:Y:S01]  /*2b40*/  @P1 SHF.R.U64 R46, R58, 0x10, R59.reuse ;  /* 0x000000103a2e1819 */ /* 0x101fe2000000123b */
[----:B------:R-:W-:Y:S01]  /*2b50*/  @P1 IMAD.MOV.U32 R44, RZ, RZ, R59 ;  /* 0x000000ffff2c1224 */ /* 0x000fe200078e003b */
[----:B-1----:R-:W-:Y:S01]  /*2b60*/  @P1 SHF.L.U32 R51, R45, 0x10, RZ ;  /* 0x000000102d331819 */ /* 0x002fe200000006ff */
[----:B------:R-:W-:Y:S01]  /*2b70*/  FMUL.FTZ R50, R152, R159 ;  /* 0x0000009f98327220 */ /* 0x000fe20000410000 */
[----:B------:R-:W-:Y:S01]  /*2b80*/  @P1 SHF.L.U32 R45, R46, 0x10, RZ ;  /* 0x000000102e2d1819 */ /* 0x000fe200000006ff */
[----:B------:R-:W-:Y:S01]  /*2b90*/  @P1 IMAD.U32 R47, R44, 0x10000, RZ ;  /* 0x000100002c2f1824 */ /* 0x000fe200078e00ff */
[----:B------:R-:W-:-:S03]  /*2ba0*/  @P1 MOV R44, R58 ;  /* 0x0000003a002c1202 */ /* 0x000fc60000000f00 */
[----:B------:R-:W-:Y:S01]  /*2bb0*/  @P1 FADD.FTZ R50, R50, R45 ;  /* 0x0000002d32321221 */ /* 0x000fe20000010000 */
[----:B------:R-:W-:Y:S01]  /*2bc0*/  @P1 SHF.L.U32 R45, R44, 0x10, RZ ;  /* 0x000000102c2d1819 */ /* 0x000fe200000006ff */
[-CC-:B------:R-:W-:Y:S01]  /*2bd0*/  FFMA.FTZ R160, R160, R166.reuse, R167.reuse ;  /* 0x000000a6a0a07223 */ /* 0x180fe200000100a7 */
[--C-:B------:R-:W-:Y:S02]  /*2be0*/  FFMA.FTZ R163, R163, R166, R167.reuse ;  /* 0x000000a6a3a37223 */ /* 0x100fe400000100a7 */
[----:B------:R-:W-:Y:S01]  /*2bf0*/  @P2 F2FP.BF16.F32.PACK_AB R44, RZ, R50 ;  /* 0x00000032ff2c223e */ /* 0x000fe200000010ff */
[----:B------:R-:W-:Y:S01]  /*2c00*/  FFMA.FTZ R156, R156, R166, R167 ;  /* 0x000000a69c9c7223 */ /* 0x000fe200000100a7 */
[----:B------:R-:W-:Y:S02]  /*2c10*/  FADD.FTZ R161, R161, -R160 ;  /* 0x800000a0a1a17221 */ /* 0x000fe40000010000 */
[----:B------:R-:W-:Y:S01]  /*2c20*/  @P2 PRMT R148, R44, 0x7610, R148 ;  /* 0x000076102c942816 */ /* 0x000fe20000000094 */
[----:B------:R-:W-:Y:S01]  /*2c30*/  FADD.FTZ R163, R162, -R163 ;  /* 0x800000a3a2a37221 */ /* 0x000fe20000010000 */
[----:B------:R-:W-:Y:S01]  /*2c40*/  FADD.FTZ R157, R157, -R156 ;  /* 0x8000009c9d9d7221 */ /* 0x000fe20000010000 */
[----:B------:R-:W-:-:S02]  /*2c50*/  FMUL.FTZ R66, R152, R161 ;  /* 0x000000a198427220 */ /* 0x000fc40000410000 */
[C---:B------:R-:W-:Y:S01]  /*2c60*/  FMUL.FTZ R68, R152.reuse, R163 ;  /* 0x000000a398447220 */ /* 0x040fe20000410000 */
[----:B------:R-:W-:Y:S01]  /*2c70*/  FMUL.FTZ R152, R152, R157 ;  /* 0x0000009d98987220 */ /* 0x000fe20000410000 */
[----:B------:R-:W-:-:S03]  /*2c80*/  @P1 FADD.FTZ R66, R66, R47 ;  /* 0x0000002f42421221 */ /* 0x000fc60000010000 */
[----:B------:R-:W-:Y:S01]  /*2c90*/  @P1 FADD.FTZ R152, R152, R45 ;  /* 0x0000002d98981221 */ /* 0x000fe20000010000 */
[----:B------:R-:W-:Y:S01]  /*2ca0*/  @P1 FADD.FTZ R68, R68, R51 ;  /* 0x0000003344441221 */ /* 0x000fe20000010000 */
[----:B------:R-:W-:-:S04]  /*2cb0*/  @P2 F2FP.BF16.F32.PACK_AB R46, RZ, R66 ;  /* 0x00000042ff2e223e */ /* 0x000fc800000010ff */
[----:B------:R-:W-:Y:S02]  /*2cc0*/  @P2 F2FP.BF16.F32.PACK_AB R47, RZ, R68 ;  /* 0x00000044ff2f223e */ /* 0x000fe400000010ff */
[----:B------:R-:W-:Y:S02]  /*2cd0*/  @P2 PRMT R149, R46, 0x7610, R149 ;  /* 0x000076102e952816 */ /* 0x000fe40000000095 */
[----:B------:R-:W-:Y:S01]  /*2ce0*/  @P2 PRMT R150, R47, 0x7610, R150 ;  /* 0x000076102f962816 */ /* 0x000fe20000000096 */
[-C--:B------:R-:W-:Y:S01]  /*2cf0*/  FMUL.FTZ R50, R50, R151.reuse ;  /* 0x0000009732327220 */ /* 0x080fe20000410000 */
[-C--:B------:R-:W-:Y:S01]  /*2d00*/  FMUL.FTZ R67, R66, R151.reuse ;  /* 0x0000009742437220 */ /* 0x080fe20000410000 */
[-C--:B------:R-:W-:Y:S01]  /*2d10*/  FMUL.FTZ R68, R68, R151.reuse ;  /* 0x0000009744447220 */ /* 0x080fe20000410000 */
[----:B------:R-:W-:Y:S01]  /*2d20*/  FMUL.FTZ R151, R152, R151 ;  /* 0x0000009798977220 */ /* 0x000fe20000410000 */
[----:B------:R-:W-:-:S04]  /*2d30*/  @P2 F2FP.BF16.F32.PACK_AB R152, RZ, R152 ;  /* 0x00000098ff98223e */ /* 0x000fc800000010ff */
[----:B------:R-:W-:Y:S01]  /*2d40*/  @P2 PRMT R147, R152, 0x7610, R147 ;  /* 0x0000761098932816 */ /* 0x000fe20000000093 */
[----:B--2---:R-:W-:-:S05]  /*2d50*/  IMAD.MOV.U32 R44, RZ, RZ, R62 ;  /* 0x000000ffff2c7224 */ /* 0x004fca00078e003e */
[----:B------:R-:W-:Y:S02]  /*2d60*/  SHF.L.U32 R44, R44, 0x10, RZ ;  /* 0x000000102c2c7819 */ /* 0x000fe400000006ff */
[----:B------:R-:W-:-:S03]  /*2d70*/  SHF.R.U64 R45, R62, 0x10, R63 ;  /* 0x000000103e2d7819 */ /* 0x000fc6000000123f */
[----:B------:R-:W-:Y:S01]  /*2d80*/  FFMA.FTZ R99, R44, R0, R99 ;  /* 0x000000002c637223 */ /* 0x000fe20000010063 */
[----:B------:R-:W-:Y:S01]  /*2d90*/  SHF.R.U32.HI R62, RZ, 0x10, R63 ;  /* 0x00000010ff3e7819 */ /* 0x000fe2000001163f */
[----:B------:R-:W-:Y:S01]  /*2da0*/  IMAD.U32 R45, R45, 0x10000, RZ ;  /* 0x000100002d2d7824 */ /* 0x000fe200078e00ff */
[----:B---3--:R-:W-:Y:S01]  /*2db0*/  MOV R0, R64 ;  /* 0x0000004000007202 */ /* 0x008fe20000000f00 */
[----:B------:R-:W-:-:S03]  /*2dc0*/  IMAD.MOV.U32 R44, RZ, RZ, R65 ;  /* 0x000000ffff2c7224 */ /* 0x000fc600078e0041 */
[----:B------:R-:W-:Y:S02]  /*2dd0*/  SHF.L.U32 R0, R0, 0x10, RZ ;  /* 0x0000001000007819 */ /* 0x000fe400000006ff */
[----:B------:R-:W-:Y:S01]  /*2de0*/  SHF.L.U32 R44, R44, 0x10, RZ ;  /* 0x000000102c2c7819 */ /* 0x000fe200000006ff */
[----:B------:R-:W-:Y:S01]  /*2df0*/  FFMA.FTZ R100, R45, R169, R100 ;  /* 0x000000a92d647223 */ /* 0x000fe20000010064 */
[----:B------:R-:W-:Y:S01]  /*2e00*/  SHF.R.U32.HI R51, RZ, 0x10, R65 ;  /* 0x00000010ff337819 */ /* 0x000fe20000011641 */
[----:B------:R-:W-:Y:S01]  /*2e10*/  FFMA.FTZ R95, R0, R172, R95 ;  /* 0x000000ac005f7223 */ /* 0x000fe2000001005f */
[----:B------:R-:W-:Y:S01]  /*2e20*/  MOV R46, R63 ;  /* 0x0000003f002e7202 */ /* 0x000fe20000000f00 */
[----:B------:R-:W-:Y:S01]  /*2e30*/  FFMA.FTZ R93, R44, R174, R93 ;  /* 0x000000ae2c5d7223 */ /* 0x000fe2000001005d */
[----:B------:R-:W-:Y:S02]  /*2e40*/  SHF.L.U32 R45, R62, 0x10, RZ ;  /* 0x000000103e2d7819 */ /* 0x000fe400000006ff */
[----:B------:R-:W-:-:S02]  /*2e50*/  SHF.R.U64 R47, R64, 0x10, R65 ;  /* 0x00000010402f7819 */ /* 0x000fc40000001241 */
[----:B------:R-:W-:Y:S01]  /*2e60*/  SHF.L.U32 R51, R51, 0x10, RZ ;  /* 0x0000001033337819 */ /* 0x000fe200000006ff */
[----:B------:R-:W-:Y:S01]  /*2e70*/  IMAD.MOV.U32 R0, RZ, RZ, R78 ;  /* 0x000000ffff007224 */ /* 0x000fe200078e004e */
[----:B------:R-:W-:Y:S01]  /*2e80*/  MOV R44, R79 ;  /* 0x0000004f002c7202 */ /* 0x000fe20000000f00 */
[----:B------:R-:W-:Y:S01]  /*2e90*/  FFMA.FTZ R98, R45, R170, R98 ;  /* 0x000000aa2d627223 */ /* 0x000fe20000010062 */
[----:B------:R-:W-:Y:S01]  /*2ea0*/  SHF.L.U32 R46, R46, 0x10, RZ ;  /* 0x000000102e2e7819 */ /* 0x000fe200000006ff */
[----:B------:R-:W-:Y:S01]  /*2eb0*/  IMAD.U32 R47, R47, 0x10000, RZ ;  /* 0x000100002f2f7824 */ /* 0x000fe200078e00ff */
[----:B------:R-:W-:Y:S02]  /*2ec0*/  SHF.L.U32 R0, R0, 0x10, RZ ;  /* 0x0000001000007819 */ /* 0x000fe400000006ff */
[----:B------:R-:W-:Y:S01]  /*2ed0*/  SHF.L.U32 R44, R44, 0x10, RZ ;  /* 0x000000102c2c7819 */ /* 0x000fe200000006ff */
[----:B------:R-:W-:Y:S01]  /*2ee0*/  FFMA.FTZ R94, R51, R176, R94 ;  /* 0x000000b0335e7223 */ /* 0x000fe2000001005e */
[----:B------:R-:W-:Y:S01]  /*2ef0*/  SHF.R.U64 R45, R78, 0x10, R79 ;  /* 0x000000104e2d7819 */ /* 0x000fe2000000124f */
[----:B------:R-:W-:Y:S01]  /*2f00*/  FMUL.FTZ R51, R5, R50 ;  /* 0x0000003205337220 */ /* 0x000fe20000410000 */
[----:B------:R-:W-:Y:S01]  /*2f10*/  FFMA.FTZ R97, R46, R171, R97 ;  /* 0x000000ab2e617223 */ /* 0x000fe20000010061 */
[----:B------:R-:W-:Y:S01]  /*2f20*/  FFMA.FTZ R96, R47, R173, R96 ;  /* 0x000000ad2f607223 */ /* 0x000fe20000010060 */
[----:B------:R-:W-:Y:S01]  /*2f30*/  FMUL.FTZ R46, R4, R151 ;  /* 0x00000097042e7220 */ /* 0x000fe20000410000 */
[----:B------:R-:W-:Y:S01]  /*2f40*/  FFMA.FTZ R91, R0, R175, R91 ;  /* 0x000000af005b7223 */ /* 0x000fe2000001005b */
[----:B------:R-:W-:Y:S01]  /*2f50*/  FFMA.FTZ R89, R44, R178, R89 ;  /* 0x000000b22c597223 */ /* 0x000fe20000010059 */
[----:B------:R-:W-:Y:S01]  /*2f60*/  SHF.R.U32.HI R47, RZ, 0x10, R79 ;  /* 0x00000010ff2f7819 */ /* 0x000fe2000001164f */
[----:B------:R-:W-:Y:S01]  /*2f70*/  IMAD.U32 R45, R45, 0x10000, RZ ;  /* 0x000100002d2d7824 */ /* 0x000fe200078e00ff */
[----:B------:R0:W1:Y:S01]  /*2f80*/  F2F.BF16.F32 R62, R51 ;  /* 0x00000033003e7304 */ /* 0x0000620000202000 */
[----:B----4-:R-:W-:Y:S01]  /*2f90*/  IMAD.MOV.U32 R0, RZ, RZ, R60 ;  /* 0x000000ffff007224 */ /* 0x010fe200078e003c */
[----:B------:R-:W-:Y:S01]  /*2fa0*/  MOV R44, R61 ;  /* 0x0000003d002c7202 */ /* 0x000fe20000000f00 */
[----:B------:R-:W-:Y:S01]  /*2fb0*/  FFMA.FTZ R92, R45, R177, R92 ;  /* 0x000000b12d5c7223 */ /* 0x000fe2000001005c */
[----:B------:R-:W-:-:S02]  /*2fc0*/  SHF.L.U32 R47, R47, 0x10, RZ ;  /* 0x000000102f2f7819 */ /* 0x000fc400000006ff */
[----:B------:R-:W-:Y:S02]  /*2fd0*/  SHF.L.U32 R44, R44, 0x10, RZ ;  /* 0x000000102c2c7819 */ /* 0x000fe400000006ff */
[----:B------:R2:W3:Y:S01]  /*2fe0*/  F2F.BF16.F32 R63, R46 ;  /* 0x0000002e003f7304 */ /* 0x0004e20000202000 */
[----:B0-----:R-:W-:Y:S01]  /*2ff0*/  FMUL.FTZ R51, R7, R68 ;  /* 0x0000004407337220 */ /* 0x001fe20000410000 */
[--C-:B------:R-:W-:Y:S02]  /*3000*/  SHF.R.U64 R45, R60, 0x10, R61.reuse ;  /* 0x000000103c2d7819 */ /* 0x100fe4000000123d */
[----:B------:R-:W-:Y:S02]  /*3010*/  SHF.L.U32 R0, R0, 0x10, RZ ;  /* 0x0000001000007819 */ /* 0x000fe400000006ff */
[----:B------:R-:W-:Y:S01]  /*3020*/  SHF.R.U32.HI R60, RZ, 0x10, R61 ;  /* 0x00000010ff3c7819 */ /* 0x000fe2000001163d */
[----:B--2---:R-:W-:Y:S01]  /*3030*/  FMUL.FTZ R46, R6, R67 ;  /* 0x00000043062e7220 */ /* 0x004fe20000410000 */
[----:B------:R-:W0:Y:S01]  /*3040*/  F2F.BF16.F32 R51, R51 ;  /* 0x0000003300337304 */ /* 0x000e220000202000 */
[----:B------:R-:W-:Y:S01]  /*3050*/  FFMA.FTZ R90, R47, R179, R90 ;  /* 0x000000b32f5a7223 */ /* 0x000fe2000001005a */
[----:B------:R-:W-:Y:S01]  /*3060*/  FFMA.FTZ R85, R44, R182, R85 ;  /* 0x000000b62c557223 */ /* 0x000fe20000010055 */
[----:B------:R-:W-:-:S02]  /*3070*/  IMAD.U32 R45, R45, 0x10000, RZ ;  /* 0x000100002d2d7824 */ /* 0x000fc400078e00ff */
[----:B------:R-:W-:Y:S01]  /*3080*/  FFMA.FTZ R87, R0, R184, R87 ;  /* 0x000000b800577223 */ /* 0x000fe20000010057 */
[--C-:B------:R-:W-:Y:S01]  /*3090*/  SHF.R.U64 R47, R48, 0x10, R49.reuse ;  /* 0x00000010302f7819 */ /* 0x100fe20000001231 */
[--C-:B------:R-:W-:Y:S01]  /*30a0*/  IMAD.MOV.U32 R44, RZ, RZ, R49.reuse ;  /* 0x000000ffff2c7224 */ /* 0x100fe200078e0031 */
[----:B------:R2:W4:Y:S01]  /*30b0*/  F2F.BF16.F32 R61, R46 ;  /* 0x0000002e003d7304 */ /* 0x0005220000202000 */
[----:B------:R-:W-:Y:S02]  /*30c0*/  MOV R0, R48 ;  /* 0x0000003000007202 */ /* 0x000fe40000000f00 */
[----:B------:R-:W-:Y:S01]  /*30d0*/  SHF.R.U32.HI R49, RZ, 0x10, R49 ;  /* 0x00000010ff317819 */ /* 0x000fe20000011631 */
[----:B------:R-:W-:Y:S01]  /*30e0*/  FFMA.FTZ R88, R45, R180, R88 ;  /* 0x000000b42d587223 */ /* 0x000fe20000010058 */
[----:B------:R-:W-:Y:S01]  /*30f0*/  SHF.L.U32 R45, R60, 0x10, RZ ;  /* 0x000000103c2d7819 */ /* 0x000fe200000006ff */
[----:B------:R-:W-:Y:S01]  /*3100*/  IMAD.U32 R47, R47, 0x10000, RZ ;  /* 0x000100002f2f7824 */ /* 0x000fe200078e00ff */
[----:B------:R-:W-:-:S02]  /*3110*/  SHF.L.U32 R0, R0, 0x10, RZ ;  /* 0x0000001000007819 */ /* 0x000fc400000006ff */
[----:B------:R-:W-:Y:S02]  /*3120*/  SHF.L.U32 R44, R44, 0x10, RZ ;  /* 0x000000102c2c7819 */ /* 0x000fe400000006ff */
[----:B------:R-:W-:Y:S01]  /*3130*/  SHF.L.U32 R49, R49, 0x10, RZ ;  /* 0x0000001031317819 */ /* 0x000fe200000006ff */
[----:B------:R-:W-:Y:S01]  /*3140*/  FFMA.FTZ R86, R45, R181, R86 ;  /* 0x000000b52d567223 */ /* 0x000fe20000010056 */
[----:B------:R-:W-:Y:S01]  /*3150*/  FFMA.FTZ R83, R0, R151, R83 ;  /* 0x0000009700537223 */ /* 0x000fe20000010053 */
[----:B------:R-:W-:Y:S01]  /*3160*/  FFMA.FTZ R84, R47, R50, R84 ;  /* 0x000000322f547223 */ /* 0x000fe20000010054 */
[----:B------:R-:W-:Y:S01]  /*3170*/  FFMA.FTZ R81, R44, R67, R81 ;  /* 0x000000432c517223 */ /* 0x000fe20000010051 */
[----:B------:R-:W-:Y:S01]  /*3180*/  FFMA.FTZ R82, R49, R68, R82 ;  /* 0x0000004431527223 */ /* 0x000fe20000010052 */
[----:B01234-:R-:W-:Y:S06]  /*3190*/  @!P2 BRA `(.L_x_3020) ;  /* 0x000000000020a947 */ /* 0x01ffec0003800000 */
[----:B------:R-:W-:Y:S02]  /*31a0*/  LOP3.LUT R46, R148, 0xffff, RZ, 0xc0, !PT ;  /* 0x0000ffff942e7812 */ /* 0x000fe400078ec0ff */
[----:B------:R-:W-:Y:S02]  /*31b0*/  IADD3 R44, P1, R141, UR18, RZ ;  /* 0x000000128d2c7c10 */ /* 0x000fe4000ff3e0ff */
[----:B------:R-:W-:Y:S01]  /*31c0*/  PRMT R49, R149, 0x5410, R150 ;  /* 0x0000541095317816 */ /* 0x000fe20000000096 */
[----:B------:R-:W-:Y:S01]  /*31d0*/  IMAD.WIDE.U32 R46, R46, 0x10000, RZ ;  /* 0x000100002e2e7825 */ /* 0x000fe200078e00ff */
[----:B------:R-:W-:-:S04]  /*31e0*/  IADD3.X R45, R140, UR19, RZ, P1, !PT ;  /* 0x000000138c2d7c10 */ /* 0x000fc80008ffe4ff */
[----:B------:R-:W-:Y:S02]  /*31f0*/  LOP3.LUT R47, R49, R47, RZ, 0xfc, !PT ;  /* 0x0000002f312f7212 */ /* 0x000fe400078efcff */
[----:B------:R-:W-:-:S05]  /*3200*/  LOP3.LUT R46, R46, 0xffff, R147, 0xf8, !PT ;  /* 0x0000ffff2e2e7812 */ /* 0x000fca00078ef893 */
[----:B------:R0:W-:Y:S02]  /*3210*/  STG.E.64 desc[UR4][R44.64], R46 ;  /* 0x0000002e2c007986 */ /* 0x0001e4000c101b04 */
.L_x_3020:
[----:B0-----:R-:W-:Y:S01]  /*3220*/  IMAD.WIDE.U32 R44, R62, 0x10000, RZ ;  /* 0x000100003e2c7825 */ /* 0x001fe200078e00ff */
[----:B------:R-:W-:Y:S02]  /*3230*/  IADD3 R46, P1, R141, UR20, RZ ;  /* 0x000000148d2e7c10 */ /* 0x000fe4000ff3e0ff */
[----:B------:R-:W-:Y:S01]  /*3240*/  IADD3 R146, R146, UR22, RZ ;  /* 0x0000001692927c10 */ /* 0x000fe2000fffe0ff */
[----:B------:R-:W-:Y:S01]  /*3250*/  IMAD.U32 R47, R51, 0x10000, RZ ;  /* 0x00010000332f7824 */ /* 0x000fe200078e00ff */
[----:B------:R-:W-:Y:S02]  /*3260*/  LOP3.LUT R44, R44, R63, RZ, 0xfc, !PT ;  /* 0x0000003f2c2c7212 */ /* 0x000fe400078efcff */
[----:B------:R-:W-:Y:S02]  /*3270*/  SEL R0, RZ, 0x1, P3 ;  /* 0x00000001ff007807 */ /* 0x000fe40001800000 */
[----:B------:R-:W-:Y:S02]  /*3280*/  LOP3.LUT R45, R45, R47, R61, 0xfe, !PT ;  /* 0x0000002f2d2d7212 */ /* 0x000fe400078efe3d */
[----:B------:R-:W-:-:S02]  /*3290*/  IADD3.X R47, R140, UR21, RZ, P1, !PT ;  /* 0x000000158c2f7c10 */ /* 0x000fc40008ffe4ff */
[----:B------:R-:W-:-:S03]  /*32a0*/  ISETP.GE.AND P1, PT, R146, UR23, PT ;  /* 0x0000001792007c0c */ /* 0x000fc6000bf26270 */
[----:B------:R0:W-:Y:S10]  /*32b0*/  STG.E.64 desc[UR4][R46.64], R44 ;  /* 0x0000002c2e007986 */ /* 0x0001f4000c101b04 */
[----:B------:R-:W-:Y:S05]  /*32c0*/  @!P1 BRA `(.L_x_3021) ;  /* 0xffffffd000e89947 */ /* 0x000fea000383ffff */
        /* <DEDUP_REMOVED lines=59> */
.L_x_3018:
[----:B------:R-:W0:Y:S01]  /*3680*/  S2R R0, SR_TID.X ;  /* 0x0000000000007919 */ /* 0x000e220000002100 */
[----:B------:R-:W0:Y:S08]  /*3690*/  S2UR UR6, SR_CTAID.X ;  /* 0x00000000000679c3 */ /* 0x000e300000002500 */
        /* <DEDUP_REMOVED lines=26> */
.L_x_3019:
[----:B------:R-:W-:Y:S01]  /*3840*/  HFMA2.MMA R167, -RZ, RZ, 0, 9.5367431640625e-07 ;  /* 0x00000010ffa77435 */ /* 0x000fe200000001ff */
[----:B------:R-:W-:Y:S01]  /*3850*/  MOV R186, R47 ;  /* 0x0000002f00ba7202 */ /* 0x000fe20000000f00 */
[----:B------:R-:W-:Y:S01]  /*3860*/  IMAD.MOV.U32 R61, RZ, RZ, -0x1 ;  /* 0xffffffffff3d7424 */ /* 0x000fe200078e00ff */
[----:B------:R-:W-:-:S08]  /*3870*/  MOV R188, 0x1f ;  /* 0x0000001f00bc7802 */ /* 0x000fd00000000f00 */
[----:B-----5:R-:W-:Y:S05]  /*3880*/  WARPSYNC.COLLECTIVE R61, `(.L_x_3022) ;  /* 0x000000003d087348 */ /* 0x020fea0003c00000 */
[----:B------:R0:W1:Y:S02]  /*3890*/  SHFL.DOWN P2, R166, R186, R167, R188 ;  /* 0x080000a7baa67389 */ /* 0x00006400000400bc */
[----:B01---5:R-:W-:Y:S01]  /*38a0*/  ENDCOLLECTIVE ;  /* 0x000000000000791b */ /* 0x023fe20003800000 */
.L_x_3022:
[----:B------:R-:W-:Y:S02]  /*38b0*/  MOV R186, R45 ;  /* 0x0000002d00ba7202 */ /* 0x000fe40000000f00 */
[----:B------:R-:W-:-:S07]  /*38c0*/  MOV R44, R166 ;  /* 0x000000a6002c7202 */ /* 0x000fce0000000f00 */
[----:B------:R-:W-:Y:S05]  /*38d0*/  WARPSYNC.COLLECTIVE R61, `(.L_x_3023) ;  /* 0x000000003d087348 */ /* 0x000fea0003c00000 */
[----:B------:R0:W1:Y:S02]  /*38e0*/  SHFL.DOWN P2, R166, R186, R167, R188 ;  /* 0x080000a7baa67389 */ /* 0x00006400000400bc */
[----:B01----:R-:W-:Y:S01]  /*38f0*/  ENDCOLLECTIVE ;  /* 0x000000000000791b */ /* 0x003fe20003800000 */
.L_x_3023:
[----:B------:R-:W-:Y:S01]  /*3900*/  FADD.FTZ R44, R47, R44 ;  /* 0x0000002c2f2c7221 */ /* 0x000fe20000010000 */
[----:B------:R-:W-:-:S03]  /*3910*/  HFMA2.MMA R167, -RZ, RZ, 0, 4.76837158203125e-07 ;  /* 0x00000008ffa77435 */ /* 0x000fc600000001ff */
[----:B------:R-:W-:Y:S01]  /*3920*/  IMAD.MOV.U32 R186, RZ, RZ, R44 ;  /* 0x000000ffffba7224 */ /* 0x000fe200078e002c */
[----:B------:R-:W-:-:S07]  /*3930*/  MOV R46, R166 ;  /* 0x000000a6002e7202 */ /* 0x000fce0000000f00 */
[----:B------:R-:W-:Y:S05]  /*3940*/  WARPSYNC.COLLECTIVE R61, `(.L_x_3024) ;  /* 0x000000003d087348 */ /* 0x000fea0003c00000 */
[----:B------:R0:W1:Y:S02]  /*3950*/  SHFL.DOWN P2, R166, R186, R167, R188 ;  /* 0x080000a7baa67389 */ /* 0x00006400000400bc */
[----:B01----:R-:W-:Y:S01]  /*3960*/  ENDCOLLECTIVE ;  /* 0x000000000000791b */ /* 0x003fe20003800000 */
.L_x_3024:
[----:B------:R-:W-:-:S05]  /*3970*/  FADD.FTZ R46, R45, R46 ;  /* 0x0000002e2d2e7221 */ /* 0x000fca0000010000 */
[----:B------:R-:W-:Y:S02]  /*3980*/  MOV R186, R46 ;  /* 0x0000002e00ba7202 */ /* 0x000fe40000000f00 */
[----:B------:R-:W-:-:S07]  /*3990*/  MOV R49, R166 ;  /* 0x000000a600317202 */ /* 0x000fce0000000f00 */
[----:B------:R-:W-:Y:S05]  /*39a0*/  WARPSYNC.COLLECTIVE R61, `(.L_x_3025) ;  /* 0x000000003d087348 */ /* 0x000fea0003c00000 */
[----:B------:R0:W1:Y:S02]  /*39b0*/  SHFL.DOWN P2, R166, R186, R167, R188 ;  /* 0x080000a7baa67389 */ /* 0x00006400000400bc */
[----:B01----:R-:W-:Y:S01]  /*39c0*/  ENDCOLLECTIVE ;  /* 0x000000000000791b */ /* 0x003fe20003800000 */
.L_x_3025:
[----:B------:R-:W-:Y:S01]  /*39d0*/  FADD.FTZ R49, R44, R49 ;  /* 0x000000312c317221 */ /* 0x000fe20000010000 */
[----:B------:R-:W-:-:S04]  /*39e0*/  HFMA2.MMA R167, -RZ, RZ, 0, 2.384185791015625e-07 ;  /* 0x00000004ffa77435 */ /* 0x000fc800000001ff */
[----:B------:R-:W-:Y:S01]  /*39f0*/  MOV R186, R49 ;  /* 0x0000003100ba7202 */ /* 0x000fe20000000f00 */
[----:B------:R-:W-:-:S07]  /*3a00*/  IMAD.MOV.U32 R51, RZ, RZ, R166 ;  /* 0x000000ffff337224 */ /* 0x000fce00078e00a6 */
[----:B------:R-:W-:Y:S05]  /*3a10*/  WARPSYNC.COLLECTIVE R61, `(.L_x_3026) ;  /* 0x000000003d087348 */ /* 0x000fea0003c00000 */
[----:B------:R0:W1:Y:S02]  /*3a20*/  SHFL.DOWN P2, R166, R186, R167, R188 ;  /* 0x080000a7baa67389 */ /* 0x00006400000400bc */
[----:B01----:R-:W-:Y:S01]  /*3a30*/  ENDCOLLECTIVE ;  /* 0x000000000000791b */ /* 0x003fe20003800000 */
.L_x_3026:
[----:B------:R-:W-:-:S04]  /*3a40*/  FADD.FTZ R51, R46, R51 ;  /* 0x000000332e337221 */ /* 0x000fc80000010000 */
[----:B------:R-:W-:Y:S01]  /*3a50*/  IMAD.MOV.U32 R186, RZ, RZ, R51 ;  /* 0x000000ffffba7224 */ /* 0x000fe200078e0033 */
[----:B------:R-:W-:-:S07]  /*3a60*/  MOV R48, R166 ;  /* 0x000000a600307202 */ /* 0x000fce0000000f00 */
[----:B------:R-:W-:Y:S05]  /*3a70*/  WARPSYNC.COLLECTIVE R61, `(.L_x_3027) ;  /* 0x000000003d087348 */ /* 0x000fea0003c00000 */
[----:B------:R0:W1:Y:S02]  /*3a80*/  SHFL.DOWN P2, R166, R186, R167, R188 ;  /* 0x080000a7baa67389 */ /* 0x00006400000400bc */
[----:B01----:R-:W-:Y:S01]  /*3a90*/  ENDCOLLECTIVE ;  /* 0x000000000000791b */ /* 0x003fe20003800000 */
.L_x_3027:
[----:B------:R-:W-:Y:S01]  /*3aa0*/  FADD.FTZ R48, R49, R48 ;  /* 0x0000003031307221 */ /* 0x000fe20000010000 */
[----:B------:R-:W-:-:S04]  /*3ab0*/  HFMA2.MMA R167, -RZ, RZ, 0, 1.1920928955078125e-07 ;  /* 0x00000002ffa77435 */ /* 0x000fc800000001ff */
[----:B------:R-:W-:Y:S02]  /*3ac0*/  MOV R186, R48 ;  /* 0x0000003000ba7202 */ /* 0x000fe40000000f00 */
[----:B------:R-:W-:-:S07]  /*3ad0*/  MOV R50, R166 ;  /* 0x000000a600327202 */ /* 0x000fce0000000f00 */
[----:B------:R-:W-:Y:S05]  /*3ae0*/  WARPSYNC.COLLECTIVE R61, `(.L_x_3028) ;  /* 0x000000003d087348 */ /* 0x000fea0003c00000 */
[----:B------:R0:W1:Y:S02]  /*3af0*/  SHFL.DOWN P2, R166, R186, R167, R188 ;  /* 0x080000a7baa67389 */ /* 0x00006400000400bc */
[----:B01----:R-:W-:Y:S01]  /*3b00*/  ENDCOLLECTIVE ;  /* 0x000000000000791b */ /* 0x003fe20003800000 */
.L_x_3028:
[----:B------:R-:W-:-:S05]  /*3b10*/  FADD.FTZ R50, R51, R50 ;  /* 0x0000003233327221 */ /* 0x000fca0000010000 */
[----:B------:R-:W-:Y:S01]  /*3b20*/  MOV R186, R50 ;  /* 0x0000003200ba7202 */ /* 0x000fe20000000f00 */
[----:B------:R-:W-:-:S07]  /*3b30*/  IMAD.MOV.U32 R45, RZ, RZ, R166 ;  /* 0x000000ffff2d7224 */ /* 0x000fce00078e00a6 */
[----:B------:R-:W-:Y:S05]  /*3b40*/  WARPSYNC.COLLECTIVE R61, `(.L_x_3029) ;  /* 0x000000003d087348 */ /* 0x000fea0003c00000 */
[----:B------:R0:W1:Y:S02]  /*3b50*/  SHFL.DOWN P2, R166, R186, R167, R188 ;  /* 0x080000a7baa67389 */ /* 0x00006400000400bc */
[----:B01----:R-:W-:Y:S01]  /*3b60*/  ENDCOLLECTIVE ;  /* 0x000000000000791b */ /* 0x003fe20003800000 */
.L_x_3029:
[----:B------:R-:W-:-:S05]  /*3b70*/  FADD.FTZ R45, R48, R45 ;  /* 0x0000002d302d7221 */ /* 0x000fca0000010000 */
[----:B------:R-:W-:Y:S01]  /*3b80*/  MOV R186, R45 ;  /* 0x0000002d00ba7202 */ /* 0x000fe20000000f00 */
[----:B------:R-:W-:Y:S01]  /*3b90*/  IMAD.MOV.U32 R167, RZ, RZ, 0x1 ;  /* 0x00000001ffa77424 */ /* 0x000fe200078e00ff */
[----:B------:R-:W-:-:S07]  /*3ba0*/  MOV R47, R166 ;  /* 0x000000a6002f7202 */ /* 0x000fce0000000f00 */
[----:B------:R-:W-:Y:S05]  /*3bb0*/  WARPSYNC.COLLECTIVE R61, `(.L_x_3030) ;  /* 0x000000003d087348 */ /* 0x000fea0003c00000 */
[----:B------:R0:W1:Y:S02]  /*3bc0*/  SHFL.DOWN P2, R166, R186, R167, R188 ;  /* 0x080000a7baa67389 */ /* 0x00006400000400bc */
[----:B01----:R-:W-:Y:S01]  /*3bd0*/  ENDCOLLECTIVE ;  /* 0x000000000000791b */ /* 0x003fe20003800000 */
.L_x_3030:
[----:B------:R-:W-:-:S05]  /*3be0*/  FADD.FTZ R47, R50, R47 ;  /* 0x0000002f322f7221 */ /* 0x000fca0000010000 */
[----:B------:R-:W-:Y:S02]  /*3bf0*/  MOV R186, R47 ;  /* 0x0000002f00ba7202 */ /* 0x000fe40000000f00 */
[----:B------:R-:W-:-:S07]  /*3c00*/  MOV R60, R166 ;  /* 0x000000a6003c7202 */ /* 0x000fce0000000f00 */
[----:B------:R-:W-:Y:S05]  /*3c10*/  WARPSYNC.COLLECTIVE R61, `(.L_x_3031) ;  /* 0x000000003d087348 */ /* 0x000fea0003c00000 */
[----:B------:R0:W1:Y:S02]  /*3c20*/  SHFL.DOWN P2, R166, R186, R167, R188 ;  /* 0x080000a7baa67389 */ /* 0x00006400000400bc */
[----:B01----:R-:W-:Y:S01]  /*3c30*/  ENDCOLLECTIVE ;  /* 0x000000000000791b */ /* 0x003fe20003800000 */
.L_x_3031:
[----:B------:R-:W-:Y:S01]  /*3c40*/  MOV R44, R166 ;  /* 0x000000a6002c7202 */ /* 0x000fe20000000f00 */
[----:B------:R-:W-:Y:S06]  /*3c50*/  BRA `(.L_x_3032) ;  /* 0xffffffdc00547947 */ /* 0x000fec000383ffff */
.L_x_3033:
        /* <DEDUP_REMOVED lines=10> */
.L_x_11863:


//--------------------- .text._ZN10layer_norm13ln_bwd_kernelINS_13Kernel_traitsIf13__nv_bfloat16S2_S2_fjLj2560ELj1ELj1ELj4ELj8ENS_18Kernel_traits_baseILj2560EfS2_S2_S2_fjLj128EEEEELb0ELb1ELb1ELb0EEEvNS_9BwdParamsE --------------------------
	.section	.text._ZN10layer_norm13ln_bwd_kernelINS_13Kernel_traitsIf13__nv_bfloat16S2_S2_fjLj2560ELj1ELj1ELj4ELj8ENS_18Kernel_traits_baseILj2560EfS2_S2_S2_fjLj128EEEEELb0ELb1ELb1ELb0EEEvNS_9BwdParamsE,"ax",@progbits
	.align	128
        .global         _ZN10layer_norm13ln_bwd_kernelINS_13Kernel_traitsIf13__nv_bfloat16S2_S2_fjLj2560ELj1ELj1ELj4ELj8ENS_18Kernel_traits_baseILj2560EfS2_S2_S2_fjLj128EEEEELb0ELb1ELb1ELb0EEEvNS_9BwdParamsE
        .type           _ZN10layer_norm13ln_bwd_kernelINS_13Kernel_traitsIf13__nv_bfloat16S2_S2_fjLj2560ELj1ELj1ELj4ELj8ENS_18Kernel_traits_baseILj2560EfS2_S2_S2_fjLj128EEEEELb0ELb1ELb1ELb0EEEvNS_9BwdParamsE,@function
        .size           _ZN10layer_norm13ln_bwd_kernelINS_13Kernel_traitsIf13__nv_bfloat16S2_S2_fjLj2560ELj1ELj1ELj4ELj8ENS_18Kernel_traits_baseILj2560EfS2_S2_S2_fjLj128EEEEELb0ELb1ELb1ELb0EEEvNS_9BwdParamsE,(.L_x_11864 - _ZN10layer_norm13ln_bwd_kernelINS_13Kernel_traitsIf13__nv_bfloat16S2_S2_fjLj2560ELj1ELj1ELj4ELj8ENS_18Kernel_traits_baseILj2560EfS2_S2_S2_fjLj128EEEEELb0ELb1ELb1ELb0EEEvNS_9BwdParamsE)
        .other          _ZN10layer_norm13ln_bwd_kernelINS_13Kernel_traitsIf13__nv_bfloat16S2_S2_fjLj2560ELj1ELj1ELj4ELj8ENS_18Kernel_traits_baseILj2560EfS2_S2_S2_fjLj128EEEEELb0ELb1ELb1ELb0EEEvNS_9BwdParamsE,@"STO_CUDA_ENTRY STV_DEFAULT"
_ZN10layer_norm13ln_bwd_kernelINS_13Kernel_traitsIf13__nv_bfloat16S2_S2_fjLj2560ELj1ELj1ELj4ELj8ENS_18Kernel_traits_baseILj2560EfS2_S2_S2_fjLj128EEEEELb0ELb1ELb1ELb0EEEvNS_9BwdParamsE:
.text._ZN10layer_norm13ln_bwd_kernelINS_13Kernel_traitsIf13__nv_bfloat16S2_S2_fjLj2560ELj1ELj1ELj4ELj8ENS_18Kernel_traits_baseILj2560EfS2_S2_S2_fjLj128EEEEELb0ELb1ELb1ELb0EEEvNS_9BwdParamsE:
        /* <DEDUP_REMOVED lines=56> */
[----:B------:R-:W5:Y:S03]  /*0380*/  @P0 LDG.E.128 R84, desc[UR4][R16.64] ;  /* 0x0000000410540981 */ /* 0x000f66000c1e1d00 */
[----:B------:R-:W-:Y:S01]  /*0390*/  @P0 VIADD R29, R29, 0x80 ;  /* 0x000000801d1d0836 */ /* 0x000fe20000000000 */
[----:B------:R-:W5:Y:S02]  /*03a0*/  @P0 LDG.E.128 R80, desc[UR4][R18.64] ;  /* 0x0000000412500981 */ /* 0x000f64000c1e1d00 */
[----:B------:R-:W1:Y:S01]  /*03b0*/  @P2 LDC.64 R26, c[0x0][0x278] ;  /* 0x00009e00ff1a2b82 */ /* 0x000e620000000a00 */
[----:B--2---:R-:W-:Y:S01]  /*03c0*/  @P1 IMAD.WIDE.U32 R20, R29, 0x10, R20 ;  /* 0x000000101d141825 */ /* 0x004fe200078e0014 */
[----:B------:R-:W-:-:S02]  /*03d0*/  CS2R R44, SRZ ;  /* 0x00000000002c7805 */ /* 0x000fc4000001ff00 */
[----:B------:R-:W-:Y:S02]  /*03e0*/  CS2R R46, SRZ ;  /* 0x00000000002e7805 */ /* 0x000fe4000001ff00 */
[----:B------:R-:W-:Y:S02]  /*03f0*/  CS2R R40, SRZ ;  /* 0x0000000000287805 */ /* 0x000fe4000001ff00 */
[----:B------:R-:W-:Y:S01]  /*0400*/  CS2R R42, SRZ ;  /* 0x00000000002a7805 */ /* 0x000fe2000001ff00 */
[----:B------:R2:W5:Y:S01]  /*0410*/  @P1 LDG.E.128 R76, desc[UR4][R20.64] ;  /* 0x00000004144c1981 */ /* 0x000562000c1e1d00 */
[C---:B---3--:R-:W-:Y:S01]  /*0420*/  @P1 IMAD.WIDE.U32 R22, R29.reuse, 0x10, R22 ;  /* 0x000000101d161825 */ /* 0x048fe200078e0016 */
[----:B------:R-:W-:Y:S02]  /*0430*/  @P1 IADD3 R29, R29, 0x80, RZ ;  /* 0x000000801d1d1810 */ /* 0x000fe40007ffe0ff */
[----:B------:R-:W-:Y:S02]  /*0440*/  CS2R R36, SRZ ;  /* 0x0000000000247805 */ /* 0x000fe4000001ff00 */
[----:B------:R-:W-:-:S02]  /*0450*/  CS2R R38, SRZ ;  /* 0x0000000000267805 */ /* 0x000fc4000001ff00 */
[----:B------:R-:W-:Y:S01]  /*0460*/  CS2R R32, SRZ ;  /* 0x0000000000207805 */ /* 0x000fe2000001ff00 */
[----:B------:R3:W5:Y:S01]  /*0470*/  @P1 LDG.E.128 R72, desc[UR4][R22.64] ;  /* 0x0000000416481981 */ /* 0x000762000c1e1d00 */
        /* <DEDUP_REMOVED lines=10> */
[----:B--2---:R-:W-:Y:S02]  /*0520*/  CS2R R20, SRZ ;  /* 0x0000000000147805 */ /* 0x004fe4000001ff00 */
[----:B---3--:R-:W-:Y:S02]  /*0530*/  CS2R R22, SRZ ;  /* 0x0000000000167805 */ /* 0x008fe4000001ff00 */
[----:B------:R-:W-:Y:S02]  /*0540*/  CS2R R16, SRZ ;  /* 0x0000000000107805 */ /* 0x000fe4000001ff00 */
[----:B------:R-:W-:Y:S02]  /*0550*/  CS2R R18, SRZ ;  /* 0x0000000000127805 */ /* 0x000fe4000001ff00 */
[----:B------:R-:W-:Y:S02]  /*0560*/  CS2R R12, SRZ ;  /* 0x00000000000c7805 */ /* 0x000fe4000001ff00 */
[----:B------:R-:W-:-:S02]  /*0570*/  CS2R R14, SRZ ;  /* 0x00000000000e7805 */ /* 0x000fc4000001ff00 */
[----:B0-----:R-:W-:Y:S02]  /*0580*/  CS2R R8, SRZ ;  /* 0x0000000000087805 */ /* 0x001fe4000001ff00 */
[----:B-1----:R-:W-:Y:S02]  /*0590*/  CS2R R10, SRZ ;  /* 0x00000000000a7805 */ /* 0x002fe4000001ff00 */
[----:B------:R-:W-:Y:S02]  /*05a0*/  CS2R R4, SRZ ;  /* 0x0000000000047805 */ /* 0x000fe4000001ff00 */
[----:B------:R-:W-:Y:S01]  /*05b0*/  CS2R R6, SRZ ;  /* 0x0000000000067805 */ /* 0x000fe2000001ff00 */
[----:B------:R-:W-:Y:S06]  /*05c0*/  @P2 BRA `(.L_x_3034) ;  /* 0x0000004400402947 */ /* 0x000fec0003800000 */
        /* <DEDUP_REMOVED lines=8> */
.L_x_3152:
[----:B012---:R-:W1:Y:S08]  /*0650*/  LDC.64 R106, c[0x0][0x288] ;  /* 0x0000a200ff6a7b82 */ /* 0x007e700000000a00 */
[----:B------:R-:W2:Y:S08]  /*0660*/  LDC.64 R110, c[0x0][0x258] ;  /* 0x00009600ff6e7b82 */ /* 0x000eb00000000a00 */
[----:B------:R-:W3:Y:S01]  /*0670*/  LDC.64 R176, c[0x0][0x280] ;  /* 0x0000a000ffb07b82 */ /* 0x000ee20000000a00 */
[----:B-1----:R-:W-:-:S07]  /*0680*/  IMAD.WIDE R106, R123, 0x4, R106 ;  /* 0x000000047b6a7825 */ /* 0x002fce00078e026a */
[----:B------:R-:W1:Y:S01]  /*0690*/  LDC.64 R104, c[0x0][0x2c8] ;  /* 0x0000b200ff687b82 */ /* 0x000e620000000a00 */
[----:B------:R1:W4:Y:S01]  /*06a0*/  LDG.E R188, desc[UR4][R106.64] ;  /* 0x000000046abc7981 */ /* 0x000322000c1e1900 */
[----:B--2---:R-:W-:-:S05]  /*06b0*/  IMAD.WIDE R110, R123, 0x4, R110 ;  /* 0x000000047b6e7825 */ /* 0x004fca00078e026e */
[----:B-----5:R2:W5:Y:S01]  /*06c0*/  LDG.E R171, desc[UR4][R110.64] ;  /* 0x000000046eab7981 */ /* 0x020562000c1e1900 */
[----:B---3--:R-:W-:-:S05]  /*06d0*/  IMAD.WIDE R176, R123, 0x4, R176 ;  /* 0x000000047bb07825 */ /* 0x008fca00078e02b0 */
[----:B------:R2:W5:Y:S01]  /*06e0*/  LDG.E R174, desc[UR4][R176.64] ;  /* 0x00000004b0ae7981 */ /* 0x000562000c1e1900 */
[----:B------:R-:W-:-:S04]  /*06f0*/  IMAD.U32 R2, RZ, RZ, UR9 ;  /* 0x00000009ff027e24 */ /* 0x000fc8000f8e00ff */
[----:B------:R-:W-:-:S05]  /*0700*/  IMAD R109, R123, R2, RZ ;  /* 0x000000027b6d7224 */ /* 0x000fca00078e02ff */
[----:B------:R-:W-:-:S04]  /*0710*/  SHF.R.S32.HI R186, RZ, 0x1f, R109 ;  /* 0x0000001fffba7819 */ /* 0x000fc8000001146d */
[----:B------:R-:W-:Y:S01]  /*0720*/  LEA.HI R175, R186, R109, RZ, 0x2 ;  /* 0x0000006dbaaf7211 */ /* 0x000fe200078f10ff */
[----:B------:R-:W-:Y:S03]  /*0730*/  BSSY B0, `(.L_x_3035) ;  /* 0x000015c000007945 */ /* 0x000fe60003800000 */
[----:B------:R-:W-:-:S04]  /*0740*/  LEA.HI.SX32 R175, R175, R0, 0x1e ;  /* 0x00000000afaf7211 */ /* 0x000fc800078ff2ff */
[----:B------:R-:W-:Y:S01]  /*0750*/  MOV R173, R175 ;  /* 0x000000af00ad7202 */ /* 0x000fe20000000f00 */
[----:B-1----:R-:W-:Y:S01]  /*0760*/  IMAD.WIDE.U32 R106, R175, 0x8, R104 ;  /* 0x00000008af6a7825 */ /* 0x002fe200078e0068 */
[----:B----4-:R-:W-:-:S13]  /*0770*/  ISETP.GT.AND P2, PT, R188, RZ, PT ;  /* 0x000000ffbc00720c */ /* 0x010fda0003f44270 */
[----:B--2---:R-:W-:Y:S05]  /*0780*/  @P2 BRA `(.L_x_3036) ;  /* 0x0000000000b42947 */ /* 0x004fea0003800000 */
        /* <DEDUP_REMOVED lines=8> */
.L_x_3039:
[----:B------:R-:W-:-:S07]  /*0810*/  IADD3 R109, R173, 0x80, RZ ;  /* 0x00000080ad6d7810 */ /* 0x000fce0007ffe0ff */
.L_x_3038:
[----:B------:R-:W-:Y:S05]  /*0820*/  BSYNC B1 ;  /* 0x0000000000017941 */ /* 0x000fea0003800000 */
.L_x_3037:
        /* <DEDUP_REMOVED lines=8> */
.L_x_3042:
[----:B------:R-:W-:-:S07]  /*08b0*/  VIADD R109, R109, 0x80 ;  /* 0x000000806d6d7836 */ /* 0x000fce0000000000 */
.L_x_3041:
[----:B------:R-:W-:Y:S05]  /*08c0*/  BSYNC B1 ;  /* 0x0000000000017941 */ /* 0x000fea0003800000 */
.L_x_3040:
[----:B------:R-:W-:Y:S04]  /*08d0*/  BSSY B1, `(.L_x_3043) ;  /* 0x0000008000017945 */ /* 0x000fe80003800000 */
[----:B------:R-:W-:Y:S05]  /*08e0*/  @!P0 BRA `(.L_x_3044) ;  /* 0x0000000000188947 */ /* 0x000fea0003800000 */
[----:B------:R-:W-:-:S04]  /*08f0*/  ISETP.NE.U32.AND P3, PT, RZ, UR14, PT ;  /* 0x0000000eff007c0c */ /* 0x000fc8000bf65070 */
[----:B------:R-:W-:-:S13]  /*0900*/  ISETP.NE.AND.EX P3, PT, RZ, UR15, PT, P3 ;  /* 0x0000000fff007c0c */ /* 0x000fda000bf65330 */
[----:B------:R-:W-:Y:S05]  /*0910*/  @!P3 BRA `(.L_x_3045) ;  /* 0x000000000008b947 */ /* 0x000fea0003800000 */
[----:B------:R-:W-:-:S06]  /*0920*/  IMAD.WIDE.U32 R116, R109, 0x8, R104 ;  /* 0x000000086d747825 */ /* 0x000fcc00078e0068 */
[----:B------:R-:W5:Y:S02]  /*0930*/  LDG.E.64 R116, desc[UR4][R116.64] ;  /* 0x0000000474747981 */ /* 0x000f64000c1e1b00 */
.L_x_3045:
[----:B------:R-:W-:-:S07]  /*0940*/  IADD3 R109, R109, 0x80, RZ ;  /* 0x000000806d6d7810 */ /* 0x000fce0007ffe0ff */
.L_x_3044:
[----:B------:R-:W-:Y:S05]  /*0950*/  BSYNC B1 ;  /* 0x0000000000017941 */ /* 0x000fea0003800000 */
.L_x_3043:
[----:B------:R-:W-:Y:S04]  /*0960*/  BSSY B1, `(.L_x_3046) ;  /* 0x0000008000017945 */ /* 0x000fe80003800000 */
[----:B------:R-:W-:Y:S05]  /*0970*/  @!P1 BRA `(.L_x_3047) ;  /* 0x0000000000189947 */ /* 0x000fea0003800000 */
[----:B------:R-:W-:-:S04]  /*0980*/  ISETP.NE.U32.AND P3, PT, RZ, UR14, PT ;  /* 0x0000000eff007c0c */ /* 0x000fc8000bf65070 */
[----:B------:R-:W-:-:S13]  /*0990*/  ISETP.NE.AND.EX P3, PT, RZ, UR15, PT, P3 ;  /* 0x0000000fff007c0c */ /* 0x000fda000bf65330 */
[----:B------:R-:W-:Y:S05]  /*09a0*/  @!P3 BRA `(.L_x_3048) ;  /* 0x000000000008b947 */ /* 0x000fea0003800000 */
[----:B------:R-:W-:-:S06]  /*09b0*/  IMAD.WIDE.U32 R114, R109, 0x8, R104 ;  /* 0x000000086d727825 */ /* 0x000fcc00078e0068 */
[----:B------:R-:W5:Y:S02]  /*09c0*/  LDG.E.64 R114, desc[UR4][R114.64] ;  /* 0x0000000472727981 */ /* 0x000f64000c1e1b00 */
.L_x_3048:
[----:B------:R-:W-:-:S07]  /*09d0*/  VIADD R109, R109, 0x80 ;  /* 0x000000806d6d7836 */ /* 0x000fce0000000000 */
.L_x_3047:
[----:B------:R-:W-:Y:S05]  /*09e0*/  BSYNC B1 ;  /* 0x0000000000017941 */ /* 0x000fea0003800000 */
.L_x_3046:
[----:B------:R-:W-:Y:S01]  /*09f0*/  ISETP.NE.AND P3, PT, R185, RZ, PT ;  /* 0x000000ffb900720c */ /* 0x000fe20003f65270 */
[----:B------:R-:W-:Y:S01]  /*0a00*/  IMAD.MOV.U32 R176, RZ, RZ, RZ ;  /* 0x000000ffffb07224 */ /* 0x000fe200078e00ff */
[----:B------:R-:W-:-:S11]  /*0a10*/  MOV R111, RZ ;  /* 0x000000ff006f7202 */ /* 0x000fd60000000f00 */
[----:B------:R-:W-:Y:S05]  /*0a20*/  @P3 BRA `(.L_x_3049) ;  /* 0x0000001000b03947 */ /* 0x000fea0003800000 */
[----:B------:R-:W-:-:S05]  /*0a30*/  IMAD.WIDE.U32 R104, R109, 0x8, R104 ;  /* 0x000000086d687825 */ /* 0x000fca00078e0068 */
[----:B------:R2:W5:Y:S01]  /*0a40*/  LDG.E.64 R112, desc[UR4][R104.64] ;  /* 0x0000000468707981 */ /* 0x000562000c1e1b00 */
[----:B------:R-:W-:Y:S05]  /*0a50*/  BRA `(.L_x_3049) ;  /* 0x0000001000a47947 */ /* 0x000fea0003800000 */
.L_x_3036:
[----:B------:R-:W1:Y:S01]  /*0a60*/  LDC.64 R186, c[0x0][0x250] ;  /* 0x00009400ffba7b82 */ /* 0x000e620000000a00 */
[----:B------:R-:W-:Y:S01]  /*0a70*/  ISETP.NE.AND P4, PT, R179, RZ, PT ;  /* 0x000000ffb300720c */ /* 0x000fe20003f85270 */
[----:B-1----:R-:W-:-:S05]  /*0a80*/  IMAD.WIDE R186, R123, 0x4, R186 ;  /* 0x000000047bba7825 */ /* 0x002fca00078e02ba */
[----:B------:R-:W2:Y:S01]  /*0a90*/  LDG.E R109, desc[UR4][R186.64] ;  /* 0x00000004ba6d7981 */ /* 0x000ea2000c1e1900 */
[----:B------:R-:W-:Y:S01]  /*0aa0*/  IADD3 R111, R188, -0x1, RZ ;  /* 0xffffffffbc6f7810 */ /* 0x000fe20007ffe0ff */
[----:B------:R-:W-:Y:S01]  /*0ab0*/  BSSY B1, `(.L_x_3050) ;  /* 0x0000041000017945 */ /* 0x000fe20003800000 */
[----:B0-----:R-:W-:Y:S01]  /*0ac0*/  ISETP.NE.AND P3, PT, R182, RZ, PT ;  /* 0x000000ffb600720c */ /* 0x001fe20003f65270 */
[----:B------:R-:W-:Y:S01]  /*0ad0*/  HFMA2.MMA R176, -RZ, RZ, 0, 0 ;  /* 0x00000000ffb07435 */ /* 0x000fe200000001ff */
[----:B------:R-:W-:Y:S01]  /*0ae0*/  LOP3.LUT R0, R178, 0x7f, RZ, 0xc0, !PT ;  /* 0x0000007fb2007812 */ /* 0x000fe200078ec0ff */
[----:B------:R-:W-:Y:S02]  /*0af0*/  IMAD R111, R111, R2, RZ ;  /* 0x000000026f6f7224 */ /* 0x000fe400078e02ff */
[----:B------:R-:W-:-:S03]  /*0b00*/  IMAD.MOV.U32 R177, RZ, RZ, R173 ;  /* 0x000000ffffb17224 */ /* 0x000fc600078e00ad */
[----:B------:R-:W-:-:S04]  /*0b10*/  SHF.R.S32.HI R110, RZ, 0x1f, R111 ;  /* 0x0000001fff6e7819 */ /* 0x000fc8000001146f */
[----:B------:R-:W-:Y:S01]  /*0b20*/  LEA.HI R189, R110, R111, RZ, 0x2 ;  /* 0x0000006f6ebd7211 */ /* 0x000fe200078f10ff */
[----:B------:R-:W-:-:S03]  /*0b30*/  IMAD.MOV.U32 R111, RZ, RZ, RZ ;  /* 0x000000ffff6f7224 */ /* 0x000fc600078e00ff */
        /* <DEDUP_REMOVED lines=14> */
[C---:B---3--:R-:W-:Y:S02]  /*0c20*/  SHF.R.U64 R126, R130.reuse, 0x10, R131 ;  /* 0x00000010827e7819 */ /* 0x048fe40000001283 */
[----:B--2---:R-:W-:Y:S02]  /*0c30*/  SHF.L.U32 R106, R130, 0x10, RZ ;  /* 0x00000010826a7819 */ /* 0x004fe400000006ff */
[----:B------:R-:W-:Y:S02]  /*0c40*/  SHF.L.U32 R126, R126, 0x10, RZ ;  /* 0x000000107e7e7819 */ /* 0x000fe400000006ff */
[----:B----4-:R-:W-:Y:S01]  /*0c50*/  MOV R3, R128 ;  /* 0x0000008000037202 */ /* 0x010fe20000000f00 */
[C---:B------:R-:W-:Y:S01]  /*0c60*/  FADD.FTZ R106, -R109.reuse, R106 ;  /* 0x0000006a6d6a7221 */ /* 0x040fe20000010100 */
[----:B------:R-:W-:Y:S01]  /*0c70*/  SHF.R.U64 R132, R128, 0x10, R129 ;  /* 0x0000001080847819 */ /* 0x000fe20000001281 */
[----:B------:R-:W-:Y:S01]  /*0c80*/  FADD.FTZ R126, -R109, R126 ;  /* 0x0000007e6d7e7221 */ /* 0x000fe20000010100 */
[----:B------:R-:W-:Y:S01]  /*0c90*/  SHF.R.U32.HI R133, RZ, 0x10, R131 ;  /* 0x00000010ff857819 */ /* 0x000fe20000011683 */
[----:B------:R-:W-:Y:S01]  /*0ca0*/  IMAD.U32 R176, R131, 0x10000, RZ ;  /* 0x0001000083b07824 */ /* 0x000fe200078e00ff */
[----:B------:R-:W-:Y:S01]  /*0cb0*/  SHF.L.U32 R107, R3, 0x10, RZ ;  /* 0x00000010036b7819 */ /* 0x000fe200000006ff */
[----:B-----5:R-:W-:Y:S01]  /*0cc0*/  FMUL.FTZ R3, R171, R106 ;  /* 0x0000006aab037220 */ /* 0x020fe20000410000 */
[----:B------:R-:W-:Y:S01]  /*0cd0*/  IMAD.U32 R132, R132, 0x10000, RZ ;  /* 0x0001000084847824 */ /* 0x000fe200078e00ff */
[----:B------:R-:W-:Y:S01]  /*0ce0*/  SHF.L.U32 R106, R133, 0x10, RZ ;  /* 0x00000010856a7819 */ /* 0x000fe200000006ff */
[----:B------:R-:W-:Y:S01]  /*0cf0*/  FMUL.FTZ R126, R171, R126 ;  /* 0x0000007eab7e7220 */ /* 0x000fe20000410000 */
[----:B------:R-:W-:-:S02]  /*0d00*/  IMAD.MOV.U32 R111, RZ, RZ, R129 ;  /* 0x000000ffff6f7224 */ /* 0x000fc400078e0081 */
[----:B------:R-:W-:Y:S01]  /*0d10*/  FADD.FTZ R176, -R109, R176 ;  /* 0x000000b06db07221 */ /* 0x000fe20000010100 */
[-C--:B------:R-:W-:Y:S01]  /*0d20*/  FMUL.FTZ R128, R100, R107.reuse ;  /* 0x0000006b64807220 */ /* 0x080fe20000410000 */
[----:B------:R-:W-:Y:S01]  /*0d30*/  SHF.R.U32.HI R186, RZ, 0x10, R129 ;  /* 0x00000010ffba7819 */ /* 0x000fe20000011681 */
[----:B------:R-:W-:Y:S01]  /*0d40*/  FADD.FTZ R41, R41, R132 ;  /* 0x0000008429297221 */ /* 0x000fe20000010000 */
[-C--:B------:R-:W-:Y:S01]  /*0d50*/  FFMA.FTZ R61, R126, R132.reuse, R61 ;  /* 0x000000847e3d7223 */ /* 0x080fe2000001003d */
[----:B------:R-:W-:Y:S01]  /*0d60*/  FMUL.FTZ R131, R101, R132 ;  /* 0x0000008465837220 */ /* 0x000fe20000410000 */
[----:B------:R-:W-:Y:S02]  /*0d70*/  IMAD.U32 R111, R111, 0x10000, RZ ;  /* 0x000100006f6f7824 */ /* 0x000fe400078e00ff */
[----:B------:R-:W-:Y:S01]  /*0d80*/  FMUL.FTZ R129, R171, R176 ;  /* 0x000000b0ab817220 */ /* 0x000fe20000410000 */
[----:B------:R-:W-:Y:S01]  /*0d90*/  FADD.FTZ R132, -R109, R106 ;  /* 0x0000006a6d847221 */ /* 0x000fe20000010100 */
[----:B------:R-:W-:Y:S01]  /*0da0*/  FADD.FTZ R40, R40, R107 ;  /* 0x0000006b28287221 */ /* 0x000fe20000010000 */
[C---:B------:R-:W-:Y:S01]  /*0db0*/  FFMA.FTZ R60, R3.reuse, R107, R60 ;  /* 0x0000006b033c7223 */ /* 0x040fe2000001003c */
[----:B------:R-:W-:Y:S01]  /*0dc0*/  FADD.FTZ R106, RZ, R128 ;  /* 0x00000080ff6a7221 */ /* 0x000fe20000010000 */
[----:B------:R-:W-:Y:S01]  /*0dd0*/  FFMA.FTZ R107, R3, R128, RZ ;  /* 0x00000080036b7223 */ /* 0x000fe200000100ff */
        /* <DEDUP_REMOVED lines=14> */
.L_x_3051:
[----:B------:R-:W-:Y:S05]  /*0ec0*/  BSYNC B1 ;  /* 0x0000000000017941 */ /* 0x000fea0003800000 */
.L_x_3050:
        /* <DEDUP_REMOVED lines=12> */
[----:B------:R-:W2:Y:S01]  /*0f90*/  LDG.E.64 R106, desc[UR4][R106.64] ;  /* 0x000000046a6a7981 */ /* 0x000ea2000c1e1b00 */
[----:B------:R-:W-:Y:S01]  /*0fa0*/  VIADD R110, R110, 0x80 ;  /* 0x000000806e6e7836 */ /* 0x000fe20000000000 */
[----:B------:R-:W-:Y:S02]  /*0fb0*/  IADD3 R177, R177, 0x80, RZ ;  /* 0x00000080b1b17810 */ /* 0x000fe40007ffe0ff */
[----:B---3--:R-:W-:Y:S02]  /*0fc0*/  MOV R144, R142 ;  /* 0x0000008e00907202 */ /* 0x008fe40000000f00 */
[C---:B--2---:R-:W-:Y:S02]  /*0fd0*/  SHF.R.U64 R141, R106.reuse, 0x10, R107 ;  /* 0x000000106a8d7819 */ /* 0x044fe4000000126b */
[----:B------:R-:W-:Y:S02]  /*0fe0*/  SHF.L.U32 R140, R106, 0x10, RZ ;  /* 0x000000106a8c7819 */ /* 0x000fe400000006ff */
[----:B------:R-:W-:-:S02]  /*0ff0*/  SHF.L.U32 R106, R141, 0x10, RZ ;  /* 0x000000108d6a7819 */ /* 0x000fc400000006ff */
[----:B------:R-:W-:Y:S01]  /*1000*/  SHF.L.U32 R146, R107, 0x10, RZ ;  /* 0x000000106b927819 */ /* 0x000fe200000006ff */
[C---:B------:R-:W-:Y:S01]  /*1010*/  FADD.FTZ R140, -R109.reuse, R140 ;  /* 0x0000008c6d8c7221 */ /* 0x040fe20000010100 */
[--C-:B------:R-:W-:Y:S01]  /*1020*/  SHF.R.U64 R187, R142, 0x10, R143.reuse ;  /* 0x000000108ebb7819 */ /* 0x100fe2000000128f */
[C---:B------:R-:W-:Y:S01]  /*1030*/  FADD.FTZ R106, -R109.reuse, R106 ;  /* 0x0000006a6d6a7221 */ /* 0x040fe20000010100 */
[--C-:B------:R-:W-:Y:S02]  /*1040*/  IMAD.MOV.U32 R145, RZ, RZ, R143.reuse ;  /* 0x000000ffff917224 */ /* 0x100fe400078e008f */
[----:B------:R-:W-:Y:S01]  /*1050*/  FADD.FTZ R146, -R109, R146 ;  /* 0x000000926d927221 */ /* 0x000fe20000010100 */
[----:B------:R-:W-:Y:S01]  /*1060*/  IMAD.U32 R147, R144, 0x10000, RZ ;  /* 0x0001000090937824 */ /* 0x000fe200078e00ff */
[----:B------:R-:W-:Y:S01]  /*1070*/  SHF.L.U32 R144, R187, 0x10, RZ ;  /* 0x00000010bb907819 */ /* 0x000fe200000006ff */
[C---:B-----5:R-:W-:Y:S01]  /*1080*/  FMUL.FTZ R141, R171.reuse, R140 ;  /* 0x0000008cab8d7220 */ /* 0x060fe20000410000 */
[----:B------:R-:W-:Y:S01]  /*1090*/  SHF.R.U32.HI R188, RZ, 0x10, R143 ;  /* 0x00000010ffbc7819 */ /* 0x000fe2000001168f */
[----:B------:R-:W-:Y:S01]  /*10a0*/  FMUL.FTZ R140, R171, R106 ;  /* 0x0000006aab8c7220 */ /* 0x000fe20000410000 */
[----:B------:R-:W-:Y:S01]  /*10b0*/  SHF.R.U32.HI R186, RZ, 0x10, R107 ;  /* 0x00000010ffba7819 */ /* 0x000fe2000001166b */
[----:B------:R-:W-:-:S02]  /*10c0*/  IMAD.U32 R107, R145, 0x10000, RZ ;  /* 0x00010000916b7824 */ /* 0x000fc400078e00ff */
        /* <DEDUP_REMOVED lines=25> */
.L_x_3053:
[----:B------:R-:W-:Y:S05]  /*1260*/  BSYNC B1 ;  /* 0x0000000000017941 */ /* 0x000fea0003800000 */
.L_x_3052:
        /* <DEDUP_REMOVED lines=21> */
[--C-:B------:R-:W-:Y:S01]  /*13c0*/  IMAD.MOV.U32 R153, RZ, RZ, R149.reuse ;  /* 0x000000ffff997224 */ /* 0x100fe200078e0095 */
[----:B------:R-:W-:Y:S01]  /*13d0*/  SHF.R.U32.HI R186, RZ, 0x10, R149 ;  /* 0x00000010ffba7819 */ /* 0x000fe20000011695 */
[----:B------:R-:W-:Y:S01]  /*13e0*/  IMAD.U32 R151, R152, 0x10000, RZ ;  /* 0x0001000098977824 */ /* 0x000fe200078e00ff */
[----:B------:R-:W-:Y:S01]  /*13f0*/  SHF.R.U32.HI R155, RZ, 0x10, R107 ;  /* 0x00000010ff9b7819 */ /* 0x000fe2000001166b */
[----:B------:R-:W-:Y:S01]  /*1400*/  FADD.FTZ R148, -R109, R150 ;  /* 0x000000966d947221 */ /* 0x000fe20000010100 */
[----:B-----5:R-:W-:Y:S01]  /*1410*/  FMUL.FTZ R149, R171, R188 ;  /* 0x000000bcab957220 */ /* 0x020fe20000410000 */
[----:B------:R-:W-:Y:S01]  /*1420*/  FADD.FTZ R190, -R109, R190 ;  /* 0x000000be6dbe7221 */ /* 0x000fe20000010100 */
[----:B------:R-:W-:Y:S01]  /*1430*/  SHF.L.U32 R152, R154, 0x10, RZ ;  /* 0x000000109a987819 */ /* 0x000fe200000006ff */
[----:B------:R-:W-:Y:S01]  /*1440*/  FADD.FTZ R32, R32, R151 ;  /* 0x0000009720207221 */ /* 0x000fe20000010000 */
[----:B------:R-:W-:Y:S01]  /*1450*/  SHF.L.U32 R106, R155, 0x10, RZ ;  /* 0x000000109b6a7819 */ /* 0x000fe200000006ff */
[----:B------:R-:W-:Y:S01]  /*1460*/  FMUL.FTZ R148, R171, R148 ;  /* 0x00000094ab947220 */ /* 0x000fe20000410000 */
[-C--:B------:R-:W-:Y:S01]  /*1470*/  FFMA.FTZ R52, R149, R151.reuse, R52 ;  /* 0x0000009795347223 */ /* 0x080fe20000010034 */
[----:B------:R-:W-:Y:S01]  /*1480*/  FMUL.FTZ R150, R84, R151 ;  /* 0x0000009754967220 */ /* 0x000fe20000410000 */
[----:B------:R-:W-:-:S02]  /*1490*/  IMAD.U32 R107, R153, 0x10000, RZ ;  /* 0x00010000996b7824 */ /* 0x000fc400078e00ff */
        /* <DEDUP_REMOVED lines=8> */
[----:B------:R-:W-:Y:S01]  /*1520*/  FADD.FTZ R106, R111, R150 ;  /* 0x000000966f6a7221 */ /* 0x000fe20000010000 */
[----:B------:R-:W-:Y:S01]  /*1530*/  FFMA.FTZ R107, R149, R150, R176 ;  /* 0x00000096956b7223 */ /* 0x000fe200000100b0 */
[----:B------:R-:W-:-:S02]  /*1540*/  SHF.L.U32 R186, R186, 0x10, RZ ;  /* 0x00000010baba7819 */ /* 0x000fc400000006ff */
        /* <DEDUP_REMOVED lines=10> */
.L_x_3055:
[----:B------:R-:W-:Y:S05]  /*15f0*/  BSYNC B1 ;  /* 0x0000000000017941 */ /* 0x000fea0003800000 */
.L_x_3054:
        /* <DEDUP_REMOVED lines=56> */
.L_x_3057:
[----:B------:R-:W-:Y:S05]  /*1980*/  BSYNC B1 ;  /* 0x0000000000017941 */ /* 0x000fea0003800000 */
.L_x_3056:
        /* <DEDUP_REMOVED lines=12> */
[C---:B---3--:R-:W-:Y:S02]  /*1a50*/  SHF.R.U64 R166, R164.reuse, 0x10, R165 ;  /* 0x00000010a4a67819 */ /* 0x048fe400000012a5 */
[----:B------:R-:W-:-:S03]  /*1a60*/  SHF.L.U32 R110, R164, 0x10, RZ ;  /* 0x00000010a46e7819 */ /* 0x000fc600000006ff */
[----:B------:R-:W-:Y:S02]  /*1a70*/  IMAD.U32 R166, R166, 0x10000, RZ ;  /* 0x00010000a6a67824 */ /* 0x000fe400078e00ff */
[----:B------:R-:W-:Y:S02]  /*1a80*/  IMAD.U32 R168, R165, 0x10000, RZ ;  /* 0x00010000a5a87824 */ /* 0x000fe400078e00ff */
[C---:B------:R-:W-:Y:S01]  /*1a90*/  FADD.FTZ R110, -R109.reuse, R110 ;  /* 0x0000006e6d6e7221 */ /* 0x040fe20000010100 */
[----:B------:R-:W-:Y:S01]  /*1aa0*/  FADD.FTZ R164, -R109, R166 ;  /* 0x000000a66da47221 */ /* 0x000fe20000010100 */
[----:B------:R-:W-:Y:S02]  /*1ab0*/  SHF.R.U32.HI R170, RZ, 0x10, R165 ;  /* 0x00000010ffaa7819 */ /* 0x000fe400000116a5 */
[----:B--2---:R-:W-:Y:S02]  /*1ac0*/  MOV R106, R104 ;  /* 0x00000068006a7202 */ /* 0x004fe40000000f00 */
[----:B------:R-:W-:-:S02]  /*1ad0*/  SHF.R.U64 R169, R104, 0x10, R105 ;  /* 0x0000001068a97819 */ /* 0x000fc40000001269 */
[----:B------:R-:W-:Y:S02]  /*1ae0*/  MOV R107, R105 ;  /* 0x00000069006b7202 */ /* 0x000fe40000000f00 */
[----:B------:R-:W-:Y:S02]  /*1af0*/  SHF.R.U32.HI R167, RZ, 0x10, R105 ;  /* 0x00000010ffa77819 */ /* 0x000fe40000011669 */
[----:B------:R-:W-:Y:S01]  /*1b00*/  SHF.L.U32 R105, R106, 0x10, RZ ;  /* 0x000000106a697819 */ /* 0x000fe200000006ff */
[----:B------:R-:W-:Y:S01]  /*1b10*/  FADD.FTZ R168, -R109, R168 ;  /* 0x000000a86da87221 */ /* 0x000fe20000010100 */
[----:B------:R-:W-:Y:S02]  /*1b20*/  IMAD.U32 R104, R169, 0x10000, RZ ;  /* 0x00010000a9687824 */ /* 0x000fe400078e00ff */
[C---:B-----5:R-:W-:Y:S01]  /*1b30*/  FMUL.FTZ R164, R171.reuse, R164 ;  /* 0x000000a4aba47220 */ /* 0x060fe20000410000 */
[----:B------:R-:W-:Y:S01]  /*1b40*/  FMUL.FTZ R165, R171, R110 ;  /* 0x0000006eaba57220 */ /* 0x000fe20000410000 */
[-C--:B------:R-:W-:Y:S01]  /*1b50*/  FMUL.FTZ R166, R68, R105.reuse ;  /* 0x0000006944a67220 */ /* 0x080fe20000410000 */
[----:B------:R-:W-:Y:S01]  /*1b60*/  SHF.L.U32 R107, R107, 0x10, RZ ;  /* 0x000000106b6b7819 */ /* 0x000fe200000006ff */
[----:B------:R-:W-:Y:S01]  /*1b70*/  FADD.FTZ R25, R25, R104 ;  /* 0x0000006819197221 */ /* 0x000fe20000010000 */
[----:B------:R-:W-:Y:S01]  /*1b80*/  SHF.L.U32 R106, R167, 0x10, RZ ;  /* 0x00000010a76a7819 */ /* 0x000fe200000006ff */
[-C--:B------:R-:W-:Y:S01]  /*1b90*/  FFMA.FTZ R45, R164, R104.reuse, R45 ;  /* 0x00000068a42d7223 */ /* 0x080fe2000001002d */
[----:B------:R-:W-:Y:S01]  /*1ba0*/  FMUL.FTZ R167, R69, R104 ;  /* 0x0000006845a77220 */ /* 0x000fe20000410000 */
[----:B------:R-:W-:Y:S01]  /*1bb0*/  FMUL.FTZ R169, R171, R168 ;  /* 0x000000a8aba97220 */ /* 0x000fe20000410000 */
[----:B------:R-:W-:Y:S01]  /*1bc0*/  SHF.L.U32 R170, R170, 0x10, RZ ;  /* 0x00000010aaaa7819 */ /* 0x000fe200000006ff */
        /* <DEDUP_REMOVED lines=18> */
.L_x_3049:
[----:B------:R-:W-:Y:S05]  /*1cf0*/  BSYNC B0 ;  /* 0x0000000000007941 */ /* 0x000fea0003800000 */
.L_x_3035:
[----:B------:R-:W-:Y:S01]  /*1d00*/  LOP3.LUT P3, RZ, R108, 0xff, RZ, 0xc0, !PT ;  /* 0x000000ff6cff7812 */ /* 0x000fe2000786c0ff */
[----:B------:R-:W-:Y:S01]  /*1d10*/  UMOV UR6, 0xffffffff ;  /* 0xffffffff00067882 */ /* 0x000fe20000000000 */
[----:B--2---:R-:W-:Y:S02]  /*1d20*/  SHF.R.U32.HI R104, RZ, 0x5, R178 ;  /* 0x00000005ff687819 */ /* 0x004fe400000116b2 */
        /* <DEDUP_REMOVED lines=23> */
.L_x_3171:
[----:B------:R-:W4:Y:S01]  /*1ea0*/  S2R R109, SR_CgaCtaId ;  /* 0x00000000006d7919 */ /* 0x000f220000008800 */
[----:B------:R-:W-:Y:S01]  /*1eb0*/  MOV R108, 0x400 ;  /* 0x00000400006c7802 */ /* 0x000fe20000000f00 */
[----:B--2---:R-:W-:Y:S01]  /*1ec0*/  FADD.FTZ R176, R111, R176 ;  /* 0x000000b06fb07221 */ /* 0x004fe20000010000 */
[----:B------:R-:W-:Y:S01]  /*1ed0*/  @!P3 LOP3.LUT R104, R104, 0x3, RZ, 0xc0, !PT ;  /* 0x000000036868b812 */ /* 0x000fe200078ec0ff */
[----:B---3--:R-:W-:Y:S01]  /*1ee0*/  FADD.FTZ R177, R106, R107 ;  /* 0x0000006b6ab17221 */ /* 0x008fe20000010000 */
[----:B------:R-:W-:Y:S05]  /*1ef0*/  WARPSYNC.ALL ;  /* 0x0000000000007948 */ /* 0x000fea0003800000 */
[----:B------:R-:W-:Y:S01]  /*1f00*/  @!P3 IADD3 R104, R105, R104, RZ ;  /* 0x000000686968b210 */ /* 0x000fe20007ffe0ff */
[----:B------:R-:W-:Y:S01]  /*1f10*/  BSSY B0, `(.L_x_3059) ;  /* 0x00000a4000007945 */ /* 0x000fe20003800000 */
[----:B------:R-:W-:-:S02]  /*1f20*/  ISETP.NE.AND P4, PT, R179, RZ, PT ;  /* 0x000000ffb300720c */ /* 0x000fc40003f85270 */
[----:B----4-:R-:W-:-:S04]  /*1f30*/  LEA R108, R109, R108, 0x18 ;  /* 0x0000006c6d6c7211 */ /* 0x010fc800078ec0ff */
[----:B------:R-:W-:Y:S01]  /*1f40*/  @!P3 LEA R187, R104, R108, 0x3 ;  /* 0x0000006c68bbb211 */ /* 0x000fe200078e18ff */
[----:B------:R-:W-:-:S04]  /*1f50*/  IMAD R188, R105, 0x8, R108 ;  /* 0x0000000869bc7824 */ /* 0x000fc800078e026c */
[----:B------:R-:W-:Y:S01]  /*1f60*/  @!P3 STS.64 [R187+0x2800], R176 ;  /* 0x002800b0bb00b388 */ /* 0x000fe20000000a00 */
[----:B------:R-:W-:Y:S01]  /*1f70*/  BAR.SYNC.DEFER_BLOCKING 0x0 ;  /* 0x0000000000007b1d */ /* 0x000fe20000010000 */
[----:B-----5:R-:W-:-:S13]  /*1f80*/  ISETP.GE.AND P3, PT, R174, 0x1, PT ;  /* 0x00000001ae00780c */ /* 0x020fda0003f66270 */
[----:B------:R-:W-:Y:S02]  /*1f90*/  @P3 IADD3 R189, R174, -0x1, RZ ;  /* 0xffffffffaebd3810 */ /* 0x000fe40007ffe0ff */
[----:B------:R-:W-:-:S03]  /*1fa0*/  @P3 LOP3.LUT R0, R178, 0x7f, RZ, 0xc0, !PT ;  /* 0x0000007fb2003812 */ /* 0x000fc600078ec0ff */
[----:B------:R-:W-:Y:S01]  /*1fb0*/  @P3 IMAD R174, R189, R2, RZ ;  /* 0x00000002bdae3224 */ /* 0x000fe200078e02ff */
[----:B-1----:R-:W1:Y:S04]  /*1fc0*/  LDS.128 R104, [R188+0x2800] ;  /* 0x00280000bc687984 */ /* 0x002e680000000c00 */
[----:B------:R-:W2:Y:S01]  /*1fd0*/  LDS.128 R108, [R188+0x2810] ;  /* 0x00281000bc6c7984 */ /* 0x000ea20000000c00 */
[----:B-1----:R-:W-:Y:S01]  /*1fe0*/  FADD.FTZ R189, RZ, R104 ;  /* 0x00000068ffbd7221 */ /* 0x002fe20000010000 */
[----:B------:R-:W-:Y:S01]  /*1ff0*/  FADD.FTZ R104, RZ, R105 ;  /* 0x00000069ff687221 */ /* 0x000fe20000010000 */
[----:B------:R-:W-:Y:S02]  /*2000*/  @P3 SHF.R.S32.HI R105, RZ, 0x1f, R174 ;  /* 0x0000001fff693819 */ /* 0x000fe400000114ae */
[----:B------:R-:W-:Y:S01]  /*2010*/  FADD.FTZ R189, R106, R189 ;  /* 0x000000bd6abd7221 */ /* 0x000fe20000010000 */
[----:B------:R-:W-:Y:S01]  /*2020*/  FADD.FTZ R104, R107, R104 ;  /* 0x000000686b687221 */ /* 0x000fe20000010000 */
[----:B------:R-:W-:-:S02]  /*2030*/  @P3 LEA.HI R105, R105, R174, RZ, 0x2 ;  /* 0x000000ae69693211 */ /* 0x000fc400078f10ff */
[----:B--2---:R-:W-:Y:S01]  /*2040*/  FADD.FTZ R189, R189, R108 ;  /* 0x0000006cbdbd7221 */ /* 0x004fe20000010000 */
        /* <DEDUP_REMOVED lines=10> */
[----:B------:R-:W1:Y:S02]  /*20f0*/  LDC.64 R104, c[0x0][0x220] ;  /* 0x00008800ff687b82 */ /* 0x000e640000000a00 */
[----:B-1----:R-:W-:-:S06]  /*2100*/  IMAD.WIDE.U32 R104, R108, 0x8, R104 ;  /* 0x000000086c687825 */ /* 0x002fcc00078e0068 */
[----:B------:R-:W2:Y:S02]  /*2110*/  LDG.E.64 R104, desc[UR4][R104.64] ;  /* 0x0000000468687981 */ /* 0x000ea4000c1e1b00 */
[C-C-:B--2---:R-:W-:Y:S02]  /*2120*/  SHF.R.U64 R136, R104.reuse, 0x10, R105.reuse ;  /* 0x0000001068887819 */ /* 0x144fe40000001269 */
[----:B------:R-:W-:Y:S02]  /*2130*/  SHF.R.U32.HI R137, RZ, 0x10, R105 ;  /* 0x00000010ff897819 */ /* 0x000fe40000011669 */
[----:B------:R-:W-:Y:S02]  /*2140*/  PRMT R134, R104, 0x7610, R134 ;  /* 0x0000761068867816 */ /* 0x000fe40000000086 */
[----:B------:R-:W-:-:S07]  /*2150*/  PRMT R135, R105, 0x7610, R135 ;  /* 0x0000761069877816 */ /* 0x000fce0000000087 */
.L_x_3062:
[----:B------:R-:W-:Y:S05]  /*2160*/  BSYNC B1 ;  /* 0x0000000000017941 */ /* 0x000fea0003800000 */
.L_x_3061:
        /* <DEDUP_REMOVED lines=9> */
.L_x_3064:
[----:B------:R-:W-:Y:S01]  /*2200*/  UISETP.NE.U32.AND UP0, UPT, UR14, URZ, UPT ;  /* 0x0000003f0e00728c */ /* 0x000fe2000bf05070 */
[----:B0-----:R-:W-:-:S03]  /*2210*/  ISETP.NE.AND P4, PT, R182, RZ, PT ;  /* 0x000000ffb600720c */ /* 0x001fc60003f85270 */
        /* <DEDUP_REMOVED lines=8> */
.L_x_3065:
[----:B------:R-:W-:Y:S05]  /*22a0*/  BSYNC B1 ;  /* 0x0000000000017941 */ /* 0x000fea0003800000 */
.L_x_3063:
[----:B------:R-:W1:Y:S01]  /*22b0*/  @P3 LDC R105, c[0x0][0x29c] ;  /* 0x0000a700ff693b82 */ /* 0x000e620000000800 */
[----:B------:R-:W-:Y:S01]  /*22c0*/  ISETP.NE.U32.AND P5, PT, RZ, UR10, PT ;  /* 0x0000000aff007c0c */ /* 0x000fe2000bfa5070 */
[----:B------:R-:W-:Y:S01]  /*22d0*/  @P3 IMAD.U32 R106, R134, 0x10000, RZ ;  /* 0x00010000866a3824 */ /* 0x000fe200078e00ff */
[----:B------:R-:W-:Y:S02]  /*22e0*/  BSSY B1, `(.L_x_3066) ;  /* 0x0000017000017945 */ /* 0x000fe40003800000 */
[----:B------:R-:W-:Y:S01]  /*22f0*/  ISETP.NE.AND.EX P5, PT, RZ, UR11, PT, P5 ;  /* 0x0000000bff007c0c */ /* 0x000fe2000bfa5350 */
[----:B-1----:R-:W-:-:S12]  /*2300*/  @P3 FMUL.FTZ R105, R104, R105 ;  /* 0x0000006968693220 */ /* 0x002fd80000410000 */
        /* <DEDUP_REMOVED lines=12> */
.L_x_3067:
[----:B0-----:R-:W-:-:S04]  /*23d0*/  ISETP.NE.AND P6, PT, R182, RZ, PT ;  /* 0x000000ffb600720c */ /* 0x001fc80003fc5270 */
[----:B------:R-:W-:-:S05]  /*23e0*/  FSEL R105, R110, RZ, !P6 ;  /* 0x000000ff6e697208 */ /* 0x000fca0007000000 */
[----:B------:R-:W-:Y:S01]  /*23f0*/  FFMA.FTZ R104, R126, R109, R105 ;  /* 0x0000006d7e687223 */ /* 0x000fe20000010069 */
[----:B------:R-:W-:-:S03]  /*2400*/  @P4 SHF.R.U64 R105, R120, 0x10, R121 ;  /* 0x0000001078694819 */ /* 0x000fc60000001279 */
[----:B------:R-:W-:Y:S02]  /*2410*/  FADD.FTZ R104, R131, -R104 ;  /* 0x8000006883687221 */ /* 0x000fe40000010000 */
[----:B------:R-:W-:Y:S02]  /*2420*/  @P4 IMAD.U32 R105, R105, 0x10000, RZ ;  /* 0x0001000069694824 */ /* 0x000fe400078e00ff */
[----:B------:R-:W-:-:S04]  /*2430*/  FMUL.FTZ R104, R171, R104 ;  /* 0x00000068ab687220 */ /* 0x000fc80000410000 */
[----:B------:R-:W-:-:S07]  /*2440*/  @P4 FADD.FTZ R104, R104, R105 ;  /* 0x0000006968684221 */ /* 0x000fce0000010000 */
.L_x_3068:
[----:B------:R-:W-:Y:S05]  /*2450*/  BSYNC B1 ;  /* 0x0000000000017941 */ /* 0x000fea0003800000 */
.L_x_3066:
[----:B------:R-:W1:Y:S01]  /*2460*/  @P3 LDC R105, c[0x0][0x29c] ;  /* 0x0000a700ff693b82 */ /* 0x000e620000000800 */
[----:B------:R-:W-:Y:S01]  /*2470*/  @P5 F2FP.BF16.F32.PACK_AB R107, RZ, R104 ;  /* 0x00000068ff6b523e */ /* 0x000fe200000010ff */
[----:B------:R-:W-:Y:S03]  /*2480*/  BSSY B1, `(.L_x_3069) ;  /* 0x0000014000017945 */ /* 0x000fe60003800000 */
[----:B------:R-:W-:Y:S01]  /*2490*/  @P5 PRMT R183, R107, 0x7610, R183 ;  /* 0x000076106bb75816 */ /* 0x000fe200000000b7 */
[----:B-1----:R-:W-:Y:S01]  /*24a0*/  @P3 FMUL.FTZ R106, R104, R105 ;  /* 0x00000069686a3220 */ /* 0x002fe20000410000 */
[----:B------:R-:W-:-:S03]  /*24b0*/  @P3 SHF.L.U32 R104, R136, 0x10, RZ ;  /* 0x0000001088683819 */ /* 0x000fc600000006ff */
[----:B------:R-:W-:Y:S02]  /*24c0*/  @P3 FMUL.FTZ R105, R97, R106 ;  /* 0x0000006a61693220 */ /* 0x000fe40000410000 */
        /* <DEDUP_REMOVED lines=8> */
.L_x_3070:
[----:B0-----:R-:W-:-:S04]  /*2550*/  ISETP.NE.AND P6, PT, R182, RZ, PT ;  /* 0x000000ffb600720c */ /* 0x001fc80003fc5270 */
[----:B------:R-:W-:-:S05]  /*2560*/  FSEL R104, R110, RZ, !P6 ;  /* 0x000000ff6e687208 */ /* 0x000fca0007000000 */
[----:B------:R-:W-:-:S04]  /*2570*/  FFMA.FTZ R105, R129, R109, R104 ;  /* 0x0000006d81697223 */ /* 0x000fc80000010068 */
[----:B------:R-:W-:Y:S01]  /*2580*/  FADD.FTZ R104, R130, -R105 ;  /* 0x8000006982687221 */ /* 0x000fe20000010000 */
[----:B------:R-:W-:-:S03]  /*2590*/  @P4 SHF.L.U32 R105, R121, 0x10, RZ ;  /* 0x0000001079694819 */ /* 0x000fc600000006ff */
[----:B------:R-:W-:-:S04]  /*25a0*/  FMUL.FTZ R104, R171, R104 ;  /* 0x00000068ab687220 */ /* 0x000fc80000410000 */
[----:B------:R-:W-:-:S07]  /*25b0*/  @P4 FADD.FTZ R104, R104, R105 ;  /* 0x0000006968684221 */ /* 0x000fce0000010000 */
.L_x_3071:
[----:B------:R-:W-:Y:S05]  /*25c0*/  BSYNC B1 ;  /* 0x0000000000017941 */ /* 0x000fea0003800000 */
.L_x_3069:
        /* <DEDUP_REMOVED lines=16> */
.L_x_3073:
[----:B0-----:R-:W-:-:S04]  /*26d0*/  ISETP.NE.AND P6, PT, R182, RZ, PT ;  /* 0x000000ffb600720c */ /* 0x001fc80003fc5270 */
[----:B------:R-:W-:-:S05]  /*26e0*/  FSEL R105, R110, RZ, !P6 ;  /* 0x000000ff6e697208 */ /* 0x000fca0007000000 */
[----:B------:R-:W-:Y:S01]  /*26f0*/  FFMA.FTZ R104, R132, R109, R105 ;  /* 0x0000006d84687223 */ /* 0x000fe20000010069 */
[----:B------:R-:W-:-:S03]  /*2700*/  @P4 SHF.R.U32.HI R105, RZ, 0x10, R121 ;  /* 0x00000010ff694819 */ /* 0x000fc60000011679 */
[----:B------:R-:W-:Y:S01]  /*2710*/  FADD.FTZ R104, R133, -R104 ;  /* 0x8000006885687221 */ /* 0x000fe20000010000 */
[----:B------:R-:W-:-:S03]  /*2720*/  @P4 SHF.L.U32 R105, R105, 0x10, RZ ;  /* 0x0000001069694819 */ /* 0x000fc600000006ff */
[----:B------:R-:W-:-:S04]  /*2730*/  FMUL.FTZ R104, R171, R104 ;  /* 0x00000068ab687220 */ /* 0x000fc80000410000 */
[----:B------:R-:W-:-:S07]  /*2740*/  @P4 FADD.FTZ R104, R104, R105 ;  /* 0x0000006968684221 */ /* 0x000fce0000010000 */
.L_x_3074:
[----:B------:R-:W-:Y:S05]  /*2750*/  BSYNC B1 ;  /* 0x0000000000017941 */ /* 0x000fea0003800000 */
.L_x_3072:
[----:B------:R-:W1:Y:S01]  /*2760*/  @P3 LDC R105, c[0x0][0x29c] ;  /* 0x0000a700ff693b82 */ /* 0x000e620000000800 */
[----:B------:R-:W-:Y:S02]  /*2770*/  VIADD R173, R173, 0x80 ;  /* 0x00000080adad7836 */ /* 0x000fe40000000000 */
[----:B-1----:R-:W-:Y:S01]  /*2780*/  @P3 FMUL.FTZ R174, R104, R105 ;  /* 0x0000006968ae3220 */ /* 0x002fe20000410000 */
[----:B------:R-:W-:-:S03]  /*2790*/  @P5 F2FP.BF16.F32.PACK_AB R104, RZ, R104 ;  /* 0x00000068ff68523e */ /* 0x000fc600000010ff */
[----:B------:R-:W-:Y:S01]  /*27a0*/  @P3 FMUL.FTZ R105, R99, R174 ;  /* 0x000000ae63693220 */ /* 0x000fe20000410000 */
[----:B------:R-:W-:-:S04]  /*27b0*/  @P5 PRMT R125, R104, 0x7610, R125 ;  /* 0x00007610687d5816 */ /* 0x000fc8000000007d */
[----:B------:R-:W-:Y:S01]  /*27c0*/  @P3 F2FP.BF16.F32.PACK_AB R176, RZ, R105 ;  /* 0x00000069ffb0323e */ /* 0x000fe200000010ff */
[----:B------:R-:W-:Y:S06]  /*27d0*/  @!P5 BRA `(.L_x_3075) ;  /* 0x000000000020d947 */ /* 0x000fec0003800000 */
        /* <DEDUP_REMOVED lines=8> */
.L_x_3075:
[----:B------:R-:W-:Y:S01]  /*2860*/  BSSY B1, `(.L_x_3076) ;  /* 0x000000c000017945 */ /* 0x000fe20003800000 */
[----:B------:R-:W-:Y:S02]  /*2870*/  @P3 SHF.L.U32 R111, R137, 0x10, RZ ;  /* 0x00000010896f3819 */ /* 0x000fe400000006ff */
[----:B------:R-:W-:Y:S01]  /*2880*/  @P3 PRMT R127, R176, 0x7610, R127 ;  /* 0x00007610b07f3816 */ /* 0x000fe2000000007f */
[----:B------:R-:W-:Y:S06]  /*2890*/  @!P3 BRA `(.L_x_3077) ;  /* 0x000000000020b947 */ /* 0x000fec0003800000 */
[----:B-1----:R-:W1:Y:S01]  /*28a0*/  LDC.64 R104, c[0x0][0x2f8] ;  /* 0x0000be00ff687b82 */ /* 0x002e620000000a00 */
[----:B------:R-:W-:Y:S02]  /*28b0*/  LOP3.LUT R106, R184, 0xffff, RZ, 0xc0, !PT ;  /* 0x0000ffffb86a7812 */ /* 0x000fe400078ec0ff */
[----:B------:R-:W-:-:S03]  /*28c0*/  PRMT R175, R124, 0x5410, R127 ;  /* 0x000054107caf7816 */ /* 0x000fc6000000007f */
[----:B------:R-:W-:-:S05]  /*28d0*/  IMAD.WIDE.U32 R106, R106, 0x10000, RZ ;  /* 0x000100006a6a7825 */ /* 0x000fca00078e00ff */
[----:B------:R-:W-:Y:S02]  /*28e0*/  LOP3.LUT R107, R175, R107, RZ, 0xfc, !PT ;  /* 0x0000006baf6b7212 */ /* 0x000fe400078efcff */
[----:B------:R-:W-:Y:S01]  /*28f0*/  LOP3.LUT R106, R106, 0xffff, R139, 0xf8, !PT ;  /* 0x0000ffff6a6a7812 */ /* 0x000fe200078ef88b */
[----:B-1----:R-:W-:-:S05]  /*2900*/  IMAD.WIDE.U32 R104, R108, 0x8, R104 ;  /* 0x000000086c687825 */ /* 0x002fca00078e0068 */
[----:B------:R2:W-:Y:S02]  /*2910*/  STG.E.64 desc[UR4][R104.64], R106 ;  /* 0x0000006a68007986 */ /* 0x0005e4000c101b04 */
.L_x_3077:
[----:B------:R-:W-:Y:S05]  /*2920*/  BSYNC B1 ;  /* 0x0000000000017941 */ /* 0x000fea0003800000 */
.L_x_3076:
[----:B------:R-:W-:Y:S01]  /*2930*/  @P3 FFMA.FTZ R23, R174, R111, R23 ;  /* 0x0000006fae173223 */ /* 0x000fe20000010017 */
[----:B------:R-:W-:-:S07]  /*2940*/  IADD3 R108, R108, 0x80, RZ ;  /* 0x000000806c6c7810 */ /* 0x000fce0007ffe0ff */
.L_x_3060:
[----:B------:R-:W-:Y:S05]  /*2950*/  BSYNC B0 ;  /* 0x0000000000007941 */ /* 0x000fea0003800000 */
.L_x_3059:
[----:B------:R-:W-:Y:S01]  /*2960*/  ISETP.NE.AND P4, PT, R180, RZ, PT ;  /* 0x000000ffb400720c */ /* 0x000fe20003f85270 */
[----:B------:R-:W-:-:S12]  /*2970*/  BSSY B0, `(.L_x_3078) ;  /* 0x0000084000007945 */ /* 0x000fd80003800000 */
[----:B------:R-:W-:Y:S05]  /*2980*/  @!P4 BRA `(.L_x_3079) ;  /* 0x000000080008c947 */ /* 0x000fea0003800000 */
[----:B0-----:R-:W-:Y:S01]  /*2990*/  ISETP.NE.AND P4, PT, R182, RZ, PT ;  /* 0x000000ffb600720c */ /* 0x001fe20003f85270 */
[----:B------:R-:W-:Y:S03]  /*29a0*/  BSSY B1, `(.L_x_3080) ;  /* 0x000000a000017945 */ /* 0x000fe60003800000 */
[----:B------:R-:W-:Y:S01]  /*29b0*/  FSEL R174, R110, RZ, !P4 ;  /* 0x000000ff6eae7208 */ /* 0x000fe20006000000 */
[----:B------:R-:W-:Y:S08]  /*29c0*/  @!P3 BRA `(.L_x_3081) ;  /* 0x00000000001cb947 */ /* 0x000ff00003800000 */
[----:B-12---:R-:W0:Y:S02]  /*29d0*/  LDC.64 R104, c[0x0][0x220] ;  /* 0x00008800ff687b82 */ /* 0x006e240000000a00 */
[----:B0-----:R-:W-:-:S06]  /*29e0*/  IMAD.WIDE.U32 R104, R108, 0x8, R104 ;  /* 0x000000086c687825 */ /* 0x001fcc00078e0068 */
[----:B------:R-:W2:Y:S02]  /*29f0*/  LDG.E.64 R104, desc[UR4][R104.64] ;  /* 0x0000000468687981 */ /* 0x000ea4000c1e1b00 */
[C-C-:B--2---:R-:W-:Y:S02]  /*2a00*/  SHF.R.U64 R136, R104.reuse, 0x10, R105.reuse ;  /* 0x0000001068887819 */ /* 0x144fe40000001269 */
[----:B------:R-:W-:Y:S02]  /*2a10*/  SHF.R.U32.HI R137, RZ, 0x10, R105 ;  /* 0x00000010ff897819 */ /* 0x000fe40000011669 */
[----:B------:R-:W-:Y:S02]  /*2a20*/  PRMT R134, R104, 0x7610, R134 ;  /* 0x0000761068867816 */ /* 0x000fe40000000086 */
[----:B------:R-:W-:-:S07]  /*2a30*/  PRMT R135, R105, 0x7610, R135 ;  /* 0x0000761069877816 */ /* 0x000fce0000000087 */
.L_x_3081:
[----:B------:R-:W-:Y:S05]  /*2a40*/  BSYNC B1 ;  /* 0x0000000000017941 */ /* 0x000fea0003800000 */
.L_x_3080:
[----:B------:R-:W-:Y:S04]  /*2a50*/  BSSY B1, `(.L_x_3082) ;  /* 0x0000011000017945 */ /* 0x000fe80003800000 */
[----:B------:R-:W-:Y:S05]  /*2a60*/  @P2 BRA `(.L_x_3083) ;  /* 0x00000000001c2947 */ /* 0x000fea0003800000 */
[----:B------:R-:W-:Y:S01]  /*2a70*/  UISETP.NE.U32.AND UP0, UPT, UR14, URZ, UPT ;  /* 0x0000003f0e00728c */ /* 0x000fe2000bf05070 */
[----:B-12---:R-:W-:-:S03]  /*2a80*/  IMAD.MOV.U32 R104, RZ, RZ, RZ ;  /* 0x000000ffff687224 */ /* 0x006fc600078e00ff */
[----:B------:R-:W-:-:S06]  /*2a90*/  UISETP.NE.AND.EX UP0, UPT, UR15, URZ, UPT, UP0 ;  /* 0x0000003f0f00728c */ /* 0x000fcc000bf05300 */
[----:B------:R-:W-:-:S13]  /*2aa0*/  PLOP3.LUT P4, PT, PT, PT, UP0, 0x80, 0x0 ;  /* 0x000000000000781c */ /* 0x000fda0003f8f008 */
[----:B------:R-:W-:Y:S05]  /*2ab0*/  @!P4 BRA `(.L_x_3084) ;  /* 0x000000000028c947 */ /* 0x000fea0003800000 */
[----:B------:R-:W-:Y:S01]  /*2ac0*/  SHF.L.U32 R104, R118, 0x10, RZ ;  /* 0x0000001076687819 */ /* 0x000fe200000006ff */
[----:B------:R-:W-:Y:S06]  /*2ad0*/  BRA `(.L_x_3084) ;  /* 0x0000000000207947 */ /* 0x000fec0003800000 */
.L_x_3083:
[----:B------:R-:W-:Y:S01]  /*2ae0*/  UISETP.NE.U32.AND UP0, UPT, UR14, URZ, UPT ;  /* 0x0000003f0e00728c */ /* 0x000fe2000bf05070 */
[----:B-12---:R-:W-:-:S03]  /*2af0*/  FFMA.FTZ R105, R141, R109, R174 ;  /* 0x0000006d8d697223 */ /* 0x006fc600000100ae */
[----:B------:R-:W-:Y:S01]  /*2b00*/  UISETP.NE.AND.EX UP0, UPT, UR15, URZ, UPT, UP0 ;  /* 0x0000003f0f00728c */ /* 0x000fe2000bf05300 */
[----:B------:R-:W-:-:S04]  /*2b10*/  FADD.FTZ R104, R142, -R105 ;  /* 0x800000698e687221 */ /* 0x000fc80000010000 */
[----:B------:R-:W-:Y:S01]  /*2b20*/  FMUL.FTZ R104, R171, R104 ;  /* 0x00000068ab687220 */ /* 0x000fe20000410000 */
[----:B------:R-:W-:-:S13]  /*2b30*/  PLOP3.LUT P4, PT, PT, PT, UP0, 0x80, 0x0 ;  /* 0x000000000000781c */ /* 0x000fda0003f8f008 */
[----:B------:R-:W-:-:S05]  /*2b40*/  @P4 SHF.L.U32 R105, R118, 0x10, RZ ;  /* 0x0000001076694819 */ /* 0x000fca00000006ff */
[----:B------:R-:W-:-:S07]  /*2b50*/  @P4 FADD.FTZ R104, R104, R105 ;  /* 0x0000006968684221 */ /* 0x000fce0000010000 */
.L_x_3084:
[----:B------:R-:W-:Y:S05]  /*2b60*/  BSYNC B1 ;  /* 0x0000000000017941 */ /* 0x000fea0003800000 */
.L_x_3082:
        /* <DEDUP_REMOVED lines=18> */
.L_x_3086:
[----:B------:R-:W-:Y:S01]  /*2c90*/  FFMA.FTZ R104, R140, R109, R174 ;  /* 0x0000006d8c687223 */ /* 0x000fe200000100ae */
[----:B------:R-:W-:-:S03]  /*2ca0*/  @P4 SHF.R.U64 R105, R118, 0x10, R119 ;  /* 0x0000001076694819 */ /* 0x000fc60000001277 */
[----:B------:R-:W-:Y:S02]  /*2cb0*/  FADD.FTZ R104, R145, -R104 ;  /* 0x8000006891687221 */ /* 0x000fe40000010000 */
[----:B------:R-:W-:Y:S02]  /*2cc0*/  @P4 IMAD.U32 R105, R105, 0x10000, RZ ;  /* 0x0001000069694824 */ /* 0x000fe400078e00ff */
[----:B------:R-:W-:-:S04]  /*2cd0*/  FMUL.FTZ R104, R171, R104 ;  /* 0x00000068ab687220 */ /* 0x000fc80000410000 */
[----:B------:R-:W-:-:S07]  /*2ce0*/  @P4 FADD.FTZ R104, R104, R105 ;  /* 0x0000006968684221 */ /* 0x000fce0000010000 */
.L_x_3087:
[----:B------:R-:W-:Y:S05]  /*2cf0*/  BSYNC B1 ;  /* 0x0000000000017941 */ /* 0x000fea0003800000 */
.L_x_3085:
        /* <DEDUP_REMOVED lines=15> */
.L_x_3089:
[----:B------:R-:W-:-:S04]  /*2df0*/  FFMA.FTZ R105, R143, R109, R174 ;  /* 0x0000006d8f697223 */ /* 0x000fc800000100ae */
[----:B------:R-:W-:Y:S01]  /*2e00*/  FADD.FTZ R104, R144, -R105 ;  /* 0x8000006990687221 */ /* 0x000fe20000010000 */
[----:B------:R-:W-:-:S03]  /*2e10*/  @P4 SHF.L.U32 R105, R119, 0x10, RZ ;  /* 0x0000001077694819 */ /* 0x000fc600000006ff */
[----:B------:R-:W-:-:S04]  /*2e20*/  FMUL.FTZ R104, R171, R104 ;  /* 0x00000068ab687220 */ /* 0x000fc80000410000 */
[----:B------:R-:W-:-:S07]  /*2e30*/  @P4 FADD.FTZ R104, R104, R105 ;  /* 0x0000006968684221 */ /* 0x000fce0000010000 */
.L_x_3090:
[----:B------:R-:W-:Y:S05]  /*2e40*/  BSYNC B1 ;  /* 0x0000000000017941 */ /* 0x000fea0003800000 */
.L_x_3088:
        /* <DEDUP_REMOVED lines=16> */
.L_x_3092:
[----:B------:R-:W-:Y:S01]  /*2f50*/  FFMA.FTZ R104, R146, R109, R174 ;  /* 0x0000006d92687223 */ /* 0x000fe200000100ae */
[----:B------:R-:W-:-:S03]  /*2f60*/  @P4 SHF.R.U32.HI R105, RZ, 0x10, R119 ;  /* 0x00000010ff694819 */ /* 0x000fc60000011677 */
[----:B------:R-:W-:Y:S01]  /*2f70*/  FADD.FTZ R104, R147, -R104 ;  /* 0x8000006893687221 */ /* 0x000fe20000010000 */
[----:B------:R-:W-:-:S03]  /*2f80*/  @P4 SHF.L.U32 R105, R105, 0x10, RZ ;  /* 0x0000001069694819 */ /* 0x000fc600000006ff */
[----:B------:R-:W-:-:S04]  /*2f90*/  FMUL.FTZ R104, R171, R104 ;  /* 0x00000068ab687220 */ /* 0x000fc80000410000 */
[----:B------:R-:W-:-:S07]  /*2fa0*/  @P4 FADD.FTZ R104, R104, R105 ;  /* 0x0000006968684221 */ /* 0x000fce0000010000 */
.L_x_3093:
[----:B------:R-:W-:Y:S05]  /*2fb0*/  BSYNC B1 ;  /* 0x0000000000017941 */ /* 0x000fea0003800000 */
.L_x_3091:
        /* <DEDUP_REMOVED lines=17> */
.L_x_3094:
        /* <DEDUP_REMOVED lines=11> */
.L_x_3096:
[----:B------:R-:W-:Y:S05]  /*3180*/  BSYNC B1 ;  /* 0x0000000000017941 */ /* 0x000fea0003800000 */
.L_x_3095:
[----:B------:R-:W-:Y:S02]  /*3190*/  IADD3 R173, R173, 0x80, RZ ;  /* 0x00000080adad7810 */ /* 0x000fe40007ffe0ff */
[----:B------:R-:W-:-:S07]  /*31a0*/  IADD3 R108, R108, 0x80, RZ ;  /* 0x000000806c6c7810 */ /* 0x000fce0007ffe0ff */
.L_x_3079:
[----:B------:R-:W-:Y:S05]  /*31b0*/  BSYNC B0 ;  /* 0x0000000000007941 */ /* 0x000fea0003800000 */
.L_x_3078:
[----:B------:R-:W-:Y:S04]  /*31c0*/  BSSY B0, `(.L_x_3097) ;  /* 0x0000084000007945 */ /* 0x000fe80003800000 */
        /* <DEDUP_REMOVED lines=12> */
.L_x_3100:
[----:B------:R-:W-:Y:S05]  /*3290*/  BSYNC B1 ;  /* 0x0000000000017941 */ /* 0x000fea0003800000 */
.L_x_3099:
        /* <DEDUP_REMOVED lines=9> */
.L_x_3102:
        /* <DEDUP_REMOVED lines=8> */
.L_x_3103:
[----:B------:R-:W-:Y:S05]  /*33b0*/  BSYNC B1 ;  /* 0x0000000000017941 */ /* 0x000fea0003800000 */
.L_x_3101:
        /* <DEDUP_REMOVED lines=18> */
.L_x_3105:
[----:B------:R-:W-:Y:S01]  /*34e0*/  FFMA.FTZ R104, R148, R109, R174 ;  /* 0x0000006d94687223 */ /* 0x000fe200000100ae */
[----:B------:R-:W-:-:S03]  /*34f0*/  @P4 SHF.R.U64 R105, R116, 0x10, R117 ;  /* 0x0000001074694819 */ /* 0x000fc60000001275 */
[----:B------:R-:W-:Y:S02]  /*3500*/  FADD.FTZ R104, R153, -R104 ;  /* 0x8000006899687221 */ /* 0x000fe40000010000 */
[----:B------:R-:W-:Y:S02]  /*3510*/  @P4 IMAD.U32 R105, R105, 0x10000, RZ ;  /* 0x0001000069694824 */ /* 0x000fe400078e00ff */
[----:B------:R-:W-:-:S04]  /*3520*/  FMUL.FTZ R104, R171, R104 ;  /* 0x00000068ab687220 */ /* 0x000fc80000410000 */
[----:B------:R-:W-:-:S07]  /*3530*/  @P4 FADD.FTZ R104, R104, R105 ;  /* 0x0000006968684221 */ /* 0x000fce0000010000 */
.L_x_3106:
[----:B------:R-:W-:Y:S05]  /*3540*/  BSYNC B1 ;  /* 0x0000000000017941 */ /* 0x000fea0003800000 */
.L_x_3104:
        /* <DEDUP_REMOVED lines=15> */
.L_x_3108:
[----:B------:R-:W-:-:S04]  /*3640*/  FFMA.FTZ R105, R151, R109, R174 ;  /* 0x0000006d97697223 */ /* 0x000fc800000100ae */
[----:B------:R-:W-:Y:S01]  /*3650*/  FADD.FTZ R104, R152, -R105 ;  /* 0x8000006998687221 */ /* 0x000fe20000010000 */
[----:B------:R-:W-:-:S03]  /*3660*/  @P4 SHF.L.U32 R105, R117, 0x10, RZ ;  /* 0x0000001075694819 */ /* 0x000fc600000006ff */
[----:B------:R-:W-:-:S04]  /*3670*/  FMUL.FTZ R104, R171, R104 ;  /* 0x00000068ab687220 */ /* 0x000fc80000410000 */
[----:B------:R-:W-:-:S07]  /*3680*/  @P4 FADD.FTZ R104, R104, R105 ;  /* 0x0000006968684221 */ /* 0x000fce0000010000 */
.L_x_3109:
[----:B------:R-:W-:Y:S05]  /*3690*/  BSYNC B1 ;  /* 0x0000000000017941 */ /* 0x000fea0003800000 */
.L_x_3107:
        /* <DEDUP_REMOVED lines=16> */
.L_x_3111:
[----:B------:R-:W-:Y:S01]  /*37a0*/  FFMA.FTZ R104, R154, R109, R174 ;  /* 0x0000006d9a687223 */ /* 0x000fe200000100ae */
[----:B------:R-:W-:-:S03]  /*37b0*/  @P4 SHF.R.U32.HI R105, RZ, 0x10, R117 ;  /* 0x00000010ff694819 */ /* 0x000fc60000011675 */
[----:B------:R-:W-:Y:S01]  /*37c0*/  FADD.FTZ R104, R155, -R104 ;  /* 0x800000689b687221 */ /* 0x000fe20000010000 */
[----:B------:R-:W-:-:S03]  /*37d0*/  @P4 SHF.L.U32 R105, R105, 0x10, RZ ;  /* 0x0000001069694819 */ /* 0x000fc600000006ff */
[----:B------:R-:W-:-:S04]  /*37e0*/  FMUL.FTZ R104, R171, R104 ;  /* 0x00000068ab687220 */ /* 0x000fc80000410000 */
[----:B------:R-:W-:-:S07]  /*37f0*/  @P4 FADD.FTZ R104, R104, R105 ;  /* 0x0000006968684221 */ /* 0x000fce0000010000 */
.L_x_3112:
[----:B------:R-:W-:Y:S05]  /*3800*/  BSYNC B1 ;  /* 0x0000000000017941 */ /* 0x000fea0003800000 */
.L_x_3110:
        /* <DEDUP_REMOVED lines=17> */
.L_x_3113:
        /* <DEDUP_REMOVED lines=11> */
.L_x_3115:
[----:B------:R-:W-:Y:S05]  /*39d0*/  BSYNC B1 ;  /* 0x0000000000017941 */ /* 0x000fea0003800000 */
.L_x_3114:
[----:B------:R-:W-:Y:S02]  /*39e0*/  IADD3 R173, R173, 0x80, RZ ;  /* 0x00000080adad7810 */ /* 0x000fe40007ffe0ff */
[----:B------:R-:W-:-:S07]  /*39f0*/  IADD3 R108, R108, 0x80, RZ ;  /* 0x000000806c6c7810 */ /* 0x000fce0007ffe0ff */
.L_x_3098:
[----:B------:R-:W-:Y:S05]  /*3a00*/  BSYNC B0 ;  /* 0x0000000000007941 */ /* 0x000fea0003800000 */
.L_x_3097:
        /* <DEDUP_REMOVED lines=13> */
.L_x_3119:
[----:B------:R-:W-:Y:S05]  /*3ae0*/  BSYNC B1 ;  /* 0x0000000000017941 */ /* 0x000fea0003800000 */
.L_x_3118:
        /* <DEDUP_REMOVED lines=9> */
.L_x_3121:
        /* <DEDUP_REMOVED lines=8> */
.L_x_3122:
[----:B------:R-:W-:Y:S05]  /*3c00*/  BSYNC B1 ;  /* 0x0000000000017941 */ /* 0x000fea0003800000 */
.L_x_3120:
        /* <DEDUP_REMOVED lines=18> */
.L_x_3124:
[----:B------:R-:W-:Y:S01]  /*3d30*/  FFMA.FTZ R104, R156, R109, R174 ;  /* 0x0000006d9c687223 */ /* 0x000fe200000100ae */
[----:B------:R-:W-:-:S03]  /*3d40*/  @P4 SHF.R.U64 R105, R114, 0x10, R115 ;  /* 0x0000001072694819 */ /* 0x000fc60000001273 */
[----:B------:R-:W-:Y:S02]  /*3d50*/  FADD.FTZ R104, R161, -R104 ;  /* 0x80000068a1687221 */ /* 0x000fe40000010000 */
[----:B------:R-:W-:Y:S02]  /*3d60*/  @P4 IMAD.U32 R105, R105, 0x10000, RZ ;  /* 0x0001000069694824 */ /* 0x000fe400078e00ff */
[----:B------:R-:W-:-:S04]  /*3d70*/  FMUL.FTZ R104, R171, R104 ;  /* 0x00000068ab687220 */ /* 0x000fc80000410000 */
[----:B------:R-:W-:-:S07]  /*3d80*/  @P4 FADD.FTZ R104, R104, R105 ;  /* 0x0000006968684221 */ /* 0x000fce0000010000 */
.L_x_3125:
[----:B------:R-:W-:Y:S05]  /*3d90*/  BSYNC B1 ;  /* 0x0000000000017941 */ /* 0x000fea0003800000 */
.L_x_3123:
        /* <DEDUP_REMOVED lines=15> */
.L_x_3127:
[----:B------:R-:W-:-:S04]  /*3e90*/  FFMA.FTZ R105, R159, R109, R174 ;  /* 0x0000006d9f697223 */ /* 0x000fc800000100ae */
[----:B------:R-:W-:Y:S01]  /*3ea0*/  FADD.FTZ R104, R160, -R105 ;  /* 0x80000069a0687221 */ /* 0x000fe20000010000 */
[----:B------:R-:W-:-:S03]  /*3eb0*/  @P4 SHF.L.U32 R105, R115, 0x10, RZ ;  /* 0x0000001073694819 */ /* 0x000fc600000006ff */
[----:B------:R-:W-:-:S04]  /*3ec0*/  FMUL.FTZ R104, R171, R104 ;  /* 0x00000068ab687220 */ /* 0x000fc80000410000 */
[----:B------:R-:W-:-:S07]  /*3ed0*/  @P4 FADD.FTZ R104, R104, R105 ;  /* 0x0000006968684221 */ /* 0x000fce0000010000 */
.L_x_3128:
[----:B------:R-:W-:Y:S05]  /*3ee0*/  BSYNC B1 ;  /* 0x0000000000017941 */ /* 0x000fea0003800000 */
.L_x_3126:
        /* <DEDUP_REMOVED lines=16> */
.L_x_3130:
[----:B------:R-:W-:Y:S01]  /*3ff0*/  FFMA.FTZ R104, R162, R109, R174 ;  /* 0x0000006da2687223 */ /* 0x000fe200000100ae */
[----:B------:R-:W-:-:S03]  /*4000*/  @P4 SHF.R.U32.HI R105, RZ, 0x10, R115 ;  /* 0x00000010ff694819 */ /* 0x000fc60000011673 */
[----:B------:R-:W-:Y:S01]  /*4010*/  FADD.FTZ R104, R163, -R104 ;  /* 0x80000068a3687221 */ /* 0x000fe20000010000 */
[----:B------:R-:W-:-:S03]  /*4020*/  @P4 SHF.L.U32 R105, R105, 0x10, RZ ;  /* 0x0000001069694819 */ /* 0x000fc600000006ff */
[----:B------:R-:W-:-:S04]  /*4030*/  FMUL.FTZ R104, R171, R104 ;  /* 0x00000068ab687220 */ /* 0x000fc80000410000 */
[----:B------:R-:W-:-:S07]  /*4040*/  @P4 FADD.FTZ R104, R104, R105 ;  /* 0x0000006968684221 */ /* 0x000fce0000010000 */
.L_x_3131:
[----:B------:R-:W-:Y:S05]  /*4050*/  BSYNC B1 ;  /* 0x0000000000017941 */ /* 0x000fea0003800000 */
.L_x_3129:
        /* <DEDUP_REMOVED lines=17> */
.L_x_3132:
        /* <DEDUP_REMOVED lines=11> */
.L_x_3134:
[----:B------:R-:W-:Y:S05]  /*4220*/  BSYNC B1 ;  /* 0x0000000000017941 */ /* 0x000fea0003800000 */
.L_x_3133:
[----:B------:R-:W-:Y:S02]  /*4230*/  IADD3 R173, R173, 0x80, RZ ;  /* 0x00000080adad7810 */ /* 0x000fe40007ffe0ff */
[----:B------:R-:W-:-:S07]  /*4240*/  IADD3 R108, R108, 0x80, RZ ;  /* 0x000000806c6c7810 */ /* 0x000fce0007ffe0ff */
.L_x_3117:
[----:B------:R-:W-:Y:S05]  /*4250*/  BSYNC B0 ;  /* 0x0000000000007941 */ /* 0x000fea0003800000 */
.L_x_3116:
        /* <DEDUP_REMOVED lines=14> */
.L_x_3138:
[----:B------:R-:W-:Y:S05]  /*4340*/  BSYNC B1 ;  /* 0x0000000000017941 */ /* 0x000fea0003800000 */
.L_x_3137:
        /* <DEDUP_REMOVED lines=9> */
.L_x_3140:
        /* <DEDUP_REMOVED lines=8> */
.L_x_3141:
[----:B------:R-:W-:Y:S05]  /*4460*/  BSYNC B1 ;  /* 0x0000000000017941 */ /* 0x000fea0003800000 */
.L_x_3139:
        /* <DEDUP_REMOVED lines=18> */
.L_x_3143:
[----:B------:R-:W-:Y:S01]  /*4590*/  FFMA.FTZ R104, R164, R109, R110 ;  /* 0x0000006da4687223 */ /* 0x000fe2000001006e */
[----:B------:R-:W-:-:S03]  /*45a0*/  @P4 SHF.R.U64 R105, R112, 0x10, R113 ;  /* 0x0000001070694819 */ /* 0x000fc60000001271 */
[----:B------:R-:W-:Y:S02]  /*45b0*/  FADD.FTZ R104, R167, -R104 ;  /* 0x80000068a7687221 */ /* 0x000fe40000010000 */
[----:B------:R-:W-:Y:S02]  /*45c0*/  @P4 IMAD.U32 R105, R105, 0x10000, RZ ;  /* 0x0001000069694824 */ /* 0x000fe400078e00ff */
[----:B------:R-:W-:-:S04]  /*45d0*/  FMUL.FTZ R104, R171, R104 ;  /* 0x00000068ab687220 */ /* 0x000fc80000410000 */
[----:B------:R-:W-:-:S07]  /*45e0*/  @P4 FADD.FTZ R104, R104, R105 ;  /* 0x0000006968684221 */ /* 0x000fce0000010000 */
.L_x_3144:
[----:B------:R-:W-:Y:S05]  /*45f0*/  BSYNC B1 ;  /* 0x0000000000017941 */ /* 0x000fea0003800000 */
.L_x_3142:
        /* <DEDUP_REMOVED lines=15> */
.L_x_3146:
[----:B------:R-:W-:-:S04]  /*46f0*/  FFMA.FTZ R105, R169, R109, R110 ;  /* 0x0000006da9697223 */ /* 0x000fc8000001006e */
[----:B------:R-:W-:Y:S01]  /*4700*/  FADD.FTZ R104, R168, -R105 ;  /* 0x80000069a8687221 */ /* 0x000fe20000010000 */
[----:B------:R-:W-:-:S03]  /*4710*/  @P4 SHF.L.U32 R105, R113, 0x10, RZ ;  /* 0x0000001071694819 */ /* 0x000fc600000006ff */
[----:B------:R-:W-:-:S04]  /*4720*/  FMUL.FTZ R104, R171, R104 ;  /* 0x00000068ab687220 */ /* 0x000fc80000410000 */
[----:B------:R-:W-:-:S07]  /*4730*/  @P4 FADD.FTZ R104, R104, R105 ;  /* 0x0000006968684221 */ /* 0x000fce0000010000 */
.L_x_3147:
[----:B------:R-:W-:Y:S05]  /*4740*/  BSYNC B1 ;  /* 0x0000000000017941 */ /* 0x000fea0003800000 */
.L_x_3145:
        /* <DEDUP_REMOVED lines=16> */
.L_x_3149:
[----:B------:R-:W-:Y:S01]  /*4850*/  FFMA.FTZ R109, R172, R109, R110 ;  /* 0x0000006dac6d7223 */ /* 0x000fe2000001006e */
[----:B------:R-:W-:-:S03]  /*4860*/  @P4 SHF.R.U32.HI R105, RZ, 0x10, R113 ;  /* 0x00000010ff694819 */ /* 0x000fc60000011671 */
[----:B------:R-:W-:Y:S01]  /*4870*/  FADD.FTZ R104, R170, -R109 ;  /* 0x8000006daa687221 */ /* 0x000fe20000010000 */
[----:B------:R-:W-:-:S03]  /*4880*/  @P4 SHF.L.U32 R105, R105, 0x10, RZ ;  /* 0x0000001069694819 */ /* 0x000fc600000006ff */
[----:B------:R-:W-:-:S04]  /*4890*/  FMUL.FTZ R104, R171, R104 ;  /* 0x00000068ab687220 */ /* 0x000fc80000410000 */
[----:B------:R-:W-:-:S07]  /*48a0*/  @P4 FADD.FTZ R104, R104, R105 ;  /* 0x0000006968684221 */ /* 0x000fce0000010000 */
.L_x_3150:
[----:B------:R-:W-:Y:S05]  /*48b0*/  BSYNC B1 ;  /* 0x0000000000017941 */ /* 0x000fea0003800000 */
.L_x_3148:
        /* <DEDUP_REMOVED lines=16> */
.L_x_3151:
        /* <DEDUP_REMOVED lines=11> */
.L_x_3136:
[----:B------:R-:W-:Y:S05]  /*4a70*/  BSYNC B0 ;  /* 0x0000000000007941 */ /* 0x000fea0003800000 */
.L_x_3135:
[----:B------:R-:W-:Y:S02]  /*4a80*/  ISETP.NE.AND P2, PT, R186, RZ, PT ;  /* 0x000000ffba00720c */ /* 0x000fe40003f45270 */
[----:B------:R-:W-:Y:S02]  /*4a90*/  IADD3 R123, R123, UR12, RZ ;  /* 0x0000000c7b7b7c10 */ /* 0x000fe4000fffe0ff */
[----:B---3--:R-:W-:Y:S02]  /*4aa0*/  SEL R108, RZ, 0x1, P2 ;  /* 0x00000001ff6c7807 */ /* 0x008fe40001000000 */
[----:B------:R-:W-:-:S13]  /*4ab0*/  ISETP.GE.AND P2, PT, R123, UR13, PT ;  /* 0x0000000d7b007c0c */ /* 0x000fda000bf46270 */
[----:B------:R-:W-:Y:S05]  /*4ac0*/  @!P2 BRA `(.L_x_3152) ;  /* 0xffffffb800e0a947 */ /* 0x000fea000383ffff */
.L_x_3034:
        /* <DEDUP_REMOVED lines=19> */
.L_x_3154:
[----:B------:R-:W-:Y:S05]  /*4c00*/  BSYNC B0 ;  /* 0x0000000000007941 */ /* 0x000fea0003800000 */
.L_x_3153:
        /* <DEDUP_REMOVED lines=13> */
.L_x_3156:
[----:B------:R-:W-:Y:S05]  /*4ce0*/  BSYNC B0 ;  /* 0x0000000000007941 */ /* 0x000fea0003800000 */
.L_x_3155:
        /* <DEDUP_REMOVED lines=12> */
.L_x_3158:
[----:B------:R-:W-:Y:S05]  /*4db0*/  BSYNC B0 ;  /* 0x0000000000007941 */ /* 0x000fea0003800000 */
.L_x_3157:
        /* <DEDUP_REMOVED lines=12> */
.L_x_3160:
[----:B------:R-:W-:Y:S05]  /*4e80*/  BSYNC B0 ;  /* 0x0000000000007941 */ /* 0x000fea0003800000 */
.L_x_3159:
[----:B------:R-:W-:-:S13]  /*4e90*/  ISETP.NE.AND P0, PT, R181, RZ, PT ;  /* 0x000000ffb500720c */ /* 0x000fda0003f05270 */
[----:B------:R-:W-:Y:S05]  /*4ea0*/  @!P0 EXIT ;  /* 0x000000000000894d */ /* 0x000fea0003800000 */
[----:B---3--:R-:W3:Y:S08]  /*4eb0*/  LDC.64 R2, c[0x0][0x2d0] ;  /* 0x0000b400ff027b82 */ /* 0x008ef00000000a00 */
[----:B------:R-:W4:Y:S08]  /*4ec0*/  LDC.64 R8, c[0x0][0x2d8] ;  /* 0x0000b600ff087b82 */ /* 0x000f300000000a00 */
[----:B------:R-:W5:Y:S01]  /*4ed0*/  LDC.64 R10, c[0x0][0x2f0] ;  /* 0x0000bc00ff0a7b82 */ /* 0x000f620000000a00 */
[----:B---3--:R-:W-:-:S05]  /*4ee0*/  IMAD.WIDE.U32 R2, R69, 0x10, R2 ;  /* 0x0000001045027825 */ /* 0x008fca00078e0002 */
[----:B------:R-:W-:Y:S01]  /*4ef0*/  STG.E.128 desc[UR4][R2.64], R24 ;  /* 0x0000001802007986 */ /* 0x000fe2000c101d04 */
[----:B----4-:R-:W-:-:S05]  /*4f00*/  IMAD.WIDE.U32 R8, R69, 0x10, R8 ;  /* 0x0000001045087825 */ /* 0x010fca00078e0008 */
[----:B------:R-:W-:Y:S01]  /*4f10*/  STG.E.128 desc[UR4][R8.64], R44 ;  /* 0x0000002c08007986 */ /* 0x000fe2000c101d04 */
[----:B-----5:R-:W-:-:S05]  /*4f20*/  IMAD.WIDE.U32 R10, R69, 0x10, R10 ;  /* 0x00000010450a7825 */ /* 0x020fca00078e000a */
[----:B------:R-:W-:Y:S01]  /*4f30*/  STG.E.128 desc[UR4][R10.64], R4 ;  /* 0x000000040a007986 */ /* 0x000fe2000c101d04 */
[----:B------:R-:W-:Y:S05]  /*4f40*/  EXIT ;  /* 0x000000000000794d */ /* 0x000fea0003800000 */
.L_x_3058:
[----:B------:R-:W-:Y:S01]  /*4f50*/  HFMA2.MMA R192, -RZ, RZ, 0, 1.847743988037109375e-06 ;  /* 0x0000001fffc07435 */ /* 0x000fe200000001ff */
[----:B------:R-:W-:Y:S01]  /*4f60*/  IMAD.MOV.U32 R190, RZ, RZ, R111 ;  /* 0x000000ffffbe7224 */ /* 0x000fe200078e006f */
[----:B------:R-:W-:Y:S01]  /*4f70*/  MOV R189, 0x10 ;  /* 0x0000001000bd7802 */ /* 0x000fe20000000f00 */
[----:B------:R-:W-:-:S08]  /*4f80*/  IMAD.MOV.U32 R187, RZ, RZ, -0x1 ;  /* 0xffffffffffbb7424 */ /* 0x000fd000078e00ff */
[----:B01---5:R-:W-:Y:S05]  /*4f90*/  WARPSYNC.COLLECTIVE R187, `(.L_x_3161) ;  /* 0x00000000bb087348 */ /* 0x023fea0003c00000 */
[----:B------:R2:W3:Y:S02]  /*4fa0*/  SHFL.DOWN P4, R188, R190, R189, R192 ;  /* 0x080000bdbebc7389 */ /* 0x0004e400000800c0 */
[----:B0123-5:R-:W-:Y:S01]  /*4fb0*/  ENDCOLLECTIVE ;  /* 0x000000000000791b */ /* 0x02ffe20003800000 */
.L_x_3161:
[----:B------:R-:W-:Y:S02]  /*4fc0*/  MOV R190, R176 ;  /* 0x000000b000be7202 */ /* 0x000fe40000000f00 */
[----:B------:R-:W-:-:S07]  /*4fd0*/  MOV R106, R188 ;  /* 0x000000bc006a7202 */ /* 0x000fce0000000f00 */
[----:B------:R-:W-:Y:S05]  /*4fe0*/  WARPSYNC.COLLECTIVE R187, `(.L_x_3162) ;  /* 0x00000000bb087348 */ /* 0x000fea0003c00000 */
[----:B------:R0:W1:Y:S02]  /*4ff0*/  SHFL.DOWN P4, R188, R190, R189, R192 ;  /* 0x080000bdbebc7389 */ /* 0x00006400000800c0 */
[----:B01----:R-:W-:Y:S01]  /*5000*/  ENDCOLLECTIVE ;  /* 0x000000000000791b */ /* 0x003fe20003800000 */
.L_x_3162:
[----:B------:R-:W-:Y:S01]  /*5010*/  FADD.FTZ R106, R106, R111 ;  /* 0x0000006f6a6a7221 */ /* 0x000fe20000010000 */
[----:B------:R-:W-:-:S04]  /*5020*/  HFMA2.MMA R189, -RZ, RZ, 0, 4.76837158203125e-07 ;  /* 0x00000008ffbd7435 */ /* 0x000fc800000001ff */
[----:B------:R-:W-:Y:S01]  /*5030*/  MOV R190, R106 ;  /* 0x0000006a00be7202 */ /* 0x000fe20000000f00 */
[----:B------:R-:W-:-:S07]  /*5040*/  IMAD.MOV.U32 R107, RZ, RZ, R188 ;  /* 0x000000ffff6b7224 */ /* 0x000fce00078e00bc */
[----:B------:R-:W-:Y:S05]  /*5050*/  WARPSYNC.COLLECTIVE R187, `(.L_x_3163) ;  /* 0x00000000bb087348 */ /* 0x000fea0003c00000 */
[----:B------:R0:W1:Y:S02]  /*5060*/  SHFL.DOWN P4, R188, R190, R189, R192 ;  /* 0x080000bdbebc7389 */ /* 0x00006400000800c0 */
[----:B01----:R-:W-:Y:S01]  /*5070*/  ENDCOLLECTIVE ;  /* 0x000000000000791b */ /* 0x003fe20003800000 */
.L_x_3163:
[----:B------:R-:W-:-:S05]  /*5080*/  FADD.FTZ R107, R107, R176 ;  /* 0x000000b06b6b7221 */ /* 0x000fca0000010000 */
[----:B------:R-:W-:Y:S01]  /*5090*/  MOV R190, R107 ;  /* 0x0000006b00be7202 */ /* 0x000fe20000000f00 */
[----:B------:R-:W-:-:S07]  /*50a0*/  IMAD.MOV.U32 R109, RZ, RZ, R188 ;  /* 0x000000ffff6d7224 */ /* 0x000fce00078e00bc */
[----:B------:R-:W-:Y:S05]  /*50b0*/  WARPSYNC.COLLECTIVE R187, `(.L_x_3164) ;  /* 0x00000000bb087348 */ /* 0x000fea0003c00000 */
[----:B------:R0:W1:Y:S02]  /*50c0*/  SHFL.DOWN P4, R188, R190, R189, R192 ;  /* 0x080000bdbebc7389 */ /* 0x00006400000800c0 */
[----:B01----:R-:W-:Y:S01]  /*50d0*/  ENDCOLLECTIVE ;  /* 0x000000000000791b */ /* 0x003fe20003800000 */
.L_x_3164:
[----:B------:R-:W-:Y:S01]  /*50e0*/  FADD.FTZ R109, R106, R109 ;  /* 0x0000006d6a6d7221 */ /* 0x000fe20000010000 */
[----:B------:R-:W-:-:S03]  /*50f0*/  HFMA2.MMA R189, -RZ, RZ, 0, 2.384185791015625e-07 ;  /* 0x00000004ffbd7435 */ /* 0x000fc600000001ff */
[----:B------:R-:W-:Y:S01]  /*5100*/  IMAD.MOV.U32 R190, RZ, RZ, R109 ;  /* 0x000000ffffbe7224 */ /* 0x000fe200078e006d */
[----:B------:R-:W-:-:S07]  /*5110*/  MOV R108, R188 ;  /* 0x000000bc006c7202 */ /* 0x000fce0000000f00 */
[----:B------:R-:W-:Y:S05]  /*5120*/  WARPSYNC.COLLECTIVE R187, `(.L_x_3165) ;  /* 0x00000000bb087348 */ /* 0x000fea0003c00000 */
[----:B------:R0:W1:Y:S02]  /*5130*/  SHFL.DOWN P4, R188, R190, R189, R192 ;  /* 0x080000bdbebc7389 */ /* 0x00006400000800c0 */
[----:B01----:R-:W-:Y:S01]  /*5140*/  ENDCOLLECTIVE ;  /* 0x000000000000791b */ /* 0x003fe20003800000 */
.L_x_3165:
[----:B------:R-:W-:-:S04]  /*5150*/  FADD.FTZ R108, R107, R108 ;  /* 0x0000006c6b6c7221 */ /* 0x000fc80000010000 */
[----:B------:R-:W-:Y:S01]  /*5160*/  IMAD.MOV.U32 R190, RZ, RZ, R108 ;  /* 0x000000ffffbe7224 */ /* 0x000fe200078e006c */
[----:B------:R-:W-:-:S07]  /*5170*/  MOV R110, R188 ;  /* 0x000000bc006e7202 */ /* 0x000fce0000000f00 */
[----:B------:R-:W-:Y:S05]  /*5180*/  WARPSYNC.COLLECTIVE R187, `(.L_x_3166) ;  /* 0x00000000bb087348 */ /* 0x000fea0003c00000 */
[----:B------:R0:W1:Y:S02]  /*5190*/  SHFL.DOWN P4, R188, R190, R189, R192 ;  /* 0x080000bdbebc7389 */ /* 0x00006400000800c0 */
[----:B01----:R-:W-:Y:S01]  /*51a0*/  ENDCOLLECTIVE ;  /* 0x000000000000791b */ /* 0x003fe20003800000 */
.L_x_3166:
[----:B------:R-:W-:-:S05]  /*51b0*/  FADD.FTZ R110, R109, R110 ;  /* 0x0000006e6d6e7221 */ /* 0x000fca0000010000 */
[----:B------:R-:W-:Y:S01]  /*51c0*/  MOV R190, R110 ;  /* 0x0000006e00be7202 */ /* 0x000fe20000000f00 */
[----:B------:R-:W-:Y:S01]  /*51d0*/  IMAD.MOV.U32 R189, RZ, RZ, 0x2 ;  /* 0x00000002ffbd7424 */ /* 0x000fe200078e00ff */
[----:B------:R-:W-:-:S07]  /*51e0*/  MOV R177, R188 ;  /* 0x000000bc00b17202 */ /* 0x000fce0000000f00 */
[----:B------:R-:W-:Y:S05]  /*51f0*/  WARPSYNC.COLLECTIVE R187, `(.L_x_3167) ;  /* 0x00000000bb087348 */ /* 0x000fea0003c00000 */
[----:B------:R0:W1:Y:S02]  /*5200*/  SHFL.DOWN P4, R188, R190, R189, R192 ;  /* 0x080000bdbebc7389 */ /* 0x00006400000800c0 */
[----:B01----:R-:W-:Y:S01]  /*5210*/  ENDCOLLECTIVE ;  /* 0x000000000000791b */ /* 0x003fe20003800000 */
.L_x_3167:
[----:B------:R-:W-:-:S05]  /*5220*/  FADD.FTZ R177, R108, R177 ;  /* 0x000000b16cb17221 */ /* 0x000fca0000010000 */
[----:B------:R-:W-:Y:S02]  /*5230*/  MOV R190, R177 ;  /* 0x000000b100be7202 */ /* 0x000fe40000000f00 */
[----:B------:R-:W-:-:S07]  /*5240*/  MOV R111, R188 ;  /* 0x000000bc006f7202 */ /* 0x000fce0000000f00 */
[----:B------:R-:W-:Y:S05]  /*5250*/  WARPSYNC.COLLECTIVE R187, `(.L_x_3168) ;  /* 0x00000000bb087348 */ /* 0x000fea0003c00000 */
[----:B------:R0:W1:Y:S02]  /*5260*/  SHFL.DOWN P4, R188, R190, R189, R192 ;  /* 0x080000bdbebc7389 */ /* 0x00006400000800c0 */
[----:B01----:R-:W-:Y:S01]  /*5270*/  ENDCOLLECTIVE ;  /* 0x000000000000791b */ /* 0x003fe20003800000 */
.L_x_3168:
[----:B------:R-:W-:Y:S01]  /*5280*/  FADD.FTZ R111, R110, R111 ;  /* 0x0000006f6e6f7221 */ /* 0x000fe20000010000 */
[----:B------:R-:W-:-:S04]  /*5290*/  HFMA2.MMA R189, -RZ, RZ, 0, 5.9604644775390625e-08 ;  /* 0x00000001ffbd7435 */ /* 0x000fc800000001ff */
[----:B------:R-:W-:Y:S01]  /*52a0*/  MOV R190, R111 ;  /* 0x0000006f00be7202 */ /* 0x000fe20000000f00 */
[----:B------:R-:W-:-:S07]  /*52b0*/  IMAD.MOV.U32 R176, RZ, RZ, R188 ;  /* 0x000000ffffb07224 */ /* 0x000fce00078e00bc */
[----:B------:R-:W-:Y:S05]  /*52c0*/  WARPSYNC.COLLECTIVE R187, `(.L_x_3169) ;  /* 0x00000000bb087348 */ /* 0x000fea0003c00000 */
[----:B------:R0:W1:Y:S02]  /*52d0*/  SHFL.DOWN P4, R188, R190, R189, R192 ;  /* 0x080000bdbebc7389 */ /* 0x00006400000800c0 */
[----:B01----:R-:W-:Y:S01]  /*52e0*/  ENDCOLLECTIVE ;  /* 0x000000000000791b */ /* 0x003fe20003800000 */
.L_x_3169:
[----:B------:R-:W-:-:S05]  /*52f0*/  FADD.FTZ R106, R177, R176 ;  /* 0x000000b0b16a7221 */ /* 0x000fca0000010000 */
[----:B------:R-:W-:Y:S01]  /*5300*/  MOV R190, R106 ;  /* 0x0000006a00be7202 */ /* 0x000fe20000000f00 */
[----:B------:R-:W-:-:S07]  /*5310*/  IMAD.MOV.U32 R176, RZ, RZ, R188 ;  /* 0x000000ffffb07224 */ /* 0x000fce00078e00bc */
[----:B------:R-:W-:Y:S05]  /*5320*/  WARPSYNC.COLLECTIVE R187, `(.L_x_3170) ;  /* 0x00000000bb087348 */ /* 0x000fea0003c00000 */
[----:B------:R0:W1:Y:S02]  /*5330*/  SHFL.DOWN P4, R188, R190, R189, R192 ;  /* 0x080000bdbebc7389 */ /* 0x00006400000800c0 */
[----:B01----:R-:W-:Y:S01]  /*5340*/  ENDCOLLECTIVE ;  /* 0x000000000000791b */ /* 0x003fe20003800000 */
.L_x_3170:
[----:B------:R-:W-:Y:S01]  /*5350*/  MOV R107, R188 ;  /* 0x000000bc006b7202 */ /* 0x000fe20000000f00 */
[----:B------:R-:W-:Y:S06]  /*5360*/  BRA `(.L_x_3171) ;  /* 0xffffffc800cc7947 */ /* 0x000fec000383ffff */
.L_x_3172:
        /* <DEDUP_REMOVED lines=9> */
.L_x_11864:


//--------------------- .text._ZN10layer_norm13ln_bwd_kernelINS_13Kernel_traitsIf13__nv_bfloat16S2_S2_fjLj2560ELj1ELj1ELj4ELj8ENS_18Kernel_traits_baseILj2560EfS2_S2_S2_fjLj128EEEEELb0ELb1ELb1ELb1EEEvNS_9BwdParamsE --------------------------
	.section	.text._ZN10layer_norm13ln_bwd_kernelINS_13Kernel_traitsIf13__nv_bfloat16S2_S2_fjLj2560ELj1ELj1ELj4ELj8ENS_18Kernel_traits_baseILj2560EfS2_S2_S2_fjLj128EEEEELb0ELb1ELb1ELb1EEEvNS_9BwdParamsE,"ax",@progbits
	.align	128
        .global         _ZN10layer_norm13ln_bwd_kernelINS_13Kernel_traitsIf13__nv_bfloat16S2_S2_fjLj2560ELj1ELj1ELj4ELj8ENS_18Kernel_traits_baseILj2560EfS2_S2_S2_fjLj128EEEEELb0ELb1ELb1ELb1EEEvNS_9BwdParamsE
        .type           _ZN10layer_norm13ln_bwd_kernelINS_13Kernel_traitsIf13__nv_bfloat16S2_S2_fjLj2560ELj1ELj1ELj4ELj8ENS_18Kernel_traits_baseILj2560EfS2_S2_S2_fjLj128EEEEELb0ELb1ELb1ELb1EEEvNS_9BwdParamsE,@function
        .size           _ZN10layer_norm13ln_bwd_kernelINS_13Kernel_traitsIf13__nv_bfloat16S2_S2_fjLj2560ELj1ELj1ELj4ELj8ENS_18Kernel_traits_baseILj2560EfS2_S2_S2_fjLj128EEEEELb0ELb1ELb1ELb1EEEvNS_9BwdParamsE,(.L_x_11865 - _ZN10layer_norm13ln_bwd_kernelINS_13Kernel_traitsIf13__nv_bfloat16S2_S2_fjLj2560ELj1ELj1ELj4ELj8ENS_18Kernel_traits_baseILj2560EfS2_S2_S2_fjLj128EEEEELb0ELb1ELb1ELb1EEEvNS_9BwdParamsE)
        .other          _ZN10layer_norm13ln_bwd_kernelINS_13Kernel_traitsIf13__nv_bfloat16S2_S2_fjLj2560ELj1ELj1ELj4ELj8ENS_18Kernel_traits_baseILj2560EfS2_S2_S2_fjLj128EEEEELb0ELb1ELb1ELb1EEEvNS_9BwdParamsE,@"STO_CUDA_ENTRY STV_DEFAULT"
_ZN10layer_norm13ln_bwd_kernelINS_13Kernel_traitsIf13__nv_bfloat16S2_S2_fjLj2560ELj1ELj1ELj4ELj8ENS_18Kernel_traits_baseILj2560EfS2_S2_S2_fjLj128EEEEELb0ELb1ELb1ELb1EEEvNS_9BwdParamsE:
.text._ZN10layer_norm13ln_bwd_kernelINS_13Kernel_traitsIf13__nv_bfloat16S2_S2_fjLj2560ELj1ELj1ELj4ELj8ENS_18Kernel_traits_baseILj2560EfS2_S2_S2_fjLj128EEEEELb0ELb1ELb1ELb1EEEvNS_9BwdParamsE:
        /* <DEDUP_REMOVED lines=43> */
.L_x_3173:
[----:B------:R-:W0:Y:S01]  /*02b0*/  LDC.U8 R122, c[0x0][0x2a0] ;  /* 0x0000a800ff7a7b82 */ /* 0x000e220000000000 */
[----:B------:R-:W-:Y:S01]  /*02c0*/  SHF.L.U32 R3, R0, 0x4, RZ ;  /* 0x0000000400037819 */ /* 0x000fe200000006ff */
[----:B------:R-:W-:Y:S01]  /*02d0*/  ULDC.64 UR8, c[0x0][0x278] ;  /* 0x00009e0000087ab9 */ /* 0x000fe20000000a00 */
[----:B------:R-:W-:Y:S02]  /*02e0*/  ULDC.64 UR6, c[0x0][0x260] ;  /* 0x0000980000067ab9 */ /* 0x000fe40000000a00 */
[----:B------:R-:W-:-:S04]  /*02f0*/  LOP3.LUT R3, R3, 0x7f0, RZ, 0xc0, !PT ;  /* 0x000007f003037812 */ /* 0x000fc800078ec0ff */
[C---:B------:R-:W-:Y:S02]  /*0300*/  IADD3 R46, P1, R3.reuse, UR8, RZ ;  /* 0x00000008032e7c10 */ /* 0x040fe4000ff3e0ff */
[----:B------:R-:W-:-:S03]  /*0310*/  IADD3 R44, P0, R3, UR6, RZ ;  /* 0x00000006032c7c10 */ /* 0x000fc6000ff1e0ff */
[----:B------:R-:W-:Y:S01]  /*0320*/  IMAD.X R47, RZ, RZ, UR9, P1 ;  /* 0x00000009ff2f7e24 */ /* 0x000fe200088e06ff */
[----:B------:R-:W-:Y:S01]  /*0330*/  IADD3.X R45, RZ, UR7, RZ, P0, !PT ;  /* 0x00000007ff2d7c10 */ /* 0x000fe200087fe4ff */
[----:B------:R-:W-:Y:S01]  /*0340*/  HFMA2.MMA R176, -RZ, RZ, 0, 5.9604644775390625e-08 ;  /* 0x00000001ffb07435 */ /* 0x000fe200000001ff */
[----:B------:R-:W-:Y:S02]  /*0350*/  LOP3.LUT R123, R0, 0x7f, RZ, 0xc0, !PT ;  /* 0x0000007f007b7812 */ /* 0x000fe400078ec0ff */
[----:B------:R-:W-:Y:S01]  /*0360*/  CS2R R100, SRZ ;  /* 0x0000000000647805 */ /* 0x000fe2000001ff00 */
[----:B------:R-:W5:Y:S01]  /*0370*/  LDG.E.128 R20, desc[UR4][R46.64] ;  /* 0x000000042e147981 */ /* 0x000f62000c1e1d00 */
[----:B------:R-:W-:Y:S02]  /*0380*/  CS2R R102, SRZ ;  /* 0x0000000000667805 */ /* 0x000fe4000001ff00 */
[----:B------:R-:W-:Y:S02]  /*0390*/  CS2R R96, SRZ ;  /* 0x0000000000607805 */ /* 0x000fe4000001ff00 */
[----:B------:R-:W-:Y:S01]  /*03a0*/  CS2R R98, SRZ ;  /* 0x0000000000627805 */ /* 0x000fe2000001ff00 */
[----:B------:R-:W5:Y:S01]  /*03b0*/  LDG.E.128 R40, desc[UR4][R44.64] ;  /* 0x000000042c287981 */ /* 0x000f62000c1e1d00 */
[----:B------:R-:W-:-:S02]  /*03c0*/  CS2R R92, SRZ ;  /* 0x00000000005c7805 */ /* 0x000fc4000001ff00 */
[----:B------:R-:W-:Y:S02]  /*03d0*/  CS2R R94, SRZ ;  /* 0x00000000005e7805 */ /* 0x000fe4000001ff00 */
        /* <DEDUP_REMOVED lines=13> */
[----:B------:R1:W5:Y:S01]  /*04b0*/  LDG.E.128 R24, desc[UR4][R44.64+0x2000] ;  /* 0x002000042c187981 */ /* 0x000362000c1e1d00 */
        /* <DEDUP_REMOVED lines=16> */
[----:B-1----:R-:W-:-:S02]  /*05c0*/  CS2R R44, SRZ ;  /* 0x00000000002c7805 */ /* 0x002fc4000001ff00 */
[----:B0-2---:R-:W-:-:S07]  /*05d0*/  CS2R R46, SRZ ;  /* 0x00000000002e7805 */ /* 0x005fce000001ff00 */
.L_x_3262:
[----:B01----:R-:W0:Y:S08]  /*05e0*/  LDC.64 R108, c[0x0][0x288] ;  /* 0x0000a200ff6c7b82 */ /* 0x003e300000000a00 */
[----:B------:R-:W1:Y:S08]  /*05f0*/  LDC R179, c[0x0][0x218] ;  /* 0x00008600ffb37b82 */ /* 0x000e700000000800 */
[----:B------:R-:W2:Y:S01]  /*0600*/  LDC.64 R104, c[0x0][0x258] ;  /* 0x00009600ff687b82 */ /* 0x000ea20000000a00 */
[----:B0-----:R-:W-:-:S07]  /*0610*/  IMAD.WIDE R108, R2, 0x4, R108 ;  /* 0x00000004026c7825 */ /* 0x001fce00078e026c */
[----:B------:R-:W0:Y:S01]  /*0620*/  LDC.64 R110, c[0x0][0x280] ;  /* 0x0000a000ff6e7b82 */ /* 0x000e220000000a00 */
[----:B------:R-:W3:Y:S07]  /*0630*/  LDG.E R181, desc[UR4][R108.64] ;  /* 0x000000046cb57981 */ /* 0x000eee000c1e1900 */
[----:B------:R-:W4:Y:S01]  /*0640*/  LDC.64 R106, c[0x0][0x2c8] ;  /* 0x0000b200ff6a7b82 */ /* 0x000f220000000a00 */
[----:B-1----:R-:W-:-:S05]  /*0650*/  IMAD R135, R2, R179, RZ ;  /* 0x000000b302877224 */ /* 0x002fca00078e02ff */
[----:B------:R-:W-:Y:S01]  /*0660*/  SHF.R.S32.HI R180, RZ, 0x1f, R135 ;  /* 0x0000001fffb47819 */ /* 0x000fe20000011487 */
[----:B--2---:R-:W-:-:S03]  /*0670*/  IMAD.WIDE R104, R2, 0x4, R104 ;  /* 0x0000000402687825 */ /* 0x004fc600078e0268 */
[----:B------:R-:W-:Y:S01]  /*0680*/  LEA.HI R180, R180, R135, RZ, 0x2 ;  /* 0x00000087b4b47211 */ /* 0x000fe200078f10ff */
[----:B------:R-:W-:Y:S01]  /*0690*/  BSSY B0, `(.L_x_3175) ;  /* 0x0000121000007945 */ /* 0x000fe20003800000 */
[----:B-----5:R4:W5:Y:S02]  /*06a0*/  LDG.E R134, desc[UR4][R104.64] ;  /* 0x0000000468867981 */ /* 0x020964000c1e1900 */
[----:B------:R-:W-:Y:S01]  /*06b0*/  LEA.HI.SX32 R135, R180, R123, 0x1e ;  /* 0x0000007bb4877211 */ /* 0x000fe200078ff2ff */
[----:B0-----:R-:W-:-:S03]  /*06c0*/  IMAD.WIDE R110, R2, 0x4, R110 ;  /* 0x00000004026e7825 */ /* 0x001fc600078e026e */
[C---:B------:R-:W-:Y:S01]  /*06d0*/  IADD3 R139, R135.reuse, 0x80, RZ ;  /* 0x00000080878b7810 */ /* 0x040fe20007ffe0ff */
[C---:B------:R-:W-:Y:S01]  /*06e0*/  VIADD R137, R135.reuse, 0x100 ;  /* 0x0000010087897836 */ /* 0x040fe20000000000 */
[----:B------:R0:W5:Y:S01]  /*06f0*/  LDG.E R178, desc[UR4][R110.64] ;  /* 0x000000046eb27981 */ /* 0x000162000c1e1900 */
[----:B----4-:R-:W-:-:S04]  /*0700*/  IMAD.WIDE.U32 R104, R135, 0x8, R106 ;  /* 0x0000000887687825 */ /* 0x010fc800078e006a */
[----:B------:R-:W-:-:S04]  /*0710*/  IMAD.WIDE.U32 R108, R139, 0x8, R106 ;  /* 0x000000088b6c7825 */ /* 0x000fc800078e006a */
[----:B0-----:R-:W-:Y:S01]  /*0720*/  IMAD.WIDE.U32 R110, R137, 0x8, R106 ;  /* 0x00000008896e7825 */ /* 0x001fe200078e006a */
[----:B---3--:R-:W-:-:S13]  /*0730*/  ISETP.GT.AND P2, PT, R181, RZ, PT ;  /* 0x000000ffb500720c */ /* 0x008fda0003f44270 */
[----:B------:R-:W-:Y:S05]  /*0740*/  @P2 BRA `(.L_x_3176) ;  /* 0x0000000000442947 */ /* 0x000fea0003800000 */
[----:B------:R-:W-:Y:S02]  /*0750*/  MOV R180, UR16 ;  /* 0x0000001000b47c02 */ /* 0x000fe40008000f00 */
[----:B------:R-:W-:Y:S02]  /*0760*/  CS2R R182, SRZ ;  /* 0x0000000000b67805 */ /* 0x000fe4000001ff00 */
[----:B------:R-:W-:Y:S02]  /*0770*/  MOV R181, UR17 ;  /* 0x0000001100b57c02 */ /* 0x000fe40008000f00 */
[----:B------:R-:W-:-:S04]  /*0780*/  ISETP.NE.U32.AND P0, PT, R180, RZ, PT ;  /* 0x000000ffb400720c */ /* 0x000fc80003f05070 */
[----:B------:R-:W-:-:S13]  /*0790*/  ISETP.NE.AND.EX P0, PT, R181, RZ, PT, P0 ;  /* 0x000000ffb500720c */ /* 0x000fda0003f05300 */
[----:B------:R-:W-:Y:S05]  /*07a0*/  @!P0 BRA `(.L_x_3177) ;  /* 0x00000010003c8947 */ /* 0x000fea0003800000 */
[C---:B------:R-:W-:Y:S01]  /*07b0*/  VIADD R115, R135.reuse, 0x180 ;  /* 0x0000018087737836 */ /* 0x040fe20000000000 */
[----:B------:R-:W-:Y:S01]  /*07c0*/  IADD3 R113, R135, 0x200, RZ ;  /* 0x0000020087717810 */ /* 0x000fe20007ffe0ff */
[----:B------:R0:W5:Y:S02]  /*07d0*/  LDG.E.64 R120, desc[UR4][R104.64] ;  /* 0x0000000468787981 */ /* 0x000164000c1e1b00 */
[--C-:B------:R-:W-:Y:S02]  /*07e0*/  IMAD.WIDE.U32 R114, R115, 0x8, R106.reuse ;  /* 0x0000000873727825 */ /* 0x100fe400078e006a */
[----:B------:R0:W5:Y:S02]  /*07f0*/  LDG.E.64 R118, desc[UR4][R108.64] ;  /* 0x000000046c767981 */ /* 0x000164000c1e1b00 */
[----:B------:R-:W-:Y:S02]  /*0800*/  IMAD.WIDE.U32 R106, R113, 0x8, R106 ;  /* 0x00000008716a7825 */ /* 0x000fe400078e006a */
[----:B------:R0:W5:Y:S04]  /*0810*/  LDG.E.64 R116, desc[UR4][R110.64] ;  /* 0x000000046e747981 */ /* 0x000168000c1e1b00 */
[----:B------:R-:W5:Y:S04]  /*0820*/  LDG.E.64 R114, desc[UR4][R114.64] ;  /* 0x0000000472727981 */ /* 0x000f68000c1e1b00 */
[----:B------:R0:W5:Y:S01]  /*0830*/  LDG.E.64 R112, desc[UR4][R106.64] ;  /* 0x000000046a707981 */ /* 0x000162000c1e1b00 */
[----:B------:R-:W-:Y:S01]  /*0840*/  CS2R R182, SRZ ;  /* 0x0000000000b67805 */ /* 0x000fe2000001ff00 */
[----:B------:R-:W-:Y:S06]  /*0850*/  BRA `(.L_x_3177) ;  /* 0x0000001000107947 */ /* 0x000fec0003800000 */
.L_x_3176:
        /* <DEDUP_REMOVED lines=12> */
[----:B0-----:R-:W-:-:S04]  /*0920*/  IMAD.WIDE.U32 R140, R3, 0x8, R150 ;  /* 0x00000008038c7825 */ /* 0x001fc800078e0096 */
[----:B------:R-:W-:Y:S01]  /*0930*/  VIADD R3, R3, 0x200 ;  /* 0x0000020003037836 */ /* 0x000fe20000000000 */
[----:B------:R-:W-:Y:S01]  /*0940*/  IADD3 R165, R135, 0x200, RZ ;  /* 0x0000020087a57810 */ /* 0x000fe20007ffe0ff */
[--C-:B------:R-:W-:Y:S01]  /*0950*/  IMAD.WIDE.U32 R152, R153, 0x8, R150.reuse ;  /* 0x0000000899987825 */ /* 0x100fe200078e0096 */
[----:B------:R-:W3:Y:S03]  /*0960*/  LDG.E.64 R160, desc[UR4][R140.64] ;  /* 0x000000048ca07981 */ /* 0x000ee6000c1e1b00 */
[--C-:B------:R-:W-:Y:S01]  /*0970*/  IMAD.WIDE.U32 R142, R143, 0x8, R150.reuse ;  /* 0x000000088f8e7825 */ /* 0x100fe200078e0096 */
[----:B------:R2:W4:Y:S03]  /*0980*/  LDG.E.64 R170, desc[UR4][R152.64] ;  /* 0x0000000498aa7981 */ /* 0x000526000c1e1b00 */
[--C-:B------:R-:W-:Y:S01]  /*0990*/  IMAD.WIDE.U32 R144, R145, 0x8, R150.reuse ;  /* 0x0000000891907825 */ /* 0x100fe200078e0096 */
[----:B------:R0:W4:Y:S03]  /*09a0*/  LDG.E.64 R162, desc[UR4][R142.64] ;  /* 0x000000048ea27981 */ /* 0x000126000c1e1b00 */
[----:B------:R-:W-:Y:S01]  /*09b0*/  IMAD.WIDE.U32 R150, R3, 0x8, R150 ;  /* 0x0000000803967825 */ /* 0x000fe200078e0096 */
[C---:B------:R-:W-:Y:S01]  /*09c0*/  IADD3 R3, R135.reuse, 0x180, RZ ;  /* 0x0000018087037810 */ /* 0x040fe20007ffe0ff */
[----:B------:R-:W4:Y:S02]  /*09d0*/  LDG.E.64 R168, desc[UR4][R144.64] ;  /* 0x0000000490a87981 */ /* 0x000f24000c1e1b00 */
[----:B-1----:R-:W-:-:S02]  /*09e0*/  IMAD.WIDE.U32 R148, R135, 0x8, R158 ;  /* 0x0000000887947825 */ /* 0x002fc400078e009e */
[----:B------:R-:W4:Y:S02]  /*09f0*/  LDG.E.64 R150, desc[UR4][R150.64] ;  /* 0x0000000496967981 */ /* 0x000f24000c1e1b00 */
[----:B--2---:R-:W-:Y:S02]  /*0a00*/  IMAD.WIDE R152, R2, 0x4, R156 ;  /* 0x0000000402987825 */ /* 0x004fe400078e029c */
[----:B------:R-:W2:Y:S02]  /*0a10*/  LDG.E.64 R148, desc[UR4][R148.64] ;  /* 0x0000000494947981 */ /* 0x000ea4000c1e1b00 */
[--C-:B0-----:R-:W-:Y:S02]  /*0a20*/  IMAD.WIDE.U32 R142, R3, 0x8, R158.reuse ;  /* 0x00000008038e7825 */ /* 0x101fe400078e009e */
[----:B------:R-:W2:Y:S02]  /*0a30*/  LDG.E R152, desc[UR4][R152.64] ;  /* 0x0000000498987981 */ /* 0x000ea4000c1e1900 */
[----:B------:R-:W-:-:S02]  /*0a40*/  IMAD.WIDE.U32 R140, R165, 0x8, R158 ;  /* 0x00000008a58c7825 */ /* 0x000fc400078e009e */
[----:B------:R-:W2:Y:S02]  /*0a50*/  LDG.E.64 R142, desc[UR4][R142.64] ;  /* 0x000000048e8e7981 */ /* 0x000ea4000c1e1b00 */
[--C-:B------:R-:W-:Y:S02]  /*0a60*/  IMAD.WIDE.U32 R146, R139, 0x8, R158.reuse ;  /* 0x000000088b927825 */ /* 0x100fe400078e009e */
        /* <DEDUP_REMOVED lines=11> */
[----:B------:R0:W5:Y:S04]  /*0b20*/  @P0 LDG.E.64 R118, desc[UR4][R108.64] ;  /* 0x000000046c760981 */ /* 0x000168000c1e1b00 */
[----:B------:R1:W5:Y:S04]  /*0b30*/  @P0 LDG.E.64 R116, desc[UR4][R110.64] ;  /* 0x000000046e740981 */ /* 0x000368000c1e1b00 */
[----:B------:R-:W5:Y:S04]  /*0b40*/  @P0 LDG.E.64 R114, desc[UR4][R156.64] ;  /* 0x000000049c720981 */ /* 0x000f68000c1e1b00 */
[----:B------:R2:W5:Y:S01]  /*0b50*/  @P0 LDG.E.64 R112, desc[UR4][R106.64] ;  /* 0x000000046a700981 */ /* 0x000562000c1e1b00 */
[----:B------:R-:W-:-:S02]  /*0b60*/  ISETP.NE.AND P0, PT, R122, RZ, PT ;  /* 0x000000ff7a00720c */ /* 0x000fc40003f05270 */
[--C-:B---3--:R-:W-:Y:S01]  /*0b70*/  SHF.R.U64 R182, R160, 0x10, R161.reuse ;  /* 0x00000010a0b67819 */ /* 0x108fe200000012a1 */
[--C-:B------:R-:W-:Y:S01]  /*0b80*/  IMAD.MOV.U32 R159, RZ, RZ, R161.reuse ;  /* 0x000000ffff9f7224 */ /* 0x100fe200078e00a1 */
[----:B------:R-:W-:Y:S02]  /*0b90*/  SHF.R.U32.HI R174, RZ, 0x10, R161 ;  /* 0x00000010ffae7819 */ /* 0x000fe400000116a1 */
[----:B----4-:R-:W-:Y:S01]  /*0ba0*/  MOV R158, R170 ;  /* 0x000000aa009e7202 */ /* 0x010fe20000000f00 */
[--C-:B0-----:R-:W-:Y:S01]  /*0bb0*/  IMAD.MOV.U32 R109, RZ, RZ, R171.reuse ;  /* 0x000000ffff6d7224 */ /* 0x101fe200078e00ab */
[--C-:B-1----:R-:W-:Y:S02]  /*0bc0*/  SHF.R.U64 R111, R170, 0x10, R171.reuse ;  /* 0x00000010aa6f7819 */ /* 0x102fe400000012ab */
[----:B------:R-:W-:Y:S02]  /*0bd0*/  SHF.R.U32.HI R110, RZ, 0x10, R171 ;  /* 0x00000010ff6e7819 */ /* 0x000fe400000116ab */
[----:B------:R-:W-:-:S02]  /*0be0*/  MOV R154, R160 ;  /* 0x000000a0009a7202 */ /* 0x000fc40000000f00 */
[----:B------:R-:W-:Y:S02]  /*0bf0*/  MOV R172, R162 ;  /* 0x000000a200ac7202 */ /* 0x000fe40000000f00 */
[----:B------:R-:W-:Y:S02]  /*0c00*/  SHF.R.U64 R167, R162, 0x10, R163 ;  /* 0x00000010a2a77819 */ /* 0x000fe400000012a3 */
[----:B------:R-:W-:Y:S02]  /*0c10*/  MOV R165, R163 ;  /* 0x000000a300a57202 */ /* 0x000fe40000000f00 */
[C-C-:B--2---:R-:W-:Y:S01]  /*0c20*/  SHF.R.U64 R105, R148.reuse, 0x10, R149.reuse ;  /* 0x0000001094697819 */ /* 0x144fe20000001295 */
[----:B------:R-:W-:Y:S01]  /*0c30*/  IMAD.U32 R148, R148, 0x10000, RZ ;  /* 0x0001000094947824 */ /* 0x000fe200078e00ff */
[----:B------:R-:W-:Y:S02]  /*0c40*/  FSEL R191, R152, RZ, !P0 ;  /* 0x000000ff98bf7208 */ /* 0x000fe40004000000 */
[----:B------:R-:W-:-:S02]  /*0c50*/  SHF.R.U32.HI R136, RZ, 0x10, R149 ;  /* 0x00000010ff887819 */ /* 0x000fc40000011695 */
[----:B------:R-:W-:Y:S01]  /*0c60*/  SHF.R.U32.HI R155, RZ, 0x10, R143 ;  /* 0x00000010ff9b7819 */ /* 0x000fe2000001168f */
[----:B------:R-:W-:Y:S01]  /*0c70*/  FADD.FTZ R3, -R191, R148 ;  /* 0x00000094bf037221 */ /* 0x000fe20000010100 */
[----:B------:R-:W-:Y:S02]  /*0c80*/  SHF.R.U32.HI R166, RZ, 0x10, R163 ;  /* 0x00000010ffa67819 */ /* 0x000fe400000116a3 */
[----:B------:R-:W-:Y:S02]  /*0c90*/  SHF.L.U32 R152, R140, 0x10, RZ ;  /* 0x000000108c987819 */ /* 0x000fe400000006ff */
[----:B------:R-:W-:Y:S02]  /*0ca0*/  SHF.R.U32.HI R161, RZ, 0x10, R141 ;  /* 0x00000010ffa17819 */ /* 0x000fe4000001168d */
[--C-:B------:R-:W-:Y:S02]  /*0cb0*/  SHF.R.U64 R138, R146, 0x10, R147.reuse ;  /* 0x00000010928a7819 */ /* 0x100fe40000001293 */
[----:B------:R-:W-:Y:S01]  /*0cc0*/  SHF.R.U32.HI R171, RZ, 0x10, R147 ;  /* 0x00000010ffab7819 */ /* 0x000fe20000011693 */
[----:B------:R-:W-:Y:S01]  /*0cd0*/  IMAD.U32 R147, R147, 0x10000, RZ ;  /* 0x0001000093937824 */ /* 0x000fe200078e00ff */
[----:B------:R-:W-:-:S02]  /*0ce0*/  SHF.R.U64 R170, R144, 0x10, R145 ;  /* 0x0000001090aa7819 */ /* 0x000fc40000001291 */
[----:B------:R-:W-:Y:S02]  /*0cf0*/  SHF.L.U32 R105, R105, 0x10, RZ ;  /* 0x0000001069697819 */ /* 0x000fe400000006ff */
[--C-:B------:R-:W-:Y:S02]  /*0d00*/  SHF.R.U64 R160, R168, 0x10, R169.reuse ;  /* 0x00000010a8a07819 */ /* 0x100fe400000012a9 */
[----:B------:R-:W-:Y:S02]  /*0d10*/  MOV R163, R169 ;  /* 0x000000a900a37202 */ /* 0x000fe40000000f00 */
[----:B------:R-:W-:Y:S02]  /*0d20*/  SHF.R.U32.HI R162, RZ, 0x10, R169 ;  /* 0x00000010ffa27819 */ /* 0x000fe400000116a9 */
[----:B------:R-:W-:Y:S02]  /*0d30*/  SHF.L.U32 R144, R144, 0x10, RZ ;  /* 0x0000001090907819 */ /* 0x000fe400000006ff */
[----:B------:R-:W-:-:S02]  /*0d40*/  SHF.R.U32.HI R169, RZ, 0x10, R145 ;  /* 0x00000010ffa97819 */ /* 0x000fc40000011691 */
[----:B------:R-:W-:Y:S01]  /*0d50*/  SHF.L.U32 R148, R155, 0x10, RZ ;  /* 0x000000109b947819 */ /* 0x000fe200000006ff */
[----:B------:R-:W-:Y:S01]  /*0d60*/  FADD.FTZ R155, -R191, R152 ;  /* 0x00000098bf9b7221 */ /* 0x000fe20000010100 */
[----:B------:R-:W-:Y:S02]  /*0d70*/  MOV R108, R150 ;  /* 0x00000096006c7202 */ /* 0x000fe40000000f00 */
[----:B------:R-:W-:Y:S02]  /*0d80*/  SHF.R.U64 R106, R150, 0x10, R151 ;  /* 0x00000010966a7819 */ /* 0x000fe40000001297 */
[----:B------:R-:W-:Y:S02]  /*0d90*/  SHF.L.U32 R136, R136, 0x10, RZ ;  /* 0x0000001088887819 */ /* 0x000fe400000006ff */
[----:B------:R-:W-:Y:S01]  /*0da0*/  SHF.L.U32 R150, R145, 0x10, RZ ;  /* 0x0000001091967819 */ /* 0x000fe200000006ff */
[----:B------:R-:W-:Y:S01]  /*0db0*/  FADD.FTZ R145, -R191, R147 ;  /* 0x00000093bf917221 */ /* 0x000fe20000010100 */
[----:B------:R-:W-:Y:S01]  /*0dc0*/  SHF.L.U32 R152, R161, 0x10, RZ ;  /* 0x00000010a1987819 */ /* 0x000fe200000006ff */
[----:B------:R-:W-:Y:S01]  /*0dd0*/  FADD.FTZ R161, -R191, R105 ;  /* 0x00000069bfa17221 */ /* 0x000fe20000010100 */
[----:B------:R-:W-:Y:S01]  /*0de0*/  SHF.L.U32 R149, R149, 0x10, RZ ;  /* 0x0000001095957819 */ /* 0x000fe200000006ff */
[----:B------:R-:W-:Y:S01]  /*0df0*/  FADD.FTZ R147, -R191, R144 ;  /* 0x00000090bf937221 */ /* 0x000fe20000010100 */
[----:B------:R-:W-:Y:S01]  /*0e00*/  SHF.L.U32 R146, R146, 0x10, RZ ;  /* 0x0000001092927819 */ /* 0x000fe200000006ff */
[----:B------:R-:W-:Y:S01]  /*0e10*/  IMAD.MOV.U32 R164, RZ, RZ, R168 ;  /* 0x000000ffffa47224 */ /* 0x000fe200078e00a8 */
[----:B------:R-:W-:Y:S01]  /*0e20*/  SHF.R.U64 R157, R140, 0x10, R141 ;  /* 0x000000108c9d7819 */ /* 0x000fe2000000128d */
[----:B------:R-:W-:Y:S01]  /*0e30*/  IMAD.U32 R144, R169, 0x10000, RZ ;  /* 0x00010000a9907824 */ /* 0x000fe200078e00ff */
[----:B------:R-:W-:Y:S01]  /*0e40*/  SHF.R.U64 R168, R142, 0x10, R143 ;  /* 0x000000108ea87819 */ /* 0x000fe2000000128f */
[----:B------:R-:W-:-:S02]  /*0e50*/  IMAD.U32 R138, R138, 0x10000, RZ ;  /* 0x000100008a8a7824 */ /* 0x000fc400078e00ff */
[----:B------:R-:W-:Y:S01]  /*0e60*/  FADD.FTZ R169, -R191, R136 ;  /* 0x00000088bfa97221 */ /* 0x000fe20000010100 */
[----:B------:R-:W-:Y:S02]  /*0e70*/  IMAD.U32 R156, R141, 0x10000, RZ ;  /* 0x000100008d9c7824 */ /* 0x000fe400078e00ff */
[----:B-----5:R-:W-:Y:S01]  /*0e80*/  FMUL.FTZ R136, R134, R161 ;  /* 0x000000a186887220 */ /* 0x020fe20000410000 */
[----:B------:R-:W-:Y:S01]  /*0e90*/  SHF.L.U32 R153, R143, 0x10, RZ ;  /* 0x000000108f997819 */ /* 0x000fe200000006ff */
[C---:B------:R-:W-:Y:S01]  /*0ea0*/  FADD.FTZ R141, -R191.reuse, R149 ;  /* 0x00000095bf8d7221 */ /* 0x040fe20000010100 */
[----:B------:R-:W-:Y:S01]  /*0eb0*/  SHF.L.U32 R161, R154, 0x10, RZ ;  /* 0x000000109aa17819 */ /* 0x000fe200000006ff */
[----:B------:R-:W-:Y:S01]  /*0ec0*/  FADD.FTZ R143, -R191, R146 ;  /* 0x00000092bf8f7221 */ /* 0x000fe20000010100 */
[----:B------:R-:W-:Y:S01]  /*0ed0*/  SHF.L.U32 R140, R171, 0x10, RZ ;  /* 0x00000010ab8c7819 */ /* 0x000fe200000006ff */
[----:B------:R-:W-:Y:S01]  /*0ee0*/  FADD.FTZ R149, -R191, R150 ;  /* 0x00000096bf957221 */ /* 0x000fe20000010100 */
[----:B------:R-:W-:Y:S01]  /*0ef0*/  SHF.L.U32 R146, R168, 0x10, RZ ;  /* 0x00000010a8927819 */ /* 0x000fe200000006ff */
[----:B------:R-:W-:-:S02]  /*0f00*/  IMAD.U32 R150, R157, 0x10000, RZ ;  /* 0x000100009d967824 */ /* 0x000fc400078e00ff */
[C---:B------:R-:W-:Y:S01]  /*0f10*/  FADD.FTZ R171, -R191.reuse, R138 ;  /* 0x0000008abfab7221 */ /* 0x040fe20000010100 */
[----:B------:R-:W-:Y:S01]  /*0f20*/  MOV R107, R151 ;  /* 0x00000097006b7202 */ /* 0x000fe20000000f00 */
[C---:B------:R-:W-:Y:S01]  /*0f30*/  FADD.FTZ R157, -R191.reuse, R156 ;  /* 0x0000009cbf9d7221 */ /* 0x040fe20000010100 */
[----:B------:R-:W-:Y:S01]  /*0f40*/  SHF.R.U32.HI R104, RZ, 0x10, R151 ;  /* 0x00000010ff687819 */ /* 0x000fe20000011697 */
[----:B------:R-:W-:Y:S01]  /*0f50*/  FMUL.FTZ R138, R134, R169 ;  /* 0x000000a9868a7220 */ /* 0x000fe20000410000 */
[----:B------:R-:W-:Y:S02]  /*0f60*/  IMAD.U32 R151, R142, 0x10000, RZ ;  /* 0x000100008e977824 */ /* 0x000fe400078e00ff */
[----:B------:R-:W-:Y:S01]  /*0f70*/  FADD.FTZ R177, -R191, R144 ;  /* 0x00000090bfb17221 */ /* 0x000fe20000010100 */
[----:B------:R-:W-:Y:S01]  /*0f80*/  IMAD.U32 R156, R182, 0x10000, RZ ;  /* 0x00010000b69c7824 */ /* 0x000fe200078e00ff */
[----:B------:R-:W-:Y:S01]  /*0f90*/  SHF.L.U32 R169, R159, 0x10, RZ ;  /* 0x000000109fa97819 */ /* 0x000fe200000006ff */
[----:B------:R-:W-:Y:S01]  /*0fa0*/  FMUL.FTZ R141, R134, R141 ;  /* 0x0000008d868d7220 */ /* 0x000fe20000410000 */
[----:B------:R-:W-:Y:S01]  /*0fb0*/  SHF.L.U32 R142, R170, 0x10, RZ ;  /* 0x00000010aa8e7819 */ /* 0x000fe200000006ff */
[----:B------:R-:W-:Y:S01]  /*0fc0*/  FMUL.FTZ R154, R40, R161 ;  /* 0x000000a1289a7220 */ /* 0x000fe20000410000 */
[C---:B------:R-:W-:Y:S01]  /*0fd0*/  FMUL.FTZ R3, R134.reuse, R3 ;  /* 0x0000000386037220 */ /* 0x040fe20000410000 */
[----:B------:R-:W-:Y:S01]  /*0fe0*/  FADD.FTZ R183, -R191, R146 ;  /* 0x00000092bfb77221 */ /* 0x000fe20000010100 */
        /* <DEDUP_REMOVED lines=8> */
[----:B------:R-:W-:Y:S01]  /*1070*/  SHF.L.U32 R177, R107, 0x10, RZ ;  /* 0x000000106bb17819 */ /* 0x000fe200000006ff */
[----:B------:R-:W-:Y:S01]  /*1080*/  FADD.FTZ R104, RZ, R154 ;  /* 0x0000009aff687221 */ /* 0x000fe20000010000 */
[----:B------:R-:W-:Y:S01]  /*1090*/  FADD.FTZ R175, -R191, R142 ;  /* 0x0000008ebfaf7221 */ /* 0x000fe20000010100 */
[----:B------:R-:W-:Y:S02]  /*10a0*/  IMAD.U32 R169, R172, 0x10000, RZ ;  /* 0x00010000aca97824 */ /* 0x000fe400078e00ff */
[----:B------:R-:W-:Y:S01]  /*10b0*/  FFMA.FTZ R107, R3, R154, RZ ;  /* 0x0000009a036b7223 */ /* 0x000fe200000100ff */
[----:B------:R-:W-:Y:S01]  /*10c0*/  IMAD.U32 R172, R111, 0x10000, RZ ;  /* 0x000100006fac7824 */ /* 0x000fe200078e00ff */
[----:B------:R-:W-:-:S02]  /*10d0*/  SHF.L.U32 R168, R174, 0x10, RZ ;  /* 0x00000010aea87819 */ /* 0x000fc400000006ff */
[----:B------:R-:W-:Y:S01]  /*10e0*/  SHF.L.U32 R111, R109, 0x10, RZ ;  /* 0x000000106d6f7819 */ /* 0x000fe200000006ff */
[----:B------:R-:W-:Y:S01]  /*10f0*/  FADD.FTZ R109, R104, R159 ;  /* 0x0000009f686d7221 */ /* 0x000fe20000010000 */
[----:B------:R-:W-:Y:S01]  /*1100*/  FMUL.FTZ R144, R134, R175 ;  /* 0x000000af86907220 */ /* 0x000fe20000410000 */
[----:B------:R-:W-:Y:S01]  /*1110*/  FFMA.FTZ R104, R136, R159, R107 ;  /* 0x0000009f88687223 */ /* 0x000fe2000001006b */
[----:B------:R-:W-:Y:S01]  /*1120*/  FADD.FTZ R173, -R191, R140 ;  /* 0x0000008cbfad7221 */ /* 0x000fe20000010100 */
[----:B------:R-:W-:Y:S02]  /*1130*/  IMAD.U32 R175, R108, 0x10000, RZ ;  /* 0x000100006caf7824 */ /* 0x000fe400078e00ff */
[----:B------:R-:W-:Y:S01]  /*1140*/  FADD.FTZ R64, R64, R161 ;  /* 0x000000a140407221 */ /* 0x000fe20000010000 */
[----:B------:R-:W-:Y:S01]  /*1150*/  FFMA.FTZ R44, R3, R161, R44 ;  /* 0x000000a1032c7223 */ /* 0x000fe2000001002c */
[----:B------:R-:W-:Y:S01]  /*1160*/  SHF.L.U32 R108, R106, 0x10, RZ ;  /* 0x000000106a6c7819 */ /* 0x000fe200000006ff */
[----:B------:R-:W-:Y:S01]  /*1170*/  FMUL.FTZ R161, R43, R168 ;  /* 0x000000a82ba17220 */ /* 0x000fe20000410000 */
        /* <DEDUP_REMOVED lines=11> */
[----:B------:R-:W-:Y:S01]  /*1230*/  FMUL.FTZ R140, R134, R171 ;  /* 0x000000ab868c7220 */ /* 0x000fe20000410000 */
[----:B------:R-:W-:Y:S01]  /*1240*/  SHF.L.U32 R165, R165, 0x10, RZ ;  /* 0x00000010a5a57819 */ /* 0x000fe200000006ff */
[----:B------:R-:W-:-:S02]  /*1250*/  IMAD.U32 R171, R163, 0x10000, RZ ;  /* 0x00010000a3ab7824 */ /* 0x000fc400078e00ff */
[----:B------:R-:W-:Y:S01]  /*1260*/  FMUL.FTZ R163, R37, R168 ;  /* 0x000000a825a37220 */ /* 0x000fe20000410000 */
[----:B------:R-:W-:Y:S01]  /*1270*/  FADD.FTZ R104, R109, R158 ;  /* 0x0000009e6d687221 */ /* 0x000fe20000010000 */
[----:B------:R-:W-:Y:S01]  /*1280*/  FFMA.FTZ R107, R143, R158, R106 ;  /* 0x0000009e8f6b7223 */ /* 0x000fe2000001006a */
[----:B------:R-:W-:Y:S01]  /*1290*/  SHF.L.U32 R167, R164, 0x10, RZ ;  /* 0x00000010a4a77819 */ /* 0x000fe200000006ff */
[----:B------:R-:W-:Y:S01]  /*12a0*/  FMUL.FTZ R145, R134, R145 ;  /* 0x0000009186917220 */ /* 0x000fe20000410000 */
[----:B------:R-:W-:Y:S01]  /*12b0*/  SHF.L.U32 R164, R160, 0x10, RZ ;  /* 0x00000010a0a47819 */ /* 0x000fe200000006ff */
[----:B------:R-:W-:Y:S02]  /*12c0*/  IMAD.U32 R166, R166, 0x10000, RZ ;  /* 0x00010000a6a67824 */ /* 0x000fe400078e00ff */
        /* <DEDUP_REMOVED lines=41> */
[----:B------:R-:W-:Y:S01]  /*1560*/  FADD.FTZ R153, -R191, R153 ;  /* 0x00000099bf997221 */ /* 0x000fe20000010100 */
[----:B------:R-:W-:Y:S01]  /*1570*/  FMUL.FTZ R148, R134, R183 ;  /* 0x000000b786947220 */ /* 0x000fe20000410000 */
        /* <DEDUP_REMOVED lines=13> */
[C---:B------:R-:W-:Y:S01]  /*1650*/  FMUL.FTZ R150, R134.reuse, R187 ;  /* 0x000000bb86967220 */ /* 0x040fe20000410000 */
        /* <DEDUP_REMOVED lines=36> */
.L_x_3177:
[----:B------:R-:W-:Y:S05]  /*18a0*/  BSYNC B0 ;  /* 0x0000000000007941 */ /* 0x000fea0003800000 */
.L_x_3175:
        /* <DEDUP_REMOVED lines=25> */
.L_x_3273:
[----:B------:R-:W3:Y:S01]  /*1a40*/  S2R R111, SR_CgaCtaId ;  /* 0x00000000006f7919 */ /* 0x000ee20000008800 */
[----:B-----5:R-:W-:Y:S01]  /*1a50*/  ISETP.GE.AND P4, PT, R178, 0x1, PT ;  /* 0x00000001b200780c */ /* 0x020fe20003f86270 */
[----:B------:R-:W-:Y:S01]  /*1a60*/  IMAD.MOV.U32 R176, RZ, RZ, RZ ;  /* 0x000000ffffb07224 */ /* 0x000fe200078e00ff */
[----:B------:R-:W-:Y:S01]  /*1a70*/  MOV R108, 0x400 ;  /* 0x00000400006c7802 */ /* 0x000fe20000000f00 */
[----:B------:R-:W-:Y:S05]  /*1a80*/  WARPSYNC.ALL ;  /* 0x0000000000007948 */ /* 0x000fea0003800000 */
[----:B------:R-:W-:-:S04]  /*1a90*/  @!P0 LOP3.LUT R106, R106, 0x3, RZ, 0xc0, !PT ;  /* 0x000000036a6a8812 */ /* 0x000fc800078ec0ff */
[----:B------:R-:W-:Y:S01]  /*1aa0*/  @!P0 IADD3 R106, R107, R106, RZ ;  /* 0x0000006a6b6a8210 */ /* 0x000fe20007ffe0ff */
[----:B------:R-:W0:Y:S01]  /*1ab0*/  @P4 LDC.64 R104, c[0x0][0x220] ;  /* 0x00008800ff684b82 */ /* 0x000e220000000a00 */
[----:B------:R-:W-:Y:S02]  /*1ac0*/  @P4 IADD3 R178, R178, -0x1, RZ ;  /* 0xffffffffb2b24810 */ /* 0x000fe40007ffe0ff */
[----:B------:R-:W-:-:S03]  /*1ad0*/  @P4 LOP3.LUT R123, R0, 0x7f, RZ, 0xc0, !PT ;  /* 0x0000007f007b4812 */ /* 0x000fc600078ec0ff */
[----:B------:R-:W-:Y:S02]  /*1ae0*/  @P4 IMAD R178, R178, R179, RZ ;  /* 0x000000b3b2b24224 */ /* 0x000fe400078e02ff */
[----:B--2---:R-:W-:-:S03]  /*1af0*/  FADD.FTZ R179, R183, R186 ;  /* 0x000000bab7b37221 */ /* 0x004fc60000010000 */
[----:B------:R-:W-:-:S04]  /*1b00*/  @P4 SHF.R.S32.HI R109, RZ, 0x1f, R178 ;  /* 0x0000001fff6d4819 */ /* 0x000fc800000114b2 */
[----:B------:R-:W-:Y:S02]  /*1b10*/  @P4 LEA.HI R178, R109, R178, RZ, 0x2 ;  /* 0x000000b26db24211 */ /* 0x000fe400078f10ff */
[----:B---3--:R-:W-:Y:S02]  /*1b20*/  LEA R108, R111, R108, 0x18 ;  /* 0x0000006c6f6c7211 */ /* 0x008fe400078ec0ff */
[----:B------:R-:W-:Y:S01]  /*1b30*/  @P4 LEA.HI.SX32 R176, R178, R123, 0x1e ;  /* 0x0000007bb2b04211 */ /* 0x000fe200078ff2ff */
[----:B-1----:R-:W-:Y:S01]  /*1b40*/  FADD.FTZ R178, R182, R187 ;  /* 0x000000bbb6b27221 */ /* 0x002fe20000010000 */
[----:B------:R-:W-:-:S03]  /*1b50*/  @!P0 LEA R186, R106, R108, 0x3 ;  /* 0x0000006c6aba8211 */ /* 0x000fc600078e18ff */
[----:B0-----:R-:W-:Y:S02]  /*1b60*/  @P4 IMAD.WIDE.U32 R182, R176, 0x8, R104 ;  /* 0x00000008b0b64825 */ /* 0x001fe400078e0068 */
        /* <DEDUP_REMOVED lines=32> */
.L_x_3180:
[----:B------:R-:W-:Y:S01]  /*1d70*/  ISETP.NE.U32.AND P0, PT, R180, RZ, PT ;  /* 0x000000ffb400720c */ /* 0x000fe20003f05070 */
[----:B------:R-:W-:-:S03]  /*1d80*/  FFMA.FTZ R107, R3, R104, R105 ;  /* 0x00000068036b7223 */ /* 0x000fc60000010069 */
[----:B------:R-:W-:Y:S01]  /*1d90*/  ISETP.NE.AND.EX P0, PT, R181, RZ, PT, P0 ;  /* 0x000000ffb500720c */ /* 0x000fe20003f05300 */
[----:B------:R-:W-:-:S04]  /*1da0*/  FADD.FTZ R107, R154, -R107 ;  /* 0x8000006b9a6b7221 */ /* 0x000fc80000010000 */
[----:B------:R-:W-:-:S08]  /*1db0*/  FMUL.FTZ R107, R134, R107 ;  /* 0x0000006b866b7220 */ /* 0x000fd00000410000 */
[----:B------:R-:W-:-:S04]  /*1dc0*/  @P0 IMAD.U32 R106, R120, 0x10000, RZ ;  /* 0x00010000786a0824 */ /* 0x000fc800078e00ff */
[----:B------:R-:W-:-:S07]  /*1dd0*/  @P0 FADD.FTZ R107, R107, R106 ;  /* 0x0000006a6b6b0221 */ /* 0x000fce0000010000 */
.L_x_3181:
[----:B------:R-:W-:Y:S05]  /*1de0*/  BSYNC B0 ;  /* 0x0000000000007941 */ /* 0x000fea0003800000 */
.L_x_3179:
        /* <DEDUP_REMOVED lines=18> */
.L_x_3183:
[----:B------:R-:W-:Y:S01]  /*1f10*/  FFMA.FTZ R106, R136, R104, R105 ;  /* 0x00000068886a7223 */ /* 0x000fe20000010069 */
[----:B------:R-:W-:-:S03]  /*1f20*/  @P0 SHF.R.U64 R108, R120, 0x10, R121 ;  /* 0x00000010786c0819 */ /* 0x000fc60000001279 */
[----:B------:R-:W-:Y:S01]  /*1f30*/  FADD.FTZ R107, R159, -R106 ;  /* 0x8000006a9f6b7221 */ /* 0x000fe20000010000 */
[----:B------:R-:W-:-:S03]  /*1f40*/  @P0 SHF.L.U32 R108, R108, 0x10, RZ ;  /* 0x000000106c6c0819 */ /* 0x000fc600000006ff */
[----:B------:R-:W-:-:S04]  /*1f50*/  FMUL.FTZ R107, R134, R107 ;  /* 0x0000006b866b7220 */ /* 0x000fc80000410000 */
[----:B------:R-:W-:-:S07]  /*1f60*/  @P0 FADD.FTZ R107, R107, R108 ;  /* 0x0000006c6b6b0221 */ /* 0x000fce0000010000 */
.L_x_3184:
[----:B------:R-:W-:Y:S05]  /*1f70*/  BSYNC B0 ;  /* 0x0000000000007941 */ /* 0x000fea0003800000 */
.L_x_3182:
        /* <DEDUP_REMOVED lines=15> */
.L_x_3186:
[----:B------:R-:W-:Y:S01]  /*2070*/  FFMA.FTZ R107, R141, R104, R105 ;  /* 0x000000688d6b7223 */ /* 0x000fe20000010069 */
[----:B------:R-:W-:-:S03]  /*2080*/  @P0 SHF.L.U32 R106, R121, 0x10, RZ ;  /* 0x00000010796a0819 */ /* 0x000fc600000006ff */
[----:B------:R-:W-:-:S04]  /*2090*/  FADD.FTZ R107, R156, -R107 ;  /* 0x8000006b9c6b7221 */ /* 0x000fc80000010000 */
[----:B------:R-:W-:-:S04]  /*20a0*/  FMUL.FTZ R107, R134, R107 ;  /* 0x0000006b866b7220 */ /* 0x000fc80000410000 */
[----:B------:R-:W-:-:S07]  /*20b0*/  @P0 FADD.FTZ R107, R107, R106 ;  /* 0x0000006a6b6b0221 */ /* 0x000fce0000010000 */
.L_x_3187:
[----:B------:R-:W-:Y:S05]  /*20c0*/  BSYNC B0 ;  /* 0x0000000000007941 */ /* 0x000fea0003800000 */
.L_x_3185:
        /* <DEDUP_REMOVED lines=16> */
.L_x_3189:
[----:B------:R-:W-:Y:S01]  /*21d0*/  FFMA.FTZ R106, R138, R104, R105 ;  /* 0x000000688a6a7223 */ /* 0x000fe20000010069 */
[----:B------:R-:W-:-:S03]  /*21e0*/  @P0 SHF.R.U32.HI R108, RZ, 0x10, R121 ;  /* 0x00000010ff6c0819 */ /* 0x000fc60000011679 */
[----:B------:R-:W-:Y:S02]  /*21f0*/  FADD.FTZ R107, R161, -R106 ;  /* 0x8000006aa16b7221 */ /* 0x000fe40000010000 */
[----:B------:R-:W-:Y:S02]  /*2200*/  @P0 IMAD.U32 R108, R108, 0x10000, RZ ;  /* 0x000100006c6c0824 */ /* 0x000fe400078e00ff */
[----:B------:R-:W-:-:S04]  /*2210*/  FMUL.FTZ R107, R134, R107 ;  /* 0x0000006b866b7220 */ /* 0x000fc80000410000 */
[----:B------:R-:W-:-:S07]  /*2220*/  @P0 FADD.FTZ R107, R107, R108 ;  /* 0x0000006c6b6b0221 */ /* 0x000fce0000010000 */
.L_x_3190:
[----:B------:R-:W-:Y:S05]  /*2230*/  BSYNC B0 ;  /* 0x0000000000007941 */ /* 0x000fea0003800000 */
.L_x_3188:
        /* <DEDUP_REMOVED lines=17> */
.L_x_3191:
        /* <DEDUP_REMOVED lines=11> */
.L_x_3193:
[----:B------:R-:W-:Y:S05]  /*2400*/  BSYNC B0 ;  /* 0x0000000000007941 */ /* 0x000fea0003800000 */
.L_x_3192:
        /* <DEDUP_REMOVED lines=9> */
.L_x_3195:
[----:B------:R-:W-:Y:S05]  /*24a0*/  BSYNC B0 ;  /* 0x0000000000007941 */ /* 0x000fea0003800000 */
.L_x_3194:
[----:B------:R-:W-:Y:S01]  /*24b0*/  BSSY B0, `(.L_x_3196) ;  /* 0x000000c000007945 */ /* 0x000fe20003800000 */
[----:B------:R-:W-:-:S03]  /*24c0*/  @P4 FFMA.FTZ R103, R178, R109, R103 ;  /* 0x0000006db2674223 */ /* 0x000fc60000010067 */
[----:B------:R-:W-:Y:S05]  /*24d0*/  @P2 BRA `(.L_x_3197) ;  /* 0x0000000000102947 */ /* 0x000fea0003800000 */
[----:B01----:R-:W-:Y:S01]  /*24e0*/  IMAD.MOV.U32 R107, RZ, RZ, RZ ;  /* 0x000000ffff6b7224 */ /* 0x003fe200078e00ff */
[----:B------:R-:W-:Y:S06]  /*24f0*/  @!P0 BRA `(.L_x_3198) ;  /* 0x00000000001c8947 */ /* 0x000fec0003800000 */
[----:B------:R-:W-:Y:S01]  /*2500*/  SHF.L.U32 R107, R118, 0x10, RZ ;  /* 0x00000010766b7819 */ /* 0x000fe200000006ff */
[----:B------:R-:W-:Y:S06]  /*2510*/  BRA `(.L_x_3198) ;  /* 0x0000000000147947 */ /* 0x000fec0003800000 */
.L_x_3197:
[----:B01----:R-:W-:Y:S01]  /*2520*/  FFMA.FTZ R107, R143, R104, R105 ;  /* 0x000000688f6b7223 */ /* 0x003fe20000010069 */
[----:B------:R-:W-:-:S03]  /*2530*/  @P0 SHF.L.U32 R106, R118, 0x10, RZ ;  /* 0x00000010766a0819 */ /* 0x000fc600000006ff */
[----:B------:R-:W-:-:S04]  /*2540*/  FADD.FTZ R107, R158, -R107 ;  /* 0x8000006b9e6b7221 */ /* 0x000fc80000010000 */
[----:B------:R-:W-:-:S04]  /*2550*/  FMUL.FTZ R107, R134, R107 ;  /* 0x0000006b866b7220 */ /* 0x000fc80000410000 */
[----:B------:R-:W-:-:S07]  /*2560*/  @P0 FADD.FTZ R107, R107, R106 ;  /* 0x0000006a6b6b0221 */ /* 0x000fce0000010000 */
.L_x_3198:
[----:B------:R-:W-:Y:S05]  /*2570*/  BSYNC B0 ;  /* 0x0000000000007941 */ /* 0x000fea0003800000 */
.L_x_3196:
        /* <DEDUP_REMOVED lines=16> */
.L_x_3200:
[----:B------:R-:W-:Y:S01]  /*2680*/  FFMA.FTZ R106, R140, R104, R105 ;  /* 0x000000688c6a7223 */ /* 0x000fe20000010069 */
[----:B------:R-:W-:-:S03]  /*2690*/  @P0 SHF.R.U64 R109, R118, 0x10, R119 ;  /* 0x00000010766d0819 */ /* 0x000fc60000001277 */
[----:B------:R-:W-:Y:S02]  /*26a0*/  FADD.FTZ R107, R163, -R106 ;  /* 0x8000006aa36b7221 */ /* 0x000fe40000010000 */
[----:B------:R-:W-:Y:S02]  /*26b0*/  @P0 IMAD.U32 R106, R109, 0x10000, RZ ;  /* 0x000100006d6a0824 */ /* 0x000fe400078e00ff */
[----:B------:R-:W-:-:S04]  /*26c0*/  FMUL.FTZ R107, R134, R107 ;  /* 0x0000006b866b7220 */ /* 0x000fc80000410000 */
[----:B------:R-:W-:-:S07]  /*26d0*/  @P0 FADD.FTZ R107, R107, R106 ;  /* 0x0000006a6b6b0221 */ /* 0x000fce0000010000 */
.L_x_3201:
[----:B------:R-:W-:Y:S05]  /*26e0*/  BSYNC B0 ;  /* 0x0000000000007941 */ /* 0x000fea0003800000 */
.L_x_3199:
        /* <DEDUP_REMOVED lines=15> */
.L_x_3203:
[----:B------:R-:W-:Y:S01]  /*27e0*/  FFMA.FTZ R107, R145, R104, R105 ;  /* 0x00000068916b7223 */ /* 0x000fe20000010069 */
[----:B------:R-:W-:-:S03]  /*27f0*/  @P0 SHF.L.U32 R106, R119, 0x10, RZ ;  /* 0x00000010776a0819 */ /* 0x000fc600000006ff */
[----:B------:R-:W-:-:S04]  /*2800*/  FADD.FTZ R107, R160, -R107 ;  /* 0x8000006ba06b7221 */ /* 0x000fc80000010000 */
[----:B------:R-:W-:-:S04]  /*2810*/  FMUL.FTZ R107, R134, R107 ;  /* 0x0000006b866b7220 */ /* 0x000fc80000410000 */
[----:B------:R-:W-:-:S07]  /*2820*/  @P0 FADD.FTZ R107, R107, R106 ;  /* 0x0000006a6b6b0221 */ /* 0x000fce0000010000 */
.L_x_3204:
[----:B------:R-:W-:Y:S05]  /*2830*/  BSYNC B0 ;  /* 0x0000000000007941 */ /* 0x000fea0003800000 */
.L_x_3202:
        /* <DEDUP_REMOVED lines=16> */
.L_x_3206:
[----:B------:R-:W-:Y:S01]  /*2940*/  FFMA.FTZ R106, R142, R104, R105 ;  /* 0x000000688e6a7223 */ /* 0x000fe20000010069 */
[----:B------:R-:W-:-:S03]  /*2950*/  @P0 SHF.R.U32.HI R109, RZ, 0x10, R119 ;  /* 0x00000010ff6d0819 */ /* 0x000fc60000011677 */
[----:B------:R-:W-:Y:S01]  /*2960*/  FADD.FTZ R107, R165, -R106 ;  /* 0x8000006aa56b7221 */ /* 0x000fe20000010000 */
[----:B------:R-:W-:-:S03]  /*2970*/  @P0 SHF.L.U32 R106, R109, 0x10, RZ ;  /* 0x000000106d6a0819 */ /* 0x000fc600000006ff */
[----:B------:R-:W-:-:S04]  /*2980*/  FMUL.FTZ R107, R134, R107 ;  /* 0x0000006b866b7220 */ /* 0x000fc80000410000 */
[----:B------:R-:W-:-:S07]  /*2990*/  @P0 FADD.FTZ R107, R107, R106 ;  /* 0x0000006a6b6b0221 */ /* 0x000fce0000010000 */
.L_x_3207:
[----:B------:R-:W-:Y:S05]  /*29a0*/  BSYNC B0 ;  /* 0x0000000000007941 */ /* 0x000fea0003800000 */
.L_x_3205:
        /* <DEDUP_REMOVED lines=17> */
.L_x_3208:
        /* <DEDUP_REMOVED lines=11> */
.L_x_3210:
[----:B------:R-:W-:Y:S05]  /*2b70*/  BSYNC B0 ;  /* 0x0000000000007941 */ /* 0x000fea0003800000 */
.L_x_3209:
        /* <DEDUP_REMOVED lines=9> */
.L_x_3212:
[----:B------:R-:W-:Y:S05]  /*2c10*/  BSYNC B0 ;  /* 0x0000000000007941 */ /* 0x000fea0003800000 */
.L_x_3211:
[----:B------:R-:W-:Y:S01]  /*2c20*/  BSSY B0, `(.L_x_3213) ;  /* 0x000000c000007945 */ /* 0x000fe20003800000 */
[----:B------:R-:W-:-:S03]  /*2c30*/  @P4 FFMA.FTZ R99, R180, R178, R99 ;  /* 0x000000b2b4634223 */ /* 0x000fc60000010063 */
[----:B------:R-:W-:Y:S05]  /*2c40*/  @P2 BRA `(.L_x_3214) ;  /* 0x0000000000102947 */ /* 0x000fea0003800000 */
[----:B01----:R-:W-:Y:S01]  /*2c50*/  MOV R107, RZ ;  /* 0x000000ff006b7202 */ /* 0x003fe20000000f00 */
[----:B------:R-:W-:Y:S06]  /*2c60*/  @!P0 BRA `(.L_x_3215) ;  /* 0x00000000001c8947 */ /* 0x000fec0003800000 */
[----:B------:R-:W-:Y:S01]  /*2c70*/  IMAD.U32 R107, R116, 0x10000, RZ ;  /* 0x00010000746b7824 */ /* 0x000fe200078e00ff */
[----:B------:R-:W-:Y:S06]  /*2c80*/  BRA `(.L_x_3215) ;  /* 0x0000000000147947 */ /* 0x000fec0003800000 */
.L_x_3214:
[----:B01----:R-:W-:Y:S01]  /*2c90*/  FFMA.FTZ R107, R147, R104, R105 ;  /* 0x00000068936b7223 */ /* 0x003fe20000010069 */
[----:B------:R-:W-:-:S03]  /*2ca0*/  @P0 SHF.L.U32 R106, R116, 0x10, RZ ;  /* 0x00000010746a0819 */ /* 0x000fc600000006ff */
[----:B------:R-:W-:-:S04]  /*2cb0*/  FADD.FTZ R107, R162, -R107 ;  /* 0x8000006ba26b7221 */ /* 0x000fc80000010000 */
[----:B------:R-:W-:-:S04]  /*2cc0*/  FMUL.FTZ R107, R134, R107 ;  /* 0x0000006b866b7220 */ /* 0x000fc80000410000 */
[----:B------:R-:W-:-:S07]  /*2cd0*/  @P0 FADD.FTZ R107, R107, R106 ;  /* 0x0000006a6b6b0221 */ /* 0x000fce0000010000 */
.L_x_3215:
[----:B------:R-:W-:Y:S05]  /*2ce0*/  BSYNC B0 ;  /* 0x0000000000007941 */ /* 0x000fea0003800000 */
.L_x_3213:
        /* <DEDUP_REMOVED lines=16> */
.L_x_3217:
[----:B------:R-:W-:Y:S01]  /*2df0*/  FFMA.FTZ R106, R144, R104, R105 ;  /* 0x00000068906a7223 */ /* 0x000fe20000010069 */
[----:B------:R-:W-:-:S03]  /*2e00*/  @P0 SHF.R.U64 R108, R116, 0x10, R117 ;  /* 0x00000010746c0819 */ /* 0x000fc60000001275 */
[----:B------:R-:W-:Y:S01]  /*2e10*/  FADD.FTZ R107, R167, -R106 ;  /* 0x8000006aa76b7221 */ /* 0x000fe20000010000 */
[----:B------:R-:W-:-:S03]  /*2e20*/  @P0 SHF.L.U32 R108, R108, 0x10, RZ ;  /* 0x000000106c6c0819 */ /* 0x000fc600000006ff */
[----:B------:R-:W-:-:S04]  /*2e30*/  FMUL.FTZ R107, R134, R107 ;  /* 0x0000006b866b7220 */ /* 0x000fc80000410000 */
[----:B------:R-:W-:-:S07]  /*2e40*/  @P0 FADD.FTZ R107, R107, R108 ;  /* 0x0000006c6b6b0221 */ /* 0x000fce0000010000 */
.L_x_3218:
[----:B------:R-:W-:Y:S05]  /*2e50*/  BSYNC B0 ;  /* 0x0000000000007941 */ /* 0x000fea0003800000 */
.L_x_3216:
        /* <DEDUP_REMOVED lines=15> */
.L_x_3220:
[----:B------:R-:W-:Y:S01]  /*2f50*/  FFMA.FTZ R107, R149, R104, R105 ;  /* 0x00000068956b7223 */ /* 0x000fe20000010069 */
[----:B------:R-:W-:-:S03]  /*2f60*/  @P0 IMAD.U32 R106, R117, 0x10000, RZ ;  /* 0x00010000756a0824 */ /* 0x000fc600078e00ff */
[----:B------:R-:W-:-:S04]  /*2f70*/  FADD.FTZ R107, R164, -R107 ;  /* 0x8000006ba46b7221 */ /* 0x000fc80000010000 */
[----:B------:R-:W-:-:S04]  /*2f80*/  FMUL.FTZ R107, R134, R107 ;  /* 0x0000006b866b7220 */ /* 0x000fc80000410000 */
[----:B------:R-:W-:-:S07]  /*2f90*/  @P0 FADD.FTZ R107, R107, R106 ;  /* 0x0000006a6b6b0221 */ /* 0x000fce0000010000 */
.L_x_3221:
[----:B------:R-:W-:Y:S05]  /*2fa0*/  BSYNC B0 ;  /* 0x0000000000007941 */ /* 0x000fea0003800000 */
.L_x_3219:
        /* <DEDUP_REMOVED lines=16> */
.L_x_3223:
[----:B------:R-:W-:Y:S01]  /*30b0*/  FFMA.FTZ R106, R146, R104, R105 ;  /* 0x00000068926a7223 */ /* 0x000fe20000010069 */
[----:B------:R-:W-:-:S03]  /*30c0*/  @P0 SHF.R.U32.HI R108, RZ, 0x10, R117 ;  /* 0x00000010ff6c0819 */ /* 0x000fc60000011675 */
[----:B------:R-:W-:Y:S01]  /*30d0*/  FADD.FTZ R107, R169, -R106 ;  /* 0x8000006aa96b7221 */ /* 0x000fe20000010000 */
[----:B------:R-:W-:-:S03]  /*30e0*/  @P0 SHF.L.U32 R108, R108, 0x10, RZ ;  /* 0x000000106c6c0819 */ /* 0x000fc600000006ff */
[----:B------:R-:W-:-:S04]  /*30f0*/  FMUL.FTZ R107, R134, R107 ;  /* 0x0000006b866b7220 */ /* 0x000fc80000410000 */
[----:B------:R-:W-:-:S07]  /*3100*/  @P0 FADD.FTZ R107, R107, R108 ;  /* 0x0000006c6b6b0221 */ /* 0x000fce0000010000 */
.L_x_3224:
[----:B------:R-:W-:Y:S05]  /*3110*/  BSYNC B0 ;  /* 0x0000000000007941 */ /* 0x000fea0003800000 */
.L_x_3222:
        /* <DEDUP_REMOVED lines=17> */
.L_x_3225:
        /* <DEDUP_REMOVED lines=11> */
.L_x_3227:
[----:B------:R-:W-:Y:S05]  /*32e0*/  BSYNC B0 ;  /* 0x0000000000007941 */ /* 0x000fea0003800000 */
.L_x_3226:
        /* <DEDUP_REMOVED lines=9> */
.L_x_3229:
[----:B------:R-:W-:Y:S05]  /*3380*/  BSYNC B0 ;  /* 0x0000000000007941 */ /* 0x000fea0003800000 */
.L_x_3228:
[----:B------:R-:W-:Y:S01]  /*3390*/  BSSY B0, `(.L_x_3230) ;  /* 0x000000c000007945 */ /* 0x000fe20003800000 */
[----:B------:R-:W-:-:S03]  /*33a0*/  @P4 FFMA.FTZ R95, R182, R180, R95 ;  /* 0x000000b4b65f4223 */ /* 0x000fc6000001005f */
[----:B------:R-:W-:Y:S05]  /*33b0*/  @P2 BRA `(.L_x_3231) ;  /* 0x0000000000102947 */ /* 0x000fea0003800000 */
[----:B01----:R-:W-:Y:S01]  /*33c0*/  HFMA2.MMA R107, -RZ, RZ, 0, 0 ;  /* 0x00000000ff6b7435 */ /* 0x003fe200000001ff */
[----:B------:R-:W-:Y:S10]  /*33d0*/  @!P0 BRA `(.L_x_3232) ;  /* 0x00000000001c8947 */ /* 0x000ff40003800000 */
[----:B------:R-:W-:Y:S01]  /*33e0*/  SHF.L.U32 R107, R114, 0x10, RZ ;  /* 0x00000010726b7819 */ /* 0x000fe200000006ff */
[----:B------:R-:W-:Y:S06]  /*33f0*/  BRA `(.L_x_3232) ;  /* 0x0000000000147947 */ /* 0x000fec0003800000 */
.L_x_3231:
[----:B01----:R-:W-:Y:S01]  /*3400*/  FFMA.FTZ R107, R151, R104, R105 ;  /* 0x00000068976b7223 */ /* 0x003fe20000010069 */
[----:B------:R-:W-:-:S03]  /*3410*/  @P0 IMAD.U32 R106, R114, 0x10000, RZ ;  /* 0x00010000726a0824 */ /* 0x000fc600078e00ff */
[----:B------:R-:W-:-:S04]  /*3420*/  FADD.FTZ R107, R166, -R107 ;  /* 0x8000006ba66b7221 */ /* 0x000fc80000010000 */
[----:B------:R-:W-:-:S04]  /*3430*/  FMUL.FTZ R107, R134, R107 ;  /* 0x0000006b866b7220 */ /* 0x000fc80000410000 */
[----:B------:R-:W-:-:S07]  /*3440*/  @P0 FADD.FTZ R107, R107, R106 ;  /* 0x0000006a6b6b0221 */ /* 0x000fce0000010000 */
.L_x_3232:
[----:B------:R-:W-:Y:S05]  /*3450*/  BSYNC B0 ;  /* 0x0000000000007941 */ /* 0x000fea0003800000 */
.L_x_3230:
        /* <DEDUP_REMOVED lines=16> */
.L_x_3234:
[----:B------:R-:W-:Y:S01]  /*3560*/  FFMA.FTZ R106, R148, R104, R105 ;  /* 0x00000068946a7223 */ /* 0x000fe20000010069 */
[----:B------:R-:W-:-:S03]  /*3570*/  @P0 SHF.R.U64 R109, R114, 0x10, R115 ;  /* 0x00000010726d0819 */ /* 0x000fc60000001273 */
[----:B------:R-:W-:Y:S01]  /*3580*/  FADD.FTZ R107, R171, -R106 ;  /* 0x8000006aab6b7221 */ /* 0x000fe20000010000 */
[----:B------:R-:W-:-:S03]  /*3590*/  @P0 SHF.L.U32 R106, R109, 0x10, RZ ;  /* 0x000000106d6a0819 */ /* 0x000fc600000006ff */
[----:B------:R-:W-:-:S04]  /*35a0*/  FMUL.FTZ R107, R134, R107 ;  /* 0x0000006b866b7220 */ /* 0x000fc80000410000 */
[----:B------:R-:W-:-:S07]  /*35b0*/  @P0 FADD.FTZ R107, R107, R106 ;  /* 0x0000006a6b6b0221 */ /* 0x000fce0000010000 */
.L_x_3235:
[----:B------:R-:W-:Y:S05]  /*35c0*/  BSYNC B0 ;  /* 0x0000000000007941 */ /* 0x000fea0003800000 */
.L_x_3233:
        /* <DEDUP_REMOVED lines=15> */
.L_x_3237:
[----:B------:R-:W-:Y:S01]  /*36c0*/  FFMA.FTZ R107, R153, R104, R105 ;  /* 0x00000068996b7223 */ /* 0x000fe20000010069 */
[----:B------:R-:W-:-:S03]  /*36d0*/  @P0 SHF.L.U32 R106, R115, 0x10, RZ ;  /* 0x00000010736a0819 */ /* 0x000fc600000006ff */
[----:B------:R-:W-:-:S04]  /*36e0*/  FADD.FTZ R107, R168, -R107 ;  /* 0x8000006ba86b7221 */ /* 0x000fc80000010000 */
[----:B------:R-:W-:-:S04]  /*36f0*/  FMUL.FTZ R107, R134, R107 ;  /* 0x0000006b866b7220 */ /* 0x000fc80000410000 */
[----:B------:R-:W-:-:S07]  /*3700*/  @P0 FADD.FTZ R107, R107, R106 ;  /* 0x0000006a6b6b0221 */ /* 0x000fce0000010000 */
.L_x_3238:
[----:B------:R-:W-:Y:S05]  /*3710*/  BSYNC B0 ;  /* 0x0000000000007941 */ /* 0x000fea0003800000 */
.L_x_3236:
        /* <DEDUP_REMOVED lines=16> */
.L_x_3240:
[----:B------:R-:W-:Y:S01]  /*3820*/  FFMA.FTZ R106, R150, R104, R105 ;  /* 0x00000068966a7223 */ /* 0x000fe20000010069 */
[----:B------:R-:W-:-:S03]  /*3830*/  @P0 SHF.R.U32.HI R109, RZ, 0x10, R115 ;  /* 0x00000010ff6d0819 */ /* 0x000fc60000011673 */
[----:B------:R-:W-:Y:S02]  /*3840*/  FADD.FTZ R107, R173, -R106 ;  /* 0x8000006aad6b7221 */ /* 0x000fe40000010000 */
[----:B------:R-:W-:Y:S02]  /*3850*/  @P0 IMAD.U32 R106, R109, 0x10000, RZ ;  /* 0x000100006d6a0824 */ /* 0x000fe400078e00ff */
[----:B------:R-:W-:-:S04]  /*3860*/  FMUL.FTZ R107, R134, R107 ;  /* 0x0000006b866b7220 */ /* 0x000fc80000410000 */
[----:B------:R-:W-:-:S07]  /*3870*/  @P0 FADD.FTZ R107, R107, R106 ;  /* 0x0000006a6b6b0221 */ /* 0x000fce0000010000 */
.L_x_3241:
[----:B------:R-:W-:Y:S05]  /*3880*/  BSYNC B0 ;  /* 0x0000000000007941 */ /* 0x000fea0003800000 */
.L_x_3239:
        /* <DEDUP_REMOVED lines=18> */
.L_x_3242:
        /* <DEDUP_REMOVED lines=11> */
.L_x_3244:
[----:B------:R-:W-:Y:S05]  /*3a60*/  BSYNC B0 ;  /* 0x0000000000007941 */ /* 0x000fea0003800000 */
.L_x_3243:
        /* <DEDUP_REMOVED lines=9> */
.L_x_3246:
[----:B------:R-:W-:Y:S05]  /*3b00*/  BSYNC B0 ;  /* 0x0000000000007941 */ /* 0x000fea0003800000 */
.L_x_3245:
[----:B------:R-:W-:Y:S01]  /*3b10*/  BSSY B0, `(.L_x_3247) ;  /* 0x000000c000007945 */ /* 0x000fe20003800000 */
[----:B------:R-:W-:-:S03]  /*3b20*/  @P4 FFMA.FTZ R91, R180, R178, R91 ;  /* 0x000000b2b45b4223 */ /* 0x000fc6000001005b */
[----:B------:R-:W-:Y:S05]  /*3b30*/  @P2 BRA `(.L_x_3248) ;  /* 0x0000000000102947 */ /* 0x000fea0003800000 */
[----:B01----:R-:W-:Y:S01]  /*3b40*/  IMAD.MOV.U32 R107, RZ, RZ, RZ ;  /* 0x000000ffff6b7224 */ /* 0x003fe200078e00ff */
[----:B------:R-:W-:Y:S06]  /*3b50*/  @!P0 BRA `(.L_x_3249) ;  /* 0x00000000001c8947 */ /* 0x000fec0003800000 */
[----:B------:R-:W-:Y:S01]  /*3b60*/  SHF.L.U32 R107, R112, 0x10, RZ ;  /* 0x00000010706b7819 */ /* 0x000fe200000006ff */
[----:B------:R-:W-:Y:S06]  /*3b70*/  BRA `(.L_x_3249) ;  /* 0x0000000000147947 */ /* 0x000fec0003800000 */
.L_x_3248:
[----:B01----:R-:W-:Y:S01]  /*3b80*/  FFMA.FTZ R107, R155, R104, R105 ;  /* 0x000000689b6b7223 */ /* 0x003fe20000010069 */
[----:B------:R-:W-:-:S03]  /*3b90*/  @P0 SHF.L.U32 R106, R112, 0x10, RZ ;  /* 0x00000010706a0819 */ /* 0x000fc600000006ff */
[----:B------:R-:W-:-:S04]  /*3ba0*/  FADD.FTZ R107, R170, -R107 ;  /* 0x8000006baa6b7221 */ /* 0x000fc80000010000 */
[----:B------:R-:W-:-:S04]  /*3bb0*/  FMUL.FTZ R107, R134, R107 ;  /* 0x0000006b866b7220 */ /* 0x000fc80000410000 */
[----:B------:R-:W-:-:S07]  /*3bc0*/  @P0 FADD.FTZ R107, R107, R106 ;  /* 0x0000006a6b6b0221 */ /* 0x000fce0000010000 */
.L_x_3249:
[----:B------:R-:W-:Y:S05]  /*3bd0*/  BSYNC B0 ;  /* 0x0000000000007941 */ /* 0x000fea0003800000 */
.L_x_3247:
        /* <DEDUP_REMOVED lines=16> */
.L_x_3251:
[----:B------:R-:W-:Y:S01]  /*3ce0*/  FFMA.FTZ R106, R152, R104, R105 ;  /* 0x00000068986a7223 */ /* 0x000fe20000010069 */
[----:B------:R-:W-:-:S03]  /*3cf0*/  @P0 SHF.R.U64 R108, R112, 0x10, R113 ;  /* 0x00000010706c0819 */ /* 0x000fc60000001271 */
[----:B------:R-:W-:Y:S01]  /*3d00*/  FADD.FTZ R107, R175, -R106 ;  /* 0x8000006aaf6b7221 */ /* 0x000fe20000010000 */
[----:B------:R-:W-:-:S03]  /*3d10*/  @P0 SHF.L.U32 R108, R108, 0x10, RZ ;  /* 0x000000106c6c0819 */ /* 0x000fc600000006ff */
[----:B------:R-:W-:-:S04]  /*3d20*/  FMUL.FTZ R107, R134, R107 ;  /* 0x0000006b866b7220 */ /* 0x000fc80000410000 */
[----:B------:R-:W-:-:S07]  /*3d30*/  @P0 FADD.FTZ R107, R107, R108 ;  /* 0x0000006c6b6b0221 */ /* 0x000fce0000010000 */
.L_x_3252:
[----:B------:R-:W-:Y:S05]  /*3d40*/  BSYNC B0 ;  /* 0x0000000000007941 */ /* 0x000fea0003800000 */
.L_x_3250:
        /* <DEDUP_REMOVED lines=15> */
.L_x_3254:
[----:B------:R-:W-:Y:S01]  /*3e40*/  FFMA.FTZ R107, R157, R104, R105 ;  /* 0x000000689d6b7223 */ /* 0x000fe20000010069 */
[----:B------:R-:W-:-:S03]  /*3e50*/  @P0 SHF.L.U32 R106, R113, 0x10, RZ ;  /* 0x00000010716a0819 */ /* 0x000fc600000006ff */
[----:B------:R-:W-:-:S04]  /*3e60*/  FADD.FTZ R107, R172, -R107 ;  /* 0x8000006bac6b7221 */ /* 0x000fc80000010000 */
[----:B------:R-:W-:-:S04]  /*3e70*/  FMUL.FTZ R107, R134, R107 ;  /* 0x0000006b866b7220 */ /* 0x000fc80000410000 */
[----:B------:R-:W-:-:S07]  /*3e80*/  @P0 FADD.FTZ R107, R107, R106 ;  /* 0x0000006a6b6b0221 */ /* 0x000fce0000010000 */
.L_x_3255:
[----:B------:R-:W-:Y:S05]  /*3e90*/  BSYNC B0 ;  /* 0x0000000000007941 */ /* 0x000fea0003800000 */
.L_x_3253:
        /* <DEDUP_REMOVED lines=16> */
.L_x_3257:
[----:B------:R-:W-:Y:S01]  /*3fa0*/  FFMA.FTZ R104, R174, R104, R105 ;  /* 0x00000068ae687223 */ /* 0x000fe20000010069 */
[----:B------:R-:W-:-:S03]  /*3fb0*/  @P0 SHF.R.U32.HI R106, RZ, 0x10, R113 ;  /* 0x00000010ff6a0819 */ /* 0x000fc60000011671 */
[----:B------:R-:W-:Y:S01]  /*3fc0*/  FADD.FTZ R105, R177, -R104 ;  /* 0x80000068b1697221 */ /* 0x000fe20000010000 */
[----:B------:R-:W-:-:S03]  /*3fd0*/  @P0 SHF.L.U32 R106, R106, 0x10, RZ ;  /* 0x000000106a6a0819 */ /* 0x000fc600000006ff */
[----:B------:R-:W-:-:S04]  /*3fe0*/  FMUL.FTZ R105, R134, R105 ;  /* 0x0000006986697220 */ /* 0x000fc80000410000 */
[----:B------:R-:W-:-:S07]  /*3ff0*/  @P0 FADD.FTZ R105, R105, R106 ;  /* 0x0000006a69690221 */ /* 0x000fce0000010000 */
.L_x_3258:
[----:B------:R-:W-:Y:S05]  /*4000*/  BSYNC B0 ;  /* 0x0000000000007941 */ /* 0x000fea0003800000 */
.L_x_3256:
        /* <DEDUP_REMOVED lines=17> */
.L_x_3259:
[----:B------:R-:W-:Y:S01]  /*4120*/  BSSY B0, `(.L_x_3260) ;  /* 0x000000c000007945 */ /* 0x000fe20003800000 */
[----:B------:R-:W-:Y:S01]  /*4130*/  @P4 FFMA.FTZ R87, R134, R110, R87 ;  /* 0x0000006e86574223 */ /* 0x000fe20000010057 */
[----:B------:R-:W-:Y:S02]  /*4140*/  @P4 PRMT R129, R111, 0x7610, R129 ;  /* 0x000076106f814816 */ /* 0x000fe40000000081 */
[----:B------:R-:W-:Y:S05]  /*4150*/  @!P4 BRA `(.L_x_3261) ;  /* 0x000000000020c947 */ /* 0x000fea0003800000 */
        /* <DEDUP_REMOVED lines=8> */
.L_x_3261:
[----:B------:R-:W-:Y:S05]  /*41e0*/  BSYNC B0 ;  /* 0x0000000000007941 */ /* 0x000fea0003800000 */
.L_x_3260:
[----:B------:R-:W-:Y:S02]  /*41f0*/  IADD3 R2, R2, UR14, RZ ;  /* 0x0000000e02027c10 */ /* 0x000fe4000fffe0ff */
[----:B------:R-:W-:Y:S02]  /*4200*/  SEL R176, RZ, 0x1, P3 ;  /* 0x00000001ffb07807 */ /* 0x000fe40001800000 */
[----:B------:R-:W-:-:S13]  /*4210*/  ISETP.GE.AND P0, PT, R2, UR15, PT ;  /* 0x0000000f02007c0c */ /* 0x000fda000bf06270 */
[----:B------:R-:W-:Y:S05]  /*4220*/  @!P0 BRA `(.L_x_3262) ;  /* 0xffffffc000ec8947 */ /* 0x000fea000383ffff */
.L_x_3174:
        /* <DEDUP_REMOVED lines=28> */
.L_x_3178:
[----:B------:R-:W-:Y:S01]  /*43f0*/  HFMA2.MMA R190, -RZ, RZ, 0, 9.5367431640625e-07 ;  /* 0x00000010ffbe7435 */ /* 0x000fe200000001ff */
[----:B------:R-:W-:Y:S01]  /*4400*/  MOV R189, R182 ;  /* 0x000000b600bd7202 */ /* 0x000fe20000000f00 */
[----:B------:R-:W-:Y:S01]  /*4410*/  IMAD.MOV.U32 R191, RZ, RZ, 0x1f ;  /* 0x0000001fffbf7424 */ /* 0x000fe200078e00ff */
[----:B------:R-:W-:-:S08]  /*4420*/  MOV R188, 0xffffffff ;  /* 0xffffffff00bc7802 */ /* 0x000fd00000000f00 */
[----:B-----5:R-:W-:Y:S05]  /*4430*/  WARPSYNC.COLLECTIVE R188, `(.L_x_3263) ;  /* 0x00000000bc087348 */ /* 0x020fea0003c00000 */
[----:B------:R0:W1:Y:S02]  /*4440*/  SHFL.DOWN P1, R186, R189, R190, R191 ;  /* 0x080000bebdba7389 */ /* 0x00006400000200bf */
[----:B01---5:R-:W-:Y:S01]  /*4450*/  ENDCOLLECTIVE ;  /* 0x000000000000791b */ /* 0x023fe20003800000 */
.L_x_3263:
[----:B------:R-:W-:Y:S02]  /*4460*/  MOV R189, R183 ;  /* 0x000000b700bd7202 */ /* 0x000fe40000000f00 */
[----:B------:R-:W-:-:S07]  /*4470*/  MOV R105, R186 ;  /* 0x000000ba00697202 */ /* 0x000fce0000000f00 */
[----:B------:R-:W-:Y:S05]  /*4480*/  WARPSYNC.COLLECTIVE R188, `(.L_x_3264) ;  /* 0x00000000bc087348 */ /* 0x000fea0003c00000 */
[----:B------:R0:W1:Y:S02]  /*4490*/  SHFL.DOWN P1, R186, R189, R190, R191 ;  /* 0x080000bebdba7389 */ /* 0x00006400000200bf */
[----:B01----:R-:W-:Y:S01]  /*44a0*/  ENDCOLLECTIVE ;  /* 0x000000000000791b */ /* 0x003fe20003800000 */
.L_x_3264:
[----:B------:R-:W-:Y:S01]  /*44b0*/  FADD.FTZ R105, R105, R182 ;  /* 0x000000b669697221 */ /* 0x000fe20000010000 */
[----:B------:R-:W-:-:S04]  /*44c0*/  HFMA2.MMA R190, -RZ, RZ, 0, 4.76837158203125e-07 ;  /* 0x00000008ffbe7435 */ /* 0x000fc800000001ff */
[----:B------:R-:W-:Y:S01]  /*44d0*/  MOV R189, R105 ;  /* 0x0000006900bd7202 */ /* 0x000fe20000000f00 */
[----:B------:R-:W-:-:S07]  /*44e0*/  IMAD.MOV.U32 R104, RZ, RZ, R186 ;  /* 0x000000ffff687224 */ /* 0x000fce00078e00ba */
[----:B------:R-:W-:Y:S05]  /*44f0*/  WARPSYNC.COLLECTIVE R188, `(.L_x_3265) ;  /* 0x00000000bc087348 */ /* 0x000fea0003c00000 */
[----:B------:R0:W1:Y:S02]  /*4500*/  SHFL.DOWN P1, R186, R189, R190, R191 ;  /* 0x080000bebdba7389 */ /* 0x00006400000200bf */
[----:B01----:R-:W-:Y:S01]  /*4510*/  ENDCOLLECTIVE ;  /* 0x000000000000791b */ /* 0x003fe20003800000 */
.L_x_3265:
[----:B------:R-:W-:-:S04]  /*4520*/  FADD.FTZ R104, R104, R183 ;  /* 0x000000b768687221 */ /* 0x000fc80000010000 */
[----:B------:R-:W-:Y:S01]  /*4530*/  IMAD.MOV.U32 R189, RZ, RZ, R104 ;  /* 0x000000ffffbd7224 */ /* 0x000fe200078e0068 */
[----:B------:R-:W-:-:S07]  /*4540*/  MOV R108, R186 ;  /* 0x000000ba006c7202 */ /* 0x000fce0000000f00 */
[----:B------:R-:W-:Y:S05]  /*4550*/  WARPSYNC.COLLECTIVE R188, `(.L_x_3266) ;  /* 0x00000000bc087348 */ /* 0x000fea0003c00000 */
[----:B------:R0:W1:Y:S02]  /*4560*/  SHFL.DOWN P1, R186, R189, R190, R191 ;  /* 0x080000bebdba7389 */ /* 0x00006400000200bf */
[----:B01----:R-:W-:Y:S01]  /*4570*/  ENDCOLLECTIVE ;  /* 0x000000000000791b */ /* 0x003fe20003800000 */
.L_x_3266:
[----:B------:R-:W-:Y:S01]  /*4580*/  FADD.FTZ R108, R105, R108 ;  /* 0x0000006c696c7221 */ /* 0x000fe20000010000 */
[----:B------:R-:W-:-:S04]  /*4590*/  HFMA2.MMA R190, -RZ, RZ, 0, 2.384185791015625e-07 ;  /* 0x00000004ffbe7435 */ /* 0x000fc800000001ff */
[----:B------:R-:W-:Y:S02]  /*45a0*/  MOV R189, R108 ;  /* 0x0000006c00bd7202 */ /* 0x000fe40000000f00 */
[----:B------:R-:W-:-:S07]  /*45b0*/  MOV R109, R186 ;  /* 0x000000ba006d7202 */ /* 0x000fce0000000f00 */
[----:B------:R-:W-:Y:S05]  /*45c0*/  WARPSYNC.COLLECTIVE R188, `(.L_x_3267) ;  /* 0x00000000bc087348 */ /* 0x000fea0003c00000 */
[----:B------:R0:W1:Y:S02]  /*45d0*/  SHFL.DOWN P1, R186, R189, R190, R191 ;  /* 0x080000bebdba7389 */ /* 0x00006400000200bf */
[----:B01----:R-:W-:Y:S01]  /*45e0*/  ENDCOLLECTIVE ;  /* 0x000000000000791b */ /* 0x003fe20003800000 */
.L_x_3267:
[----:B------:R-:W-:-:S05]  /*45f0*/  FADD.FTZ R109, R104, R109 ;  /* 0x0000006d686d7221 */ /* 0x000fca0000010000 */
[----:B------:R-:W-:Y:S01]  /*4600*/  MOV R189, R109 ;  /* 0x0000006d00bd7202 */ /* 0x000fe20000000f00 */
[----:B------:R-:W-:-:S07]  /*4610*/  IMAD.MOV.U32 R111, RZ, RZ, R186 ;  /* 0x000000ffff6f7224 */ /* 0x000fce00078e00ba */
[----:B------:R-:W-:Y:S05]  /*4620*/  WARPSYNC.COLLECTIVE R188, `(.L_x_3268) ;  /* 0x00000000bc087348 */ /* 0x000fea0003c00000 */
[----:B------:R0:W1:Y:S02]  /*4630*/  SHFL.DOWN P1, R186, R189, R190, R191 ;  /* 0x080000bebdba7389 */ /* 0x00006400000200bf */
[----:B01----:R-:W-:Y:S01]  /*4640*/  ENDCOLLECTIVE ;  /* 0x000000000000791b */ /* 0x003fe20003800000 */
.L_x_3268:
[----:B------:R-:W-:-:S05]  /*4650*/  FADD.FTZ R111, R108, R111 ;  /* 0x0000006f6c6f7221 */ /* 0x000fca0000010000 */
[----:B------:R-:W-:Y:S01]  /*4660*/  MOV R189, R111 ;  /* 0x0000006f00bd7202 */ /* 0x000fe20000000f00 */
[----:B------:R-:W-:Y:S01]  /*4670*/  IMAD.MOV.U32 R190, RZ, RZ, 0x2 ;  /* 0x00000002ffbe7424 */ /* 0x000fe200078e00ff */
[----:B------:R-:W-:-:S07]  /*4680*/  MOV R110, R186 ;  /* 0x000000ba006e7202 */ /* 0x000fce0000000f00 */
[----:B------:R-:W-:Y:S05]  /*4690*/  WARPSYNC.COLLECTIVE R188, `(.L_x_3269) ;  /* 0x00000000bc087348 */ /* 0x000fea0003c00000 */
[----:B------:R0:W1:Y:S02]  /*46a0*/  SHFL.DOWN P1, R186, R189, R190, R191 ;  /* 0x080000bebdba7389 */ /* 0x00006400000200bf */
[----:B01----:R-:W-:Y:S01]  /*46b0*/  ENDCOLLECTIVE ;  /* 0x000000000000791b */ /* 0x003fe20003800000 */
.L_x_3269:
[----:B------:R-:W-:-:S05]  /*46c0*/  FADD.FTZ R110, R109, R110 ;  /* 0x0000006e6d6e7221 */ /* 0x000fca0000010000 */
[----:B------:R-:W-:Y:S02]  /*46d0*/  MOV R189, R110 ;  /* 0x0000006e00bd7202 */ /* 0x000fe40000000f00 */
[----:B------:R-:W-:-:S07]  /*46e0*/  MOV R176, R186 ;  /* 0x000000ba00b07202 */ /* 0x000fce0000000f00 */
[----:B------:R-:W-:Y:S05]  /*46f0*/  WARPSYNC.COLLECTIVE R188, `(.L_x_3270) ;  /* 0x00000000bc087348 */ /* 0x000fea0003c00000 */
[----:B------:R0:W1:Y:S02]  /*4700*/  SHFL.DOWN P1, R186, R189, R190, R191 ;  /* 0x080000bebdba7389 */ /* 0x00006400000200bf */
[----:B01----:R-:W-:Y:S01]  /*4710*/  ENDCOLLECTIVE ;  /* 0x000000000000791b */ /* 0x003fe20003800000 */
.L_x_3270:
[----:B------:R-:W-:Y:S01]  /*4720*/  FADD.FTZ R182, R111, R176 ;  /* 0x000000b06fb67221 */ /* 0x000fe20000010000 */
[----:B------:R-:W-:-:S03]  /*4730*/  HFMA2.MMA R190, -RZ, RZ, 0, 5.9604644775390625e-08 ;  /* 0x00000001ffbe7435 */ /* 0x000fc600000001ff */
[----:B------:R-:W-:Y:S01]  /*4740*/  IMAD.MOV.U32 R189, RZ, RZ, R182 ;  /* 0x000000ffffbd7224 */ /* 0x000fe200078e00b6 */
[----:B------:R-:W-:-:S07]  /*4750*/  MOV R183, R186 ;  /* 0x000000ba00b77202 */ /* 0x000fce0000000f00 */
[----:B------:R-:W-:Y:S05]  /*4760*/  WARPSYNC.COLLECTIVE R188, `(.L_x_3271) ;  /* 0x00000000bc087348 */ /* 0x000fea0003c00000 */
[----:B------:R0:W1:Y:S02]  /*4770*/  SHFL.DOWN P1, R186, R189, R190, R191 ;  /* 0x080000bebdba7389 */ /* 0x00006400000200bf */
[----:B01----:R-:W-:Y:S01]  /*4780*/  ENDCOLLECTIVE ;  /* 0x000000000000791b */ /* 0x003fe20003800000 */
.L_x_3271:
[----:B------:R-:W-:-:S05]  /*4790*/  FADD.FTZ R183, R110, R183 ;  /* 0x000000b76eb77221 */ /* 0x000fca0000010000 */
[----:B------:R-:W-:Y:S02]  /*47a0*/  MOV R189, R183 ;  /* 0x000000b700bd7202 */ /* 0x000fe40000000f00 */
[----:B------:R-:W-:-:S07]  /*47b0*/  MOV R187, R186 ;  /* 0x000000ba00bb7202 */ /* 0x000fce0000000f00 */
[----:B------:R-:W-:Y:S05]  /*47c0*/  WARPSYNC.COLLECTIVE R188, `(.L_x_3272) ;  /* 0x00000000bc087348 */ /* 0x000fea0003c00000 */
[----:B------:R0:W1:Y:S02]  /*47d0*/  SHFL.DOWN P1, R186, R189, R190, R191 ;  /* 0x080000bebdba7389 */ /* 0x00006400000200bf */
[----:B01----:R-:W-:Y:S01]  /*47e0*/  ENDCOLLECTIVE ;  /* 0x000000000000791b */ /* 0x003fe20003800000 */
.L_x_3272:
[----:B------:R-:W-:Y:S05]  /*47f0*/  BRA `(.L_x_3273) ;  /* 0xffffffd000907947 */ /* 0x000fea000383ffff */
.L_x_3274:
        /* <DEDUP_REMOVED lines=16> */
.L_x_11865:


//--------------------- .text._ZN10layer_norm13ln_bwd_kernelINS_13Kernel_traitsIf13__nv_bfloat16S2_S2_fjLj2560ELj1ELj1ELj4ELj8ENS_18Kernel_traits_baseILj2560EfS2_S2_S2_fjLj128EEEEELb1ELb0ELb0ELb0EEEvNS_9BwdParamsE --------------------------
	.section	.text._ZN10layer_norm13ln_bwd_kernelINS_13Kernel_traitsIf13__nv_bfloat16S2_S2_fjLj2560ELj1ELj1ELj4ELj8ENS_18Kernel_traits_baseILj2560EfS2_S2_S2_fjLj128EEEEELb1ELb0ELb0ELb0EEEvNS_9BwdParamsE,"ax",@progbits
	.align	128
        .global         _ZN10layer_norm13ln_bwd_kernelINS_13Kernel_traitsIf13__nv_bfloat16S2_S2_fjLj2560ELj1ELj1ELj4ELj8ENS_18Kernel_traits_baseILj2560EfS2_S2_S2_fjLj128EEEEELb1ELb0ELb0ELb0EEEvNS_9BwdParamsE
        .type           _ZN10layer_norm13ln_bwd_kernelINS_13Kernel_traitsIf13__nv_bfloat16S2_S2_fjLj2560ELj1ELj1ELj4ELj8ENS_18Kernel_traits_baseILj2560EfS2_S2_S2_fjLj128EEEEELb1ELb0ELb0ELb0EEEvNS_9BwdParamsE,@function
        .size           _ZN10layer_norm13ln_bwd_kernelINS_13Kernel_traitsIf13__nv_bfloat16S2_S2_fjLj2560ELj1ELj1ELj4ELj8ENS_18Kernel_traits_baseILj2560EfS2_S2_S2_fjLj128EEEEELb1ELb0ELb0ELb0EEEvNS_9BwdParamsE,(.L_x_11866 - _ZN10layer_norm13ln_bwd_kernelINS_13Kernel_traitsIf13__nv_bfloat16S2_S2_fjLj2560ELj1ELj1ELj4ELj8ENS_18Kernel_traits_baseILj2560EfS2_S2_S2_fjLj128EEEEELb1ELb0ELb0ELb0EEEvNS_9BwdParamsE)
        .other          _ZN10layer_norm13ln_bwd_kernelINS_13Kernel_traitsIf13__nv_bfloat16S2_S2_fjLj2560ELj1ELj1ELj4ELj8ENS_18Kernel_traits_baseILj2560EfS2_S2_S2_fjLj128EEEEELb1ELb0ELb0ELb0EEEvNS_9BwdParamsE,@"STO_CUDA_ENTRY STV_DEFAULT"
_ZN10layer_norm13ln_bwd_kernelINS_13Kernel_traitsIf13__nv_bfloat16S2_S2_fjLj2560ELj1ELj1ELj4ELj8ENS_18Kernel_traits_baseILj2560EfS2_S2_S2_fjLj128EEEEELb1ELb0ELb0ELb0EEEvNS_9BwdParamsE:
.text._ZN10layer_norm13ln_bwd_kernelINS_13Kernel_traitsIf13__nv_bfloat16S2_S2_fjLj2560ELj1ELj1ELj4ELj8ENS_18Kernel_traits_baseILj2560EfS2_S2_S2_fjLj128EEEEELb1ELb0ELb0ELb0EEEvNS_9BwdParamsE:
        /* <DEDUP_REMOVED lines=33> */
[----:B------:R-:W5:Y:S01]  /*0210*/  @P5 LDG.E.128 R84, desc[UR4][R2.64] ;  /* 0x0000000402545981 */ /* 0x000f62000c1e1d00 */
[C---:B--2---:R-:W-:Y:S01]  /*0220*/  @P4 IMAD.WIDE.U32 R6, R17.reuse, 0x10, R4 ;  /* 0x0000001011064825 */ /* 0x044fe200078e0004 */
[----:B------:R-:W0:Y:S03]  /*0230*/  @P0 LDC.64 R14, c[0x0][0x260] ;  /* 0x00009800ff0e0b82 */ /* 0x000e260000000a00 */
[----:B------:R-:W-:Y:S01]  /*0240*/  @P4 VIADD R17, R17, 0x80 ;  /* 0x0000008011114836 */ /* 0x000fe20000000000 */
[----:B------:R-:W5:Y:S03]  /*0250*/  @P4 LDG.E.128 R80, desc[UR4][R6.64] ;  /* 0x0000000406504981 */ /* 0x000f66000c1e1d00 */
[C---:B---3--:R-:W-:Y:S01]  /*0260*/  @P3 IMAD.WIDE.U32 R10, R17.reuse, 0x10, R10 ;  /* 0x00000010110a3825 */ /* 0x048fe200078e000a */
[----:B------:R-:W-:-:S04]  /*0270*/  @P3 IADD3 R17, R17, 0x80, RZ ;  /* 0x0000008011113810 */ /* 0x000fc80007ffe0ff */
[----:B------:R-:W5:Y:S01]  /*0280*/  @P3 LDG.E.128 R76, desc[UR4][R10.64] ;  /* 0x000000040a4c3981 */ /* 0x000f62000c1e1d00 */
[C---:B----4-:R-:W-:Y:S01]  /*0290*/  @P2 IMAD.WIDE.U32 R12, R17.reuse, 0x10, R12 ;  /* 0x00000010110c2825 */ /* 0x050fe200078e000c */
[----:B------:R-:W-:-:S04]  /*02a0*/  @P2 IADD3 R17, R17, 0x80, RZ ;  /* 0x0000008011112810 */ /* 0x000fc80007ffe0ff */
[----:B------:R-:W5:Y:S01]  /*02b0*/  @P2 LDG.E.128 R72, desc[UR4][R12.64] ;  /* 0x000000040c482981 */ /* 0x000f62000c1e1d00 */
[----:B0-----:R-:W-:-:S05]  /*02c0*/  @P0 IMAD.WIDE.U32 R4, R17, 0x10, R14 ;  /* 0x0000001011040825 */ /* 0x001fca00078e000e */
[----:B------:R1:W5:Y:S02]  /*02d0*/  @P0 LDG.E.128 R68, desc[UR4][R4.64] ;  /* 0x0000000404440981 */ /* 0x000364000c1e1d00 */
[----:B-1----:R-:W-:-:S04]  /*02e0*/  LEA.HI R4, R0, UR6, RZ, 0x19 ;  /* 0x0000000600047c11 */ /* 0x002fc8000f8fc8ff */
        /* <DEDUP_REMOVED lines=27> */
[----:B------:R-:W-:-:S13]  /*04a0*/  ISETP.NE.AND.EX P1, PT, RZ, UR7, PT, P1 ;  /* 0x00000007ff007c0c */ /* 0x000fda000bf25310 */
.L_x_3302:
[----:B01234-:R-:W1:Y:S01]  /*04b0*/  @P1 LDC.64 R88, c[0x0][0x270] ;  /* 0x00009c00ff581b82 */ /* 0x01fe620000000a00 */
[----:B------:R-:W-:Y:S02]  /*04c0*/  SHF.R.S32.HI R90, RZ, 0x1f, R4 ;  /* 0x0000001fff5a7819 */ /* 0x000fe40000011404 */
[----:B-1----:R-:W-:-:S04]  /*04d0*/  @P1 LEA R92, P0, R4, R88, 0x1 ;  /* 0x00000058045c1211 */ /* 0x002fc800078008ff */
[C---:B------:R-:W-:Y:S02]  /*04e0*/  @P1 LEA.HI.X R93, R4.reuse, R89, R90, 0x1, P0 ;  /* 0x00000059045d1211 */ /* 0x040fe400000f0c5a */
[----:B------:R-:W1:Y:S03]  /*04f0*/  LDC.64 R90, c[0x0][0x250] ;  /* 0x00009400ff5a7b82 */ /* 0x000e660000000a00 */
[----:B-----5:R2:W5:Y:S05]  /*0500*/  @P1 LDG.E.U16 R127, desc[UR4][R92.64] ;  /* 0x000000045c7f1981 */ /* 0x02056a000c1e1500 */
[----:B------:R-:W3:Y:S01]  /*0510*/  LDC.64 R88, c[0x0][0x258] ;  /* 0x00009600ff587b82 */ /* 0x000ee20000000a00 */
[----:B-1----:R-:W-:-:S05]  /*0520*/  IMAD.WIDE R90, R4, 0x4, R90 ;  /* 0x00000004045a7825 */ /* 0x002fca00078e025a */
[----:B------:R2:W5:Y:S01]  /*0530*/  LDG.E R138, desc[UR4][R90.64] ;  /* 0x000000045a8a7981 */ /* 0x000562000c1e1900 */
[----:B---3--:R-:W-:-:S05]  /*0540*/  IMAD.WIDE R88, R4, 0x4, R88 ;  /* 0x0000000404587825 */ /* 0x008fca00078e0258 */
[----:B------:R2:W5:Y:S01]  /*0550*/  LDG.E R135, desc[UR4][R88.64] ;  /* 0x0000000458877981 */ /* 0x000562000c1e1900 */
[----:B------:R-:W-:-:S05]  /*0560*/  MOV R137, UR20 ;  /* 0x0000001400897c02 */ /* 0x000fca0008000f00 */
        /* <DEDUP_REMOVED lines=9> */
[----:B--2---:R-:W-:Y:S06]  /*0600*/  @!P5 BRA `(.L_x_3277) ;  /* 0x0000000000ecd947 */ /* 0x004fec0003800000 */
[----:B------:R-:W1:Y:S01]  /*0610*/  LDC.64 R90, c[0x0][0x2b8] ;  /* 0x0000ae00ff5a7b82 */ /* 0x000e620000000a00 */
        /* <DEDUP_REMOVED lines=8> */
[----:B-1----:R-:W-:-:S06]  /*06a0*/  IMAD.WIDE.U32 R90, R133, 0x8, R90 ;  /* 0x00000008855a7825 */ /* 0x002fcc00078e005a */
[----:B------:R-:W3:Y:S06]  /*06b0*/  LDG.E.64 R90, desc[UR4][R90.64] ;  /* 0x000000045a5a7981 */ /* 0x000eec000c1e1b00 */
[----:B------:R-:W-:-:S04]  /*06c0*/  @P0 LEA R92, P6, R133, UR8, 0x3 ;  /* 0x00000008855c0c11 */ /* 0x000fc8000f8c18ff */
[----:B------:R-:W-:-:S05]  /*06d0*/  @P0 LEA.HI.X R93, R133, UR9, RZ, 0x3, P6 ;  /* 0x00000009855d0c11 */ /* 0x000fca000b0f1cff */
[----:B------:R1:W5:Y:S01]  /*06e0*/  @P0 LDG.E.64 R120, desc[UR4][R92.64] ;  /* 0x000000045c780981 */ /* 0x000362000c1e1b00 */
[----:B0-----:R-:W-:-:S04]  /*06f0*/  ISETP.NE.AND P0, PT, R2, RZ, PT ;  /* 0x000000ff0200720c */ /* 0x001fc80003f05270 */
[----:B-----5:R-:W-:Y:S02]  /*0700*/  FSEL R125, R138, RZ, !P0 ;  /* 0x000000ff8a7d7208 */ /* 0x020fe40004000000 */
[----:B------:R-:W-:Y:S02]  /*0710*/  IADD3 R141, R133, 0x80, RZ ;  /* 0x00000080858d7810 */ /* 0x000fe40007ffe0ff */
[C-C-:B--2---:R-:W-:Y:S01]  /*0720*/  SHF.R.U64 R131, R88.reuse, 0x10, R89.reuse ;  /* 0x0000001058837819 */ /* 0x144fe20000001259 */
[----:B------:R-:W-:Y:S01]  /*0730*/  IMAD.U32 R128, R88, 0x10000, RZ ;  /* 0x0001000058807824 */ /* 0x000fe200078e00ff */
[----:B------:R-:W-:Y:S02]  /*0740*/  SHF.L.U32 R130, R89, 0x10, RZ ;  /* 0x0000001059827819 */ /* 0x000fe400000006ff */
[----:B------:R-:W-:Y:S01]  /*0750*/  SHF.R.U32.HI R129, RZ, 0x10, R89 ;  /* 0x00000010ff817819 */ /* 0x000fe20000011659 */
[----:B------:R-:W-:Y:S01]  /*0760*/  FADD.FTZ R128, -R125, R128 ;  /* 0x000000807d807221 */ /* 0x000fe20000010100 */
[----:B---3--:R-:W-:-:S02]  /*0770*/  MOV R3, R90 ;  /* 0x0000005a00037202 */ /* 0x008fc40000000f00 */
[--C-:B------:R-:W-:Y:S02]  /*0780*/  SHF.R.U64 R132, R90, 0x10, R91.reuse ;  /* 0x000000105a847819 */ /* 0x100fe4000000125b */
[----:B------:R-:W-:Y:S01]  /*0790*/  SHF.L.U32 R90, R131, 0x10, RZ ;  /* 0x00000010835a7819 */ /* 0x000fe200000006ff */
[----:B------:R-:W-:Y:S02]  /*07a0*/  IMAD.U32 R89, R3, 0x10000, RZ ;  /* 0x0001000003597824 */ /* 0x000fe400078e00ff */
[C---:B-1----:R-:W-:Y:S01]  /*07b0*/  FADD.FTZ R92, -R125.reuse, R130 ;  /* 0x000000827d5c7221 */ /* 0x042fe20000010100 */
[----:B------:R-:W-:Y:S02]  /*07c0*/  IMAD.MOV.U32 R88, RZ, RZ, R91 ;  /* 0x000000ffff587224 */ /* 0x000fe400078e005b */
[----:B------:R-:W-:Y:S01]  /*07d0*/  FADD.FTZ R90, -R125, R90 ;  /* 0x0000005a7d5a7221 */ /* 0x000fe20000010100 */
[----:B------:R-:W-:Y:S01]  /*07e0*/  SHF.L.U32 R130, R132, 0x10, RZ ;  /* 0x0000001084827819 */ /* 0x000fe200000006ff */
[C---:B------:R-:W-:Y:S01]  /*07f0*/  FMUL.FTZ R3, R135.reuse, R128 ;  /* 0x0000008087037220 */ /* 0x040fe20000410000 */
[-C--:B------:R-:W-:Y:S01]  /*0800*/  FMUL.FTZ R132, R84, R89.reuse ;  /* 0x0000005954847220 */ /* 0x080fe20000410000 */
[----:B------:R-:W-:Y:S01]  /*0810*/  FMUL.FTZ R134, R135, R90 ;  /* 0x0000005a87867220 */ /* 0x000fe20000410000 */
[----:B------:R-:W-:Y:S01]  /*0820*/  SHF.L.U32 R94, R129, 0x10, RZ ;  /* 0x00000010815e7819 */ /* 0x000fe200000006ff */
[----:B------:R-:W-:Y:S01]  /*0830*/  FADD.FTZ R44, R44, R89 ;  /* 0x000000592c2c7221 */ /* 0x000fe20000010000 */
[----:B------:R-:W-:Y:S01]  /*0840*/  SHF.L.U32 R129, R88, 0x10, RZ ;  /* 0x0000001058817819 */ /* 0x000fe200000006ff */
[----:B------:R-:W-:Y:S01]  /*0850*/  FFMA.FTZ R64, R3, R89, R64 ;  /* 0x0000005903407223 */ /* 0x000fe20000010040 */
[----:B------:R-:W-:Y:S01]  /*0860*/  SHF.R.U32.HI R140, RZ, 0x10, R91 ;  /* 0x00000010ff8c7819 */ /* 0x000fe2000001165b */
[----:B------:R-:W-:Y:S01]  /*0870*/  FADD.FTZ R45, R45, R130 ;  /* 0x000000822d2d7221 */ /* 0x000fe20000010000 */
[----:B------:R-:W-:Y:S01]  /*0880*/  FFMA.FTZ R65, R134, R130, R65 ;  /* 0x0000008286417223 */ /* 0x000fe20000010041 */
[----:B------:R-:W-:Y:S01]  /*0890*/  FMUL.FTZ R131, R135, R92 ;  /* 0x0000005c87837220 */ /* 0x000fe20000410000 */
[----:B------:R-:W-:Y:S01]  /*08a0*/  FMUL.FTZ R130, R85, R130 ;  /* 0x0000008255827220 */ /* 0x000fe20000410000 */
[----:B------:R-:W-:Y:S01]  /*08b0*/  FADD.FTZ R89, RZ, R132 ;  /* 0x00000084ff597221 */ /* 0x000fe20000010000 */
[----:B------:R-:W-:Y:S01]  /*08c0*/  FFMA.FTZ R91, R3, R132, RZ ;  /* 0x00000084035b7223 */ /* 0x000fe200000100ff */
[----:B------:R-:W-:Y:S01]  /*08d0*/  FADD.FTZ R94, -R125, R94 ;  /* 0x0000005e7d5e7221 */ /* 0x000fe20000010100 */
[----:B------:R-:W-:Y:S01]  /*08e0*/  FADD.FTZ R46, R46, R129 ;  /* 0x000000812e2e7221 */ /* 0x000fe20000010000 */
[----:B------:R-:W-:Y:S01]  /*08f0*/  FFMA.FTZ R66, R131, R129, R66 ;  /* 0x0000008183427223 */ /* 0x000fe20000010042 */
[----:B------:R-:W-:-:S02]  /*0900*/  IMAD.U32 R140, R140, 0x10000, RZ ;  /* 0x000100008c8c7824 */ /* 0x000fc400078e00ff */
[----:B------:R-:W-:Y:S01]  /*0910*/  FMUL.FTZ R129, R86, R129 ;  /* 0x0000008156817220 */ /* 0x000fe20000410000 */
        /* <DEDUP_REMOVED lines=10> */
.L_x_3277:
[----:B------:R-:W-:Y:S05]  /*09c0*/  BSYNC B0 ;  /* 0x0000000000007941 */ /* 0x000fea0003800000 */
.L_x_3276:
[----:B------:R-:W-:Y:S04]  /*09d0*/  BSSY B0, `(.L_x_3278) ;  /* 0x000003d000007945 */ /* 0x000fe80003800000 */
[----:B------:R-:W-:Y:S05]  /*09e0*/  @!P4 BRA `(.L_x_3279) ;  /* 0x0000000000ecc947 */ /* 0x000fea0003800000 */
        /* <DEDUP_REMOVED lines=15> */
[----:B-----5:R-:W-:Y:S01]  /*0ae0*/  FSEL R123, R138, RZ, !P0 ;  /* 0x000000ff8a7b7208 */ /* 0x020fe20004000000 */
[----:B------:R-:W-:Y:S01]  /*0af0*/  VIADD R141, R141, 0x80 ;  /* 0x000000808d8d7836 */ /* 0x000fe20000000000 */
[C-C-:B--2---:R-:W-:Y:S01]  /*0b00*/  SHF.R.U64 R111, R88.reuse, 0x10, R89.reuse ;  /* 0x00000010586f7819 */ /* 0x144fe20000001259 */
[----:B------:R-:W-:Y:S01]  /*0b10*/  IMAD.U32 R109, R89, 0x10000, RZ ;  /* 0x00010000596d7824 */ /* 0x000fe200078e00ff */
[----:B------:R-:W-:Y:S02]  /*0b20*/  SHF.R.U32.HI R110, RZ, 0x10, R89 ;  /* 0x00000010ff6e7819 */ /* 0x000fe40000011659 */
[----:B------:R-:W-:Y:S01]  /*0b30*/  SHF.L.U32 R108, R88, 0x10, RZ ;  /* 0x00000010586c7819 */ /* 0x000fe200000006ff */
[----:B------:R-:W-:Y:S01]  /*0b40*/  IMAD.U32 R89, R111, 0x10000, RZ ;  /* 0x000100006f597824 */ /* 0x000fe200078e00ff */
[----:B-1----:R-:W-:-:S03]  /*0b50*/  SHF.L.U32 R92, R110, 0x10, RZ ;  /* 0x000000106e5c7819 */ /* 0x002fc600000006ff */
        /* <DEDUP_REMOVED lines=36> */
.L_x_3279:
[----:B------:R-:W-:Y:S05]  /*0da0*/  BSYNC B0 ;  /* 0x0000000000007941 */ /* 0x000fea0003800000 */
.L_x_3278:
        /* <DEDUP_REMOVED lines=26> */
[----:B-1----:R-:W-:Y:S02]  /*0f50*/  IMAD.U32 R92, R102, 0x10000, RZ ;  /* 0x00010000665c7824 */ /* 0x002fe400078e00ff */
        /* <DEDUP_REMOVED lines=34> */
.L_x_3281:
[----:B------:R-:W-:Y:S05]  /*1180*/  BSYNC B0 ;  /* 0x0000000000007941 */ /* 0x000fea0003800000 */
.L_x_3280:
        /* <DEDUP_REMOVED lines=19> */
[C-C-:B--2---:R-:W-:Y:S02]  /*12c0*/  SHF.R.U64 R95, R24.reuse, 0x10, R25.reuse ;  /* 0x00000010185f7819 */ /* 0x144fe40000001219 */
[----:B------:R-:W-:Y:S02]  /*12d0*/  SHF.R.U32.HI R94, RZ, 0x10, R25 ;  /* 0x00000010ff5e7819 */ /* 0x000fe40000011619 */
[----:B------:R-:W-:Y:S02]  /*12e0*/  SHF.L.U32 R93, R25, 0x10, RZ ;  /* 0x00000010195d7819 */ /* 0x000fe400000006ff */
[----:B------:R-:W-:Y:S01]  /*12f0*/  SHF.L.U32 R25, R95, 0x10, RZ ;  /* 0x000000105f197819 */ /* 0x000fe200000006ff */
[----:B------:R-:W-:Y:S01]  /*1300*/  IMAD.U32 R92, R24, 0x10000, RZ ;  /* 0x00010000185c7824 */ /* 0x000fe200078e00ff */
[----:B---3--:R-:W-:-:S02]  /*1310*/  MOV R23, R26 ;  /* 0x0000001a00177202 */ /* 0x008fc40000000f00 */
[----:B------:R-:W-:Y:S02]  /*1320*/  SHF.R.U64 R96, R26, 0x10, R27 ;  /* 0x000000101a607819 */ /* 0x000fe4000000121b */
[----:B------:R-:W-:Y:S01]  /*1330*/  SHF.L.U32 R26, R94, 0x10, RZ ;  /* 0x000000105e1a7819 */ /* 0x000fe200000006ff */
[C---:B------:R-:W-:Y:S01]  /*1340*/  FADD.FTZ R98, -R97.reuse, R25 ;  /* 0x0000001961627221 */ /* 0x040fe20000010100 */
[--C-:B------:R-:W-:Y:S02]  /*1350*/  IMAD.MOV.U32 R24, RZ, RZ, R27.reuse ;  /* 0x000000ffff187224 */ /* 0x100fe400078e001b */
[----:B------:R-:W-:Y:S01]  /*1360*/  FADD.FTZ R92, -R97, R92 ;  /* 0x0000005c615c7221 */ /* 0x000fe20000010100 */
[----:B------:R-:W-:Y:S01]  /*1370*/  IMAD.U32 R23, R23, 0x10000, RZ ;  /* 0x0001000017177824 */ /* 0x000fe200078e00ff */
[----:B------:R-:W-:Y:S01]  /*1380*/  SHF.R.U32.HI R27, RZ, 0x10, R27 ;  /* 0x00000010ff1b7819 */ /* 0x000fe2000001161b */
[C---:B------:R-:W-:Y:S01]  /*1390*/  FADD.FTZ R94, -R97.reuse, R26 ;  /* 0x0000001a615e7221 */ /* 0x040fe20000010100 */
[----:B------:R-:W-:Y:S01]  /*13a0*/  SHF.L.U32 R26, R96, 0x10, RZ ;  /* 0x00000010601a7819 */ /* 0x000fe200000006ff */
[----:B-1----:R-:W-:Y:S01]  /*13b0*/  FADD.FTZ R88, -R97, R93 ;  /* 0x0000005d61587221 */ /* 0x002fe20000010100 */
[C---:B------:R-:W-:Y:S01]  /*13c0*/  FMUL.FTZ R98, R135.reuse, R98 ;  /* 0x0000006287627220 */ /* 0x040fe20000410000 */
[----:B------:R-:W-:Y:S01]  /*13d0*/  FMUL.FTZ R97, R135, R92 ;  /* 0x0000005c87617220 */ /* 0x000fe20000410000 */
[----:B------:R-:W-:Y:S01]  /*13e0*/  FMUL.FTZ R96, R72, R23 ;  /* 0x0000001748607220 */ /* 0x000fe20000410000 */
[----:B------:R-:W-:Y:S01]  /*13f0*/  SHF.L.U32 R25, R24, 0x10, RZ ;  /* 0x0000001018197819 */ /* 0x000fe200000006ff */
[----:B------:R-:W-:-:S02]  /*1400*/  IMAD.U32 R92, R27, 0x10000, RZ ;  /* 0x000100001b5c7824 */ /* 0x000fc400078e00ff */
        /* <DEDUP_REMOVED lines=21> */
.L_x_3283:
[----:B------:R-:W-:Y:S05]  /*1560*/  BSYNC B0 ;  /* 0x0000000000007941 */ /* 0x000fea0003800000 */
.L_x_3282:
[----:B------:R-:W-:Y:S01]  /*1570*/  ISETP.NE.AND P0, PT, R9, RZ, PT ;  /* 0x000000ff0900720c */ /* 0x000fe20003f05270 */
[----:B------:R-:W-:-:S12]  /*1580*/  BSSY B0, `(.L_x_3284) ;  /* 0x000003c000007945 */ /* 0x000fd80003800000 */
[----:B------:R-:W-:Y:S05]  /*1590*/  @!P0 BRA `(.L_x_3285) ;  /* 0x0000000000e88947 */ /* 0x000fea0003800000 */
[----:B------:R-:W1:Y:S01]  /*15a0*/  LDC.64 R16, c[0x0][0x2b8] ;  /* 0x0000ae00ff107b82 */ /* 0x000e620000000a00 */
[----:B0-----:R-:W-:-:S04]  /*15b0*/  ISETP.NE.AND P0, PT, R2, RZ, PT ;  /* 0x000000ff0200720c */ /* 0x001fc80003f05270 */
        /* <DEDUP_REMOVED lines=8> */
[C---:B-1----:R-:W-:Y:S02]  /*1640*/  IMAD.WIDE.U32 R20, R141.reuse, 0x8, R16 ;  /* 0x000000088d147825 */ /* 0x042fe400078e0010 */
[----:B------:R-:W2:Y:S04]  /*1650*/  LDG.E.64 R16, desc[UR4][R90.64] ;  /* 0x000000045a107981 */ /* 0x000ea8000c1e1b00 */
[----:B------:R-:W3:Y:S06]  /*1660*/  LDG.E.64 R20, desc[UR4][R20.64] ;  /* 0x0000000414147981 */ /* 0x000eec000c1e1b00 */
[----:B------:R-:W-:-:S04]  /*1670*/  @P0 LEA R18, P6, R141, UR8, 0x3 ;  /* 0x000000088d120c11 */ /* 0x000fc8000f8c18ff */
[----:B------:R-:W-:-:S05]  /*1680*/  @P0 LEA.HI.X R19, R141, UR9, RZ, 0x3, P6 ;  /* 0x000000098d130c11 */ /* 0x000fca000b0f1cff */
[----:B------:R0:W5:Y:S01]  /*1690*/  @P0 LDG.E.64 R112, desc[UR4][R18.64] ;  /* 0x0000000412700981 */ /* 0x000162000c1e1b00 */
[C-C-:B--2---:R-:W-:Y:S02]  /*16a0*/  SHF.R.U64 R94, R16.reuse, 0x10, R17.reuse ;  /* 0x00000010105e7819 */ /* 0x144fe40000001211 */
[----:B------:R-:W-:Y:S02]  /*16b0*/  SHF.L.U32 R22, R16, 0x10, RZ ;  /* 0x0000001010167819 */ /* 0x000fe400000006ff */
[----:B------:R-:W-:Y:S02]  /*16c0*/  SHF.R.U32.HI R93, RZ, 0x10, R17 ;  /* 0x00000010ff5d7819 */ /* 0x000fe40000011611 */
[----:B---3--:R-:W-:Y:S01]  /*16d0*/  MOV R15, R20 ;  /* 0x00000014000f7202 */ /* 0x008fe20000000f00 */
[----:B------:R-:W-:Y:S01]  /*16e0*/  IMAD.U32 R92, R17, 0x10000, RZ ;  /* 0x00010000115c7824 */ /* 0x000fe200078e00ff */
[----:B------:R-:W-:Y:S01]  /*16f0*/  SHF.R.U64 R95, R20, 0x10, R21 ;  /* 0x00000010145f7819 */ /* 0x000fe20000001215 */
[----:B------:R-:W-:Y:S01]  /*1700*/  IMAD.U32 R17, R94, 0x10000, RZ ;  /* 0x000100005e117824 */ /* 0x000fe200078e00ff */
[----:B------:R-:W-:Y:S01]  /*1710*/  SHF.L.U32 R20, R93, 0x10, RZ ;  /* 0x000000105d147819 */ /* 0x000fe200000006ff */
[----:B------:R-:W-:Y:S01]  /*1720*/  FADD.FTZ R22, -R143, R22 ;  /* 0x000000168f167221 */ /* 0x000fe20000010100 */
[----:B------:R-:W-:Y:S01]  /*1730*/  SHF.L.U32 R15, R15, 0x10, RZ ;  /* 0x000000100f0f7819 */ /* 0x000fe200000006ff */
[C---:B------:R-:W-:Y:S01]  /*1740*/  FADD.FTZ R92, -R143.reuse, R92 ;  /* 0x0000005c8f5c7221 */ /* 0x040fe20000010100 */
[----:B------:R-:W-:Y:S01]  /*1750*/  MOV R16, R21 ;  /* 0x0000001500107202 */ /* 0x000fe20000000f00 */
[C---:B0-----:R-:W-:Y:S01]  /*1760*/  FADD.FTZ R18, -R143.reuse, R17 ;  /* 0x000000118f127221 */ /* 0x041fe20000010100 */
[----:B------:R-:W-:Y:S01]  /*1770*/  SHF.R.U32.HI R138, RZ, 0x10, R21 ;  /* 0x00000010ff8a7819 */ /* 0x000fe20000011615 */
[----:B------:R-:W-:Y:S01]  /*1780*/  FADD.FTZ R94, -R143, R20 ;  /* 0x000000148f5e7221 */ /* 0x000fe20000010100 */
[----:B------:R-:W-:Y:S01]  /*1790*/  FMUL.FTZ R21, R135, R22 ;  /* 0x0000001687157220 */ /* 0x000fe20000410000 */
[----:B------:R-:W-:-:S02]  /*17a0*/  IMAD.U32 R88, R95, 0x10000, RZ ;  /* 0x000100005f587824 */ /* 0x000fc400078e00ff */
[-C--:B------:R-:W-:Y:S01]  /*17b0*/  FMUL.FTZ R20, R68, R15.reuse ;  /* 0x0000000f44147220 */ /* 0x080fe20000410000 */
[----:B------:R-:W-:Y:S01]  /*17c0*/  SHF.L.U32 R17, R16, 0x10, RZ ;  /* 0x0000001010117819 */ /* 0x000fe200000006ff */
[----:B------:R-:W-:Y:S01]  /*17d0*/  FADD.FTZ R28, R28, R15 ;  /* 0x0000000f1c1c7221 */ /* 0x000fe20000010000 */
[----:B------:R-:W-:Y:S01]  /*17e0*/  FMUL.FTZ R22, R135, R18 ;  /* 0x0000001287167220 */ /* 0x000fe20000410000 */
[----:B------:R-:W-:Y:S01]  /*17f0*/  FFMA.FTZ R48, R21, R15, R48 ;  /* 0x0000000f15307223 */ /* 0x000fe20000010030 */
[----:B------:R-:W-:Y:S01]  /*1800*/  FMUL.FTZ R19, R135, R92 ;  /* 0x0000005c87137220 */ /* 0x000fe20000410000 */
[----:B------:R-:W-:Y:S01]  /*1810*/  FMUL.FTZ R18, R69, R88 ;  /* 0x0000005845127220 */ /* 0x000fe20000410000 */
[----:B------:R-:W-:Y:S01]  /*1820*/  FADD.FTZ R139, R139, R20 ;  /* 0x000000148b8b7221 */ /* 0x000fe20000010000 */
[----:B------:R-:W-:Y:S01]  /*1830*/  FFMA.FTZ R15, R21, R20, R140 ;  /* 0x00000014150f7223 */ /* 0x000fe2000001008c */
        /* <DEDUP_REMOVED lines=16> */
.L_x_3285:
[----:B------:R-:W-:Y:S05]  /*1940*/  BSYNC B0 ;  /* 0x0000000000007941 */ /* 0x000fea0003800000 */
.L_x_3284:
        /* <DEDUP_REMOVED lines=28> */
.L_x_3313:
[----:B------:R-:W4:Y:S01]  /*1b10*/  S2R R93, SR_CgaCtaId ;  /* 0x00000000005d7919 */ /* 0x000f220000008800 */
[----:B------:R-:W-:Y:S01]  /*1b20*/  LOP3.LUT P6, RZ, R0, 0x1f, RZ, 0xc0, !PT ;  /* 0x0000001f00ff7812 */ /* 0x000fe200078cc0ff */
[----:B--2---:R-:W-:Y:S01]  /*1b30*/  FADD.FTZ R126, R127, R126 ;  /* 0x0000007e7f7e7221 */ /* 0x004fe20000010000 */
[----:B------:R-:W-:Y:S01]  /*1b40*/  MOV R92, 0x400 ;  /* 0x00000400005c7802 */ /* 0x000fe20000000f00 */
[----:B-1-3--:R-:W-:Y:S01]  /*1b50*/  FADD.FTZ R127, R90, R91 ;  /* 0x0000005b5a7f7221 */ /* 0x00afe20000010000 */
[----:B------:R-:W-:Y:S05]  /*1b60*/  WARPSYNC.ALL ;  /* 0x0000000000007948 */ /* 0x000fea0003800000 */
[----:B------:R-:W-:Y:S04]  /*1b70*/  BSSY B0, `(.L_x_3287) ;  /* 0x0000062000007945 */ /* 0x000fe80003800000 */
[----:B------:R-:W-:-:S05]  /*1b80*/  @!P6 LOP3.LUT R88, R88, 0x3, RZ, 0xc0, !PT ;  /* 0x000000035858e812 */ /* 0x000fca00078ec0ff */
[----:B------:R-:W-:Y:S01]  /*1b90*/  @!P6 IMAD.IADD R88, R89, 0x1, R88 ;  /* 0x000000015958e824 */ /* 0x000fe200078e0258 */
[----:B----4-:R-:W-:-:S04]  /*1ba0*/  LEA R92, R93, R92, 0x18 ;  /* 0x0000005c5d5c7211 */ /* 0x010fc800078ec0ff */
[-C--:B------:R-:W-:Y:S02]  /*1bb0*/  @!P6 LEA R139, R88, R92.reuse, 0x3 ;  /* 0x0000005c588be211 */ /* 0x080fe400078e18ff */
[----:B------:R-:W-:-:S03]  /*1bc0*/  LEA R140, R89, R92, 0x3 ;  /* 0x0000005c598c7211 */ /* 0x000fc600078e18ff */
[----:B------:R-:W-:Y:S01]  /*1bd0*/  @!P6 STS.64 [R139+0x2800], R126 ;  /* 0x0028007e8b00e388 */ /* 0x000fe20000000a00 */
[----:B------:R-:W-:Y:S01]  /*1be0*/  BAR.SYNC.DEFER_BLOCKING 0x0 ;  /* 0x0000000000007b1d */ /* 0x000fe20000010000 */
[----:B0-----:R-:W-:-:S05]  /*1bf0*/  ISETP.NE.AND P6, PT, R2, RZ, PT ;  /* 0x000000ff0200720c */ /* 0x001fca0003fc5270 */
        /* <DEDUP_REMOVED lines=75> */
[----:B-1----:R-:W-:-:S04]  /*20b0*/  IMAD.WIDE.U32 R94, R133, 0x8, R94 ;  /* 0x00000008855e7825 */ /* 0x002fc800078e005e */
        /* <DEDUP_REMOVED lines=11> */
.L_x_3289:
[----:B------:R1:W-:Y:S01]  /*2170*/  STG.E.64 desc[UR4][R94.64], R90 ;  /* 0x0000005a5e007986 */ /* 0x0003e2000c101b04 */
[----:B------:R-:W-:-:S07]  /*2180*/  IADD3 R133, R133, 0x80, RZ ;  /* 0x0000008085857810 */ /* 0x000fce0007ffe0ff */
.L_x_3288:
[----:B------:R-:W-:Y:S05]  /*2190*/  BSYNC B0 ;  /* 0x0000000000007941 */ /* 0x000fea0003800000 */
.L_x_3287:
        /* <DEDUP_REMOVED lines=75> */
.L_x_3292:
[----:B------:R2:W-:Y:S01]  /*2650*/  STG.E.64 desc[UR4][R88.64], R94 ;  /* 0x0000005e58007986 */ /* 0x0005e2000c101b04 */
[----:B------:R-:W-:-:S07]  /*2660*/  VIADD R133, R133, 0x80 ;  /* 0x0000008085857836 */ /* 0x000fce0000000000 */
.L_x_3291:
[----:B------:R-:W-:Y:S05]  /*2670*/  BSYNC B0 ;  /* 0x0000000000007941 */ /* 0x000fea0003800000 */
.L_x_3290:
        /* <DEDUP_REMOVED lines=75> */
.L_x_3295:
[----:B------:R3:W-:Y:S01]  /*2b30*/  STG.E.64 desc[UR4][R88.64], R94 ;  /* 0x0000005e58007986 */ /* 0x0007e2000c101b04 */
[----:B------:R-:W-:-:S07]  /*2b40*/  IADD3 R133, R133, 0x80, RZ ;  /* 0x0000008085857810 */ /* 0x000fce0007ffe0ff */
.L_x_3294:
[----:B------:R-:W-:Y:S05]  /*2b50*/  BSYNC B0 ;  /* 0x0000000000007941 */ /* 0x000fea0003800000 */
.L_x_3293:
        /* <DEDUP_REMOVED lines=63> */
[----:B0-----:R-:W-:-:S04]  /*2f50*/  IMAD.WIDE.U32 R90, R133, 0x8, R90 ;  /* 0x00000008855a7825 */ /* 0x001fc800078e005a */
[----:B-1----:R-:W-:-:S05]  /*2f60*/  IMAD.U32 R141, R139, 0x10000, RZ ;  /* 0x000100008b8d7824 */ /* 0x002fca00078e00ff */
        /* <DEDUP_REMOVED lines=10> */
.L_x_3298:
[----:B------:R4:W-:Y:S01]  /*3010*/  STG.E.64 desc[UR4][R90.64], R88 ;  /* 0x000000585a007986 */ /* 0x0009e2000c101b04 */
[----:B------:R-:W-:-:S07]  /*3020*/  IADD3 R133, R133, 0x80, RZ ;  /* 0x0000008085857810 */ /* 0x000fce0007ffe0ff */
.L_x_3297:
[----:B------:R-:W-:Y:S05]  /*3030*/  BSYNC B0 ;  /* 0x0000000000007941 */ /* 0x000fea0003800000 */
.L_x_3296:
        /* <DEDUP_REMOVED lines=76> */
.L_x_3301:
[----:B------:R1:W-:Y:S02]  /*3500*/  STG.E.64 desc[UR4][R94.64], R92 ;  /* 0x0000005c5e007986 */ /* 0x0003e4000c101b04 */
.L_x_3300:
[----:B------:R-:W-:Y:S05]  /*3510*/  BSYNC B0 ;  /* 0x0000000000007941 */ /* 0x000fea0003800000 */
.L_x_3299:
[----:B------:R-:W-:Y:S01]  /*3520*/  VIADD R4, R4, UR18 ;  /* 0x0000001204047c36 */ /* 0x000fe20008000000 */
[----:B------:R-:W-:-:S04]  /*3530*/  SEL R126, RZ, 0x1, P0 ;  /* 0x00000001ff7e7807 */ /* 0x000fc80000000000 */
[----:B------:R-:W-:-:S13]  /*3540*/  ISETP.GE.AND P0, PT, R4, UR19, PT ;  /* 0x0000001304007c0c */ /* 0x000fda000bf06270 */
[----:B------:R-:W-:Y:S05]  /*3550*/  @!P0 BRA `(.L_x_3302) ;  /* 0xffffffcc00d48947 */ /* 0x000fea000383ffff */
.L_x_3275:
        /* <DEDUP_REMOVED lines=26> */
[----:B------:R3:W-:Y:S03]  /*3700*/  @P3 STG.E.128 desc[UR4][R10.64], R36 ;  /* 0x000000240a003986 */ /* 0x0007e6000c101d04 */
[----:B------:R-:W-:Y:S01]  /*3710*/  @P3 VIADD R137, R137, 0x80 ;  /* 0x0000008089893836 */ /* 0x000fe20000000000 */
[----:B------:R3:W-:Y:S03]  /*3720*/  @P3 STG.E.128 desc[UR4][R12.64], R56 ;  /* 0x000000380c003986 */ /* 0x0007e6000c101d04 */
        /* <DEDUP_REMOVED lines=13> */
.L_x_3286:
[----:B------:R-:W-:Y:S01]  /*3800*/  HFMA2.MMA R146, -RZ, RZ, 0, 1.847743988037109375e-06 ;  /* 0x0000001fff927435 */ /* 0x000fe200000001ff */
[----:B------:R-:W-:Y:S01]  /*3810*/  MOV R144, R139 ;  /* 0x0000008b00907202 */ /* 0x000fe20000000f00 */
[----:B------:R-:W-:Y:S01]  /*3820*/  IMAD.MOV.U32 R143, RZ, RZ, 0x10 ;  /* 0x00000010ff8f7424 */ /* 0x000fe200078e00ff */
[----:B------:R-:W-:-:S08]  /*3830*/  MOV R141, 0xffffffff ;  /* 0xffffffff008d7802 */ /* 0x000fd00000000f00 */
[----:B0-----:R-:W-:Y:S05]  /*3840*/  WARPSYNC.COLLECTIVE R141, `(.L_x_3303) ;  /* 0x000000008d087348 */ /* 0x001fea0003c00000 */
[----:B------:R1:W2:Y:S02]  /*3850*/  SHFL.DOWN P6, R142, R144, R143, R146 ;  /* 0x0800008f908e7389 */ /* 0x0002a400000c0092 */
[----:B012---:R-:W-:Y:S01]  /*3860*/  ENDCOLLECTIVE ;  /* 0x000000000000791b */ /* 0x007fe20003800000 */
.L_x_3303:
[----:B------:R-:W-:Y:S01]  /*3870*/  MOV R144, R140 ;  /* 0x0000008c00907202 */ /* 0x000fe20000000f00 */
[----:B------:R-:W-:-:S07]  /*3880*/  IMAD.MOV.U32 R90, RZ, RZ, R142 ;  /* 0x000000ffff5a7224 */ /* 0x000fce00078e008e */
[----:B------:R-:W-:Y:S05]  /*3890*/  WARPSYNC.COLLECTIVE R141, `(.L_x_3304) ;  /* 0x000000008d087348 */ /* 0x000fea0003c00000 */
[----:B------:R0:W1:Y:S02]  /*38a0*/  SHFL.DOWN P6, R142, R144, R143, R146 ;  /* 0x0800008f908e7389 */ /* 0x00006400000c0092 */
[----:B01----:R-:W-:Y:S01]  /*38b0*/  ENDCOLLECTIVE ;  /* 0x000000000000791b */ /* 0x003fe20003800000 */
.L_x_3304:
[----:B------:R-:W-:Y:S01]  /*38c0*/  FADD.FTZ R90, R90, R139 ;  /* 0x0000008b5a5a7221 */ /* 0x000fe20000010000 */
[----:B------:R-:W-:-:S03]  /*38d0*/  HFMA2.MMA R143, -RZ, RZ, 0, 4.76837158203125e-07 ;  /* 0x00000008ff8f7435 */ /* 0x000fc600000001ff */
[----:B------:R-:W-:Y:S01]  /*38e0*/  IMAD.MOV.U32 R144, RZ, RZ, R90 ;  /* 0x000000ffff907224 */ /* 0x000fe200078e005a */
[----:B------:R-:W-:-:S07]  /*38f0*/  MOV R91, R142 ;  /* 0x0000008e005b7202 */ /* 0x000fce0000000f00 */
[----:B------:R-:W-:Y:S05]  /*3900*/  WARPSYNC.COLLECTIVE R141, `(.L_x_3305) ;  /* 0x000000008d087348 */ /* 0x000fea0003c00000 */
[----:B------:R0:W1:Y:S02]  /*3910*/  SHFL.DOWN P6, R142, R144, R143, R146 ;  /* 0x0800008f908e7389 */ /* 0x00006400000c0092 */
[----:B01----:R-:W-:Y:S01]  /*3920*/  ENDCOLLECTIVE ;  /* 0x000000000000791b */ /* 0x003fe20003800000 */
.L_x_3305:
[----:B------:R-:W-:-:S05]  /*3930*/  FADD.FTZ R91, R91, R140 ;  /* 0x0000008c5b5b7221 */ /* 0x000fca0000010000 */
[----:B------:R-:W-:Y:S02]  /*3940*/  MOV R144, R91 ;  /* 0x0000005b00907202 */ /* 0x000fe40000000f00 */
[----:B------:R-:W-:-:S07]  /*3950*/  MOV R93, R142 ;  /* 0x0000008e005d7202 */ /* 0x000fce0000000f00 */
[----:B------:R-:W-:Y:S05]  /*3960*/  WARPSYNC.COLLECTIVE R141, `(.L_x_3306) ;  /* 0x000000008d087348 */ /* 0x000fea0003c00000 */
[----:B------:R0:W1:Y:S02]  /*3970*/  SHFL.DOWN P6, R142, R144, R143, R146 ;  /* 0x0800008f908e7389 */ /* 0x00006400000c0092 */
[----:B01----:R-:W-:Y:S01]  /*3980*/  ENDCOLLECTIVE ;  /* 0x000000000000791b */ /* 0x003fe20003800000 */
.L_x_3306:
[----:B------:R-:W-:Y:S01]  /*3990*/  FADD.FTZ R93, R90, R93 ;  /* 0x0000005d5a5d7221 */ /* 0x000fe20000010000 */
[----:B------:R-:W-:-:S04]  /*39a0*/  HFMA2.MMA R143, -RZ, RZ, 0, 2.384185791015625e-07 ;  /* 0x00000004ff8f7435 */ /* 0x000fc800000001ff */
[----:B------:R-:W-:Y:S01]  /*39b0*/  MOV R144, R93 ;  /* 0x0000005d00907202 */ /* 0x000fe20000000f00 */
[----:B------:R-:W-:-:S07]  /*39c0*/  IMAD.MOV.U32 R92, RZ, RZ, R142 ;  /* 0x000000ffff5c7224 */ /* 0x000fce00078e008e */
[----:B------:R-:W-:Y:S05]  /*39d0*/  WARPSYNC.COLLECTIVE R141, `(.L_x_3307) ;  /* 0x000000008d087348 */ /* 0x000fea0003c00000 */
[----:B------:R0:W1:Y:S02]  /*39e0*/  SHFL.DOWN P6, R142, R144, R143, R146 ;  /* 0x0800008f908e7389 */ /* 0x00006400000c0092 */
[----:B01----:R-:W-:Y:S01]  /*39f0*/  ENDCOLLECTIVE ;  /* 0x000000000000791b */ /* 0x003fe20003800000 */
.L_x_3307:
[----:B------:R-:W-:-:S04]  /*3a00*/  FADD.FTZ R92, R91, R92 ;  /* 0x0000005c5b5c7221 */ /* 0x000fc80000010000 */
[----:B------:R-:W-:Y:S01]  /*3a10*/  IMAD.MOV.U32 R144, RZ, RZ, R92 ;  /* 0x000000ffff907224 */ /* 0x000fe200078e005c */
[----:B------:R-:W-:-:S07]  /*3a20*/  MOV R94, R142 ;  /* 0x0000008e005e7202 */ /* 0x000fce0000000f00 */
[----:B------:R-:W-:Y:S05]  /*3a30*/  WARPSYNC.COLLECTIVE R141, `(.L_x_3308) ;  /* 0x000000008d087348 */ /* 0x000fea0003c00000 */
[----:B------:R0:W1:Y:S02]  /*3a40*/  SHFL.DOWN P6, R142, R144, R143, R146 ;  /* 0x0800008f908e7389 */ /* 0x00006400000c0092 */
[----:B01----:R-:W-:Y:S01]  /*3a50*/  ENDCOLLECTIVE ;  /* 0x000000000000791b */ /* 0x003fe20003800000 */
.L_x_3308:
[----:B------:R-:W-:Y:S01]  /*3a60*/  FADD.FTZ R94, R93, R94 ;  /* 0x0000005e5d5e7221 */ /* 0x000fe20000010000 */
[----:B------:R-:W-:-:S04]  /*3a70*/  HFMA2.MMA R143, -RZ, RZ, 0, 1.1920928955078125e-07 ;  /* 0x00000002ff8f7435 */ /* 0x000fc800000001ff */
[----:B------:R-:W-:Y:S02]  /*3a80*/  MOV R144, R94 ;  /* 0x0000005e00907202 */ /* 0x000fe40000000f00 */
[----:B------:R-:W-:-:S07]  /*3a90*/  MOV R95, R142 ;  /* 0x0000008e005f7202 */ /* 0x000fce0000000f00 */
[----:B------:R-:W-:Y:S05]  /*3aa0*/  WARPSYNC.COLLECTIVE R141, `(.L_x_3309) ;  /* 0x000000008d087348 */ /* 0x000fea0003c00000 */
[----:B------:R0:W1:Y:S02]  /*3ab0*/  SHFL.DOWN P6, R142, R144, R143, R146 ;  /* 0x0800008f908e7389 */ /* 0x00006400000c0092 */
[----:B01----:R-:W-:Y:S01]  /*3ac0*/  ENDCOLLECTIVE ;  /* 0x000000000000791b */ /* 0x003fe20003800000 */
.L_x_3309:
[----:B------:R-:W-:-:S05]  /*3ad0*/  FADD.FTZ R95, R92, R95 ;  /* 0x0000005f5c5f7221 */ /* 0x000fca0000010000 */
[----:B------:R-:W-:Y:S01]  /*3ae0*/  MOV R144, R95 ;  /* 0x0000005f00907202 */ /* 0x000fe20000000f00 */
[----:B------:R-:W-:-:S07]  /*3af0*/  IMAD.MOV.U32 R127, RZ, RZ, R142 ;  /* 0x000000ffff7f7224 */ /* 0x000fce00078e008e */
[----:B------:R-:W-:Y:S05]  /*3b00*/  WARPSYNC.COLLECTIVE R141, `(.L_x_3310) ;  /* 0x000000008d087348 */ /* 0x000fea0003c00000 */
[----:B------:R0:W1:Y:S02]  /*3b10*/  SHFL.DOWN P6, R142, R144, R143, R146 ;  /* 0x0800008f908e7389 */ /* 0x00006400000c0092 */
[----:B01----:R-:W-:Y:S01]  /*3b20*/  ENDCOLLECTIVE ;  /* 0x000000000000791b */ /* 0x003fe20003800000 */
.L_x_3310:
[----:B------:R-:W-:-:S05]  /*3b30*/  FADD.FTZ R127, R94, R127 ;  /* 0x0000007f5e7f7221 */ /* 0x000fca0000010000 */
[----:B------:R-:W-:Y:S01]  /*3b40*/  MOV R144, R127 ;  /* 0x0000007f00907202 */ /* 0x000fe20000000f00 */
[----:B------:R-:W-:Y:S01]  /*3b50*/  IMAD.MOV.U32 R143, RZ, RZ, 0x1 ;  /* 0x00000001ff8f7424 */ /* 0x000fe200078e00ff */
[----:B------:R-:W-:-:S07]  /*3b60*/  MOV R126, R142 ;  /* 0x0000008e007e7202 */ /* 0x000fce0000000f00 */
[----:B------:R-:W-:Y:S05]  /*3b70*/  WARPSYNC.COLLECTIVE R141, `(.L_x_3311) ;  /* 0x000000008d087348 */ /* 0x000fea0003c00000 */
[----:B------:R0:W1:Y:S02]  /*3b80*/  SHFL.DOWN P6, R142, R144, R143, R146 ;  /* 0x0800008f908e7389 */ /* 0x00006400000c0092 */
[----:B01----:R-:W-:Y:S01]  /*3b90*/  ENDCOLLECTIVE ;  /* 0x000000000000791b */ /* 0x003fe20003800000 */
.L_x_3311:
[----:B------:R-:W-:-:S05]  /*3ba0*/  FADD.FTZ R90, R95, R126 ;  /* 0x0000007e5f5a7221 */ /* 0x000fca0000010000 */
[----:B------:R-:W-:Y:S02]  /*3bb0*/  MOV R144, R90 ;  /* 0x0000005a00907202 */ /* 0x000fe40000000f00 */
[----:B------:R-:W-:-:S07]  /*3bc0*/  MOV R126, R142 ;  /* 0x0000008e007e7202 */ /* 0x000fce0000000f00 */
[----:B------:R-:W-:Y:S05]  /*3bd0*/  WARPSYNC.COLLECTIVE R141, `(.L_x_3312) ;  /* 0x000000008d087348 */ /* 0x000fea0003c00000 */
[----:B------:R0:W1:Y:S02]  /*3be0*/  SHFL.DOWN P6, R142, R144, R143, R146 ;  /* 0x0800008f908e7389 */ /* 0x00006400000c0092 */
[----:B01----:R-:W-:Y:S01]  /*3bf0*/  ENDCOLLECTIVE ;  /* 0x000000000000791b */ /* 0x003fe20003800000 */
.L_x_3312:
[----:B------:R-:W-:Y:S01]  /*3c00*/  MOV R91, R142 ;  /* 0x0000008e005b7202 */ /* 0x000fe20000000f00 */
[----:B------:R-:W-:Y:S06]  /*3c10*/  BRA `(.L_x_3313) ;  /* 0xffffffdc00bc7947 */ /* 0x000fec000383ffff */
.L_x_3314:
        /* <DEDUP_REMOVED lines=14> */
.L_x_11866:


//--------------------- .text._ZN10layer_norm13ln_bwd_kernelINS_13Kernel_traitsIf13__nv_bfloat16S2_S2_fjLj2560ELj1ELj1ELj4ELj8ENS_18Kernel_traits_baseILj2560EfS2_S2_S2_fjLj128EEEEELb1ELb0ELb0ELb1EEEvNS_9BwdParamsE --------------------------
	.section	.text._ZN10layer_norm13ln_bwd_kernelINS_13Kernel_traitsIf13__nv_bfloat16S2_S2_fjLj2560ELj1ELj1ELj4ELj8ENS_18Kernel_traits_baseILj2560EfS2_S2_S2_fjLj128EEEEELb1ELb0ELb0ELb1EEEvNS_9BwdParamsE,"ax",@progbits
	.align	128
        .global         _ZN10layer_norm13ln_bwd_kernelINS_13Kernel_traitsIf13__nv_bfloat16S2_S2_fjLj2560ELj1ELj1ELj4ELj8ENS_18Kernel_traits_baseILj2560EfS2_S2_S2_fjLj128EEEEELb1ELb0ELb0ELb1EEEvNS_9BwdParamsE
        .type           _ZN10layer_norm13ln_bwd_kernelINS_13Kernel_traitsIf13__nv_bfloat16S2_S2_fjLj2560ELj1ELj1ELj4ELj8ENS_18Kernel_traits_baseILj2560EfS2_S2_S2_fjLj128EEEEELb1ELb0ELb0ELb1EEEvNS_9BwdParamsE,@function
        .size           _ZN10layer_norm13ln_bwd_kernelINS_13Kernel_traitsIf13__nv_bfloat16S2_S2_fjLj2560ELj1ELj1ELj4ELj8ENS_18Kernel_traits_baseILj2560EfS2_S2_S2_fjLj128EEEEELb1ELb0ELb0ELb1EEEvNS_9BwdParamsE,(.L_x_11867 - _ZN10layer_norm13ln_bwd_kernelINS_13Kernel_traitsIf13__nv_bfloat16S2_S2_fjLj2560ELj1ELj1ELj4ELj8ENS_18Kernel_traits_baseILj2560EfS2_S2_S2_fjLj128EEEEELb1ELb0ELb0ELb1EEEvNS_9BwdParamsE)
        .other          _ZN10layer_norm13ln_bwd_kernelINS_13Kernel_traitsIf13__nv_bfloat16S2_S2_fjLj2560ELj1ELj1ELj4ELj8ENS_18Kernel_traits_baseILj2560EfS2_S2_S2_fjLj128EEEEELb1ELb0ELb0ELb1EEEvNS_9BwdParamsE,@"STO_CUDA_ENTRY STV_DEFAULT"
_ZN10layer_norm13ln_bwd_kernelINS_13Kernel_traitsIf13__nv_bfloat16S2_S2_fjLj2560ELj1ELj1ELj4ELj8ENS_18Kernel_traits_baseILj2560EfS2_S2_S2_fjLj128EEEEELb1ELb0ELb0ELb1EEEvNS_9BwdParamsE:
.text._ZN10layer_norm13ln_bwd_kernelINS_13Kernel_traitsIf13__nv_bfloat16S2_S2_fjLj2560ELj1ELj1ELj4ELj8ENS_18Kernel_traits_baseILj2560EfS2_S2_S2_fjLj128EEEEELb1ELb0ELb0ELb1EEEvNS_9BwdParamsE:
        /* <DEDUP_REMOVED lines=36> */
.L_x_3315:
        /* <DEDUP_REMOVED lines=34> */
[----:B0-----:R-:W-:-:S07]  /*0460*/  MOV R105, RZ ;  /* 0x000000ff00697202 */ /* 0x001fce0000000f00 */
.L_x_3323:
        /* <DEDUP_REMOVED lines=13> */
[----:B------:R-:W-:Y:S01]  /*0540*/  VIADD R117, R125, 0x100 ;  /* 0x000001007d757836 */ /* 0x000fe20000000000 */
[----:B------:R-:W-:Y:S01]  /*0550*/  @P1 LEA.HI.X R41, R111, R41, R24, 0x1, P0 ;  /* 0x000000296f291211 */ /* 0x000fe200000f0c18 */
[C-C-:B-1----:R-:W-:Y:S01]  /*0560*/  IMAD.WIDE.U32 R24, R125.reuse, 0x8, R30.reuse ;  /* 0x000000087d187825 */ /* 0x142fe200078e001e */
[C---:B------:R-:W-:Y:S02]  /*0570*/  IADD3 R119, R125.reuse, 0x180, RZ ;  /* 0x000001807d777810 */ /* 0x040fe40007ffe0ff */
[----:B------:R-:W-:Y:S01]  /*0580*/  IADD3 R121, R125, 0x200, RZ ;  /* 0x000002007d797810 */ /* 0x000fe20007ffe0ff */
[----:B------:R-:W-:Y:S01]  /*0590*/  IMAD.WIDE.U32 R28, R117, 0x8, R30 ;  /* 0x00000008751c7825 */ /* 0x000fe200078e001e */
[----:B------:R1:W4:Y:S03]  /*05a0*/  @P1 LDG.E.U16 R0, desc[UR4][R40.64] ;  /* 0x0000000428001981 */ /* 0x000326000c1e1500 */
[----:B--2---:R-:W-:Y:S01]  /*05b0*/  IMAD.WIDE.U32 R42, R125, 0x8, R50 ;  /* 0x000000087d2a7825 */ /* 0x004fe200078e0032 */
[----:B------:R-:W2:Y:S03]  /*05c0*/  LDG.E.64 R24, desc[UR4][R24.64] ;  /* 0x0000000418187981 */ /* 0x000ea6000c1e1b00 */
[----:B------:R-:W-:Y:S01]  /*05d0*/  IMAD.WIDE.U32 R26, R115, 0x8, R30 ;  /* 0x00000008731a7825 */ /* 0x000fe200078e001e */
[----:B------:R-:W2:Y:S03]  /*05e0*/  LDG.E.64 R28, desc[UR4][R28.64] ;  /* 0x000000041c1c7981 */ /* 0x000ea6000c1e1b00 */
[----:B---3--:R-:W-:Y:S01]  /*05f0*/  IMAD.WIDE R52, R111, 0x4, R48 ;  /* 0x000000046f347825 */ /* 0x008fe200078e0230 */
[----:B------:R-:W3:Y:S03]  /*0600*/  LDG.E.64 R42, desc[UR4][R42.64] ;  /* 0x000000042a2a7981 */ /* 0x000ee6000c1e1b00 */
[--C-:B------:R-:W-:Y:S01]  /*0610*/  IMAD.WIDE.U32 R44, R115, 0x8, R50.reuse ;  /* 0x00000008732c7825 */ /* 0x100fe200078e0032 */
[----:B------:R-:W3:Y:S03]  /*0620*/  LDG.E R124, desc[UR4][R52.64] ;  /* 0x00000004347c7981 */ /* 0x000ee6000c1e1900 */
[--C-:B------:R-:W-:Y:S01]  /*0630*/  IMAD.WIDE.U32 R46, R117, 0x8, R50.reuse ;  /* 0x00000008752e7825 */ /* 0x100fe200078e0032 */
[----:B------:R-:W3:Y:S03]  /*0640*/  LDG.E.64 R26, desc[UR4][R26.64] ;  /* 0x000000041a1a7981 */ /* 0x000ee6000c1e1b00 */
[C---:B------:R-:W-:Y:S01]  /*0650*/  IMAD.WIDE.U32 R58, R119.reuse, 0x8, R50 ;  /* 0x00000008773a7825 */ /* 0x040fe200078e0032 */
[----:B------:R-:W3:Y:S03]  /*0660*/  LDG.E.64 R44, desc[UR4][R44.64] ;  /* 0x000000042c2c7981 */ /* 0x000ee6000c1e1b00 */
[--C-:B------:R-:W-:Y:S01]  /*0670*/  IMAD.WIDE.U32 R54, R119, 0x8, R30.reuse ;  /* 0x0000000877367825 */ /* 0x100fe200078e001e */
[----:B------:R-:W3:Y:S03]  /*0680*/  LDG.E.64 R46, desc[UR4][R46.64] ;  /* 0x000000042e2e7981 */ /* 0x000ee6000c1e1b00 */
[C---:B-1----:R-:W-:Y:S01]  /*0690*/  IMAD.WIDE.U32 R40, R121.reuse, 0x8, R30 ;  /* 0x0000000879287825 */ /* 0x042fe200078e001e */
[----:B------:R-:W3:Y:S03]  /*06a0*/  LDG.E.64 R48, desc[UR4][R58.64] ;  /* 0x000000043a307981 */ /* 0x000ee6000c1e1b00 */
[----:B------:R-:W-:Y:S01]  /*06b0*/  IMAD.WIDE.U32 R50, R121, 0x8, R50 ;  /* 0x0000000879327825 */ /* 0x000fe200078e0032 */
[----:B------:R1:W3:Y:S03]  /*06c0*/  LDG.E.64 R30, desc[UR4][R54.64] ;  /* 0x00000004361e7981 */ /* 0x0002e6000c1e1b00 */
[----:B0-----:R-:W-:Y:S01]  /*06d0*/  IMAD.WIDE R64, R111, 0x4, R64 ;  /* 0x000000046f407825 */ /* 0x001fe200078e0240 */
[----:B------:R-:W3:Y:S04]  /*06e0*/  LDG.E.64 R40, desc[UR4][R40.64] ;  /* 0x0000000428287981 */ /* 0x000ee8000c1e1b00 */
[----:B------:R-:W3:Y:S01]  /*06f0*/  LDG.E.64 R50, desc[UR4][R50.64] ;  /* 0x0000000432327981 */ /* 0x000ee2000c1e1b00 */
[----:B------:R-:W-:Y:S01]  /*0700*/  ISETP.NE.U32.AND P2, PT, RZ, UR10, PT ;  /* 0x0000000aff007c0c */ /* 0x000fe2000bf45070 */
[----:B-1----:R-:W0:Y:S02]  /*0710*/  LDC.64 R54, c[0x0][0x240] ;  /* 0x00009000ff367b82 */ /* 0x002e240000000a00 */
[----:B------:R-:W3:Y:S01]  /*0720*/  LDG.E R120, desc[UR4][R64.64] ;  /* 0x0000000440787981 */ /* 0x000ee2000c1e1900 */
[----:B------:R-:W-:-:S13]  /*0730*/  ISETP.NE.AND.EX P2, PT, RZ, UR11, PT, P2 ;  /* 0x0000000bff007c0c */ /* 0x000fda000bf45320 */
[----:B------:R-:W1:Y:S08]  /*0740*/  @P2 LDC.64 R56, c[0x0][0x2c8] ;  /* 0x0000b200ff382b82 */ /* 0x000e700000000a00 */
[----:B------:R-:W0:Y:S08]  /*0750*/  @P2 LDC.64 R58, c[0x0][0x2c8] ;  /* 0x0000b200ff3a2b82 */ /* 0x000e300000000a00 */
[----:B------:R-:W0:Y:S08]  /*0760*/  @P2 LDC.64 R52, c[0x0][0x2c8] ;  /* 0x0000b200ff342b82 */ /* 0x000e300000000a00 */
[----:B------:R-:W0:Y:S08]  /*0770*/  @P2 LDC.64 R60, c[0x0][0x2c8] ;  /* 0x0000b200ff3c2b82 */ /* 0x000e300000000a00 */
[----:B------:R-:W0:Y:S01]  /*0780*/  @P2 LDC.64 R62, c[0x0][0x2c8] ;  /* 0x0000b200ff3e2b82 */ /* 0x000e220000000a00 */
[----:B-1----:R-:W-:-:S04]  /*0790*/  @P2 IMAD.WIDE.U32 R56, R125, 0x8, R56 ;  /* 0x000000087d382825 */ /* 0x002fc800078e0038 */
[C---:B0-----:R-:W-:Y:S01]  /*07a0*/  IMAD.WIDE.U32 R70, R119.reuse, 0x4, R54 ;  /* 0x0000000477467825 */ /* 0x041fe200078e0036 */
[----:B-----5:R0:W5:Y:S03]  /*07b0*/  @P2 LDG.E.64 R2, desc[UR4][R56.64] ;  /* 0x0000000438022981 */ /* 0x020166000c1e1b00 */
[----:B------:R-:W-:Y:S01]  /*07c0*/  @P2 IMAD.WIDE.U32 R58, R119, 0x8, R58 ;  /* 0x00000008773a2825 */ /* 0x000fe200078e003a */
[----:B------:R-:W-:Y:S01]  /*07d0*/  ISETP.NE.AND P5, PT, RZ, UR8, PT ;  /* 0x00000008ff007c0c */ /* 0x000fe2000bfa5270 */
[----:B------:R-:W5:Y:S02]  /*07e0*/  LDG.E R70, desc[UR4][R70.64] ;  /* 0x0000000446467981 */ /* 0x000f64000c1e1900 */
[----:B------:R-:W-:Y:S02]  /*07f0*/  @P2 IMAD.WIDE.U32 R52, R121, 0x8, R52 ;  /* 0x0000000879342825 */ /* 0x000fe400078e0034 */
[----:B------:R1:W5:Y:S01]  /*0800*/  @P2 LDG.E.64 R36, desc[UR4][R58.64] ;  /* 0x000000043a242981 */ /* 0x000362000c1e1b00 */
[----:B0-----:R-:W-:Y:S01]  /*0810*/  MOV R56, 0x3f800000 ;  /* 0x3f80000000387802 */ /* 0x001fe20000000f00 */
[----:B------:R-:W-:-:S02]  /*0820*/  IMAD.WIDE.U32 R64, R125, 0x4, R54 ;  /* 0x000000047d407825 */ /* 0x000fc400078e0036 */
[----:B------:R0:W5:Y:S02]  /*0830*/  @P2 LDG.E.64 R38, desc[UR4][R52.64] ;  /* 0x0000000434262981 */ /* 0x000164000c1e1b00 */
[--C-:B------:R-:W-:Y:S02]  /*0840*/  IMAD.WIDE.U32 R66, R115, 0x4, R54.reuse ;  /* 0x0000000473427825 */ /* 0x100fe400078e0036 */
[----:B------:R-:W5:Y:S02]  /*0850*/  LDG.E R64, desc[UR4][R64.64] ;  /* 0x0000000440407981 */ /* 0x000f64000c1e1900 */
[--C-:B------:R-:W-:Y:S02]  /*0860*/  IMAD.WIDE.U32 R68, R117, 0x4, R54.reuse ;  /* 0x0000000475447825 */ /* 0x100fe400078e0036 */
[----:B------:R-:W5:Y:S02]  /*0870*/  LDG.E R66, desc[UR4][R66.64] ;  /* 0x0000000442427981 */ /* 0x000f64000c1e1900 */
[----:B------:R-:W-:-:S02]  /*0880*/  IMAD.WIDE.U32 R54, R121, 0x4, R54 ;  /* 0x0000000479367825 */ /* 0x000fc400078e0036 */
[----:B------:R-:W5:Y:S02]  /*0890*/  LDG.E R68, desc[UR4][R68.64] ;  /* 0x0000000444447981 */ /* 0x000f64000c1e1900 */
[----:B------:R-:W-:Y:S02]  /*08a0*/  @P2 IMAD.WIDE.U32 R60, R115, 0x8, R60 ;  /* 0x00000008733c2825 */ /* 0x000fe400078e003c */
[----:B------:R0:W5:Y:S02]  /*08b0*/  LDG.E R54, desc[UR4][R54.64] ;  /* 0x0000000436367981 */ /* 0x000164000c1e1900 */
[----:B------:R-:W-:Y:S02]  /*08c0*/  @P2 IMAD.WIDE.U32 R62, R117, 0x8, R62 ;  /* 0x00000008753e2825 */ /* 0x000fe400078e003e */
[----:B------:R0:W5:Y:S04]  /*08d0*/  @P2 LDG.E.64 R32, desc[UR4][R60.64] ;  /* 0x000000043c202981 */ /* 0x000168000c1e1b00 */
[----:B------:R0:W5:Y:S01]  /*08e0*/  @P2 LDG.E.64 R34, desc[UR4][R62.64] ;  /* 0x000000043e222981 */ /* 0x000162000c1e1b00 */
[----:B------:R-:W-:Y:S01]  /*08f0*/  UMOV UR6, 0xffffffff ;  /* 0xffffffff00067882 */ /* 0x000fe20000000000 */
[----:B------:R-:W-:-:S02]  /*0900*/  LOP3.LUT P4, RZ, R104, 0x1f, RZ, 0xc0, !PT ;  /* 0x0000001f68ff7812 */ /* 0x000fc4000788c0ff */
[----:B----4-:R-:W-:Y:S02]  /*0910*/  @P1 SHF.L.U32 R56, R0, 0x10, RZ ;  /* 0x0000001000381819 */ /* 0x010fe400000006ff */
[--C-:B--2---:R-:W-:Y:S02]  /*0920*/  SHF.R.U64 R0, R24, 0x10, R25.reuse ;  /* 0x0000001018007819 */ /* 0x104fe40000001219 */
[----:B------:R-:W-:Y:S02]  /*0930*/  MOV R128, R25 ;  /* 0x0000001900807202 */ /* 0x000fe40000000f00 */
[----:B------:R-:W-:Y:S02]  /*0940*/  SHF.R.U32.HI R130, RZ, 0x10, R25 ;  /* 0x00000010ff827819 */ /* 0x000fe40000011619 */
[----:B-1----:R-:W-:Y:S02]  /*0950*/  SHF.R.U64 R59, R28, 0x10, R29 ;  /* 0x000000101c3b7819 */ /* 0x002fe4000000121d */
[----:B---3--:R-:W-:-:S02]  /*0960*/  SHF.R.U64 R25, R42, 0x10, R43 ;  /* 0x000000102a197819 */ /* 0x008fc4000000122b */
[----:B0-----:R-:W-:Y:S02]  /*0970*/  MOV R52, R29 ;  /* 0x0000001d00347202 */ /* 0x001fe40000000f00 */
[----:B------:R-:W-:Y:S02]  /*0980*/  SHF.R.U32.HI R71, RZ, 0x10, R29 ;  /* 0x00000010ff477819 */ /* 0x000fe4000001161d */
[----:B------:R-:W-:Y:S02]  /*0990*/  SHF.L.U32 R42, R42, 0x10, RZ ;  /* 0x000000102a2a7819 */ /* 0x000fe400000006ff */
[----:B------:R-:W-:Y:S02]  /*09a0*/  SHF.R.U32.HI R29, RZ, 0x10, R43 ;  /* 0x00000010ff1d7819 */ /* 0x000fe4000001162b */
[----:B------:R-:W-:Y:S01]  /*09b0*/  FSEL R124, R124, RZ, !P5 ;  /* 0x000000ff7c7c7208 */ /* 0x000fe20006800000 */
[----:B------:R-:W-:Y:S01]  /*09c0*/  IMAD.MOV.U32 R58, RZ, RZ, R26 ;  /* 0x000000ffff3a7224 */ /* 0x000fe200078e001a */
[----:B------:R-:W-:-:S02]  /*09d0*/  MOV R132, R24 ;  /* 0x0000001800847202 */ /* 0x000fc40000000f00 */
[----:B------:R-:W-:Y:S02]  /*09e0*/  SHF.L.U32 R25, R25, 0x10, RZ ;  /* 0x0000001019197819 */ /* 0x000fe400000006ff */
[--C-:B------:R-:W-:Y:S02]  /*09f0*/  SHF.R.U64 R26, R26, 0x10, R27.reuse ;  /* 0x000000101a1a7819 */ /* 0x100fe4000000121b */
[----:B------:R-:W-:Y:S02]  /*0a00*/  MOV R24, R27 ;  /* 0x0000001b00187202 */ /* 0x000fe40000000f00 */
[----:B------:R-:W-:Y:S02]  /*0a10*/  SHF.R.U32.HI R55, RZ, 0x10, R27 ;  /* 0x00000010ff377819 */ /* 0x000fe4000001161b */
[----:B------:R-:W-:Y:S02]  /*0a20*/  SHF.R.U64 R135, R46, 0x10, R47 ;  /* 0x000000102e877819 */ /* 0x000fe4000000122f */
[----:B------:R-:W-:-:S02]  /*0a30*/  MOV R126, R30 ;  /* 0x0000001e007e7202 */ /* 0x000fc40000000f00 */
[----:B------:R-:W-:Y:S02]  /*0a40*/  SHF.R.U64 R69, R30, 0x10, R31 ;  /* 0x000000101e457819 */ /* 0x000fe4000000121f */
[----:B------:R-:W-:Y:S02]  /*0a50*/  SHF.R.U32.HI R61, RZ, 0x10, R47 ;  /* 0x00000010ff3d7819 */ /* 0x000fe4000001162f */
[----:B------:R-:W-:Y:S01]  /*0a60*/  SHF.L.U32 R127, R47, 0x10, RZ ;  /* 0x000000102f7f7819 */ /* 0x000fe200000006ff */
[----:B------:R-:W-:Y:S01]  /*0a70*/  IMAD.U32 R63, R48, 0x10000, RZ ;  /* 0x00010000303f7824 */ /* 0x000fe200078e00ff */
[----:B------:R-:W-:Y:S01]  /*0a80*/  MOV R53, R28 ;  /* 0x0000001c00357202 */ /* 0x000fe20000000f00 */
[--C-:B------:R-:W-:Y:S01]  /*0a90*/  IMAD.MOV.U32 R28, RZ, RZ, R41.reuse ;  /* 0x000000ffff1c7224 */ /* 0x100fe200078e0029 */
[----:B------:R-:W-:Y:S02]  /*0aa0*/  MOV R60, R40 ;  /* 0x00000028003c7202 */ /* 0x000fe40000000f00 */
[----:B------:R-:W-:-:S02]  /*0ab0*/  SHF.R.U64 R30, R40, 0x10, R41 ;  /* 0x00000010281e7819 */ /* 0x000fc40000001229 */
[----:B------:R-:W-:Y:S01]  /*0ac0*/  SHF.L.U32 R27, R43, 0x10, RZ ;  /* 0x000000102b1b7819 */ /* 0x000fe200000006ff */
[----:B------:R-:W-:Y:S01]  /*0ad0*/  FADD.FTZ R43, -R124, R42 ;  /* 0x0000002a7c2b7221 */ /* 0x000fe20000010100 */
[----:B------:R-:W-:Y:S02]  /*0ae0*/  SHF.L.U32 R29, R29, 0x10, RZ ;  /* 0x000000101d1d7819 */ /* 0x000fe400000006ff */
[----:B------:R-:W-:Y:S02]  /*0af0*/  SHF.R.U32.HI R47, RZ, 0x10, R51 ;  /* 0x00000010ff2f7819 */ /* 0x000fe40000011633 */
[----:B------:R-:W-:Y:S02]  /*0b00*/  SHF.R.U32.HI R40, RZ, 0x10, R41 ;  /* 0x00000010ff287819 */ /* 0x000fe40000011629 */
[----:B------:R-:W-:Y:S02]  /*0b10*/  SHF.R.U64 R57, R48, 0x10, R49 ;  /* 0x0000001030397819 */ /* 0x000fe40000001231 */
[----:B------:R-:W-:-:S02]  /*0b20*/  SHF.R.U64 R137, R44, 0x10, R45 ;  /* 0x000000102c897819 */ /* 0x000fc4000000122d */
[----:B------:R-:W-:Y:S02]  /*0b30*/  SHF.R.U32.HI R133, RZ, 0x10, R45 ;  /* 0x00000010ff857819 */ /* 0x000fe4000001162d */
[----:B------:R-:W-:Y:S02]  /*0b40*/  SHF.R.U32.HI R65, RZ, 0x10, R49 ;  /* 0x00000010ff417819 */ /* 0x000fe40000011631 */
[----:B------:R-:W-:Y:S01]  /*0b50*/  SHF.L.U32 R41, R49, 0x10, RZ ;  /* 0x0000001031297819 */ /* 0x000fe200000006ff */
[----:B------:R-:W-:Y:S01]  /*0b60*/  FADD.FTZ R49, -R124, R25 ;  /* 0x000000197c317221 */ /* 0x000fe20000010100 */
[----:B------:R-:W-:Y:S01]  /*0b70*/  SHF.R.U64 R48, R50, 0x10, R51 ;  /* 0x0000001032307819 */ /* 0x000fe20000001233 */
[----:B------:R-:W-:Y:S01]  /*0b80*/  FADD.FTZ R139, -R124, R29 ;  /* 0x0000001d7c8b7221 */ /* 0x000fe20000010100 */
[----:B------:R-:W-:Y:S01]  /*0b90*/  SHF.L.U32 R25, R47, 0x10, RZ ;  /* 0x000000102f197819 */ /* 0x000fe200000006ff */
[----:B------:R-:W-:Y:S01]  /*0ba0*/  IMAD.U32 R47, R132, 0x10000, RZ ;  /* 0x00010000842f7824 */ /* 0x000fe200078e00ff */
[----:B------:R-:W-:Y:S01]  /*0bb0*/  SHF.L.U32 R42, R0, 0x10, RZ ;  /* 0x00000010002a7819 */ /* 0x000fe200000006ff */
[----:B------:R-:W-:Y:S01]  /*0bc0*/  FMUL.FTZ R0, R120, R43 ;  /* 0x0000002b78007220 */ /* 0x000fe20000410000 */
[----:B------:R-:W-:-:S02]  /*0bd0*/  MOV R62, R31 ;  /* 0x0000001f003e7202 */ /* 0x000fc40000000f00 */
[----:B------:R-:W-:Y:S02]  /*0be0*/  SHF.R.U32.HI R67, RZ, 0x10, R31 ;  /* 0x00000010ff437819 */ /* 0x000fe4000001161f */
        /* <DEDUP_REMOVED lines=11> */
[----:B------:R-:W-:Y:S01]  /*0ca0*/  SHF.L.U32 R29, R48, 0x10, RZ ;  /* 0x00000010301d7819 */ /* 0x000fe200000006ff */
[----:B------:R-:W-:Y:S01]  /*0cb0*/  FADD.FTZ R45, -R124, R27 ;  /* 0x0000001b7c2d7221 */ /* 0x000fe20000010100 */
[----:B------:R-:W-:Y:S01]  /*0cc0*/  FADD.FTZ R112, R47, R112 ;  /* 0x000000702f707221 */ /* 0x000fe20000010000 */
[-C--:B------:R-:W-:Y:S01]  /*0cd0*/  FFMA.FTZ R113, R0, R47.reuse, R113 ;  /* 0x0000002f00717223 */ /* 0x080fe20000010071 */
        /* <DEDUP_REMOVED lines=19> */
[----:B------:R-:W-:Y:S01]  /*0e10*/  SHF.L.U32 R124, R24, 0x10, RZ ;  /* 0x00000010187c7819 */ /* 0x000fe200000006ff */
[----:B------:R-:W-:Y:S01]  /*0e20*/  FMUL.FTZ R45, R21, R42 ;  /* 0x0000002a152d7220 */ /* 0x000fe20000410000 */
[----:B------:R-:W-:Y:S01]  /*0e30*/  SHF.L.U32 R24, R40, 0x10, RZ ;  /* 0x0000001028187819 */ /* 0x000fe200000006ff */
[----:B------:R-:W-:Y:S01]  /*0e40*/  FADD.FTZ R40, RZ, R47 ;  /* 0x0000002fff287221 */ /* 0x000fe20000010000 */
[----:B------:R-:W-:Y:S01]  /*0e50*/  FMUL.FTZ R49, R120, R49 ;  /* 0x0000003178317220 */ /* 0x000fe20000410000 */
[----:B------:R-:W-:Y:S01]  /*0e60*/  FFMA.FTZ R50, R0, R47, RZ ;  /* 0x0000002f00327223 */ /* 0x000fe200000100ff */
[----:B------:R-:W-:Y:S01]  /*0e70*/  SHF.L.U32 R130, R130, 0x10, RZ ;  /* 0x0000001082827819 */ /* 0x000fe200000006ff */
[----:B------:R-:W-:Y:S01]  /*0e80*/  FADD.FTZ R108, R43, R108 ;  /* 0x0000006c2b6c7221 */ /* 0x000fe20000010000 */
[-C--:B------:R-:W-:Y:S01]  /*0e90*/  FFMA.FTZ R107, R46, R43.reuse, R107 ;  /* 0x0000002b2e6b7223 */ /* 0x080fe2000001006b */
[----:B------:R-:W-:Y:S01]  /*0ea0*/  FMUL.FTZ R43, R22, R43 ;  /* 0x0000002b162b7220 */ /* 0x000fe20000410000 */
[----:B------:R-:W-:Y:S01]  /*0eb0*/  SHF.L.U32 R134, R71, 0x10, RZ ;  /* 0x0000001047867819 */ /* 0x000fe200000006ff */
[----:B------:R-:W-:Y:S01]  /*0ec0*/  FADD.FTZ R40, R40, R45 ;  /* 0x0000002d28287221 */ /* 0x000fe20000010000 */
[----:B------:R-:W-:Y:S01]  /*0ed0*/  SHF.L.U32 R140, R26, 0x10, RZ ;  /* 0x000000101a8c7819 */ /* 0x000fe200000006ff */
[----:B------:R-:W-:Y:S01]  /*0ee0*/  FFMA.FTZ R71, R49, R45, R50 ;  /* 0x0000002d31477223 */ /* 0x000fe20000010032 */
[----:B------:R-:W-:-:S02]  /*0ef0*/  IMAD.U32 R26, R62, 0x10000, RZ ;  /* 0x000100003e1a7824 */ /* 0x000fc400078e00ff */
[----:B------:R-:W-:Y:S01]  /*0f00*/  FADD.FTZ R109, R42, R109 ;  /* 0x0000006d2a6d7221 */ /* 0x000fe20000010000 */
[----:B------:R-:W-:Y:S01]  /*0f10*/  FFMA.FTZ R110, R49, R42, R110 ;  /* 0x0000002a316e7223 */ /* 0x000fe2000001006e */
[----:B------:R-:W-:Y:S01]  /*0f20*/  SHF.L.U32 R58, R58, 0x10, RZ ;  /* 0x000000103a3a7819 */ /* 0x000fe200000006ff */
[----:B------:R-:W-:Y:S01]  /*0f30*/  FMUL.FTZ R62, R120, R127 ;  /* 0x0000007f783e7220 */ /* 0x000fe20000410000 */
[----:B------:R-:W-:Y:S01]  /*0f40*/  FMUL.FTZ R42, R23, R130 ;  /* 0x00000082172a7220 */ /* 0x000fe20000410000 */
[----:B------:R-:W-:Y:S01]  /*0f50*/  FADD.FTZ R127, R40, R43 ;  /* 0x0000002b287f7221 */ /* 0x000fe20000010000 */
[----:B------:R-:W-:Y:S01]  /*0f60*/  FMUL.FTZ R44, R120, R139 ;  /* 0x0000008b782c7220 */ /* 0x000fe20000410000 */
[----:B------:R-:W-:Y:S01]  /*0f70*/  SHF.L.U32 R52, R52, 0x10, RZ ;  /* 0x0000001034347819 */ /* 0x000fe200000006ff */
[----:B------:R-:W-:Y:S01]  /*0f80*/  FFMA.FTZ R71, R46, R43, R71 ;  /* 0x0000002b2e477223 */ /* 0x000fe20000010047 */
[C---:B------:R-:W-:Y:S01]  /*0f90*/  FMUL.FTZ R48, R120.reuse, R51 ;  /* 0x0000003378307220 */ /* 0x040fe20000410000 */
[----:B------:R-:W-:Y:S01]  /*0fa0*/  SHF.L.U32 R128, R53, 0x10, RZ ;  /* 0x0000001035807819 */ /* 0x000fe200000006ff */
[----:B------:R-:W-:Y:S01]  /*0fb0*/  FMUL.FTZ R51, R120, R137 ;  /* 0x0000008978337220 */ /* 0x000fe20000410000 */
[----:B------:R-:W-:Y:S01]  /*0fc0*/  SHF.L.U32 R132, R67, 0x10, RZ ;  /* 0x0000001043847819 */ /* 0x000fe200000006ff */
[----:B------:R-:W-:Y:S01]  /*0fd0*/  FMUL.FTZ R53, R16, R58 ;  /* 0x0000003a10357220 */ /* 0x000fe20000410000 */
[----:B------:R-:W-:Y:S01]  /*0fe0*/  FADD.FTZ R40, R127, R42 ;  /* 0x0000002a7f287221 */ /* 0x000fe20000010000 */
[----:B------:R-:W-:Y:S01]  /*0ff0*/  SHF.L.U32 R67, R60, 0x10, RZ ;  /* 0x000000103c437819 */ /* 0x000fe200000006ff */
[----:B------:R-:W-:Y:S01]  /*1000*/  FFMA.FTZ R71, R44, R42, R71 ;  /* 0x0000002a2c477223 */ /* 0x000fe20000010047 */
[----:B------:R-:W-:Y:S01]  /*1010*/  SHF.L.U32 R126, R126, 0x10, RZ ;  /* 0x000000107e7e7819 */ /* 0x000fe200000006ff */
        /* <DEDUP_REMOVED lines=13> */
[----:B------:R-:W-:-:S02]  /*10f0*/  IMAD.U32 R55, R55, 0x10000, RZ ;  /* 0x0001000037377824 */ /* 0x000fc400078e00ff */
[----:B------:R-:W-:Y:S01]  /*1100*/  FMUL.FTZ R131, R18, R124 ;  /* 0x0000007c12837220 */ /* 0x000fe20000410000 */
[----:B------:R-:W-:Y:S01]  /*1110*/  FADD.FTZ R126, R63, R140 ;  /* 0x0000008c3f7e7221 */ /* 0x000fe20000010000 */
[----:B------:R-:W-:Y:S01]  /*1120*/  FADD.FTZ R89, R58, R89 ;  /* 0x000000593a597221 */ /* 0x000fe20000010000 */
[----:B------:R-:W-:Y:S01]  /*1130*/  FFMA.FTZ R73, R48, R58, R73 ;  /* 0x0000003a30497223 */ /* 0x000fe20000010049 */
[C---:B------:R-:W-:Y:S01]  /*1140*/  FMUL.FTZ R133, R120.reuse, R133 ;  /* 0x0000008578857220 */ /* 0x040fe20000410000 */
[----:B------:R-:W-:Y:S01]  /*1150*/  FFMA.FTZ R63, R51, R140, R40 ;  /* 0x0000008c333f7223 */ /* 0x000fe20000010028 */
[C---:B------:R-:W-:Y:S01]  /*1160*/  FMUL.FTZ R58, R120.reuse, R129 ;  /* 0x00000081783a7220 */ /* 0x040fe20000410000 */
[----:B------:R-:W-:Y:S01]  /*1170*/  FMUL.FTZ R61, R120, R61 ;  /* 0x0000003d783d7220 */ /* 0x000fe20000410000 */
[----:B------:R-:W-:Y:S01]  /*1180*/  FADD.FTZ R106, R130, R106 ;  /* 0x0000006a826a7221 */ /* 0x000fe20000010000 */
[----:B------:R-:W-:Y:S01]  /*1190*/  FFMA.FTZ R105, R44, R130, R105 ;  /* 0x000000822c697223 */ /* 0x000fe20000010069 */
[-C--:B------:R-:W-:Y:S01]  /*11a0*/  FMUL.FTZ R144, R19, R55.reuse ;  /* 0x0000003713907220 */ /* 0x080fe20000410000 */
[----:B------:R-:W-:Y:S01]  /*11b0*/  FADD.FTZ R71, R126, R131 ;  /* 0x000000837e477221 */ /* 0x000fe20000010000 */
[----:B------:R-:W-:Y:S01]  /*11c0*/  SHF.L.U32 R130, R59, 0x10, RZ ;  /* 0x000000103b827819 */ /* 0x000fe200000006ff */
        /* <DEDUP_REMOVED lines=17> */
[----:B------:R-:W-:Y:S01]  /*12e0*/  SHF.L.U32 R69, R69, 0x10, RZ ;  /* 0x0000001045457819 */ /* 0x000fe200000006ff */
[C---:B------:R-:W-:Y:S01]  /*12f0*/  FMUL.FTZ R130, R120.reuse, R41 ;  /* 0x0000002978827220 */ /* 0x040fe20000410000 */
        /* <DEDUP_REMOVED lines=14> */
[----:B------:R-:W-:Y:S01]  /*13e0*/  FFMA.FTZ R69, R61, R128, R26 ;  /* 0x000000803d457223 */ /* 0x000fe2000001001a */
[----:B------:R-:W-:Y:S02]  /*13f0*/  FMUL.FTZ R134, R120, R31 ;  /* 0x0000001f78867220 */ /* 0x000fe40000410000 */
[----:B------:R-:W-:Y:S01]  /*1400*/  FADD.FTZ R31, R41, R50 ;  /* 0x00000032291f7221 */ /* 0x000fe20000010000 */
[----:B------:R-:W-:Y:S01]  /*1410*/  FFMA.FTZ R26, R52, R50, R69 ;  /* 0x00000032341a7223 */ /* 0x000fe20000010045 */
[----:B------:R-:W-:Y:S02]  /*1420*/  FMUL.FTZ R65, R120, R65 ;  /* 0x0000004178417220 */ /* 0x000fe40000410000 */
[----:B------:R-:W-:Y:S01]  /*1430*/  FADD.FTZ R40, R31, R126 ;  /* 0x0000007e1f287221 */ /* 0x000fe20000010000 */
[----:B------:R-:W-:Y:S01]  /*1440*/  FFMA.FTZ R31, R57, R126, R26 ;  /* 0x0000007e391f7223 */ /* 0x000fe2000001001a */
[----:B------:R-:W-:Y:S01]  /*1450*/  SHF.L.U32 R30, R30, 0x10, RZ ;  /* 0x000000101e1e7819 */ /* 0x000fe200000006ff */
        /* <DEDUP_REMOVED lines=50> */
.L_x_3334:
[----:B------:R-:W3:Y:S01]  /*1780*/  S2R R30, SR_CgaCtaId ;  /* 0x00000000001e7919 */ /* 0x000ee20000008800 */
[----:B------:R-:W-:Y:S01]  /*1790*/  LOP3.LUT P3, RZ, R122, 0xff, RZ, 0xc0, !PT ;  /* 0x000000ff7aff7812 */ /* 0x000fe2000786c0ff */
[----:B--2---:R-:W-:Y:S01]  /*17a0*/  FADD.FTZ R41, R28, R41 ;  /* 0x000000291c297221 */ /* 0x004fe20000010000 */
[----:B------:R-:W-:Y:S01]  /*17b0*/  PLOP3.LUT P0, PT, PT, PT, PT, 0x80, 0x0 ;  /* 0x000000000000781c */ /* 0x000fe20003f0f070 */
[----:B------:R-:W-:Y:S05]  /*17c0*/  WARPSYNC.ALL ;  /* 0x0000000000007948 */ /* 0x000fea0003800000 */
[----:B------:R-:W-:Y:S02]  /*17d0*/  @!P4 PLOP3.LUT P0, PT, P3, PT, PT, 0x80, 0x0 ;  /* 0x000000000000c81c */ /* 0x000fe40001f0f070 */
[----:B------:R-:W-:-:S02]  /*17e0*/  SHF.R.U32.HI R24, RZ, 0x5, R104 ;  /* 0x00000005ff187819 */ /* 0x000fc40000011668 */
[----:B------:R-:W-:Y:S02]  /*17f0*/  MOV R29, 0x400 ;  /* 0x00000400001d7802 */ /* 0x000fe40000000f00 */
[C---:B------:R-:W-:Y:S02]  /*1800*/  @!P4 LOP3.LUT R27, R24.reuse, 0x7fffffc, RZ, 0xc0, !PT ;  /* 0x07fffffc181bc812 */ /* 0x040fe400078ec0ff */
[----:B------:R-:W-:Y:S02]  /*1810*/  LOP3.LUT R40, R24, 0x7fffffc, RZ, 0xc0, !PT ;  /* 0x07fffffc18287812 */ /* 0x000fe400078ec0ff */
[----:B-----5:R-:W-:-:S03]  /*1820*/  LOP3.LUT P6, RZ, R64, 0xff000000, RZ, 0xc0, !PT ;  /* 0xff00000040ff7812 */ /* 0x020fc600078cc0ff */
[----:B------:R-:W-:Y:S01]  /*1830*/  @!P0 IADD3 R27, R27, 0x4, RZ ;  /* 0x000000041b1b8810 */ /* 0x000fe20007ffe0ff */
[----:B------:R-:W-:Y:S01]  /*1840*/  @!P3 VIADD R40, R40, 0x4 ;  /* 0x000000042828b836 */ /* 0x000fe20000000000 */
[----:B------:R-:W-:Y:S02]  /*1850*/  LOP3.LUT P0, RZ, R64, 0xff, RZ, 0xc0, !PT ;  /* 0x000000ff40ff7812 */ /* 0x000fe4000780c0ff */
[----:B------:R-:W-:Y:S02]  /*1860*/  @!P4 LOP3.LUT R24, R27, 0x3, R24, 0xf8, !PT ;  /* 0x000000031b18c812 */ /* 0x000fe400078ef818 */
[----:B---3--:R-:W-:-:S04]  /*1870*/  LEA R29, R30, R29, 0x18 ;  /* 0x0000001d1e1d7211 */ /* 0x008fc800078ec0ff */
[-C--:B------:R-:W-:Y:S01]  /*1880*/  LEA R135, R40, R29.reuse, 0x3 ;  /* 0x0000001d28877211 */ /* 0x080fe200078e18ff */
[----:B-1----:R-:W-:Y:S01]  /*1890*/  FADD.FTZ R40, R26, R25 ;  /* 0x000000191a287221 */ /* 0x002fe20000010000 */
[----:B------:R-:W-:-:S05]  /*18a0*/  @!P4 LEA R122, R24, R29, 0x3 ;  /* 0x0000001d187ac211 */ /* 0x000fca00078e18ff */
        /* <DEDUP_REMOVED lines=11> */
[----:B------:R-:W-:Y:S02]  /*1960*/  @P2 MOV R28, R3 ;  /* 0x00000003001c2202 */ /* 0x000fe40000000f00 */
[----:B------:R-:W-:Y:S01]  /*1970*/  FADD.FTZ R30, R30, R137 ;  /* 0x000000891e1e7221 */ /* 0x000fe20000010000 */
[----:B------:R-:W-:-:S03]  /*1980*/  FADD.FTZ R24, R31, R24 ;  /* 0x000000181f187221 */ /* 0x000fc60000010000 */
[----:B------:R-:W-:Y:S01]  /*1990*/  FMUL.FTZ R25, R30, UR12 ;  /* 0x0000000c1e197c20 */ /* 0x000fe20008410000 */
[----:B------:R-:W-:Y:S01]  /*19a0*/  FMUL.FTZ R24, R24, UR12 ;  /* 0x0000000c18187c20 */ /* 0x000fe20008410000 */
[----:B------:R-:W-:-:S03]  /*19b0*/  @P2 SHF.R.U32.HI R30, RZ, 0x10, R3 ;  /* 0x00000010ff1e2819 */ /* 0x000fc60000011603 */
[----:B------:R-:W-:Y:S02]  /*19c0*/  FSEL R25, R25, RZ, !P5 ;  /* 0x000000ff19197208 */ /* 0x000fe40006800000 */
[----:B------:R-:W-:-:S03]  /*19d0*/  LOP3.LUT P5, RZ, R64, 0xff00, RZ, 0xc0, !PT ;  /* 0x0000ff0040ff7812 */ /* 0x000fc600078ac0ff */
[-CC-:B------:R-:W-:Y:S01]  /*19e0*/  FFMA.FTZ R0, R0, R24.reuse, R25.reuse ;  /* 0x0000001800007223 */ /* 0x180fe20000010019 */
[-CC-:B------:R-:W-:Y:S01]  /*19f0*/  FFMA.FTZ R26, R49, R24.reuse, R25.reuse ;  /* 0x00000018311a7223 */ /* 0x180fe20000010019 */
[-CC-:B------:R-:W-:Y:S01]  /*1a00*/  FFMA.FTZ R46, R46, R24.reuse, R25.reuse ;  /* 0x000000182e2e7223 */ /* 0x180fe20000010019 */
[----:B------:R-:W-:Y:S01]  /*1a10*/  FFMA.FTZ R31, R44, R24, R25 ;  /* 0x000000182c1f7223 */ /* 0x000fe20000010019 */
[----:B------:R-:W-:Y:S01]  /*1a20*/  FADD.FTZ R27, R47, -R0 ;  /* 0x800000002f1b7221 */ /* 0x000fe20000010000 */
[----:B------:R-:W-:Y:S01]  /*1a30*/  @P2 MOV R0, R2 ;  /* 0x0000000200002202 */ /* 0x000fe20000000f00 */
[----:B------:R-:W-:Y:S01]  /*1a40*/  FADD.FTZ R29, R45, -R26 ;  /* 0x8000001a2d1d7221 */ /* 0x000fe20000010000 */
[----:B------:R-:W-:Y:S01]  /*1a50*/  @P2 SHF.R.U64 R26, R2, 0x10, R3 ;  /* 0x00000010021a2819 */ /* 0x000fe20000001203 */
[----:B------:R-:W-:Y:S01]  /*1a60*/  FMUL.FTZ R27, R120, R27 ;  /* 0x0000001b781b7220 */ /* 0x000fe20000410000 */
[----:B------:R-:W-:Y:S01]  /*1a70*/  @P2 SHF.L.U32 R0, R0, 0x10, RZ ;  /* 0x0000001000002819 */ /* 0x000fe200000006ff */
[----:B------:R-:W-:Y:S01]  /*1a80*/  FADD.FTZ R41, R43, -R46 ;  /* 0x8000002e2b297221 */ /* 0x000fe20000010000 */
[----:B------:R-:W-:Y:S01]  /*1a90*/  @P2 SHF.L.U32 R26, R26, 0x10, RZ ;  /* 0x000000101a1a2819 */ /* 0x000fe200000006ff */
[----:B------:R-:W-:Y:S01]  /*1aa0*/  FMUL.FTZ R29, R120, R29 ;  /* 0x0000001d781d7220 */ /* 0x000fe20000410000 */
[----:B------:R-:W-:Y:S01]  /*1ab0*/  FFMA.FTZ R43, R133, R24, R25 ;  /* 0x00000018852b7223 */ /* 0x000fe20000010019 */
[----:B------:R-:W-:Y:S01]  /*1ac0*/  @P2 FADD.FTZ R27, R27, R0 ;  /* 0x000000001b1b2221 */ /* 0x000fe20000010000 */
[----:B------:R-:W-:Y:S01]  /*1ad0*/  FADD.FTZ R31, R42, -R31 ;  /* 0x8000001f2a1f7221 */ /* 0x000fe20000010000 */
[----:B------:R-:W-:-:S02]  /*1ae0*/  @P2 IMAD.U32 R0, R28, 0x10000, RZ ;  /* 0x000100001c002824 */ /* 0x000fc400078e00ff */
[----:B------:R-:W-:Y:S01]  /*1af0*/  FMUL.FTZ R41, R120, R41 ;  /* 0x0000002978297220 */ /* 0x000fe20000410000 */
[--C-:B------:R-:W-:Y:S01]  /*1b00*/  FFMA.FTZ R48, R48, R24, R25.reuse ;  /* 0x0000001830307223 */ /* 0x100fe20000010019 */
[----:B------:R-:W-:Y:S01]  /*1b10*/  @P2 MOV R28, R32 ;  /* 0x00000020001c2202 */ /* 0x000fe20000000f00 */
[-CC-:B------:R-:W-:Y:S01]  /*1b20*/  FFMA.FTZ R51, R51, R24.reuse, R25.reuse ;  /* 0x0000001833337223 */ /* 0x180fe20000010019 */
[----:B------:R-:W-:Y:S01]  /*1b30*/  @P2 FADD.FTZ R29, R29, R26 ;  /* 0x0000001a1d1d2221 */ /* 0x000fe20000010000 */
[----:B------:R-:W-:Y:S01]  /*1b40*/  FFMA.FTZ R142, R142, R24, R25 ;  /* 0x000000188e8e7223 */ /* 0x000fe20000010019 */
[----:B------:R-:W-:Y:S01]  /*1b50*/  FADD.FTZ R47, R144, -R43 ;  /* 0x8000002b902f7221 */ /* 0x000fe20000010000 */
[----:B------:R-:W-:Y:S01]  /*1b60*/  @P2 SHF.L.U32 R26, R30, 0x10, RZ ;  /* 0x000000101e1a2819 */ /* 0x000fe200000006ff */
[----:B------:R-:W-:Y:S01]  /*1b70*/  FMUL.FTZ R43, R120, R31 ;  /* 0x0000001f782b7220 */ /* 0x000fe20000410000 */
[----:B------:R-:W-:Y:S01]  /*1b80*/  @P2 FADD.FTZ R41, R41, R0 ;  /* 0x0000000029292221 */ /* 0x000fe20000010000 */
[----:B------:R-:W-:Y:S01]  /*1b90*/  FADD.FTZ R45, R53, -R48 ;  /* 0x80000030352d7221 */ /* 0x000fe20000010000 */
[----:B------:R-:W-:Y:S01]  /*1ba0*/  @P2 SHF.R.U64 R30, R32, 0x10, R33 ;  /* 0x00000010201e2819 */ /* 0x000fe20000001221 */
[----:B------:R-:W-:Y:S01]  /*1bb0*/  FADD.FTZ R51, R140, -R51 ;  /* 0x800000338c337221 */ /* 0x000fe20000010000 */
[----:B------:R-:W-:Y:S01]  /*1bc0*/  @P2 SHF.L.U32 R0, R28, 0x10, RZ ;  /* 0x000000101c002819 */ /* 0x000fe200000006ff */
[----:B------:R-:W-:Y:S01]  /*1bd0*/  FADD.FTZ R133, R131, -R142 ;  /* 0x8000008e83857221 */ /* 0x000fe20000010000 */
[----:B------:R-:W-:Y:S01]  /*1be0*/  @P2 MOV R28, R33 ;  /* 0x00000021001c2202 */ /* 0x000fe20000000f00 */
[----:B------:R-:W-:Y:S01]  /*1bf0*/  @P2 FADD.FTZ R43, R43, R26 ;  /* 0x0000001a2b2b2221 */ /* 0x000fe20000010000 */
[----:B------:R-:W-:Y:S01]  /*1c00*/  @P2 SHF.L.U32 R26, R30, 0x10, RZ ;  /* 0x000000101e1a2819 */ /* 0x000fe200000006ff */
[C---:B------:R-:W-:Y:S01]  /*1c10*/  FMUL.FTZ R45, R120.reuse, R45 ;  /* 0x0000002d782d7220 */ /* 0x040fe20000410000 */
[----:B------:R-:W-:Y:S01]  /*1c20*/  FMUL.FTZ R131, R120, R51 ;  /* 0x0000003378837220 */ /* 0x000fe20000410000 */
[----:B------:R-:W-:Y:S01]  /*1c30*/  @P2 SHF.L.U32 R28, R28, 0x10, RZ ;  /* 0x000000101c1c2819 */ /* 0x000fe200000006ff */
[----:B------:R-:W-:Y:S01]  /*1c40*/  FMUL.FTZ R133, R120, R133 ;  /* 0x0000008578857220 */ /* 0x000fe20000410000 */
[----:B------:R-:W-:Y:S01]  /*1c50*/  @P2 SHF.R.U32.HI R30, RZ, 0x10, R33 ;  /* 0x00000010ff1e2819 */ /* 0x000fe20000011621 */
[----:B------:R-:W-:Y:S01]  /*1c60*/  @P2 FADD.FTZ R45, R45, R0 ;  /* 0x000000002d2d2221 */ /* 0x000fe20000010000 */
[----:B------:R-:W-:Y:S01]  /*1c70*/  @P2 FADD.FTZ R131, R131, R26 ;  /* 0x0000001a83832221 */ /* 0x000fe20000010000 */
[-C--:B------:R-:W-:Y:S01]  /*1c80*/  FMUL.FTZ R0, R27, R56.reuse ;  /* 0x000000381b007220 */ /* 0x080fe20000410000 */
[-C--:B------:R-:W-:Y:S01]  /*1c90*/  FMUL.FTZ R26, R29, R56.reuse ;  /* 0x000000381d1a7220 */ /* 0x080fe20000410000 */
[----:B------:R-:W-:Y:S01]  /*1ca0*/  @P2 FADD.FTZ R133, R133, R28 ;  /* 0x0000001c85852221 */ /* 0x000fe20000010000 */
[----:B------:R-:W-:Y:S01]  /*1cb0*/  FMUL.FTZ R28, R41, R56 ;  /* 0x00000038291c7220 */ /* 0x000fe20000410000 */
[----:B------:R-:W-:-:S02]  /*1cc0*/  @P2 IMAD.U32 R30, R30, 0x10000, RZ ;  /* 0x000100001e1e2824 */ /* 0x000fc400078e00ff */
[----:B------:R-:W-:Y:S01]  /*1cd0*/  FMUL.FTZ R31, R120, R47 ;  /* 0x0000002f781f7220 */ /* 0x000fe20000410000 */
[----:B------:R-:W-:Y:S01]  /*1ce0*/  FMUL.FTZ R0, R0, UR13 ;  /* 0x0000000d00007c20 */ /* 0x000fe20008410000 */
[----:B------:R-:W-:Y:S01]  /*1cf0*/  FMUL.FTZ R26, R26, UR13 ;  /* 0x0000000d1a1a7c20 */ /* 0x000fe20008410000 */
[----:B------:R-:W-:Y:S01]  /*1d00*/  FMUL.FTZ R28, R28, UR13 ;  /* 0x0000000d1c1c7c20 */ /* 0x000fe20008410000 */
[----:B------:R-:W-:Y:S01]  /*1d10*/  @P2 FADD.FTZ R31, R31, R30 ;  /* 0x0000001e1f1f2221 */ /* 0x000fe20000010000 */
[-C--:B------:R-:W-:Y:S01]  /*1d20*/  FMUL.FTZ R30, R43, R56.reuse ;  /* 0x000000382b1e7220 */ /* 0x080fe20000410000 */
[----:B------:R-:W-:Y:S01]  /*1d30*/  FSEL R135, R0, RZ, P0 ;  /* 0x000000ff00877208 */ /* 0x000fe20000000000 */
[-C--:B------:R-:W-:Y:S01]  /*1d40*/  FMUL.FTZ R40, R133, R56.reuse ;  /* 0x0000003885287220 */ /* 0x080fe20000410000 */
[----:B------:R-:W-:Y:S01]  /*1d50*/  FSEL R0, R26, RZ, P5 ;  /* 0x000000ff1a007208 */ /* 0x000fe20002800000 */
[-C--:B------:R-:W-:Y:S01]  /*1d60*/  FMUL.FTZ R26, R45, R56.reuse ;  /* 0x000000382d1a7220 */ /* 0x080fe20000410000 */
[----:B------:R-:W-:Y:S01]  /*1d70*/  FSEL R137, R28, RZ, P4 ;  /* 0x000000ff1c897208 */ /* 0x000fe20002000000 */
[-C--:B------:R-:W-:Y:S01]  /*1d80*/  FMUL.FTZ R28, R131, R56.reuse ;  /* 0x00000038831c7220 */ /* 0x080fe20000410000 */
[----:B------:R-:W-:Y:S01]  /*1d90*/  FMUL.FTZ R30, R30, UR13 ;  /* 0x0000000d1e1e7c20 */ /* 0x000fe20008410000 */
[----:B------:R-:W-:Y:S01]  /*1da0*/  FMUL.FTZ R42, R31, R56 ;  /* 0x000000381f2a7220 */ /* 0x000fe20000410000 */
[----:B------:R-:W-:Y:S01]  /*1db0*/  FMUL.FTZ R26, R26, UR13 ;  /* 0x0000000d1a1a7c20 */ /* 0x000fe20008410000 */
[----:B------:R-:W-:Y:S01]  /*1dc0*/  LOP3.LUT P0, RZ, R66, 0xff, RZ, 0xc0, !PT ;  /* 0x000000ff42ff7812 */ /* 0x000fe2000780c0ff */
[----:B------:R-:W-:Y:S01]  /*1dd0*/  FMUL.FTZ R28, R28, UR13 ;  /* 0x0000000d1c1c7c20 */ /* 0x000fe20008410000 */
[----:B------:R-:W-:Y:S01]  /*1de0*/  LOP3.LUT P5, RZ, R66, 0xff00, RZ, 0xc0, !PT ;  /* 0x0000ff0042ff7812 */ /* 0x000fe200078ac0ff */
[----:B------:R-:W-:Y:S01]  /*1df0*/  FMUL.FTZ R40, R40, UR13 ;  /* 0x0000000d28287c20 */ /* 0x000fe20008410000 */
[----:B------:R-:W-:Y:S01]  /*1e00*/  LOP3.LUT P4, RZ, R66, 0xff0000, RZ, 0xc0, !PT ;  /* 0x00ff000042ff7812 */ /* 0x000fe2000788c0ff */
[----:B------:R-:W-:Y:S01]  /*1e10*/  FMUL.FTZ R42, R42, UR13 ;  /* 0x0000000d2a2a7c20 */ /* 0x000fe20008410000 */
[----:B------:R-:W-:Y:S01]  /*1e20*/  FSEL R30, R30, RZ, P6 ;  /* 0x000000ff1e1e7208 */ /* 0x000fe20003000000 */
[-CC-:B------:R-:W-:Y:S01]  /*1e30*/  FFMA.FTZ R58, R58, R24.reuse, R25.reuse ;  /* 0x000000183a3a7223 */ /* 0x180fe20000010019 */
[----:B------:R-:W-:Y:S01]  /*1e40*/  LOP3.LUT P6, RZ, R66, 0xff000000, RZ, 0xc0, !PT ;  /* 0xff00000042ff7812 */ /* 0x000fe200078cc0ff */
[-CC-:B------:R-:W-:Y:S01]  /*1e50*/  FFMA.FTZ R59, R59, R24.reuse, R25.reuse ;  /* 0x000000183b3b7223 */ /* 0x180fe20000010019 */
[----:B------:R-:W-:Y:S01]  /*1e60*/  FSEL R139, R26, RZ, P0 ;  /* 0x000000ff1a8b7208 */ /* 0x000fe20000000000 */
[----:B------:R-:W-:Y:S01]  /*1e70*/  FADD.FTZ R53, R55, -R58 ;  /* 0x8000003a37357221 */ /* 0x000fe20000010000 */
[----:B------:R-:W-:Y:S01]  /*1e80*/  FSEL R26, R28, RZ, P5 ;  /* 0x000000ff1c1a7208 */ /* 0x000fe20002800000 */
[-CC-:B------:R-:W-:Y:S01]  /*1e90*/  FFMA.FTZ R47, R62, R24.reuse, R25.reuse ;  /* 0x000000183e2f7223 */ /* 0x180fe20000010019 */
[----:B------:R-:W-:Y:S01]  /*1ea0*/  FSEL R28, R40, RZ, P4 ;  /* 0x000000ff281c7208 */ /* 0x000fe20002000000 */
[----:B------:R-:W-:Y:S01]  /*1eb0*/  FMUL.FTZ R53, R120, R53 ;  /* 0x0000003578357220 */ /* 0x000fe20000410000 */
[----:B------:R-:W-:Y:S01]  /*1ec0*/  FSEL R40, R42, RZ, P6 ;  /* 0x000000ff2a287208 */ /* 0x000fe20003000000 */
[----:B------:R-:W-:Y:S01]  /*1ed0*/  FFMA.FTZ R61, R61, R24, R25 ;  /* 0x000000183d3d7223 */ /* 0x000fe20000010019 */
[----:B------:R-:W-:Y:S01]  /*1ee0*/  @P2 MOV R42, R34 ;  /* 0x00000022002a2202 */ /* 0x000fe20000000f00 */
[----:B------:R-:W-:Y:S01]  /*1ef0*/  FADD.FTZ R59, R124, -R59 ;  /* 0x8000003b7c3b7221 */ /* 0x000fe20000010000 */
[----:B------:R-:W-:Y:S01]  /*1f00*/  @P2 SHF.R.U64 R48, R34, 0x10, R35 ;  /* 0x0000001022302819 */ /* 0x000fe20000001223 */
[----:B------:R-:W-:Y:S01]  /*1f10*/  FADD.FTZ R47, R60, -R47 ;  /* 0x8000002f3c2f7221 */ /* 0x000fe20000010000 */
[----:B------:R-:W-:Y:S01]  /*1f20*/  @P2 SHF.L.U32 R42, R42, 0x10, RZ ;  /* 0x000000102a2a2819 */ /* 0x000fe200000006ff */
[----:B------:R-:W-:Y:S01]  /*1f30*/  FADD.FTZ R61, R128, -R61 ;  /* 0x8000003d803d7221 */ /* 0x000fe20000010000 */
[----:B------:R-:W-:Y:S01]  /*1f40*/  @P2 SHF.R.U32.HI R46, RZ, 0x10, R35 ;  /* 0x00000010ff2e2819 */ /* 0x000fe20000011623 */
[----:B------:R-:W-:Y:S01]  /*1f50*/  FMUL.FTZ R51, R120, R59 ;  /* 0x0000003b78337220 */ /* 0x000fe20000410000 */
[----:B------:R-:W-:Y:S01]  /*1f60*/  @P2 MOV R44, R35 ;  /* 0x00000023002c2202 */ /* 0x000fe20000000f00 */
[----:B------:R-:W-:Y:S01]  /*1f70*/  @P2 FADD.FTZ R53, R53, R42 ;  /* 0x0000002a35352221 */ /* 0x000fe20000010000 */
[----:B------:R-:W-:Y:S01]  /*1f80*/  @P2 SHF.L.U32 R42, R48, 0x10, RZ ;  /* 0x00000010302a2819 */ /* 0x000fe200000006ff */
[----:B------:R-:W-:Y:S01]  /*1f90*/  FMUL.FTZ R49, R120, R47 ;  /* 0x0000002f78317220 */ /* 0x000fe20000410000 */
[----:B------:R-:W-:Y:S01]  /*1fa0*/  @P2 SHF.L.U32 R46, R46, 0x10, RZ ;  /* 0x000000102e2e2819 */ /* 0x000fe200000006ff */
[----:B------:R-:W-:Y:S01]  /*1fb0*/  FMUL.FTZ R47, R120, R61 ;  /* 0x0000003d782f7220 */ /* 0x000fe20000410000 */
[----:B------:R-:W-:Y:S01]  /*1fc0*/  @P2 SHF.L.U32 R44, R44, 0x10, RZ ;  /* 0x000000102c2c2819 */ /* 0x000fe200000006ff */
[----:B------:R-:W-:Y:S01]  /*1fd0*/  @P2 FADD.FTZ R51, R51, R42 ;  /* 0x0000002a33332221 */ /* 0x000fe20000010000 */
[-C--:B------:R-:W-:Y:S01]  /*1fe0*/  FMUL.FTZ R42, R53, R56.reuse ;  /* 0x00000038352a7220 */ /* 0x080fe20000410000 */
[----:B------:R-:W-:Y:S01]  /*1ff0*/  @P2 FADD.FTZ R47, R47, R46 ;  /* 0x0000002e2f2f2221 */ /* 0x000fe20000010000 */
[----:B------:R-:W-:Y:S01]  /*2000*/  LOP3.LUT P0, RZ, R68, 0xff, RZ, 0xc0, !PT ;  /* 0x000000ff44ff7812 */ /* 0x000fe2000780c0ff */
[----:B------:R-:W-:Y:S01]  /*2010*/  @P2 FADD.FTZ R49, R49, R44 ;  /* 0x0000002c31312221 */ /* 0x000fe20000010000 */
[----:B------:R-:W-:Y:S01]  /*2020*/  FMUL.FTZ R42, R42, UR13 ;  /* 0x0000000d2a2a7c20 */ /* 0x000fe20008410000 */
[-C--:B------:R-:W-:Y:S01]  /*2030*/  FMUL.FTZ R44, R51, R56.reuse ;  /* 0x00000038332c7220 */ /* 0x080fe20000410000 */
[----:B------:R-:W-:Y:S01]  /*2040*/  FMUL.FTZ R48, R47, R56 ;  /* 0x000000382f307220 */ /* 0x000fe20000410000 */
[----:B------:R-:W-:Y:S01]  /*2050*/  LOP3.LUT P5, RZ, R68, 0xff00, RZ, 0xc0, !PT ;  /* 0x0000ff0044ff7812 */ /* 0x000fe200078ac0ff */
[-CC-:B------:R-:W-:Y:S01]  /*2060*/  FFMA.FTZ R55, R52, R24.reuse, R25.reuse ;  /* 0x0000001834377223 */ /* 0x180fe20000010019 */
[----:B------:R-:W-:Y:S01]  /*2070*/  FMUL.FTZ R44, R44, UR13 ;  /* 0x0000000d2c2c7c20 */ /* 0x000fe20008410000 */
[----:B------:R-:W-:Y:S01]  /*2080*/  FSEL R58, R42, RZ, P0 ;  /* 0x000000ff2a3a7208 */ /* 0x000fe20000000000 */
[----:B------:R-:W-:Y:S01]  /*2090*/  FMUL.FTZ R42, R48, UR13 ;  /* 0x0000000d302a7c20 */ /* 0x000fe20008410000 */
[----:B------:R-:W-:Y:S01]  /*20a0*/  LOP3.LUT P6, RZ, R68, 0xff000000, RZ, 0xc0, !PT ;  /* 0xff00000044ff7812 */ /* 0x000fe200078cc0ff */
[-CC-:B------:R-:W-:Y:S01]  /*20b0*/  FFMA.FTZ R57, R57, R24.reuse, R25.reuse ;  /* 0x0000001839397223 */ /* 0x180fe20000010019 */
[-CC-:B------:R-:W-:Y:S01]  /*20c0*/  FFMA.FTZ R130, R130, R24.reuse, R25.reuse ;  /* 0x0000001882827223 */ /* 0x180fe20000010019 */
[-CC-:B------:R-:W-:Y:S01]  /*20d0*/  FFMA.FTZ R59, R65, R24.reuse, R25.reuse ;  /* 0x00000018413b7223 */ /* 0x180fe20000010019 */
[-CC-:B------:R-:W-:Y:S01]  /*20e0*/  FFMA.FTZ R134, R134, R24.reuse, R25.reuse ;  /* 0x0000001886867223 */ /* 0x180fe20000010019 */
[-CC-:B------:R-:W-:Y:S01]  /*20f0*/  FFMA.FTZ R69, R69, R24.reuse, R25.reuse ;  /* 0x0000001845457223 */ /* 0x180fe20000010019 */
[-CC-:B------:R-:W-:Y:S01]  /*2100*/  FFMA.FTZ R138, R138, R24.reuse, R25.reuse ;  /* 0x000000188a8a7223 */ /* 0x180fe20000010019 */
[----:B------:R-:W-:Y:S01]  /*2110*/  FFMA.FTZ R52, R129, R24, R25 ;  /* 0x0000001881347223 */ /* 0x000fe20000010019 */
[----:B------:R-:W-:Y:S01]  /*2120*/  @P2 IMAD.MOV.U32 R24, RZ, RZ, R36 ;  /* 0x000000ffff182224 */ /* 0x000fe200078e0024 */
[----:B------:R-:W-:Y:S01]  /*2130*/  FSEL R48, R44, RZ, P5 ;  /* 0x000000ff2c307208 */ /* 0x000fe20002800000 */
[----:B------:R-:W-:Y:S01]  /*2140*/  FADD.FTZ R55, R50, -R55 ;  /* 0x8000003732377221 */ /* 0x000fe20000010000 */
        /* <DEDUP_REMOVED lines=8> */
[----:B------:R-:W-:Y:S01]  /*21d0*/  FMUL.FTZ R63, R120, R57 ;  /* 0x00000039783f7220 */ /* 0x000fe20000410000 */
[----:B------:R-:W-:Y:S01]  /*21e0*/  @P2 FADD.FTZ R69, R69, R24 ;  /* 0x0000001845452221 */ /* 0x000fe20000010000 */
[----:B------:R-:W-:Y:S01]  /*21f0*/  @P2 MOV R24, R37 ;  /* 0x0000002500182202 */ /* 0x000fe20000000f00 */
[----:B------:R2:W3:Y:S01]  /*2200*/  F2F.BF16.F32 R129, R28 ;  /* 0x0000001c00817304 */ /* 0x0004e20000202000 */
[--C-:B0-----:R-:W-:Y:S01]  /*2210*/  @P2 SHF.R.U64 R26, R36, 0x10, R37.reuse ;  /* 0x00000010241a2819 */ /* 0x101fe20000001225 */
[----:B------:R-:W-:Y:S01]  /*2220*/  FADD.FTZ R25, R67, -R134 ;  /* 0x8000008643197221 */ /* 0x000fe20000010000 */
[----:B------:R-:W-:Y:S01]  /*2230*/  FADD.FTZ R141, R71, -R52 ;  /* 0x80000034478d7221 */ /* 0x000fe20000010000 */
[----:B------:R-:W-:Y:S01]  /*2240*/  FMUL.FTZ R65, R120, R65 ;  /* 0x0000004178417220 */ /* 0x000fe20000410000 */
[----:B------:R-:W-:Y:S01]  /*2250*/  @P2 SHF.L.U32 R26, R26, 0x10, RZ ;  /* 0x000000101a1a2819 */ /* 0x000fe200000006ff */
[-C--:B------:R-:W-:Y:S01]  /*2260*/  FMUL.FTZ R46, R49, R56.reuse ;  /* 0x00000038312e7220 */ /* 0x080fe20000410000 */
[----:B------:R-:W-:Y:S01]  /*2270*/  LOP3.LUT P0, RZ, R70, 0xff, RZ, 0xc0, !PT ;  /* 0x000000ff46ff7812 */ /* 0x000fe2000780c0ff */
[----:B------:R-:W-:Y:S01]  /*2280*/  FMUL.FTZ R67, R120, R59 ;  /* 0x0000003b78437220 */ /* 0x000fe20000410000 */
[----:B--2---:R-:W-:Y:S01]  /*2290*/  @P2 SHF.R.U32.HI R28, RZ, 0x10, R37 ;  /* 0x00000010ff1c2819 */ /* 0x004fe20000011625 */
[----:B------:R-:W-:Y:S01]  /*22a0*/  @P2 FADD.FTZ R63, R63, R26 ;  /* 0x0000001a3f3f2221 */ /* 0x000fe20000010000 */
[----:B------:R-:W-:Y:S01]  /*22b0*/  @P2 SHF.L.U32 R26, R24, 0x10, RZ ;  /* 0x00000010181a2819 */ /* 0x000fe200000006ff */
[----:B------:R-:W-:Y:S01]  /*22c0*/  FMUL.FTZ R24, R69, R56 ;  /* 0x0000003845187220 */ /* 0x000fe20000410000 */
[----:B------:R-:W-:Y:S01]  /*22d0*/  @P2 SHF.L.U32 R28, R28, 0x10, RZ ;  /* 0x000000101c1c2819 */ /* 0x000fe200000006ff */
[C---:B------:R-:W-:Y:S01]  /*22e0*/  FMUL.FTZ R55, R120.reuse, R25 ;  /* 0x0000001978377220 */ /* 0x040fe20000410000 */
[----:B------:R-:W-:Y:S01]  /*22f0*/  FMUL.FTZ R59, R120, R141 ;  /* 0x0000008d783b7220 */ /* 0x000fe20000410000 */
[----:B------:R-:W-:Y:S01]  /*2300*/  FMUL.FTZ R24, R24, UR13 ;  /* 0x0000000d18187c20 */ /* 0x000fe20008410000 */
[----:B------:R-:W-:Y:S01]  /*2310*/  @P2 MOV R25, R38 ;  /* 0x0000002600192202 */ /* 0x000fe20000000f00 */
[----:B------:R-:W-:Y:S01]  /*2320*/  @P2 FADD.FTZ R65, R65, R26 ;  /* 0x0000001a41412221 */ /* 0x000fe20000010000 */
[----:B------:R-:W-:Y:S01]  /*2330*/  FMUL.FTZ R46, R46, UR13 ;  /* 0x0000000d2e2e7c20 */ /* 0x000fe20008410000 */
[--C-:B------:R-:W-:Y:S01]  /*2340*/  @P2 SHF.R.U64 R26, R38, 0x10, R39.reuse ;  /* 0x00000010261a2819 */ /* 0x100fe20000001227 */
[----:B------:R-:W-:Y:S01]  /*2350*/  @P2 FADD.FTZ R67, R67, R28 ;  /* 0x0000001c43432221 */ /* 0x000fe20000010000 */
[----:B------:R-:W-:Y:S01]  /*2360*/  FSEL R141, R24, RZ, P0 ;  /* 0x000000ff188d7208 */ /* 0x000fe20000000000 */
[-C--:B------:R-:W-:Y:S01]  /*2370*/  FMUL.FTZ R24, R63, R56.reuse ;  /* 0x000000383f187220 */ /* 0x080fe20000410000 */
[----:B------:R-:W-:Y:S01]  /*2380*/  LOP3.LUT P4, RZ, R68, 0xff0000, RZ, 0xc0, !PT ;  /* 0x00ff000044ff7812 */ /* 0x000fe2000788c0ff */
[----:B------:R-:W-:Y:S01]  /*2390*/  FADD.FTZ R127, R127, -R138 ;  /* 0x8000008a7f7f7221 */ /* 0x000fe20000010000 */
[----:B------:R-:W-:Y:S01]  /*23a0*/  @P2 IMAD.U32 R50, R25, 0x10000, RZ ;  /* 0x0001000019322824 */ /* 0x000fe200078e00ff */
[----:B------:R-:W-:Y:S01]  /*23b0*/  @P2 SHF.L.U32 R26, R26, 0x10, RZ ;  /* 0x000000101a1a2819 */ /* 0x000fe200000006ff */
[----:B------:R-:W-:Y:S01]  /*23c0*/  FMUL.FTZ R57, R120, R61 ;  /* 0x0000003d78397220 */ /* 0x000fe20000410000 */
[----:B------:R-:W-:Y:S01]  /*23d0*/  FSEL R46, R46, RZ, P4 ;  /* 0x000000ff2e2e7208 */ /* 0x000fe20002000000 */
[----:B------:R-:W-:Y:S01]  /*23e0*/  FMUL.FTZ R24, R24, UR13 ;  /* 0x0000000d18187c20 */ /* 0x000fe20008410000 */
[----:B------:R-:W-:Y:S01]  /*23f0*/  @P2 MOV R25, R39 ;  /* 0x0000002700192202 */ /* 0x000fe20000000f00 */
[----:B------:R-:W-:Y:S01]  /*2400*/  FMUL.FTZ R28, R67, R56 ;  /* 0x00000038431c7220 */ /* 0x000fe20000410000 */
[----:B------:R-:W-:Y:S01]  /*2410*/  LOP3.LUT P5, RZ, R70, 0xff00, RZ, 0xc0, !PT ;  /* 0x0000ff0046ff7812 */ /* 0x000fe200078ac0ff */
[----:B------:R-:W-:Y:S01]  /*2420*/  FMUL.FTZ R61, R120, R127 ;  /* 0x0000007f783d7220 */ /* 0x000fe20000410000 */
[----:B------:R-:W-:Y:S01]  /*2430*/  @P2 FADD.FTZ R55, R55, R50 ;  /* 0x0000003237372221 */ /* 0x000fe20000010000 */
[----:B------:R0:W2:Y:S01]  /*2440*/  F2F.BF16.F32 R127, R46 ;  /* 0x0000002e007f7304 */ /* 0x0000a20000202000 */
[----:B------:R-:W-:Y:S01]  /*2450*/  ISETP.NE.U32.AND P0, PT, RZ, UR14, PT ;  /* 0x0000000eff007c0c */ /* 0x000fe2000bf05070 */
[----:B------:R-:W-:Y:S01]  /*2460*/  @P2 FADD.FTZ R57, R57, R26 ;  /* 0x0000001a39392221 */ /* 0x000fe20000010000 */
[----:B------:R-:W-:Y:S01]  /*2470*/  @P2 SHF.R.U32.HI R50, RZ, 0x10, R39 ;  /* 0x00000010ff322819 */ /* 0x000fe20000011627 */
[----:B------:R-:W-:Y:S01]  /*2480*/  FMUL.FTZ R28, R28, UR13 ;  /* 0x0000000d1c1c7c20 */ /* 0x000fe20008410000 */
[----:B------:R-:W-:-:S02]  /*2490*/  FSEL R26, R24, RZ, P5 ;  /* 0x000000ff181a7208 */ /* 0x000fc40002800000 */
[----:B------:R-:W-:Y:S01]  /*24a0*/  LOP3.LUT P6, RZ, R70, 0xff000000, RZ, 0xc0, !PT ;  /* 0xff00000046ff7812 */ /* 0x000fe200078cc0ff */
[----:B------:R-:W4:Y:S01]  /*24b0*/  F2F.BF16.F32 R135, R135 ;  /* 0x0000008700877304 */ /* 0x000f220000202000 */
[----:B0-----:R-:W-:Y:S02]  /*24c0*/  @P2 SHF.L.U32 R46, R25, 0x10, RZ ;  /* 0x00000010192e2819 */ /* 0x001fe400000006ff */
[----:B------:R-:W0:Y:S01]  /*24d0*/  LDC.64 R24, c[0x0][0x2f8] ;  /* 0x0000be00ff187b82 */ /* 0x000e220000000a00 */
[----:B------:R-:W-:Y:S02]  /*24e0*/  ISETP.NE.AND.EX P0, PT, RZ, UR15, PT, P0 ;  /* 0x0000000fff007c0c */ /* 0x000fe4000bf05300 */
[----:B------:R-:W-:Y:S01]  /*24f0*/  @P2 SHF.L.U32 R50, R50, 0x10, RZ ;  /* 0x0000001032322819 */ /* 0x000fe200000006ff */
[----:B------:R-:W-:Y:S01]  /*2500*/  @P2 FADD.FTZ R61, R61, R46 ;  /* 0x0000002e3d3d2221 */ /* 0x000fe20000010000 */
[----:B------:R-:W-:Y:S01]  /*2510*/  FSEL R28, R28, RZ, P6 ;  /* 0x000000ff1c1c7208 */ /* 0x000fe20003000000 */
[----:B------:R-:W0:Y:S01]  /*2520*/  F2F.BF16.F32 R0, R0 ;  /* 0x0000000000007304 */ /* 0x000e220000202000 */
[----:B------:R-:W-:Y:S01]  /*2530*/  LOP3.LUT P4, RZ, R70, 0xff0000, RZ, 0xc0, !PT ;  /* 0x00ff000046ff7812 */ /* 0x000fe2000788c0ff */
[----:B------:R-:W-:-:S06]  /*2540*/  @P2 FADD.FTZ R59, R59, R50 ;  /* 0x000000323b3b2221 */ /* 0x000fcc0000010000 */
[----:B------:R-:W0:Y:S01]  /*2550*/  F2F.BF16.F32 R137, R137 ;  /* 0x0000008900897304 */ /* 0x000e220000202000 */
[----:B------:R-:W-:Y:S02]  /*2560*/  @P0 F2FP.BF16.F32.PACK_AB R41, RZ, R41 ;  /* 0x00000029ff29023e */ /* 0x000fe400000010ff */
[----:B------:R-:W-:Y:S02]  /*2570*/  @P0 F2FP.BF16.F32.PACK_AB R27, RZ, R27 ;  /* 0x0000001bff1b023e */ /* 0x000fe400000010ff */
[----:B------:R-:W-:Y:S02]  /*2580*/  @P0 F2FP.BF16.F32.PACK_AB R29, RZ, R29 ;  /* 0x0000001dff1d023e */ /* 0x000fe400000010ff */
[----:B------:R-:W-:Y:S01]  /*2590*/  @P0 F2FP.BF16.F32.PACK_AB R43, RZ, R43 ;  /* 0x0000002bff2b023e */ /* 0x000fe200000010ff */
[----:B------:R-:W0:Y:S01]  /*25a0*/  F2F.BF16.F32 R30, R30 ;  /* 0x0000001e001e7304 */ /* 0x000e220000202000 */
[----:B------:R-:W-:Y:S02]  /*25b0*/  @P0 PRMT R118, R41, 0x7610, R118 ;  /* 0x0000761029760816 */ /* 0x000fe40000000076 */
[----:B------:R-:W-:-:S02]  /*25c0*/  @P0 PRMT R114, R27, 0x7610, R114 ;  /* 0x000076101b720816 */ /* 0x000fc40000000072 */
[----:B------:R-:W-:Y:S02]  /*25d0*/  @P0 PRMT R116, R29, 0x7610, R116 ;  /* 0x000076101d740816 */ /* 0x000fe40000000074 */
[----:B------:R-:W-:Y:S01]  /*25e0*/  @P0 F2FP.BF16.F32.PACK_AB R45, RZ, R45 ;  /* 0x0000002dff2d023e */ /* 0x000fe200000010ff */
[----:B------:R-:W0:Y:S01]  /*25f0*/  F2F.BF16.F32 R139, R139 ;  /* 0x0000008b008b7304 */ /* 0x000e220000202000 */
[----:B------:R-:W-:Y:S02]  /*2600*/  @P0 F2FP.BF16.F32.PACK_AB R131, RZ, R131 ;  /* 0x00000083ff83023e */ /* 0x000fe400000010ff */
[----:B------:R-:W-:Y:S02]  /*2610*/  @P0 F2FP.BF16.F32.PACK_AB R133, RZ, R133 ;  /* 0x00000085ff85023e */ /* 0x000fe400000010ff */
[----:B------:R-:W-:-:S03]  /*2620*/  @P0 PRMT R123, R43, 0x7610, R123 ;  /* 0x000076102b7b0816 */ /* 0x000fc6000000007b */
[----:B------:R-:W0:Y:S08]  /*2630*/  F2F.BF16.F32 R40, R40 ;  /* 0x0000002800287304 */ /* 0x000e300000202000 */
[----:B------:R-:W0:Y:S08]  /*2640*/  F2F.BF16.F32 R71, R58 ;  /* 0x0000003a00477304 */ /* 0x000e300000202000 */
[----:B------:R-:W0:Y:S08]  /*2650*/  F2F.BF16.F32 R48, R48 ;  /* 0x0000003000307304 */ /* 0x000e300000202000 */
[----:B------:R-:W0:Y:S08]  /*2660*/  F2F.BF16.F32 R44, R44 ;  /* 0x0000002c002c7304 */ /* 0x000e300000202000 */
[----:B------:R-:W0:Y:S08]  /*2670*/  F2F.BF16.F32 R141, R141 ;  /* 0x0000008d008d7304 */ /* 0x000e300000202000 */
[----:B------:R-:W0:Y:S08]  /*2680*/  F2F.BF16.F32 R50, R28 ;  /* 0x0000001c00327304 */ /* 0x000e300000202000 */
[----:B------:R1:W0:Y:S02]  /*2690*/  F2F.BF16.F32 R52, R26 ;  /* 0x0000001a00347304 */ /* 0x0002240000202000 */
[----:B-1----:R-:W-:-:S04]  /*26a0*/  FMUL.FTZ R26, R65, R56 ;  /* 0x00000038411a7220 */ /* 0x002fc80000410000 */
[----:B------:R-:W-:Y:S01]  /*26b0*/  FMUL.FTZ R41, R26, UR13 ;  /* 0x0000000d1a297c20 */ /* 0x000fe20008410000 */
[----:B--234-:R-:W-:Y:S06]  /*26c0*/  @!P0 BRA `(.L_x_3318) ;  /* 0x0000000000208947 */ /* 0x01cfec0003800000 */
        /* <DEDUP_REMOVED lines=8> */
.L_x_3318:
[----:B01----:R-:W-:Y:S01]  /*2750*/  IMAD.WIDE.U32 R28, R0, 0x10000, RZ ;  /* 0x00010000001c7825 */ /* 0x003fe200078e00ff */
[----:B------:R-:W-:Y:S02]  /*2760*/  SHF.L.U32 R30, R30, 0x10, RZ ;  /* 0x000000101e1e7819 */ /* 0x000fe400000006ff */
[----:B------:R-:W-:Y:S01]  /*2770*/  @P0 PRMT R114, R45, 0x7610, R114 ;  /* 0x000076102d720816 */ /* 0x000fe20000000072 */
[----:B------:R-:W-:Y:S01]  /*2780*/  IMAD.WIDE.U32 R26, R42, 0x10000, RZ ;  /* 0x000100002a1a7825 */ /* 0x000fe200078e00ff */
[----:B------:R-:W-:Y:S02]  /*2790*/  LOP3.LUT R43, R29, R30, R137, 0xfe, !PT ;  /* 0x0000001e1d2b7212 */ /* 0x000fe400078efe89 */
[----:B------:R-:W-:Y:S01]  /*27a0*/  LOP3.LUT R42, R28, R135, RZ, 0xfc, !PT ;  /* 0x000000871c2a7212 */ /* 0x000fe200078efcff */
[----:B------:R-:W-:Y:S01]  /*27b0*/  IMAD.WIDE.U32 R28, R48, 0x10000, RZ ;  /* 0x00010000301c7825 */ /* 0x000fe200078e00ff */
[----:B------:R-:W-:Y:S02]  /*27c0*/  FSEL R41, R41, RZ, P4 ;  /* 0x000000ff29297208 */ /* 0x000fe40002000000 */
[----:B------:R-:W-:Y:S01]  /*27d0*/  @P0 F2FP.BF16.F32.PACK_AB R31, RZ, R31 ;  /* 0x0000001fff1f023e */ /* 0x000fe200000010ff */
[----:B------:R-:W-:Y:S01]  /*27e0*/  IMAD.U32 R44, R44, 0x10000, RZ ;  /* 0x000100002c2c7824 */ /* 0x000fe200078e00ff */
[----:B------:R0:W1:Y:S01]  /*27f0*/  F2F.BF16.F32 R46, R41 ;  /* 0x00000029002e7304 */ /* 0x0000620000202000 */
[----:B------:R-:W-:-:S02]  /*2800*/  SHF.L.U32 R40, R40, 0x10, RZ ;  /* 0x0000001028287819 */ /* 0x000fc400000006ff */
[----:B------:R-:W-:Y:S01]  /*2810*/  @P0 PRMT R123, R31, 0x7610, R123 ;  /* 0x000076101f7b0816 */ /* 0x000fe2000000007b */
[----:B------:R-:W-:Y:S01]  /*2820*/  IMAD.WIDE.U32 R30, R52, 0x10000, RZ ;  /* 0x00010000341e7825 */ /* 0x000fe200078e00ff */
[----:B------:R-:W-:Y:S02]  /*2830*/  LOP3.LUT R29, R29, R44, R127, 0xfe, !PT ;  /* 0x0000002c1d1d7212 */ /* 0x000fe400078efe7f */
[----:B------:R-:W-:Y:S01]  /*2840*/  LOP3.LUT R27, R27, R40, R129, 0xfe, !PT ;  /* 0x000000281b1b7212 */ /* 0x000fe200078efe81 */
[----:B------:R-:W-:Y:S01]  /*2850*/  IMAD.WIDE.U32 R44, R125, 0x8, R24 ;  /* 0x000000087d2c7825 */ /* 0x000fe200078e0018 */
[----:B0-----:R-:W-:Y:S02]  /*2860*/  SHF.L.U32 R41, R50, 0x10, RZ ;  /* 0x0000001032297819 */ /* 0x001fe400000006ff */
[----:B------:R-:W-:Y:S02]  /*2870*/  @P0 PRMT R116, R131, 0x7610, R116 ;  /* 0x0000761083740816 */ /* 0x000fe40000000074 */
[----:B------:R0:W-:Y:S01]  /*2880*/  STG.E.64 desc[UR4][R44.64], R42 ;  /* 0x0000002a2c007986 */ /* 0x0001e2000c101b04 */
[----:B------:R-:W-:-:S02]  /*2890*/  @P0 PRMT R118, R133, 0x7610, R118 ;  /* 0x0000761085760816 */ /* 0x000fc40000000076 */
[----:B-1----:R-:W-:Y:S01]  /*28a0*/  LOP3.LUT R31, R31, R41, R46, 0xfe, !PT ;  /* 0x000000291f1f7212 */ /* 0x002fe200078efe2e */
[----:B------:R-:W-:Y:S01]  /*28b0*/  IMAD.WIDE.U32 R40, R115, 0x8, R24 ;  /* 0x0000000873287825 */ /* 0x000fe200078e0018 */
[----:B------:R-:W-:Y:S02]  /*28c0*/  LOP3.LUT R26, R26, R139, RZ, 0xfc, !PT ;  /* 0x0000008b1a1a7212 */ /* 0x000fe400078efcff */
        /* <DEDUP_REMOVED lines=11> */
.L_x_3319:
        /* <DEDUP_REMOVED lines=13> */
[----:B------:R-:W-:Y:S02]  /*2a50*/  LOP3.LUT R40, R116, 0xffff, RZ, 0xc0, !PT ;  /* 0x0000ffff74287812 */ /* 0x000fe400078ec0ff */
[----:B01----:R-:W-:-:S03]  /*2a60*/  PRMT R43, R118, 0x5410, R123 ;  /* 0x00005410762b7816 */ /* 0x003fc6000000007b */
[----:B------:R-:W-:-:S05]  /*2a70*/  IMAD.WIDE.U32 R40, R40, 0x10000, RZ ;  /* 0x0001000028287825 */ /* 0x000fca00078e00ff */
[----:B------:R-:W-:Y:S02]  /*2a80*/  LOP3.LUT R41, R43, R41, RZ, 0xfc, !PT ;  /* 0x000000292b297212 */ /* 0x000fe400078efcff */
[----:B------:R-:W-:Y:S01]  /*2a90*/  LOP3.LUT R40, R40, 0xffff, R114, 0xf8, !PT ;  /* 0x0000ffff28287812 */ /* 0x000fe200078ef872 */
[----:B--2---:R-:W-:-:S05]  /*2aa0*/  IMAD.WIDE.U32 R26, R117, 0x8, R26 ;  /* 0x00000008751a7825 */ /* 0x004fca00078e001a */
[----:B------:R2:W-:Y:S02]  /*2ab0*/  STG.E.64 desc[UR4][R26.64], R40 ;  /* 0x000000281a007986 */ /* 0x0005e4000c101b04 */
.L_x_3320:
[----:B--2---:R-:W-:-:S04]  /*2ac0*/  IMAD.WIDE.U32 R26, R117, 0x8, R24 ;  /* 0x00000008751a7825 */ /* 0x004fc800078e0018 */
[----:B------:R-:W-:Y:S01]  /*2ad0*/  FMUL.FTZ R0, R0, UR13 ;  /* 0x0000000d00007c20 */ /* 0x000fe20008410000 */
[----:B------:R-:W-:Y:S01]  /*2ae0*/  LOP3.LUT P2, RZ, R54, 0xff, RZ, 0xc0, !PT ;  /* 0x000000ff36ff7812 */ /* 0x000fe2000784c0ff */
[-C--:B------:R-:W-:Y:S01]  /*2af0*/  FMUL.FTZ R40, R57, R56.reuse ;  /* 0x0000003839287220 */ /* 0x080fe20000410000 */
[----:B------:R-:W-:Y:S01]  /*2b00*/  @P0 F2FP.BF16.F32.PACK_AB R63, RZ, R63 ;  /* 0x0000003fff3f023e */ /* 0x000fe200000010ff */
[----:B------:R2:W-:Y:S01]  /*2b10*/  STG.E.64 desc[UR4][R26.64], R28 ;  /* 0x0000001c1a007986 */ /* 0x0005e2000c101b04 */
[----:B------:R-:W-:Y:S01]  /*2b20*/  FSEL R0, R0, RZ, P2 ;  /* 0x000000ff00007208 */ /* 0x000fe20001000000 */
[----:B------:R-:W-:Y:S01]  /*2b30*/  FMUL.FTZ R40, R40, UR13 ;  /* 0x0000000d28287c20 */ /* 0x000fe20008410000 */
[----:B------:R-:W-:Y:S01]  /*2b40*/  @P0 F2FP.BF16.F32.PACK_AB R65, RZ, R65 ;  /* 0x00000041ff41023e */ /* 0x000fe200000010ff */
[----:B01----:R-:W-:Y:S01]  /*2b50*/  FMUL.FTZ R43, R61, R56 ;  /* 0x000000383d2b7220 */ /* 0x003fe20000410000 */
[----:B------:R2:W0:Y:S01]  /*2b60*/  F2F.BF16.F32 R45, R0 ;  /* 0x00000000002d7304 */ /* 0x0004220000202000 */
        /* <DEDUP_REMOVED lines=17> */
.L_x_3321:
[----:B------:R-:W-:Y:S01]  /*2c80*/  FMUL.FTZ R56, R59, R56 ;  /* 0x000000383b387220 */ /* 0x000fe20000410000 */
[----:B0-----:R-:W-:-:S04]  /*2c90*/  IMAD.WIDE.U32 R26, R119, 0x8, R24 ;  /* 0x00000008771a7825 */ /* 0x001fc800078e0018 */
[----:B------:R-:W-:Y:S01]  /*2ca0*/  FMUL.FTZ R43, R43, UR13 ;  /* 0x0000000d2b2b7c20 */ /* 0x000fe20008410000 */
[----:B------:R-:W-:Y:S01]  /*2cb0*/  LOP3.LUT P2, RZ, R54, 0xff000000, RZ, 0xc0, !PT ;  /* 0xff00000036ff7812 */ /* 0x000fe2000784c0ff */
[----:B------:R-:W-:Y:S01]  /*2cc0*/  FMUL.FTZ R56, R56, UR13 ;  /* 0x0000000d38387c20 */ /* 0x000fe20008410000 */
[----:B------:R-:W0:Y:S01]  /*2cd0*/  F2F.BF16.F32 R42, R42 ;  /* 0x0000002a002a7304 */ /* 0x000e220000202000 */
[----:B------:R1:W-:Y:S01]  /*2ce0*/  STG.E.64 desc[UR4][R26.64], R30 ;  /* 0x0000001e1a007986 */ /* 0x0003e2000c101b04 */
[----:B------:R-:W-:Y:S02]  /*2cf0*/  FSEL R43, R43, RZ, P4 ;  /* 0x000000ff2b2b7208 */ /* 0x000fe40002000000 */
[----:B------:R-:W-:Y:S02]  /*2d00*/  FSEL R56, R56, RZ, P2 ;  /* 0x000000ff38387208 */ /* 0x000fe40001000000 */
[----:B------:R-:W-:Y:S02]  /*2d10*/  @P0 F2FP.BF16.F32.PACK_AB R55, RZ, R55 ;  /* 0x00000037ff37023e */ /* 0x000fe400000010ff */
[----:B------:R-:W2:Y:S01]  /*2d20*/  F2F.BF16.F32 R43, R43 ;  /* 0x0000002b002b7304 */ /* 0x000ea20000202000 */
[----:B------:R-:W-:-:S02]  /*2d30*/  @P0 F2FP.BF16.F32.PACK_AB R57, RZ, R57 ;  /* 0x00000039ff39023e */ /* 0x000fc400000010ff */
[----:B------:R-:W-:Y:S02]  /*2d40*/  @P0 F2FP.BF16.F32.PACK_AB R61, RZ, R61 ;  /* 0x0000003dff3d023e */ /* 0x000fe400000010ff */
[----:B------:R-:W-:Y:S02]  /*2d50*/  @P0 F2FP.BF16.F32.PACK_AB R59, RZ, R59 ;  /* 0x0000003bff3b023e */ /* 0x000fe400000010ff */
[----:B------:R-:W-:Y:S01]  /*2d60*/  @P0 PRMT R114, R55, 0x7610, R114 ;  /* 0x0000761037720816 */ /* 0x000fe20000000072 */
[----:B------:R-:W3:Y:S01]  /*2d70*/  F2F.BF16.F32 R56, R56 ;  /* 0x0000003800387304 */ /* 0x000ee20000202000 */
[----:B------:R-:W-:Y:S02]  /*2d80*/  @P0 PRMT R116, R57, 0x7610, R116 ;  /* 0x0000761039740816 */ /* 0x000fe40000000074 */
[----:B------:R-:W-:Y:S02]  /*2d90*/  @P0 PRMT R118, R61, 0x7610, R118 ;  /* 0x000076103d760816 */ /* 0x000fe40000000076 */
        /* <DEDUP_REMOVED lines=10> */
.L_x_3322:
[----:B0-----:R-:W-:Y:S01]  /*2e40*/  IMAD.WIDE.U32 R26, R42, 0x10000, RZ ;  /* 0x000100002a1a7825 */ /* 0x001fe200078e00ff */
        /* <DEDUP_REMOVED lines=49> */
.L_x_3316:
        /* <DEDUP_REMOVED lines=21> */
.L_x_3317:
[----:B------:R-:W-:Y:S01]  /*32b0*/  HFMA2.MMA R137, -RZ, RZ, 0, 9.5367431640625e-07 ;  /* 0x00000010ff897435 */ /* 0x000fe200000001ff */
[----:B------:R-:W-:Y:S02]  /*32c0*/  MOV R135, R28 ;  /* 0x0000001c00877202 */ /* 0x000fe40000000f00 */
[----:B------:R-:W-:Y:S02]  /*32d0*/  MOV R146, 0x1f ;  /* 0x0000001f00927802 */ /* 0x000fe40000000f00 */
[----:B------:R-:W-:-:S07]  /*32e0*/  MOV R40, 0xffffffff ;  /* 0xffffffff00287802 */ /* 0x000fce0000000f00 */
[----:B-----5:R-:W-:Y:S05]  /*32f0*/  WARPSYNC.COLLECTIVE R40, `(.L_x_3324) ;  /* 0x0000000028087348 */ /* 0x020fea0003c00000 */
[----:B------:R0:W1:Y:S02]  /*3300*/  SHFL.DOWN P0, R41, R135, R137, R146 ;  /* 0x0800008987297389 */ /* 0x0000640000000092 */
[----:B01---5:R-:W-:Y:S01]  /*3310*/  ENDCOLLECTIVE ;  /* 0x000000000000791b */ /* 0x023fe20003800000 */
.L_x_3324:
[----:B------:R-:W-:Y:S01]  /*3320*/  IMAD.MOV.U32 R135, RZ, RZ, R26 ;  /* 0x000000ffff877224 */ /* 0x000fe200078e001a */
[----:B------:R-:W-:-:S07]  /*3330*/  MOV R25, R41 ;  /* 0x0000002900197202 */ /* 0x000fce0000000f00 */
[----:B------:R-:W-:Y:S05]  /*3340*/  WARPSYNC.COLLECTIVE R40, `(.L_x_3325) ;  /* 0x0000000028087348 */ /* 0x000fea0003c00000 */
[----:B------:R0:W1:Y:S02]  /*3350*/  SHFL.DOWN P0, R41, R135, R137, R146 ;  /* 0x0800008987297389 */ /* 0x0000640000000092 */
[----:B01----:R-:W-:Y:S01]  /*3360*/  ENDCOLLECTIVE ;  /* 0x000000000000791b */ /* 0x003fe20003800000 */
.L_x_3325:
[----:B------:R-:W-:Y:S01]  /*3370*/  FADD.FTZ R25, R28, R25 ;  /* 0x000000191c197221 */ /* 0x000fe20000010000 */
[----:B------:R-:W-:-:S04]  /*3380*/  HFMA2.MMA R137, -RZ, RZ, 0, 4.76837158203125e-07 ;  /* 0x00000008ff897435 */ /* 0x000fc800000001ff */
[----:B------:R-:W-:Y:S02]  /*3390*/  MOV R135, R25 ;  /* 0x0000001900877202 */ /* 0x000fe40000000f00 */
[----:B------:R-:W-:-:S07]  /*33a0*/  MOV R27, R41 ;  /* 0x00000029001b7202 */ /* 0x000fce0000000f00 */
[----:B------:R-:W-:Y:S05]  /*33b0*/  WARPSYNC.COLLECTIVE R40, `(.L_x_3326) ;  /* 0x0000000028087348 */ /* 0x000fea0003c00000 */
[----:B------:R0:W1:Y:S02]  /*33c0*/  SHFL.DOWN P0, R41, R135, R137, R146 ;  /* 0x0800008987297389 */ /* 0x0000640000000092 */
[----:B01----:R-:W-:Y:S01]  /*33d0*/  ENDCOLLECTIVE ;  /* 0x000000000000791b */ /* 0x003fe20003800000 */
.L_x_3326:
[----:B------:R-:W-:-:S05]  /*33e0*/  FADD.FTZ R27, R26, R27 ;  /* 0x0000001b1a1b7221 */ /* 0x000fca0000010000 */
[----:B------:R-:W-:Y:S02]  /*33f0*/  MOV R135, R27 ;  /* 0x0000001b00877202 */ /* 0x000fe40000000f00 */
[----:B------:R-:W-:-:S07]  /*3400*/  MOV R24, R41 ;  /* 0x0000002900187202 */ /* 0x000fce0000000f00 */
[----:B------:R-:W-:Y:S05]  /*3410*/  WARPSYNC.COLLECTIVE R40, `(.L_x_3327) ;  /* 0x0000000028087348 */ /* 0x000fea0003c00000 */
[----:B------:R0:W1:Y:S02]  /*3420*/  SHFL.DOWN P0, R41, R135, R137, R146 ;  /* 0x0800008987297389 */ /* 0x0000640000000092 */
[----:B01----:R-:W-:Y:S01]  /*3430*/  ENDCOLLECTIVE ;  /* 0x000000000000791b */ /* 0x003fe20003800000 */
.L_x_3327:
[----:B------:R-:W-:Y:S01]  /*3440*/  FADD.FTZ R24, R25, R24 ;  /* 0x0000001819187221 */ /* 0x000fe20000010000 */
[----:B------:R-:W-:-:S03]  /*3450*/  HFMA2.MMA R137, -RZ, RZ, 0, 2.384185791015625e-07 ;  /* 0x00000004ff897435 */ /* 0x000fc600000001ff */
[----:B------:R-:W-:Y:S01]  /*3460*/  IMAD.MOV.U32 R135, RZ, RZ, R24 ;  /* 0x000000ffff877224 */ /* 0x000fe200078e0018 */
[----:B------:R-:W-:-:S07]  /*3470*/  MOV R30, R41 ;  /* 0x00000029001e7202 */ /* 0x000fce0000000f00 */
[----:B------:R-:W-:Y:S05]  /*3480*/  WARPSYNC.COLLECTIVE R40, `(.L_x_3328) ;  /* 0x0000000028087348 */ /* 0x000fea0003c00000 */
[----:B------:R0:W1:Y:S02]  /*3490*/  SHFL.DOWN P0, R41, R135, R137, R146 ;  /* 0x0800008987297389 */ /* 0x0000640000000092 */
[----:B01----:R-:W-:Y:S01]  /*34a0*/  ENDCOLLECTIVE ;  /* 0x000000000000791b */ /* 0x003fe20003800000 */
.L_x_3328:
[----:B------:R-:W-:-:S05]  /*34b0*/  FADD.FTZ R30, R27, R30 ;  /* 0x0000001e1b1e7221 */ /* 0x000fca0000010000 */
[----:B------:R-:W-:Y:S02]  /*34c0*/  MOV R135, R30 ;  /* 0x0000001e00877202 */ /* 0x000fe40000000f00 */
[----:B------:R-:W-:-:S07]  /*34d0*/  MOV R29, R41 ;  /* 0x00000029001d7202 */ /* 0x000fce0000000f00 */
[----:B------:R-:W-:Y:S05]  /*34e0*/  WARPSYNC.COLLECTIVE R40, `(.L_x_3329) ;  /* 0x0000000028087348 */ /* 0x000fea0003c00000 */
[----:B------:R0:W1:Y:S02]  /*34f0*/  SHFL.DOWN P0, R41, R135, R137, R146 ;  /* 0x0800008987297389 */ /* 0x0000640000000092 */
[----:B01----:R-:W-:Y:S01]  /*3500*/  ENDCOLLECTIVE ;  /* 0x000000000000791b */ /* 0x003fe20003800000 */
.L_x_3329:
[----:B------:R-:W-:Y:S01]  /*3510*/  FADD.FTZ R29, R24, R29 ;  /* 0x0000001d181d7221 */ /* 0x000fe20000010000 */
[----:B------:R-:W-:-:S04]  /*3520*/  HFMA2.MMA R137, -RZ, RZ, 0, 1.1920928955078125e-07 ;  /* 0x00000002ff897435 */ /* 0x000fc800000001ff */
[----:B------:R-:W-:Y:S02]  /*3530*/  MOV R135, R29 ;  /* 0x0000001d00877202 */ /* 0x000fe40000000f00 */
[----:B------:R-:W-:-:S07]  /*3540*/  MOV R31, R41 ;  /* 0x00000029001f7202 */ /* 0x000fce0000000f00 */
[----:B------:R-:W-:Y:S05]  /*3550*/  WARPSYNC.COLLECTIVE R40, `(.L_x_3330) ;  /* 0x0000000028087348 */ /* 0x000fea0003c00000 */
[----:B------:R0:W1:Y:S02]  /*3560*/  SHFL.DOWN P0, R41, R135, R137, R146 ;  /* 0x0800008987297389 */ /* 0x0000640000000092 */
[----:B01----:R-:W-:Y:S01]  /*3570*/  ENDCOLLECTIVE ;  /* 0x000000000000791b */ /* 0x003fe20003800000 */
.L_x_3330:
[----:B------:R-:W-:-:S05]  /*3580*/  FADD.FTZ R31, R30, R31 ;  /* 0x0000001f1e1f7221 */ /* 0x000fca0000010000 */
[----:B------:R-:W-:Y:S01]  /*3590*/  MOV R135, R31 ;  /* 0x0000001f00877202 */ /* 0x000fe20000000f00 */
[----:B------:R-:W-:-:S07]  /*35a0*/  IMAD.MOV.U32 R26, RZ, RZ, R41 ;  /* 0x000000ffff1a7224 */ /* 0x000fce00078e0029 */
[----:B------:R-:W-:Y:S05]  /*35b0*/  WARPSYNC.COLLECTIVE R40, `(.L_x_3331) ;  /* 0x0000000028087348 */ /* 0x000fea0003c00000 */
[----:B------:R0:W1:Y:S02]  /*35c0*/  SHFL.DOWN P0, R41, R135, R137, R146 ;  /* 0x0800008987297389 */ /* 0x0000640000000092 */
[----:B01----:R-:W-:Y:S01]  /*35d0*/  ENDCOLLECTIVE ;  /* 0x000000000000791b */ /* 0x003fe20003800000 */
.L_x_3331:
[----:B------:R-:W-:Y:S01]  /*35e0*/  FADD.FTZ R26, R29, R26 ;  /* 0x0000001a1d1a7221 */ /* 0x000fe20000010000 */
[----:B------:R-:W-:-:S04]  /*35f0*/  HFMA2.MMA R137, -RZ, RZ, 0, 5.9604644775390625e-08 ;  /* 0x00000001ff897435 */ /* 0x000fc800000001ff */
[----:B------:R-:W-:Y:S02]  /*3600*/  MOV R135, R26 ;  /* 0x0000001a00877202 */ /* 0x000fe40000000f00 */
[----:B------:R-:W-:-:S07]  /*3610*/  MOV R28, R41 ;  /* 0x00000029001c7202 */ /* 0x000fce0000000f00 */
[----:B------:R-:W-:Y:S05]  /*3620*/  WARPSYNC.COLLECTIVE R40, `(.L_x_3332) ;  /* 0x0000000028087348 */ /* 0x000fea0003c00000 */
[----:B------:R0:W1:Y:S02]  /*3630*/  SHFL.DOWN P0, R41, R135, R137, R146 ;  /* 0x0800008987297389 */ /* 0x0000640000000092 */
[----:B01----:R-:W-:Y:S01]  /*3640*/  ENDCOLLECTIVE ;  /* 0x000000000000791b */ /* 0x003fe20003800000 */
.L_x_3332:
[----:B------:R-:W-:-:S05]  /*3650*/  FADD.FTZ R28, R31, R28 ;  /* 0x0000001c1f1c7221 */ /* 0x000fca0000010000 */
[----:B------:R-:W-:Y:S02]  /*3660*/  MOV R135, R28 ;  /* 0x0000001c00877202 */ /* 0x000fe40000000f00 */
[----:B------:R-:W-:-:S07]  /*3670*/  MOV R25, R41 ;  /* 0x0000002900197202 */ /* 0x000fce0000000f00 */
[----:B------:R-:W-:Y:S05]  /*3680*/  WARPSYNC.COLLECTIVE R40, `(.L_x_3333) ;  /* 0x0000000028087348 */ /* 0x000fea0003c00000 */
[----:B------:R0:W1:Y:S02]  /*3690*/  SHFL.DOWN P0, R41, R135, R137, R146 ;  /* 0x0800008987297389 */ /* 0x0000640000000092 */
[----:B01----:R-:W-:Y:S01]  /*36a0*/  ENDCOLLECTIVE ;  /* 0x000000000000791b */ /* 0x003fe20003800000 */
.L_x_3333:
[----:B------:R-:W-:Y:S05]  /*36b0*/  BRA `(.L_x_3334) ;  /* 0xffffffe000307947 */ /* 0x000fea000383ffff */
.L_x_3335:
        /* <DEDUP_REMOVED lines=12> */
.L_x_11867:


//--------------------- .text._ZN10layer_norm22ln_bwd_finalize_kernelINS_22Kernel_traits_finalizeILj2560Ef13__nv_bfloat16S2_S2_fjLb0ELj1024ELj4ENS_18Kernel_traits_baseILj2560EfS2_S2_S2_fjLj1024EEEEELb0ELb0EEEvNS_9BwdParamsE --------------------------
	.section	.text._ZN10layer_norm22ln_bwd_finalize_kernelINS_22Kernel_traits_finalizeILj2560Ef13__nv_bfloat16S2_S2_fjLb0ELj1024ELj4ENS_18Kernel_traits_baseILj2560EfS2_S2_S2_fjLj1024EEEEELb0ELb0EEEvNS_9BwdParamsE,"ax",@progbits
	.align	128
        .global         _ZN10layer_norm22ln_bwd_finalize_kernelINS_22Kernel_traits_finalizeILj2560Ef13__nv_bfloat16S2_S2_fjLb0ELj1024ELj4ENS_18Kernel_traits_baseILj2560EfS2_S2_S2_fjLj1024EEEEELb0ELb0EEEvNS_9BwdParamsE
        .type           _ZN10layer_norm22ln_bwd_finalize_kernelINS_22Kernel_traits_finalizeILj2560Ef13__nv_bfloat16S2_S2_fjLb0ELj1024ELj4ENS_18Kernel_traits_baseILj2560EfS2_S2_S2_fjLj1024EEEEELb0ELb0EEEvNS_9BwdParamsE,@function
        .size           _ZN10layer_norm22ln_bwd_finalize_kernelINS_22Kernel_traits_finalizeILj2560Ef13__nv_bfloat16S2_S2_fjLb0ELj1024ELj4ENS_18Kernel_traits_baseILj2560EfS2_S2_S2_fjLj1024EEEEELb0ELb0EEEvNS_9BwdParamsE,(.L_x_11868 - _ZN10layer_norm22ln_bwd_finalize_kernelINS_22Kernel_traits_finalizeILj2560Ef13__nv_bfloat16S2_S2_fjLb0ELj1024ELj4ENS_18Kernel_traits_baseILj2560EfS2_S2_S2_fjLj1024EEEEELb0ELb0EEEvNS_9BwdParamsE)
        .other          _ZN10layer_norm22ln_bwd_finalize_kernelINS_22Kernel_traits_finalizeILj2560Ef13__nv_bfloat16S2_S2_fjLb0ELj1024ELj4ENS_18Kernel_traits_baseILj2560EfS2_S2_S2_fjLj1024EEEEELb0ELb0EEEvNS_9BwdParamsE,@"STO_CUDA_ENTRY STV_DEFAULT"
_ZN10layer_norm22ln_bwd_finalize_kernelINS_22Kernel_traits_finalizeILj2560Ef13__nv_bfloat16S2_S2_fjLb0ELj1024ELj4ENS_18Kernel_traits_baseILj2560EfS2_S2_S2_fjLj1024EEEEELb0ELb0EEEvNS_9BwdParamsE:
.text._ZN10layer_norm22ln_bwd_finalize_kernelINS_22Kernel_traits_finalizeILj2560Ef13__nv_bfloat16S2_S2_fjLb0ELj1024ELj4ENS_18Kernel_traits_baseILj2560EfS2_S2_S2_fjLj1024EEEEELb0ELb0EEEvNS_9BwdParamsE:
        /* <DEDUP_REMOVED lines=25> */
.L_x_3348:
        /* <DEDUP_REMOVED lines=30> */
.L_x_3340:
        /* <DEDUP_REMOVED lines=36> */
.L_x_3339:
[----:B------:R-:W-:Y:S05]  /*05b0*/  BSYNC B1 ;  /* 0x0000000000017941 */ /* 0x000fea0003800000 */
.L_x_3338:
        /* <DEDUP_REMOVED lines=24> */
.L_x_3342:
[----:B------:R-:W-:Y:S05]  /*0740*/  BSYNC B1 ;  /* 0x0000000000017941 */ /* 0x000fea0003800000 */
.L_x_3341:
        /* <DEDUP_REMOVED lines=12> */
.L_x_3343:
[----:B------:R-:W-:Y:S05]  /*0810*/  BSYNC B1 ;  /* 0x0000000000017941 */ /* 0x000fea0003800000 */
.L_x_3337:
[----:B------:R-:W-:Y:S05]  /*0820*/  BSYNC B0 ;  /* 0x0000000000007941 */ /* 0x000fea0003800000 */
.L_x_3336:
        /* <DEDUP_REMOVED lines=29> */
.L_x_3359:
[----:B---3--:R-:W-:Y:S01]  /*0a00*/  FADD.FTZ R9, R18, R9 ;  /* 0x0000000912097221 */ /* 0x008fe20000010000 */
[----:B--2---:R-:W-:-:S04]  /*0a10*/  FADD.FTZ R11, R10, R11 ;  /* 0x0000000b0a0b7221 */ /* 0x004fc80000010000 */
[----:B------:R2:W-:Y:S04]  /*0a20*/  @!P1 STS [R6+0x2000], R9 ;  /* 0x0020000906009388 */ /* 0x0005e80000000800 */
[----:B------:R2:W-:Y:S02]  /*0a30*/  @!P1 STS [R6+0x2080], R11 ;  /* 0x0020800b06009388 */ /* 0x0005e40000000800 */
.L_x_3344:
        /* <DEDUP_REMOVED lines=9> */
[----:B0-----:R-:W0:Y:S01]  /*0ad0*/  LDS.64 R10, [R9+UR4+0x2000] ;  /* 0x00200004090a7984 */ /* 0x001e220008000a00 */
[----:B------:R-:W3:Y:S03]  /*0ae0*/  LDC.64 R14, c[0x0][0x310] ;  /* 0x0000c400ff0e7b82 */ /* 0x000ee60000000a00 */
[----:B------:R-:W4:Y:S01]  /*0af0*/  LDS.64 R16, [R9+UR4+0x2080] ;  /* 0x0020800409107984 */ /* 0x000f220008000a00 */
[----:B--2---:R-:W-:-:S04]  /*0b00*/  IMAD.WIDE.U32 R12, R4, 0x8, R12 ;  /* 0x00000008040c7825 */ /* 0x004fc800078e000c */
[----:B---3--:R-:W-:Y:S01]  /*0b10*/  IMAD.WIDE.U32 R14, R4, 0x8, R14 ;  /* 0x00000008040e7825 */ /* 0x008fe200078e000e */
[----:B0-----:R2:W-:Y:S04]  /*0b20*/  STG.E.64 desc[UR6][R12.64], R10 ;  /* 0x0000000a0c007986 */ /* 0x0015e8000c101b06 */
[----:B----4-:R2:W-:Y:S02]  /*0b30*/  STG.E.64 desc[UR6][R14.64], R16 ;  /* 0x000000100e007986 */ /* 0x0105e4000c101b06 */
.L_x_3347:
[----:B------:R-:W-:Y:S05]  /*0b40*/  BSYNC B0 ;  /* 0x0000000000007941 */ /* 0x000fea0003800000 */
.L_x_3346:
[C---:B------:R-:W-:Y:S01]  /*0b50*/  ISETP.GT.U32.AND P1, PT, R3.reuse, -0xa01, PT ;  /* 0xfffff5ff0300780c */ /* 0x040fe20003f24070 */
[----:B------:R-:W-:Y:S01]  /*0b60*/  VIADD R4, R4, 0x500 ;  /* 0x0000050004047836 */ /* 0x000fe20000000000 */
[----:B------:R-:W-:-:S11]  /*0b70*/  IADD3 R3, R3, 0xa00, RZ ;  /* 0x00000a0003037810 */ /* 0x000fd60007ffe0ff */
[----:B------:R-:W-:Y:S05]  /*0b80*/  @P1 BRA `(.L_x_3348) ;  /* 0xfffffff400801947 */ /* 0x000fea000383ffff */
[----:B------:R-:W-:Y:S05]  /*0b90*/  EXIT ;  /* 0x000000000000794d */ /* 0x000fea0003800000 */
.L_x_3345:
[----:B------:R-:W-:Y:S01]  /*0ba0*/  HFMA2.MMA R21, -RZ, RZ, 0, 5.9604644775390625e-08 ;  /* 0x00000001ff157435 */ /* 0x000fe200000001ff */
[----:B0--3--:R-:W-:Y:S01]  /*0bb0*/  MOV R22, R10 ;  /* 0x0000000a00167202 */ /* 0x009fe20000000f00 */
[----:B------:R-:W-:Y:S01]  /*0bc0*/  IMAD.MOV.U32 R19, RZ, RZ, -0x1 ;  /* 0xffffffffff137424 */ /* 0x000fe200078e00ff */
[----:B------:R-:W-:-:S08]  /*0bd0*/  MOV R24, 0x1f ;  /* 0x0000001f00187802 */ /* 0x000fd00000000f00 */
[----:B-12---:R-:W-:Y:S05]  /*0be0*/  WARPSYNC.COLLECTIVE R19, `(.L_x_3349) ;  /* 0x0000000013087348 */ /* 0x006fea0003c00000 */
[----:B------:R0:W3:Y:S02]  /*0bf0*/  SHFL.BFLY P2, R20, R22, R21, R24 ;  /* 0x0c00001516147389 */ /* 0x0000e40000040018 */
[----:B0123--:R-:W-:Y:S01]  /*0c00*/  ENDCOLLECTIVE ;  /* 0x000000000000791b */ /* 0x00ffe20003800000 */
.L_x_3349:
[----:B------:R-:W-:Y:S01]  /*0c10*/  HFMA2.MMA R21, -RZ, RZ, 0, 1.1920928955078125e-07 ;  /* 0x00000002ff157435 */ /* 0x000fe200000001ff */
[----:B------:R-:W-:-:S05]  /*0c20*/  MOV R11, R20 ;  /* 0x00000014000b7202 */ /* 0x000fca0000000f00 */
[----:B------:R-:W-:-:S05]  /*0c30*/  FADD.FTZ R11, R10, R11 ;  /* 0x0000000b0a0b7221 */ /* 0x000fca0000010000 */
[----:B------:R-:W-:-:S07]  /*0c40*/  MOV R22, R11 ;  /* 0x0000000b00167202 */ /* 0x000fce0000000f00 */
[----:B------:R-:W-:Y:S05]  /*0c50*/  WARPSYNC.COLLECTIVE R19, `(.L_x_3350) ;  /* 0x0000000013087348 */ /* 0x000fea0003c00000 */
[----:B------:R0:W1:Y:S02]  /*0c60*/  SHFL.BFLY P2, R20, R22, R21, R24 ;  /* 0x0c00001516147389 */ /* 0x0000640000040018 */
[----:B01----:R-:W-:Y:S01]  /*0c70*/  ENDCOLLECTIVE ;  /* 0x000000000000791b */ /* 0x003fe20003800000 */
.L_x_3350:
[----:B------:R-:W-:Y:S01]  /*0c80*/  HFMA2.MMA R21, -RZ, RZ, 0, 2.384185791015625e-07 ;  /* 0x00000004ff157435 */ /* 0x000fe200000001ff */
[----:B------:R-:W-:-:S04]  /*0c90*/  IMAD.MOV.U32 R14, RZ, RZ, R20 ;  /* 0x000000ffff0e7224 */ /* 0x000fc800078e0014 */
[----:B------:R-:W-:-:S05]  /*0ca0*/  FADD.FTZ R14, R11, R14 ;  /* 0x0000000e0b0e7221 */ /* 0x000fca0000010000 */
[----:B------:R-:W-:-:S07]  /*0cb0*/  MOV R22, R14 ;  /* 0x0000000e00167202 */ /* 0x000fce0000000f00 */
[----:B------:R-:W-:Y:S05]  /*0cc0*/  WARPSYNC.COLLECTIVE R19, `(.L_x_3351) ;  /* 0x0000000013087348 */ /* 0x000fea0003c00000 */
[----:B------:R0:W1:Y:S02]  /*0cd0*/  SHFL.BFLY P2, R20, R22, R21, R24 ;  /* 0x0c00001516147389 */ /* 0x0000640000040018 */
[----:B01----:R-:W-:Y:S01]  /*0ce0*/  ENDCOLLECTIVE ;  /* 0x000000000000791b */ /* 0x003fe20003800000 */
.L_x_3351:
[----:B------:R-:W-:Y:S01]  /*0cf0*/  IMAD.MOV.U32 R21, RZ, RZ, 0x8 ;  /* 0x00000008ff157424 */ /* 0x000fe200078e00ff */
[----:B------:R-:W-:-:S05]  /*0d00*/  MOV R13, R20 ;  /* 0x00000014000d7202 */ /* 0x000fca0000000f00 */
[----:B------:R-:W-:-:S05]  /*0d10*/  FADD.FTZ R13, R14, R13 ;  /* 0x0000000d0e0d7221 */ /* 0x000fca0000010000 */
[----:B------:R-:W-:-:S07]  /*0d20*/  MOV R22, R13 ;  /* 0x0000000d00167202 */ /* 0x000fce0000000f00 */
[----:B------:R-:W-:Y:S05]  /*0d30*/  WARPSYNC.COLLECTIVE R19, `(.L_x_3352) ;  /* 0x0000000013087348 */ /* 0x000fea0003c00000 */
[----:B------:R0:W1:Y:S02]  /*0d40*/  SHFL.BFLY P2, R20, R22, R21, R24 ;  /* 0x0c00001516147389 */ /* 0x0000640000040018 */
[----:B01----:R-:W-:Y:S01]  /*0d50*/  ENDCOLLECTIVE ;  /* 0x000000000000791b */ /* 0x003fe20003800000 */
.L_x_3352:
[----:B------:R-:W-:Y:S01]  /*0d60*/  HFMA2.MMA R21, -RZ, RZ, 0, 9.5367431640625e-07 ;  /* 0x00000010ff157435 */ /* 0x000fe200000001ff */
[----:B------:R-:W-:-:S05]  /*0d70*/  MOV R10, R20 ;  /* 0x00000014000a7202 */ /* 0x000fca0000000f00 */
[----:B------:R-:W-:-:S05]  /*0d80*/  FADD.FTZ R10, R13, R10 ;  /* 0x0000000a0d0a7221 */ /* 0x000fca0000010000 */
[----:B------:R-:W-:-:S07]  /*0d90*/  MOV R22, R10 ;  /* 0x0000000a00167202 */ /* 0x000fce0000000f00 */
[----:B------:R-:W-:Y:S05]  /*0da0*/  WARPSYNC.COLLECTIVE R19, `(.L_x_3353) ;  /* 0x0000000013087348 */ /* 0x000fea0003c00000 */
[----:B------:R0:W1:Y:S02]  /*0db0*/  SHFL.BFLY P2, R20, R22, R21, R24 ;  /* 0x0c00001516147389 */ /* 0x0000640000040018 */
[----:B01----:R-:W-:Y:S01]  /*0dc0*/  ENDCOLLECTIVE ;  /* 0x000000000000791b */ /* 0x003fe20003800000 */
.L_x_3353:
[----:B------:R-:W-:Y:S01]  /*0dd0*/  HFMA2.MMA R21, -RZ, RZ, 0, 5.9604644775390625e-08 ;  /* 0x00000001ff157435 */ /* 0x000fe200000001ff */
[----:B------:R-:W-:Y:S01]  /*0de0*/  IMAD.MOV.U32 R22, RZ, RZ, R9 ;  /* 0x000000ffff167224 */ /* 0x000fe200078e0009 */
[----:B------:R-:W-:-:S09]  /*0df0*/  MOV R11, R20 ;  /* 0x00000014000b7202 */ /* 0x000fd20000000f00 */
[----:B------:R-:W-:Y:S05]  /*0e00*/  WARPSYNC.COLLECTIVE R19, `(.L_x_3354) ;  /* 0x0000000013087348 */ /* 0x000fea0003c00000 */
[----:B------:R0:W1:Y:S02]  /*0e10*/  SHFL.BFLY P2, R20, R22, R21, R24 ;  /* 0x0c00001516147389 */ /* 0x0000640000040018 */
[----:B01----:R-:W-:Y:S01]  /*0e20*/  ENDCOLLECTIVE ;  /* 0x000000000000791b */ /* 0x003fe20003800000 */
.L_x_3354:
[----:B------:R-:W-:Y:S01]  /*0e30*/  HFMA2.MMA R21, -RZ, RZ, 0, 1.1920928955078125e-07 ;  /* 0x00000002ff157435 */ /* 0x000fe200000001ff */
[----:B------:R-:W-:-:S05]  /*0e40*/  MOV R14, R20 ;  /* 0x00000014000e7202 */ /* 0x000fca0000000f00 */
[----:B------:R-:W-:-:S05]  /*0e50*/  FADD.FTZ R15, R9, R14 ;  /* 0x0000000e090f7221 */ /* 0x000fca0000010000 */
[----:B------:R-:W-:-:S07]  /*0e60*/  MOV R22, R15 ;  /* 0x0000000f00167202 */ /* 0x000fce0000000f00 */
[----:B------:R-:W-:Y:S05]  /*0e70*/  WARPSYNC.COLLECTIVE R19, `(.L_x_3355) ;  /* 0x0000000013087348 */ /* 0x000fea0003c00000 */
[----:B------:R0:W1:Y:S02]  /*0e80*/  SHFL.BFLY P2, R20, R22, R21, R24 ;  /* 0x0c00001516147389 */ /* 0x0000640000040018 */
[----:B01----:R-:W-:Y:S01]  /*0e90*/  ENDCOLLECTIVE ;  /* 0x000000000000791b */ /* 0x003fe20003800000 */
.L_x_3355:
[----:B------:R-:W-:Y:S01]  /*0ea0*/  HFMA2.MMA R21, -RZ, RZ, 0, 2.384185791015625e-07 ;  /* 0x00000004ff157435 */ /* 0x000fe200000001ff */
[----:B------:R-:W-:-:S04]  /*0eb0*/  IMAD.MOV.U32 R16, RZ, RZ, R20 ;  /* 0x000000ffff107224 */ /* 0x000fc800078e0014 */
[----:B------:R-:W-:-:S05]  /*0ec0*/  FADD.FTZ R16, R15, R16 ;  /* 0x000000100f107221 */ /* 0x000fca0000010000 */
[----:B------:R-:W-:-:S07]  /*0ed0*/  MOV R22, R16 ;  /* 0x0000001000167202 */ /* 0x000fce0000000f00 */
[----:B------:R-:W-:Y:S05]  /*0ee0*/  WARPSYNC.COLLECTIVE R19, `(.L_x_3356) ;  /* 0x0000000013087348 */ /* 0x000fea0003c00000 */
[----:B------:R0:W1:Y:S02]  /*0ef0*/  SHFL.BFLY P2, R20, R22, R21, R24 ;  /* 0x0c00001516147389 */ /* 0x0000640000040018 */
[----:B01----:R-:W-:Y:S01]  /*0f00*/  ENDCOLLECTIVE ;  /* 0x000000000000791b */ /* 0x003fe20003800000 */
.L_x_3356:
[----:B------:R-:W-:Y:S01]  /*0f10*/  IMAD.MOV.U32 R21, RZ, RZ, 0x8 ;  /* 0x00000008ff157424 */ /* 0x000fe200078e00ff */
[----:B------:R-:W-:-:S05]  /*0f20*/  MOV R17, R20 ;  /* 0x0000001400117202 */ /* 0x000fca0000000f00 */
[----:B------:R-:W-:-:S05]  /*0f30*/  FADD.FTZ R17, R16, R17 ;  /* 0x0000001110117221 */ /* 0x000fca0000010000 */
[----:B------:R-:W-:-:S07]  /*0f40*/  MOV R22, R17 ;  /* 0x0000001100167202 */ /* 0x000fce0000000f00 */
[----:B------:R-:W-:Y:S05]  /*0f50*/  WARPSYNC.COLLECTIVE R19, `(.L_x_3357) ;  /* 0x0000000013087348 */ /* 0x000fea0003c00000 */
[----:B------:R0:W1:Y:S02]  /*0f60*/  SHFL.BFLY P2, R20, R22, R21, R24 ;  /* 0x0c00001516147389 */ /* 0x0000640000040018 */
[----:B01----:R-:W-:Y:S01]  /*0f70*/  ENDCOLLECTIVE ;  /* 0x000000000000791b */ /* 0x003fe20003800000 */
.L_x_3357:
[----:B------:R-:W-:Y:S01]  /*0f80*/  HFMA2.MMA R21, -RZ, RZ, 0, 9.5367431640625e-07 ;  /* 0x00000010ff157435 */ /* 0x000fe200000001ff */
[----:B------:R-:W-:-:S05]  /*0f90*/  MOV R18, R20 ;  /* 0x0000001400127202 */ /* 0x000fca0000000f00 */
[----:B------:R-:W-:-:S05]  /*0fa0*/  FADD.FTZ R18, R17, R18 ;  /* 0x0000001211127221 */ /* 0x000fca0000010000 */
[----:B------:R-:W-:-:S07]  /*0fb0*/  MOV R22, R18 ;  /* 0x0000001200167202 */ /* 0x000fce0000000f00 */
[----:B------:R-:W-:Y:S05]  /*0fc0*/  WARPSYNC.COLLECTIVE R19, `(.L_x_3358) ;  /* 0x0000000013087348 */ /* 0x000fea0003c00000 */
[----:B------:R0:W1:Y:S02]  /*0fd0*/  SHFL.BFLY P2, R20, R22, R21, R24 ;  /* 0x0c00001516147389 */ /* 0x0000640000040018 */
[----:B01----:R-:W-:Y:S01]  /*0fe0*/  ENDCOLLECTIVE ;  /* 0x000000000000791b */ /* 0x003fe20003800000 */
.L_x_3358:
[----:B------:R-:W-:Y:S01]  /*0ff0*/  MOV R9, R20 ;  /* 0x0000001400097202 */ /* 0x000fe20000000f00 */
[----:B------:R-:W-:Y:S06]  /*1000*/  BRA `(.L_x_3359) ;  /* 0xfffffff8007c7947 */ /* 0x000fec000383ffff */
.L_x_3360:
        /* <DEDUP_REMOVED lines=15> */
.L_x_11868:


//--------------------- .text._ZN10layer_norm13ln_bwd_kernelINS_13Kernel_traitsIf13__nv_bfloat16S2_S2_fjLj2560ELj1ELj1ELj4ELj8ENS_18Kernel_traits_baseILj2560EfS2_S2_S2_fjLj128EEEEELb1ELb0ELb1ELb0EEEvNS_9BwdParamsE --------------------------
	.section	.text._ZN10layer_norm13ln_bwd_kernelINS_13Kernel_traitsIf13__nv_bfloat16S2_S2_fjLj2560ELj1ELj1ELj4ELj8ENS_18Kernel_traits_baseILj2560EfS2_S2_S2_fjLj128EEEEELb1ELb0ELb1ELb0EEEvNS_9BwdParamsE,"ax",@progbits
	.align	128
        .global         _ZN10layer_norm13ln_bwd_kernelINS_13Kernel_traitsIf13__nv_bfloat16S2_S2_fjLj2560ELj1ELj1ELj4ELj8ENS_18Kernel_traits_baseILj2560EfS2_S2_S2_fjLj128EEEEELb1ELb0ELb1ELb0EEEvNS_9BwdParamsE
        .type           _ZN10layer_norm13ln_bwd_kernelINS_13Kernel_traitsIf13__nv_bfloat16S2_S2_fjLj2560ELj1ELj1ELj4ELj8ENS_18Kernel_traits_baseILj2560EfS2_S2_S2_fjLj128EEEEELb1ELb0ELb1ELb0EEEvNS_9BwdParamsE,@function
        .size           _ZN10layer_norm13ln_bwd_kernelINS_13Kernel_traitsIf13__nv_bfloat16S2_S2_fjLj2560ELj1ELj1ELj4ELj8ENS_18Kernel_traits_baseILj2560EfS2_S2_S2_fjLj128EEEEELb1ELb0ELb1ELb0EEEvNS_9BwdParamsE,(.L_x_11869 - _ZN10layer_norm13ln_bwd_kernelINS_13Kernel_traitsIf13__nv_bfloat16S2_S2_fjLj2560ELj1ELj1ELj4ELj8ENS_18Kernel_traits_baseILj2560EfS2_S2_S2_fjLj128EEEEELb1ELb0ELb1ELb0EEEvNS_9BwdParamsE)
        .other          _ZN10layer_norm13ln_bwd_kernelINS_13Kernel_traitsIf13__nv_bfloat16S2_S2_fjLj2560ELj1ELj1ELj4ELj8ENS_18Kernel_traits_baseILj2560EfS2_S2_S2_fjLj128EEEEELb1ELb0ELb1ELb0EEEvNS_9BwdParamsE,@"STO_CUDA_ENTRY STV_DEFAULT"
_ZN10layer_norm13ln_bwd_kernelINS_13Kernel_traitsIf13__nv_bfloat16S2_S2_fjLj2560ELj1ELj1ELj4ELj8ENS_18Kernel_traits_baseILj2560EfS2_S2_S2_fjLj128EEEEELb1ELb0ELb1ELb0EEEvNS_9BwdParamsE:
.text._ZN10layer_norm13ln_bwd_kernelINS_13Kernel_traitsIf13__nv_bfloat16S2_S2_fjLj2560ELj1ELj1ELj4ELj8ENS_18Kernel_traits_baseILj2560EfS2_S2_S2_fjLj128EEEEELb1ELb0ELb1ELb0EEEvNS_9BwdParamsE:
        /* <DEDUP_REMOVED lines=15> */
[----:B------:R-:W-:-:S04]  /*00f0*/  LEA.HI.SX32 R3, R3, R4, 0x1e ;  /* 0x0000000403037211 */ /* 0x000fc800078ff2ff */
[C---:B------:R-:W-:Y:S02]  /*0100*/  LOP3.LUT P4, RZ, R3.reuse, 0xffffff80, RZ, 0xc0, !PT ;  /* 0xffffff8003ff7812 */ /* 0x040fe4000788c0ff */
[C---:B------:R-:W-:Y:S02]  /*0110*/  ISETP.GE.U32.AND P3, PT, R3.reuse, 0x100, PT ;  /* 0x000001000300780c */ /* 0x040fe40003f66070 */
[C---:B------:R-:W-:Y:S02]  /*0120*/  ISETP.GE.U32.AND P0, PT, R3.reuse, 0x180, PT ;  /* 0x000001800300780c */ /* 0x040fe40003f06070 */
[C---:B------:R-:W-:Y:S02]  /*0130*/  ISETP.GE.U32.AND P1, PT, R3.reuse, 0x200, PT ;  /* 0x000002000300780c */ /* 0x040fe40003f26070 */
[----:B------:R-:W-:Y:S01]  /*0140*/  ISETP.GE.U32.AND P2, PT, R3, 0x280, PT ;  /* 0x000002800300780c */ /* 0x000fe20003f46070 */
[----:B------:R-:W-:Y:S01]  /*0150*/  IMAD.MOV.U32 R3, RZ, RZ, R130 ;  /* 0x000000ffff037224 */ /* 0x000fe200078e0082 */
        /* <DEDUP_REMOVED lines=16> */
[----:B--2---:R-:W-:-:S04]  /*0260*/  @P0 IMAD.WIDE.U32 R10, R3, 0x10, R10 ;  /* 0x00000010030a0825 */ /* 0x004fc800078e000a */
[----:B------:R-:W-:Y:S01]  /*0270*/  @P0 VIADD R3, R3, 0x80 ;  /* 0x0000008003030836 */ /* 0x000fe20000000000 */
[----:B------:R0:W5:Y:S03]  /*0280*/  @P0 LDG.E.128 R72, desc[UR4][R10.64] ;  /* 0x000000040a480981 */ /* 0x000166000c1e1d00 */
[C---:B---3--:R-:W-:Y:S01]  /*0290*/  @P1 IMAD.WIDE.U32 R12, R3.reuse, 0x10, R12 ;  /* 0x00000010030c1825 */ /* 0x048fe200078e000c */
[----:B------:R-:W-:-:S04]  /*02a0*/  @P1 IADD3 R3, R3, 0x80, RZ ;  /* 0x0000008003031810 */ /* 0x000fc80007ffe0ff */
[----:B------:R0:W5:Y:S01]  /*02b0*/  @P1 LDG.E.128 R68, desc[UR4][R12.64] ;  /* 0x000000040c441981 */ /* 0x000162000c1e1d00 */
[----:B-1----:R-:W-:-:S05]  /*02c0*/  @P2 IMAD.WIDE.U32 R6, R3, 0x10, R14 ;  /* 0x0000001003062825 */ /* 0x002fca00078e000e */
[----:B------:R0:W5:Y:S01]  /*02d0*/  @P2 LDG.E.128 R64, desc[UR4][R6.64] ;  /* 0x0000000406402981 */ /* 0x000162000c1e1d00 */
        /* <DEDUP_REMOVED lines=23> */
[----:B------:R-:W-:Y:S01]  /*0450*/  HFMA2.MMA R61, -RZ, RZ, 0, 0 ;  /* 0x00000000ff3d7435 */ /* 0x000fe200000001ff */
[----:B------:R-:W-:-:S10]  /*0460*/  IMAD.MOV.U32 R90, RZ, RZ, 0x1 ;  /* 0x00000001ff5a7424 */ /* 0x000fd400078e00ff */
.L_x_3465:
[----:B------:R-:W1:Y:S08]  /*0470*/  LDC.64 R86, c[0x0][0x288] ;  /* 0x0000a200ff567b82 */ /* 0x000e700000000a00 */
[----:B--2---:R-:W2:Y:S08]  /*0480*/  LDC.64 R126, c[0x0][0x258] ;  /* 0x00009600ff7e7b82 */ /* 0x004eb00000000a00 */
[----:B------:R-:W3:Y:S01]  /*0490*/  LDC.64 R84, c[0x0][0x280] ;  /* 0x0000a000ff547b82 */ /* 0x000ee20000000a00 */
[----:B-1----:R-:W-:-:S07]  /*04a0*/  IMAD.WIDE R146, R131, 0x4, R86 ;  /* 0x0000000483927825 */ /* 0x002fce00078e0256 */
[----:B------:R-:W1:Y:S01]  /*04b0*/  LDC.64 R88, c[0x0][0x250] ;  /* 0x00009400ff587b82 */ /* 0x000e620000000a00 */
[----:B------:R-:W4:Y:S01]  /*04c0*/  LDG.E R146, desc[UR4][R146.64] ;  /* 0x0000000492927981 */ /* 0x000f22000c1e1900 */
[----:B--2---:R-:W-:-:S06]  /*04d0*/  IMAD.WIDE R126, R131, 0x4, R126 ;  /* 0x00000004837e7825 */ /* 0x004fcc00078e027e */
[----:B------:R-:W2:Y:S01]  /*04e0*/  LDC.64 R86, c[0x0][0x2c8] ;  /* 0x0000b200ff567b82 */ /* 0x000ea20000000a00 */
[----:B-----5:R-:W5:Y:S01]  /*04f0*/  LDG.E R142, desc[UR4][R126.64] ;  /* 0x000000047e8e7981 */ /* 0x020f62000c1e1900 */
[----:B---3--:R-:W-:-:S05]  /*0500*/  IMAD.WIDE R84, R131, 0x4, R84 ;  /* 0x0000000483547825 */ /* 0x008fca00078e0254 */
[----:B------:R-:W5:Y:S01]  /*0510*/  LDG.E R145, desc[UR4][R84.64] ;  /* 0x0000000454917981 */ /* 0x000f62000c1e1900 */
[----:B------:R-:W-:Y:S02]  /*0520*/  IMAD.U32 R2, RZ, RZ, UR14 ;  /* 0x0000000eff027e24 */ /* 0x000fe4000f8e00ff */
[----:B-1----:R-:W-:-:S04]  /*0530*/  IMAD.WIDE R88, R131, 0x4, R88 ;  /* 0x0000000483587825 */ /* 0x002fc800078e0258 */
[----:B------:R-:W-:Y:S01]  /*0540*/  IMAD R91, R131, R2, RZ ;  /* 0x00000002835b7224 */ /* 0x000fe200078e02ff */
[----:B------:R-:W-:Y:S01]  /*0550*/  BSSY B0, `(.L_x_3362) ;  /* 0x0000195000007945 */ /* 0x000fe20003800000 */
[----:B------:R2:W5:Y:S03]  /*0560*/  LDG.E R144, desc[UR4][R88.64] ;  /* 0x0000000458907981 */ /* 0x000566000c1e1900 */
[----:B------:R-:W-:-:S04]  /*0570*/  SHF.R.S32.HI R148, RZ, 0x1f, R91 ;  /* 0x0000001fff947819 */ /* 0x000fc8000001145b */
[----:B------:R-:W-:-:S04]  /*0580*/  LEA.HI R129, R148, R91, RZ, 0x2 ;  /* 0x0000005b94817211 */ /* 0x000fc800078f10ff */
[----:B------:R-:W-:-:S05]  /*0590*/  LEA.HI.SX32 R129, R129, R130, 0x1e ;  /* 0x0000008281817211 */ /* 0x000fca00078ff2ff */
[----:B--2---:R-:W-:Y:S01]  /*05a0*/  IMAD.WIDE.U32 R88, R129, 0x8, R86 ;  /* 0x0000000881587825 */ /* 0x004fe200078e0056 */
[----:B----4-:R-:W-:-:S13]  /*05b0*/  ISETP.GT.AND P2, PT, R146, RZ, PT ;  /* 0x000000ff9200720c */ /* 0x010fda0003f44270 */
        /* <DEDUP_REMOVED lines=13> */
[----:B------:R-:W1:Y:S01]  /*0690*/  LDC.64 R84, c[0x0][0x240] ;  /* 0x00009000ff547b82 */ /* 0x000e620000000a00 */
[----:B------:R-:W-:-:S04]  /*06a0*/  ISETP.NE.U32.AND P4, PT, RZ, UR8, PT ;  /* 0x00000008ff007c0c */ /* 0x000fc8000bf85070 */
[----:B------:R-:W-:-:S13]  /*06b0*/  ISETP.NE.AND.EX P4, PT, RZ, UR9, PT, P4 ;  /* 0x00000009ff007c0c */ /* 0x000fda000bf85340 */
[----:B------:R2:W5:Y:S01]  /*06c0*/  @P4 LDG.E.64 R120, desc[UR4][R88.64] ;  /* 0x0000000458784981 */ /* 0x000562000c1e1b00 */
[----:B-1----:R-:W-:-:S05]  /*06d0*/  IMAD.WIDE.U32 R84, R91, 0x4, R84 ;  /* 0x000000045b547825 */ /* 0x002fca00078e0054 */
[----:B------:R2:W5:Y:S01]  /*06e0*/  LDG.E R128, desc[UR4][R84.64] ;  /* 0x0000000454807981 */ /* 0x000562000c1e1900 */
[----:B------:R-:W-:Y:S01]  /*06f0*/  VIADD R147, R129, 0x80 ;  /* 0x0000008081937836 */ /* 0x000fe20000000000 */
[----:B------:R-:W-:-:S07]  /*0700*/  IADD3 R91, R91, 0x80, RZ ;  /* 0x000000805b5b7810 */ /* 0x000fce0007ffe0ff */
.L_x_3365:
[----:B------:R-:W-:Y:S05]  /*0710*/  BSYNC B1 ;  /* 0x0000000000017941 */ /* 0x000fea0003800000 */
.L_x_3364:
[----:B------:R-:W-:Y:S01]  /*0720*/  ISETP.NE.AND P4, PT, R133, RZ, PT ;  /* 0x000000ff8500720c */ /* 0x000fe20003f85270 */
[----:B------:R-:W-:-:S12]  /*0730*/  BSSY B1, `(.L_x_3366) ;  /* 0x000000b000017945 */ /* 0x000fd80003800000 */
[----:B------:R-:W-:Y:S05]  /*0740*/  @!P4 BRA `(.L_x_3367) ;  /* 0x000000000024c947 */ /* 0x000fea0003800000 */
[----:B--2---:R-:W1:Y:S01]  /*0750*/  LDC.64 R84, c[0x0][0x240] ;  /* 0x00009000ff547b82 */ /* 0x004e620000000a00 */
[----:B------:R-:W-:-:S04]  /*0760*/  ISETP.NE.U32.AND P4, PT, RZ, UR8, PT ;  /* 0x00000008ff007c0c */ /* 0x000fc8000bf85070 */
[----:B------:R-:W-:-:S13]  /*0770*/  ISETP.NE.AND.EX P4, PT, RZ, UR9, PT, P4 ;  /* 0x00000009ff007c0c */ /* 0x000fda000bf85340 */
[----:B------:R-:W-:-:S05]  /*0780*/  @P4 IMAD.WIDE.U32 R88, R147, 0x8, R86 ;  /* 0x0000000893584825 */ /* 0x000fca00078e0056 */
[----:B------:R3:W5:Y:S01]  /*0790*/  @P4 LDG.E.64 R118, desc[UR4][R88.64] ;  /* 0x0000000458764981 */ /* 0x000762000c1e1b00 */
[----:B-1----:R-:W-:-:S05]  /*07a0*/  IMAD.WIDE.U32 R84, R91, 0x4, R84 ;  /* 0x000000045b547825 */ /* 0x002fca00078e0054 */
[----:B------:R3:W5:Y:S01]  /*07b0*/  LDG.E R125, desc[UR4][R84.64] ;  /* 0x00000004547d7981 */ /* 0x000762000c1e1900 */
[----:B------:R-:W-:Y:S01]  /*07c0*/  VIADD R91, R91, 0x80 ;  /* 0x000000805b5b7836 */ /* 0x000fe20000000000 */
[----:B------:R-:W-:-:S07]  /*07d0*/  IADD3 R147, R147, 0x80, RZ ;  /* 0x0000008093937810 */ /* 0x000fce0007ffe0ff */
.L_x_3367:
[----:B------:R-:W-:Y:S05]  /*07e0*/  BSYNC B1 ;  /* 0x0000000000017941 */ /* 0x000fea0003800000 */
.L_x_3366:
[----:B------:R-:W-:Y:S04]  /*07f0*/  BSSY B1, `(.L_x_3368) ;  /* 0x000000b000017945 */ /* 0x000fe80003800000 */
[----:B------:R-:W-:Y:S05]  /*0800*/  @!P0 BRA `(.L_x_3369) ;  /* 0x0000000000248947 */ /* 0x000fea0003800000 */
[----:B--23--:R-:W1:Y:S01]  /*0810*/  LDC.64 R84, c[0x0][0x240] ;  /* 0x00009000ff547b82 */ /* 0x00ce620000000a00 */
        /* <DEDUP_REMOVED lines=8> */
.L_x_3369:
[----:B------:R-:W-:Y:S05]  /*08a0*/  BSYNC B1 ;  /* 0x0000000000017941 */ /* 0x000fea0003800000 */
.L_x_3368:
[----:B------:R-:W-:Y:S04]  /*08b0*/  BSSY B1, `(.L_x_3370) ;  /* 0x000000b000017945 */ /* 0x000fe80003800000 */
[----:B------:R-:W-:Y:S05]  /*08c0*/  @!P1 BRA `(.L_x_3371) ;  /* 0x0000000000249947 */ /* 0x000fea0003800000 */
[----:B--234-:R-:W1:Y:S01]  /*08d0*/  LDC.64 R84, c[0x0][0x240] ;  /* 0x00009000ff547b82 */ /* 0x01ce620000000a00 */
        /* <DEDUP_REMOVED lines=8> */
.L_x_3371:
[----:B------:R-:W-:Y:S05]  /*0960*/  BSYNC B1 ;  /* 0x0000000000017941 */ /* 0x000fea0003800000 */
.L_x_3370:
[----:B------:R-:W-:Y:S02]  /*0970*/  ISETP.NE.AND P4, PT, R132, RZ, PT ;  /* 0x000000ff8400720c */ /* 0x000fe40003f85270 */
[----:B------:R-:W-:-:S11]  /*0980*/  CS2R R126, SRZ ;  /* 0x00000000007e7805 */ /* 0x000fd6000001ff00 */
        /* <DEDUP_REMOVED lines=8> */
[----:B------:R-:W-:Y:S01]  /*0a10*/  IMAD.MOV.U32 R126, RZ, RZ, RZ ;  /* 0x000000ffff7e7224 */ /* 0x000fe200078e00ff */
[----:B------:R-:W-:Y:S06]  /*0a20*/  BRA `(.L_x_3372) ;  /* 0x00000014001c7947 */ /* 0x000fec0003800000 */
.L_x_3363:
[----:B-----5:R-:W-:Y:S01]  /*0a30*/  ISETP.GE.AND P3, PT, R145, 0x1, PT ;  /* 0x000000019100780c */ /* 0x020fe20003f66270 */
[----:B------:R-:W-:Y:S01]  /*0a40*/  VIADD R85, R146, 0xffffffff ;  /* 0xffffffff92557836 */ /* 0x000fe20000000000 */
[----:B------:R-:W-:Y:S01]  /*0a50*/  ISETP.NE.AND P4, PT, R134, RZ, PT ;  /* 0x000000ff8600720c */ /* 0x000fe20003f85270 */
[----:B------:R-:W-:Y:S01]  /*0a60*/  BSSY B1, `(.L_x_3373) ;  /* 0x000004a000017945 */ /* 0x000fe20003800000 */
[----:B------:R-:W-:Y:S01]  /*0a70*/  LOP3.LUT R130, R0, 0x7f, RZ, 0xc0, !PT ;  /* 0x0000007f00827812 */ /* 0x000fe200078ec0ff */
[----:B------:R-:W-:-:S05]  /*0a80*/  IMAD R85, R85, R2, RZ ;  /* 0x0000000255557224 */ /* 0x000fca00078e02ff */
[----:B------:R-:W-:-:S03]  /*0a90*/  SHF.R.S32.HI R84, RZ, 0x1f, R85 ;  /* 0x0000001fff547819 */ /* 0x000fc60000011455 */
[----:B------:R-:W-:Y:S02]  /*0aa0*/  @P3 IADD3 R91, R145, -0x1, RZ ;  /* 0xffffffff915b3810 */ /* 0x000fe40007ffe0ff */
[----:B------:R-:W-:-:S03]  /*0ab0*/  LEA.HI R85, R84, R85, RZ, 0x2 ;  /* 0x0000005554557211 */ /* 0x000fc600078f10ff */
[----:B------:R-:W-:Y:S01]  /*0ac0*/  @P3 IMAD R91, R91, R2, RZ ;  /* 0x000000025b5b3224 */ /* 0x000fe200078e02ff */
[----:B------:R-:W-:-:S04]  /*0ad0*/  LEA.HI.SX32 R146, R85, R130, 0x1e ;  /* 0x0000008255927211 */ /* 0x000fc800078ff2ff */
[----:B------:R-:W-:-:S04]  /*0ae0*/  @P3 SHF.R.S32.HI R126, RZ, 0x1f, R91 ;  /* 0x0000001fff7e3819 */ /* 0x000fc8000001145b */
[----:B------:R-:W-:Y:S01]  /*0af0*/  @P3 LEA.HI R147, R126, R91, RZ, 0x2 ;  /* 0x0000005b7e933211 */ /* 0x000fe200078f10ff */
[----:B------:R-:W-:Y:S01]  /*0b00*/  HFMA2.MMA R91, -RZ, RZ, 0, 0 ;  /* 0x00000000ff5b7435 */ /* 0x000fe200000001ff */
[----:B------:R-:W-:-:S05]  /*0b10*/  CS2R R126, SRZ ;  /* 0x00000000007e7805 */ /* 0x000fca000001ff00 */
[----:B------:R-:W-:Y:S01]  /*0b20*/  @P3 LEA.HI.SX32 R91, R147, R130, 0x1e ;  /* 0x00000082935b3211 */ /* 0x000fe200078ff2ff */
[----:B------:R-:W-:Y:S01]  /*0b30*/  IMAD.MOV.U32 R147, RZ, RZ, R129 ;  /* 0x000000ffff937224 */ /* 0x000fe200078e0081 */
[----:B------:R-:W-:Y:S06]  /*0b40*/  @!P4 BRA `(.L_x_3374) ;  /* 0x0000000000ecc947 */ /* 0x000fec0003800000 */
[----:B------:R-:W1:Y:S01]  /*0b50*/  LDC.64 R84, c[0x0][0x238] ;  /* 0x00008e00ff547b82 */ /* 0x000e620000000a00 */
[----:B0-----:R-:W-:-:S04]  /*0b60*/  ISETP.NE.AND P4, PT, R3, RZ, PT ;  /* 0x000000ff0300720c */ /* 0x001fc80003f85270 */
[----:B------:R-:W-:Y:S02]  /*0b70*/  FSEL R135, R144, RZ, !P4 ;  /* 0x000000ff90877208 */ /* 0x000fe40006000000 */
[----:B------:R-:W-:Y:S01]  /*0b80*/  ISETP.NE.U32.AND P4, PT, RZ, UR8, PT ;  /* 0x00000008ff007c0c */ /* 0x000fe2000bf85070 */
[----:B------:R-:W0:Y:S03]  /*0b90*/  LDC.64 R126, c[0x0][0x2b8] ;  /* 0x0000ae00ff7e7b82 */ /* 0x000e260000000a00 */
[----:B------:R-:W-:-:S05]  /*0ba0*/  ISETP.NE.AND.EX P4, PT, RZ, UR9, PT, P4 ;  /* 0x00000009ff007c0c */ /* 0x000fca000bf85340 */
[----:B------:R-:W2:Y:S01]  /*0bb0*/  LDC.64 R136, c[0x0][0x240] ;  /* 0x00009000ff887b82 */ /* 0x000ea20000000a00 */
[----:B-1----:R-:W-:-:S07]  /*0bc0*/  IMAD.WIDE.U32 R84, R129, 0x8, R84 ;  /* 0x0000000881547825 */ /* 0x002fce00078e0054 */
[----:B------:R1:W5:Y:S04]  /*0bd0*/  @P4 LDG.E.64 R120, desc[UR4][R88.64] ;  /* 0x0000000458784981 */ /* 0x000368000c1e1b00 */
[----:B------:R-:W3:Y:S01]  /*0be0*/  LDG.E.64 R84, desc[UR4][R84.64] ;  /* 0x0000000454547981 */ /* 0x000ee2000c1e1b00 */
[----:B0-----:R-:W-:-:S06]  /*0bf0*/  IMAD.WIDE.U32 R126, R146, 0x8, R126 ;  /* 0x00000008927e7825 */ /* 0x001fcc00078e007e */
[----:B------:R-:W1:Y:S01]  /*0c00*/  LDG.E.64 R126, desc[UR4][R126.64] ;  /* 0x000000047e7e7981 */ /* 0x000e62000c1e1b00 */
[----:B--2---:R-:W-:-:S05]  /*0c10*/  IMAD.WIDE.U32 R136, R91, 0x4, R136 ;  /* 0x000000045b887825 */ /* 0x004fca00078e0088 */
[----:B------:R0:W5:Y:S01]  /*0c20*/  LDG.E R128, desc[UR4][R136.64] ;  /* 0x0000000488807981 */ /* 0x000162000c1e1900 */
[----:B------:R-:W-:Y:S01]  /*0c30*/  IADD3 R147, R129, 0x80, RZ ;  /* 0x0000008081937810 */ /* 0x000fe20007ffe0ff */
[----:B------:R-:W-:Y:S01]  /*0c40*/  VIADD R146, R146, 0x80 ;  /* 0x0000008092927836 */ /* 0x000fe20000000000 */
[----:B------:R-:W-:Y:S02]  /*0c50*/  IADD3 R91, R91, 0x80, RZ ;  /* 0x000000805b5b7810 */ /* 0x000fe40007ffe0ff */
[C---:B---3--:R-:W-:Y:S02]  /*0c60*/  SHF.R.U64 R139, R84.reuse, 0x10, R85 ;  /* 0x00000010548b7819 */ /* 0x048fe40000001255 */
[----:B------:R-:W-:Y:S01]  /*0c70*/  SHF.L.U32 R138, R84, 0x10, RZ ;  /* 0x00000010548a7819 */ /* 0x000fe200000006ff */
[----:B------:R-:W-:Y:S01]  /*0c80*/  IMAD.U32 R140, R85, 0x10000, RZ ;  /* 0x00010000558c7824 */ /* 0x000fe200078e00ff */
[----:B-1----:R-:W-:Y:S02]  /*0c90*/  MOV R88, R126 ;  /* 0x0000007e00587202 */ /* 0x002fe40000000f00 */
[----:B------:R-:W-:Y:S01]  /*0ca0*/  SHF.R.U64 R149, R126, 0x10, R127 ;  /* 0x000000107e957819 */ /* 0x000fe2000000127f */
[----:B------:R-:W-:Y:S01]  /*0cb0*/  FADD.FTZ R143, -R135, R138 ;  /* 0x0000008a878f7221 */ /* 0x000fe20000010100 */
[----:B------:R-:W-:Y:S01]  /*0cc0*/  SHF.L.U32 R126, R139, 0x10, RZ ;  /* 0x000000108b7e7819 */ /* 0x000fe200000006ff */
[----:B------:R-:W-:Y:S01]  /*0cd0*/  IMAD.U32 R141, R88, 0x10000, RZ ;  /* 0x00010000588d7824 */ /* 0x000fe200078e00ff */
[----:B------:R-:W-:Y:S01]  /*0ce0*/  SHF.R.U32.HI R148, RZ, 0x10, R85 ;  /* 0x00000010ff947819 */ /* 0x000fe20000011655 */
[----:B------:R-:W-:-:S02]  /*0cf0*/  FMUL.FTZ R143, R142, R143 ;  /* 0x0000008f8e8f7220 */ /* 0x000fc40000410000 */
[C---:B------:R-:W-:Y:S01]  /*0d00*/  FADD.FTZ R85, -R135.reuse, R126 ;  /* 0x0000007e87557221 */ /* 0x040fe20000010100 */
[----:B------:R-:W-:Y:S01]  /*0d10*/  FADD.FTZ R139, -R135, R140 ;  /* 0x0000008c878b7221 */ /* 0x000fe20000010100 */
[----:B------:R-:W-:Y:S01]  /*0d20*/  SHF.L.U32 R138, R149, 0x10, RZ ;  /* 0x00000010958a7819 */ /* 0x000fe200000006ff */
[--C-:B------:R-:W-:Y:S01]  /*0d30*/  IMAD.MOV.U32 R84, RZ, RZ, R127.reuse ;  /* 0x000000ffff547224 */ /* 0x100fe200078e007f */
[----:B------:R-:W-:Y:S01]  /*0d40*/  SHF.R.U32.HI R89, RZ, 0x10, R127 ;  /* 0x00000010ff597819 */ /* 0x000fe2000001167f */
[----:B------:R-:W-:Y:S01]  /*0d50*/  FADD.FTZ R40, R40, R141 ;  /* 0x0000008d28287221 */ /* 0x000fe20000010000 */
[----:B------:R-:W-:Y:S01]  /*0d60*/  FMUL.FTZ R140, R142, R85 ;  /* 0x000000558e8c7220 */ /* 0x000fe20000410000 */
[-C--:B------:R-:W-:Y:S01]  /*0d70*/  FFMA.FTZ R60, R143, R141.reuse, R60 ;  /* 0x0000008d8f3c7223 */ /* 0x080fe2000001003c */
[----:B------:R-:W-:Y:S01]  /*0d80*/  FMUL.FTZ R141, R80, R141 ;  /* 0x0000008d508d7220 */ /* 0x000fe20000410000 */
[----:B------:R-:W-:Y:S01]  /*0d90*/  IMAD.U32 R148, R148, 0x10000, RZ ;  /* 0x0001000094947824 */ /* 0x000fe200078e00ff */
[----:B------:R-:W-:Y:S01]  /*0da0*/  SHF.L.U32 R126, R89, 0x10, RZ ;  /* 0x00000010597e7819 */ /* 0x000fe200000006ff */
[----:B0-----:R-:W-:-:S02]  /*0db0*/  IMAD.U32 R137, R84, 0x10000, RZ ;  /* 0x0001000054897824 */ /* 0x001fc400078e00ff */
[----:B------:R-:W-:Y:S01]  /*0dc0*/  FMUL.FTZ R139, R142, R139 ;  /* 0x0000008b8e8b7220 */ /* 0x000fe20000410000 */
[----:B------:R-:W-:Y:S01]  /*0dd0*/  FADD.FTZ R41, R41, R138 ;  /* 0x0000008a29297221 */ /* 0x000fe20000010000 */
[-C--:B------:R-:W-:Y:S01]  /*0de0*/  FFMA.FTZ R61, R140, R138.reuse, R61 ;  /* 0x0000008a8c3d7223 */ /* 0x080fe2000001003d */
[----:B------:R-:W-:Y:S01]  /*0df0*/  FMUL.FTZ R138, R81, R138 ;  /* 0x0000008a518a7220 */ /* 0x000fe20000410000 */
[----:B------:R-:W-:Y:S01]  /*0e00*/  FADD.FTZ R85, RZ, R141 ;  /* 0x0000008dff557221 */ /* 0x000fe20000010000 */
[----:B------:R-:W-:Y:S01]  /*0e10*/  FFMA.FTZ R89, R143, R141, RZ ;  /* 0x0000008d8f597223 */ /* 0x000fe200000100ff */
[----:B------:R-:W-:Y:S01]  /*0e20*/  FADD.FTZ R135, -R135, R148 ;  /* 0x0000009487877221 */ /* 0x000fe20000010100 */
[----:B------:R-:W-:Y:S01]  /*0e30*/  FADD.FTZ R42, R42, R137 ;  /* 0x000000892a2a7221 */ /* 0x000fe20000010000 */
[-C--:B------:R-:W-:Y:S01]  /*0e40*/  FFMA.FTZ R62, R139, R137.reuse, R62 ;  /* 0x000000898b3e7223 */ /* 0x080fe2000001003e */
        /* <DEDUP_REMOVED lines=11> */
.L_x_3374:
[----:B------:R-:W-:Y:S05]  /*0f00*/  BSYNC B1 ;  /* 0x0000000000017941 */ /* 0x000fea0003800000 */
.L_x_3373:
[----:B------:R-:W-:Y:S01]  /*0f10*/  ISETP.NE.AND P4, PT, R133, RZ, PT ;  /* 0x000000ff8500720c */ /* 0x000fe20003f85270 */
[----:B------:R-:W-:-:S12]  /*0f20*/  BSSY B1, `(.L_x_3375) ;  /* 0x000003e000017945 */ /* 0x000fd80003800000 */
[----:B------:R-:W-:Y:S05]  /*0f30*/  @!P4 BRA `(.L_x_3376) ;  /* 0x0000000000f0c947 */ /* 0x000fea0003800000 */
        /* <DEDUP_REMOVED lines=8> */
[----:B------:R-:W-:Y:S01]  /*0fc0*/  @P4 IMAD.WIDE.U32 R84, R147, 0x8, R86 ;  /* 0x0000000893544825 */ /* 0x000fe200078e0056 */
[----:B------:R-:W3:Y:S03]  /*0fd0*/  LDG.E.64 R8, desc[UR4][R8.64] ;  /* 0x0000000408087981 */ /* 0x000ee6000c1e1b00 */
[----:B0-----:R-:W-:Y:S01]  /*0fe0*/  IMAD.WIDE.U32 R10, R146, 0x8, R10 ;  /* 0x00000008920a7825 */ /* 0x001fe200078e000a */
        /* <DEDUP_REMOVED lines=8> */
[----:B------:R-:W-:Y:S01]  /*1070*/  SHF.R.U32.HI R148, RZ, 0x10, R9 ;  /* 0x00000010ff947819 */ /* 0x000fe20000011609 */
[----:B0-----:R-:W-:Y:S01]  /*1080*/  IMAD.U32 R84, R8, 0x10000, RZ ;  /* 0x0001000008547824 */ /* 0x001fe200078e00ff */
[----:B------:R-:W-:Y:S01]  /*1090*/  SHF.L.U32 R88, R9, 0x10, RZ ;  /* 0x0000001009587819 */ /* 0x000fe200000006ff */
[----:B----4-:R-:W-:Y:S01]  /*10a0*/  IMAD.MOV.U32 R14, RZ, RZ, R10 ;  /* 0x000000ffff0e7224 */ /* 0x010fe200078e000a */
[----:B------:R-:W-:Y:S01]  /*10b0*/  SHF.R.U64 R151, R10, 0x10, R11 ;  /* 0x000000100a977819 */ /* 0x000fe2000000120b */
[----:B------:R-:W-:Y:S01]  /*10c0*/  IMAD.U32 R10, R89, 0x10000, RZ ;  /* 0x00010000590a7824 */ /* 0x000fe200078e00ff */
[----:B------:R-:W-:Y:S01]  /*10d0*/  SHF.L.U32 R148, R148, 0x10, RZ ;  /* 0x0000001094947819 */ /* 0x000fe200000006ff */
[----:B------:R-:W-:Y:S01]  /*10e0*/  FADD.FTZ R9, -R7, R84 ;  /* 0x0000005407097221 */ /* 0x000fe20000010100 */
[----:B------:R-:W-:-:S02]  /*10f0*/  MOV R8, R11 ;  /* 0x0000000b00087202 */ /* 0x000fc40000000f00 */
[----:B------:R-:W-:Y:S02]  /*1100*/  SHF.R.U32.HI R150, RZ, 0x10, R11 ;  /* 0x00000010ff967819 */ /* 0x000fe4000001160b */
[----:B------:R-:W-:Y:S01]  /*1110*/  SHF.L.U32 R11, R14, 0x10, RZ ;  /* 0x000000100e0b7819 */ /* 0x000fe200000006ff */
[C---:B------:R-:W-:Y:S01]  /*1120*/  FADD.FTZ R85, -R7.reuse, R88 ;  /* 0x0000005807557221 */ /* 0x040fe20000010100 */
[C---:B-1----:R-:W-:Y:S01]  /*1130*/  FADD.FTZ R13, -R7.reuse, R10 ;  /* 0x0000000a070d7221 */ /* 0x042fe20000010100 */
[----:B------:R-:W-:Y:S01]  /*1140*/  FADD.FTZ R149, -R7, R148 ;  /* 0x0000009407957221 */ /* 0x000fe20000010100 */
[----:B------:R-:W-:Y:S01]  /*1150*/  FMUL.FTZ R7, R142, R9 ;  /* 0x000000098e077220 */ /* 0x000fe20000410000 */
[----:B------:R-:W-:Y:S02]  /*1160*/  IMAD.U32 R12, R151, 0x10000, RZ ;  /* 0x00010000970c7824 */ /* 0x000fe400078e00ff */
[----:B------:R-:W-:Y:S01]  /*1170*/  FMUL.FTZ R10, R76, R11 ;  /* 0x0000000b4c0a7220 */ /* 0x000fe20000410000 */
[----:B------:R-:W-:Y:S01]  /*1180*/  SHF.L.U32 R89, R8, 0x10, RZ ;  /* 0x0000001008597819 */ /* 0x000fe200000006ff */
[----:B------:R-:W-:Y:S01]  /*1190*/  FADD.FTZ R36, R36, R11 ;  /* 0x0000000b24247221 */ /* 0x000fe20000010000 */
[----:B------:R-:W-:Y:S01]  /*11a0*/  FMUL.FTZ R8, R142, R13 ;  /* 0x0000000d8e087220 */ /* 0x000fe20000410000 */
        /* <DEDUP_REMOVED lines=16> */
[C---:B------:R-:W-:Y:S01]  /*12b0*/  FFMA.FTZ R85, R9.reuse, R12, R84 ;  /* 0x0000000c09557223 */ /* 0x040fe20000010054 */
[----:B------:R-:W-:Y:S01]  /*12c0*/  FADD.FTZ R38, R38, R89 ;  /* 0x0000005926267221 */ /* 0x000fe20000010000 */
[----:B------:R-:W-:Y:S01]  /*12d0*/  FFMA.FTZ R58, R9, R89, R58 ;  /* 0x00000059093a7223 */ /* 0x000fe2000001003a */
[----:B------:R-:W-:Y:S01]  /*12e0*/  FADD.FTZ R127, R88, R13 ;  /* 0x0000000d587f7221 */ /* 0x000fe20000010000 */
[----:B------:R-:W-:-:S07]  /*12f0*/  FFMA.FTZ R126, R14, R13, R85 ;  /* 0x0000000d0e7e7223 */ /* 0x000fce0000010055 */
.L_x_3376:
[----:B------:R-:W-:Y:S05]  /*1300*/  BSYNC B1 ;  /* 0x0000000000017941 */ /* 0x000fea0003800000 */
.L_x_3375:
[----:B------:R-:W-:Y:S04]  /*1310*/  BSSY B1, `(.L_x_3377) ;  /* 0x000003e000017945 */ /* 0x000fe80003800000 */
        /* <DEDUP_REMOVED lines=23> */
[----:B----4-:R-:W-:-:S02]  /*1490*/  MOV R22, R18 ;  /* 0x0000001200167202 */ /* 0x010fc40000000f00 */
[--C-:B------:R-:W-:Y:S01]  /*14a0*/  SHF.R.U64 R84, R18, 0x10, R19.reuse ;  /* 0x0000001012547819 */ /* 0x100fe20000001213 */
[--C-:B------:R-:W-:Y:S01]  /*14b0*/  IMAD.MOV.U32 R16, RZ, RZ, R19.reuse ;  /* 0x000000ffff107224 */ /* 0x100fe200078e0013 */
[----:B------:R-:W-:Y:S01]  /*14c0*/  SHF.L.U32 R18, R88, 0x10, RZ ;  /* 0x0000001058127819 */ /* 0x000fe200000006ff */
[----:B------:R-:W-:Y:S01]  /*14d0*/  IMAD.U32 R152, R85, 0x10000, RZ ;  /* 0x0001000055987824 */ /* 0x000fe200078e00ff */
[----:B------:R-:W-:Y:S01]  /*14e0*/  SHF.R.U32.HI R88, RZ, 0x10, R19 ;  /* 0x00000010ff587819 */ /* 0x000fe20000011613 */
[C---:B------:R-:W-:Y:S01]  /*14f0*/  FADD.FTZ R19, -R15.reuse, R148 ;  /* 0x000000940f137221 */ /* 0x040fe20000010100 */
[C---:B------:R-:W-:Y:S01]  /*1500*/  FADD.FTZ R89, -R15.reuse, R150 ;  /* 0x000000960f597221 */ /* 0x040fe20000010100 */
[C---:B------:R-:W-:Y:S01]  /*1510*/  FADD.FTZ R85, -R15.reuse, R18 ;  /* 0x000000120f557221 */ /* 0x040fe20000010100 */
[----:B------:R-:W-:Y:S01]  /*1520*/  FADD.FTZ R149, -R15, R152 ;  /* 0x000000980f957221 */ /* 0x000fe20000010100 */
[----:B------:R-:W-:Y:S02]  /*1530*/  IMAD.U32 R17, R22, 0x10000, RZ ;  /* 0x0001000016117824 */ /* 0x000fe400078e00ff */
[----:B------:R-:W-:Y:S01]  /*1540*/  FMUL.FTZ R15, R142, R19 ;  /* 0x000000138e0f7220 */ /* 0x000fe20000410000 */
[----:B-1----:R-:W-:Y:S01]  /*1550*/  SHF.L.U32 R20, R84, 0x10, RZ ;  /* 0x0000001054147819 */ /* 0x002fe200000006ff */
[----:B------:R-:W-:-:S02]  /*1560*/  IMAD.U32 R21, R16, 0x10000, RZ ;  /* 0x0001000010157824 */ /* 0x000fc400078e00ff */
[----:B------:R-:W-:Y:S01]  /*1570*/  FADD.FTZ R32, R32, R17 ;  /* 0x0000001120207221 */ /* 0x000fe20000010000 */
[----:B------:R-:W-:Y:S01]  /*1580*/  FMUL.FTZ R16, R142, R85 ;  /* 0x000000558e107220 */ /* 0x000fe20000410000 */
[-C--:B------:R-:W-:Y:S01]  /*1590*/  FFMA.FTZ R52, R15, R17.reuse, R52 ;  /* 0x000000110f347223 */ /* 0x080fe20000010034 */
[----:B------:R-:W-:Y:S01]  /*15a0*/  FMUL.FTZ R18, R72, R17 ;  /* 0x0000001148127220 */ /* 0x000fe20000410000 */
[----:B------:R-:W-:Y:S01]  /*15b0*/  FMUL.FTZ R17, R142, R89 ;  /* 0x000000598e117220 */ /* 0x000fe20000410000 */
        /* <DEDUP_REMOVED lines=19> */
.L_x_3378:
[----:B------:R-:W-:Y:S05]  /*16f0*/  BSYNC B1 ;  /* 0x0000000000017941 */ /* 0x000fea0003800000 */
.L_x_3377:
        /* <DEDUP_REMOVED lines=24> */
[----:B0-----:R-:W-:Y:S01]  /*1880*/  IMAD.MOV.U32 R94, RZ, RZ, R88 ;  /* 0x000000ffff5e7224 */ /* 0x001fe200078e0058 */
[----:B------:R-:W-:Y:S01]  /*1890*/  SHF.R.U64 R95, R88, 0x10, R89 ;  /* 0x00000010585f7819 */ /* 0x000fe20000001259 */
[----:B------:R-:W-:Y:S01]  /*18a0*/  IMAD.U32 R96, R96, 0x10000, RZ ;  /* 0x0001000060607824 */ /* 0x000fe200078e00ff */
[----:B------:R-:W-:Y:S01]  /*18b0*/  SHF.L.U32 R88, R97, 0x10, RZ ;  /* 0x0000001061587819 */ /* 0x000fe200000006ff */
[C---:B-1----:R-:W-:Y:S01]  /*18c0*/  FADD.FTZ R93, -R23.reuse, R98 ;  /* 0x00000062175d7221 */ /* 0x042fe20000010100 */
[----:B------:R-:W-:Y:S01]  /*18d0*/  SHF.L.U32 R85, R94, 0x10, RZ ;  /* 0x000000105e557819 */ /* 0x000fe200000006ff */
[C---:B------:R-:W-:Y:S01]  /*18e0*/  FADD.FTZ R149, -R23.reuse, R150 ;  /* 0x0000009617957221 */ /* 0x040fe20000010100 */
[----:B------:R-:W-:Y:S01]  /*18f0*/  MOV R84, R89 ;  /* 0x0000005900547202 */ /* 0x000fe20000000f00 */
[C---:B------:R-:W-:Y:S01]  /*1900*/  FADD.FTZ R97, -R23.reuse, R96 ;  /* 0x0000006017617221 */ /* 0x040fe20000010100 */
[----:B------:R-:W-:Y:S01]  /*1910*/  FADD.FTZ R151, -R23, R88 ;  /* 0x0000005817977221 */ /* 0x000fe20000010100 */
[----:B------:R-:W-:-:S02]  /*1920*/  IMAD.U32 R88, R95, 0x10000, RZ ;  /* 0x000100005f587824 */ /* 0x000fc400078e00ff */
[----:B------:R-:W-:Y:S01]  /*1930*/  FMUL.FTZ R23, R142, R93 ;  /* 0x0000005d8e177220 */ /* 0x000fe20000410000 */
[----:B------:R-:W-:Y:S01]  /*1940*/  FMUL.FTZ R94, R68, R85 ;  /* 0x00000055445e7220 */ /* 0x000fe20000410000 */
[----:B------:R-:W-:Y:S01]  /*1950*/  SHF.R.U32.HI R148, RZ, 0x10, R89 ;  /* 0x00000010ff947819 */ /* 0x000fe20000011659 */
        /* <DEDUP_REMOVED lines=12> */
[----:B------:R-:W-:-:S02]  /*1a20*/  IMAD.U32 R148, R148, 0x10000, RZ ;  /* 0x0001000094947824 */ /* 0x000fc400078e00ff */
        /* <DEDUP_REMOVED lines=11> */
.L_x_3380:
[----:B------:R-:W-:Y:S05]  /*1ae0*/  BSYNC B1 ;  /* 0x0000000000017941 */ /* 0x000fea0003800000 */
.L_x_3379:
[----:B------:R-:W-:-:S13]  /*1af0*/  ISETP.NE.AND P4, PT, R132, RZ, PT ;  /* 0x000000ff8400720c */ /* 0x000fda0003f85270 */
[----:B------:R-:W-:Y:S05]  /*1b00*/  @!P4 BRA `(.L_x_3372) ;  /* 0x0000000000e4c947 */ /* 0x000fea0003800000 */
[----:B0-----:R-:W-:Y:S01]  /*1b10*/  ISETP.NE.AND P4, PT, R3, RZ, PT ;  /* 0x000000ff0300720c */ /* 0x001fe20003f85270 */
        /* <DEDUP_REMOVED lines=14> */
[C-C-:B---3--:R-:W-:Y:S02]  /*1c00*/  SHF.R.U64 R102, R84.reuse, 0x10, R85.reuse ;  /* 0x0000001054667819 */ /* 0x148fe40000001255 */
[----:B------:R-:W-:Y:S01]  /*1c10*/  SHF.L.U32 R99, R84, 0x10, RZ ;  /* 0x0000001054637819 */ /* 0x000fe200000006ff */
[----:B0-----:R-:W-:Y:S01]  /*1c20*/  IMAD.U32 R101, R85, 0x10000, RZ ;  /* 0x0001000055657824 */ /* 0x001fe200078e00ff */
[----:B------:R-:W-:Y:S02]  /*1c30*/  SHF.R.U32.HI R105, RZ, 0x10, R85 ;  /* 0x00000010ff697819 */ /* 0x000fe40000011655 */
[----:B------:R-:W-:Y:S01]  /*1c40*/  SHF.L.U32 R85, R102, 0x10, RZ ;  /* 0x0000001066557819 */ /* 0x000fe200000006ff */
[C---:B------:R-:W-:Y:S01]  /*1c50*/  FADD.FTZ R99, -R144.reuse, R99 ;  /* 0x0000006390637221 */ /* 0x040fe20000010100 */
[----:B------:R-:W-:-:S03]  /*1c60*/  FADD.FTZ R103, -R144, R101 ;  /* 0x0000006590677221 */ /* 0x000fc60000010100 */
[----:B------:R-:W-:Y:S01]  /*1c70*/  FADD.FTZ R85, -R144, R85 ;  /* 0x0000005590557221 */ /* 0x000fe20000010100 */
[----:B------:R-:W-:Y:S01]  /*1c80*/  FMUL.FTZ R99, R142, R99 ;  /* 0x000000638e637220 */ /* 0x000fe20000410000 */
[----:B--2---:R-:W-:Y:S02]  /*1c90*/  MOV R91, R86 ;  /* 0x00000056005b7202 */ /* 0x004fe40000000f00 */
[--C-:B------:R-:W-:Y:S02]  /*1ca0*/  SHF.R.U64 R104, R86, 0x10, R87.reuse ;  /* 0x0000001056687819 */ /* 0x100fe40000001257 */
[----:B------:R-:W-:Y:S01]  /*1cb0*/  SHF.L.U32 R91, R91, 0x10, RZ ;  /* 0x000000105b5b7819 */ /* 0x000fe200000006ff */
[--C-:B------:R-:W-:Y:S01]  /*1cc0*/  IMAD.MOV.U32 R84, RZ, RZ, R87.reuse ;  /* 0x000000ffff547224 */ /* 0x100fe200078e0057 */
[----:B------:R-:W-:Y:S01]  /*1cd0*/  SHF.R.U32.HI R100, RZ, 0x10, R87 ;  /* 0x00000010ff647819 */ /* 0x000fe20000011657 */
[----:B------:R-:W-:Y:S02]  /*1ce0*/  IMAD.U32 R86, R104, 0x10000, RZ ;  /* 0x0001000068567824 */ /* 0x000fe400078e00ff */
[----:B------:R-:W-:Y:S01]  /*1cf0*/  FMUL.FTZ R102, R64, R91 ;  /* 0x0000005b40667220 */ /* 0x000fe20000410000 */
[----:B------:R-:W-:Y:S01]  /*1d00*/  SHF.L.U32 R87, R84, 0x10, RZ ;  /* 0x0000001054577819 */ /* 0x000fe200000006ff */
[----:B-1----:R-:W-:-:S02]  /*1d10*/  IMAD.U32 R88, R100, 0x10000, RZ ;  /* 0x0001000064587824 */ /* 0x002fc400078e00ff */
[C---:B------:R-:W-:Y:S01]  /*1d20*/  FMUL.FTZ R103, R142.reuse, R103 ;  /* 0x000000678e677220 */ /* 0x040fe20000410000 */
[----:B------:R-:W-:Y:S01]  /*1d30*/  FMUL.FTZ R100, R142, R85 ;  /* 0x000000558e647220 */ /* 0x000fe20000410000 */
[----:B------:R-:W-:Y:S01]  /*1d40*/  FMUL.FTZ R101, R65, R86 ;  /* 0x0000005641657220 */ /* 0x000fe20000410000 */
[----:B------:R-:W-:Y:S01]  /*1d50*/  FADD.FTZ R84, R127, R102 ;  /* 0x000000667f547221 */ /* 0x000fe20000010000 */
[----:B------:R-:W-:Y:S02]  /*1d60*/  IMAD.U32 R105, R105, 0x10000, RZ ;  /* 0x0001000069697824 */ /* 0x000fe400078e00ff */
[----:B------:R-:W-:Y:S01]  /*1d70*/  FFMA.FTZ R85, R99, R102, R126 ;  /* 0x0000006663557223 */ /* 0x000fe2000001007e */
[----:B------:R-:W-:Y:S01]  /*1d80*/  FADD.FTZ R26, R26, R87 ;  /* 0x000000571a1a7221 */ /* 0x000fe20000010000 */
[-C--:B------:R-:W-:Y:S01]  /*1d90*/  FFMA.FTZ R46, R103, R87.reuse, R46 ;  /* 0x00000057672e7223 */ /* 0x080fe2000001002e */
[----:B------:R-:W-:Y:S01]  /*1da0*/  FMUL.FTZ R104, R66, R87 ;  /* 0x0000005742687220 */ /* 0x000fe20000410000 */
[----:B------:R-:W-:Y:S01]  /*1db0*/  FADD.FTZ R87, R84, R101 ;  /* 0x0000006554577221 */ /* 0x000fe20000010000 */
[----:B------:R-:W-:Y:S01]  /*1dc0*/  FADD.FTZ R89, -R144, R105 ;  /* 0x0000006990597221 */ /* 0x000fe20000010100 */
        /* <DEDUP_REMOVED lines=13> */
.L_x_3372:
[----:B------:R-:W-:Y:S05]  /*1ea0*/  BSYNC B0 ;  /* 0x0000000000007941 */ /* 0x000fea0003800000 */
.L_x_3362:
[----:B------:R-:W-:Y:S01]  /*1eb0*/  LOP3.LUT P4, RZ, R90, 0xff, RZ, 0xc0, !PT ;  /* 0x000000ff5aff7812 */ /* 0x000fe2000788c0ff */
[----:B------:R-:W-:Y:S01]  /*1ec0*/  UMOV UR11, 0xffffffff ;  /* 0xffffffff000b7882 */ /* 0x000fe20000000000 */
[----:B--234-:R-:W-:Y:S02]  /*1ed0*/  SHF.R.U32.HI R85, RZ, 0x5, R0 ;  /* 0x00000005ff557819 */ /* 0x01cfe40000011600 */
        /* <DEDUP_REMOVED lines=23> */
.L_x_3476:
[----:B------:R-:W4:Y:S01]  /*2050*/  S2R R89, SR_CgaCtaId ;  /* 0x0000000000597919 */ /* 0x000f220000008800 */
[----:B------:R-:W-:Y:S01]  /*2060*/  @!P4 LOP3.LUT R85, R85, 0x3, RZ, 0xc0, !PT ;  /* 0x000000035555c812 */ /* 0x000fe200078ec0ff */
[----:B--2---:R-:W-:Y:S01]  /*2070*/  FADD.FTZ R126, R127, R126 ;  /* 0x0000007e7f7e7221 */ /* 0x004fe20000010000 */
[----:B------:R-:W-:Y:S01]  /*2080*/  MOV R88, 0x400 ;  /* 0x0000040000587802 */ /* 0x000fe20000000f00 */
[----:B-1-3--:R-:W-:Y:S01]  /*2090*/  FADD.FTZ R127, R86, R87 ;  /* 0x00000057567f7221 */ /* 0x00afe20000010000 */
[----:B------:R-:W-:Y:S05]  /*20a0*/  WARPSYNC.ALL ;  /* 0x0000000000007948 */ /* 0x000fea0003800000 */
[----:B------:R-:W-:Y:S01]  /*20b0*/  @!P4 IMAD.IADD R85, R84, 0x1, R85 ;  /* 0x000000015455c824 */ /* 0x000fe200078e0255 */
[----:B------:R-:W-:Y:S01]  /*20c0*/  @P3 IADD3 R145, R145, -0x1, RZ ;  /* 0xffffffff91913810 */ /* 0x000fe20007ffe0ff */
[----:B------:R-:W-:Y:S01]  /*20d0*/  BSSY B0, `(.L_x_3382) ;  /* 0x0000092000007945 */ /* 0x000fe20003800000 */
[----:B------:R-:W-:-:S02]  /*20e0*/  ISETP.NE.AND P5, PT, R134, RZ, PT ;  /* 0x000000ff8600720c */ /* 0x000fc40003fa5270 */
[----:B------:R-:W-:Y:S01]  /*20f0*/  @P3 LOP3.LUT R130, R0, 0x7f, RZ, 0xc0, !PT ;  /* 0x0000007f00823812 */ /* 0x000fe200078ec0ff */
[----:B------:R-:W-:Y:S01]  /*2100*/  @P3 IMAD R145, R145, R2, RZ ;  /* 0x0000000291913224 */ /* 0x000fe200078e02ff */
[----:B----4-:R-:W-:-:S04]  /*2110*/  LEA R88, R89, R88, 0x18 ;  /* 0x0000005859587211 */ /* 0x010fc800078ec0ff */
[----:B------:R-:W-:Y:S01]  /*2120*/  @!P4 LEA R146, R85, R88, 0x3 ;  /* 0x000000585592c211 */ /* 0x000fe200078e18ff */
[----:B------:R-:W-:-:S04]  /*2130*/  IMAD R147, R84, 0x8, R88 ;  /* 0x0000000854937824 */ /* 0x000fc800078e0258 */
        /* <DEDUP_REMOVED lines=30> */
.L_x_3385:
        /* <DEDUP_REMOVED lines=8> */
.L_x_3386:
[----:B------:R-:W-:Y:S05]  /*23a0*/  BSYNC B1 ;  /* 0x0000000000017941 */ /* 0x000fea0003800000 */
.L_x_3384:
        /* <DEDUP_REMOVED lines=18> */
.L_x_3388:
[----:B------:R-:W-:Y:S01]  /*24d0*/  FFMA.FTZ R85, R140, R89, R86 ;  /* 0x000000598c557223 */ /* 0x000fe20000010056 */
[----:B------:R-:W-:-:S03]  /*24e0*/  @P4 SHF.R.U64 R84, R120, 0x10, R121 ;  /* 0x0000001078544819 */ /* 0x000fc60000001279 */
[----:B------:R-:W-:Y:S02]  /*24f0*/  FADD.FTZ R85, R138, -R85 ;  /* 0x800000558a557221 */ /* 0x000fe40000010000 */
[----:B------:R-:W-:Y:S02]  /*2500*/  @P4 IMAD.U32 R91, R84, 0x10000, RZ ;  /* 0x00010000545b4824 */ /* 0x000fe400078e00ff */
[----:B------:R-:W-:-:S04]  /*2510*/  FMUL.FTZ R88, R142, R85 ;  /* 0x000000558e587220 */ /* 0x000fc80000410000 */
[----:B------:R-:W-:-:S07]  /*2520*/  @P4 FADD.FTZ R88, R88, R91 ;  /* 0x0000005b58584221 */ /* 0x000fce0000010000 */
.L_x_3389:
[----:B------:R-:W-:Y:S05]  /*2530*/  BSYNC B1 ;  /* 0x0000000000017941 */ /* 0x000fea0003800000 */
.L_x_3387:
        /* <DEDUP_REMOVED lines=15> */
.L_x_3391:
[----:B------:R-:W-:Y:S01]  /*2630*/  FFMA.FTZ R84, R139, R89, R86 ;  /* 0x000000598b547223 */ /* 0x000fe20000010056 */
[----:B------:R-:W-:-:S03]  /*2640*/  @P4 SHF.L.U32 R91, R121, 0x10, RZ ;  /* 0x00000010795b4819 */ /* 0x000fc600000006ff */
[----:B------:R-:W-:-:S04]  /*2650*/  FADD.FTZ R85, R137, -R84 ;  /* 0x8000005489557221 */ /* 0x000fc80000010000 */
[----:B------:R-:W-:-:S04]  /*2660*/  FMUL.FTZ R88, R142, R85 ;  /* 0x000000558e587220 */ /* 0x000fc80000410000 */
[----:B------:R-:W-:-:S07]  /*2670*/  @P4 FADD.FTZ R88, R88, R91 ;  /* 0x0000005b58584221 */ /* 0x000fce0000010000 */
.L_x_3392:
[----:B------:R-:W-:Y:S05]  /*2680*/  BSYNC B1 ;  /* 0x0000000000017941 */ /* 0x000fea0003800000 */
.L_x_3390:
        /* <DEDUP_REMOVED lines=16> */
.L_x_3394:
[----:B------:R-:W-:Y:S01]  /*2790*/  FFMA.FTZ R84, R136, R89, R86 ;  /* 0x0000005988547223 */ /* 0x000fe20000010056 */
[----:B------:R-:W-:-:S03]  /*27a0*/  @P4 SHF.R.U32.HI R88, RZ, 0x10, R121 ;  /* 0x00000010ff584819 */ /* 0x000fc60000011679 */
[----:B------:R-:W-:Y:S02]  /*27b0*/  FADD.FTZ R85, R135, -R84 ;  /* 0x8000005487557221 */ /* 0x000fe40000010000 */
[----:B------:R-:W-:Y:S02]  /*27c0*/  @P4 IMAD.U32 R91, R88, 0x10000, RZ ;  /* 0x00010000585b4824 */ /* 0x000fe400078e00ff */
[----:B------:R-:W-:-:S04]  /*27d0*/  FMUL.FTZ R88, R142, R85 ;  /* 0x000000558e587220 */ /* 0x000fc80000410000 */
[----:B------:R-:W-:-:S07]  /*27e0*/  @P4 FADD.FTZ R88, R88, R91 ;  /* 0x0000005b58584221 */ /* 0x000fce0000010000 */
.L_x_3395:
[----:B------:R-:W-:Y:S05]  /*27f0*/  BSYNC B1 ;  /* 0x0000000000017941 */ /* 0x000fea0003800000 */
.L_x_3393:
        /* <DEDUP_REMOVED lines=17> */
.L_x_3396:
        /* <DEDUP_REMOVED lines=11> */
.L_x_3398:
[----:B------:R-:W-:Y:S05]  /*29c0*/  BSYNC B1 ;  /* 0x0000000000017941 */ /* 0x000fea0003800000 */
.L_x_3397:
[----:B------:R-:W-:Y:S01]  /*29d0*/  IADD3 R129, R129, 0x80, RZ ;  /* 0x0000008081817810 */ /* 0x000fe20007ffe0ff */
[----:B------:R-:W-:-:S07]  /*29e0*/  VIADD R87, R87, 0x80 ;  /* 0x0000008057577836 */ /* 0x000fce0000000000 */
.L_x_3383:
[----:B------:R-:W-:Y:S05]  /*29f0*/  BSYNC B0 ;  /* 0x0000000000007941 */ /* 0x000fea0003800000 */
.L_x_3382:
        /* <DEDUP_REMOVED lines=12> */
.L_x_3402:
        /* <DEDUP_REMOVED lines=8> */
.L_x_3403:
[----:B------:R-:W-:Y:S05]  /*2b40*/  BSYNC B1 ;  /* 0x0000000000017941 */ /* 0x000fea0003800000 */
.L_x_3401:
        /* <DEDUP_REMOVED lines=18> */
.L_x_3405:
[----:B------:R-:W-:Y:S01]  /*2c70*/  FFMA.FTZ R84, R8, R89, R86 ;  /* 0x0000005908547223 */ /* 0x000fe20000010056 */
[----:B------:R-:W-:-:S03]  /*2c80*/  @P4 SHF.R.U64 R88, R118, 0x10, R119 ;  /* 0x0000001076584819 */ /* 0x000fc60000001277 */
[----:B------:R-:W-:Y:S02]  /*2c90*/  FADD.FTZ R85, R11, -R84 ;  /* 0x800000540b557221 */ /* 0x000fe40000010000 */
[----:B------:R-:W-:Y:S02]  /*2ca0*/  @P4 IMAD.U32 R91, R88, 0x10000, RZ ;  /* 0x00010000585b4824 */ /* 0x000fe400078e00ff */
[----:B------:R-:W-:-:S04]  /*2cb0*/  FMUL.FTZ R88, R142, R85 ;  /* 0x000000558e587220 */ /* 0x000fc80000410000 */
[----:B------:R-:W-:-:S07]  /*2cc0*/  @P4 FADD.FTZ R88, R88, R91 ;  /* 0x0000005b58584221 */ /* 0x000fce0000010000 */
.L_x_3406:
[----:B------:R-:W-:Y:S05]  /*2cd0*/  BSYNC B1 ;  /* 0x0000000000017941 */ /* 0x000fea0003800000 */
.L_x_3404:
        /* <DEDUP_REMOVED lines=15> */
.L_x_3408:
[----:B------:R-:W-:Y:S01]  /*2dd0*/  FFMA.FTZ R85, R9, R89, R86 ;  /* 0x0000005909557223 */ /* 0x000fe20000010056 */
[----:B------:R-:W-:-:S03]  /*2de0*/  @P4 SHF.L.U32 R91, R119, 0x10, RZ ;  /* 0x00000010775b4819 */ /* 0x000fc600000006ff */
[----:B------:R-:W-:-:S04]  /*2df0*/  FADD.FTZ R85, R12, -R85 ;  /* 0x800000550c557221 */ /* 0x000fc80000010000 */
[----:B------:R-:W-:-:S04]  /*2e00*/  FMUL.FTZ R88, R142, R85 ;  /* 0x000000558e587220 */ /* 0x000fc80000410000 */
[----:B------:R-:W-:-:S07]  /*2e10*/  @P4 FADD.FTZ R88, R88, R91 ;  /* 0x0000005b58584221 */ /* 0x000fce0000010000 */
.L_x_3409:
[----:B------:R-:W-:Y:S05]  /*2e20*/  BSYNC B1 ;  /* 0x0000000000017941 */ /* 0x000fea0003800000 */
.L_x_3407:
        /* <DEDUP_REMOVED lines=16> */
.L_x_3411:
[----:B------:R-:W-:Y:S01]  /*2f30*/  FFMA.FTZ R84, R14, R89, R86 ;  /* 0x000000590e547223 */ /* 0x000fe20000010056 */
[----:B------:R-:W-:-:S03]  /*2f40*/  @P4 SHF.R.U32.HI R88, RZ, 0x10, R119 ;  /* 0x00000010ff584819 */ /* 0x000fc60000011677 */
[----:B------:R-:W-:Y:S02]  /*2f50*/  FADD.FTZ R85, R13, -R84 ;  /* 0x800000540d557221 */ /* 0x000fe40000010000 */
[----:B------:R-:W-:Y:S02]  /*2f60*/  @P4 IMAD.U32 R91, R88, 0x10000, RZ ;  /* 0x00010000585b4824 */ /* 0x000fe400078e00ff */
[----:B------:R-:W-:-:S04]  /*2f70*/  FMUL.FTZ R88, R142, R85 ;  /* 0x000000558e587220 */ /* 0x000fc80000410000 */
[----:B------:R-:W-:-:S07]  /*2f80*/  @P4 FADD.FTZ R88, R88, R91 ;  /* 0x0000005b58584221 */ /* 0x000fce0000010000 */
.L_x_3412:
[----:B------:R-:W-:Y:S05]  /*2f90*/  BSYNC B1 ;  /* 0x0000000000017941 */ /* 0x000fea0003800000 */
.L_x_3410:
        /* <DEDUP_REMOVED lines=17> */
.L_x_3413:
        /* <DEDUP_REMOVED lines=11> */
.L_x_3415:
[----:B------:R-:W-:Y:S05]  /*3160*/  BSYNC B1 ;  /* 0x0000000000017941 */ /* 0x000fea0003800000 */
.L_x_3414:
[----:B------:R-:W-:Y:S02]  /*3170*/  IADD3 R129, R129, 0x80, RZ ;  /* 0x0000008081817810 */ /* 0x000fe40007ffe0ff */
[----:B------:R-:W-:-:S07]  /*3180*/  IADD3 R87, R87, 0x80, RZ ;  /* 0x0000008057577810 */ /* 0x000fce0007ffe0ff */
.L_x_3400:
[----:B------:R-:W-:Y:S05]  /*3190*/  BSYNC B0 ;  /* 0x0000000000007941 */ /* 0x000fea0003800000 */
.L_x_3399:
[----:B------:R-:W-:Y:S04]  /*31a0*/  BSSY B0, `(.L_x_3416) ;  /* 0x0000078000007945 */ /* 0x000fe80003800000 */
[----:B------:R-:W-:Y:S05]  /*31b0*/  @!P0 BRA `(.L_x_3417) ;  /* 0x0000000400d88947 */ /* 0x000fea0003800000 */
[----:B------:R-:W-:Y:S04]  /*31c0*/  BSSY B1, `(.L_x_3418) ;  /* 0x0000011000017945 */ /* 0x000fe80003800000 */
[----:B------:R-:W-:Y:S05]  /*31d0*/  @P2 BRA `(.L_x_3419) ;  /* 0x00000000001c2947 */ /* 0x000fea0003800000 */
[----:B------:R-:W-:Y:S01]  /*31e0*/  UISETP.NE.U32.AND UP0, UPT, UR8, URZ, UPT ;  /* 0x0000003f0800728c */ /* 0x000fe2000bf05070 */
[----:B------:R-:W-:-:S03]  /*31f0*/  IMAD.MOV.U32 R88, RZ, RZ, RZ ;  /* 0x000000ffff587224 */ /* 0x000fc600078e00ff */
[----:B------:R-:W-:-:S06]  /*3200*/  UISETP.NE.AND.EX UP0, UPT, UR9, URZ, UPT, UP0 ;  /* 0x0000003f0900728c */ /* 0x000fcc000bf05300 */
[----:B------:R-:W-:-:S13]  /*3210*/  PLOP3.LUT P4, PT, PT, PT, UP0, 0x80, 0x0 ;  /* 0x000000000000781c */ /* 0x000fda0003f8f008 */
[----:B------:R-:W-:Y:S05]  /*3220*/  @!P4 BRA `(.L_x_3420) ;  /* 0x000000000028c947 */ /* 0x000fea0003800000 */
[----:B-----5:R-:W-:Y:S01]  /*3230*/  SHF.L.U32 R88, R116, 0x10, RZ ;  /* 0x0000001074587819 */ /* 0x020fe200000006ff */
[----:B------:R-:W-:Y:S06]  /*3240*/  BRA `(.L_x_3420) ;  /* 0x0000000000207947 */ /* 0x000fec0003800000 */
.L_x_3419:
        /* <DEDUP_REMOVED lines=8> */
.L_x_3420:
[----:B------:R-:W-:Y:S05]  /*32d0*/  BSYNC B1 ;  /* 0x0000000000017941 */ /* 0x000fea0003800000 */
.L_x_3418:
        /* <DEDUP_REMOVED lines=18> */
.L_x_3422:
[----:B------:R-:W-:Y:S01]  /*3400*/  FFMA.FTZ R84, R16, R89, R86 ;  /* 0x0000005910547223 */ /* 0x000fe20000010056 */
[----:B------:R-:W-:-:S03]  /*3410*/  @P4 SHF.R.U64 R88, R116, 0x10, R117 ;  /* 0x0000001074584819 */ /* 0x000fc60000001275 */
[----:B------:R-:W-:Y:S01]  /*3420*/  FADD.FTZ R85, R19, -R84 ;  /* 0x8000005413557221 */ /* 0x000fe20000010000 */
[----:B------:R-:W-:-:S03]  /*3430*/  @P4 SHF.L.U32 R91, R88, 0x10, RZ ;  /* 0x00000010585b4819 */ /* 0x000fc600000006ff */
[----:B------:R-:W-:-:S04]  /*3440*/  FMUL.FTZ R88, R142, R85 ;  /* 0x000000558e587220 */ /* 0x000fc80000410000 */
[----:B------:R-:W-:-:S07]  /*3450*/  @P4 FADD.FTZ R88, R88, R91 ;  /* 0x0000005b58584221 */ /* 0x000fce0000010000 */
.L_x_3423:
[----:B------:R-:W-:Y:S05]  /*3460*/  BSYNC B1 ;  /* 0x0000000000017941 */ /* 0x000fea0003800000 */
.L_x_3421:
        /* <DEDUP_REMOVED lines=15> */
.L_x_3425:
[----:B------:R-:W-:Y:S01]  /*3560*/  FFMA.FTZ R85, R17, R89, R86 ;  /* 0x0000005911557223 */ /* 0x000fe20000010056 */
[----:B------:R-:W-:-:S03]  /*3570*/  @P4 SHF.L.U32 R91, R117, 0x10, RZ ;  /* 0x00000010755b4819 */ /* 0x000fc600000006ff */
[----:B------:R-:W-:-:S04]  /*3580*/  FADD.FTZ R85, R20, -R85 ;  /* 0x8000005514557221 */ /* 0x000fc80000010000 */
[----:B------:R-:W-:-:S04]  /*3590*/  FMUL.FTZ R88, R142, R85 ;  /* 0x000000558e587220 */ /* 0x000fc80000410000 */
[----:B------:R-:W-:-:S07]  /*35a0*/  @P4 FADD.FTZ R88, R88, R91 ;  /* 0x0000005b58584221 */ /* 0x000fce0000010000 */
.L_x_3426:
[----:B------:R-:W-:Y:S05]  /*35b0*/  BSYNC B1 ;  /* 0x0000000000017941 */ /* 0x000fea0003800000 */
.L_x_3424:
        /* <DEDUP_REMOVED lines=16> */
.L_x_3428:
[----:B------:R-:W-:Y:S01]  /*36c0*/  FFMA.FTZ R84, R22, R89, R86 ;  /* 0x0000005916547223 */ /* 0x000fe20000010056 */
[----:B------:R-:W-:-:S03]  /*36d0*/  @P4 SHF.R.U32.HI R88, RZ, 0x10, R117 ;  /* 0x00000010ff584819 */ /* 0x000fc60000011675 */
[----:B------:R-:W-:Y:S01]  /*36e0*/  FADD.FTZ R85, R21, -R84 ;  /* 0x8000005415557221 */ /* 0x000fe20000010000 */
[----:B------:R-:W-:-:S03]  /*36f0*/  @P4 SHF.L.U32 R91, R88, 0x10, RZ ;  /* 0x00000010585b4819 */ /* 0x000fc600000006ff */
[----:B------:R-:W-:-:S04]  /*3700*/  FMUL.FTZ R88, R142, R85 ;  /* 0x000000558e587220 */ /* 0x000fc80000410000 */
[----:B------:R-:W-:-:S07]  /*3710*/  @P4 FADD.FTZ R88, R88, R91 ;  /* 0x0000005b58584221 */ /* 0x000fce0000010000 */
.L_x_3429:
[----:B------:R-:W-:Y:S05]  /*3720*/  BSYNC B1 ;  /* 0x0000000000017941 */ /* 0x000fea0003800000 */
.L_x_3427:
        /* <DEDUP_REMOVED lines=17> */
.L_x_3430:
        /* <DEDUP_REMOVED lines=11> */
.L_x_3432:
[----:B------:R-:W-:Y:S05]  /*38f0*/  BSYNC B1 ;  /* 0x0000000000017941 */ /* 0x000fea0003800000 */
.L_x_3431:
[----:B------:R-:W-:Y:S01]  /*3900*/  VIADD R129, R129, 0x80 ;  /* 0x0000008081817836 */ /* 0x000fe20000000000 */
[----:B------:R-:W-:-:S07]  /*3910*/  IADD3 R87, R87, 0x80, RZ ;  /* 0x0000008057577810 */ /* 0x000fce0007ffe0ff */
.L_x_3417:
[----:B------:R-:W-:Y:S05]  /*3920*/  BSYNC B0 ;  /* 0x0000000000007941 */ /* 0x000fea0003800000 */
.L_x_3416:
        /* <DEDUP_REMOVED lines=11> */
.L_x_3436:
        /* <DEDUP_REMOVED lines=8> */
.L_x_3437:
[----:B------:R-:W-:Y:S05]  /*3a60*/  BSYNC B1 ;  /* 0x0000000000017941 */ /* 0x000fea0003800000 */
.L_x_3435:
        /* <DEDUP_REMOVED lines=18> */
.L_x_3439:
[----:B------:R-:W-:Y:S01]  /*3b90*/  FFMA.FTZ R84, R92, R89, R86 ;  /* 0x000000595c547223 */ /* 0x000fe20000010056 */
[----:B------:R-:W-:-:S03]  /*3ba0*/  @P4 SHF.R.U64 R88, R114, 0x10, R115 ;  /* 0x0000001072584819 */ /* 0x000fc60000001273 */
[----:B------:R-:W-:Y:S01]  /*3bb0*/  FADD.FTZ R85, R95, -R84 ;  /* 0x800000545f557221 */ /* 0x000fe20000010000 */
[----:B------:R-:W-:-:S03]  /*3bc0*/  @P4 SHF.L.U32 R91, R88, 0x10, RZ ;  /* 0x00000010585b4819 */ /* 0x000fc600000006ff */
[----:B------:R-:W-:-:S04]  /*3bd0*/  FMUL.FTZ R88, R142, R85 ;  /* 0x000000558e587220 */ /* 0x000fc80000410000 */
[----:B------:R-:W-:-:S07]  /*3be0*/  @P4 FADD.FTZ R88, R88, R91 ;  /* 0x0000005b58584221 */ /* 0x000fce0000010000 */
.L_x_3440:
[----:B------:R-:W-:Y:S05]  /*3bf0*/  BSYNC B1 ;  /* 0x0000000000017941 */ /* 0x000fea0003800000 */
.L_x_3438:
        /* <DEDUP_REMOVED lines=15> */
.L_x_3442:
[----:B------:R-:W-:Y:S01]  /*3cf0*/  FFMA.FTZ R85, R93, R89, R86 ;  /* 0x000000595d557223 */ /* 0x000fe20000010056 */
[----:B------:R-:W-:-:S03]  /*3d00*/  @P4 SHF.L.U32 R91, R115, 0x10, RZ ;  /* 0x00000010735b4819 */ /* 0x000fc600000006ff */
[----:B------:R-:W-:-:S04]  /*3d10*/  FADD.FTZ R85, R96, -R85 ;  /* 0x8000005560557221 */ /* 0x000fc80000010000 */
[----:B------:R-:W-:-:S04]  /*3d20*/  FMUL.FTZ R88, R142, R85 ;  /* 0x000000558e587220 */ /* 0x000fc80000410000 */
[----:B------:R-:W-:-:S07]  /*3d30*/  @P4 FADD.FTZ R88, R88, R91 ;  /* 0x0000005b58584221 */ /* 0x000fce0000010000 */
.L_x_3443:
[----:B------:R-:W-:Y:S05]  /*3d40*/  BSYNC B1 ;  /* 0x0000000000017941 */ /* 0x000fea0003800000 */
.L_x_3441:
        /* <DEDUP_REMOVED lines=16> */
.L_x_3445:
[----:B------:R-:W-:Y:S01]  /*3e50*/  FFMA.FTZ R84, R98, R89, R86 ;  /* 0x0000005962547223 */ /* 0x000fe20000010056 */
[----:B------:R-:W-:-:S03]  /*3e60*/  @P4 SHF.R.U32.HI R88, RZ, 0x10, R115 ;  /* 0x00000010ff584819 */ /* 0x000fc60000011673 */
[----:B------:R-:W-:Y:S01]  /*3e70*/  FADD.FTZ R85, R97, -R84 ;  /* 0x8000005461557221 */ /* 0x000fe20000010000 */
[----:B------:R-:W-:-:S03]  /*3e80*/  @P4 SHF.L.U32 R91, R88, 0x10, RZ ;  /* 0x00000010585b4819 */ /* 0x000fc600000006ff */
[----:B------:R-:W-:-:S04]  /*3e90*/  FMUL.FTZ R88, R142, R85 ;  /* 0x000000558e587220 */ /* 0x000fc80000410000 */
[----:B------:R-:W-:-:S07]  /*3ea0*/  @P4 FADD.FTZ R88, R88, R91 ;  /* 0x0000005b58584221 */ /* 0x000fce0000010000 */
.L_x_3446:
[----:B------:R-:W-:Y:S05]  /*3eb0*/  BSYNC B1 ;  /* 0x0000000000017941 */ /* 0x000fea0003800000 */
.L_x_3444:
        /* <DEDUP_REMOVED lines=17> */
.L_x_3447:
        /* <DEDUP_REMOVED lines=11> */
.L_x_3449:
[----:B------:R-:W-:Y:S05]  /*4080*/  BSYNC B1 ;  /* 0x0000000000017941 */ /* 0x000fea0003800000 */
.L_x_3448:
[----:B------:R-:W-:Y:S01]  /*4090*/  IADD3 R129, R129, 0x80, RZ ;  /* 0x0000008081817810 */ /* 0x000fe20007ffe0ff */
[----:B------:R-:W-:-:S07]  /*40a0*/  VIADD R87, R87, 0x80 ;  /* 0x0000008057577836 */ /* 0x000fce0000000000 */
.L_x_3434:
[----:B------:R-:W-:Y:S05]  /*40b0*/  BSYNC B0 ;  /* 0x0000000000007941 */ /* 0x000fea0003800000 */
.L_x_3433:
        /* <DEDUP_REMOVED lines=10> */
[----:B-----5:R-:W-:Y:S01]  /*4160*/  SHF.L.U32 R88, R112, 0x10, RZ ;  /* 0x0000001070587819 */ /* 0x020fe200000006ff */
[----:B------:R-:W-:Y:S06]  /*4170*/  BRA `(.L_x_3454) ;  /* 0x0000000000207947 */ /* 0x000fec0003800000 */
.L_x_3453:
        /* <DEDUP_REMOVED lines=8> */
.L_x_3454:
[----:B------:R-:W-:Y:S05]  /*4200*/  BSYNC B1 ;  /* 0x0000000000017941 */ /* 0x000fea0003800000 */
.L_x_3452:
        /* <DEDUP_REMOVED lines=18> */
.L_x_3456:
[----:B------:R-:W-:Y:S01]  /*4330*/  FFMA.FTZ R84, R100, R89, R86 ;  /* 0x0000005964547223 */ /* 0x000fe20000010056 */
[----:B------:R-:W-:-:S03]  /*4340*/  @P4 SHF.R.U64 R88, R112, 0x10, R113 ;  /* 0x0000001070584819 */ /* 0x000fc60000001271 */
[----:B------:R-:W-:Y:S02]  /*4350*/  FADD.FTZ R85, R101, -R84 ;  /* 0x8000005465557221 */ /* 0x000fe40000010000 */
[----:B------:R-:W-:Y:S02]  /*4360*/  @P4 IMAD.U32 R91, R88, 0x10000, RZ ;  /* 0x00010000585b4824 */ /* 0x000fe400078e00ff */
[----:B------:R-:W-:-:S04]  /*4370*/  FMUL.FTZ R88, R142, R85 ;  /* 0x000000558e587220 */ /* 0x000fc80000410000 */
[----:B------:R-:W-:-:S07]  /*4380*/  @P4 FADD.FTZ R88, R88, R91 ;  /* 0x0000005b58584221 */ /* 0x000fce0000010000 */
.L_x_3457:
[----:B------:R-:W-:Y:S05]  /*4390*/  BSYNC B1 ;  /* 0x0000000000017941 */ /* 0x000fea0003800000 */
.L_x_3455:
        /* <DEDUP_REMOVED lines=13> */
[----:B------:R-:W-:Y:S01]  /*4470*/  SHF.L.U32 R88, R113, 0x10, RZ ;  /* 0x0000001071587819 */ /* 0x000fe200000006ff */
[----:B------:R-:W-:Y:S06]  /*4480*/  BRA `(.L_x_3460) ;  /* 0x0000000000147947 */ /* 0x000fec0003800000 */
.L_x_3459:
[----:B------:R-:W-:Y:S01]  /*4490*/  FFMA.FTZ R85, R103, R89, R86 ;  /* 0x0000005967557223 */ /* 0x000fe20000010056 */
[----:B------:R-:W-:-:S03]  /*44a0*/  @P4 IMAD.U32 R91, R113, 0x10000, RZ ;  /* 0x00010000715b4824 */ /* 0x000fc600078e00ff */
[----:B------:R-:W-:-:S04]  /*44b0*/  FADD.FTZ R85, R104, -R85 ;  /* 0x8000005568557221 */ /* 0x000fc80000010000 */
[----:B------:R-:W-:-:S04]  /*44c0*/  FMUL.FTZ R88, R142, R85 ;  /* 0x000000558e587220 */ /* 0x000fc80000410000 */
[----:B------:R-:W-:-:S07]  /*44d0*/  @P4 FADD.FTZ R88, R88, R91 ;  /* 0x0000005b58584221 */ /* 0x000fce0000010000 */
.L_x_3460:
[----:B------:R-:W-:Y:S05]  /*44e0*/  BSYNC B1 ;  /* 0x0000000000017941 */ /* 0x000fea0003800000 */
.L_x_3458:
        /* <DEDUP_REMOVED lines=16> */
.L_x_3462:
[----:B------:R-:W-:Y:S01]  /*45f0*/  FFMA.FTZ R86, R106, R89, R86 ;  /* 0x000000596a567223 */ /* 0x000fe20000010056 */
[----:B------:R-:W-:-:S03]  /*4600*/  @P4 SHF.R.U32.HI R84, RZ, 0x10, R113 ;  /* 0x00000010ff544819 */ /* 0x000fc60000011671 */
[----:B------:R-:W-:Y:S02]  /*4610*/  FADD.FTZ R85, R105, -R86 ;  /* 0x8000005669557221 */ /* 0x000fe40000010000 */
[----:B------:R-:W-:Y:S02]  /*4620*/  @P4 IMAD.U32 R89, R84, 0x10000, RZ ;  /* 0x0001000054594824 */ /* 0x000fe400078e00ff */
[----:B------:R-:W-:-:S04]  /*4630*/  FMUL.FTZ R142, R142, R85 ;  /* 0x000000558e8e7220 */ /* 0x000fc80000410000 */
[----:B------:R-:W-:-:S07]  /*4640*/  @P4 FADD.FTZ R142, R142, R89 ;  /* 0x000000598e8e4221 */ /* 0x000fce0000010000 */
.L_x_3463:
[----:B------:R-:W-:Y:S05]  /*4650*/  BSYNC B1 ;  /* 0x0000000000017941 */ /* 0x000fea0003800000 */
.L_x_3461:
        /* <DEDUP_REMOVED lines=17> */
.L_x_3464:
        /* <DEDUP_REMOVED lines=10> */
.L_x_3451:
[----:B------:R-:W-:Y:S05]  /*4810*/  BSYNC B0 ;  /* 0x0000000000007941 */ /* 0x000fea0003800000 */
.L_x_3450:
[----:B------:R-:W-:Y:S02]  /*4820*/  IADD3 R131, R131, UR12, RZ ;  /* 0x0000000c83837c10 */ /* 0x000fe4000fffe0ff */
[----:B------:R-:W-:Y:S02]  /*4830*/  ISETP.NE.AND P3, PT, R144, RZ, PT ;  /* 0x000000ff9000720c */ /* 0x000fe40003f65270 */
[----:B------:R-:W-:Y:S02]  /*4840*/  ISETP.GE.AND P2, PT, R131, UR13, PT ;  /* 0x0000000d83007c0c */ /* 0x000fe4000bf46270 */
[----:B01----:R-:W-:-:S11]  /*4850*/  SEL R90, RZ, 0x1, P3 ;  /* 0x00000001ff5a7807 */ /* 0x003fd60001800000 */
[----:B------:R-:W-:Y:S05]  /*4860*/  @!P2 BRA `(.L_x_3465) ;  /* 0xffffffbc0000a947 */ /* 0x000fea000383ffff */
.L_x_3361:
[----:B------:R-:W0:Y:S01]  /*4870*/  S2R R0, SR_TID.X ;  /* 0x0000000000007919 */ /* 0x000e220000002100 */
[----:B------:R-:W0:Y:S01]  /*4880*/  S2UR UR11, SR_CTAID.X ;  /* 0x00000000000b79c3 */ /* 0x000e220000002500 */
[----:B------:R-:W-:Y:S02]  /*4890*/  ISETP.NE.AND P4, PT, R134, RZ, PT ;  /* 0x000000ff8600720c */ /* 0x000fe40003f85270 */
[----:B------:R-:W-:Y:S02]  /*48a0*/  ISETP.NE.AND P3, PT, R133, RZ, PT ;  /* 0x000000ff8500720c */ /* 0x000fe40003f65270 */
[----:B------:R-:W-:-:S03]  /*48b0*/  ISETP.NE.AND P2, PT, R132, RZ, PT ;  /* 0x000000ff8400720c */ /* 0x000fc60003f45270 */
[----:B------:R-:W1:Y:S08]  /*48c0*/  @P0 LDC.64 R12, c[0x0][0x2d0] ;  /* 0x0000b400ff0c0b82 */ /* 0x000e700000000a00 */
[----:B-----5:R-:W3:Y:S08]  /*48d0*/  @P4 LDC.64 R4, c[0x0][0x2d0] ;  /* 0x0000b400ff044b82 */ /* 0x020ef00000000a00 */
        /* <DEDUP_REMOVED lines=17> */
[----:B--2---:R-:W-:-:S04]  /*49f0*/  @P3 IMAD.WIDE.U32 R10, R21, 0x10, R10 ;  /* 0x00000010150a3825 */ /* 0x004fc800078e000a */
[----:B------:R-:W-:Y:S01]  /*4a00*/  @P3 VIADD R21, R21, 0x80 ;  /* 0x0000008015153836 */ /* 0x000fe20000000000 */
[----:B------:R2:W-:Y:S03]  /*4a10*/  @P3 STG.E.128 desc[UR4][R10.64], R56 ;  /* 0x000000380a003986 */ /* 0x0005e6000c101d04 */
[----:B-1----:R-:W-:-:S04]  /*4a20*/  @P0 IMAD.WIDE.U32 R12, R21, 0x10, R12 ;  /* 0x00000010150c0825 */ /* 0x002fc800078e000c */
[C---:B---3--:R-:W-:Y:S01]  /*4a30*/  @P0 IMAD.WIDE.U32 R14, R21.reuse, 0x10, R14 ;  /* 0x00000010150e0825 */ /* 0x048fe200078e000e */
[----:B------:R-:W-:Y:S01]  /*4a40*/  @P0 IADD3 R21, R21, 0x80, RZ ;  /* 0x0000008015150810 */ /* 0x000fe20007ffe0ff */
[----:B------:R2:W-:Y:S04]  /*4a50*/  @P0 STG.E.128 desc[UR4][R12.64], R32 ;  /* 0x000000200c000986 */ /* 0x0005e8000c101d04 */
        /* <DEDUP_REMOVED lines=14> */
.L_x_3381:
[----:B------:R-:W-:Y:S01]  /*4b40*/  HFMA2.MMA R148, -RZ, RZ, 0, 9.5367431640625e-07 ;  /* 0x00000010ff947435 */ /* 0x000fe200000001ff */
[----:B------:R-:W-:Y:S01]  /*4b50*/  IMAD.MOV.U32 R149, RZ, RZ, R127 ;  /* 0x000000ffff957224 */ /* 0x000fe200078e007f */
[----:B------:R-:W-:Y:S01]  /*4b60*/  MOV R151, 0x1f ;  /* 0x0000001f00977802 */ /* 0x000fe20000000f00 */
[----:B------:R-:W-:-:S08]  /*4b70*/  IMAD.MOV.U32 R146, RZ, RZ, -0x1 ;  /* 0xffffffffff927424 */ /* 0x000fd000078e00ff */
[----:B0----5:R-:W-:Y:S05]  /*4b80*/  WARPSYNC.COLLECTIVE R146, `(.L_x_3466) ;  /* 0x0000000092087348 */ /* 0x021fea0003c00000 */
[----:B------:R1:W2:Y:S02]  /*4b90*/  SHFL.DOWN P5, R147, R149, R148, R151 ;  /* 0x0800009495937389 */ /* 0x0002a400000a0097 */
[----:B012--5:R-:W-:Y:S01]  /*4ba0*/  ENDCOLLECTIVE ;  /* 0x000000000000791b */ /* 0x027fe20003800000 */
.L_x_3466:
[----:B------:R-:W-:Y:S02]  /*4bb0*/  MOV R149, R126 ;  /* 0x0000007e00957202 */ /* 0x000fe40000000f00 */
[----:B------:R-:W-:-:S07]  /*4bc0*/  MOV R86, R147 ;  /* 0x0000009300567202 */ /* 0x000fce0000000f00 */
[----:B------:R-:W-:Y:S05]  /*4bd0*/  WARPSYNC.COLLECTIVE R146, `(.L_x_3467) ;  /* 0x0000000092087348 */ /* 0x000fea0003c00000 */
[----:B------:R0:W1:Y:S02]  /*4be0*/  SHFL.DOWN P5, R147, R149, R148, R151 ;  /* 0x0800009495937389 */ /* 0x00006400000a0097 */
[----:B01----:R-:W-:Y:S01]  /*4bf0*/  ENDCOLLECTIVE ;  /* 0x000000000000791b */ /* 0x003fe20003800000 */
.L_x_3467:
[----:B------:R-:W-:Y:S01]  /*4c00*/  FADD.FTZ R86, R86, R127 ;  /* 0x0000007f56567221 */ /* 0x000fe20000010000 */
[----:B------:R-:W-:-:S04]  /*4c10*/  HFMA2.MMA R148, -RZ, RZ, 0, 4.76837158203125e-07 ;  /* 0x00000008ff947435 */ /* 0x000fc800000001ff */
[----:B------:R-:W-:Y:S01]  /*4c20*/  MOV R149, R86 ;  /* 0x0000005600957202 */ /* 0x000fe20000000f00 */
[----:B------:R-:W-:-:S07]  /*4c30*/  IMAD.MOV.U32 R87, RZ, RZ, R147 ;  /* 0x000000ffff577224 */ /* 0x000fce00078e0093 */
[----:B------:R-:W-:Y:S05]  /*4c40*/  WARPSYNC.COLLECTIVE R146, `(.L_x_3468) ;  /* 0x0000000092087348 */ /* 0x000fea0003c00000 */
[----:B------:R0:W1:Y:S02]  /*4c50*/  SHFL.DOWN P5, R147, R149, R148, R151 ;  /* 0x0800009495937389 */ /* 0x00006400000a0097 */
[----:B01----:R-:W-:Y:S01]  /*4c60*/  ENDCOLLECTIVE ;  /* 0x000000000000791b */ /* 0x003fe20003800000 */
.L_x_3468:
[----:B------:R-:W-:-:S05]  /*4c70*/  FADD.FTZ R87, R87, R126 ;  /* 0x0000007e57577221 */ /* 0x000fca0000010000 */
[----:B------:R-:W-:Y:S01]  /*4c80*/  MOV R149, R87 ;  /* 0x0000005700957202 */ /* 0x000fe20000000f00 */
[----:B------:R-:W-:-:S07]  /*4c90*/  IMAD.MOV.U32 R89, RZ, RZ, R147 ;  /* 0x000000ffff597224 */ /* 0x000fce00078e0093 */
[----:B------:R-:W-:Y:S05]  /*4ca0*/  WARPSYNC.COLLECTIVE R146, `(.L_x_3469) ;  /* 0x0000000092087348 */ /* 0x000fea0003c00000 */
[----:B------:R0:W1:Y:S02]  /*4cb0*/  SHFL.DOWN P5, R147, R149, R148, R151 ;  /* 0x0800009495937389 */ /* 0x00006400000a0097 */
[----:B01----:R-:W-:Y:S01]  /*4cc0*/  ENDCOLLECTIVE ;  /* 0x000000000000791b */ /* 0x003fe20003800000 */
.L_x_3469:
[----:B------:R-:W-:Y:S01]  /*4cd0*/  FADD.FTZ R89, R86, R89 ;  /* 0x0000005956597221 */ /* 0x000fe20000010000 */
[----:B------:R-:W-:-:S03]  /*4ce0*/  HFMA2.MMA R148, -RZ, RZ, 0, 2.384185791015625e-07 ;  /* 0x00000004ff947435 */ /* 0x000fc600000001ff */
[----:B------:R-:W-:Y:S01]  /*4cf0*/  IMAD.MOV.U32 R149, RZ, RZ, R89 ;  /* 0x000000ffff957224 */ /* 0x000fe200078e0059 */
[----:B------:R-:W-:-:S07]  /*4d00*/  MOV R88, R147 ;  /* 0x0000009300587202 */ /* 0x000fce0000000f00 */
[----:B------:R-:W-:Y:S05]  /*4d10*/  WARPSYNC.COLLECTIVE R146, `(.L_x_3470) ;  /* 0x0000000092087348 */ /* 0x000fea0003c00000 */
[----:B------:R0:W1:Y:S02]  /*4d20*/  SHFL.DOWN P5, R147, R149, R148, R151 ;  /* 0x0800009495937389 */ /* 0x00006400000a0097 */
[----:B01----:R-:W-:Y:S01]  /*4d30*/  ENDCOLLECTIVE ;  /* 0x000000000000791b */ /* 0x003fe20003800000 */
.L_x_3470:
[----:B------:R-:W-:-:S04]  /*4d40*/  FADD.FTZ R88, R87, R88 ;  /* 0x0000005857587221 */ /* 0x000fc80000010000 */
[----:B------:R-:W-:Y:S01]  /*4d50*/  IMAD.MOV.U32 R149, RZ, RZ, R88 ;  /* 0x000000ffff957224 */ /* 0x000fe200078e0058 */
[----:B------:R-:W-:-:S07]  /*4d60*/  MOV R90, R147 ;  /* 0x00000093005a7202 */ /* 0x000fce0000000f00 */
[----:B------:R-:W-:Y:S05]  /*4d70*/  WARPSYNC.COLLECTIVE R146, `(.L_x_3471) ;  /* 0x0000000092087348 */ /* 0x000fea0003c00000 */
[----:B------:R0:W1:Y:S02]  /*4d80*/  SHFL.DOWN P5, R147, R149, R148, R151 ;  /* 0x0800009495937389 */ /* 0x00006400000a0097 */
[----:B01----:R-:W-:Y:S01]  /*4d90*/  ENDCOLLECTIVE ;  /* 0x000000000000791b */ /* 0x003fe20003800000 */
.L_x_3471:
[----:B------:R-:W-:-:S05]  /*4da0*/  FADD.FTZ R90, R89, R90 ;  /* 0x0000005a595a7221 */ /* 0x000fca0000010000 */
[----:B------:R-:W-:Y:S01]  /*4db0*/  MOV R149, R90 ;  /* 0x0000005a00957202 */ /* 0x000fe20000000f00 */
[----:B------:R-:W-:Y:S01]  /*4dc0*/  IMAD.MOV.U32 R148, RZ, RZ, 0x2 ;  /* 0x00000002ff947424 */ /* 0x000fe200078e00ff */
[----:B------:R-:W-:-:S07]  /*4dd0*/  MOV R91, R147 ;  /* 0x00000093005b7202 */ /* 0x000fce0000000f00 */
[----:B------:R-:W-:Y:S05]  /*4de0*/  WARPSYNC.COLLECTIVE R146, `(.L_x_3472) ;  /* 0x0000000092087348 */ /* 0x000fea0003c00000 */
[----:B------:R0:W1:Y:S02]  /*4df0*/  SHFL.DOWN P5, R147, R149, R148, R151 ;  /* 0x0800009495937389 */ /* 0x00006400000a0097 */
[----:B01----:R-:W-:Y:S01]  /*4e00*/  ENDCOLLECTIVE ;  /* 0x000000000000791b */ /* 0x003fe20003800000 */
.L_x_3472:
[----:B------:R-:W-:-:S05]  /*4e10*/  FADD.FTZ R91, R88, R91 ;  /* 0x0000005b585b7221 */ /* 0x000fca0000010000 */
[----:B------:R-:W-:Y:S02]  /*4e20*/  MOV R149, R91 ;  /* 0x0000005b00957202 */ /* 0x000fe40000000f00 */
[----:B------:R-:W-:-:S07]  /*4e30*/  MOV R127, R147 ;  /* 0x00000093007f7202 */ /* 0x000fce0000000f00 */
[----:B------:R-:W-:Y:S05]  /*4e40*/  WARPSYNC.COLLECTIVE R146, `(.L_x_3473) ;  /* 0x0000000092087348 */ /* 0x000fea0003c00000 */
[----:B------:R0:W1:Y:S02]  /*4e50*/  SHFL.DOWN P5, R147, R149, R148, R151 ;  /* 0x0800009495937389 */ /* 0x00006400000a0097 */
[----:B01----:R-:W-:Y:S01]  /*4e60*/  ENDCOLLECTIVE ;  /* 0x000000000000791b */ /* 0x003fe20003800000 */
.L_x_3473:
[----:B------:R-:W-:Y:S01]  /*4e70*/  FADD.FTZ R127, R90, R127 ;  /* 0x0000007f5a7f7221 */ /* 0x000fe20000010000 */
[----:B------:R-:W-:-:S04]  /*4e80*/  HFMA2.MMA R148, -RZ, RZ, 0, 5.9604644775390625e-08 ;  /* 0x00000001ff947435 */ /* 0x000fc800000001ff */
[----:B------:R-:W-:Y:S01]  /*4e90*/  MOV R149, R127 ;  /* 0x0000007f00957202 */ /* 0x000fe20000000f00 */
[----:B------:R-:W-:-:S07]  /*4ea0*/  IMAD.MOV.U32 R126, RZ, RZ, R147 ;  /* 0x000000ffff7e7224 */ /* 0x000fce00078e0093 */
[----:B------:R-:W-:Y:S05]  /*4eb0*/  WARPSYNC.COLLECTIVE R146, `(.L_x_3474) ;  /* 0x0000000092087348 */ /* 0x000fea0003c00000 */
[----:B------:R0:W1:Y:S02]  /*4ec0*/  SHFL.DOWN P5, R147, R149, R148, R151 ;  /* 0x0800009495937389 */ /* 0x00006400000a0097 */
[----:B01----:R-:W-:Y:S01]  /*4ed0*/  ENDCOLLECTIVE ;  /* 0x000000000000791b */ /* 0x003fe20003800000 */
.L_x_3474:
[----:B------:R-:W-:-:S05]  /*4ee0*/  FADD.FTZ R86, R91, R126 ;  /* 0x0000007e5b567221 */ /* 0x000fca0000010000 */
[----:B------:R-:W-:Y:S01]  /*4ef0*/  MOV R149, R86 ;  /* 0x0000005600957202 */ /* 0x000fe20000000f00 */
[----:B------:R-:W-:-:S07]  /*4f00*/  IMAD.MOV.U32 R126, RZ, RZ, R147 ;  /* 0x000000ffff7e7224 */ /* 0x000fce00078e0093 */
[----:B------:R-:W-:Y:S05]  /*4f10*/  WARPSYNC.COLLECTIVE R146, `(.L_x_3475) ;  /* 0x0000000092087348 */ /* 0x000fea0003c00000 */
[----:B------:R0:W1:Y:S02]  /*4f20*/  SHFL.DOWN P5, R147, R149, R148, R151 ;  /* 0x0800009495937389 */ /* 0x00006400000a0097 */
[----:B01----:R-:W-:Y:S01]  /*4f30*/  ENDCOLLECTIVE ;  /* 0x000000000000791b */ /* 0x003fe20003800000 */
.L_x_3475:
[----:B------:R-:W-:Y:S01]  /*4f40*/  MOV R87, R147 ;  /* 0x0000009300577202 */ /* 0x000fe20000000f00 */
[----:B------:R-:W-:Y:S06]  /*4f50*/  BRA `(.L_x_3476) ;  /* 0xffffffd0003c7947 */ /* 0x000fec000383ffff */
.L_x_3477:
        /* <DEDUP_REMOVED lines=10> */
.L_x_11869:


//--------------------- .text._ZN10layer_norm22ln_bwd_finalize_kernelINS_22Kernel_traits_finalizeILj2560Ef13__nv_bfloat16S2_S2_fjLb0ELj1024ELj4ENS_18Kernel_traits_baseILj2560EfS2_S2_S2_fjLj1024EEEEELb0ELb1EEEvNS_9BwdParamsE --------------------------
	.section	.text._ZN10layer_norm22ln_bwd_finalize_kernelINS_22Kernel_traits_finalizeILj2560Ef13__nv_bfloat16S2_S2_fjLb0ELj1024ELj4ENS_18Kernel_traits_baseILj2560EfS2_S2_S2_fjLj1024EEEEELb0ELb1EEEvNS_9BwdParamsE,"ax",@progbits
	.align	128
        .global         _ZN10layer_norm22ln_bwd_finalize_kernelINS_22Kernel_traits_finalizeILj2560Ef13__nv_bfloat16S2_S2_fjLb0ELj1024ELj4ENS_18Kernel_traits_baseILj2560EfS2_S2_S2_fjLj1024EEEEELb0ELb1EEEvNS_9BwdParamsE
        .type           _ZN10layer_norm22ln_bwd_finalize_kernelINS_22Kernel_traits_finalizeILj2560Ef13__nv_bfloat16S2_S2_fjLb0ELj1024ELj4ENS_18Kernel_traits_baseILj2560EfS2_S2_S2_fjLj1024EEEEELb0ELb1EEEvNS_9BwdParamsE,@function
        .size           _ZN10layer_norm22ln_bwd_finalize_kernelINS_22Kernel_traits_finalizeILj2560Ef13__nv_bfloat16S2_S2_fjLb0ELj1024ELj4ENS_18Kernel_traits_baseILj2560EfS2_S2_S2_fjLj1024EEEEELb0ELb1EEEvNS_9BwdParamsE,(.L_x_11870 - _ZN10layer_norm22ln_bwd_finalize_kernelINS_22Kernel_traits_finalizeILj2560Ef13__nv_bfloat16S2_S2_fjLb0ELj1024ELj4ENS_18Kernel_traits_baseILj2560EfS2_S2_S2_fjLj1024EEEEELb0ELb1EEEvNS_9BwdParamsE)
        .other          _ZN10layer_norm22ln_bwd_finalize_kernelINS_22Kernel_traits_finalizeILj2560Ef13__nv_bfloat16S2_S2_fjLb0ELj1024ELj4ENS_18Kernel_traits_baseILj2560EfS2_S2_S2_fjLj1024EEEEELb0ELb1EEEvNS_9BwdParamsE,@"STO_CUDA_ENTRY STV_DEFAULT"
_ZN10layer_norm22ln_bwd_finalize_kernelINS_22Kernel_traits_finalizeILj2560Ef13__nv_bfloat16S2_S2_fjLb0ELj1024ELj4ENS_18Kernel_traits_baseILj2560EfS2_S2_S2_fjLj1024EEEEELb0ELb1EEEvNS_9BwdParamsE:
.text._ZN10layer_norm22ln_bwd_finalize_kernelINS_22Kernel_traits_finalizeILj2560Ef13__nv_bfloat16S2_S2_fjLb0ELj1024ELj4ENS_18Kernel_traits_baseILj2560EfS2_S2_S2_fjLj1024EEEEELb0ELb1EEEvNS_9BwdParamsE:
        /* <DEDUP_REMOVED lines=26> */
.L_x_3487:
[----:B0-2---:R-:W0:Y:S01]  /*01a0*/  LDC R10, c[0x0][0x210] ;  /* 0x00008400ff0a7b82 */ /* 0x005e220000000800 */
[----:B------:R-:W-:Y:S01]  /*01b0*/  BSSY B0, `(.L_x_3478) ;  /* 0x0000067000007945 */ /* 0x000fe20003800000 */
[----:B------:R-:W-:Y:S01]  /*01c0*/  HFMA2.MMA R26, -RZ, RZ, 0, 0 ;  /* 0x00000000ff1a7435 */ /* 0x000fe200000001ff */
[----:B------:R-:W-:Y:S02]  /*01d0*/  MOV R20, RZ ;  /* 0x000000ff00147202 */ /* 0x000fe40000000f00 */
[----:B0-----:R-:W-:-:S13]  /*01e0*/  ISETP.GE.U32.AND P1, PT, R5, R10, PT ;  /* 0x0000000a0500720c */ /* 0x001fda0003f26070 */
[----:B-1----:R-:W-:Y:S05]  /*01f0*/  @P1 BRA `(.L_x_3479) ;  /* 0x0000000400881947 */ /* 0x002fea0003800000 */
        /* <DEDUP_REMOVED lines=25> */
.L_x_3482:
        /* <DEDUP_REMOVED lines=34> */
.L_x_3481:
[----:B------:R-:W-:Y:S05]  /*05b0*/  BSYNC B1 ;  /* 0x0000000000017941 */ /* 0x000fea0003800000 */
.L_x_3480:
        /* <DEDUP_REMOVED lines=25> */
.L_x_3484:
[----:B------:R-:W-:Y:S05]  /*0750*/  BSYNC B1 ;  /* 0x0000000000017941 */ /* 0x000fea0003800000 */
.L_x_3483:
        /* <DEDUP_REMOVED lines=12> */
.L_x_3479:
[----:B------:R-:W-:Y:S05]  /*0820*/  BSYNC B0 ;  /* 0x0000000000007941 */ /* 0x000fea0003800000 */
.L_x_3478:
        /* <DEDUP_REMOVED lines=29> */
.L_x_3498:
[----:B------:R-:W-:Y:S01]  /*0a00*/  @!P1 SHF.R.U32.HI R12, RZ, 0x3, R0 ;  /* 0x00000003ff0c9819 */ /* 0x000fe20000011600 */
[----:B----4-:R-:W-:Y:S01]  /*0a10*/  FADD.FTZ R14, R9, R14 ;  /* 0x0000000e090e7221 */ /* 0x010fe20000010000 */
[----:B---3--:R-:W-:Y:S02]  /*0a20*/  FADD.FTZ R11, R10, R11 ;  /* 0x0000000b0a0b7221 */ /* 0x008fe40000010000 */
[----:B------:R-:W-:-:S05]  /*0a30*/  @!P1 LOP3.LUT R12, R12, 0x1ffffffc, RZ, 0xc0, !PT ;  /* 0x1ffffffc0c0c9812 */ /* 0x000fca00078ec0ff */
[----:B------:R3:W-:Y:S04]  /*0a40*/  @!P1 STS [R12+UR4+0x2000], R14 ;  /* 0x0020000e0c009988 */ /* 0x0007e80008000804 */
[----:B------:R3:W-:Y:S02]  /*0a50*/  @!P1 STS [R12+UR4+0x2080], R11 ;  /* 0x0020800b0c009988 */ /* 0x0007e40008000804 */
.L_x_3485:
[----:B------:R-:W-:Y:S05]  /*0a60*/  WARPSYNC.ALL ;  /* 0x0000000000007948 */ /* 0x000fea0003800000 */
[----:B------:R-:W-:Y:S01]  /*0a70*/  BAR.SYNC.DEFER_BLOCKING 0x0 ;  /* 0x0000000000007b1d */ /* 0x000fe20000010000 */
[C---:B------:R-:W-:Y:S02]  /*0a80*/  ISETP.GT.U32.AND P1, PT, R3.reuse, -0xa01, PT ;  /* 0xfffff5ff0300780c */ /* 0x040fe40003f24070 */
[----:B------:R-:W-:-:S05]  /*0a90*/  IADD3 R3, R3, 0xa00, RZ ;  /* 0x00000a0003037810 */ /* 0x000fca0007ffe0ff */
[----:B--23--:R-:W2:Y:S08]  /*0aa0*/  @P0 LDC.64 R10, c[0x0][0x318] ;  /* 0x0000c600ff0a0b82 */ /* 0x00ceb00000000a00 */
[----:B------:R-:W3:Y:S01]  /*0ab0*/  @P0 LDC.64 R12, c[0x0][0x310] ;  /* 0x0000c400ff0c0b82 */ /* 0x000ee20000000a00 */
[----:B------:R-:W4:Y:S04]  /*0ac0*/  @P0 LDS.64 R14, [R6+0x2000] ;  /* 0x00200000060e0984 */ /* 0x000f280000000a00 */
[----:B------:R-:W5:Y:S01]  /*0ad0*/  @P0 LDS.64 R16, [R6+0x2080] ;  /* 0x0020800006100984 */ /* 0x000f620000000a00 */
[----:B--2---:R-:W-:-:S04]  /*0ae0*/  @P0 IMAD.WIDE.U32 R10, R4, 0x8, R10 ;  /* 0x00000008040a0825 */ /* 0x004fc800078e000a */
[C---:B---3--:R-:W-:Y:S01]  /*0af0*/  @P0 IMAD.WIDE.U32 R12, R4.reuse, 0x8, R12 ;  /* 0x00000008040c0825 */ /* 0x048fe200078e000c */
[----:B------:R-:W-:Y:S01]  /*0b00*/  IADD3 R4, R4, 0x500, RZ ;  /* 0x0000050004047810 */ /* 0x000fe20007ffe0ff */
[----:B----4-:R2:W-:Y:S04]  /*0b10*/  @P0 STG.E.64 desc[UR6][R10.64], R14 ;  /* 0x0000000e0a000986 */ /* 0x0105e8000c101b06 */
[----:B-----5:R2:W-:Y:S01]  /*0b20*/  @P0 STG.E.64 desc[UR6][R12.64], R16 ;  /* 0x000000100c000986 */ /* 0x0205e2000c101b06 */
[----:B------:R-:W-:Y:S05]  /*0b30*/  @P1 BRA `(.L_x_3487) ;  /* 0xfffffff400981947 */ /* 0x000fea000383ffff */
[----:B------:R-:W-:Y:S05]  /*0b40*/  EXIT ;  /* 0x000000000000794d */ /* 0x000fea0003800000 */
.L_x_3486:
[----:B------:R-:W-:Y:S01]  /*0b50*/  HFMA2.MMA R19, -RZ, RZ, 0, 5.9604644775390625e-08 ;  /* 0x00000001ff137435 */ /* 0x000fe200000001ff */
[----:B0--3--:R-:W-:Y:S01]  /*0b60*/  MOV R20, R10 ;  /* 0x0000000a00147202 */ /* 0x009fe20000000f00 */
[----:B------:R-:W-:Y:S01]  /*0b70*/  IMAD.MOV.U32 R22, RZ, RZ, 0x1f ;  /* 0x0000001fff167424 */ /* 0x000fe200078e00ff */
[----:B------:R-:W-:-:S08]  /*0b80*/  MOV R17, 0xffffffff ;  /* 0xffffffff00117802 */ /* 0x000fd00000000f00 */
[----:B-12---:R-:W-:Y:S05]  /*0b90*/  WARPSYNC.COLLECTIVE R17, `(.L_x_3488) ;  /* 0x0000000011087348 */ /* 0x006fea0003c00000 */
[----:B------:R0:W3:Y:S02]  /*0ba0*/  SHFL.BFLY P2, R18, R20, R19, R22 ;  /* 0x0c00001314127389 */ /* 0x0000e40000040016 */
[----:B0123--:R-:W-:Y:S01]  /*0bb0*/  ENDCOLLECTIVE ;  /* 0x000000000000791b */ /* 0x00ffe20003800000 */
.L_x_3488:
[----:B------:R-:W-:Y:S01]  /*0bc0*/  HFMA2.MMA R19, -RZ, RZ, 0, 1.1920928955078125e-07 ;  /* 0x00000002ff137435 */ /* 0x000fe200000001ff */
[----:B------:R-:W-:-:S05]  /*0bd0*/  MOV R11, R18 ;  /* 0x00000012000b7202 */ /* 0x000fca0000000f00 */
[----:B------:R-:W-:-:S05]  /*0be0*/  FADD.FTZ R11, R10, R11 ;  /* 0x0000000b0a0b7221 */ /* 0x000fca0000010000 */
[----:B------:R-:W-:-:S07]  /*0bf0*/  MOV R20, R11 ;  /* 0x0000000b00147202 */ /* 0x000fce0000000f00 */
[----:B------:R-:W-:Y:S05]  /*0c00*/  WARPSYNC.COLLECTIVE R17, `(.L_x_3489) ;  /* 0x0000000011087348 */ /* 0x000fea0003c00000 */
[----:B------:R0:W1:Y:S02]  /*0c10*/  SHFL.BFLY P2, R18, R20, R19, R22 ;  /* 0x0c00001314127389 */ /* 0x0000640000040016 */
[----:B01----:R-:W-:Y:S01]  /*0c20*/  ENDCOLLECTIVE ;  /* 0x000000000000791b */ /* 0x003fe20003800000 */
.L_x_3489:
[----:B------:R-:W-:Y:S01]  /*0c30*/  HFMA2.MMA R19, -RZ, RZ, 0, 2.384185791015625e-07 ;  /* 0x00000004ff137435 */ /* 0x000fe200000001ff */
[----:B------:R-:W-:-:S04]  /*0c40*/  IMAD.MOV.U32 R12, RZ, RZ, R18 ;  /* 0x000000ffff0c7224 */ /* 0x000fc800078e0012 */
[----:B------:R-:W-:-:S05]  /*0c50*/  FADD.FTZ R12, R11, R12 ;  /* 0x0000000c0b0c7221 */ /* 0x000fca0000010000 */
[----:B------:R-:W-:-:S07]  /*0c60*/  MOV R20, R12 ;  /* 0x0000000c00147202 */ /* 0x000fce0000000f00 */
[----:B------:R-:W-:Y:S05]  /*0c70*/  WARPSYNC.COLLECTIVE R17, `(.L_x_3490) ;  /* 0x0000000011087348 */ /* 0x000fea0003c00000 */
[----:B------:R0:W1:Y:S02]  /*0c80*/  SHFL.BFLY P2, R18, R20, R19, R22 ;  /* 0x0c00001314127389 */ /* 0x0000640000040016 */
[----:B01----:R-:W-:Y:S01]  /*0c90*/  ENDCOLLECTIVE ;  /* 0x000000000000791b */ /* 0x003fe20003800000 */
.L_x_3490:
[----:B------:R-:W-:Y:S01]  /*0ca0*/  IMAD.MOV.U32 R19, RZ, RZ, 0x8 ;  /* 0x00000008ff137424 */ /* 0x000fe200078e00ff */
[----:B------:R-:W-:-:S05]  /*0cb0*/  MOV R13, R18 ;  /* 0x00000012000d7202 */ /* 0x000fca0000000f00 */
[----:B------:R-:W-:-:S05]  /*0cc0*/  FADD.FTZ R13, R12, R13 ;  /* 0x0000000d0c0d7221 */ /* 0x000fca0000010000 */
[----:B------:R-:W-:-:S07]  /*0cd0*/  MOV R20, R13 ;  /* 0x0000000d00147202 */ /* 0x000fce0000000f00 */
[----:B------:R-:W-:Y:S05]  /*0ce0*/  WARPSYNC.COLLECTIVE R17, `(.L_x_3491) ;  /* 0x0000000011087348 */ /* 0x000fea0003c00000 */
[----:B------:R0:W1:Y:S02]  /*0cf0*/  SHFL.BFLY P2, R18, R20, R19, R22 ;  /* 0x0c00001314127389 */ /* 0x0000640000040016 */
[----:B01----:R-:W-:Y:S01]  /*0d00*/  ENDCOLLECTIVE ;  /* 0x000000000000791b */ /* 0x003fe20003800000 */
.L_x_3491:
[----:B------:R-:W-:Y:S01]  /*0d10*/  HFMA2.MMA R19, -RZ, RZ, 0, 9.5367431640625e-07 ;  /* 0x00000010ff137435 */ /* 0x000fe200000001ff */
[----:B------:R-:W-:-:S05]  /*0d20*/  MOV R10, R18 ;  /* 0x00000012000a7202 */ /* 0x000fca0000000f00 */
[----:B------:R-:W-:-:S05]  /*0d30*/  FADD.FTZ R10, R13, R10 ;  /* 0x0000000a0d0a7221 */ /* 0x000fca0000010000 */
[----:B------:R-:W-:-:S07]  /*0d40*/  MOV R20, R10 ;  /* 0x0000000a00147202 */ /* 0x000fce0000000f00 */
[----:B------:R-:W-:Y:S05]  /*0d50*/  WARPSYNC.COLLECTIVE R17, `(.L_x_3492) ;  /* 0x0000000011087348 */ /* 0x000fea0003c00000 */
[----:B------:R0:W1:Y:S02]  /*0d60*/  SHFL.BFLY P2, R18, R20, R19, R22 ;  /* 0x0c00001314127389 */ /* 0x0000640000040016 */
[----:B01----:R-:W-:Y:S01]  /*0d70*/  ENDCOLLECTIVE ;  /* 0x000000000000791b */ /* 0x003fe20003800000 */
.L_x_3492:
[----:B------:R-:W-:Y:S01]  /*0d80*/  HFMA2.MMA R19, -RZ, RZ, 0, 5.9604644775390625e-08 ;  /* 0x00000001ff137435 */ /* 0x000fe200000001ff */
[----:B------:R-:W-:Y:S01]  /*0d90*/  IMAD.MOV.U32 R20, RZ, RZ, R9 ;  /* 0x000000ffff147224 */ /* 0x000fe200078e0009 */
[----:B------:R-:W-:-:S09]  /*0da0*/  MOV R11, R18 ;  /* 0x00000012000b7202 */ /* 0x000fd20000000f00 */
[----:B------:R-:W-:Y:S05]  /*0db0*/  WARPSYNC.COLLECTIVE R17, `(.L_x_3493) ;  /* 0x0000000011087348 */ /* 0x000fea0003c00000 */
[----:B------:R0:W1:Y:S02]  /*0dc0*/  SHFL.BFLY P2, R18, R20, R19, R22 ;  /* 0x0c00001314127389 */ /* 0x0000640000040016 */
[----:B01----:R-:W-:Y:S01]  /*0dd0*/  ENDCOLLECTIVE ;  /* 0x000000000000791b */ /* 0x003fe20003800000 */
.L_x_3493:
[----:B------:R-:W-:Y:S01]  /*0de0*/  HFMA2.MMA R19, -RZ, RZ, 0, 1.1920928955078125e-07 ;  /* 0x00000002ff137435 */ /* 0x000fe200000001ff */
[----:B------:R-:W-:-:S05]  /*0df0*/  MOV R12, R18 ;  /* 0x00000012000c7202 */ /* 0x000fca0000000f00 */
[----:B------:R-:W-:-:S05]  /*0e00*/  FADD.FTZ R14, R9, R12 ;  /* 0x0000000c090e7221 */ /* 0x000fca0000010000 */
[----:B------:R-:W-:-:S07]  /*0e10*/  MOV R20, R14 ;  /* 0x0000000e00147202 */ /* 0x000fce0000000f00 */
[----:B------:R-:W-:Y:S05]  /*0e20*/  WARPSYNC.COLLECTIVE R17, `(.L_x_3494) ;  /* 0x0000000011087348 */ /* 0x000fea0003c00000 */
[----:B------:R0:W1:Y:S02]  /*0e30*/  SHFL.BFLY P2, R18, R20, R19, R22 ;  /* 0x0c00001314127389 */ /* 0x0000640000040016 */
[----:B01----:R-:W-:Y:S01]  /*0e40*/  ENDCOLLECTIVE ;  /* 0x000000000000791b */ /* 0x003fe20003800000 */
.L_x_3494:
[----:B------:R-:W-:Y:S01]  /*0e50*/  HFMA2.MMA R19, -RZ, RZ, 0, 2.384185791015625e-07 ;  /* 0x00000004ff137435 */ /* 0x000fe200000001ff */
[----:B------:R-:W-:-:S04]  /*0e60*/  IMAD.MOV.U32 R13, RZ, RZ, R18 ;  /* 0x000000ffff0d7224 */ /* 0x000fc800078e0012 */
[----:B------:R-:W-:-:S05]  /*0e70*/  FADD.FTZ R15, R14, R13 ;  /* 0x0000000d0e0f7221 */ /* 0x000fca0000010000 */
[----:B------:R-:W-:-:S07]  /*0e80*/  MOV R20, R15 ;  /* 0x0000000f00147202 */ /* 0x000fce0000000f00 */
[----:B------:R-:W-:Y:S05]  /*0e90*/  WARPSYNC.COLLECTIVE R17, `(.L_x_3495) ;  /* 0x0000000011087348 */ /* 0x000fea0003c00000 */
[----:B------:R0:W1:Y:S02]  /*0ea0*/  SHFL.BFLY P2, R18, R20, R19, R22 ;  /* 0x0c00001314127389 */ /* 0x0000640000040016 */
[----:B01----:R-:W-:Y:S01]  /*0eb0*/  ENDCOLLECTIVE ;  /* 0x000000000000791b */ /* 0x003fe20003800000 */
.L_x_3495:
[----:B------:R-:W-:Y:S01]  /*0ec0*/  IMAD.MOV.U32 R19, RZ, RZ, 0x8 ;  /* 0x00000008ff137424 */ /* 0x000fe200078e00ff */
[----:B------:R-:W-:-:S05]  /*0ed0*/  MOV R16, R18 ;  /* 0x0000001200107202 */ /* 0x000fca0000000f00 */
[----:B------:R-:W-:-:S05]  /*0ee0*/  FADD.FTZ R16, R15, R16 ;  /* 0x000000100f107221 */ /* 0x000fca0000010000 */
[----:B------:R-:W-:-:S07]  /*0ef0*/  MOV R20, R16 ;  /* 0x0000001000147202 */ /* 0x000fce0000000f00 */
[----:B------:R-:W-:Y:S05]  /*0f00*/  WARPSYNC.COLLECTIVE R17, `(.L_x_3496) ;  /* 0x0000000011087348 */ /* 0x000fea0003c00000 */
[----:B------:R0:W1:Y:S02]  /*0f10*/  SHFL.BFLY P2, R18, R20, R19, R22 ;  /* 0x0c00001314127389 */ /* 0x0000640000040016 */
[----:B01----:R-:W-:Y:S01]  /*0f20*/  ENDCOLLECTIVE ;  /* 0x000000000000791b */ /* 0x003fe20003800000 */
.L_x_3496:
[----:B------:R-:W-:Y:S01]  /*0f30*/  HFMA2.MMA R19, -RZ, RZ, 0, 9.5367431640625e-07 ;  /* 0x00000010ff137435 */ /* 0x000fe200000001ff */
[----:B------:R-:W-:-:S05]  /*0f40*/  MOV R9, R18 ;  /* 0x0000001200097202 */ /* 0x000fca0000000f00 */
[----:B------:R-:W-:-:S05]  /*0f50*/  FADD.FTZ R9, R16, R9 ;  /* 0x0000000910097221 */ /* 0x000fca0000010000 */
[----:B------:R-:W-:-:S07]  /*0f60*/  MOV R20, R9 ;  /* 0x0000000900147202 */ /* 0x000fce0000000f00 */
[----:B------:R-:W-:Y:S05]  /*0f70*/  WARPSYNC.COLLECTIVE R17, `(.L_x_3497) ;  /* 0x0000000011087348 */ /* 0x000fea0003c00000 */
[----:B------:R0:W1:Y:S02]  /*0f80*/  SHFL.BFLY P2, R18, R20, R19, R22 ;  /* 0x0c00001314127389 */ /* 0x0000640000040016 */
[----:B01----:R-:W-:Y:S01]  /*0f90*/  ENDCOLLECTIVE ;  /* 0x000000000000791b */ /* 0x003fe20003800000 */
.L_x_3497:
[----:B------:R-:W-:Y:S01]  /*0fa0*/  MOV R14, R18 ;  /* 0x00000012000e7202 */ /* 0x000fe20000000f00 */
[----:B------:R-:W-:Y:S06]  /*0fb0*/  BRA `(.L_x_3498) ;  /* 0xfffffff800907947 */ /* 0x000fec000383ffff */
.L_x_3499:
        /* <DEDUP_REMOVED lines=12> */
.L_x_11870:


//--------------------- .text._ZN10layer_norm13ln_bwd_kernelINS_13Kernel_traitsIf13__nv_bfloat16S2_S2_fjLj2560ELj1ELj1ELj4ELj8ENS_18Kernel_traits_baseILj2560EfS2_S2_S2_fjLj128EEEEELb1ELb0ELb1ELb1EEEvNS_9BwdParamsE --------------------------
	.section	.text._ZN10layer_norm13ln_bwd_kernelINS_13Kernel_traitsIf13__nv_bfloat16S2_S2_fjLj2560ELj1ELj1ELj4ELj8ENS_18Kernel_traits_baseILj2560EfS2_S2_S2_fjLj128EEEEELb1ELb0ELb1ELb1EEEvNS_9BwdParamsE,"ax",@progbits
	.align	128
        .global         _ZN10layer_norm13ln_bwd_kernelINS_13Kernel_traitsIf13__nv_bfloat16S2_S2_fjLj2560ELj1ELj1ELj4ELj8ENS_18Kernel_traits_baseILj2560EfS2_S2_S2_fjLj128EEEEELb1ELb0ELb1ELb1EEEvNS_9BwdParamsE
        .type           _ZN10layer_norm13ln_bwd_kernelINS_13Kernel_traitsIf13__nv_bfloat16S2_S2_fjLj2560ELj1ELj1ELj4ELj8ENS_18Kernel_traits_baseILj2560EfS2_S2_S2_fjLj128EEEEELb1ELb0ELb1ELb1EEEvNS_9BwdParamsE,@function
        .size           _ZN10layer_norm13ln_bwd_kernelINS_13Kernel_traitsIf13__nv_bfloat16S2_S2_fjLj2560ELj1ELj1ELj4ELj8ENS_18Kernel_traits_baseILj2560EfS2_S2_S2_fjLj128EEEEELb1ELb0ELb1ELb1EEEvNS_9BwdParamsE,(.L_x_11871 - _ZN10layer_norm13ln_bwd_kernelINS_13Kernel_traitsIf13__nv_bfloat16S2_S2_fjLj2560ELj1ELj1ELj4ELj8ENS_18Kernel_traits_baseILj2560EfS2_S2_S2_fjLj128EEEEELb1ELb0ELb1ELb1EEEvNS_9BwdParamsE)
        .other          _ZN10layer_norm13ln_bwd_kernelINS_13Kernel_traitsIf13__nv_bfloat16S2_S2_fjLj2560ELj1ELj1ELj4ELj8ENS_18Kernel_traits_baseILj2560EfS2_S2_S2_fjLj128EEEEELb1ELb0ELb1ELb1EEEvNS_9BwdParamsE,@"STO_CUDA_ENTRY STV_DEFAULT"
_ZN10layer_norm13ln_bwd_kernelINS_13Kernel_traitsIf13__nv_bfloat16S2_S2_fjLj2560ELj1ELj1ELj4ELj8ENS_18Kernel_traits_baseILj2560EfS2_S2_S2_fjLj128EEEEELb1ELb0ELb1ELb1EEEvNS_9BwdParamsE:
.text._ZN10layer_norm13ln_bwd_kernelINS_13Kernel_traitsIf13__nv_bfloat16S2_S2_fjLj2560ELj1ELj1ELj4ELj8ENS_18Kernel_traits_baseILj2560EfS2_S2_S2_fjLj128EEEEELb1ELb0ELb1ELb1EEEvNS_9BwdParamsE:
        /* <DEDUP_REMOVED lines=33> */
.L_x_3500:
[----:B------:R-:W-:Y:S01]  /*0210*/  SHF.L.U32 R2, R0, 0x4, RZ ;  /* 0x0000000400027819 */ /* 0x000fe200000006ff */
[----:B------:R-:W-:-:S03]  /*0220*/  ULDC.64 UR6, c[0x0][0x260] ;  /* 0x0000980000067ab9 */ /* 0x000fc60000000a00 */
[----:B------:R-:W-:-:S04]  /*0230*/  LOP3.LUT R2, R2, 0x7f0, RZ, 0xc0, !PT ;  /* 0x000007f002027812 */ /* 0x000fc800078ec0ff */
[----:B------:R-:W-:Y:S02]  /*0240*/  IADD3 R4, P0, R2, UR6, RZ ;  /* 0x0000000602047c10 */ /* 0x000fe4000ff1e0ff */
[----:B------:R-:W0:Y:S03]  /*0250*/  LDC.U8 R2, c[0x0][0x2a0] ;  /* 0x0000a800ff027b82 */ /* 0x000e260000000000 */
[----:B------:R-:W-:-:S05]  /*0260*/  IMAD.X R5, RZ, RZ, UR7, P0 ;  /* 0x00000007ff057e24 */ /* 0x000fca00080e06ff */
[----:B------:R1:W5:Y:S04]  /*0270*/  LDG.E.128 R44, desc[UR4][R4.64] ;  /* 0x00000004042c7981 */ /* 0x000368000c1e1d00 */
[----:B------:R1:W5:Y:S04]  /*0280*/  LDG.E.128 R40, desc[UR4][R4.64+0x800] ;  /* 0x0008000404287981 */ /* 0x000368000c1e1d00 */
[----:B------:R1:W5:Y:S04]  /*0290*/  LDG.E.128 R36, desc[UR4][R4.64+0x1000] ;  /* 0x0010000404247981 */ /* 0x000368000c1e1d00 */
[----:B------:R1:W5:Y:S04]  /*02a0*/  LDG.E.128 R32, desc[UR4][R4.64+0x1800] ;  /* 0x0018000404207981 */ /* 0x000368000c1e1d00 */
[----:B------:R1:W5:Y:S01]  /*02b0*/  LDG.E.128 R28, desc[UR4][R4.64+0x2000] ;  /* 0x00200004041c7981 */ /* 0x000362000c1e1d00 */
        /* <DEDUP_REMOVED lines=20> */
[----:B01----:R-:W-:-:S07]  /*0400*/  CS2R R48, SRZ ;  /* 0x0000000000307805 */ /* 0x003fce000001ff00 */
.L_x_3581:
[----:B01----:R-:W0:Y:S08]  /*0410*/  LDC.64 R90, c[0x0][0x288] ;  /* 0x0000a200ff5a7b82 */ /* 0x003e300000000a00 */
[----:B------:R-:W1:Y:S08]  /*0420*/  LDC R152, c[0x0][0x218] ;  /* 0x00008600ff987b82 */ /* 0x000e700000000800 */
[----:B------:R-:W2:Y:S01]  /*0430*/  LDC.64 R92, c[0x0][0x258] ;  /* 0x00009600ff5c7b82 */ /* 0x000ea20000000a00 */
[----:B0-----:R-:W-:-:S07]  /*0440*/  IMAD.WIDE R90, R133, 0x4, R90 ;  /* 0x00000004855a7825 */ /* 0x001fce00078e025a */
[----:B------:R-:W0:Y:S01]  /*0450*/  LDC.64 R88, c[0x0][0x280] ;  /* 0x0000a000ff587b82 */ /* 0x000e220000000a00 */
[----:B------:R-:W3:Y:S07]  /*0460*/  LDG.E R132, desc[UR4][R90.64] ;  /* 0x000000045a847981 */ /* 0x000eee000c1e1900 */
[----:B------:R-:W4:Y:S01]  /*0470*/  LDC.64 R126, c[0x0][0x2c8] ;  /* 0x0000b200ff7e7b82 */ /* 0x000f220000000a00 */
[----:B-1----:R-:W-:Y:S01]  /*0480*/  IMAD R4, R133, R152, RZ ;  /* 0x0000009885047224 */ /* 0x002fe200078e02ff */
[----:B------:R-:W-:-:S04]  /*0490*/  LOP3.LUT R150, R0, 0x7f, RZ, 0xc0, !PT ;  /* 0x0000007f00967812 */ /* 0x000fc800078ec0ff */
        /* <DEDUP_REMOVED lines=10> */
[C---:B------:R-:W-:Y:S02]  /*0540*/  VIADD R135, R4.reuse, 0x180 ;  /* 0x0000018004877836 */ /* 0x040fe40000000000 */
[----:B----4-:R-:W-:-:S04]  /*0550*/  IMAD.WIDE.U32 R94, R4, 0x8, R126 ;  /* 0x00000008045e7825 */ /* 0x010fc800078e007e */
[----:B-1----:R-:W-:-:S04]  /*0560*/  IMAD.WIDE.U32 R92, R139, 0x8, R126 ;  /* 0x000000088b5c7825 */ /* 0x002fc800078e007e */
[----:B------:R-:W-:-:S04]  /*0570*/  IMAD.WIDE.U32 R90, R137, 0x8, R126 ;  /* 0x00000008895a7825 */ /* 0x000fc800078e007e */
[----:B0-----:R-:W-:Y:S01]  /*0580*/  IMAD.WIDE.U32 R88, R135, 0x8, R126 ;  /* 0x0000000887587825 */ /* 0x001fe200078e007e */
[----:B---3--:R-:W-:-:S13]  /*0590*/  ISETP.GT.AND P2, PT, R132, RZ, PT ;  /* 0x000000ff8400720c */ /* 0x008fda0003f44270 */
        /* <DEDUP_REMOVED lines=36> */
.L_x_3503:
        /* <DEDUP_REMOVED lines=10> */
[C---:B------:R-:W-:Y:S01]  /*0880*/  VIADD R23, R3.reuse, 0x80 ;  /* 0x0000008003177836 */ /* 0x040fe20000000000 */
[C---:B------:R-:W-:Y:S01]  /*0890*/  IADD3 R19, R3.reuse, 0x180, RZ ;  /* 0x0000018003137810 */ /* 0x040fe20007ffe0ff */
[----:B0-----:R-:W-:Y:S01]  /*08a0*/  IMAD.WIDE.U32 R24, R3, 0x8, R16 ;  /* 0x0000000803187825 */ /* 0x001fe200078e0010 */
[----:B-----5:R-:W-:Y:S01]  /*08b0*/  ISETP.GE.AND P3, PT, R151, 0x1, PT ;  /* 0x000000019700780c */ /* 0x020fe20003f66270 */
[----:B------:R-:W0:Y:S02]  /*08c0*/  LDC.64 R26, c[0x0][0x240] ;  /* 0x00009000ff1a7b82 */ /* 0x000e240000000a00 */
[----:B------:R-:W-:-:S02]  /*08d0*/  VIADD R3, R3, 0x200 ;  /* 0x0000020003037836 */ /* 0x000fc40000000000 */
[----:B-1----:R-:W-:Y:S01]  /*08e0*/  IMAD.WIDE.U32 R6, R4, 0x8, R12 ;  /* 0x0000000804067825 */ /* 0x002fe200078e000c */
[----:B------:R-:W3:Y:S03]  /*08f0*/  LDG.E.64 R24, desc[UR4][R24.64] ;  /* 0x0000000418187981 */ /* 0x000ee6000c1e1b00 */
[----:B------:R-:W-:Y:S02]  /*0900*/  IMAD.WIDE.U32 R22, R23, 0x8, R16 ;  /* 0x0000000817167825 */ /* 0x000fe400078e0010 */
[----:B------:R-:W4:Y:S02]  /*0910*/  LDG.E.64 R6, desc[UR4][R6.64] ;  /* 0x0000000406067981 */ /* 0x000f24000c1e1b00 */
[----:B--2---:R-:W-:Y:S02]  /*0920*/  IMAD.WIDE R96, R133, 0x4, R96 ;  /* 0x0000000485607825 */ /* 0x004fe400078e0260 */
[----:B------:R-:W2:Y:S02]  /*0930*/  LDG.E.64 R22, desc[UR4][R22.64] ;  /* 0x0000000416167981 */ /* 0x000ea4000c1e1b00 */
[----:B------:R-:W-:-:S04]  /*0940*/  IMAD.WIDE.U32 R10, R137, 0x8, R12 ;  /* 0x00000008890a7825 */ /* 0x000fc800078e000c */
[--C-:B------:R-:W-:Y:S02]  /*0950*/  IMAD.WIDE.U32 R20, R21, 0x8, R16.reuse ;  /* 0x0000000815147825 */ /* 0x100fe400078e0010 */
[----:B------:R-:W3:Y:S02]  /*0960*/  LDG.E.64 R10, desc[UR4][R10.64] ;  /* 0x000000040a0a7981 */ /* 0x000ee4000c1e1b00 */
[----:B------:R-:W-:Y:S02]  /*0970*/  IMAD.WIDE.U32 R18, R19, 0x8, R16 ;  /* 0x0000000813127825 */ /* 0x000fe400078e0010 */
[----:B------:R-:W3:Y:S02]  /*0980*/  LDG.E.64 R20, desc[UR4][R20.64] ;  /* 0x0000000414147981 */ /* 0x000ee4000c1e1b00 */
[----:B------:R-:W-:Y:S02]  /*0990*/  IMAD.WIDE.U32 R14, R101, 0x8, R12 ;  /* 0x00000008650e7825 */ /* 0x000fe400078e000c */
[----:B------:R-:W3:Y:S02]  /*09a0*/  LDG.E.64 R18, desc[UR4][R18.64] ;  /* 0x0000000412127981 */ /* 0x000ee4000c1e1b00 */
[----:B------:R-:W-:-:S02]  /*09b0*/  IMAD.WIDE.U32 R16, R3, 0x8, R16 ;  /* 0x0000000803107825 */ /* 0x000fc400078e0010 */
[----:B------:R-:W3:Y:S02]  /*09c0*/  LDG.E R3, desc[UR4][R96.64] ;  /* 0x0000000460037981 */ /* 0x000ee4000c1e1900 */
[--C-:B------:R-:W-:Y:S02]  /*09d0*/  IMAD.WIDE.U32 R8, R139, 0x8, R12.reuse ;  /* 0x000000088b087825 */ /* 0x100fe400078e000c */
[----:B------:R-:W3:Y:S02]  /*09e0*/  LDG.E.64 R14, desc[UR4][R14.64] ;  /* 0x000000040e0e7981 */ /* 0x000ee4000c1e1b00 */
[----:B------:R-:W-:Y:S02]  /*09f0*/  IMAD.WIDE.U32 R98, R135, 0x8, R12 ;  /* 0x0000000887627825 */ /* 0x000fe400078e000c */
[----:B------:R-:W3:Y:S04]  /*0a00*/  LDG.E.64 R16, desc[UR4][R16.64] ;  /* 0x0000000410107981 */ /* 0x000ee8000c1e1b00 */
[----:B------:R-:W3:Y:S04]  /*0a10*/  LDG.E.64 R8, desc[UR4][R8.64] ;  /* 0x0000000408087981 */ /* 0x000ee8000c1e1b00 */
[----:B------:R1:W3:Y:S01]  /*0a20*/  LDG.E.64 R12, desc[UR4][R98.64] ;  /* 0x00000004620c7981 */ /* 0x0002e2000c1e1b00 */
[----:B------:R-:W-:Y:S01]  /*0a30*/  MOV R148, UR14 ;  /* 0x0000000e00947c02 */ /* 0x000fe20008000f00 */
[----:B------:R-:W-:Y:S01]  /*0a40*/  @P3 VIADD R5, R151, 0xffffffff ;  /* 0xffffffff97053836 */ /* 0x000fe20000000000 */
[----:B------:R-:W-:-:S02]  /*0a50*/  MOV R149, UR15 ;  /* 0x0000000f00957c02 */ /* 0x000fc40008000f00 */
[----:B------:R-:W-:Y:S01]  /*0a60*/  ISETP.NE.U32.AND P0, PT, R148, RZ, PT ;  /* 0x000000ff9400720c */ /* 0x000fe20003f05070 */
[----:B------:R-:W-:-:S03]  /*0a70*/  @P3 IMAD R5, R5, R152, RZ ;  /* 0x0000009805053224 */ /* 0x000fc600078e02ff */
[----:B------:R-:W-:Y:S02]  /*0a80*/  ISETP.NE.AND.EX P0, PT, R149, RZ, PT, P0 ;  /* 0x000000ff9500720c */ /* 0x000fe40003f05300 */
[----:B-1----:R-:W-:-:S04]  /*0a90*/  @P3 SHF.R.S32.HI R98, RZ, 0x1f, R5 ;  /* 0x0000001fff623819 */ /* 0x002fc80000011405 */
[----:B------:R-:W-:Y:S02]  /*0aa0*/  @P3 LEA.HI R5, R98, R5, RZ, 0x2 ;  /* 0x0000000562053211 */ /* 0x000fe400078f10ff */
[----:B------:R-:W-:Y:S02]  /*0ab0*/  MOV R97, RZ ;  /* 0x000000ff00617202 */ /* 0x000fe40000000f00 */
[----:B------:R-:W-:-:S03]  /*0ac0*/  @P3 LEA.HI.SX32 R97, R5, R150, 0x1e ;  /* 0x0000009605613211 */ /* 0x000fc600078ff2ff */
[----:B------:R-:W-:Y:S01]  /*0ad0*/  @P0 IMAD.WIDE.U32 R126, R101, 0x8, R126 ;  /* 0x00000008657e0825 */ /* 0x000fe200078e007e */
[C---:B------:R-:W-:Y:S01]  /*0ae0*/  IADD3 R101, R97.reuse, 0x100, RZ ;  /* 0x0000010061657810 */ /* 0x040fe20007ffe0ff */
[----:B------:R-:W5:Y:S02]  /*0af0*/  @P0 LDG.E.64 R122, desc[UR4][R94.64] ;  /* 0x000000045e7a0981 */ /* 0x000f64000c1e1b00 */
[C---:B------:R-:W-:Y:S02]  /*0b00*/  VIADD R99, R97.reuse, 0x80 ;  /* 0x0000008061637836 */ /* 0x040fe40000000000 */
[C---:B------:R-:W-:Y:S01]  /*0b10*/  VIADD R107, R97.reuse, 0x200 ;  /* 0x00000200616b7836 */ /* 0x040fe20000000000 */
[----:B------:R-:W5:Y:S01]  /*0b20*/  @P0 LDG.E.64 R120, desc[UR4][R92.64] ;  /* 0x000000045c780981 */ /* 0x000f62000c1e1b00 */
[C---:B------:R-:W-:Y:S01]  /*0b30*/  IADD3 R103, R97.reuse, 0x180, RZ ;  /* 0x0000018061677810 */ /* 0x040fe20007ffe0ff */
[--C-:B0-----:R-:W-:Y:S02]  /*0b40*/  IMAD.WIDE.U32 R96, R97, 0x4, R26.reuse ;  /* 0x0000000461607825 */ /* 0x101fe400078e001a */
        /* <DEDUP_REMOVED lines=13> */
[----:B----4-:R-:W-:-:S02]  /*0c20*/  SHF.R.U64 R142, R6, 0x10, R7 ;  /* 0x00000010068e7819 */ /* 0x010fc40000001207 */
[----:B------:R-:W-:Y:S02]  /*0c30*/  SHF.L.U32 R6, R6, 0x10, RZ ;  /* 0x0000001006067819 */ /* 0x000fe400000006ff */
[--C-:B--2---:R-:W-:Y:S02]  /*0c40*/  SHF.R.U64 R96, R22, 0x10, R23.reuse ;  /* 0x0000001016607819 */ /* 0x104fe40000001217 */
[----:B------:R-:W-:Y:S02]  /*0c50*/  MOV R94, R23 ;  /* 0x00000017005e7202 */ /* 0x000fe40000000f00 */
[----:B0-----:R-:W-:Y:S02]  /*0c60*/  SHF.R.U32.HI R99, RZ, 0x10, R23 ;  /* 0x00000010ff637819 */ /* 0x001fe40000011617 */
[----:B---3--:R-:W-:Y:S01]  /*0c70*/  SHF.L.U32 R106, R11, 0x10, RZ ;  /* 0x000000100b6a7819 */ /* 0x008fe200000006ff */
[----:B------:R-:W-:Y:S01]  /*0c80*/  IMAD.MOV.U32 R97, RZ, RZ, R22 ;  /* 0x000000ffff617224 */ /* 0x000fe200078e0016 */
[----:B-1----:R-:W-:-:S02]  /*0c90*/  MOV R100, R20 ;  /* 0x0000001400647202 */ /* 0x002fc40000000f00 */
[----:B------:R-:W-:Y:S02]  /*0ca0*/  SHF.R.U64 R98, R20, 0x10, R21 ;  /* 0x0000001014627819 */ /* 0x000fe40000001215 */
[----:B------:R-:W-:Y:S02]  /*0cb0*/  FSEL R3, R3, RZ, !P0 ;  /* 0x000000ff03037208 */ /* 0x000fe40004000000 */
[----:B------:R-:W-:-:S03]  /*0cc0*/  SHF.R.U32.HI R23, RZ, 0x10, R15 ;  /* 0x00000010ff177819 */ /* 0x000fc6000001160f */
[----:B------:R-:W-:Y:S01]  /*0cd0*/  FADD.FTZ R5, -R3, R6 ;  /* 0x0000000603057221 */ /* 0x000fe20000010100 */
[----:B------:R-:W-:Y:S01]  /*0ce0*/  IMAD.U32 R6, R142, 0x10000, RZ ;  /* 0x000100008e067824 */ /* 0x000fe200078e00ff */
[----:B------:R-:W-:Y:S01]  /*0cf0*/  MOV R102, R18 ;  /* 0x0000001200667202 */ /* 0x000fe20000000f00 */
[----:B------:R-:W-:Y:S01]  /*0d00*/  IMAD.MOV.U32 R92, RZ, RZ, R16 ;  /* 0x000000ffff5c7224 */ /* 0x000fe200078e0010 */
[----:B------:R-:W-:Y:S01]  /*0d10*/  SHF.R.U64 R95, R18, 0x10, R19 ;  /* 0x00000010125f7819 */ /* 0x000fe20000001213 */
[----:B------:R-:W-:Y:S01]  /*0d20*/  IMAD.MOV.U32 R101, RZ, RZ, R21 ;  /* 0x000000ffff657224 */ /* 0x000fe200078e0015 */
[----:B------:R-:W-:Y:S01]  /*0d30*/  SHF.R.U64 R90, R16, 0x10, R17 ;  /* 0x00000010105a7819 */ /* 0x000fe20000001211 */
[----:B------:R-:W-:Y:S01]  /*0d40*/  IMAD.U32 R16, R7, 0x10000, RZ ;  /* 0x0001000007107824 */ /* 0x000fe200078e00ff */
[----:B------:R-:W-:Y:S01]  /*0d50*/  SHF.L.U32 R20, R9, 0x10, RZ ;  /* 0x0000001009147819 */ /* 0x000fe200000006ff */
[----:B------:R-:W-:Y:S01]  /*0d60*/  IMAD.U32 R22, R10, 0x10000, RZ ;  /* 0x000100000a167824 */ /* 0x000fe200078e00ff */
[----:B------:R-:W-:-:S02]  /*0d70*/  SHF.R.U64 R89, R14, 0x10, R15 ;  /* 0x000000100e597819 */ /* 0x000fc4000000120f */
[----:B------:R-:W-:Y:S01]  /*0d80*/  SHF.L.U32 R126, R15, 0x10, RZ ;  /* 0x000000100f7e7819 */ /* 0x000fe200000006ff */
[----:B------:R-:W-:Y:S01]  /*0d90*/  FADD.FTZ R15, -R3, R106 ;  /* 0x0000006a030f7221 */ /* 0x000fe20000010100 */
[----:B------:R-:W-:Y:S01]  /*0da0*/  SHF.R.U32.HI R103, RZ, 0x10, R21 ;  /* 0x00000010ff677819 */ /* 0x000fe20000011615 */
[----:B------:R-:W-:Y:S01]  /*0db0*/  IMAD.U32 R106, R23, 0x10000, RZ ;  /* 0x00010000176a7824 */ /* 0x000fe200078e00ff */
[----:B------:R-:W-:Y:S02]  /*0dc0*/  MOV R91, R19 ;  /* 0x00000013005b7202 */ /* 0x000fe40000000f00 */
[----:B------:R-:W-:Y:S02]  /*0dd0*/  SHF.R.U32.HI R93, RZ, 0x10, R19 ;  /* 0x00000010ff5d7819 */ /* 0x000fe40000011613 */
[----:B------:R-:W-:Y:S02]  /*0de0*/  MOV R27, R17 ;  /* 0x00000011001b7202 */ /* 0x000fe40000000f00 */
[----:B------:R-:W-:-:S02]  /*0df0*/  SHF.R.U32.HI R88, RZ, 0x10, R17 ;  /* 0x00000010ff587819 */ /* 0x000fc40000011611 */
[C---:B------:R-:W-:Y:S01]  /*0e00*/  SHF.L.U32 R18, R8.reuse, 0x10, RZ ;  /* 0x0000001008127819 */ /* 0x040fe200000006ff */
[----:B------:R-:W-:Y:S01]  /*0e10*/  FADD.FTZ R23, -R3, R6 ;  /* 0x0000000603177221 */ /* 0x000fe20000010100 */
        /* <DEDUP_REMOVED lines=8> */
[----:B------:R-:W-:Y:S01]  /*0ea0*/  MOV R104, R24 ;  /* 0x0000001800687202 */ /* 0x000fe20000000f00 */
[C---:B------:R-:W-:Y:S01]  /*0eb0*/  FADD.FTZ R7, -R3.reuse, R16 ;  /* 0x0000001003077221 */ /* 0x040fe20000010100 */
[----:B------:R-:W-:Y:S01]  /*0ec0*/  SHF.L.U32 R112, R14, 0x10, RZ ;  /* 0x000000100e707819 */ /* 0x000fe200000006ff */
[C---:B------:R-:W-:Y:S01]  /*0ed0*/  FADD.FTZ R11, -R3.reuse, R20 ;  /* 0x00000014030b7221 */ /* 0x040fe20000010100 */
[C---:B------:R-:W-:Y:S01]  /*0ee0*/  FADD.FTZ R13, -R3.reuse, R22 ;  /* 0x00000016030d7221 */ /* 0x040fe20000010100 */
[----:B------:R-:W-:Y:S01]  /*0ef0*/  SHF.L.U32 R108, R12, 0x10, RZ ;  /* 0x000000100c6c7819 */ /* 0x000fe200000006ff */
[----:B------:R-:W-:Y:S01]  /*0f00*/  FADD.FTZ R9, -R3, R18 ;  /* 0x0000001203097221 */ /* 0x000fe20000010100 */
[----:B------:R-:W-:Y:S01]  /*0f10*/  SHF.L.U32 R8, R127, 0x10, RZ ;  /* 0x000000107f087819 */ /* 0x000fe200000006ff */
[----:B------:R-:W-:Y:S01]  /*0f20*/  IMAD.U32 R12, R107, 0x10000, RZ ;  /* 0x000100006b0c7824 */ /* 0x000fe200078e00ff */
[----:B------:R-:W-:Y:S01]  /*0f30*/  SHF.L.U32 R10, R109, 0x10, RZ ;  /* 0x000000106d0a7819 */ /* 0x000fe200000006ff */
[----:B------:R-:W-:Y:S01]  /*0f40*/  IMAD.U32 R18, R19, 0x10000, RZ ;  /* 0x0001000013127824 */ /* 0x000fe200078e00ff */
[----:B------:R-:W-:Y:S01]  /*0f50*/  SHF.L.U32 R14, R105, 0x10, RZ ;  /* 0x00000010690e7819 */ /* 0x000fe200000006ff */
[----:B------:R-:W-:Y:S01]  /*0f60*/  FMUL.FTZ R6, R134, R23 ;  /* 0x0000001786067220 */ /* 0x000fe20000410000 */
[----:B------:R-:W-:-:S02]  /*0f70*/  SHF.L.U32 R16, R17, 0x10, RZ ;  /* 0x0000001011107819 */ /* 0x000fc400000006ff */
[----:B------:R-:W-:Y:S02]  /*0f80*/  SHF.L.U32 R20, R21, 0x10, RZ ;  /* 0x0000001015147819 */ /* 0x000fe400000006ff */
[----:B------:R-:W-:Y:S02]  /*0f90*/  SHF.L.U32 R22, R89, 0x10, RZ ;  /* 0x0000001059167819 */ /* 0x000fe400000006ff */
[--C-:B------:R-:W-:Y:S02]  /*0fa0*/  SHF.R.U64 R24, R24, 0x10, R25.reuse ;  /* 0x0000001018187819 */ /* 0x100fe40000001219 */
        /* <DEDUP_REMOVED lines=14> */
[----:B------:R-:W-:Y:S01]  /*1090*/  MOV R26, R25 ;  /* 0x00000019001a7202 */ /* 0x000fe20000000f00 */
[----:B------:R-:W-:Y:S01]  /*10a0*/  FMUL.FTZ R3, R134, R5 ;  /* 0x0000000586037220 */ /* 0x000fe20000410000 */
[----:B------:R-:W-:Y:S01]  /*10b0*/  SHF.L.U32 R104, R24, 0x10, RZ ;  /* 0x0000001018687819 */ /* 0x000fe200000006ff */
[----:B------:R-:W-:Y:S01]  /*10c0*/  FMUL.FTZ R24, R44, R23 ;  /* 0x000000172c187220 */ /* 0x000fe20000410000 */
[----:B------:R-:W-:Y:S01]  /*10d0*/  SHF.L.U32 R108, R93, 0x10, RZ ;  /* 0x000000105d6c7819 */ /* 0x000fe200000006ff */
[----:B------:R-:W-:Y:S01]  /*10e0*/  FMUL.FTZ R8, R134, R105 ;  /* 0x0000006986087220 */ /* 0x000fe20000410000 */
[----:B------:R-:W-:Y:S01]  /*10f0*/  SHF.R.U32.HI R25, RZ, 0x10, R25 ;  /* 0x00000010ff197819 */ /* 0x000fe20000011619 */
[----:B------:R-:W-:Y:S01]  /*1100*/  FADD.FTZ R84, R84, R23 ;  /* 0x0000001754547221 */ /* 0x000fe20000010000 */
[----:B------:R-:W-:Y:S01]  /*1110*/  FFMA.FTZ R48, R3, R23, R48 ;  /* 0x0000001703307223 */ /* 0x000fe20000010030 */
[----:B------:R-:W-:Y:S01]  /*1120*/  SHF.L.U32 R93, R92, 0x10, RZ ;  /* 0x000000105c5d7819 */ /* 0x000fe200000006ff */
[----:B------:R-:W-:-:S02]  /*1130*/  IMAD.U32 R105, R26, 0x10000, RZ ;  /* 0x000100001a697824 */ /* 0x000fc400078e00ff */
[----:B------:R-:W-:Y:S01]  /*1140*/  FMUL.FTZ R23, R45, R104 ;  /* 0x000000682d177220 */ /* 0x000fe20000410000 */
[----:B------:R-:W-:Y:S01]  /*1150*/  SHF.L.U32 R110, R99, 0x10, RZ ;  /* 0x00000010636e7819 */ /* 0x000fe200000006ff */
[----:B------:R-:W-:Y:S01]  /*1160*/  FADD.FTZ R92, RZ, R24 ;  /* 0x00000018ff5c7221 */ /* 0x000fe20000010000 */
[----:B------:R-:W-:Y:S01]  /*1170*/  FFMA.FTZ R99, R3, R24, RZ ;  /* 0x0000001803637223 */ /* 0x000fe200000100ff */
[----:B------:R-:W-:Y:S01]  /*1180*/  FMUL.FTZ R12, R134, R109 ;  /* 0x0000006d860c7220 */ /* 0x000fe20000410000 */
[----:B------:R-:W-:Y:S01]  /*1190*/  SHF.L.U32 R106, R25, 0x10, RZ ;  /* 0x00000010196a7819 */ /* 0x000fe200000006ff */
[----:B------:R-:W-:Y:S01]  /*11a0*/  FMUL.FTZ R26, R46, R105 ;  /* 0x000000692e1a7220 */ /* 0x000fe20000410000 */
[----:B------:R-:W-:Y:S01]  /*11b0*/  SHF.L.U32 R109, R101, 0x10, RZ ;  /* 0x00000010656d7819 */ /* 0x000fe200000006ff */
[----:B------:R-:W-:Y:S01]  /*11c0*/  FADD.FTZ R101, R92, R23 ;  /* 0x000000175c657221 */ /* 0x000fe20000010000 */
[----:B------:R-:W-:Y:S01]  /*11d0*/  FMUL.FTZ R5, R134, R7 ;  /* 0x0000000786057220 */ /* 0x000fe20000410000 */
[----:B------:R-:W-:Y:S01]  /*11e0*/  FADD.FTZ R85, R85, R104 ;  /* 0x0000006855557221 */ /* 0x000fe20000010000 */
[C---:B------:R-:W-:Y:S01]  /*11f0*/  FFMA.FTZ R49, R6.reuse, R104, R49 ;  /* 0x0000006806317223 */ /* 0x040fe20000010031 */
[----:B------:R-:W-:Y:S01]  /*1200*/  FFMA.FTZ R92, R6, R23, R99 ;  /* 0x00000017065c7223 */ /* 0x000fe20000010063 */
[----:B------:R-:W-:Y:S01]  /*1210*/  IMAD.U32 R104, R103, 0x10000, RZ ;  /* 0x0001000067687824 */ /* 0x000fe200078e00ff */
[----:B------:R-:W-:Y:S01]  /*1220*/  SHF.L.U32 R97, R97, 0x10, RZ ;  /* 0x0000001061617819 */ /* 0x000fe200000006ff */
[----:B------:R-:W-:Y:S01]  /*1230*/  FMUL.FTZ R25, R47, R106 ;  /* 0x0000006a2f197220 */ /* 0x000fe20000410000 */
[----:B------:R-:W-:Y:S01]  /*1240*/  SHF.L.U32 R103, R102, 0x10, RZ ;  /* 0x0000001066677819 */ /* 0x000fe200000006ff */
[----:B------:R-:W-:Y:S01]  /*1250*/  FADD.FTZ R102, R101, R26 ;  /* 0x0000001a65667221 */ /* 0x000fe20000010000 */
[----:B------:R-:W-:Y:S01]  /*1260*/  FFMA.FTZ R99, R5, R26, R92 ;  /* 0x0000001a05637223 */ /* 0x000fe2000001005c */
[----:B------:R-:W-:Y:S01]  /*1270*/  FADD.FTZ R87, R87, R106 ;  /* 0x0000006a57577221 */ /* 0x000fe20000010000 */
[----:B------:R-:W-:Y:S01]  /*1280*/  FFMA.FTZ R51, R8, R106, R51 ;  /* 0x0000006a08337223 */ /* 0x000fe20000010033 */
[----:B------:R-:W-:Y:S01]  /*1290*/  FADD.FTZ R86, R86, R105 ;  /* 0x0000006956567221 */ /* 0x000fe20000010000 */
[----:B------:R-:W-:Y:S01]  /*12a0*/  FFMA.FTZ R50, R5, R105, R50 ;  /* 0x0000006905327223 */ /* 0x000fe20000010032 */
[----:B------:R-:W-:Y:S01]  /*12b0*/  IMAD.U32 R106, R96, 0x10000, RZ ;  /* 0x00010000606a7824 */ /* 0x000fe200078e00ff */
[----:B------:R-:W-:Y:S01]  /*12c0*/  SHF.L.U32 R105, R94, 0x10, RZ ;  /* 0x000000105e697819 */ /* 0x000fe200000006ff */
[----:B------:R-:W-:Y:S01]  /*12d0*/  FMUL.FTZ R96, R40, R97 ;  /* 0x0000006128607220 */ /* 0x000fe20000410000 */
[----:B------:R-:W-:Y:S01]  /*12e0*/  FADD.FTZ R101, R102, R25 ;  /* 0x0000001966657221 */ /* 0x000fe20000010000 */
[----:B------:R-:W-:Y:S01]  /*12f0*/  FMUL.FTZ R7, R134, R9 ;  /* 0x0000000986077220 */ /* 0x000fe20000410000 */
[----:B------:R-:W-:Y:S01]  /*1300*/  SHF.L.U32 R94, R95, 0x10, RZ ;  /* 0x000000105f5e7819 */ /* 0x000fe200000006ff */
[----:B------:R-:W-:Y:S01]  /*1310*/  FFMA.FTZ R102, R8, R25, R99 ;  /* 0x0000001908667223 */ /* 0x000fe20000010063 */
[----:B------:R-:W-:-:S02]  /*1320*/  IMAD.U32 R95, R91, 0x10000, RZ ;  /* 0x000100005b5f7824 */ /* 0x000fc400078e00ff */
[C---:B------:R-:W-:Y:S01]  /*1330*/  FMUL.FTZ R9, R134.reuse, R11 ;  /* 0x0000000b86097220 */ /* 0x040fe20000410000 */
[----:B------:R-:W-:Y:S01]  /*1340*/  SHF.L.U32 R91, R27, 0x10, RZ ;  /* 0x000000101b5b7819 */ /* 0x000fe200000006ff */
        /* <DEDUP_REMOVED lines=11> */
[----:B------:R-:W-:-:S02]  /*1400*/  IMAD.U32 R107, R100, 0x10000, RZ ;  /* 0x00010000646b7824 */ /* 0x000fc400078e00ff */
[----:B------:R-:W-:Y:S01]  /*1410*/  FADD.FTZ R80, R80, R97 ;  /* 0x0000006150507221 */ /* 0x000fe20000010000 */
[----:B------:R-:W-:Y:S01]  /*1420*/  FFMA.FTZ R52, R7, R97, R52 ;  /* 0x0000006107347223 */ /* 0x000fe20000010034 */
[----:B------:R-:W-:Y:S01]  /*1430*/  FADD.FTZ R81, R81, R106 ;  /* 0x0000006a51517221 */ /* 0x000fe20000010000 */
[----:B------:R-:W-:Y:S01]  /*1440*/  FFMA.FTZ R53, R10, R106, R53 ;  /* 0x0000006a0a357223 */ /* 0x000fe20000010035 */
[----:B------:R-:W-:Y:S01]  /*1450*/  FMUL.FTZ R97, R43, R110 ;  /* 0x0000006e2b617220 */ /* 0x000fe20000410000 */
[----:B------:R-:W-:Y:S01]  /*1460*/  FADD.FTZ R106, R105, R98 ;  /* 0x00000062696a7221 */ /* 0x000fe20000010000 */
[----:B------:R-:W-:Y:S01]  /*1470*/  FFMA.FTZ R105, R9, R98, R92 ;  /* 0x0000006209697223 */ /* 0x000fe2000001005c */
[C---:B------:R-:W-:Y:S01]  /*1480*/  FMUL.FTZ R13, R134.reuse, R15 ;  /* 0x0000000f860d7220 */ /* 0x040fe20000410000 */
        /* <DEDUP_REMOVED lines=15> */
[C---:B------:R-:W-:Y:S01]  /*1580*/  FMUL.FTZ R14, R134.reuse, R127 ;  /* 0x0000007f860e7220 */ /* 0x040fe20000410000 */
[----:B------:R-:W-:Y:S01]  /*1590*/  FFMA.FTZ R103, R11, R100, R106 ;  /* 0x000000640b677223 */ /* 0x000fe2000001006a */
        /* <DEDUP_REMOVED lines=59> */
.L_x_3504:
[----:B------:R-:W-:Y:S05]  /*1950*/  BSYNC B0 ;  /* 0x0000000000007941 */ /* 0x000fea0003800000 */
.L_x_3502:
        /* <DEDUP_REMOVED lines=25> */
.L_x_3592:
        /* <DEDUP_REMOVED lines=40> */
.L_x_3507:
[----:B------:R-:W-:Y:S01]  /*1d70*/  ISETP.NE.U32.AND P0, PT, R148, RZ, PT ;  /* 0x000000ff9400720c */ /* 0x000fe20003f05070 */
[----:B------:R-:W-:-:S03]  /*1d80*/  FFMA.FTZ R89, R3, R92, R91 ;  /* 0x0000005c03597223 */ /* 0x000fc6000001005b */
[----:B------:R-:W-:Y:S01]  /*1d90*/  ISETP.NE.AND.EX P0, PT, R149, RZ, PT, P0 ;  /* 0x000000ff9500720c */ /* 0x000fe20003f05300 */
[----:B------:R-:W-:-:S04]  /*1da0*/  FADD.FTZ R89, R24, -R89 ;  /* 0x8000005918597221 */ /* 0x000fc80000010000 */
[----:B------:R-:W-:-:S08]  /*1db0*/  FMUL.FTZ R94, R134, R89 ;  /* 0x00000059865e7220 */ /* 0x000fd00000410000 */
[----:B-----5:R-:W-:-:S05]  /*1dc0*/  @P0 SHF.L.U32 R93, R122, 0x10, RZ ;  /* 0x000000107a5d0819 */ /* 0x020fca00000006ff */
[----:B------:R-:W-:-:S07]  /*1dd0*/  @P0 FADD.FTZ R94, R94, R93 ;  /* 0x0000005d5e5e0221 */ /* 0x000fce0000010000 */
.L_x_3508:
[----:B------:R-:W-:Y:S05]  /*1de0*/  BSYNC B0 ;  /* 0x0000000000007941 */ /* 0x000fea0003800000 */
.L_x_3506:
        /* <DEDUP_REMOVED lines=18> */
.L_x_3510:
[----:B------:R-:W-:Y:S01]  /*1f10*/  FFMA.FTZ R88, R6, R92, R91 ;  /* 0x0000005c06587223 */ /* 0x000fe2000001005b */
[----:B------:R-:W-:-:S03]  /*1f20*/  @P0 SHF.R.U64 R93, R122, 0x10, R123 ;  /* 0x000000107a5d0819 */ /* 0x000fc6000000127b */
[----:B------:R-:W-:Y:S01]  /*1f30*/  FADD.FTZ R89, R23, -R88 ;  /* 0x8000005817597221 */ /* 0x000fe20000010000 */
[----:B------:R-:W-:-:S03]  /*1f40*/  @P0 SHF.L.U32 R93, R93, 0x10, RZ ;  /* 0x000000105d5d0819 */ /* 0x000fc600000006ff */
[----:B------:R-:W-:-:S04]  /*1f50*/  FMUL.FTZ R94, R134, R89 ;  /* 0x00000059865e7220 */ /* 0x000fc80000410000 */
[----:B------:R-:W-:-:S07]  /*1f60*/  @P0 FADD.FTZ R94, R94, R93 ;  /* 0x0000005d5e5e0221 */ /* 0x000fce0000010000 */
.L_x_3511:
[----:B------:R-:W-:Y:S05]  /*1f70*/  BSYNC B0 ;  /* 0x0000000000007941 */ /* 0x000fea0003800000 */
.L_x_3509:
        /* <DEDUP_REMOVED lines=15> */
.L_x_3513:
[----:B------:R-:W-:Y:S01]  /*2070*/  FFMA.FTZ R89, R5, R92, R91 ;  /* 0x0000005c05597223 */ /* 0x000fe2000001005b */
[----:B------:R-:W-:-:S03]  /*2080*/  @P0 SHF.L.U32 R93, R123, 0x10, RZ ;  /* 0x000000107b5d0819 */ /* 0x000fc600000006ff */
[----:B------:R-:W-:-:S04]  /*2090*/  FADD.FTZ R89, R26, -R89 ;  /* 0x800000591a597221 */ /* 0x000fc80000010000 */
[----:B------:R-:W-:-:S04]  /*20a0*/  FMUL.FTZ R94, R134, R89 ;  /* 0x00000059865e7220 */ /* 0x000fc80000410000 */
[----:B------:R-:W-:-:S07]  /*20b0*/  @P0 FADD.FTZ R94, R94, R93 ;  /* 0x0000005d5e5e0221 */ /* 0x000fce0000010000 */
.L_x_3514:
[----:B------:R-:W-:Y:S05]  /*20c0*/  BSYNC B0 ;  /* 0x0000000000007941 */ /* 0x000fea0003800000 */
.L_x_3512:
        /* <DEDUP_REMOVED lines=16> */
.L_x_3516:
[----:B------:R-:W-:Y:S01]  /*21d0*/  FFMA.FTZ R88, R8, R92, R91 ;  /* 0x0000005c08587223 */ /* 0x000fe2000001005b */
[----:B------:R-:W-:-:S03]  /*21e0*/  @P0 SHF.R.U32.HI R93, RZ, 0x10, R123 ;  /* 0x00000010ff5d0819 */ /* 0x000fc6000001167b */
[----:B------:R-:W-:Y:S01]  /*21f0*/  FADD.FTZ R89, R25, -R88 ;  /* 0x8000005819597221 */ /* 0x000fe20000010000 */
[----:B------:R-:W-:-:S03]  /*2200*/  @P0 SHF.L.U32 R93, R93, 0x10, RZ ;  /* 0x000000105d5d0819 */ /* 0x000fc600000006ff */
[----:B------:R-:W-:-:S04]  /*2210*/  FMUL.FTZ R94, R134, R89 ;  /* 0x00000059865e7220 */ /* 0x000fc80000410000 */
[----:B------:R-:W-:-:S07]  /*2220*/  @P0 FADD.FTZ R94, R94, R93 ;  /* 0x0000005d5e5e0221 */ /* 0x000fce0000010000 */
.L_x_3517:
[----:B------:R-:W-:Y:S05]  /*2230*/  BSYNC B0 ;  /* 0x0000000000007941 */ /* 0x000fea0003800000 */
.L_x_3515:
        /* <DEDUP_REMOVED lines=17> */
.L_x_3518:
        /* <DEDUP_REMOVED lines=11> */
.L_x_3520:
[----:B------:R-:W-:Y:S05]  /*2400*/  BSYNC B0 ;  /* 0x0000000000007941 */ /* 0x000fea0003800000 */
.L_x_3519:
[----:B------:R-:W-:Y:S04]  /*2410*/  BSSY B0, `(.L_x_3521) ;  /* 0x000000b000007945 */ /* 0x000fe80003800000 */
[----:B------:R-:W-:Y:S05]  /*2420*/  @P2 BRA `(.L_x_3522) ;  /* 0x0000000000102947 */ /* 0x000fea0003800000 */
[----:B01----:R-:W-:Y:S01]  /*2430*/  IMAD.MOV.U32 R94, RZ, RZ, RZ ;  /* 0x000000ffff5e7224 */ /* 0x003fe200078e00ff */
[----:B------:R-:W-:Y:S06]  /*2440*/  @!P0 BRA `(.L_x_3523) ;  /* 0x00000000001c8947 */ /* 0x000fec0003800000 */
[----:B------:R-:W-:Y:S01]  /*2450*/  SHF.L.U32 R94, R120, 0x10, RZ ;  /* 0x00000010785e7819 */ /* 0x000fe200000006ff */
[----:B------:R-:W-:Y:S06]  /*2460*/  BRA `(.L_x_3523) ;  /* 0x0000000000147947 */ /* 0x000fec0003800000 */
.L_x_3522:
[----:B01----:R-:W-:Y:S01]  /*2470*/  FFMA.FTZ R89, R7, R92, R91 ;  /* 0x0000005c07597223 */ /* 0x003fe2000001005b */
[----:B------:R-:W-:-:S03]  /*2480*/  @P0 SHF.L.U32 R93, R120, 0x10, RZ ;  /* 0x00000010785d0819 */ /* 0x000fc600000006ff */
[----:B------:R-:W-:-:S04]  /*2490*/  FADD.FTZ R89, R96, -R89 ;  /* 0x8000005960597221 */ /* 0x000fc80000010000 */
[----:B------:R-:W-:-:S04]  /*24a0*/  FMUL.FTZ R94, R134, R89 ;  /* 0x00000059865e7220 */ /* 0x000fc80000410000 */
[----:B------:R-:W-:-:S07]  /*24b0*/  @P0 FADD.FTZ R94, R94, R93 ;  /* 0x0000005d5e5e0221 */ /* 0x000fce0000010000 */
.L_x_3523:
[----:B------:R-:W-:Y:S05]  /*24c0*/  BSYNC B0 ;  /* 0x0000000000007941 */ /* 0x000fea0003800000 */
.L_x_3521:
        /* <DEDUP_REMOVED lines=16> */
.L_x_3525:
[----:B------:R-:W-:Y:S01]  /*25d0*/  FFMA.FTZ R88, R10, R92, R91 ;  /* 0x0000005c0a587223 */ /* 0x000fe2000001005b */
[----:B------:R-:W-:-:S03]  /*25e0*/  @P0 SHF.R.U64 R93, R120, 0x10, R121 ;  /* 0x00000010785d0819 */ /* 0x000fc60000001279 */
[----:B------:R-:W-:Y:S01]  /*25f0*/  FADD.FTZ R89, R27, -R88 ;  /* 0x800000581b597221 */ /* 0x000fe20000010000 */
[----:B------:R-:W-:-:S03]  /*2600*/  @P0 SHF.L.U32 R93, R93, 0x10, RZ ;  /* 0x000000105d5d0819 */ /* 0x000fc600000006ff */
[----:B------:R-:W-:-:S04]  /*2610*/  FMUL.FTZ R94, R134, R89 ;  /* 0x00000059865e7220 */ /* 0x000fc80000410000 */
[----:B------:R-:W-:-:S07]  /*2620*/  @P0 FADD.FTZ R94, R94, R93 ;  /* 0x0000005d5e5e0221 */ /* 0x000fce0000010000 */
.L_x_3526:
[----:B------:R-:W-:Y:S05]  /*2630*/  BSYNC B0 ;  /* 0x0000000000007941 */ /* 0x000fea0003800000 */
.L_x_3524:
        /* <DEDUP_REMOVED lines=15> */
.L_x_3528:
[----:B------:R-:W-:Y:S01]  /*2730*/  FFMA.FTZ R89, R9, R92, R91 ;  /* 0x0000005c09597223 */ /* 0x000fe2000001005b */
[----:B------:R-:W-:-:S03]  /*2740*/  @P0 SHF.L.U32 R93, R121, 0x10, RZ ;  /* 0x00000010795d0819 */ /* 0x000fc600000006ff */
[----:B------:R-:W-:-:S04]  /*2750*/  FADD.FTZ R89, R98, -R89 ;  /* 0x8000005962597221 */ /* 0x000fc80000010000 */
[----:B------:R-:W-:-:S04]  /*2760*/  FMUL.FTZ R94, R134, R89 ;  /* 0x00000059865e7220 */ /* 0x000fc80000410000 */
[----:B------:R-:W-:-:S07]  /*2770*/  @P0 FADD.FTZ R94, R94, R93 ;  /* 0x0000005d5e5e0221 */ /* 0x000fce0000010000 */
.L_x_3529:
[----:B------:R-:W-:Y:S05]  /*2780*/  BSYNC B0 ;  /* 0x0000000000007941 */ /* 0x000fea0003800000 */
.L_x_3527:
        /* <DEDUP_REMOVED lines=16> */
.L_x_3531:
[----:B------:R-:W-:Y:S01]  /*2890*/  FFMA.FTZ R88, R12, R92, R91 ;  /* 0x0000005c0c587223 */ /* 0x000fe2000001005b */
[----:B------:R-:W-:-:S03]  /*28a0*/  @P0 SHF.R.U32.HI R93, RZ, 0x10, R121 ;  /* 0x00000010ff5d0819 */ /* 0x000fc60000011679 */
[----:B------:R-:W-:Y:S01]  /*28b0*/  FADD.FTZ R89, R97, -R88 ;  /* 0x8000005861597221 */ /* 0x000fe20000010000 */
[----:B------:R-:W-:-:S03]  /*28c0*/  @P0 SHF.L.U32 R93, R93, 0x10, RZ ;  /* 0x000000105d5d0819 */ /* 0x000fc600000006ff */
[----:B------:R-:W-:-:S04]  /*28d0*/  FMUL.FTZ R94, R134, R89 ;  /* 0x00000059865e7220 */ /* 0x000fc80000410000 */
[----:B------:R-:W-:-:S07]  /*28e0*/  @P0 FADD.FTZ R94, R94, R93 ;  /* 0x0000005d5e5e0221 */ /* 0x000fce0000010000 */
.L_x_3532:
[----:B------:R-:W-:Y:S05]  /*28f0*/  BSYNC B0 ;  /* 0x0000000000007941 */ /* 0x000fea0003800000 */
.L_x_3530:
        /* <DEDUP_REMOVED lines=17> */
.L_x_3533:
        /* <DEDUP_REMOVED lines=12> */
.L_x_3535:
[----:B------:R-:W-:Y:S05]  /*2ad0*/  BSYNC B0 ;  /* 0x0000000000007941 */ /* 0x000fea0003800000 */
.L_x_3534:
[----:B------:R-:W-:Y:S04]  /*2ae0*/  BSSY B0, `(.L_x_3536) ;  /* 0x000000b000007945 */ /* 0x000fe80003800000 */
[----:B------:R-:W-:Y:S05]  /*2af0*/  @P2 BRA `(.L_x_3537) ;  /* 0x0000000000102947 */ /* 0x000fea0003800000 */
[----:B01----:R-:W-:Y:S01]  /*2b00*/  MOV R94, RZ ;  /* 0x000000ff005e7202 */ /* 0x003fe20000000f00 */
[----:B------:R-:W-:Y:S06]  /*2b10*/  @!P0 BRA `(.L_x_3538) ;  /* 0x00000000001c8947 */ /* 0x000fec0003800000 */
[----:B------:R-:W-:Y:S01]  /*2b20*/  SHF.L.U32 R94, R118, 0x10, RZ ;  /* 0x00000010765e7819 */ /* 0x000fe200000006ff */
[----:B------:R-:W-:Y:S06]  /*2b30*/  BRA `(.L_x_3538) ;  /* 0x0000000000147947 */ /* 0x000fec0003800000 */
.L_x_3537:
[----:B01----:R-:W-:Y:S01]  /*2b40*/  FFMA.FTZ R89, R11, R92, R91 ;  /* 0x0000005c0b597223 */ /* 0x003fe2000001005b */
[----:B------:R-:W-:-:S03]  /*2b50*/  @P0 IMAD.U32 R93, R118, 0x10000, RZ ;  /* 0x00010000765d0824 */ /* 0x000fc600078e00ff */
[----:B------:R-:W-:-:S04]  /*2b60*/  FADD.FTZ R89, R100, -R89 ;  /* 0x8000005964597221 */ /* 0x000fc80000010000 */
[----:B------:R-:W-:-:S04]  /*2b70*/  FMUL.FTZ R94, R134, R89 ;  /* 0x00000059865e7220 */ /* 0x000fc80000410000 */
[----:B------:R-:W-:-:S07]  /*2b80*/  @P0 FADD.FTZ R94, R94, R93 ;  /* 0x0000005d5e5e0221 */ /* 0x000fce0000010000 */
.L_x_3538:
[----:B------:R-:W-:Y:S05]  /*2b90*/  BSYNC B0 ;  /* 0x0000000000007941 */ /* 0x000fea0003800000 */
.L_x_3536:
        /* <DEDUP_REMOVED lines=16> */
.L_x_3540:
[----:B------:R-:W-:Y:S01]  /*2ca0*/  FFMA.FTZ R88, R14, R92, R91 ;  /* 0x0000005c0e587223 */ /* 0x000fe2000001005b */
[----:B------:R-:W-:-:S03]  /*2cb0*/  @P0 SHF.R.U64 R93, R118, 0x10, R119 ;  /* 0x00000010765d0819 */ /* 0x000fc60000001277 */
[----:B------:R-:W-:Y:S02]  /*2cc0*/  FADD.FTZ R89, R99, -R88 ;  /* 0x8000005863597221 */ /* 0x000fe40000010000 */
[----:B------:R-:W-:Y:S02]  /*2cd0*/  @P0 IMAD.U32 R93, R93, 0x10000, RZ ;  /* 0x000100005d5d0824 */ /* 0x000fe400078e00ff */
[----:B------:R-:W-:-:S04]  /*2ce0*/  FMUL.FTZ R94, R134, R89 ;  /* 0x00000059865e7220 */ /* 0x000fc80000410000 */
[----:B------:R-:W-:-:S07]  /*2cf0*/  @P0 FADD.FTZ R94, R94, R93 ;  /* 0x0000005d5e5e0221 */ /* 0x000fce0000010000 */
.L_x_3541:
[----:B------:R-:W-:Y:S05]  /*2d00*/  BSYNC B0 ;  /* 0x0000000000007941 */ /* 0x000fea0003800000 */
.L_x_3539:
        /* <DEDUP_REMOVED lines=15> */
.L_x_3543:
[----:B------:R-:W-:Y:S01]  /*2e00*/  FFMA.FTZ R89, R13, R92, R91 ;  /* 0x0000005c0d597223 */ /* 0x000fe2000001005b */
[----:B------:R-:W-:-:S03]  /*2e10*/  @P0 IMAD.U32 R93, R119, 0x10000, RZ ;  /* 0x00010000775d0824 */ /* 0x000fc600078e00ff */
[----:B------:R-:W-:-:S04]  /*2e20*/  FADD.FTZ R89, R102, -R89 ;  /* 0x8000005966597221 */ /* 0x000fc80000010000 */
[----:B------:R-:W-:-:S04]  /*2e30*/  FMUL.FTZ R94, R134, R89 ;  /* 0x00000059865e7220 */ /* 0x000fc80000410000 */
[----:B------:R-:W-:-:S07]  /*2e40*/  @P0 FADD.FTZ R94, R94, R93 ;  /* 0x0000005d5e5e0221 */ /* 0x000fce0000010000 */
.L_x_3544:
[----:B------:R-:W-:Y:S05]  /*2e50*/  BSYNC B0 ;  /* 0x0000000000007941 */ /* 0x000fea0003800000 */
.L_x_3542:
        /* <DEDUP_REMOVED lines=16> */
.L_x_3546:
[----:B------:R-:W-:Y:S01]  /*2f60*/  FFMA.FTZ R88, R16, R92, R91 ;  /* 0x0000005c10587223 */ /* 0x000fe2000001005b */
[----:B------:R-:W-:-:S03]  /*2f70*/  @P0 SHF.R.U32.HI R93, RZ, 0x10, R119 ;  /* 0x00000010ff5d0819 */ /* 0x000fc60000011677 */
[----:B------:R-:W-:Y:S02]  /*2f80*/  FADD.FTZ R89, R101, -R88 ;  /* 0x8000005865597221 */ /* 0x000fe40000010000 */
[----:B------:R-:W-:Y:S02]  /*2f90*/  @P0 IMAD.U32 R93, R93, 0x10000, RZ ;  /* 0x000100005d5d0824 */ /* 0x000fe400078e00ff */
[----:B------:R-:W-:-:S04]  /*2fa0*/  FMUL.FTZ R94, R134, R89 ;  /* 0x00000059865e7220 */ /* 0x000fc80000410000 */
[----:B------:R-:W-:-:S07]  /*2fb0*/  @P0 FADD.FTZ R94, R94, R93 ;  /* 0x0000005d5e5e0221 */ /* 0x000fce0000010000 */
.L_x_3547:
[----:B------:R-:W-:Y:S05]  /*2fc0*/  BSYNC B0 ;  /* 0x0000000000007941 */ /* 0x000fea0003800000 */
.L_x_3545:
        /* <DEDUP_REMOVED lines=17> */
.L_x_3548:
        /* <DEDUP_REMOVED lines=12> */
.L_x_3550:
[----:B------:R-:W-:Y:S05]  /*31a0*/  BSYNC B0 ;  /* 0x0000000000007941 */ /* 0x000fea0003800000 */
.L_x_3549:
[----:B------:R-:W-:Y:S04]  /*31b0*/  BSSY B0, `(.L_x_3551) ;  /* 0x000000b000007945 */ /* 0x000fe80003800000 */
[----:B------:R-:W-:Y:S05]  /*31c0*/  @P2 BRA `(.L_x_3552) ;  /* 0x0000000000102947 */ /* 0x000fea0003800000 */
[----:B01----:R-:W-:Y:S01]  /*31d0*/  MOV R94, RZ ;  /* 0x000000ff005e7202 */ /* 0x003fe20000000f00 */
[----:B------:R-:W-:Y:S06]  /*31e0*/  @!P0 BRA `(.L_x_3553) ;  /* 0x00000000001c8947 */ /* 0x000fec0003800000 */
[----:B------:R-:W-:Y:S01]  /*31f0*/  IMAD.U32 R94, R116, 0x10000, RZ ;  /* 0x00010000745e7824 */ /* 0x000fe200078e00ff */
[----:B------:R-:W-:Y:S06]  /*3200*/  BRA `(.L_x_3553) ;  /* 0x0000000000147947 */ /* 0x000fec0003800000 */
.L_x_3552:
[----:B01----:R-:W-:Y:S01]  /*3210*/  FFMA.FTZ R89, R15, R92, R91 ;  /* 0x0000005c0f597223 */ /* 0x003fe2000001005b */
[----:B------:R-:W-:-:S03]  /*3220*/  @P0 SHF.L.U32 R93, R116, 0x10, RZ ;  /* 0x00000010745d0819 */ /* 0x000fc600000006ff */
[----:B------:R-:W-:-:S04]  /*3230*/  FADD.FTZ R89, R104, -R89 ;  /* 0x8000005968597221 */ /* 0x000fc80000010000 */
[----:B------:R-:W-:-:S04]  /*3240*/  FMUL.FTZ R94, R134, R89 ;  /* 0x00000059865e7220 */ /* 0x000fc80000410000 */
[----:B------:R-:W-:-:S07]  /*3250*/  @P0 FADD.FTZ R94, R94, R93 ;  /* 0x0000005d5e5e0221 */ /* 0x000fce0000010000 */
.L_x_3553:
[----:B------:R-:W-:Y:S05]  /*3260*/  BSYNC B0 ;  /* 0x0000000000007941 */ /* 0x000fea0003800000 */
.L_x_3551:
        /* <DEDUP_REMOVED lines=16> */
.L_x_3555:
[----:B------:R-:W-:Y:S01]  /*3370*/  FFMA.FTZ R88, R18, R92, R91 ;  /* 0x0000005c12587223 */ /* 0x000fe2000001005b */
[----:B------:R-:W-:-:S03]  /*3380*/  @P0 SHF.R.U64 R93, R116, 0x10, R117 ;  /* 0x00000010745d0819 */ /* 0x000fc60000001275 */
[----:B------:R-:W-:Y:S01]  /*3390*/  FADD.FTZ R89, R103, -R88 ;  /* 0x8000005867597221 */ /* 0x000fe20000010000 */
[----:B------:R-:W-:-:S03]  /*33a0*/  @P0 SHF.L.U32 R93, R93, 0x10, RZ ;  /* 0x000000105d5d0819 */ /* 0x000fc600000006ff */
[----:B------:R-:W-:-:S04]  /*33b0*/  FMUL.FTZ R94, R134, R89 ;  /* 0x00000059865e7220 */ /* 0x000fc80000410000 */
[----:B------:R-:W-:-:S07]  /*33c0*/  @P0 FADD.FTZ R94, R94, R93 ;  /* 0x0000005d5e5e0221 */ /* 0x000fce0000010000 */
.L_x_3556:
[----:B------:R-:W-:Y:S05]  /*33d0*/  BSYNC B0 ;  /* 0x0000000000007941 */ /* 0x000fea0003800000 */
.L_x_3554:
        /* <DEDUP_REMOVED lines=15> */
.L_x_3558:
[----:B------:R-:W-:Y:S01]  /*34d0*/  FFMA.FTZ R89, R17, R92, R91 ;  /* 0x0000005c11597223 */ /* 0x000fe2000001005b */
[----:B------:R-:W-:-:S03]  /*34e0*/  @P0 SHF.L.U32 R93, R117, 0x10, RZ ;  /* 0x00000010755d0819 */ /* 0x000fc600000006ff */
[----:B------:R-:W-:-:S04]  /*34f0*/  FADD.FTZ R89, R106, -R89 ;  /* 0x800000596a597221 */ /* 0x000fc80000010000 */
[----:B------:R-:W-:-:S04]  /*3500*/  FMUL.FTZ R94, R134, R89 ;  /* 0x00000059865e7220 */ /* 0x000fc80000410000 */
[----:B------:R-:W-:-:S07]  /*3510*/  @P0 FADD.FTZ R94, R94, R93 ;  /* 0x0000005d5e5e0221 */ /* 0x000fce0000010000 */
.L_x_3559:
[----:B------:R-:W-:Y:S05]  /*3520*/  BSYNC B0 ;  /* 0x0000000000007941 */ /* 0x000fea0003800000 */
.L_x_3557:
        /* <DEDUP_REMOVED lines=16> */
.L_x_3561:
[----:B------:R-:W-:Y:S01]  /*3630*/  FFMA.FTZ R88, R20, R92, R91 ;  /* 0x0000005c14587223 */ /* 0x000fe2000001005b */
[----:B------:R-:W-:-:S03]  /*3640*/  @P0 SHF.R.U32.HI R93, RZ, 0x10, R117 ;  /* 0x00000010ff5d0819 */ /* 0x000fc60000011675 */
[----:B------:R-:W-:Y:S01]  /*3650*/  FADD.FTZ R89, R105, -R88 ;  /* 0x8000005869597221 */ /* 0x000fe20000010000 */
[----:B------:R-:W-:-:S03]  /*3660*/  @P0 SHF.L.U32 R93, R93, 0x10, RZ ;  /* 0x000000105d5d0819 */ /* 0x000fc600000006ff */
[----:B------:R-:W-:-:S04]  /*3670*/  FMUL.FTZ R94, R134, R89 ;  /* 0x00000059865e7220 */ /* 0x000fc80000410000 */
[----:B------:R-:W-:-:S07]  /*3680*/  @P0 FADD.FTZ R94, R94, R93 ;  /* 0x0000005d5e5e0221 */ /* 0x000fce0000010000 */
.L_x_3562:
[----:B------:R-:W-:Y:S05]  /*3690*/  BSYNC B0 ;  /* 0x0000000000007941 */ /* 0x000fea0003800000 */
.L_x_3560:
        /* <DEDUP_REMOVED lines=17> */
.L_x_3563:
        /* <DEDUP_REMOVED lines=12> */
.L_x_3565:
[----:B------:R-:W-:Y:S05]  /*3870*/  BSYNC B0 ;  /* 0x0000000000007941 */ /* 0x000fea0003800000 */
.L_x_3564:
[----:B------:R-:W-:Y:S04]  /*3880*/  BSSY B0, `(.L_x_3566) ;  /* 0x000000b000007945 */ /* 0x000fe80003800000 */
[----:B------:R-:W-:Y:S05]  /*3890*/  @P2 BRA `(.L_x_3567) ;  /* 0x0000000000102947 */ /* 0x000fea0003800000 */
[----:B01----:R-:W-:Y:S01]  /*38a0*/  IMAD.MOV.U32 R94, RZ, RZ, RZ ;  /* 0x000000ffff5e7224 */ /* 0x003fe200078e00ff */
[----:B------:R-:W-:Y:S06]  /*38b0*/  @!P0 BRA `(.L_x_3568) ;  /* 0x00000000001c8947 */ /* 0x000fec0003800000 */
[----:B------:R-:W-:Y:S01]  /*38c0*/  SHF.L.U32 R94, R114, 0x10, RZ ;  /* 0x00000010725e7819 */ /* 0x000fe200000006ff */
[----:B------:R-:W-:Y:S06]  /*38d0*/  BRA `(.L_x_3568) ;  /* 0x0000000000147947 */ /* 0x000fec0003800000 */
.L_x_3567:
[----:B01----:R-:W-:Y:S01]  /*38e0*/  FFMA.FTZ R89, R19, R92, R91 ;  /* 0x0000005c13597223 */ /* 0x003fe2000001005b */
[----:B------:R-:W-:-:S03]  /*38f0*/  @P0 SHF.L.U32 R93, R114, 0x10, RZ ;  /* 0x00000010725d0819 */ /* 0x000fc600000006ff */
[----:B------:R-:W-:-:S04]  /*3900*/  FADD.FTZ R89, R108, -R89 ;  /* 0x800000596c597221 */ /* 0x000fc80000010000 */
[----:B------:R-:W-:-:S04]  /*3910*/  FMUL.FTZ R94, R134, R89 ;  /* 0x00000059865e7220 */ /* 0x000fc80000410000 */
[----:B------:R-:W-:-:S07]  /*3920*/  @P0 FADD.FTZ R94, R94, R93 ;  /* 0x0000005d5e5e0221 */ /* 0x000fce0000010000 */
.L_x_3568:
[----:B------:R-:W-:Y:S05]  /*3930*/  BSYNC B0 ;  /* 0x0000000000007941 */ /* 0x000fea0003800000 */
.L_x_3566:
        /* <DEDUP_REMOVED lines=16> */
.L_x_3570:
[----:B------:R-:W-:Y:S01]  /*3a40*/  FFMA.FTZ R88, R22, R92, R91 ;  /* 0x0000005c16587223 */ /* 0x000fe2000001005b */
[----:B------:R-:W-:-:S03]  /*3a50*/  @P0 SHF.R.U64 R93, R114, 0x10, R115 ;  /* 0x00000010725d0819 */ /* 0x000fc60000001273 */
[----:B------:R-:W-:Y:S01]  /*3a60*/  FADD.FTZ R89, R107, -R88 ;  /* 0x800000586b597221 */ /* 0x000fe20000010000 */
[----:B------:R-:W-:-:S03]  /*3a70*/  @P0 SHF.L.U32 R93, R93, 0x10, RZ ;  /* 0x000000105d5d0819 */ /* 0x000fc600000006ff */
[----:B------:R-:W-:-:S04]  /*3a80*/  FMUL.FTZ R94, R134, R89 ;  /* 0x00000059865e7220 */ /* 0x000fc80000410000 */
[----:B------:R-:W-:-:S07]  /*3a90*/  @P0 FADD.FTZ R94, R94, R93 ;  /* 0x0000005d5e5e0221 */ /* 0x000fce0000010000 */
.L_x_3571:
[----:B------:R-:W-:Y:S05]  /*3aa0*/  BSYNC B0 ;  /* 0x0000000000007941 */ /* 0x000fea0003800000 */
.L_x_3569:
        /* <DEDUP_REMOVED lines=15> */
.L_x_3573:
[----:B------:R-:W-:Y:S01]  /*3ba0*/  FFMA.FTZ R89, R21, R92, R91 ;  /* 0x0000005c15597223 */ /* 0x000fe2000001005b */
[----:B------:R-:W-:-:S03]  /*3bb0*/  @P0 SHF.L.U32 R93, R115, 0x10, RZ ;  /* 0x00000010735d0819 */ /* 0x000fc600000006ff */
[----:B------:R-:W-:-:S04]  /*3bc0*/  FADD.FTZ R89, R110, -R89 ;  /* 0x800000596e597221 */ /* 0x000fc80000010000 */
[----:B------:R-:W-:-:S04]  /*3bd0*/  FMUL.FTZ R94, R134, R89 ;  /* 0x00000059865e7220 */ /* 0x000fc80000410000 */
[----:B------:R-:W-:-:S07]  /*3be0*/  @P0 FADD.FTZ R94, R94, R93 ;  /* 0x0000005d5e5e0221 */ /* 0x000fce0000010000 */
.L_x_3574:
[----:B------:R-:W-:Y:S05]  /*3bf0*/  BSYNC B0 ;  /* 0x0000000000007941 */ /* 0x000fea0003800000 */
.L_x_3572:
        /* <DEDUP_REMOVED lines=16> */
.L_x_3576:
[----:B------:R-:W-:Y:S01]  /*3d00*/  FFMA.FTZ R92, R112, R92, R91 ;  /* 0x0000005c705c7223 */ /* 0x000fe2000001005b */
[----:B------:R-:W-:-:S03]  /*3d10*/  @P0 SHF.R.U32.HI R88, RZ, 0x10, R115 ;  /* 0x00000010ff580819 */ /* 0x000fc60000011673 */
[----:B------:R-:W-:Y:S01]  /*3d20*/  FADD.FTZ R89, R109, -R92 ;  /* 0x8000005c6d597221 */ /* 0x000fe20000010000 */
[----:B------:R-:W-:-:S03]  /*3d30*/  @P0 SHF.L.U32 R91, R88, 0x10, RZ ;  /* 0x00000010585b0819 */ /* 0x000fc600000006ff */
[----:B------:R-:W-:-:S04]  /*3d40*/  FMUL.FTZ R134, R134, R89 ;  /* 0x0000005986867220 */ /* 0x000fc80000410000 */
[----:B------:R-:W-:-:S07]  /*3d50*/  @P0 FADD.FTZ R134, R134, R91 ;  /* 0x0000005b86860221 */ /* 0x000fce0000010000 */
.L_x_3577:
[----:B------:R-:W-:Y:S05]  /*3d60*/  BSYNC B0 ;  /* 0x0000000000007941 */ /* 0x000fea0003800000 */
.L_x_3575:
        /* <DEDUP_REMOVED lines=18> */
.L_x_3578:
        /* <DEDUP_REMOVED lines=12> */
.L_x_3580:
[----:B------:R-:W-:Y:S05]  /*3f50*/  BSYNC B0 ;  /* 0x0000000000007941 */ /* 0x000fea0003800000 */
.L_x_3579:
[----:B------:R-:W-:Y:S02]  /*3f60*/  IADD3 R133, R133, UR12, RZ ;  /* 0x0000000c85857c10 */ /* 0x000fe4000fffe0ff */
[----:B------:R-:W-:Y:S02]  /*3f70*/  SEL R153, RZ, 0x1, P4 ;  /* 0x00000001ff997807 */ /* 0x000fe40002000000 */
[----:B------:R-:W-:-:S13]  /*3f80*/  ISETP.GE.AND P0, PT, R133, UR13, PT ;  /* 0x0000000d85007c0c */ /* 0x000fda000bf06270 */
[----:B------:R-:W-:Y:S05]  /*3f90*/  @!P0 BRA `(.L_x_3581) ;  /* 0xffffffc4001c8947 */ /* 0x000fea000383ffff */
.L_x_3501:
        /* <DEDUP_REMOVED lines=21> */
.L_x_3505:
[----:B-1----:R-:W-:Y:S01]  /*40f0*/  HFMA2.MMA R147, -RZ, RZ, 0, 1.847743988037109375e-06 ;  /* 0x0000001fff937435 */ /* 0x002fe200000001ff */
[----:B------:R-:W-:Y:S01]  /*4100*/  IMAD.MOV.U32 R145, RZ, RZ, R154 ;  /* 0x000000ffff917224 */ /* 0x000fe200078e009a */
[----:B------:R-:W-:Y:S01]  /*4110*/  MOV R144, 0x10 ;  /* 0x0000001000907802 */ /* 0x000fe20000000f00 */
[----:B------:R-:W-:-:S08]  /*4120*/  IMAD.MOV.U32 R142, RZ, RZ, -0x1 ;  /* 0xffffffffff8e7424 */ /* 0x000fd000078e00ff */
[----:B-----5:R-:W-:Y:S05]  /*4130*/  WARPSYNC.COLLECTIVE R142, `(.L_x_3582) ;  /* 0x000000008e087348 */ /* 0x020fea0003c00000 */
[----:B------:R0:W1:Y:S02]  /*4140*/  SHFL.DOWN P1, R143, R145, R144, R147 ;  /* 0x08000090918f7389 */ /* 0x0000640000020093 */
[----:B01---5:R-:W-:Y:S01]  /*4150*/  ENDCOLLECTIVE ;  /* 0x000000000000791b */ /* 0x023fe20003800000 */
.L_x_3582:
[----:B------:R-:W-:Y:S02]  /*4160*/  MOV R145, R155 ;  /* 0x0000009b00917202 */ /* 0x000fe40000000f00 */
[----:B------:R-:W-:-:S07]  /*4170*/  MOV R91, R143 ;  /* 0x0000008f005b7202 */ /* 0x000fce0000000f00 */
[----:B------:R-:W-:Y:S05]  /*4180*/  WARPSYNC.COLLECTIVE R142, `(.L_x_3583) ;  /* 0x000000008e087348 */ /* 0x000fea0003c00000 */
[----:B------:R0:W1:Y:S02]  /*4190*/  SHFL.DOWN P1, R143, R145, R144, R147 ;  /* 0x08000090918f7389 */ /* 0x0000640000020093 */
[----:B01----:R-:W-:Y:S01]  /*41a0*/  ENDCOLLECTIVE ;  /* 0x000000000000791b */ /* 0x003fe20003800000 */
.L_x_3583:
[----:B------:R-:W-:Y:S01]  /*41b0*/  FADD.FTZ R91, R91, R154 ;  /* 0x0000009a5b5b7221 */ /* 0x000fe20000010000 */
[----:B------:R-:W-:-:S04]  /*41c0*/  HFMA2.MMA R144, -RZ, RZ, 0, 4.76837158203125e-07 ;  /* 0x00000008ff907435 */ /* 0x000fc800000001ff */
[----:B------:R-:W-:Y:S01]  /*41d0*/  MOV R145, R91 ;  /* 0x0000005b00917202 */ /* 0x000fe20000000f00 */
[----:B------:R-:W-:-:S07]  /*41e0*/  IMAD.MOV.U32 R90, RZ, RZ, R143 ;  /* 0x000000ffff5a7224 */ /* 0x000fce00078e008f */
[----:B------:R-:W-:Y:S05]  /*41f0*/  WARPSYNC.COLLECTIVE R142, `(.L_x_3584) ;  /* 0x000000008e087348 */ /* 0x000fea0003c00000 */
[----:B------:R0:W1:Y:S02]  /*4200*/  SHFL.DOWN P1, R143, R145, R144, R147 ;  /* 0x08000090918f7389 */ /* 0x0000640000020093 */
[----:B01----:R-:W-:Y:S01]  /*4210*/  ENDCOLLECTIVE ;  /* 0x000000000000791b */ /* 0x003fe20003800000 */
.L_x_3584:
[----:B------:R-:W-:-:S05]  /*4220*/  FADD.FTZ R90, R90, R155 ;  /* 0x0000009b5a5a7221 */ /* 0x000fca0000010000 */
[----:B------:R-:W-:Y:S01]  /*4230*/  MOV R145, R90 ;  /* 0x0000005a00917202 */ /* 0x000fe20000000f00 */
[----:B------:R-:W-:-:S07]  /*4240*/  IMAD.MOV.U32 R92, RZ, RZ, R143 ;  /* 0x000000ffff5c7224 */ /* 0x000fce00078e008f */
[----:B------:R-:W-:Y:S05]  /*4250*/  WARPSYNC.COLLECTIVE R142, `(.L_x_3585) ;  /* 0x000000008e087348 */ /* 0x000fea0003c00000 */
[----:B------:R0:W1:Y:S02]  /*4260*/  SHFL.DOWN P1, R143, R145, R144, R147 ;  /* 0x08000090918f7389 */ /* 0x0000640000020093 */
[----:B01----:R-:W-:Y:S01]  /*4270*/  ENDCOLLECTIVE ;  /* 0x000000000000791b */ /* 0x003fe20003800000 */
.L_x_3585:
[----:B------:R-:W-:Y:S01]  /*4280*/  FADD.FTZ R92, R91, R92 ;  /* 0x0000005c5b5c7221 */ /* 0x000fe20000010000 */
[----:B------:R-:W-:-:S03]  /*4290*/  HFMA2.MMA R144, -RZ, RZ, 0, 2.384185791015625e-07 ;  /* 0x00000004ff907435 */ /* 0x000fc600000001ff */
[----:B------:R-:W-:Y:S01]  /*42a0*/  IMAD.MOV.U32 R145, RZ, RZ, R92 ;  /* 0x000000ffff917224 */ /* 0x000fe200078e005c */
[----:B------:R-:W-:-:S07]  /*42b0*/  MOV R93, R143 ;  /* 0x0000008f005d7202 */ /* 0x000fce0000000f00 */
[----:B------:R-:W-:Y:S05]  /*42c0*/  WARPSYNC.COLLECTIVE R142, `(.L_x_3586) ;  /* 0x000000008e087348 */ /* 0x000fea0003c00000 */
[----:B------:R0:W1:Y:S02]  /*42d0*/  SHFL.DOWN P1, R143, R145, R144, R147 ;  /* 0x08000090918f7389 */ /* 0x0000640000020093 */
[----:B01----:R-:W-:Y:S01]  /*42e0*/  ENDCOLLECTIVE ;  /* 0x000000000000791b */ /* 0x003fe20003800000 */
.L_x_3586:
[----:B------:R-:W-:-:S04]  /*42f0*/  FADD.FTZ R93, R90, R93 ;  /* 0x0000005d5a5d7221 */ /* 0x000fc80000010000 */
[----:B------:R-:W-:Y:S01]  /*4300*/  IMAD.MOV.U32 R145, RZ, RZ, R93 ;  /* 0x000000ffff917224 */ /* 0x000fe200078e005d */
[----:B------:R-:W-:-:S07]  /*4310*/  MOV R95, R143 ;  /* 0x0000008f005f7202 */ /* 0x000fce0000000f00 */
[----:B------:R-:W-:Y:S05]  /*4320*/  WARPSYNC.COLLECTIVE R142, `(.L_x_3587) ;  /* 0x000000008e087348 */ /* 0x000fea0003c00000 */
[----:B------:R0:W1:Y:S02]  /*4330*/  SHFL.DOWN P1, R143, R145, R144, R147 ;  /* 0x08000090918f7389 */ /* 0x0000640000020093 */
[----:B01----:R-:W-:Y:S01]  /*4340*/  ENDCOLLECTIVE ;  /* 0x000000000000791b */ /* 0x003fe20003800000 */
.L_x_3587:
[----:B------:R-:W-:-:S05]  /*4350*/  FADD.FTZ R95, R92, R95 ;  /* 0x0000005f5c5f7221 */ /* 0x000fca0000010000 */
[----:B------:R-:W-:Y:S01]  /*4360*/  MOV R145, R95 ;  /* 0x0000005f00917202 */ /* 0x000fe20000000f00 */
[----:B------:R-:W-:Y:S01]  /*4370*/  IMAD.MOV.U32 R144, RZ, RZ, 0x2 ;  /* 0x00000002ff907424 */ /* 0x000fe200078e00ff */
[----:B------:R-:W-:-:S07]  /*4380*/  MOV R94, R143 ;  /* 0x0000008f005e7202 */ /* 0x000fce0000000f00 */
[----:B------:R-:W-:Y:S05]  /*4390*/  WARPSYNC.COLLECTIVE R142, `(.L_x_3588) ;  /* 0x000000008e087348 */ /* 0x000fea0003c00000 */
[----:B------:R0:W1:Y:S02]  /*43a0*/  SHFL.DOWN P1, R143, R145, R144, R147 ;  /* 0x08000090918f7389 */ /* 0x0000640000020093 */
[----:B01----:R-:W-:Y:S01]  /*43b0*/  ENDCOLLECTIVE ;  /* 0x000000000000791b */ /* 0x003fe20003800000 */
.L_x_3588:
[----:B------:R-:W-:-:S05]  /*43c0*/  FADD.FTZ R94, R93, R94 ;  /* 0x0000005e5d5e7221 */ /* 0x000fca0000010000 */
[----:B------:R-:W-:Y:S02]  /*43d0*/  MOV R145, R94 ;  /* 0x0000005e00917202 */ /* 0x000fe40000000f00 */
[----:B------:R-:W-:-:S07]  /*43e0*/  MOV R126, R143 ;  /* 0x0000008f007e7202 */ /* 0x000fce0000000f00 */
[----:B------:R-:W-:Y:S05]  /*43f0*/  WARPSYNC.COLLECTIVE R142, `(.L_x_3589) ;  /* 0x000000008e087348 */ /* 0x000fea0003c00000 */
[----:B------:R0:W1:Y:S02]  /*4400*/  SHFL.DOWN P1, R143, R145, R144, R147 ;  /* 0x08000090918f7389 */ /* 0x0000640000020093 */
[----:B01----:R-:W-:Y:S01]  /*4410*/  ENDCOLLECTIVE ;  /* 0x000000000000791b */ /* 0x003fe20003800000 */
.L_x_3589:
[----:B------:R-:W-:Y:S01]  /*4420*/  FADD.FTZ R126, R95, R126 ;  /* 0x0000007e5f7e7221 */ /* 0x000fe20000010000 */
[----:B------:R-:W-:-:S04]  /*4430*/  HFMA2.MMA R144, -RZ, RZ, 0, 5.9604644775390625e-08 ;  /* 0x00000001ff907435 */ /* 0x000fc800000001ff */
[----:B------:R-:W-:Y:S01]  /*4440*/  MOV R145, R126 ;  /* 0x0000007e00917202 */ /* 0x000fe20000000f00 */
[----:B------:R-:W-:-:S07]  /*4450*/  IMAD.MOV.U32 R127, RZ, RZ, R143 ;  /* 0x000000ffff7f7224 */ /* 0x000fce00078e008f */
[----:B------:R-:W-:Y:S05]  /*4460*/  WARPSYNC.COLLECTIVE R142, `(.L_x_3590) ;  /* 0x000000008e087348 */ /* 0x000fea0003c00000 */
[----:B------:R0:W1:Y:S02]  /*4470*/  SHFL.DOWN P1, R143, R145, R144, R147 ;  /* 0x08000090918f7389 */ /* 0x0000640000020093 */
[----:B01----:R-:W-:Y:S01]  /*4480*/  ENDCOLLECTIVE ;  /* 0x000000000000791b */ /* 0x003fe20003800000 */
.L_x_3590:
[----:B------:R-:W-:-:S05]  /*4490*/  FADD.FTZ R127, R94, R127 ;  /* 0x0000007f5e7f7221 */ /* 0x000fca0000010000 */
[----:B------:R-:W-:Y:S01]  /*44a0*/  MOV R145, R127 ;  /* 0x0000007f00917202 */ /* 0x000fe20000000f00 */
[----:B------:R-:W-:-:S07]  /*44b0*/  IMAD.MOV.U32 R91, RZ, RZ, R143 ;  /* 0x000000ffff5b7224 */ /* 0x000fce00078e008f */
[----:B------:R-:W-:Y:S05]  /*44c0*/  WARPSYNC.COLLECTIVE R142, `(.L_x_3591) ;  /* 0x000000008e087348 */ /* 0x000fea0003c00000 */
[----:B------:R0:W1:Y:S02]  /*44d0*/  SHFL.DOWN P1, R143, R145, R144, R147 ;  /* 0x08000090918f7389 */ /* 0x0000640000020093 */
[----:B01----:R-:W-:Y:S01]  /*44e0*/  ENDCOLLECTIVE ;  /* 0x000000000000791b */ /* 0x003fe20003800000 */
.L_x_3591:
[----:B------:R-:W-:Y:S01]  /*44f0*/  MOV R90, R143 ;  /* 0x0000008f005a7202 */ /* 0x000fe20000000f00 */
[----:B------:R-:W-:Y:S06]  /*4500*/  BRA `(.L_x_3592) ;  /* 0xffffffd400787947 */ /* 0x000fec000383ffff */
.L_x_3593:
        /* <DEDUP_REMOVED lines=15> */
.L_x_11871:


//--------------------- .text._ZN10layer_norm13ln_bwd_kernelINS_13Kernel_traitsIf13__nv_bfloat16S2_S2_fjLj2560ELj1ELj1ELj4ELj8ENS_18Kernel_traits_baseILj2560EfS2_S2_S2_fjLj128EEEEELb1ELb1ELb0ELb0EEEvNS_9BwdParamsE --------------------------
	.section	.text._ZN10layer_norm13ln_bwd_kernelINS_13Kernel_traitsIf13__nv_bfloat16S2_S2_fjLj2560ELj1ELj1ELj4ELj8ENS_18Kernel_traits_baseILj2560EfS2_S2_S2_fjLj128EEEEELb1ELb1ELb0ELb0EEEvNS_9BwdParamsE,"ax",@progbits
	.align	128
        .global         _ZN10layer_norm13ln_bwd_kernelINS_13Kernel_traitsIf13__nv_bfloat16S2_S2_fjLj2560ELj1ELj1ELj4ELj8ENS_18Kernel_traits_baseILj2560EfS2_S2_S2_fjLj128EEEEELb1ELb1ELb0ELb0EEEvNS_9BwdParamsE
        .type           _ZN10layer_norm13ln_bwd_kernelINS_13Kernel_traitsIf13__nv_bfloat16S2_S2_fjLj2560ELj1ELj1ELj4ELj8ENS_18Kernel_traits_baseILj2560EfS2_S2_S2_fjLj128EEEEELb1ELb1ELb0ELb0EEEvNS_9BwdParamsE,@function
        .size           _ZN10layer_norm13ln_bwd_kernelINS_13Kernel_traitsIf13__nv_bfloat16S2_S2_fjLj2560ELj1ELj1ELj4ELj8ENS_18Kernel_traits_baseILj2560EfS2_S2_S2_fjLj128EEEEELb1ELb1ELb0ELb0EEEvNS_9BwdParamsE,(.L_x_11872 - _ZN10layer_norm13ln_bwd_kernelINS_13Kernel_traitsIf13__nv_bfloat16S2_S2_fjLj2560ELj1ELj1ELj4ELj8ENS_18Kernel_traits_baseILj2560EfS2_S2_S2_fjLj128EEEEELb1ELb1ELb0ELb0EEEvNS_9BwdParamsE)
        .other          _ZN10layer_norm13ln_bwd_kernelINS_13Kernel_traitsIf13__nv_bfloat16S2_S2_fjLj2560ELj1ELj1ELj4ELj8ENS_18Kernel_traits_baseILj2560EfS2_S2_S2_fjLj128EEEEELb1ELb1ELb0ELb0EEEvNS_9BwdParamsE,@"STO_CUDA_ENTRY STV_DEFAULT"
_ZN10layer_norm13ln_bwd_kernelINS_13Kernel_traitsIf13__nv_bfloat16S2_S2_fjLj2560ELj1ELj1ELj4ELj8ENS_18Kernel_traits_baseILj2560EfS2_S2_S2_fjLj128EEEEELb1ELb1ELb0ELb0EEEvNS_9BwdParamsE:
.text._ZN10layer_norm13ln_bwd_kernelINS_13Kernel_traitsIf13__nv_bfloat16S2_S2_fjLj2560ELj1ELj1ELj4ELj8ENS_18Kernel_traits_baseILj2560EfS2_S2_S2_fjLj128EEEEELb1ELb1ELb0ELb0EEEvNS_9BwdParamsE:
        /* <DEDUP_REMOVED lines=50> */
[----:B------:R-:W5:Y:S03]  /*0320*/  @P4 LDG.E.128 R92, desc[UR4][R12.64] ;  /* 0x000000040c5c4981 */ /* 0x000f66000c1e1d00 */
[----:B------:R-:W-:Y:S01]  /*0330*/  @P4 VIADD R3, R3, 0x80 ;  /* 0x0000008003034836 */ /* 0x000fe20000000000 */
[----:B------:R-:W5:Y:S02]  /*0340*/  @P4 LDG.E.128 R88, desc[UR4][R14.64] ;  /* 0x000000040e584981 */ /* 0x000f64000c1e1d00 */
[----:B------:R-:W3:Y:S01]  /*0350*/  @P2 LDC.64 R22, c[0x0][0x278] ;  /* 0x00009e00ff162b82 */ /* 0x000ee20000000a00 */
[----:B0-----:R-:W-:-:S07]  /*0360*/  @P3 IMAD.WIDE.U32 R16, R3, 0x10, R16 ;  /* 0x0000001003103825 */ /* 0x001fce00078e0010 */
        /* <DEDUP_REMOVED lines=8> */
[----:B------:R-:W-:Y:S01]  /*03f0*/  @P2 IADD3 R3, R3, 0x80, RZ ;  /* 0x0000008003032810 */ /* 0x000fe20007ffe0ff */
[----:B------:R2:W5:Y:S01]  /*0400*/  @P2 LDG.E.128 R76, desc[UR4][R20.64] ;  /* 0x00000004144c2981 */ /* 0x000562000c1e1d00 */
[----:B------:R-:W-:-:S02]  /*0410*/  CS2R R50, SRZ ;  /* 0x0000000000327805 */ /* 0x000fc4000001ff00 */
[----:B------:R-:W-:Y:S02]  /*0420*/  CS2R R44, SRZ ;  /* 0x00000000002c7805 */ /* 0x000fe4000001ff00 */
        /* <DEDUP_REMOVED lines=17> */
[----:B--2---:R-:W-:-:S02]  /*0540*/  CS2R R20, SRZ ;  /* 0x0000000000147805 */ /* 0x004fc4000001ff00 */
[----:B---3--:R-:W-:Y:S02]  /*0550*/  CS2R R22, SRZ ;  /* 0x0000000000167805 */ /* 0x008fe4000001ff00 */
[----:B------:R-:W-:Y:S02]  /*0560*/  CS2R R16, SRZ ;  /* 0x0000000000107805 */ /* 0x000fe4000001ff00 */
[----:B------:R-:W-:Y:S02]  /*0570*/  CS2R R18, SRZ ;  /* 0x0000000000127805 */ /* 0x000fe4000001ff00 */
[----:B------:R-:W-:Y:S02]  /*0580*/  CS2R R12, SRZ ;  /* 0x00000000000c7805 */ /* 0x000fe4000001ff00 */
[----:B------:R-:W-:Y:S02]  /*0590*/  CS2R R14, SRZ ;  /* 0x00000000000e7805 */ /* 0x000fe4000001ff00 */
[----:B0-----:R-:W-:-:S02]  /*05a0*/  CS2R R8, SRZ ;  /* 0x0000000000087805 */ /* 0x001fc4000001ff00 */
        /* <DEDUP_REMOVED lines=10> */
.L_x_3621:
[----:B0-----:R-:W1:Y:S01]  /*0650*/  LDC.64 R110, c[0x0][0x250] ;  /* 0x00009400ff6e7b82 */ /* 0x001e620000000a00 */
[----:B------:R-:W-:-:S07]  /*0660*/  SHF.R.S32.HI R0, RZ, 0x1f, R125 ;  /* 0x0000001fff007819 */ /* 0x000fce000001147d */
[----:B--2---:R-:W2:Y:S08]  /*0670*/  LDC.64 R174, c[0x0][0x258] ;  /* 0x00009600ffae7b82 */ /* 0x004eb00000000a00 */
[----:B---34-:R-:W3:Y:S01]  /*0680*/  @P1 LDC.64 R108, c[0x0][0x270] ;  /* 0x00009c00ff6c1b82 */ /* 0x018ee20000000a00 */
[----:B-1----:R-:W-:-:S05]  /*0690*/  IMAD.WIDE R110, R125, 0x4, R110 ;  /* 0x000000047d6e7825 */ /* 0x002fca00078e026e */
[----:B-----5:R-:W5:Y:S01]  /*06a0*/  LDG.E R106, desc[UR4][R110.64] ;  /* 0x000000046e6a7981 */ /* 0x020f62000c1e1900 */
[----:B--2---:R-:W-:-:S05]  /*06b0*/  IMAD.WIDE R174, R125, 0x4, R174 ;  /* 0x000000047dae7825 */ /* 0x004fca00078e02ae */
[----:B------:R-:W5:Y:S01]  /*06c0*/  LDG.E R171, desc[UR4][R174.64] ;  /* 0x00000004aeab7981 */ /* 0x000f62000c1e1900 */
[----:B---3--:R-:W-:-:S04]  /*06d0*/  @P1 LEA R108, P0, R125, R108, 0x1 ;  /* 0x0000006c7d6c1211 */ /* 0x008fc800078008ff */
[C---:B------:R-:W-:Y:S02]  /*06e0*/  @P1 LEA.HI.X R109, R125.reuse, R109, R0, 0x1, P0 ;  /* 0x0000006d7d6d1211 */ /* 0x040fe400000f0c00 */
[----:B------:R-:W-:Y:S01]  /*06f0*/  MOV R0, UR22 ;  /* 0x0000001600007c02 */ /* 0x000fe20008000f00 */
[----:B------:R-:W-:Y:S02]  /*0700*/  BSSY B0, `(.L_x_3595) ;  /* 0x0000045000007945 */ /* 0x000fe40003800000 */
[----:B------:R1:W5:Y:S02]  /*0710*/  @P1 LDG.E.U16 R105, desc[UR4][R108.64] ;  /* 0x000000046c691981 */ /* 0x000364000c1e1500 */
[----:B------:R-:W-:-:S05]  /*0720*/  IMAD R2, R125, R0, RZ ;  /* 0x000000007d027224 */ /* 0x000fca00078e02ff */
[----:B------:R-:W-:-:S04]  /*0730*/  SHF.R.S32.HI R107, RZ, 0x1f, R2 ;  /* 0x0000001fff6b7819 */ /* 0x000fc80000011402 */
[----:B------:R-:W-:Y:S02]  /*0740*/  LEA.HI R107, R107, R2, RZ, 0x2 ;  /* 0x000000026b6b7211 */ /* 0x000fe400078f10ff */
[----:B------:R-:W-:-:S04]  /*0750*/  LOP3.LUT R2, R176, 0x7f, RZ, 0xc0, !PT ;  /* 0x0000007fb0027812 */ /* 0x000fc800078ec0ff */
[----:B------:R-:W-:Y:S02]  /*0760*/  LEA.HI.SX32 R163, R107, R2, 0x1e ;  /* 0x000000026ba37211 */ /* 0x000fe400078ff2ff */
[----:B-1----:R-:W-:-:S03]  /*0770*/  CS2R R108, SRZ ;  /* 0x00000000006c7805 */ /* 0x002fc6000001ff00 */
[----:B------:R-:W-:Y:S01]  /*0780*/  IMAD.MOV.U32 R107, RZ, RZ, R163 ;  /* 0x000000ffff6b7224 */ /* 0x000fe200078e00a3 */
[----:B------:R-:W-:Y:S06]  /*0790*/  @!P5 BRA `(.L_x_3596) ;  /* 0x0000000000ecd947 */ /* 0x000fec0003800000 */
        /* <DEDUP_REMOVED lines=16> */
[C-C-:B--2---:R-:W-:Y:S02]  /*08a0*/  SHF.R.U64 R172, R166.reuse, 0x10, R167.reuse ;  /* 0x00000010a6ac7819 */ /* 0x144fe400000012a7 */
[----:B------:R-:W-:Y:S02]  /*08b0*/  SHF.R.U32.HI R170, RZ, 0x10, R167 ;  /* 0x00000010ffaa7819 */ /* 0x000fe400000116a7 */
[----:B------:R-:W-:Y:S02]  /*08c0*/  SHF.L.U32 R169, R166, 0x10, RZ ;  /* 0x00000010a6a97819 */ /* 0x000fe400000006ff */
[----:B------:R-:W-:Y:S01]  /*08d0*/  SHF.L.U32 R173, R167, 0x10, RZ ;  /* 0x00000010a7ad7819 */ /* 0x000fe200000006ff */
[----:B-1----:R-:W-:Y:S01]  /*08e0*/  IMAD.U32 R111, R170, 0x10000, RZ ;  /* 0x00010000aa6f7824 */ /* 0x002fe200078e00ff */
[----:B------:R-:W-:Y:S01]  /*08f0*/  SHF.L.U32 R165, R172, 0x10, RZ ;  /* 0x00000010aca57819 */ /* 0x000fe200000006ff */
[----:B---3--:R-:W-:Y:S01]  /*0900*/  IMAD.MOV.U32 R3, RZ, RZ, R108 ;  /* 0x000000ffff037224 */ /* 0x008fe200078e006c */
[----:B------:R-:W-:-:S02]  /*0910*/  SHF.R.U64 R167, R108, 0x10, R109 ;  /* 0x000000106ca77819 */ /* 0x000fc4000000126d */
[----:B------:R-:W-:Y:S02]  /*0920*/  MOV R107, R109 ;  /* 0x0000006d006b7202 */ /* 0x000fe40000000f00 */
[----:B------:R-:W-:Y:S02]  /*0930*/  SHF.R.U32.HI R174, RZ, 0x10, R109 ;  /* 0x00000010ffae7819 */ /* 0x000fe4000001166d */
[----:B------:R-:W-:Y:S01]  /*0940*/  SHF.L.U32 R109, R3, 0x10, RZ ;  /* 0x00000010036d7819 */ /* 0x000fe200000006ff */
[C---:B------:R-:W-:Y:S01]  /*0950*/  FADD.FTZ R108, -R168.reuse, R169 ;  /* 0x000000a9a86c7221 */ /* 0x040fe20000010100 */
[C---:B------:R-:W-:Y:S01]  /*0960*/  FADD.FTZ R170, -R168.reuse, R173 ;  /* 0x000000ada8aa7221 */ /* 0x040fe20000010100 */
[C---:B------:R-:W-:Y:S01]  /*0970*/  FADD.FTZ R166, -R168.reuse, R165 ;  /* 0x000000a5a8a67221 */ /* 0x040fe20000010100 */
[----:B------:R-:W-:Y:S01]  /*0980*/  FADD.FTZ R172, -R168, R111 ;  /* 0x0000006fa8ac7221 */ /* 0x000fe20000010100 */
[----:B------:R-:W-:Y:S01]  /*0990*/  SHF.L.U32 R110, R167, 0x10, RZ ;  /* 0x00000010a76e7819 */ /* 0x000fe200000006ff */
[----:B------:R-:W-:Y:S01]  /*09a0*/  FMUL.FTZ R168, R100, R109 ;  /* 0x0000006d64a87220 */ /* 0x000fe20000410000 */
[----:B------:R-:W-:Y:S01]  /*09b0*/  FMUL.FTZ R3, R171, R108 ;  /* 0x0000006cab037220 */ /* 0x000fe20000410000 */
[----:B------:R-:W-:-:S02]  /*09c0*/  IMAD.U32 R111, R107, 0x10000, RZ ;  /* 0x000100006b6f7824 */ /* 0x000fc400078e00ff */
[----:B------:R-:W-:Y:S01]  /*09d0*/  FMUL.FTZ R166, R171, R166 ;  /* 0x000000a6aba67220 */ /* 0x000fe20000410000 */
[----:B------:R-:W-:Y:S01]  /*09e0*/  FMUL.FTZ R165, R101, R110 ;  /* 0x0000006e65a57220 */ /* 0x000fe20000410000 */
[----:B------:R-:W-:Y:S01]  /*09f0*/  FADD.FTZ R108, RZ, R168 ;  /* 0x000000a8ff6c7221 */ /* 0x000fe20000010000 */
[C---:B------:R-:W-:Y:S01]  /*0a00*/  FFMA.FTZ R107, R3.reuse, R168, RZ ;  /* 0x000000a8036b7223 */ /* 0x040fe200000100ff */
[----:B------:R-:W-:Y:S01]  /*0a10*/  FADD.FTZ R40, R40, R109 ;  /* 0x0000006d28287221 */ /* 0x000fe20000010000 */
[----:B------:R-:W-:Y:S01]  /*0a20*/  FFMA.FTZ R60, R3, R109, R60 ;  /* 0x0000006d033c7223 */ /* 0x000fe2000001003c */
[----:B------:R-:W-:Y:S01]  /*0a30*/  SHF.L.U32 R174, R174, 0x10, RZ ;  /* 0x00000010aeae7819 */ /* 0x000fe200000006ff */
[----:B------:R-:W-:Y:S01]  /*0a40*/  FMUL.FTZ R167, R171, R170 ;  /* 0x000000aaaba77220 */ /* 0x000fe20000410000 */
[----:B------:R-:W-:Y:S01]  /*0a50*/  FADD.FTZ R109, R108, R165 ;  /* 0x000000a56c6d7221 */ /* 0x000fe20000010000 */
[----:B------:R-:W-:Y:S01]  /*0a60*/  FMUL.FTZ R170, R102, R111 ;  /* 0x0000006f66aa7220 */ /* 0x000fe20000410000 */
[C---:B------:R-:W-:Y:S01]  /*0a70*/  FFMA.FTZ R108, R166.reuse, R165, R107 ;  /* 0x000000a5a66c7223 */ /* 0x040fe2000001006b */
        /* <DEDUP_REMOVED lines=10> */
[----:B------:R-:W-:Y:S01]  /*0b20*/  IADD3 R107, R163, 0x80, RZ ;  /* 0x00000080a36b7810 */ /* 0x000fe20007ffe0ff */
[----:B------:R-:W-:Y:S01]  /*0b30*/  FADD.FTZ R109, R110, R169 ;  /* 0x000000a96e6d7221 */ /* 0x000fe20000010000 */
[----:B------:R-:W-:-:S07]  /*0b40*/  FFMA.FTZ R108, R172, R169, R108 ;  /* 0x000000a9ac6c7223 */ /* 0x000fce000001006c */
.L_x_3596:
[----:B------:R-:W-:Y:S05]  /*0b50*/  BSYNC B0 ;  /* 0x0000000000007941 */ /* 0x000fea0003800000 */
.L_x_3595:
        /* <DEDUP_REMOVED lines=21> */
[----:B------:R-:W-:Y:S02]  /*0cb0*/  SHF.R.U32.HI R174, RZ, 0x10, R155 ;  /* 0x00000010ffae7819 */ /* 0x000fe4000001169b */
[----:B------:R-:W-:Y:S01]  /*0cc0*/  SHF.L.U32 R173, R155, 0x10, RZ ;  /* 0x000000109bad7819 */ /* 0x000fe200000006ff */
[----:B------:R-:W-:Y:S01]  /*0cd0*/  FADD.FTZ R160, -R179, R160 ;  /* 0x000000a0b3a07221 */ /* 0x000fe20000010100 */
[----:B-1----:R-:W-:-:S02]  /*0ce0*/  SHF.L.U32 R152, R174, 0x10, RZ ;  /* 0x00000010ae987819 */ /* 0x002fc400000006ff */
[----:B---3--:R-:W-:Y:S01]  /*0cf0*/  MOV R158, R110 ;  /* 0x0000006e009e7202 */ /* 0x008fe20000000f00 */
[--C-:B------:R-:W-:Y:S01]  /*0d00*/  IMAD.MOV.U32 R154, RZ, RZ, R111.reuse ;  /* 0x000000ffff9a7224 */ /* 0x100fe200078e006f */
[--C-:B------:R-:W-:Y:S02]  /*0d10*/  SHF.R.U64 R155, R110, 0x10, R111.reuse ;  /* 0x000000106e9b7819 */ /* 0x100fe4000000126f */
[----:B------:R-:W-:Y:S02]  /*0d20*/  SHF.L.U32 R110, R175, 0x10, RZ ;  /* 0x00000010af6e7819 */ /* 0x000fe400000006ff */
[----:B------:R-:W-:Y:S01]  /*0d30*/  SHF.R.U32.HI R182, RZ, 0x10, R111 ;  /* 0x00000010ffb67819 */ /* 0x000fe2000001166f */
[----:B------:R-:W-:Y:S02]  /*0d40*/  IMAD.U32 R111, R158, 0x10000, RZ ;  /* 0x000100009e6f7824 */ /* 0x000fe400078e00ff */
[C---:B------:R-:W-:Y:S01]  /*0d50*/  FADD.FTZ R174, -R179.reuse, R173 ;  /* 0x000000adb3ae7221 */ /* 0x040fe20000010100 */
[----:B------:R-:W-:Y:S01]  /*0d60*/  FADD.FTZ R110, -R179, R110 ;  /* 0x0000006eb36e7221 */ /* 0x000fe20000010100 */
[----:B------:R-:W-:Y:S01]  /*0d70*/  SHF.L.U32 R173, R154, 0x10, RZ ;  /* 0x000000109aad7819 */ /* 0x000fe200000006ff */
[-C--:B------:R-:W-:Y:S01]  /*0d80*/  FMUL.FTZ R154, R92, R111.reuse ;  /* 0x0000006f5c9a7220 */ /* 0x080fe20000410000 */
[----:B------:R-:W-:Y:S01]  /*0d90*/  SHF.L.U32 R156, R155, 0x10, RZ ;  /* 0x000000109b9c7819 */ /* 0x000fe200000006ff */
[----:B------:R-:W-:Y:S01]  /*0da0*/  FMUL.FTZ R153, R171, R160 ;  /* 0x000000a0ab997220 */ /* 0x000fe20000410000 */
[----:B------:R-:W-:Y:S01]  /*0db0*/  FADD.FTZ R180, -R179, R152 ;  /* 0x00000098b3b47221 */ /* 0x000fe20000010100 */
[----:B------:R-:W-:Y:S01]  /*0dc0*/  FMUL.FTZ R152, R171, R110 ;  /* 0x0000006eab987220 */ /* 0x000fe20000410000 */
        /* <DEDUP_REMOVED lines=22> */
.L_x_3598:
[----:B------:R-:W-:Y:S05]  /*0f30*/  BSYNC B0 ;  /* 0x0000000000007941 */ /* 0x000fea0003800000 */
.L_x_3597:
        /* <DEDUP_REMOVED lines=19> */
[C-C-:B--2---:R-:W-:Y:S02]  /*1070*/  SHF.R.U64 R175, R128.reuse, 0x10, R129.reuse ;  /* 0x0000001080af7819 */ /* 0x144fe40000001281 */
[----:B------:R-:W-:Y:S01]  /*1080*/  SHF.R.U32.HI R174, RZ, 0x10, R129 ;  /* 0x00000010ffae7819 */ /* 0x000fe20000011681 */
[----:B------:R-:W-:Y:S01]  /*1090*/  IMAD.U32 R173, R129, 0x10000, RZ ;  /* 0x0001000081ad7824 */ /* 0x000fe200078e00ff */
[----:B------:R-:W-:Y:S01]  /*10a0*/  SHF.L.U32 R136, R128, 0x10, RZ ;  /* 0x0000001080887819 */ /* 0x000fe200000006ff */
[----:B------:R-:W-:Y:S01]  /*10b0*/  IMAD.U32 R129, R175, 0x10000, RZ ;  /* 0x00010000af817824 */ /* 0x000fe200078e00ff */
[----:B-1----:R-:W-:Y:S01]  /*10c0*/  SHF.L.U32 R111, R174, 0x10, RZ ;  /* 0x00000010ae6f7819 */ /* 0x002fe200000006ff */
[C---:B------:R-:W-:Y:S02]  /*10d0*/  FADD.FTZ R174, -R180.reuse, R173 ;  /* 0x000000adb4ae7221 */ /* 0x040fe40000010100 */
[C---:B------:R-:W-:Y:S01]  /*10e0*/  FADD.FTZ R136, -R180.reuse, R136 ;  /* 0x00000088b4887221 */ /* 0x040fe20000010100 */
[C---:B------:R-:W-:Y:S01]  /*10f0*/  FADD.FTZ R110, -R180.reuse, R129 ;  /* 0x00000081b46e7221 */ /* 0x040fe20000010100 */
[----:B---3--:R-:W-:Y:S01]  /*1100*/  MOV R134, R132 ;  /* 0x0000008400867202 */ /* 0x008fe20000000f00 */
[----:B------:R-:W-:Y:S01]  /*1110*/  FADD.FTZ R180, -R180, R111 ;  /* 0x0000006fb4b47221 */ /* 0x000fe20000010100 */
[----:B------:R-:W-:-:S02]  /*1120*/  SHF.R.U64 R179, R132, 0x10, R133 ;  /* 0x0000001084b37819 */ /* 0x000fc40000001285 */
[----:B------:R-:W-:Y:S02]  /*1130*/  SHF.L.U32 R111, R134, 0x10, RZ ;  /* 0x00000010866f7819 */ /* 0x000fe400000006ff */
[----:B------:R-:W-:Y:S01]  /*1140*/  MOV R128, R133 ;  /* 0x0000008500807202 */ /* 0x000fe20000000f00 */
[----:B------:R-:W-:Y:S02]  /*1150*/  IMAD.U32 R132, R179, 0x10000, RZ ;  /* 0x00010000b3847824 */ /* 0x000fe400078e00ff */
[C---:B------:R-:W-:Y:S01]  /*1160*/  FMUL.FTZ R129, R171.reuse, R136 ;  /* 0x00000088ab817220 */ /* 0x040fe20000410000 */
[-C--:B------:R-:W-:Y:S01]  /*1170*/  FMUL.FTZ R130, R84, R111.reuse ;  /* 0x0000006f54827220 */ /* 0x080fe20000410000 */
[----:B------:R-:W-:Y:S01]  /*1180*/  SHF.L.U32 R173, R128, 0x10, RZ ;  /* 0x0000001080ad7819 */ /* 0x000fe200000006ff */
[----:B------:R-:W-:Y:S01]  /*1190*/  FMUL.FTZ R128, R171, R110 ;  /* 0x0000006eab807220 */ /* 0x000fe20000410000 */
[----:B------:R-:W-:Y:S01]  /*11a0*/  SHF.R.U32.HI R182, RZ, 0x10, R133 ;  /* 0x00000010ffb67819 */ /* 0x000fe20000011685 */
[----:B------:R-:W-:Y:S01]  /*11b0*/  FADD.FTZ R110, R109, R130 ;  /* 0x000000826d6e7221 */ /* 0x000fe20000010000 */
[----:B------:R-:W-:Y:S01]  /*11c0*/  FMUL.FTZ R131, R85, R132 ;  /* 0x0000008455837220 */ /* 0x000fe20000410000 */
[C---:B------:R-:W-:Y:S01]  /*11d0*/  FFMA.FTZ R109, R129.reuse, R130, R108 ;  /* 0x00000082816d7223 */ /* 0x040fe2000001006c */
[----:B------:R-:W-:Y:S01]  /*11e0*/  SHF.L.U32 R182, R182, 0x10, RZ ;  /* 0x00000010b6b67819 */ /* 0x000fe200000006ff */
        /* <DEDUP_REMOVED lines=18> */
.L_x_3600:
[----:B------:R-:W-:Y:S05]  /*1310*/  BSYNC B0 ;  /* 0x0000000000007941 */ /* 0x000fea0003800000 */
.L_x_3599:
        /* <DEDUP_REMOVED lines=22> */
[----:B------:R-:W-:-:S02]  /*1480*/  SHF.L.U32 R144, R138, 0x10, RZ ;  /* 0x000000108a907819 */ /* 0x000fc400000006ff */
[----:B------:R-:W-:Y:S01]  /*1490*/  SHF.L.U32 R139, R175, 0x10, RZ ;  /* 0x00000010af8b7819 */ /* 0x000fe200000006ff */
[----:B-1----:R-:W-:Y:S02]  /*14a0*/  IMAD.U32 R111, R174, 0x10000, RZ ;  /* 0x00010000ae6f7824 */ /* 0x002fe400078e00ff */
[C---:B------:R-:W-:Y:S01]  /*14b0*/  FADD.FTZ R174, -R180.reuse, R173 ;  /* 0x000000adb4ae7221 */ /* 0x040fe20000010100 */
[----:B---3--:R-:W-:Y:S02]  /*14c0*/  IMAD.MOV.U32 R137, RZ, RZ, R142 ;  /* 0x000000ffff897224 */ /* 0x008fe400078e008e */
[C---:B------:R-:W-:Y:S01]  /*14d0*/  FADD.FTZ R144, -R180.reuse, R144 ;  /* 0x00000090b4907221 */ /* 0x040fe20000010100 */
[C---:B------:R-:W-:Y:S01]  /*14e0*/  FADD.FTZ R110, -R180.reuse, R139 ;  /* 0x0000008bb46e7221 */ /* 0x040fe20000010100 */
[----:B------:R-:W-:Y:S01]  /*14f0*/  FADD.FTZ R180, -R180, R111 ;  /* 0x0000006fb4b47221 */ /* 0x000fe20000010100 */
[----:B------:R-:W-:Y:S02]  /*1500*/  SHF.R.U64 R179, R142, 0x10, R143 ;  /* 0x000000108eb37819 */ /* 0x000fe4000000128f */
[----:B------:R-:W-:-:S02]  /*1510*/  SHF.L.U32 R111, R137, 0x10, RZ ;  /* 0x00000010896f7819 */ /* 0x000fc400000006ff */
[----:B------:R-:W-:Y:S01]  /*1520*/  MOV R138, R143 ;  /* 0x0000008f008a7202 */ /* 0x000fe20000000f00 */
[----:B------:R-:W-:Y:S01]  /*1530*/  FMUL.FTZ R137, R171, R144 ;  /* 0x00000090ab897220 */ /* 0x000fe20000410000 */
[----:B------:R-:W-:Y:S01]  /*1540*/  SHF.L.U32 R142, R179, 0x10, RZ ;  /* 0x00000010b38e7819 */ /* 0x000fe200000006ff */
[-C--:B------:R-:W-:Y:S01]  /*1550*/  FMUL.FTZ R140, R76, R111.reuse ;  /* 0x0000006f4c8c7220 */ /* 0x080fe20000410000 */
[----:B------:R-:W-:Y:S01]  /*1560*/  SHF.R.U32.HI R182, RZ, 0x10, R143 ;  /* 0x00000010ffb67819 */ /* 0x000fe2000001168f */
[----:B------:R-:W-:Y:S02]  /*1570*/  IMAD.U32 R143, R138, 0x10000, RZ ;  /* 0x000100008a8f7824 */ /* 0x000fe400078e00ff */
[----:B------:R-:W-:Y:S01]  /*1580*/  FMUL.FTZ R138, R171, R110 ;  /* 0x0000006eab8a7220 */ /* 0x000fe20000410000 */
        /* <DEDUP_REMOVED lines=22> */
.L_x_3602:
[----:B------:R-:W-:Y:S05]  /*16f0*/  BSYNC B0 ;  /* 0x0000000000007941 */ /* 0x000fea0003800000 */
.L_x_3601:
[----:B------:R-:W-:Y:S01]  /*1700*/  ISETP.NE.AND P0, PT, R177, RZ, PT ;  /* 0x000000ffb100720c */ /* 0x000fe20003f05270 */
[----:B------:R-:W-:-:S12]  /*1710*/  BSSY B0, `(.L_x_3603) ;  /* 0x000003c000007945 */ /* 0x000fd80003800000 */
[----:B------:R-:W-:Y:S05]  /*1720*/  @!P0 BRA `(.L_x_3604) ;  /* 0x0000000000e88947 */ /* 0x000fea0003800000 */
[----:B0-----:R-:W-:Y:S01]  /*1730*/  ISETP.NE.AND P0, PT, R178, RZ, PT ;  /* 0x000000ffb200720c */ /* 0x001fe20003f05270 */
[----:B------:R-:W0:Y:S03]  /*1740*/  LDC.64 R174, c[0x0][0x2b8] ;  /* 0x0000ae00ffae7b82 */ /* 0x000e260000000a00 */
[----:B-----5:R-:W-:Y:S02]  /*1750*/  FSEL R179, R106, RZ, !P0 ;  /* 0x000000ff6ab37208 */ /* 0x020fe40004000000 */
[----:B------:R-:W-:-:S04]  /*1760*/  LEA R146, P0, R107, UR10, 0x3 ;  /* 0x0000000a6b927c11 */ /* 0x000fc8000f8018ff */
[C---:B------:R-:W-:Y:S02]  /*1770*/  LEA.HI.X R147, R107.reuse, UR11, RZ, 0x3, P0 ;  /* 0x0000000b6b937c11 */ /* 0x040fe400080f1cff */
[----:B------:R-:W-:-:S04]  /*1780*/  LEA R148, P0, R107, UR12, 0x2 ;  /* 0x0000000c6b947c11 */ /* 0x000fc8000f8010ff */
[----:B------:R-:W-:Y:S01]  /*1790*/  LEA.HI.X R149, R107, UR13, RZ, 0x2, P0 ;  /* 0x0000000d6b957c11 */ /* 0x000fe200080f14ff */
[----:B------:R-:W2:Y:S01]  /*17a0*/  LDG.E.64 R146, desc[UR4][R146.64] ;  /* 0x0000000492927981 */ /* 0x000ea2000c1e1b00 */
[----:B------:R-:W-:-:S03]  /*17b0*/  ISETP.NE.U32.AND P0, PT, RZ, UR8, PT ;  /* 0x00000008ff007c0c */ /* 0x000fc6000bf05070 */
[----:B------:R1:W5:Y:S01]  /*17c0*/  LDG.E R159, desc[UR4][R148.64] ;  /* 0x00000004949f7981 */ /* 0x000362000c1e1900 */
[----:B------:R-:W-:-:S13]  /*17d0*/  ISETP.NE.AND.EX P0, PT, RZ, UR9, PT, P0 ;  /* 0x00000009ff007c0c */ /* 0x000fda000bf05300 */
[----:B------:R-:W-:-:S04]  /*17e0*/  @P0 LEA R110, P6, R107, UR8, 0x3 ;  /* 0x000000086b6e0c11 */ /* 0x000fc8000f8c18ff */
[C---:B------:R-:W-:Y:S01]  /*17f0*/  @P0 LEA.HI.X R111, R107.reuse, UR9, RZ, 0x3, P6 ;  /* 0x000000096b6f0c11 */ /* 0x040fe2000b0f1cff */
[----:B0-----:R-:W-:-:S04]  /*1800*/  IMAD.WIDE.U32 R106, R107, 0x8, R174 ;  /* 0x000000086b6a7825 */ /* 0x001fc800078e00ae */
[----:B------:R0:W5:Y:S04]  /*1810*/  @P0 LDG.E.64 R112, desc[UR4][R110.64] ;  /* 0x000000046e700981 */ /* 0x000168000c1e1b00 */
[----:B------:R-:W3:Y:S01]  /*1820*/  LDG.E.64 R106, desc[UR4][R106.64] ;  /* 0x000000046a6a7981 */ /* 0x000ee2000c1e1b00 */
[--C-:B--2---:R-:W-:Y:S01]  /*1830*/  SHF.R.U32.HI R173, RZ, 0x10, R147.reuse ;  /* 0x00000010ffad7819 */ /* 0x104fe20000011693 */
[C---:B------:R-:W-:Y:S01]  /*1840*/  IMAD.U32 R161, R146.reuse, 0x10000, RZ ;  /* 0x0001000092a17824 */ /* 0x040fe200078e00ff */
[----:B------:R-:W-:Y:S02]  /*1850*/  SHF.R.U64 R174, R146, 0x10, R147 ;  /* 0x0000001092ae7819 */ /* 0x000fe40000001293 */
[----:B------:R-:W-:Y:S02]  /*1860*/  SHF.L.U32 R162, R147, 0x10, RZ ;  /* 0x0000001093a27819 */ /* 0x000fe400000006ff */
[----:B------:R-:W-:-:S02]  /*1870*/  SHF.L.U32 R147, R173, 0x10, RZ ;  /* 0x00000010ad937819 */ /* 0x000fc400000006ff */
[----:B------:R-:W-:-:S03]  /*1880*/  SHF.L.U32 R146, R174, 0x10, RZ ;  /* 0x00000010ae927819 */ /* 0x000fc600000006ff */
[C---:B------:R-:W-:Y:S02]  /*1890*/  FADD.FTZ R174, -R179.reuse, R147 ;  /* 0x00000093b3ae7221 */ /* 0x040fe40000010100 */
[C---:B------:R-:W-:Y:S01]  /*18a0*/  FADD.FTZ R146, -R179.reuse, R146 ;  /* 0x00000092b3927221 */ /* 0x040fe20000010100 */
[----:B-1----:R-:W-:-:S03]  /*18b0*/  FADD.FTZ R148, -R179, R162 ;  /* 0x000000a2b3947221 */ /* 0x002fc60000010100 */
[----:B------:R-:W-:Y:S01]  /*18c0*/  FMUL.FTZ R162, R171, R146 ;  /* 0x00000092aba27220 */ /* 0x000fe20000410000 */
[----:B---3--:R-:W-:Y:S02]  /*18d0*/  MOV R145, R106 ;  /* 0x0000006a00917202 */ /* 0x008fe40000000f00 */
[----:B------:R-:W-:Y:S01]  /*18e0*/  SHF.R.U64 R175, R106, 0x10, R107 ;  /* 0x000000106aaf7819 */ /* 0x000fe2000000126b */
[----:B------:R-:W-:Y:S02]  /*18f0*/  FADD.FTZ R106, -R179, R161 ;  /* 0x000000a1b36a7221 */ /* 0x000fe40000010100 */
[----:B------:R-:W-:Y:S01]  /*1900*/  IMAD.U32 R145, R145, 0x10000, RZ ;  /* 0x0001000091917824 */ /* 0x000fe200078e00ff */
[----:B0-----:R-:W-:Y:S01]  /*1910*/  SHF.L.U32 R110, R175, 0x10, RZ ;  /* 0x00000010af6e7819 */ /* 0x001fe200000006ff */
[--C-:B------:R-:W-:Y:S02]  /*1920*/  IMAD.MOV.U32 R150, RZ, RZ, R107.reuse ;  /* 0x000000ffff967224 */ /* 0x100fe400078e006b */
[----:B------:R-:W-:Y:S01]  /*1930*/  FMUL.FTZ R161, R171, R106 ;  /* 0x0000006aaba17220 */ /* 0x000fe20000410000 */
[----:B------:R-:W-:Y:S01]  /*1940*/  FMUL.FTZ R147, R68, R145 ;  /* 0x0000009144937220 */ /* 0x000fe20000410000 */
[----:B------:R-:W-:-:S02]  /*1950*/  SHF.R.U32.HI R180, RZ, 0x10, R107 ;  /* 0x00000010ffb47819 */ /* 0x000fc4000001166b */
[----:B------:R-:W-:Y:S01]  /*1960*/  SHF.L.U32 R111, R150, 0x10, RZ ;  /* 0x00000010966f7819 */ /* 0x000fe200000006ff */
[----:B------:R-:W-:Y:S01]  /*1970*/  FMUL.FTZ R150, R69, R110 ;  /* 0x0000006e45967220 */ /* 0x000fe20000410000 */
[----:B------:R-:W-:Y:S01]  /*1980*/  FADD.FTZ R109, R109, R147 ;  /* 0x000000936d6d7221 */ /* 0x000fe20000010000 */
[----:B------:R-:W-:Y:S01]  /*1990*/  FFMA.FTZ R107, R161, R147, R108 ;  /* 0x00000093a16b7223 */ /* 0x000fe2000001006c */
[----:B------:R-:W-:Y:S02]  /*19a0*/  IMAD.U32 R180, R180, 0x10000, RZ ;  /* 0x00010000b4b47824 */ /* 0x000fe400078e00ff */
        /* <DEDUP_REMOVED lines=12> */
[----:B------:R-:W-:Y:S01]  /*1a70*/  FFMA.FTZ R45, R162, R110, R45 ;  /* 0x0000006ea22d7223 */ /* 0x000fe2000001002d */
[----:B------:R-:W-:Y:S01]  /*1a80*/  FADD.FTZ R26, R26, R111 ;  /* 0x0000006f1a1a7221 */ /* 0x000fe20000010000 */
[----:B------:R-:W-:Y:S01]  /*1a90*/  FFMA.FTZ R46, R149, R111, R46 ;  /* 0x0000006f952e7223 */ /* 0x000fe2000001002e */
[----:B------:R-:W-:Y:S01]  /*1aa0*/  FADD.FTZ R27, R27, R180 ;  /* 0x000000b41b1b7221 */ /* 0x000fe20000010000 */
[C---:B------:R-:W-:Y:S01]  /*1ab0*/  FFMA.FTZ R47, R148.reuse, R180, R47 ;  /* 0x000000b4942f7223 */ /* 0x040fe2000001002f */
[----:B------:R-:W-:-:S07]  /*1ac0*/  FFMA.FTZ R108, R148, R145, R106 ;  /* 0x00000091946c7223 */ /* 0x000fce000001006a */
.L_x_3604:
[----:B------:R-:W-:Y:S05]  /*1ad0*/  BSYNC B0 ;  /* 0x0000000000007941 */ /* 0x000fea0003800000 */
.L_x_3603:
[----:B------:R-:W-:Y:S01]  /*1ae0*/  LOP3.LUT P0, RZ, R104, 0xff, RZ, 0xc0, !PT ;  /* 0x000000ff68ff7812 */ /* 0x000fe2000780c0ff */
[----:B------:R-:W-:Y:S01]  /*1af0*/  HFMA2.MMA R173, -RZ, RZ, 1.875, 0 ;  /* 0x3f800000ffad7435 */ /* 0x000fe200000001ff */
[----:B------:R-:W-:Y:S01]  /*1b00*/  SHF.R.U32.HI R104, RZ, 0x5, R176 ;  /* 0x00000005ff687819 */ /* 0x000fe200000116b0 */
[----:B------:R-:W-:Y:S01]  /*1b10*/  UMOV UR6, 0xffffffff ;  /* 0xffffffff00067882 */ /* 0x000fe20000000000 */
[----:B------:R-:W-:Y:S02]  /*1b20*/  LOP3.LUT P6, RZ, R176, 0x1f, RZ, 0xc0, !PT ;  /* 0x0000001fb0ff7812 */ /* 0x000fe400078cc0ff */
[----:B-----5:R-:W-:Y:S01]  /*1b30*/  LOP3.LUT R106, R104, 0x7fffffc, RZ, 0xc0, !PT ;  /* 0x07fffffc686a7812 */ /* 0x020fe200078ec0ff */
[----:B------:R-:W-:Y:S01]  /*1b40*/  @P1 IMAD.U32 R173, R105, 0x10000, RZ ;  /* 0x0001000069ad1824 */ /* 0x000fe200078e00ff */
[----:B------:R-:W-:-:S05]  /*1b50*/  P2R R105, PR, RZ, 0x40 ;  /* 0x00000040ff697803 */ /* 0x000fca0000000000 */
        /* <DEDUP_REMOVED lines=20> */
.L_x_3640:
[----:B------:R-:W4:Y:S01]  /*1ca0*/  S2R R174, SR_CgaCtaId ;  /* 0x0000000000ae7919 */ /* 0x000f220000008800 */
[----:B------:R-:W-:Y:S01]  /*1cb0*/  LOP3.LUT P6, RZ, R176, 0x1f, RZ, 0xc0, !PT ;  /* 0x0000001fb0ff7812 */ /* 0x000fe200078cc0ff */
[----:B--2---:R-:W-:Y:S01]  /*1cc0*/  FADD.FTZ R180, R109, R110 ;  /* 0x0000006e6db47221 */ /* 0x004fe20000010000 */
[----:B------:R-:W-:Y:S01]  /*1cd0*/  MOV R111, 0x400 ;  /* 0x00000400006f7802 */ /* 0x000fe20000000f00 */
[----:B---3--:R-:W-:Y:S01]  /*1ce0*/  FADD.FTZ R181, R108, R105 ;  /* 0x000000696cb57221 */ /* 0x008fe20000010000 */
[----:B------:R-:W-:Y:S05]  /*1cf0*/  WARPSYNC.ALL ;  /* 0x0000000000007948 */ /* 0x000fea0003800000 */
[----:B------:R-:W-:Y:S04]  /*1d00*/  BSSY B0, `(.L_x_3606) ;  /* 0x000007a000007945 */ /* 0x000fe80003800000 */
[----:B------:R-:W-:-:S04]  /*1d10*/  @!P6 LOP3.LUT R107, R104, 0x3, RZ, 0xc0, !PT ;  /* 0x00000003686be812 */ /* 0x000fc800078ec0ff */
[----:B------:R-:W-:Y:S02]  /*1d20*/  @!P6 IADD3 R107, R106, R107, RZ ;  /* 0x0000006b6a6be210 */ /* 0x000fe40007ffe0ff */
[----:B----4-:R-:W-:-:S04]  /*1d30*/  LEA R111, R174, R111, 0x18 ;  /* 0x0000006fae6f7211 */ /* 0x010fc800078ec0ff */
[----:B------:R-:W-:Y:S01]  /*1d40*/  @!P6 LEA R174, R107, R111, 0x3 ;  /* 0x0000006f6baee211 */ /* 0x000fe200078e18ff */
[----:B------:R-:W-:-:S04]  /*1d50*/  IMAD R175, R106, 0x8, R111 ;  /* 0x000000086aaf7824 */ /* 0x000fc800078e026f */
[----:B------:R-:W-:Y:S01]  /*1d60*/  @!P6 STS.64 [R174+0x2800], R180 ;  /* 0x002800b4ae00e388 */ /* 0x000fe20000000a00 */
[----:B------:R-:W-:Y:S06]  /*1d70*/  BAR.SYNC.DEFER_BLOCKING 0x0 ;  /* 0x0000000000007b1d */ /* 0x000fec0000010000 */
[----:B------:R-:W2:Y:S04]  /*1d80*/  LDS.128 R104, [R175+0x2800] ;  /* 0x00280000af687984 */ /* 0x000ea80000000c00 */
[----:B-1----:R-:W1:Y:S01]  /*1d90*/  LDS.128 R108, [R175+0x2810] ;  /* 0x00281000af6c7984 */ /* 0x002e620000000c00 */
[----:B--2---:R-:W-:Y:S01]  /*1da0*/  FADD.FTZ R179, RZ, R104 ;  /* 0x00000068ffb37221 */ /* 0x004fe20000010000 */
        /* <DEDUP_REMOVED lines=10> */
[----:B0-----:R-:W-:-:S04]  /*1e50*/  ISETP.NE.AND P6, PT, R178, RZ, PT ;  /* 0x000000ffb200720c */ /* 0x001fc80003fc5270 */
        /* <DEDUP_REMOVED lines=8> */
[----:B------:R-:W-:Y:S01]  /*1ee0*/  FADD.FTZ R110, R165, -R110 ;  /* 0x8000006ea56e7221 */ /* 0x000fe20000010000 */
[----:B------:R-:W-:Y:S02]  /*1ef0*/  FADD.FTZ R180, R170, -R111 ;  /* 0x8000006faab47221 */ /* 0x000fe40000010000 */
[----:B------:R-:W-:Y:S02]  /*1f00*/  FADD.FTZ R184, R169, -R182 ;  /* 0x800000b6a9b87221 */ /* 0x000fe40000010000 */
[----:B------:R-:W-:-:S02]  /*1f10*/  FMUL.FTZ R182, R171, R180 ;  /* 0x000000b4abb67220 */ /* 0x000fc40000410000 */
[C---:B------:R-:W-:Y:S01]  /*1f20*/  FMUL.FTZ R184, R171.reuse, R184 ;  /* 0x000000b8abb87220 */ /* 0x040fe20000410000 */
[----:B------:R-:W-:Y:S02]  /*1f30*/  @P6 MOV R108, R120 ;  /* 0x00000078006c6202 */ /* 0x000fe40000000f00 */
[--C-:B------:R-:W-:Y:S02]  /*1f40*/  @P6 SHF.R.U64 R109, R120, 0x10, R121.reuse ;  /* 0x00000010786d6819 */ /* 0x100fe40000001279 */
[----:B------:R-:W-:Y:S01]  /*1f50*/  @P6 MOV R174, R121 ;  /* 0x0000007900ae6202 */ /* 0x000fe20000000f00 */
[----:B------:R-:W-:Y:S02]  /*1f60*/  @P6 IMAD.U32 R107, R108, 0x10000, RZ ;  /* 0x000100006c6b6824 */ /* 0x000fe400078e00ff */
[----:B------:R-:W-:Y:S01]  /*1f70*/  FMUL.FTZ R108, R171, R106 ;  /* 0x0000006aab6c7220 */ /* 0x000fe20000410000 */
[----:B------:R-:W-:Y:S02]  /*1f80*/  @P6 SHF.R.U32.HI R175, RZ, 0x10, R121 ;  /* 0x00000010ffaf6819 */ /* 0x000fe40000011679 */
[----:B------:R-:W-:Y:S01]  /*1f90*/  @P6 SHF.L.U32 R109, R109, 0x10, RZ ;  /* 0x000000106d6d6819 */ /* 0x000fe200000006ff */
[----:B------:R-:W-:Y:S01]  /*1fa0*/  @P6 FADD.FTZ R108, R108, R107 ;  /* 0x0000006b6c6c6221 */ /* 0x000fe20000010000 */
[----:B------:R-:W-:Y:S01]  /*1fb0*/  @P6 SHF.L.U32 R111, R174, 0x10, RZ ;  /* 0x00000010ae6f6819 */ /* 0x000fe200000006ff */
[----:B------:R-:W0:Y:S01]  /*1fc0*/  LDC.64 R106, c[0x0][0x220] ;  /* 0x00008800ff6a7b82 */ /* 0x000e220000000a00 */
[----:B------:R-:W-:-:S02]  /*1fd0*/  @P6 IMAD.U32 R175, R175, 0x10000, RZ ;  /* 0x00010000afaf6824 */ /* 0x000fc400078e00ff */
        /* <DEDUP_REMOVED lines=11> */
[----:B------:R-:W-:-:S08]  /*2090*/  FMUL.FTZ R111, R109, UR15 ;  /* 0x0000000f6d6f7c20 */ /* 0x000fd00008410000 */
[----:B--2---:R-:W-:-:S05]  /*20a0*/  @P6 MOV R110, R106 ;  /* 0x0000006a006e6202 */ /* 0x004fca0000000f00 */
[----:B------:R-:W-:Y:S02]  /*20b0*/  @P6 IMAD.U32 R109, R110, 0x10000, RZ ;  /* 0x000100006e6d6824 */ /* 0x000fe400078e00ff */
[----:B------:R-:W-:Y:S02]  /*20c0*/  FMUL.FTZ R110, R96, R111 ;  /* 0x0000006f606e7220 */ /* 0x000fe40000410000 */
[----:B------:R-:W-:Y:S01]  /*20d0*/  @P6 FMUL.FTZ R179, R111, R109 ;  /* 0x0000006d6fb36220 */ /* 0x000fe20000410000 */
[----:B------:R-:W-:Y:S02]  /*20e0*/  FMUL.FTZ R109, R174, R173 ;  /* 0x000000adae6d7220 */ /* 0x000fe40000410000 */
[----:B------:R-:W-:Y:S02]  /*20f0*/  FSEL R110, R110, RZ, P6 ;  /* 0x000000ff6e6e7208 */ /* 0x000fe40003000000 */
[----:B------:R-:W-:Y:S01]  /*2100*/  LOP3.LUT P6, RZ, R164, 0xff00, RZ, 0xc0, !PT ;  /* 0x0000ff00a4ff7812 */ /* 0x000fe200078cc0ff */
[----:B------:R-:W-:Y:S01]  /*2110*/  FMUL.FTZ R111, R109, UR15 ;  /* 0x0000000f6d6f7c20 */ /* 0x000fe20008410000 */
[----:B------:R-:W-:Y:S03]  /*2120*/  F2F.BF16.F32 R183, R110 ;  /* 0x0000006e00b77304 */ /* 0x000fe60000202000 */
[----:B------:R-:W-:-:S05]  /*2130*/  FMUL.FTZ R109, R97, R111 ;  /* 0x0000006f616d7220 */ /* 0x000fca0000410000 */
[----:B------:R-:W-:-:S03]  /*2140*/  FSEL R109, R109, RZ, P6 ;  /* 0x000000ff6d6d7208 */ /* 0x000fc60003000000 */
[----:B------:R-:W-:-:S03]  /*2150*/  @P6 SHF.R.U64 R106, R106, 0x10, R107 ;  /* 0x000000106a6a6819 */ /* 0x000fc6000000126b */
[----:B------:R-:W0:Y:S01]  /*2160*/  F2F.BF16.F32 R109, R109 ;  /* 0x0000006d006d7304 */ /* 0x000e220000202000 */
[----:B------:R-:W-:-:S05]  /*2170*/  @P6 SHF.L.U32 R106, R106, 0x10, RZ ;  /* 0x000000106a6a6819 */ /* 0x000fca00000006ff */
[----:B------:R-:W-:Y:S01]  /*2180*/  @P6 FMUL.FTZ R180, R111, R106 ;  /* 0x0000006a6fb46220 */ /* 0x000fe20000410000 */
[----:B------:R-:W-:Y:S01]  /*2190*/  LOP3.LUT P6, RZ, R164, 0xff0000, RZ, 0xc0, !PT ;  /* 0x00ff0000a4ff7812 */ /* 0x000fe200078cc0ff */
[----:B------:R-:W-:-:S04]  /*21a0*/  FMUL.FTZ R106, R182, R173 ;  /* 0x000000adb66a7220 */ /* 0x000fc80000410000 */
[----:B------:R-:W-:-:S08]  /*21b0*/  FMUL.FTZ R175, R106, UR15 ;  /* 0x0000000f6aaf7c20 */ /* 0x000fd00008410000 */
[----:B------:R-:W-:-:S05]  /*21c0*/  @P6 MOV R111, R107 ;  /* 0x0000006b006f6202 */ /* 0x000fca0000000f00 */
[----:B------:R-:W-:Y:S02]  /*21d0*/  @P6 IMAD.U32 R106, R111, 0x10000, RZ ;  /* 0x000100006f6a6824 */ /* 0x000fe400078e00ff */
[----:B------:R-:W-:Y:S02]  /*21e0*/  FMUL.FTZ R111, R98, R175 ;  /* 0x000000af626f7220 */ /* 0x000fe40000410000 */
[----:B------:R-:W-:Y:S01]  /*21f0*/  @P6 FMUL.FTZ R181, R175, R106 ;  /* 0x0000006aafb56220 */ /* 0x000fe20000410000 */
[----:B------:R-:W-:Y:S02]  /*2200*/  FMUL.FTZ R106, R184, R173 ;  /* 0x000000adb86a7220 */ /* 0x000fe40000410000 */
[----:B------:R-:W-:Y:S02]  /*2210*/  FSEL R111, R111, RZ, P6 ;  /* 0x000000ff6f6f7208 */ /* 0x000fe40003000000 */
[----:B------:R-:W-:Y:S01]  /*2220*/  LOP3.LUT P6, RZ, R164, 0xff000000, RZ, 0xc0, !PT ;  /* 0xff000000a4ff7812 */ /* 0x000fe200078cc0ff */
[----:B------:R-:W-:Y:S01]  /*2230*/  FMUL.FTZ R175, R106, UR15 ;  /* 0x0000000f6aaf7c20 */ /* 0x000fe20008410000 */
[----:B------:R-:W-:Y:S11]  /*2240*/  F2F.BF16.F32 R185, R111 ;  /* 0x0000006f00b97304 */ /* 0x000ff60000202000 */
[----:B------:R-:W-:-:S04]  /*2250*/  @P6 SHF.R.U32.HI R107, RZ, 0x10, R107 ;  /* 0x00000010ff6b6819 */ /* 0x000fc8000001166b */
[----:B------:R-:W-:Y:S01]  /*2260*/  @P6 SHF.L.U32 R106, R107, 0x10, RZ ;  /* 0x000000106b6a6819 */ /* 0x000fe200000006ff */
[----:B------:R-:W-:-:S04]  /*2270*/  FMUL.FTZ R107, R99, R175 ;  /* 0x000000af636b7220 */ /* 0x000fc80000410000 */
[----:B------:R-:W-:Y:S01]  /*2280*/  @P6 FMUL.FTZ R186, R175, R106 ;  /* 0x0000006aafba6220 */ /* 0x000fe20000410000 */
[----:B------:R-:W-:Y:S02]  /*2290*/  FSEL R175, R107, RZ, P6 ;  /* 0x000000ff6baf7208 */ /* 0x000fe40003000000 */
[----:B------:R-:W-:Y:S01]  /*22a0*/  ISETP.NE.U32.AND P6, PT, RZ, UR16, PT ;  /* 0x00000010ff007c0c */ /* 0x000fe2000bfc5070 */
[----:B------:R-:W1:Y:S03]  /*22b0*/  LDC.64 R106, c[0x0][0x2f8] ;  /* 0x0000be00ff6a7b82 */ /* 0x000e660000000a00 */
[----:B------:R-:W-:Y:S01]  /*22c0*/  ISETP.NE.AND.EX P6, PT, RZ, UR17, PT, P6 ;  /* 0x00000011ff007c0c */ /* 0x000fe2000bfc5360 */
[----:B------:R-:W2:-:S12]  /*22d0*/  F2F.BF16.F32 R175, R175 ;  /* 0x000000af00af7304 */ /* 0x000e980000202000 */
[----:B------:R-:W-:Y:S02]  /*22e0*/  @P6 F2FP.BF16.F32.PACK_AB R108, RZ, R108 ;  /* 0x0000006cff6c623e */ /* 0x000fe400000010ff */
[----:B------:R-:W-:Y:S02]  /*22f0*/  @P6 F2FP.BF16.F32.PACK_AB R174, RZ, R174 ;  /* 0x000000aeffae623e */ /* 0x000fe400000010ff */
[----:B------:R-:W-:Y:S01]  /*2300*/  @P6 PRMT R123, R108, 0x7610, R123 ;  /* 0x000076106c7b6816 */ /* 0x000fe2000000007b */
[----:B0-----:R-:W-:Y:S01]  /*2310*/  IMAD.WIDE.U32 R108, R109, 0x10000, RZ ;  /* 0x000100006d6c7825 */ /* 0x001fe200078e00ff */
[----:B------:R-:W-:Y:S02]  /*2320*/  @P6 F2FP.BF16.F32.PACK_AB R182, RZ, R182 ;  /* 0x000000b6ffb6623e */ /* 0x000fe400000010ff */
[----:B--2---:R-:W-:Y:S01]  /*2330*/  SHF.L.U32 R111, R175, 0x10, RZ ;  /* 0x00000010af6f7819 */ /* 0x004fe200000006ff */
[----:B-1----:R-:W-:Y:S01]  /*2340*/  IMAD.WIDE.U32 R106, R163, 0x8, R106 ;  /* 0x00000008a36a7825 */ /* 0x002fe200078e006a */
[----:B------:R-:W-:-:S02]  /*2350*/  @P6 F2FP.BF16.F32.PACK_AB R184, RZ, R184 ;  /* 0x000000b8ffb8623e */ /* 0x000fc400000010ff */
        /* <DEDUP_REMOVED lines=14> */
.L_x_3608:
[----:B------:R1:W-:Y:S01]  /*2440*/  STG.E.64 desc[UR4][R106.64], R108 ;  /* 0x0000006c6a007986 */ /* 0x0003e2000c101b04 */
[----:B------:R-:W-:Y:S01]  /*2450*/  FADD.FTZ R22, R22, R181 ;  /* 0x000000b516167221 */ /* 0x000fe20000010000 */
[----:B------:R-:W-:Y:S01]  /*2460*/  FADD.FTZ R20, R20, R179 ;  /* 0x000000b314147221 */ /* 0x000fe20000010000 */
[----:B------:R-:W-:Y:S01]  /*2470*/  FADD.FTZ R21, R21, R180 ;  /* 0x000000b415157221 */ /* 0x000fe20000010000 */
[----:B------:R-:W-:Y:S01]  /*2480*/  FADD.FTZ R23, R23, R186 ;  /* 0x000000ba17177221 */ /* 0x000fe20000010000 */
[----:B------:R-:W-:-:S07]  /*2490*/  VIADD R163, R163, 0x80 ;  /* 0x00000080a3a37836 */ /* 0x000fce0000000000 */
.L_x_3607:
[----:B------:R-:W-:Y:S05]  /*24a0*/  BSYNC B0 ;  /* 0x0000000000007941 */ /* 0x000fea0003800000 */
.L_x_3606:
[----:B------:R-:W-:Y:S04]  /*24b0*/  BSSY B0, `(.L_x_3609) ;  /* 0x0000068000007945 */ /* 0x000fe80003800000 */
[----:B------:R-:W-:Y:S05]  /*24c0*/  @!P4 BRA `(.L_x_3610) ;  /* 0x000000040098c947 */ /* 0x000fea0003800000 */
[----:B0-----:R-:W-:-:S04]  /*24d0*/  ISETP.NE.AND P6, PT, R178, RZ, PT ;  /* 0x000000ffb200720c */ /* 0x001fc80003fc5270 */
[----:B-1----:R-:W-:Y:S02]  /*24e0*/  FSEL R106, R104, RZ, !P6 ;  /* 0x000000ff686a7208 */ /* 0x002fe40007000000 */
[----:B------:R-:W-:-:S03]  /*24f0*/  ISETP.NE.U32.AND P6, PT, RZ, UR8, PT ;  /* 0x00000008ff007c0c */ /* 0x000fc6000bfc5070 */
[-CC-:B------:R-:W-:Y:S01]  /*2500*/  FFMA.FTZ R107, R153, R105.reuse, R106.reuse ;  /* 0x00000069996b7223 */ /* 0x180fe2000001006a */
[----:B------:R-:W-:Y:S01]  /*2510*/  ISETP.NE.AND.EX P6, PT, RZ, UR9, PT, P6 ;  /* 0x00000009ff007c0c */ /* 0x000fe2000bfc5360 */
[-CC-:B------:R-:W-:Y:S01]  /*2520*/  FFMA.FTZ R110, R152, R105.reuse, R106.reuse ;  /* 0x00000069986e7223 */ /* 0x180fe2000001006a */
[-CC-:B------:R-:W-:Y:S01]  /*2530*/  FFMA.FTZ R111, R157, R105.reuse, R106.reuse ;  /* 0x000000699d6f7223 */ /* 0x180fe2000001006a */
[----:B------:R-:W-:Y:S01]  /*2540*/  FFMA.FTZ R179, R160, R105, R106 ;  /* 0x00000069a0b37223 */ /* 0x000fe2000001006a */
[----:B------:R-:W-:Y:S02]  /*2550*/  FADD.FTZ R106, R154, -R107 ;  /* 0x8000006b9a6a7221 */ /* 0x000fe40000010000 */
[----:B------:R-:W-:Y:S01]  /*2560*/  FADD.FTZ R174, R156, -R111 ;  /* 0x8000006f9cae7221 */ /* 0x000fe20000010000 */
[----:B------:R-:W-:-:S03]  /*2570*/  FADD.FTZ R182, R158, -R179 ;  /* 0x800000b39eb67221 */ /* 0x000fc60000010000 */
[C---:B------:R-:W-:Y:S01]  /*2580*/  FMUL.FTZ R184, R171.reuse, R174 ;  /* 0x000000aeabb87220 */ /* 0x040fe20000410000 */
[----:B------:R-:W-:Y:S02]  /*2590*/  FMUL.FTZ R186, R171, R182 ;  /* 0x000000b6abba7220 */ /* 0x000fe40000410000 */
[----:B------:R-:W-:Y:S02]  /*25a0*/  @P6 MOV R108, R118 ;  /* 0x00000076006c6202 */ /* 0x000fe40000000f00 */
[--C-:B------:R-:W-:Y:S02]  /*25b0*/  @P6 SHF.R.U64 R109, R118, 0x10, R119.reuse ;  /* 0x00000010766d6819 */ /* 0x100fe40000001277 */
[----:B------:R-:W-:Y:S02]  /*25c0*/  @P6 MOV R175, R119 ;  /* 0x0000007700af6202 */ /* 0x000fe40000000f00 */
[----:B------:R-:W-:Y:S01]  /*25d0*/  @P6 SHF.R.U32.HI R180, RZ, 0x10, R119 ;  /* 0x00000010ffb46819 */ /* 0x000fe20000011677 */
[----:B------:R-:W-:Y:S01]  /*25e0*/  @P6 IMAD.U32 R109, R109, 0x10000, RZ ;  /* 0x000100006d6d6824 */ /* 0x000fe200078e00ff */
[----:B------:R-:W-:Y:S01]  /*25f0*/  @P6 SHF.L.U32 R107, R108, 0x10, RZ ;  /* 0x000000106c6b6819 */ /* 0x000fe200000006ff */
[----:B------:R-:W-:Y:S01]  /*2600*/  FADD.FTZ R108, R155, -R110 ;  /* 0x8000006e9b6c7221 */ /* 0x000fe20000010000 */
[----:B------:R-:W-:Y:S01]  /*2610*/  @P6 SHF.L.U32 R111, R175, 0x10, RZ ;  /* 0x00000010af6f6819 */ /* 0x000fe200000006ff */
[C---:B------:R-:W-:Y:S01]  /*2620*/  FMUL.FTZ R110, R171.reuse, R106 ;  /* 0x0000006aab6e7220 */ /* 0x040fe20000410000 */
[----:B------:R-:W-:Y:S01]  /*2630*/  @P6 SHF.L.U32 R175, R180, 0x10, RZ ;  /* 0x00000010b4af6819 */ /* 0x000fe200000006ff */
[----:B------:R-:W-:-:S02]  /*2640*/  FMUL.FTZ R180, R171, R108 ;  /* 0x0000006cabb47220 */ /* 0x000fc40000410000 */
[----:B------:R-:W-:Y:S01]  /*2650*/  @P6 FADD.FTZ R110, R110, R107 ;  /* 0x0000006b6e6e6221 */ /* 0x000fe20000010000 */
[----:B------:R-:W-:Y:S01]  /*2660*/  @P6 FADD.FTZ R184, R184, R111 ;  /* 0x0000006fb8b86221 */ /* 0x000fe20000010000 */
[----:B------:R-:W-:Y:S01]  /*2670*/  @P6 FADD.FTZ R180, R180, R109 ;  /* 0x0000006db4b46221 */ /* 0x000fe20000010000 */
[----:B------:R-:W-:Y:S01]  /*2680*/  @P6 FADD.FTZ R186, R186, R175 ;  /* 0x000000afbaba6221 */ /* 0x000fe20000010000 */
[----:B------:R-:W0:Y:S01]  /*2690*/  LDC.64 R108, c[0x0][0x220] ;  /* 0x00008800ff6c7b82 */ /* 0x000e220000000a00 */
[----:B------:R-:W-:-:S04]  /*26a0*/  LEA R106, P6, R163, UR18, 0x3 ;  /* 0x00000012a36a7c11 */ /* 0x000fc8000f8c18ff */
[C---:B------:R-:W-:Y:S01]  /*26b0*/  LEA.HI.X R107, R163.reuse, UR19, RZ, 0x3, P6 ;  /* 0x00000013a36b7c11 */ /* 0x040fe2000b0f1cff */
[----:B0-----:R-:W-:-:S06]  /*26c0*/  IMAD.WIDE.U32 R108, R163, 0x8, R108 ;  /* 0x00000008a36c7825 */ /* 0x001fcc00078e006c */
[----:B------:R-:W2:Y:S01]  /*26d0*/  LDG.E.64 R108, desc[UR4][R108.64] ;  /* 0x000000046c6c7981 */ /* 0x000ea2000c1e1b00 */
[----:B------:R-:W-:Y:S01]  /*26e0*/  LOP3.LUT P6, RZ, R151, 0xff, RZ, 0xc0, !PT ;  /* 0x000000ff97ff7812 */ /* 0x000fe200078cc0ff */
[----:B------:R-:W-:Y:S01]  /*26f0*/  FMUL.FTZ R111, R110, R173 ;  /* 0x000000ad6e6f7220 */ /* 0x000fe20000410000 */
[----:B------:R-:W-:Y:S01]  /*2700*/  IMAD.MOV.U32 R179, RZ, RZ, RZ ;  /* 0x000000ffffb37224 */ /* 0x000fe200078e00ff */
[----:B------:R-:W-:Y:S01]  /*2710*/  HFMA2.MMA R182, -RZ, RZ, 0, 0 ;  /* 0x00000000ffb67435 */ /* 0x000fe200000001ff */
[----:B------:R-:W-:Y:S01]  /*2720*/  MOV R181, RZ ;  /* 0x000000ff00b57202 */ /* 0x000fe20000000f00 */
[----:B------:R-:W-:Y:S01]  /*2730*/  FMUL.FTZ R175, R111, UR15 ;  /* 0x0000000f6faf7c20 */ /* 0x000fe20008410000 */
[----:B------:R-:W-:-:S07]  /*2740*/  HFMA2.MMA R188, -RZ, RZ, 0, 0 ;  /* 0x00000000ffbc7435 */ /* 0x000fce00000001ff */
[----:B--2---:R-:W-:-:S04]  /*2750*/  @P6 MOV R174, R108 ;  /* 0x0000006c00ae6202 */ /* 0x004fc80000000f00 */
[----:B------:R-:W-:Y:S01]  /*2760*/  @P6 SHF.L.U32 R111, R174, 0x10, RZ ;  /* 0x00000010ae6f6819 */ /* 0x000fe200000006ff */
[----:B------:R-:W-:-:S04]  /*2770*/  FMUL.FTZ R174, R88, R175 ;  /* 0x000000af58ae7220 */ /* 0x000fc80000410000 */
[----:B------:R-:W-:Y:S01]  /*2780*/  @P6 FMUL.FTZ R179, R175, R111 ;  /* 0x0000006fafb36220 */ /* 0x000fe20000410000 */
[----:B------:R-:W-:Y:S01]  /*2790*/  FSEL R174, R174, RZ, P6 ;  /* 0x000000ffaeae7208 */ /* 0x000fe20003000000 */
[----:B------:R-:W-:Y:S01]  /*27a0*/  FMUL.FTZ R111, R180, R173 ;  /* 0x000000adb46f7220 */ /* 0x000fe20000410000 */
[----:B------:R-:W-:Y:S02]  /*27b0*/  LOP3.LUT P6, RZ, R151, 0xff00, RZ, 0xc0, !PT ;  /* 0x0000ff0097ff7812 */ /* 0x000fe400078cc0ff */
[----:B------:R-:W-:Y:S01]  /*27c0*/  F2F.BF16.F32 R185, R174 ;  /* 0x000000ae00b97304 */ /* 0x000fe20000202000 */
[----:B------:R-:W-:-:S04]  /*27d0*/  FMUL.FTZ R175, R111, UR15 ;  /* 0x0000000f6faf7c20 */ /* 0x000fc80008410000 */
[----:B------:R-:W-:-:S05]  /*27e0*/  FMUL.FTZ R111, R89, R175 ;  /* 0x000000af596f7220 */ /* 0x000fca0000410000 */
[----:B------:R-:W-:Y:S02]  /*27f0*/  FSEL R111, R111, RZ, P6 ;  /* 0x000000ff6f6f7208 */ /* 0x000fe40003000000 */
[----:B------:R-:W-:-:S04]  /*2800*/  @P6 SHF.R.U64 R108, R108, 0x10, R109 ;  /* 0x000000106c6c6819 */ /* 0x000fc8000000126d */
[----:B------:R-:W-:-:S05]  /*2810*/  @P6 SHF.L.U32 R108, R108, 0x10, RZ ;  /* 0x000000106c6c6819 */ /* 0x000fca00000006ff */
[----:B------:R-:W-:Y:S01]  /*2820*/  @P6 FMUL.FTZ R182, R175, R108 ;  /* 0x0000006cafb66220 */ /* 0x000fe20000410000 */
[----:B------:R-:W-:Y:S01]  /*2830*/  LOP3.LUT P6, RZ, R151, 0xff0000, RZ, 0xc0, !PT ;  /* 0x00ff000097ff7812 */ /* 0x000fe200078cc0ff */
[----:B------:R-:W-:-:S04]  /*2840*/  FMUL.FTZ R108, R184, R173 ;  /* 0x000000adb86c7220 */ /* 0x000fc80000410000 */
[----:B------:R-:W-:-:S08]  /*2850*/  FMUL.FTZ R183, R108, UR15 ;  /* 0x0000000f6cb77c20 */ /* 0x000fd00008410000 */
[----:B------:R-:W-:-:S05]  /*2860*/  @P6 IMAD.MOV.U32 R175, RZ, RZ, R109 ;  /* 0x000000ffffaf6224 */ /* 0x000fca00078e006d */
[----:B------:R-:W-:Y:S01]  /*2870*/  @P6 SHF.L.U32 R108, R175, 0x10, RZ ;  /* 0x00000010af6c6819 */ /* 0x000fe200000006ff */
[----:B------:R-:W-:-:S04]  /*2880*/  FMUL.FTZ R175, R90, R183 ;  /* 0x000000b75aaf7220 */ /* 0x000fc80000410000 */
[----:B------:R-:W-:Y:S01]  /*2890*/  @P6 FMUL.FTZ R181, R183, R108 ;  /* 0x0000006cb7b56220 */ /* 0x000fe20000410000 */
[----:B------:R-:W-:Y:S01]  /*28a0*/  FSEL R175, R175, RZ, P6 ;  /* 0x000000ffafaf7208 */ /* 0x000fe20003000000 */
[----:B------:R-:W-:Y:S01]  /*28b0*/  FMUL.FTZ R108, R186, R173 ;  /* 0x000000adba6c7220 */ /* 0x000fe20000410000 */
[----:B------:R-:W-:-:S03]  /*28c0*/  LOP3.LUT P6, RZ, R151, 0xff000000, RZ, 0xc0, !PT ;  /* 0xff00000097ff7812 */ /* 0x000fc600078cc0ff */
[----:B------:R-:W-:Y:S01]  /*28d0*/  FMUL.FTZ R183, R108, UR15 ;  /* 0x0000000f6cb77c20 */ /* 0x000fe20008410000 */
[----:B------:R-:W-:Y:S09]  /*28e0*/  F2F.BF16.F32 R175, R175 ;  /* 0x000000af00af7304 */ /* 0x000ff20000202000 */
[----:B------:R-:W-:-:S05]  /*28f0*/  @P6 SHF.R.U32.HI R109, RZ, 0x10, R109 ;  /* 0x00000010ff6d6819 */ /* 0x000fca000001166d */
[----:B------:R-:W-:Y:S02]  /*2900*/  @P6 IMAD.U32 R108, R109, 0x10000, RZ ;  /* 0x000100006d6c6824 */ /* 0x000fe400078e00ff */
[----:B------:R-:W-:Y:S02]  /*2910*/  FMUL.FTZ R109, R91, R183 ;  /* 0x000000b75b6d7220 */ /* 0x000fe40000410000 */
[----:B------:R-:W-:-:S03]  /*2920*/  @P6 FMUL.FTZ R188, R183, R108 ;  /* 0x0000006cb7bc6220 */ /* 0x000fc60000410000 */
[----:B------:R-:W-:Y:S01]  /*2930*/  FSEL R183, R109, RZ, P6 ;  /* 0x000000ff6db77208 */ /* 0x000fe20003000000 */
[----:B------:R-:W0:Y:S01]  /*2940*/  F2F.BF16.F32 R108, R111 ;  /* 0x0000006f006c7304 */ /* 0x000e220000202000 */
[----:B------:R-:W-:-:S04]  /*2950*/  ISETP.NE.U32.AND P6, PT, RZ, UR16, PT ;  /* 0x00000010ff007c0c */ /* 0x000fc8000bfc5070 */
[----:B------:R-:W-:-:S03]  /*2960*/  ISETP.NE.AND.EX P6, PT, RZ, UR17, PT, P6 ;  /* 0x00000011ff007c0c */ /* 0x000fc6000bfc5360 */
[----:B------:R-:W1:Y:S01]  /*2970*/  F2F.BF16.F32 R183, R183 ;  /* 0x000000b700b77304 */ /* 0x000e620000202000 */
[----:B0-----:R-:W-:-:S09]  /*2980*/  IMAD.WIDE.U32 R108, R108, 0x10000, RZ ;  /* 0x000100006c6c7825 */ /* 0x001fd200078e00ff */
[----:B------:R-:W-:Y:S02]  /*2990*/  @P6 F2FP.BF16.F32.PACK_AB R110, RZ, R110 ;  /* 0x0000006eff6e623e */ /* 0x000fe400000010ff */
[----:B------:R-:W-:Y:S02]  /*29a0*/  @P6 F2FP.BF16.F32.PACK_AB R180, RZ, R180 ;  /* 0x000000b4ffb4623e */ /* 0x000fe400000010ff */
[----:B------:R-:W-:Y:S02]  /*29b0*/  @P6 F2FP.BF16.F32.PACK_AB R184, RZ, R184 ;  /* 0x000000b8ffb8623e */ /* 0x000fe400000010ff */
[----:B------:R-:W-:Y:S02]  /*29c0*/  @P6 F2FP.BF16.F32.PACK_AB R186, RZ, R186 ;  /* 0x000000baffba623e */ /* 0x000fe400000010ff */
[----:B-1----:R-:W-:Y:S02]  /*29d0*/  SHF.L.U32 R111, R183, 0x10, RZ ;  /* 0x00000010b76f7819 */ /* 0x002fe400000006ff */
[----:B------:R-:W-:-:S02]  /*29e0*/  @P6 PRMT R123, R110, 0x7610, R123 ;  /* 0x000076106e7b6816 */ /* 0x000fc4000000007b */
[----:B------:R-:W-:Y:S02]  /*29f0*/  @P6 PRMT R124, R180, 0x7610, R124 ;  /* 0x00007610b47c6816 */ /* 0x000fe4000000007c */
        /* <DEDUP_REMOVED lines=13> */
.L_x_3611:
[----:B------:R2:W-:Y:S01]  /*2ad0*/  STG.E.64 desc[UR4][R106.64], R108 ;  /* 0x0000006c6a007986 */ /* 0x0005e2000c101b04 */
[----:B------:R-:W-:Y:S01]  /*2ae0*/  FADD.FTZ R18, R18, R181 ;  /* 0x000000b512127221 */ /* 0x000fe20000010000 */
[----:B------:R-:W-:Y:S01]  /*2af0*/  FADD.FTZ R16, R16, R179 ;  /* 0x000000b310107221 */ /* 0x000fe20000010000 */
[----:B------:R-:W-:Y:S01]  /*2b00*/  FADD.FTZ R17, R17, R182 ;  /* 0x000000b611117221 */ /* 0x000fe20000010000 */
[----:B------:R-:W-:Y:S01]  /*2b10*/  FADD.FTZ R19, R19, R188 ;  /* 0x000000bc13137221 */ /* 0x000fe20000010000 */
[----:B------:R-:W-:-:S07]  /*2b20*/  IADD3 R163, R163, 0x80, RZ ;  /* 0x00000080a3a37810 */ /* 0x000fce0007ffe0ff */
.L_x_3610:
[----:B------:R-:W-:Y:S05]  /*2b30*/  BSYNC B0 ;  /* 0x0000000000007941 */ /* 0x000fea0003800000 */
.L_x_3609:
[----:B------:R-:W-:Y:S04]  /*2b40*/  BSSY B0, `(.L_x_3612) ;  /* 0x0000068000007945 */ /* 0x000fe80003800000 */
[----:B------:R-:W-:Y:S05]  /*2b50*/  @!P3 BRA `(.L_x_3613) ;  /* 0x000000040098b947 */ /* 0x000fea0003800000 */
[----:B0-----:R-:W-:-:S04]  /*2b60*/  ISETP.NE.AND P6, PT, R178, RZ, PT ;  /* 0x000000ffb200720c */ /* 0x001fc80003fc5270 */
[----:B-12---:R-:W-:Y:S02]  /*2b70*/  FSEL R106, R104, RZ, !P6 ;  /* 0x000000ff686a7208 */ /* 0x006fe40007000000 */
        /* <DEDUP_REMOVED lines=11> */
[----:B------:R-:W-:Y:S01]  /*2c30*/  @P6 MOV R108, R116 ;  /* 0x00000074006c6202 */ /* 0x000fe20000000f00 */
[--C-:B------:R-:W-:Y:S01]  /*2c40*/  @P6 IMAD.MOV.U32 R175, RZ, RZ, R117.reuse ;  /* 0x000000ffffaf6224 */ /* 0x100fe200078e0075 */
[--C-:B------:R-:W-:Y:S02]  /*2c50*/  @P6 SHF.R.U32.HI R180, RZ, 0x10, R117.reuse ;  /* 0x00000010ffb46819 */ /* 0x100fe40000011675 */
[----:B------:R-:W-:Y:S02]  /*2c60*/  @P6 SHF.R.U64 R109, R116, 0x10, R117 ;  /* 0x00000010746d6819 */ /* 0x000fe40000001275 */
[----:B------:R-:W-:Y:S01]  /*2c70*/  @P6 SHF.L.U32 R107, R108, 0x10, RZ ;  /* 0x000000106c6b6819 */ /* 0x000fe200000006ff */
[----:B------:R-:W-:Y:S01]  /*2c80*/  FADD.FTZ R108, R131, -R110 ;  /* 0x8000006e836c7221 */ /* 0x000fe20000010000 */
[----:B------:R-:W-:Y:S01]  /*2c90*/  @P6 SHF.L.U32 R111, R175, 0x10, RZ ;  /* 0x00000010af6f6819 */ /* 0x000fe200000006ff */
[----:B------:R-:W-:Y:S01]  /*2ca0*/  @P6 IMAD.U32 R175, R180, 0x10000, RZ ;  /* 0x00010000b4af6824 */ /* 0x000fe200078e00ff */
[----:B------:R-:W-:Y:S01]  /*2cb0*/  @P6 SHF.L.U32 R109, R109, 0x10, RZ ;  /* 0x000000106d6d6819 */ /* 0x000fe200000006ff */
[C---:B------:R-:W-:Y:S01]  /*2cc0*/  FMUL.FTZ R180, R171.reuse, R108 ;  /* 0x0000006cabb47220 */ /* 0x040fe20000410000 */
[----:B------:R-:W-:Y:S01]  /*2cd0*/  FMUL.FTZ R110, R171, R106 ;  /* 0x0000006aab6e7220 */ /* 0x000fe20000410000 */
        /* <DEDUP_REMOVED lines=11> */
[----:B------:R-:W-:Y:S01]  /*2d90*/  HFMA2.MMA R179, -RZ, RZ, 0, 0 ;  /* 0x00000000ffb37435 */ /* 0x000fe200000001ff */
[----:B------:R-:W-:Y:S01]  /*2da0*/  IMAD.MOV.U32 R182, RZ, RZ, RZ ;  /* 0x000000ffffb67224 */ /* 0x000fe200078e00ff */
[----:B------:R-:W-:Y:S01]  /*2db0*/  HFMA2.MMA R181, -RZ, RZ, 0, 0 ;  /* 0x00000000ffb57435 */ /* 0x000fe200000001ff */
[----:B------:R-:W-:Y:S01]  /*2dc0*/  FMUL.FTZ R175, R111, UR15 ;  /* 0x0000000f6faf7c20 */ /* 0x000fe20008410000 */
[----:B------:R-:W-:-:S07]  /*2dd0*/  MOV R188, RZ ;  /* 0x000000ff00bc7202 */ /* 0x000fce0000000f00 */
        /* <DEDUP_REMOVED lines=24> */
[----:B------:R-:W-:-:S03]  /*2f60*/  FMUL.FTZ R183, R108, UR15 ;  /* 0x0000000f6cb77c20 */ /* 0x000fc60008410000 */
[----:B------:R-:W-:Y:S09]  /*2f70*/  F2F.BF16.F32 R175, R175 ;  /* 0x000000af00af7304 */ /* 0x000ff20000202000 */
[----:B------:R-:W-:-:S04]  /*2f80*/  @P6 SHF.R.U32.HI R109, RZ, 0x10, R109 ;  /* 0x00000010ff6d6819 */ /* 0x000fc8000001166d */
[----:B------:R-:W-:Y:S01]  /*2f90*/  @P6 SHF.L.U32 R108, R109, 0x10, RZ ;  /* 0x000000106d6c6819 */ /* 0x000fe200000006ff */
[----:B------:R-:W-:-:S04]  /*2fa0*/  FMUL.FTZ R109, R83, R183 ;  /* 0x000000b7536d7220 */ /* 0x000fc80000410000 */
[----:B------:R-:W-:Y:S01]  /*2fb0*/  @P6 FMUL.FTZ R188, R183, R108 ;  /* 0x0000006cb7bc6220 */ /* 0x000fe20000410000 */
        /* <DEDUP_REMOVED lines=26> */
.L_x_3614:
[----:B------:R3:W-:Y:S01]  /*3160*/  STG.E.64 desc[UR4][R106.64], R108 ;  /* 0x0000006c6a007986 */ /* 0x0007e2000c101b04 */
[----:B------:R-:W-:Y:S01]  /*3170*/  FADD.FTZ R14, R14, R181 ;  /* 0x000000b50e0e7221 */ /* 0x000fe20000010000 */
[----:B------:R-:W-:Y:S01]  /*3180*/  FADD.FTZ R12, R12, R179 ;  /* 0x000000b30c0c7221 */ /* 0x000fe20000010000 */
[----:B------:R-:W-:Y:S01]  /*3190*/  FADD.FTZ R13, R13, R182 ;  /* 0x000000b60d0d7221 */ /* 0x000fe20000010000 */
[----:B------:R-:W-:Y:S01]  /*31a0*/  FADD.FTZ R15, R15, R188 ;  /* 0x000000bc0f0f7221 */ /* 0x000fe20000010000 */
[----:B------:R-:W-:-:S07]  /*31b0*/  VIADD R163, R163, 0x80 ;  /* 0x00000080a3a37836 */ /* 0x000fce0000000000 */
.L_x_3613:
[----:B------:R-:W-:Y:S05]  /*31c0*/  BSYNC B0 ;  /* 0x0000000000007941 */ /* 0x000fea0003800000 */
.L_x_3612:
[----:B------:R-:W-:Y:S04]  /*31d0*/  BSSY B0, `(.L_x_3615) ;  /* 0x0000068000007945 */ /* 0x000fe80003800000 */
[----:B------:R-:W-:Y:S05]  /*31e0*/  @!P2 BRA `(.L_x_3616) ;  /* 0x000000040098a947 */ /* 0x000fea0003800000 */
[----:B0-----:R-:W-:-:S04]  /*31f0*/  ISETP.NE.AND P6, PT, R178, RZ, PT ;  /* 0x000000ffb200720c */ /* 0x001fc80003fc5270 */
[----:B------:R-:W-:Y:S02]  /*3200*/  FSEL R180, R104, RZ, !P6 ;  /* 0x000000ff68b47208 */ /* 0x000fe40007000000 */
[----:B------:R-:W-:-:S03]  /*3210*/  ISETP.NE.U32.AND P6, PT, RZ, UR8, PT ;  /* 0x00000008ff007c0c */ /* 0x000fc6000bfc5070 */
[-CC-:B-123--:R-:W-:Y:S01]  /*3220*/  FFMA.FTZ R107, R137, R105.reuse, R180.reuse ;  /* 0x00000069896b7223 */ /* 0x18efe200000100b4 */
[----:B------:R-:W-:Y:S01]  /*3230*/  ISETP.NE.AND.EX P6, PT, RZ, UR9, PT, P6 ;  /* 0x00000009ff007c0c */ /* 0x000fe2000bfc5360 */
[-CC-:B------:R-:W-:Y:S01]  /*3240*/  FFMA.FTZ R110, R138, R105.reuse, R180.reuse ;  /* 0x000000698a6e7223 */ /* 0x180fe200000100b4 */
[-CC-:B------:R-:W-:Y:S01]  /*3250*/  FFMA.FTZ R111, R141, R105.reuse, R180.reuse ;  /* 0x000000698d6f7223 */ /* 0x180fe200000100b4 */
[----:B------:R-:W-:Y:S01]  /*3260*/  FADD.FTZ R106, R140, -R107 ;  /* 0x8000006b8c6a7221 */ /* 0x000fe20000010000 */
[----:B------:R-:W-:Y:S02]  /*3270*/  FFMA.FTZ R180, R144, R105, R180 ;  /* 0x0000006990b47223 */ /* 0x000fe400000100b4 */
[----:B------:R-:W-:Y:S02]  /*3280*/  FADD.FTZ R174, R142, -R111 ;  /* 0x8000006f8eae7221 */ /* 0x000fe40000010000 */
[----:B------:R-:W-:Y:S02]  /*3290*/  FADD.FTZ R182, R143, -R180 ;  /* 0x800000b48fb67221 */ /* 0x000fe40000010000 */
[----:B------:R-:W-:-:S02]  /*32a0*/  FMUL.FTZ R184, R171, R174 ;  /* 0x000000aeabb87220 */ /* 0x000fc40000410000 */
[----:B------:R-:W-:Y:S01]  /*32b0*/  FMUL.FTZ R186, R171, R182 ;  /* 0x000000b6abba7220 */ /* 0x000fe20000410000 */
[----:B------:R-:W-:Y:S02]  /*32c0*/  @P6 MOV R108, R114 ;  /* 0x00000072006c6202 */ /* 0x000fe40000000f00 */
[--C-:B------:R-:W-:Y:S02]  /*32d0*/  @P6 SHF.R.U64 R109, R114, 0x10, R115.reuse ;  /* 0x00000010726d6819 */ /* 0x100fe40000001273 */
[----:B------:R-:W-:Y:S01]  /*32e0*/  @P6 SHF.L.U32 R107, R108, 0x10, RZ ;  /* 0x000000106c6b6819 */ /* 0x000fe200000006ff */
[----:B------:R-:W-:Y:S01]  /*32f0*/  FADD.FTZ R108, R139, -R110 ;  /* 0x8000006e8b6c7221 */ /* 0x000fe20000010000 */
[----:B------:R-:W-:Y:S01]  /*3300*/  @P6 MOV R175, R115 ;  /* 0x0000007300af6202 */ /* 0x000fe20000000f00 */
[----:B------:R-:W-:Y:S01]  /*3310*/  @P6 IMAD.U32 R109, R109, 0x10000, RZ ;  /* 0x000100006d6d6824 */ /* 0x000fe200078e00ff */
[----:B------:R-:W-:Y:S01]  /*3320*/  @P6 SHF.R.U32.HI R179, RZ, 0x10, R115 ;  /* 0x00000010ffb36819 */ /* 0x000fe20000011673 */
[----:B------:R-:W-:Y:S01]  /*3330*/  FMUL.FTZ R180, R171, R108 ;  /* 0x0000006cabb47220 */ /* 0x000fe20000410000 */
[----:B------:R-:W-:Y:S01]  /*3340*/  @P6 SHF.L.U32 R111, R175, 0x10, RZ ;  /* 0x00000010af6f6819 */ /* 0x000fe200000006ff */
[----:B------:R-:W-:Y:S01]  /*3350*/  FMUL.FTZ R110, R171, R106 ;  /* 0x0000006aab6e7220 */ /* 0x000fe20000410000 */
[----:B------:R-:W-:Y:S01]  /*3360*/  @P6 SHF.L.U32 R175, R179, 0x10, RZ ;  /* 0x00000010b3af6819 */ /* 0x000fe200000006ff */
[----:B------:R-:W-:-:S02]  /*3370*/  @P6 FADD.FTZ R180, R180, R109 ;  /* 0x0000006db4b46221 */ /* 0x000fc40000010000 */
[----:B------:R-:W0:Y:S01]  /*3380*/  LDC.64 R108, c[0x0][0x220] ;  /* 0x00008800ff6c7b82 */ /* 0x000e220000000a00 */
[----:B------:R-:W-:Y:S01]  /*3390*/  @P6 FADD.FTZ R110, R110, R107 ;  /* 0x0000006b6e6e6221 */ /* 0x000fe20000010000 */
[----:B------:R-:W-:Y:S01]  /*33a0*/  @P6 FADD.FTZ R184, R184, R111 ;  /* 0x0000006fb8b86221 */ /* 0x000fe20000010000 */
[----:B------:R-:W-:Y:S01]  /*33b0*/  @P6 FADD.FTZ R186, R186, R175 ;  /* 0x000000afbaba6221 */ /* 0x000fe20000010000 */
        /* <DEDUP_REMOVED lines=67> */
.L_x_3617:
[----:B------:R4:W-:Y:S01]  /*37f0*/  STG.E.64 desc[UR4][R106.64], R108 ;  /* 0x0000006c6a007986 */ /* 0x0009e2000c101b04 */
[----:B------:R-:W-:Y:S01]  /*3800*/  FADD.FTZ R10, R10, R181 ;  /* 0x000000b50a0a7221 */ /* 0x000fe20000010000 */
[----:B------:R-:W-:Y:S01]  /*3810*/  FADD.FTZ R8, R8, R179 ;  /* 0x000000b308087221 */ /* 0x000fe20000010000 */
[----:B------:R-:W-:Y:S01]  /*3820*/  FADD.FTZ R9, R9, R182 ;  /* 0x000000b609097221 */ /* 0x000fe20000010000 */
[----:B------:R-:W-:Y:S01]  /*3830*/  FADD.FTZ R11, R11, R188 ;  /* 0x000000bc0b0b7221 */ /* 0x000fe20000010000 */
[----:B------:R-:W-:-:S07]  /*3840*/  IADD3 R163, R163, 0x80, RZ ;  /* 0x00000080a3a37810 */ /* 0x000fce0007ffe0ff */
.L_x_3616:
[----:B------:R-:W-:Y:S05]  /*3850*/  BSYNC B0 ;  /* 0x0000000000007941 */ /* 0x000fea0003800000 */
.L_x_3615:
[----:B------:R-:W-:Y:S01]  /*3860*/  ISETP.NE.AND P6, PT, R177, RZ, PT ;  /* 0x000000ffb100720c */ /* 0x000fe20003fc5270 */
[----:B------:R-:W-:-:S12]  /*3870*/  BSSY B0, `(.L_x_3618) ;  /* 0x0000067000007945 */ /* 0x000fd80003800000 */
[----:B------:R-:W-:Y:S05]  /*3880*/  @!P6 BRA `(.L_x_3619) ;  /* 0x000000040094e947 */ /* 0x000fea0003800000 */
[----:B0-----:R-:W-:-:S04]  /*3890*/  ISETP.NE.AND P6, PT, R178, RZ, PT ;  /* 0x000000ffb200720c */ /* 0x001fc80003fc5270 */
[----:B------:R-:W-:Y:S02]  /*38a0*/  FSEL R174, R104, RZ, !P6 ;  /* 0x000000ff68ae7208 */ /* 0x000fe40007000000 */
[----:B------:R-:W-:-:S03]  /*38b0*/  ISETP.NE.U32.AND P6, PT, RZ, UR8, PT ;  /* 0x00000008ff007c0c */ /* 0x000fc6000bfc5070 */
[-CC-:B-1234-:R-:W-:Y:S01]  /*38c0*/  FFMA.FTZ R107, R162, R105.reuse, R174.reuse ;  /* 0x00000069a26b7223 */ /* 0x19efe200000100ae */
[----:B------:R-:W-:Y:S01]  /*38d0*/  ISETP.NE.AND.EX P6, PT, RZ, UR9, PT, P6 ;  /* 0x00000009ff007c0c */ /* 0x000fe2000bfc5360 */
[-CC-:B------:R-:W-:Y:S01]  /*38e0*/  FFMA.FTZ R104, R161, R105.reuse, R174.reuse ;  /* 0x00000069a1687223 */ /* 0x180fe200000100ae */
[-CC-:B------:R-:W-:Y:S01]  /*38f0*/  FFMA.FTZ R109, R149, R105.reuse, R174.reuse ;  /* 0x00000069956d7223 */ /* 0x180fe200000100ae */
[----:B------:R-:W-:Y:S01]  /*3900*/  FFMA.FTZ R174, R148, R105, R174 ;  /* 0x0000006994ae7223 */ /* 0x000fe200000100ae */
[----:B------:R-:W-:Y:S01]  /*3910*/  FADD.FTZ R106, R150, -R107 ;  /* 0x8000006b966a7221 */ /* 0x000fe20000010000 */
[----:B------:R-:W-:Y:S01]  /*3920*/  FADD.FTZ R104, R147, -R104 ;  /* 0x8000006893687221 */ /* 0x000fe20000010000 */
[----:B------:R-:W-:Y:S01]  /*3930*/  FADD.FTZ R110, R146, -R109 ;  /* 0x8000006d926e7221 */ /* 0x000fe20000010000 */
[----:B------:R-:W-:Y:S01]  /*3940*/  FADD.FTZ R180, R145, -R174 ;  /* 0x800000ae91b47221 */ /* 0x000fe20000010000 */
[C---:B------:R-:W-:Y:S02]  /*3950*/  FMUL.FTZ R174, R171.reuse, R106 ;  /* 0x0000006aabae7220 */ /* 0x040fe40000410000 */
[C---:B------:R-:W-:Y:S01]  /*3960*/  FMUL.FTZ R182, R171.reuse, R110 ;  /* 0x0000006eabb67220 */ /* 0x040fe20000410000 */
[----:B------:R-:W-:-:S02]  /*3970*/  FMUL.FTZ R184, R171, R180 ;  /* 0x000000b4abb87220 */ /* 0x000fc40000410000 */
        /* <DEDUP_REMOVED lines=31> */
[----:B------:R-:W-:-:S03]  /*3b70*/  LOP3.LUT P6, RZ, R159, 0xff00, RZ, 0xc0, !PT ;  /* 0x0000ff009fff7812 */ /* 0x000fc600078cc0ff */
[----:B------:R-:W-:-:S04]  /*3b80*/  FMUL.FTZ R111, R109, UR15 ;  /* 0x0000000f6d6f7c20 */ /* 0x000fc80008410000 */
[----:B------:R-:W-:-:S05]  /*3b90*/  FMUL.FTZ R109, R65, R111 ;  /* 0x0000006f416d7220 */ /* 0x000fca0000410000 */
[----:B------:R-:W-:Y:S02]  /*3ba0*/  FSEL R109, R109, RZ, P6 ;  /* 0x000000ff6d6d7208 */ /* 0x000fe40003000000 */
[----:B------:R-:W-:-:S04]  /*3bb0*/  @P6 SHF.R.U64 R106, R106, 0x10, R107 ;  /* 0x000000106a6a6819 */ /* 0x000fc8000000126b */
[----:B------:R-:W-:-:S05]  /*3bc0*/  @P6 SHF.L.U32 R106, R106, 0x10, RZ ;  /* 0x000000106a6a6819 */ /* 0x000fca00000006ff */
[----:B------:R-:W-:Y:S01]  /*3bd0*/  @P6 FMUL.FTZ R180, R111, R106 ;  /* 0x0000006a6fb46220 */ /* 0x000fe20000410000 */
[----:B------:R-:W-:Y:S01]  /*3be0*/  LOP3.LUT P6, RZ, R159, 0xff0000, RZ, 0xc0, !PT ;  /* 0x00ff00009fff7812 */ /* 0x000fe200078cc0ff */
[-C--:B------:R-:W-:Y:S01]  /*3bf0*/  FMUL.FTZ R106, R182, R173.reuse ;  /* 0x000000adb66a7220 */ /* 0x080fe20000410000 */
[----:B------:R-:W-:-:S03]  /*3c00*/  FMUL.FTZ R173, R184, R173 ;  /* 0x000000adb8ad7220 */ /* 0x000fc60000410000 */
[----:B------:R-:W-:Y:S01]  /*3c10*/  FMUL.FTZ R179, R106, UR15 ;  /* 0x0000000f6ab37c20 */ /* 0x000fe20008410000 */
[----:B------:R-:W-:-:S07]  /*3c20*/  FMUL.FTZ R173, R173, UR15 ;  /* 0x0000000fadad7c20 */ /* 0x000fce0008410000 */
[----:B------:R-:W-:-:S05]  /*3c30*/  @P6 MOV R111, R107 ;  /* 0x0000006b006f6202 */ /* 0x000fca0000000f00 */
[----:B------:R-:W-:Y:S02]  /*3c40*/  @P6 IMAD.U32 R106, R111, 0x10000, RZ ;  /* 0x000100006f6a6824 */ /* 0x000fe400078e00ff */
[----:B------:R-:W-:Y:S02]  /*3c50*/  FMUL.FTZ R111, R66, R179 ;  /* 0x000000b3426f7220 */ /* 0x000fe40000410000 */
[----:B------:R-:W-:-:S03]  /*3c60*/  @P6 FMUL.FTZ R175, R179, R106 ;  /* 0x0000006ab3af6220 */ /* 0x000fc60000410000 */
[----:B------:R-:W-:Y:S01]  /*3c70*/  FSEL R111, R111, RZ, P6 ;  /* 0x000000ff6f6f7208 */ /* 0x000fe20003000000 */
[----:B------:R-:W-:Y:S01]  /*3c80*/  F2F.BF16.F32 R179, R110 ;  /* 0x0000006e00b37304 */ /* 0x000fe20000202000 */
[----:B------:R-:W-:-:S07]  /*3c90*/  LOP3.LUT P6, RZ, R159, 0xff000000, RZ, 0xc0, !PT ;  /* 0xff0000009fff7812 */ /* 0x000fce00078cc0ff */
[----:B------:R-:W-:Y:S06]  /*3ca0*/  F2F.BF16.F32 R111, R111 ;  /* 0x0000006f006f7304 */ /* 0x000fec0000202000 */
[----:B------:R-:W-:Y:S01]  /*3cb0*/  @P6 SHF.R.U32.HI R106, RZ, 0x10, R107 ;  /* 0x00000010ff6a6819 */ /* 0x000fe2000001166b */
[----:B------:R-:W-:-:S03]  /*3cc0*/  FMUL.FTZ R107, R67, R173 ;  /* 0x000000ad436b7220 */ /* 0x000fc60000410000 */
[----:B------:R-:W-:-:S05]  /*3cd0*/  @P6 SHF.L.U32 R106, R106, 0x10, RZ ;  /* 0x000000106a6a6819 */ /* 0x000fca00000006ff */
        /* <DEDUP_REMOVED lines=10> */
[----:B-1----:R-:W-:Y:S02]  /*3d80*/  SHF.L.U32 R109, R173, 0x10, RZ ;  /* 0x00000010ad6d7819 */ /* 0x002fe400000006ff */
[----:B------:R-:W-:Y:S02]  /*3d90*/  @P6 F2FP.BF16.F32.PACK_AB R184, RZ, R184 ;  /* 0x000000b8ffb8623e */ /* 0x000fe400000010ff */
[----:B------:R-:W-:-:S02]  /*3da0*/  @P6 PRMT R123, R108, 0x7610, R123 ;  /* 0x000076106c7b6816 */ /* 0x000fc4000000007b */
[----:B------:R-:W-:Y:S02]  /*3db0*/  @P6 PRMT R124, R174, 0x7610, R124 ;  /* 0x00007610ae7c6816 */ /* 0x000fe4000000007c */
        /* <DEDUP_REMOVED lines=13> */
.L_x_3620:
[----:B------:R1:W-:Y:S01]  /*3e90*/  STG.E.64 desc[UR4][R104.64], R108 ;  /* 0x0000006c68007986 */ /* 0x0003e2000c101b04 */
[----:B------:R-:W-:Y:S01]  /*3ea0*/  FADD.FTZ R6, R6, R175 ;  /* 0x000000af06067221 */ /* 0x000fe20000010000 */
[----:B------:R-:W-:Y:S01]  /*3eb0*/  FADD.FTZ R4, R4, R171 ;  /* 0x000000ab04047221 */ /* 0x000fe20000010000 */
[----:B------:R-:W-:Y:S01]  /*3ec0*/  FADD.FTZ R5, R5, R180 ;  /* 0x000000b405057221 */ /* 0x000fe20000010000 */
[----:B------:R-:W-:-:S07]  /*3ed0*/  FADD.FTZ R7, R7, R186 ;  /* 0x000000ba07077221 */ /* 0x000fce0000010000 */
.L_x_3619:
[----:B------:R-:W-:Y:S05]  /*3ee0*/  BSYNC B0 ;  /* 0x0000000000007941 */ /* 0x000fea0003800000 */
.L_x_3618:
[----:B------:R-:W-:Y:S01]  /*3ef0*/  VIADD R125, R125, UR20 ;  /* 0x000000147d7d7c36 */ /* 0x000fe20008000000 */
[----:B-1----:R-:W-:-:S04]  /*3f00*/  SEL R104, RZ, 0x1, P0 ;  /* 0x00000001ff687807 */ /* 0x002fc80000000000 */
[----:B------:R-:W-:-:S13]  /*3f10*/  ISETP.GE.AND P0, PT, R125, UR21, PT ;  /* 0x000000157d007c0c */ /* 0x000fda000bf06270 */
[----:B------:R-:W-:Y:S05]  /*3f20*/  @!P0 BRA `(.L_x_3621) ;  /* 0xffffffc400c88947 */ /* 0x000fea000383ffff */
.L_x_3594:
[----:B------:R-:W1:Y:S01]  /*3f30*/  S2R R3, SR_TID.X ;  /* 0x0000000000037919 */ /* 0x000e620000002100 */
[----:B------:R-:W1:Y:S01]  /*3f40*/  S2UR UR6, SR_CTAID.X ;  /* 0x00000000000679c3 */ /* 0x000e620000002500 */
[----:B------:R-:W-:Y:S01]  /*3f50*/  BSSY B0, `(.L_x_3622) ;  /* 0x000000f000007945 */ /* 0x000fe20003800000 */
[----:B-1----:R-:W-:-:S05]  /*3f60*/  LEA.HI R3, R3, UR6, RZ, 0x19 ;  /* 0x0000000603037c11 */ /* 0x002fca000f8fc8ff */
[----:B------:R-:W-:-:S05]  /*3f70*/  IMAD R3, R3, R0, RZ ;  /* 0x0000000003037224 */ /* 0x000fca00078e02ff */
[----:B-----5:R-:W-:Y:S01]  /*3f80*/  LEA.HI R69, R3, R2, RZ, 0x1e ;  /* 0x0000000203457211 */ /* 0x020fe200078ff0ff */
[----:B------:R-:W-:Y:S06]  /*3f90*/  @!P5 BRA `(.L_x_3623) ;  /* 0x000000000028d947 */ /* 0x000fec0003800000 */
[----:B------:R-:W1:Y:S08]  /*3fa0*/  LDC.64 R2, c[0x0][0x2d0] ;  /* 0x0000b400ff027b82 */ /* 0x000e700000000a00 */
[----:B------:R-:W5:Y:S08]  /*3fb0*/  LDC.64 R64, c[0x0][0x2d8] ;  /* 0x0000b600ff407b82 */ /* 0x000f700000000a00 */
[----:B------:R-:W0:Y:S01]  /*3fc0*/  LDC.64 R66, c[0x0][0x2f0] ;  /* 0x0000bc00ff427b82 */ /* 0x000e220000000a00 */
[----:B-1----:R-:W-:-:S05]  /*3fd0*/  IMAD.WIDE.U32 R2, R69, 0x10, R2 ;  /* 0x0000001045027825 */ /* 0x002fca00078e0002 */
[----:B------:R1:W-:Y:S01]  /*3fe0*/  STG.E.128 desc[UR4][R2.64], R40 ;  /* 0x0000002802007986 */ /* 0x0003e2000c101d04 */
[----:B-----5:R-:W-:-:S05]  /*3ff0*/  IMAD.WIDE.U32 R64, R69, 0x10, R64 ;  /* 0x0000001045407825 */ /* 0x020fca00078e0040 */
[----:B------:R1:W-:Y:S01]  /*4000*/  STG.E.128 desc[UR4][R64.64], R60 ;  /* 0x0000003c40007986 */ /* 0x0003e2000c101d04 */
[C---:B0-----:R-:W-:Y:S01]  /*4010*/  IMAD.WIDE.U32 R66, R69.reuse, 0x10, R66 ;  /* 0x0000001045427825 */ /* 0x041fe200078e0042 */
[----:B------:R-:W-:-:S04]  /*4020*/  IADD3 R69, R69, 0x80, RZ ;  /* 0x0000008045457810 */ /* 0x000fc80007ffe0ff */
[----:B------:R1:W-:Y:S03]  /*4030*/  STG.E.128 desc[UR4][R66.64], R20 ;  /* 0x0000001442007986 */ /* 0x0003e6000c101d04 */
.L_x_3623:
[----:B------:R-:W-:Y:S05]  /*4040*/  BSYNC B0 ;  /* 0x0000000000007941 */ /* 0x000fea0003800000 */
.L_x_3622:
[----:B------:R-:W-:Y:S04]  /*4050*/  BSSY B0, `(.L_x_3624) ;  /* 0x000000c000007945 */ /* 0x000fe80003800000 */
[----:B------:R-:W-:Y:S05]  /*4060*/  @!P4 BRA `(.L_x_3625) ;  /* 0x000000000028c947 */ /* 0x000fea0003800000 */
[----:B-1----:R-:W1:Y:S08]  /*4070*/  LDC.64 R2, c[0x0][0x2d0] ;  /* 0x0000b400ff027b82 */ /* 0x002e700000000a00 */
        /* <DEDUP_REMOVED lines=9> */
.L_x_3625:
[----:B------:R-:W-:Y:S05]  /*4110*/  BSYNC B0 ;  /* 0x0000000000007941 */ /* 0x000fea0003800000 */
.L_x_3624:
        /* <DEDUP_REMOVED lines=12> */
.L_x_3627:
[----:B------:R-:W-:Y:S05]  /*41e0*/  BSYNC B0 ;  /* 0x0000000000007941 */ /* 0x000fea0003800000 */
.L_x_3626:
        /* <DEDUP_REMOVED lines=9> */
[----:B0-----:R-:W-:-:S04]  /*4280*/  IMAD.WIDE.U32 R14, R69, 0x10, R14 ;  /* 0x00000010450e7825 */ /* 0x001fc800078e000e */
[----:B------:R-:W-:Y:S01]  /*4290*/  VIADD R69, R69, 0x80 ;  /* 0x0000008045457836 */ /* 0x000fe20000000000 */
[----:B------:R1:W-:Y:S06]  /*42a0*/  STG.E.128 desc[UR4][R14.64], R8 ;  /* 0x000000080e007986 */ /* 0x0003ec000c101d04 */
.L_x_3629:
[----:B------:R-:W-:Y:S05]  /*42b0*/  BSYNC B0 ;  /* 0x0000000000007941 */ /* 0x000fea0003800000 */
.L_x_3628:
[----:B------:R-:W-:-:S13]  /*42c0*/  ISETP.NE.AND P0, PT, R177, RZ, PT ;  /* 0x000000ffb100720c */ /* 0x000fda0003f05270 */
[----:B------:R-:W-:Y:S05]  /*42d0*/  @!P0 EXIT ;  /* 0x000000000000894d */ /* 0x000fea0003800000 */
[----:B-1----:R-:W1:Y:S08]  /*42e0*/  LDC.64 R2, c[0x0][0x2d0] ;  /* 0x0000b400ff027b82 */ /* 0x002e700000000a00 */
[----:B------:R-:W5:Y:S08]  /*42f0*/  LDC.64 R8, c[0x0][0x2d8] ;  /* 0x0000b600ff087b82 */ /* 0x000f700000000a00 */
[----:B------:R-:W0:Y:S01]  /*4300*/  LDC.64 R10, c[0x0][0x2f0] ;  /* 0x0000bc00ff0a7b82 */ /* 0x000e220000000a00 */
[----:B-1----:R-:W-:-:S05]  /*4310*/  IMAD.WIDE.U32 R2, R69, 0x10, R2 ;  /* 0x0000001045027825 */ /* 0x002fca00078e0002 */
[----:B------:R-:W-:Y:S01]  /*4320*/  STG.E.128 desc[UR4][R2.64], R24 ;  /* 0x0000001802007986 */ /* 0x000fe2000c101d04 */
[----:B-----5:R-:W-:-:S05]  /*4330*/  IMAD.WIDE.U32 R8, R69, 0x10, R8 ;  /* 0x0000001045087825 */ /* 0x020fca00078e0008 */
[----:B------:R-:W-:Y:S01]  /*4340*/  STG.E.128 desc[UR4][R8.64], R44 ;  /* 0x0000002c08007986 */ /* 0x000fe2000c101d04 */
[----:B0-----:R-:W-:-:S05]  /*4350*/  IMAD.WIDE.U32 R10, R69, 0x10, R10 ;  /* 0x00000010450a7825 */ /* 0x001fca00078e000a */
[----:B------:R-:W-:Y:S01]  /*4360*/  STG.E.128 desc[UR4][R10.64], R4 ;  /* 0x000000040a007986 */ /* 0x000fe2000c101d04 */
[----:B------:R-:W-:Y:S05]  /*4370*/  EXIT ;  /* 0x000000000000794d */ /* 0x000fea0003800000 */
.L_x_3605:
[----:B------:R-:W-:Y:S01]  /*4380*/  MOV R182, R109 ;  /* 0x0000006d00b67202 */ /* 0x000fe20000000f00 */
[----:B------:R-:W-:Y:S01]  /*4390*/  IMAD.MOV.U32 R175, RZ, RZ, -0x1 ;  /* 0xffffffffffaf7424 */ /* 0x000fe200078e00ff */
[----:B------:R-:W-:Y:S02]  /*43a0*/  MOV R181, 0x10 ;  /* 0x0000001000b57802 */ /* 0x000fe40000000f00 */
[----:B------:R-:W-:-:S07]  /*43b0*/  MOV R184, 0x1f ;  /* 0x0000001f00b87802 */ /* 0x000fce0000000f00 */
[----:B0-----:R-:W-:Y:S05]  /*43c0*/  WARPSYNC.COLLECTIVE R175, `(.L_x_3630) ;  /* 0x00000000af087348 */ /* 0x001fea0003c00000 */
[----:B------:R1:W2:Y:S02]  /*43d0*/  SHFL.DOWN P6, R179, R182, R181, R184 ;  /* 0x080000b5b6b37389 */ /* 0x0002a400000c00b8 */
[----:B012---:R-:W-:Y:S01]  /*43e0*/  ENDCOLLECTIVE ;  /* 0x000000000000791b */ /* 0x007fe20003800000 */
.L_x_3630:
[----:B------:R-:W-:Y:S02]  /*43f0*/  MOV R182, R108 ;  /* 0x0000006c00b67202 */ /* 0x000fe40000000f00 */
[----:B------:R-:W-:-:S07]  /*4400*/  MOV R110, R179 ;  /* 0x000000b3006e7202 */ /* 0x000fce0000000f00 */
[----:B------:R-:W-:Y:S05]  /*4410*/  WARPSYNC.COLLECTIVE R175, `(.L_x_3631) ;  /* 0x00000000af087348 */ /* 0x000fea0003c00000 */
[----:B------:R0:W1:Y:S02]  /*4420*/  SHFL.DOWN P6, R179, R182, R181, R184 ;  /* 0x080000b5b6b37389 */ /* 0x00006400000c00b8 */
[----:B01----:R-:W-:Y:S01]  /*4430*/  ENDCOLLECTIVE ;  /* 0x000000000000791b */ /* 0x003fe20003800000 */
.L_x_3631:
[----:B------:R-:W-:-:S04]  /*4440*/  FADD.FTZ R110, R110, R109 ;  /* 0x0000006d6e6e7221 */ /* 0x000fc80000010000 */
[----:B------:R-:W-:Y:S01]  /*4450*/  IMAD.MOV.U32 R182, RZ, RZ, R110 ;  /* 0x000000ffffb67224 */ /* 0x000fe200078e006e */
[----:B------:R-:W-:Y:S02]  /*4460*/  MOV R181, 0x8 ;  /* 0x0000000800b57802 */ /* 0x000fe40000000f00 */
[----:B------:R-:W-:-:S07]  /*4470*/  MOV R105, R179 ;  /* 0x000000b300697202 */ /* 0x000fce0000000f00 */
[----:B------:R-:W-:Y:S05]  /*4480*/  WARPSYNC.COLLECTIVE R175, `(.L_x_3632) ;  /* 0x00000000af087348 */ /* 0x000fea0003c00000 */
[----:B------:R0:W1:Y:S02]  /*4490*/  SHFL.DOWN P6, R179, R182, R181, R184 ;  /* 0x080000b5b6b37389 */ /* 0x00006400000c00b8 */
[----:B01----:R-:W-:Y:S01]  /*44a0*/  ENDCOLLECTIVE ;  /* 0x000000000000791b */ /* 0x003fe20003800000 */
.L_x_3632:
[----:B------:R-:W-:-:S05]  /*44b0*/  FADD.FTZ R105, R105, R108 ;  /* 0x0000006c69697221 */ /* 0x000fca0000010000 */
[----:B------:R-:W-:Y:S02]  /*44c0*/  MOV R182, R105 ;  /* 0x0000006900b67202 */ /* 0x000fe40000000f00 */
[----:B------:R-:W-:-:S07]  /*44d0*/  MOV R107, R179 ;  /* 0x000000b3006b7202 */ /* 0x000fce0000000f00 */
[----:B------:R-:W-:Y:S05]  /*44e0*/  WARPSYNC.COLLECTIVE R175, `(.L_x_3633) ;  /* 0x00000000af087348 */ /* 0x000fea0003c00000 */
[----:B------:R0:W1:Y:S02]  /*44f0*/  SHFL.DOWN P6, R179, R182, R181, R184 ;  /* 0x080000b5b6b37389 */ /* 0x00006400000c00b8 */
[----:B01----:R-:W-:Y:S01]  /*4500*/  ENDCOLLECTIVE ;  /* 0x000000000000791b */ /* 0x003fe20003800000 */
.L_x_3633:
[----:B------:R-:W-:-:S05]  /*4510*/  FADD.FTZ R107, R110, R107 ;  /* 0x0000006b6e6b7221 */ /* 0x000fca0000010000 */
[----:B------:R-:W-:Y:S02]  /*4520*/  MOV R182, R107 ;  /* 0x0000006b00b67202 */ /* 0x000fe40000000f00 */
[----:B------:R-:W-:Y:S01]  /*4530*/  MOV R181, 0x4 ;  /* 0x0000000400b57802 */ /* 0x000fe20000000f00 */
[----:B------:R-:W-:-:S07]  /*4540*/  IMAD.MOV.U32 R174, RZ, RZ, R179 ;  /* 0x000000ffffae7224 */ /* 0x000fce00078e00b3 */
[----:B------:R-:W-:Y:S05]  /*4550*/  WARPSYNC.COLLECTIVE R175, `(.L_x_3634) ;  /* 0x00000000af087348 */ /* 0x000fea0003c00000 */
[----:B------:R0:W1:Y:S02]  /*4560*/  SHFL.DOWN P6, R179, R182, R181, R184 ;  /* 0x080000b5b6b37389 */ /* 0x00006400000c00b8 */
[----:B01----:R-:W-:Y:S01]  /*4570*/  ENDCOLLECTIVE ;  /* 0x000000000000791b */ /* 0x003fe20003800000 */
.L_x_3634:
[----:B------:R-:W-:-:S04]  /*4580*/  FADD.FTZ R174, R105, R174 ;  /* 0x000000ae69ae7221 */ /* 0x000fc80000010000 */
[----:B------:R-:W-:Y:S01]  /*4590*/  IMAD.MOV.U32 R182, RZ, RZ, R174 ;  /* 0x000000ffffb67224 */ /* 0x000fe200078e00ae */
[----:B------:R-:W-:-:S07]  /*45a0*/  MOV R180, R179 ;  /* 0x000000b300b47202 */ /* 0x000fce0000000f00 */
[----:B------:R-:W-:Y:S05]  /*45b0*/  WARPSYNC.COLLECTIVE R175, `(.L_x_3635) ;  /* 0x00000000af087348 */ /* 0x000fea0003c00000 */
[----:B------:R0:W1:Y:S02]  /*45c0*/  SHFL.DOWN P6, R179, R182, R181, R184 ;  /* 0x080000b5b6b37389 */ /* 0x00006400000c00b8 */
[----:B01----:R-:W-:Y:S01]  /*45d0*/  ENDCOLLECTIVE ;  /* 0x000000000000791b */ /* 0x003fe20003800000 */
.L_x_3635:
[----:B------:R-:W-:-:S05]  /*45e0*/  FADD.FTZ R180, R107, R180 ;  /* 0x000000b46bb47221 */ /* 0x000fca0000010000 */
[----:B------:R-:W-:Y:S02]  /*45f0*/  MOV R182, R180 ;  /* 0x000000b400b67202 */ /* 0x000fe40000000f00 */
[----:B------:R-:W-:Y:S02]  /*4600*/  MOV R181, 0x2 ;  /* 0x0000000200b57802 */ /* 0x000fe40000000f00 */
[----:B------:R-:W-:-:S07]  /*4610*/  MOV R111, R179 ;  /* 0x000000b3006f7202 */ /* 0x000fce0000000f00 */
[----:B------:R-:W-:Y:S05]  /*4620*/  WARPSYNC.COLLECTIVE R175, `(.L_x_3636) ;  /* 0x00000000af087348 */ /* 0x000fea0003c00000 */
[----:B------:R0:W1:Y:S02]  /*4630*/  SHFL.DOWN P6, R179, R182, R181, R184 ;  /* 0x080000b5b6b37389 */ /* 0x00006400000c00b8 */
[----:B01----:R-:W-:Y:S01]  /*4640*/  ENDCOLLECTIVE ;  /* 0x000000000000791b */ /* 0x003fe20003800000 */
.L_x_3636:
[----:B------:R-:W-:-:S05]  /*4650*/  FADD.FTZ R111, R174, R111 ;  /* 0x0000006fae6f7221 */ /* 0x000fca0000010000 */
[----:B------:R-:W-:Y:S01]  /*4660*/  MOV R182, R111 ;  /* 0x0000006f00b67202 */ /* 0x000fe20000000f00 */
[----:B------:R-:W-:-:S07]  /*4670*/  IMAD.MOV.U32 R109, RZ, RZ, R179 ;  /* 0x000000ffff6d7224 */ /* 0x000fce00078e00b3 */
[----:B------:R-:W-:Y:S05]  /*4680*/  WARPSYNC.COLLECTIVE R175, `(.L_x_3637) ;  /* 0x00000000af087348 */ /* 0x000fea0003c00000 */
[----:B------:R0:W1:Y:S02]  /*4690*/  SHFL.DOWN P6, R179, R182, R181, R184 ;  /* 0x080000b5b6b37389 */ /* 0x00006400000c00b8 */
[----:B01----:R-:W-:Y:S01]  /*46a0*/  ENDCOLLECTIVE ;  /* 0x000000000000791b */ /* 0x003fe20003800000 */
.L_x_3637:
[----:B------:R-:W-:-:S05]  /*46b0*/  FADD.FTZ R109, R180, R109 ;  /* 0x0000006db46d7221 */ /* 0x000fca0000010000 */
[----:B------:R-:W-:Y:S01]  /*46c0*/  MOV R182, R109 ;  /* 0x0000006d00b67202 */ /* 0x000fe20000000f00 */
[----:B------:R-:W-:Y:S01]  /*46d0*/  IMAD.MOV.U32 R181, RZ, RZ, 0x1 ;  /* 0x00000001ffb57424 */ /* 0x000fe200078e00ff */
[----:B------:R-:W-:-:S07]  /*46e0*/  MOV R108, R179 ;  /* 0x000000b3006c7202 */ /* 0x000fce0000000f00 */
[----:B------:R-:W-:Y:S05]  /*46f0*/  WARPSYNC.COLLECTIVE R175, `(.L_x_3638) ;  /* 0x00000000af087348 */ /* 0x000fea0003c00000 */
[----:B------:R0:W1:Y:S02]  /*4700*/  SHFL.DOWN P6, R179, R182, R181, R184 ;  /* 0x080000b5b6b37389 */ /* 0x00006400000c00b8 */
[----:B01----:R-:W-:Y:S01]  /*4710*/  ENDCOLLECTIVE ;  /* 0x000000000000791b */ /* 0x003fe20003800000 */
.L_x_3638:
[----:B------:R-:W-:-:S05]  /*4720*/  FADD.FTZ R108, R111, R108 ;  /* 0x0000006c6f6c7221 */ /* 0x000fca0000010000 */
[----:B------:R-:W-:Y:S02]  /*4730*/  MOV R182, R108 ;  /* 0x0000006c00b67202 */ /* 0x000fe40000000f00 */
[----:B------:R-:W-:-:S07]  /*4740*/  MOV R110, R179 ;  /* 0x000000b3006e7202 */ /* 0x000fce0000000f00 */
[----:B------:R-:W-:Y:S05]  /*4750*/  WARPSYNC.COLLECTIVE R175, `(.L_x_3639) ;  /* 0x00000000af087348 */ /* 0x000fea0003c00000 */
[----:B------:R0:W1:Y:S02]  /*4760*/  SHFL.DOWN P6, R179, R182, R181, R184 ;  /* 0x080000b5b6b37389 */ /* 0x00006400000c00b8 */
[----:B01----:R-:W-:Y:S01]  /*4770*/  ENDCOLLECTIVE ;  /* 0x000000000000791b */ /* 0x003fe20003800000 */
.L_x_3639:
[----:B------:R-:W-:Y:S01]  /*4780*/  MOV R105, R179 ;  /* 0x000000b300697202 */ /* 0x000fe20000000f00 */
[----:B------:R-:W-:Y:S06]  /*4790*/  BRA `(.L_x_3640) ;  /* 0xffffffd400407947 */ /* 0x000fec000383ffff */
.L_x_3641:
        /* <DEDUP_REMOVED lines=14> */
.L_x_11872:


//--------------------- .text._ZN10layer_norm13ln_bwd_kernelINS_13Kernel_traitsIf13__nv_bfloat16S2_S2_fjLj2560ELj1ELj1ELj4ELj8ENS_18Kernel_traits_baseILj2560EfS2_S2_S2_fjLj128EEEEELb1ELb1ELb0ELb1EEEvNS_9BwdParamsE --------------------------
	.section	.text._ZN10layer_norm13ln_bwd_kernelINS_13Kernel_traitsIf13__nv_bfloat16S2_S2_fjLj2560ELj1ELj1ELj4ELj8ENS_18Kernel_traits_baseILj2560EfS2_S2_S2_fjLj128EEEEELb1ELb1ELb0ELb1EEEvNS_9BwdParamsE,"ax",@progbits
	.align	128
        .global         _ZN10layer_norm13ln_bwd_kernelINS_13Kernel_traitsIf13__nv_bfloat16S2_S2_fjLj2560ELj1ELj1ELj4ELj8ENS_18Kernel_traits_baseILj2560EfS2_S2_S2_fjLj128EEEEELb1ELb1ELb0ELb1EEEvNS_9BwdParamsE
        .type           _ZN10layer_norm13ln_bwd_kernelINS_13Kernel_traitsIf13__nv_bfloat16S2_S2_fjLj2560ELj1ELj1ELj4ELj8ENS_18Kernel_traits_baseILj2560EfS2_S2_S2_fjLj128EEEEELb1ELb1ELb0ELb1EEEvNS_9BwdParamsE,@function
        .size           _ZN10layer_norm13ln_bwd_kernelINS_13Kernel_traitsIf13__nv_bfloat16S2_S2_fjLj2560ELj1ELj1ELj4ELj8ENS_18Kernel_traits_baseILj2560EfS2_S2_S2_fjLj128EEEEELb1ELb1ELb0ELb1EEEvNS_9BwdParamsE,(.L_x_11873 - _ZN10layer_norm13ln_bwd_kernelINS_13Kernel_traitsIf13__nv_bfloat16S2_S2_fjLj2560ELj1ELj1ELj4ELj8ENS_18Kernel_traits_baseILj2560EfS2_S2_S2_fjLj128EEEEELb1ELb1ELb0ELb1EEEvNS_9BwdParamsE)
        .other          _ZN10layer_norm13ln_bwd_kernelINS_13Kernel_traitsIf13__nv_bfloat16S2_S2_fjLj2560ELj1ELj1ELj4ELj8ENS_18Kernel_traits_baseILj2560EfS2_S2_S2_fjLj128EEEEELb1ELb1ELb0ELb1EEEvNS_9BwdParamsE,@"STO_CUDA_ENTRY STV_DEFAULT"
_ZN10layer_norm13ln_bwd_kernelINS_13Kernel_traitsIf13__nv_bfloat16S2_S2_fjLj2560ELj1ELj1ELj4ELj8ENS_18Kernel_traits_baseILj2560EfS2_S2_S2_fjLj128EEEEELb1ELb1ELb0ELb1EEEvNS_9BwdParamsE:
.text._ZN10layer_norm13ln_bwd_kernelINS_13Kernel_traitsIf13__nv_bfloat16S2_S2_fjLj2560ELj1ELj1ELj4ELj8ENS_18Kernel_traits_baseILj2560EfS2_S2_S2_fjLj128EEEEELb1ELb1ELb0ELb1EEEvNS_9BwdParamsE:
        /* <DEDUP_REMOVED lines=18> */
[C---:B-1----:R-:W-:Y:S01]  /*0120*/  IADD3 R128, R129.reuse, UR6, RZ ;  /* 0x0000000681807c10 */ /* 0x042fe2000fffe0ff */
[----:B------:R-:W-:-:S03]  /*0130*/  IMAD.SHL.U32 R129, R129, 0x4, RZ ;  /* 0x0000000481817824 */ /* 0x000fc600078e00ff */
        /* <DEDUP_REMOVED lines=33> */
.L_x_3642:
        /* <DEDUP_REMOVED lines=15> */
[----:B------:R-:W-:Y:S01]  /*0440*/  ISETP.NE.U32.AND P0, PT, RZ, UR6, PT ;  /* 0x00000006ff007c0c */ /* 0x000fe2000bf05070 */
[----:B------:R-:W-:Y:S01]  /*0450*/  HFMA2.MMA R0, -RZ, RZ, 0, 5.9604644775390625e-08 ;  /* 0x00000001ff007435 */ /* 0x000fe200000001ff */
[----:B------:R-:W-:Y:S01]  /*0460*/  VIADD R126, R129, 0x4 ;  /* 0x00000004817e7836 */ /* 0x000fe20000000000 */
[----:B------:R-:W-:-:S02]  /*0470*/  MOV R65, RZ ;  /* 0x000000ff00417202 */ /* 0x000fc40000000f00 */
        /* <DEDUP_REMOVED lines=30> */
[----:B0-----:R-:W-:-:S07]  /*0660*/  IMAD.MOV.U32 R127, RZ, RZ, RZ ;  /* 0x000000ffff7f7224 */ /* 0x001fce00078e00ff */
.L_x_3646:
        /* <DEDUP_REMOVED lines=8> */
[C---:B------:R-:W-:Y:S01]  /*06f0*/  IADD3 R165, R157.reuse, 0x80, RZ ;  /* 0x000000809da57810 */ /* 0x040fe20007ffe0ff */
[C---:B------:R-:W-:Y:S01]  /*0700*/  IMAD.SHL.U32 R164, R157.reuse, 0x8, RZ ;  /* 0x000000089da47824 */ /* 0x040fe200078e00ff */
[C---:B0-----:R-:W-:Y:S01]  /*0710*/  @P0 LEA R46, P1, R128.reuse, R60, 0x1 ;  /* 0x0000003c802e0211 */ /* 0x041fe200078208ff */
[C---:B------:R-:W-:Y:S01]  /*0720*/  VIADD R177, R157.reuse, 0x100 ;  /* 0x000001009db17836 */ /* 0x040fe20000000000 */
[----:B------:R-:W-:Y:S01]  /*0730*/  IADD3 R179, R157, 0x180, RZ ;  /* 0x000001809db37810 */ /* 0x000fe20007ffe0ff */
[----:B------:R-:W-:Y:S01]  /*0740*/  IMAD.SHL.U32 R162, R165, 0x8, RZ ;  /* 0x00000008a5a27824 */ /* 0x000fe200078e00ff */
[----:B------:R-:W-:Y:S01]  /*0750*/  @P0 LEA.HI.X R47, R128, R61, R50, 0x1, P1 ;  /* 0x0000003d802f0211 */ /* 0x000fe200008f0c32 */
[----:B------:R-:W0:Y:S01]  /*0760*/  LDC.64 R154, c[0x0][0x258] ;  /* 0x00009600ff9a7b82 */ /* 0x000e220000000a00 */
[----:B------:R-:W-:Y:S01]  /*0770*/  IADD3 R181, R157, 0x200, RZ ;  /* 0x000002009db57810 */ /* 0x000fe20007ffe0ff */
[----:B------:R-:W-:Y:S01]  /*0780*/  IMAD.SHL.U32 R139, R179, 0x8, RZ ;  /* 0x00000008b38b7824 */ /* 0x000fe200078e00ff */
[----:B------:R-:W-:Y:S01]  /*0790*/  SHF.R.U32.HI R163, RZ, 0x1d, R157 ;  /* 0x0000001dffa37819 */ /* 0x000fe2000001169d */
[----:B------:R3:W4:Y:S01]  /*07a0*/  @P0 LDG.E.U16 R141, desc[UR4][R46.64] ;  /* 0x000000042e8d0981 */ /* 0x000722000c1e1500 */
[----:B------:R-:W-:Y:S01]  /*07b0*/  IADD3 R150, P1, R164, UR12, RZ ;  /* 0x0000000ca4967c10 */ /* 0x000fe2000ff3e0ff */
[----:B-1----:R-:W-:Y:S01]  /*07c0*/  IMAD.WIDE.U32 R142, R157, 0x8, R44 ;  /* 0x000000089d8e7825 */ /* 0x002fe200078e002c */
[----:B------:R-:W-:-:S02]  /*07d0*/  SHF.R.U32.HI R161, RZ, 0x1d, R165 ;  /* 0x0000001dffa17819 */ /* 0x000fc400000116a5 */
[----:B------:R-:W-:Y:S01]  /*07e0*/  SHF.L.U32 R149, R177, 0x3, RZ ;  /* 0x00000003b1957819 */ /* 0x000fe200000006ff */
[----:B------:R-:W-:Y:S01]  /*07f0*/  IMAD.WIDE.U32 R62, R165, 0x8, R44 ;  /* 0x00000008a53e7825 */ /* 0x000fe200078e002c */
[----:B------:R-:W-:Y:S01]  /*0800*/  SHF.L.U32 R125, R181, 0x3, RZ ;  /* 0x00000003b57d7819 */ /* 0x000fe200000006ff */
[----:B------:R-:W4:Y:S01]  /*0810*/  LDG.E.64 R142, desc[UR4][R142.64] ;  /* 0x000000048e8e7981 */ /* 0x000f22000c1e1b00 */
[----:B------:R-:W-:Y:S01]  /*0820*/  SHF.R.U32.HI R140, RZ, 0x1d, R177 ;  /* 0x0000001dff8c7819 */ /* 0x000fe200000116b1 */
[--C-:B------:R-:W-:Y:S01]  /*0830*/  IMAD.WIDE.U32 R48, R179, 0x8, R44.reuse ;  /* 0x00000008b3307825 */ /* 0x100fe200078e002c */
[----:B---3--:R-:W-:Y:S01]  /*0840*/  IADD3 R46, P2, R162, UR12, RZ ;  /* 0x0000000ca22e7c10 */ /* 0x008fe2000ff5e0ff */
[----:B------:R-:W3:Y:S01]  /*0850*/  LDG.E.64 R62, desc[UR4][R62.64] ;  /* 0x000000043e3e7981 */ /* 0x000ee2000c1e1b00 */
[----:B------:R-:W-:Y:S01]  /*0860*/  IADD3.X R151, R163, UR13, RZ, P1, !PT ;  /* 0x0000000da3977c10 */ /* 0x000fe20008ffe4ff */
[----:B------:R-:W-:Y:S01]  /*0870*/  IMAD.WIDE.U32 R50, R177, 0x8, R44 ;  /* 0x00000008b1327825 */ /* 0x000fe200078e002c */
[----:B------:R-:W-:-:S02]  /*0880*/  IADD3 R60, P3, R149, UR12, RZ ;  /* 0x0000000c953c7c10 */ /* 0x000fc4000ff7e0ff */
[----:B------:R-:W-:Y:S02]  /*0890*/  IADD3.X R47, R161, UR13, RZ, P2, !PT ;  /* 0x0000000da12f7c10 */ /* 0x000fe400097fe4ff */
[----:B------:R-:W-:Y:S02]  /*08a0*/  SHF.R.U32.HI R124, RZ, 0x1d, R181 ;  /* 0x0000001dff7c7819 */ /* 0x000fe400000116b5 */
[----:B------:R-:W-:Y:S01]  /*08b0*/  SHF.R.U32.HI R137, RZ, 0x1d, R179 ;  /* 0x0000001dff897819 */ /* 0x000fe200000116b3 */
[----:B------:R-:W-:Y:S01]  /*08c0*/  IMAD.WIDE.U32 R146, R181, 0x8, R44 ;  /* 0x00000008b5927825 */ /* 0x000fe200078e002c */
[----:B------:R-:W-:Y:S01]  /*08d0*/  IADD3 R152, P1, R125, UR12, RZ ;  /* 0x0000000c7d987c10 */ /* 0x000fe2000ff3e0ff */
[----:B------:R-:W3:Y:S01]  /*08e0*/  LDG.E.64 R44, desc[UR4][R48.64] ;  /* 0x00000004302c7981 */ /* 0x000ee2000c1e1b00 */
[----:B------:R-:W-:Y:S01]  /*08f0*/  IADD3 R144, P2, R139, UR12, RZ ;  /* 0x0000000c8b907c10 */ /* 0x000fe2000ff5e0ff */
[----:B--2---:R-:W-:Y:S01]  /*0900*/  IMAD.WIDE R134, R128, 0x4, R134 ;  /* 0x0000000480867825 */ /* 0x004fe200078e0286 */
[----:B------:R-:W-:Y:S01]  /*0910*/  IADD3.X R61, R140, UR13, RZ, P3, !PT ;  /* 0x0000000d8c3d7c10 */ /* 0x000fe20009ffe4ff */
[----:B------:R-:W2:Y:S01]  /*0920*/  LDG.E.64 R150, desc[UR4][R150.64] ;  /* 0x0000000496967981 */ /* 0x000ea2000c1e1b00 */
[----:B------:R-:W-:-:S02]  /*0930*/  IADD3.X R153, R124, UR13, RZ, P1, !PT ;  /* 0x0000000d7c997c10 */ /* 0x000fc40008ffe4ff */
[----:B------:R-:W-:Y:S01]  /*0940*/  IADD3.X R145, R137, UR13, RZ, P2, !PT ;  /* 0x0000000d89917c10 */ /* 0x000fe200097fe4ff */
[----:B------:R-:W2:Y:S04]  /*0950*/  LDG.E R168, desc[UR4][R134.64] ;  /* 0x0000000486a87981 */ /* 0x000ea8000c1e1900 */
[----:B------:R-:W2:Y:S04]  /*0960*/  LDG.E.64 R50, desc[UR4][R50.64] ;  /* 0x0000000432327981 */ /* 0x000ea8000c1e1b00 */
[----:B------:R-:W2:Y:S04]  /*0970*/  LDG.E.64 R146, desc[UR4][R146.64] ;  /* 0x0000000492927981 */ /* 0x000ea8000c1e1b00 */
[----:B------:R-:W2:Y:S04]  /*0980*/  LDG.E.64 R46, desc[UR4][R46.64] ;  /* 0x000000042e2e7981 */ /* 0x000ea8000c1e1b00 */
[----:B------:R-:W2:Y:S04]  /*0990*/  LDG.E.64 R60, desc[UR4][R60.64] ;  /* 0x000000043c3c7981 */ /* 0x000ea8000c1e1b00 */
[----:B------:R1:W2:Y:S04]  /*09a0*/  LDG.E.64 R48, desc[UR4][R144.64] ;  /* 0x0000000490307981 */ /* 0x0002a8000c1e1b00 */
[----:B------:R-:W2:Y:S01]  /*09b0*/  LDG.E.64 R152, desc[UR4][R152.64] ;  /* 0x0000000498987981 */ /* 0x000ea2000c1e1b00 */
[----:B0-----:R-:W-:-:S05]  /*09c0*/  IMAD.WIDE R154, R128, 0x4, R154 ;  /* 0x00000004809a7825 */ /* 0x001fca00078e029a */
[----:B------:R0:W2:Y:S01]  /*09d0*/  LDG.E R136, desc[UR4][R154.64] ;  /* 0x000000049a887981 */ /* 0x0000a2000c1e1900 */
[----:B------:R-:W-:-:S04]  /*09e0*/  ISETP.NE.U32.AND P1, PT, RZ, UR10, PT ;  /* 0x0000000aff007c0c */ /* 0x000fc8000bf25070 */
[----:B------:R-:W-:Y:S02]  /*09f0*/  ISETP.NE.AND.EX P1, PT, RZ, UR11, PT, P1 ;  /* 0x0000000bff007c0c */ /* 0x000fe4000bf25310 */
[----:B------:R-:W-:-:S11]  /*0a00*/  LEA R166, P3, R157, UR14, 0x2 ;  /* 0x0000000e9da67c11 */ /* 0x000fd6000f8610ff */
[----:B-1----:R-:W-:-:S04]  /*0a10*/  @P1 LEA R144, P2, R157, UR10, 0x3 ;  /* 0x0000000a9d901c11 */ /* 0x002fc8000f8418ff */
[----:B------:R-:W-:Y:S02]  /*0a20*/  @P1 LEA.HI.X R145, R157, UR11, RZ, 0x3, P2 ;  /* 0x0000000b9d911c11 */ /* 0x000fe400090f1cff */
[----:B------:R-:W-:Y:S02]  /*0a30*/  @P1 LEA R134, P2, R165, UR10, 0x3 ;  /* 0x0000000aa5861c11 */ /* 0x000fe4000f8418ff */
[----:B------:R-:W-:Y:S01]  /*0a40*/  LEA.HI.X R167, R157, UR15, RZ, 0x2, P3 ;  /* 0x0000000f9da77c11 */ /* 0x000fe200098f14ff */
[----:B-----5:R1:W5:Y:S01]  /*0a50*/  @P1 LDG.E.64 R58, desc[UR4][R144.64] ;  /* 0x00000004903a1981 */ /* 0x020362000c1e1b00 */
[----:B------:R-:W-:Y:S02]  /*0a60*/  @P1 LEA.HI.X R135, R165, UR11, RZ, 0x3, P2 ;  /* 0x0000000ba5871c11 */ /* 0x000fe400090f1cff */
[----:B------:R-:W-:Y:S01]  /*0a70*/  @P1 LEA R172, P3, R177, UR10, 0x3 ;  /* 0x0000000ab1ac1c11 */ /* 0x000fe2000f8618ff */
[----:B------:R-:W5:Y:S01]  /*0a80*/  LDG.E R166, desc[UR4][R166.64] ;  /* 0x00000004a6a67981 */ /* 0x000f62000c1e1900 */
[----:B------:R-:W-:-:S02]  /*0a90*/  @P1 LEA R174, P2, R179, UR10, 0x3 ;  /* 0x0000000ab3ae1c11 */ /* 0x000fc4000f8418ff */
[----:B------:R-:W-:Y:S01]  /*0aa0*/  @P1 LEA.HI.X R173, R177, UR11, RZ, 0x3, P3 ;  /* 0x0000000bb1ad1c11 */ /* 0x000fe200098f1cff */
[----:B------:R1:W5:Y:S01]  /*0ab0*/  @P1 LDG.E.64 R56, desc[UR4][R134.64] ;  /* 0x0000000486381981 */ /* 0x000362000c1e1b00 */
[----:B------:R-:W-:Y:S02]  /*0ac0*/  @P1 LEA.HI.X R175, R179, UR11, RZ, 0x3, P2 ;  /* 0x0000000bb3af1c11 */ /* 0x000fe400090f1cff */
[----:B------:R-:W-:Y:S01]  /*0ad0*/  @P1 LEA R158, P3, R181, UR10, 0x3 ;  /* 0x0000000ab59e1c11 */ /* 0x000fe2000f8618ff */
[----:B------:R-:W5:Y:S01]  /*0ae0*/  @P1 LDG.E.64 R54, desc[UR4][R172.64] ;  /* 0x00000004ac361981 */ /* 0x000f62000c1e1b00 */
[----:B------:R-:W-:Y:S02]  /*0af0*/  LEA R170, P2, R165, UR14, 0x2 ;  /* 0x0000000ea5aa7c11 */ /* 0x000fe4000f8410ff */
[----:B0-----:R-:W-:Y:S01]  /*0b00*/  LEA R154, P4, R179, UR14, 0x2 ;  /* 0x0000000eb39a7c11 */ /* 0x001fe2000f8810ff */
[----:B------:R-:W5:Y:S01]  /*0b10*/  @P1 LDG.E.64 R52, desc[UR4][R174.64] ;  /* 0x00000004ae341981 */ /* 0x000f62000c1e1b00 */
[----:B------:R-:W-:-:S02]  /*0b20*/  @P1 LEA.HI.X R159, R181, UR11, RZ, 0x3, P3 ;  /* 0x0000000bb59f1c11 */ /* 0x000fc400098f1cff */
[----:B------:R-:W-:Y:S02]  /*0b30*/  LEA.HI.X R171, R165, UR15, RZ, 0x2, P2 ;  /* 0x0000000fa5ab7c11 */ /* 0x000fe400090f14ff */
[----:B-1----:R-:W-:Y:S01]  /*0b40*/  LEA R144, P3, R177, UR14, 0x2 ;  /* 0x0000000eb1907c11 */ /* 0x002fe2000f8610ff */
[----:B------:R-:W5:Y:S01]  /*0b50*/  @P1 LDG.E.64 R2, desc[UR4][R158.64] ;  /* 0x000000049e021981 */ /* 0x000f62000c1e1b00 */
[----:B------:R-:W-:Y:S02]  /*0b60*/  LEA R156, P2, R181, UR14, 0x2 ;  /* 0x0000000eb59c7c11 */ /* 0x000fe4000f8410ff */
[----:B------:R-:W-:Y:S01]  /*0b70*/  LEA.HI.X R155, R179, UR15, RZ, 0x2, P4 ;  /* 0x0000000fb39b7c11 */ /* 0x000fe2000a0f14ff */
[----:B------:R-:W5:Y:S01]  /*0b80*/  LDG.E R165, desc[UR4][R170.64] ;  /* 0x00000004aaa57981 */ /* 0x000f62000c1e1900 */
[----:B------:R-:W-:Y:S02]  /*0b90*/  LEA.HI.X R145, R177, UR15, RZ, 0x2, P3 ;  /* 0x0000000fb1917c11 */ /* 0x000fe400098f14ff */
[----:B------:R-:W-:Y:S01]  /*0ba0*/  LEA.HI.X R157, R181, UR15, RZ, 0x2, P2 ;  /* 0x0000000fb59d7c11 */ /* 0x000fe200090f14ff */
[----:B------:R0:W5:Y:S01]  /*0bb0*/  LDG.E R138, desc[UR4][R154.64] ;  /* 0x000000049a8a7981 */ /* 0x000162000c1e1900 */
[----:B------:R-:W-:-:S02]  /*0bc0*/  ISETP.NE.AND P4, PT, RZ, UR8, PT ;  /* 0x00000008ff007c0c */ /* 0x000fc4000bf85270 */
[----:B------:R-:W-:Y:S01]  /*0bd0*/  LOP3.LUT P3, RZ, R0, 0xff, RZ, 0xc0, !PT ;  /* 0x000000ff00ff7812 */ /* 0x000fe2000786c0ff */
[----:B------:R1:W5:Y:S01]  /*0be0*/  LDG.E R135, desc[UR4][R156.64] ;  /* 0x000000049c877981 */ /* 0x000362000c1e1900 */
[----:B------:R-:W-:-:S03]  /*0bf0*/  IMAD.MOV.U32 R134, RZ, RZ, 0x3f800000 ;  /* 0x3f800000ff867424 */ /* 0x000fc600078e00ff */
[----:B------:R2:W5:Y:S01]  /*0c00*/  LDG.E R145, desc[UR4][R144.64] ;  /* 0x0000000490917981 */ /* 0x000562000c1e1900 */
[----:B------:R-:W-:Y:S01]  /*0c10*/  UMOV UR6, 0xffffffff ;  /* 0xffffffff00067882 */ /* 0x000fe20000000000 */
[----:B----4-:R-:W-:Y:S02]  /*0c20*/  @P0 SHF.L.U32 R134, R141, 0x10, RZ ;  /* 0x000000108d860819 */ /* 0x010fe400000006ff */
[--C-:B------:R-:W-:Y:S01]  /*0c30*/  SHF.R.U64 R184, R142, 0x10, R143.reuse ;  /* 0x000000108eb87819 */ /* 0x100fe2000000128f */
[----:B------:R-:W-:Y:S01]  /*0c40*/  IMAD.MOV.U32 R0, RZ, RZ, R142 ;  /* 0x000000ffff007224 */ /* 0x000fe200078e008e */
[----:B------:R-:W-:Y:S02]  /*0c50*/  MOV R148, R143 ;  /* 0x0000008f00947202 */ /* 0x000fe40000000f00 */
[----:B------:R-:W-:Y:S01]  /*0c60*/  SHF.R.U32.HI R188, RZ, 0x10, R143 ;  /* 0x00000010ffbc7819 */ /* 0x000fe2000001168f */
[----:B---3--:R-:W-:Y:S01]  /*0c70*/  IMAD.MOV.U32 R142, RZ, RZ, R62 ;  /* 0x000000ffff8e7224 */ /* 0x008fe200078e003e */
[----:B------:R-:W-:-:S02]  /*0c80*/  SHF.R.U64 R179, R62, 0x10, R63 ;  /* 0x000000103eb37819 */ /* 0x000fc4000000123f */
[----:B------:R-:W-:Y:S02]  /*0c90*/  MOV R143, R63 ;  /* 0x0000003f008f7202 */ /* 0x000fe40000000f00 */
[----:B------:R-:W-:Y:S01]  /*0ca0*/  SHF.R.U32.HI R180, RZ, 0x10, R63 ;  /* 0x00000010ffb47819 */ /* 0x000fe2000001163f */
[----:B0-----:R-:W-:Y:S01]  /*0cb0*/  IMAD.MOV.U32 R154, RZ, RZ, R44 ;  /* 0x000000ffff9a7224 */ /* 0x001fe200078e002c */
[----:B------:R-:W-:Y:S02]  /*0cc0*/  SHF.R.U64 R178, R44, 0x10, R45 ;  /* 0x000000102cb27819 */ /* 0x000fe4000000122d */
[----:B-1----:R-:W-:Y:S02]  /*0cd0*/  MOV R156, R45 ;  /* 0x0000002d009c7202 */ /* 0x002fe40000000f00 */
[----:B--2---:R-:W-:Y:S02]  /*0ce0*/  SHF.R.U64 R44, R150, 0x10, R151 ;  /* 0x00000010962c7819 */ /* 0x004fe40000001297 */
[----:B------:R-:W-:-:S02]  /*0cf0*/  SHF.R.U32.HI R176, RZ, 0x10, R45 ;  /* 0x00000010ffb07819 */ /* 0x000fc4000001162d */
[----:B------:R-:W-:Y:S02]  /*0d00*/  SHF.L.U32 R150, R150, 0x10, RZ ;  /* 0x0000001096967819 */ /* 0x000fe400000006ff */
[----:B------:R-:W-:Y:S02]  /*0d10*/  FSEL R183, R168, RZ, !P4 ;  /* 0x000000ffa8b77208 */ /* 0x000fe40006000000 */
[--C-:B------:R-:W-:Y:S02]  /*0d20*/  SHF.R.U64 R173, R50, 0x10, R51.reuse ;  /* 0x0000001032ad7819 */ /* 0x100fe40000001233 */
[----:B------:R-:W-:Y:S01]  /*0d30*/  MOV R144, R51 ;  /* 0x0000003300907202 */ /* 0x000fe20000000f00 */
[----:B------:R-:W-:Y:S01]  /*0d40*/  IMAD.MOV.U32 R158, RZ, RZ, R146 ;  /* 0x000000ffff9e7224 */ /* 0x000fe200078e0092 */
[----:B------:R-:W-:Y:S02]  /*0d50*/  SHF.R.U32.HI R175, RZ, 0x10, R51 ;  /* 0x00000010ffaf7819 */ /* 0x000fe40000011633 */
[----:B------:R-:W-:-:S02]  /*0d60*/  SHF.R.U64 R174, R146, 0x10, R147 ;  /* 0x0000001092ae7819 */ /* 0x000fc40000001293 */
[----:B------:R-:W-:Y:S02]  /*0d70*/  SHF.R.U64 R167, R46, 0x10, R47 ;  /* 0x000000102ea77819 */ /* 0x000fe4000000122f */
[----:B------:R-:W-:Y:S01]  /*0d80*/  SHF.R.U32.HI R45, RZ, 0x10, R151 ;  /* 0x00000010ff2d7819 */ /* 0x000fe20000011697 */
[----:B------:R-:W-:Y:S01]  /*0d90*/  IMAD.MOV.U32 R62, RZ, RZ, R50 ;  /* 0x000000ffff3e7224 */ /* 0x000fe200078e0032 */
[----:B------:R-:W-:Y:S02]  /*0da0*/  SHF.R.U32.HI R159, RZ, 0x10, R47 ;  /* 0x00000010ff9f7819 */ /* 0x000fe4000001162f */
[--C-:B------:R-:W-:Y:S02]  /*0db0*/  SHF.R.U64 R51, R60, 0x10, R61.reuse ;  /* 0x000000103c337819 */ /* 0x100fe4000000123d */
[----:B------:R-:W-:Y:S02]  /*0dc0*/  SHF.R.U32.HI R146, RZ, 0x10, R61 ;  /* 0x00000010ff927819 */ /* 0x000fe4000001163d */
[----:B------:R-:W-:-:S02]  /*0dd0*/  SHF.R.U64 R157, R48, 0x10, R49 ;  /* 0x00000010309d7819 */ /* 0x000fc40000001231 */
[----:B------:R-:W-:Y:S02]  /*0de0*/  SHF.R.U32.HI R63, RZ, 0x10, R49 ;  /* 0x00000010ff3f7819 */ /* 0x000fe40000011631 */
[--C-:B------:R-:W-:Y:S02]  /*0df0*/  SHF.R.U64 R168, R152, 0x10, R153.reuse ;  /* 0x0000001098a87819 */ /* 0x100fe40000001299 */
[----:B------:R-:W-:Y:S02]  /*0e00*/  SHF.R.U32.HI R170, RZ, 0x10, R153 ;  /* 0x00000010ffaa7819 */ /* 0x000fe40000011699 */
[----:B------:R-:W-:Y:S02]  /*0e10*/  MOV R160, R147 ;  /* 0x0000009300a07202 */ /* 0x000fe40000000f00 */
[----:B------:R-:W-:Y:S01]  /*0e20*/  SHF.R.U32.HI R172, RZ, 0x10, R147 ;  /* 0x00000010ffac7819 */ /* 0x000fe20000011693 */
[----:B------:R-:W-:Y:S01]  /*0e30*/  IMAD.U32 R147, R49, 0x10000, RZ ;  /* 0x0001000031937824 */ /* 0x000fe200078e00ff */
[----:B------:R-:W-:Y:S01]  /*0e40*/  SHF.L.U32 R50, R47, 0x10, RZ ;  /* 0x000000102f327819 */ /* 0x000fe200000006ff */
[----:B------:R-:W-:Y:S01]  /*0e50*/  FADD.FTZ R49, -R183, R150 ;  /* 0x00000096b7317221 */ /* 0x000fe20000010100 */
        /* <DEDUP_REMOVED lines=36> */
[----:B------:R-:W-:-:S02]  /*10a0*/  IMAD.U32 R183, R0, 0x10000, RZ ;  /* 0x0001000000b77824 */ /* 0x000fc400078e00ff */
[----:B------:R-:W-:Y:S01]  /*10b0*/  FMUL.FTZ R0, R136, R49 ;  /* 0x0000003188007220 */ /* 0x000fe20000410000 */
[----:B------:R-:W-:Y:S01]  /*10c0*/  SHF.L.U32 R184, R184, 0x10, RZ ;  /* 0x00000010b8b87819 */ /* 0x000fe200000006ff */
[----:B------:R-:W-:Y:S01]  /*10d0*/  FMUL.FTZ R181, R136, R181 ;  /* 0x000000b588b57220 */ /* 0x000fe20000410000 */
[----:B------:R-:W-:Y:S01]  /*10e0*/  FADD.FTZ R123, R183, R123 ;  /* 0x0000007bb77b7221 */ /* 0x000fe20000010000 */
[-C--:B------:R-:W-:Y:S01]  /*10f0*/  FFMA.FTZ R127, R0, R183.reuse, R127 ;  /* 0x000000b7007f7223 */ /* 0x080fe2000001007f */
[----:B------:R-:W-:Y:S01]  /*1100*/  SHF.L.U32 R44, R180, 0x10, RZ ;  /* 0x00000010b42c7819 */ /* 0x000fe200000006ff */
[----:B------:R-:W-:Y:S01]  /*1110*/  FMUL.FTZ R183, R40, R183 ;  /* 0x000000b728b77220 */ /* 0x000fe20000410000 */
[----:B------:R-:W-:Y:S01]  /*1120*/  FMUL.FTZ R182, R136, R153 ;  /* 0x0000009988b67220 */ /* 0x000fe20000410000 */
[----:B------:R-:W-:Y:S01]  /*1130*/  SHF.L.U32 R148, R148, 0x10, RZ ;  /* 0x0000001094947819 */ /* 0x000fe200000006ff */
[----:B------:R-:W-:Y:S01]  /*1140*/  FADD.FTZ R121, R184, R121 ;  /* 0x00000079b8797221 */ /* 0x000fe20000010000 */
[-C--:B------:R-:W-:Y:S01]  /*1150*/  FFMA.FTZ R122, R181, R184.reuse, R122 ;  /* 0x000000b8b57a7223 */ /* 0x080fe2000001007a */
[----:B------:R-:W-:Y:S01]  /*1160*/  FMUL.FTZ R184, R41, R184 ;  /* 0x000000b829b87220 */ /* 0x000fe20000410000 */
[----:B------:R-:W-:Y:S01]  /*1170*/  FADD.FTZ R49, RZ, R183 ;  /* 0x000000b7ff317221 */ /* 0x000fe20000010000 */
[----:B------:R-:W-:Y:S01]  /*1180*/  FADD.FTZ R97, R44, R97 ;  /* 0x000000612c617221 */ /* 0x000fe20000010000 */
[-C--:B------:R-:W-:Y:S01]  /*1190*/  FFMA.FTZ R111, R182, R44.reuse, R111 ;  /* 0x0000002cb66f7223 */ /* 0x080fe2000001006f */
[----:B------:R-:W-:Y:S01]  /*11a0*/  FMUL.FTZ R189, R39, R44 ;  /* 0x0000002c27bd7220 */ /* 0x000fe20000410000 */
[----:B------:R-:W-:Y:S01]  /*11b0*/  FFMA.FTZ R44, R0, R183, RZ ;  /* 0x000000b7002c7223 */ /* 0x000fe200000100ff */
[----:B------:R-:W-:-:S02]  /*11c0*/  IMAD.U32 R188, R188, 0x10000, RZ ;  /* 0x00010000bcbc7824 */ /* 0x000fc400078e00ff */
[----:B------:R-:W-:Y:S01]  /*11d0*/  FMUL.FTZ R191, R136, R191 ;  /* 0x000000bf88bf7220 */ /* 0x000fe20000410000 */
[----:B------:R-:W-:Y:S01]  /*11e0*/  FMUL.FTZ R186, R42, R148 ;  /* 0x000000942aba7220 */ /* 0x000fe20000410000 */
[----:B------:R-:W-:Y:S01]  /*11f0*/  FADD.FTZ R49, R49, R184 ;  /* 0x000000b831317221 */ /* 0x000fe20000010000 */
[----:B------:R-:W-:Y:S01]  /*1200*/  FMUL.FTZ R187, R136, R151 ;  /* 0x0000009788bb7220 */ /* 0x000fe20000410000 */
[----:B------:R-:W-:Y:S01]  /*1210*/  FFMA.FTZ R44, R181, R184, R44 ;  /* 0x000000b8b52c7223 */ /* 0x000fe2000001002c */
[----:B------:R-:W-:Y:S01]  /*1220*/  FADD.FTZ R117, R188, R117 ;  /* 0x00000075bc757221 */ /* 0x000fe20000010000 */
[-C--:B------:R-:W-:Y:S01]  /*1230*/  FFMA.FTZ R118, R191, R188.reuse, R118 ;  /* 0x000000bcbf767223 */ /* 0x080fe20000010076 */
[----:B------:R-:W-:Y:S01]  /*1240*/  SHF.L.U32 R51, R142, 0x10, RZ ;  /* 0x000000108e337819 */ /* 0x000fe200000006ff */
[----:B------:R-:W-:Y:S01]  /*1250*/  FMUL.FTZ R188, R43, R188 ;  /* 0x000000bc2bbc7220 */ /* 0x000fe20000410000 */
[----:B------:R-:W-:Y:S01]  /*1260*/  SHF.L.U32 R62, R62, 0x10, RZ ;  /* 0x000000103e3e7819 */ /* 0x000fe200000006ff */
[----:B------:R-:W-:Y:S01]  /*1270*/  FMUL.FTZ R167, R136, R167 ;  /* 0x000000a788a77220 */ /* 0x000fe20000410000 */
        /* <DEDUP_REMOVED lines=23> */
[----:B------:R-:W-:Y:S01]  /*13f0*/  SHF.L.U32 R50, R158, 0x10, RZ ;  /* 0x000000109e327819 */ /* 0x000fe200000006ff */
[----:B------:R-:W-:Y:S01]  /*1400*/  FMUL.FTZ R158, R136, R193 ;  /* 0x000000c1889e7220 */ /* 0x000fe20000410000 */
[----:B------:R-:W-:Y:S01]  /*1410*/  FADD.FTZ R44, R44, R185 ;  /* 0x000000b92c2c7221 */ /* 0x000fe20000010000 */
[----:B------:R-:W-:Y:S01]  /*1420*/  FFMA.FTZ R49, R180, R185, R49 ;  /* 0x000000b9b4317223 */ /* 0x000fe20000010031 */
[----:B------:R-:W-:Y:S01]  /*1430*/  SHF.L.U32 R60, R174, 0x10, RZ ;  /* 0x00000010ae3c7819 */ /* 0x000fe200000006ff */
[----:B------:R-:W-:-:S02]  /*1440*/  IMAD.U32 R173, R173, 0x10000, RZ ;  /* 0x00010000adad7824 */ /* 0x000fc400078e00ff */
[----:B------:R-:W-:Y:S01]  /*1450*/  FADD.FTZ R114, R51, R114 ;  /* 0x0000007233727221 */ /* 0x000fe20000010000 */
[----:B------:R-:W-:Y:S01]  /*1460*/  FFMA.FTZ R116, R177, R51, R116 ;  /* 0x00000033b1747223 */ /* 0x000fe20000010074 */
[C---:B------:R-:W-:Y:S01]  /*1470*/  FMUL.FTZ R168, R136.reuse, R155 ;  /* 0x0000009b88a87220 */ /* 0x040fe20000410000 */
[----:B------:R-:W-:Y:S01]  /*1480*/  FMUL.FTZ R174, R136, R157 ;  /* 0x0000009d88ae7220 */ /* 0x000fe20000410000 */
        /* <DEDUP_REMOVED lines=17> */
[----:B------:R-:W-:Y:S01]  /*15a0*/  FADD.FTZ R94, R175, R94 ;  /* 0x0000005eaf5e7221 */ /* 0x000fe20000010000 */
[-C--:B------:R-:W-:Y:S01]  /*15b0*/  FFMA.FTZ R107, R174, R175.reuse, R107 ;  /* 0x000000afae6b7223 */ /* 0x080fe2000001006b */
[----:B------:R-:W-:Y:S02]  /*15c0*/  IMAD.U32 R151, R154, 0x10000, RZ ;  /* 0x000100009a977824 */ /* 0x000fe400078e00ff */
[----:B------:R-:W-:Y:S01]  /*15d0*/  FMUL.FTZ R175, R35, R175 ;  /* 0x000000af23af7220 */ /* 0x000fe20000410000 */
[----:B------:R-:W-:Y:S01]  /*15e0*/  FADD.FTZ R46, R51, R172 ;  /* 0x000000ac332e7221 */ /* 0x000fe20000010000 */
[----:B------:R-:W-:Y:S01]  /*15f0*/  FFMA.FTZ R49, R171, R172, R44 ;  /* 0x000000acab317223 */ /* 0x000fe2000001002c */
[----:B------:R-:W-:-:S02]  /*1600*/  IMAD.U32 R146, R160, 0x10000, RZ ;  /* 0x00010000a0927824 */ /* 0x000fc400078e00ff */
[----:B------:R-:W-:Y:S01]  /*1610*/  FMUL.FTZ R160, R136, R159 ;  /* 0x0000009f88a07220 */ /* 0x000fe20000410000 */
[----:B------:R-:W-:Y:S01]  /*1620*/  FMUL.FTZ R159, R28, R151 ;  /* 0x000000971c9f7220 */ /* 0x000fe20000410000 */
[----:B------:R-:W-:Y:S01]  /*1630*/  FADD.FTZ R44, R46, R175 ;  /* 0x000000af2e2c7221 */ /* 0x000fe20000010000 */
[----:B------:R-:W-:Y:S01]  /*1640*/  FFMA.FTZ R49, R174, R175, R49 ;  /* 0x000000afae317223 */ /* 0x000fe20000010031 */
[----:B------:R-:W-:Y:S02]  /*1650*/  SHF.L.U32 R197, R156, 0x10, RZ ;  /* 0x000000109cc57819 */ /* 0x000fe400000006ff */
[----:B------:R-:W-:Y:S01]  /*1660*/  FADD.FTZ R44, R44, R159 ;  /* 0x0000009f2c2c7221 */ /* 0x000fe20000010000 */
[----:B------:R-:W-:Y:S01]  /*1670*/  FFMA.FTZ R49, R160, R159, R49 ;  /* 0x0000009fa0317223 */ /* 0x000fe20000010031 */
[----:B------:R-:W-:Y:S01]  /*1680*/  FMUL.FTZ R156, R136, R195 ;  /* 0x000000c3889c7220 */ /* 0x000fe20000410000 */
        /* <DEDUP_REMOVED lines=43> */
[----:B------:R-:W-:Y:S01]  /*1940*/  SEL R152, R126, R129, !P3 ;  /* 0x000000817e987207 */ /* 0x000fe20005800000 */
        /* <DEDUP_REMOVED lines=21> */
.L_x_3657:
[----:B------:R-:W-:Y:S01]  /*1aa0*/  LOP3.LUT P2, RZ, R169, 0x1f, RZ, 0xc0, !PT ;  /* 0x0000001fa9ff7812 */ /* 0x000fe2000784c0ff */
[----:B------:R-:W3:Y:S01]  /*1ab0*/  S2R R48, SR_CgaCtaId ;  /* 0x0000000000307919 */ /* 0x000ee20000008800 */
[----:B------:R-:W-:Y:S01]  /*1ac0*/  MOV R47, 0x400 ;  /* 0x00000400002f7802 */ /* 0x000fe20000000f00 */
[----:B--2---:R-:W-:Y:S01]  /*1ad0*/  FADD.FTZ R63, R49, R44 ;  /* 0x0000002c313f7221 */ /* 0x004fe20000010000 */
[----:B-1----:R-:W-:Y:S01]  /*1ae0*/  FADD.FTZ R62, R45, R62 ;  /* 0x0000003e2d3e7221 */ /* 0x002fe20000010000 */
[----:B------:R-:W-:Y:S05]  /*1af0*/  WARPSYNC.ALL ;  /* 0x0000000000007948 */ /* 0x000fea0003800000 */
[----:B------:R-:W-:-:S03]  /*1b00*/  IADD3 R60, P5, R164, UR18, RZ ;  /* 0x00000012a43c7c10 */ /* 0x000fc6000ffbe0ff */
[----:B------:R-:W1:Y:S01]  /*1b10*/  @!P2 S2R R169, SR_TID.X ;  /* 0x0000000000a9a919 */ /* 0x000e620000002100 */
[----:B------:R-:W-:Y:S02]  /*1b20*/  IADD3.X R61, R163, UR19, RZ, P5, !PT ;  /* 0x00000013a33d7c10 */ /* 0x000fe4000affe4ff */
[----:B---3--:R-:W-:Y:S02]  /*1b30*/  LEA R47, R48, R47, 0x18 ;  /* 0x0000002f302f7211 */ /* 0x008fe400078ec0ff */
[----:B-1----:R-:W-:-:S04]  /*1b40*/  @!P2 SHF.R.U32.HI R46, RZ, 0x5, R169 ;  /* 0x00000005ff2ea819 */ /* 0x002fc800000116a9 */
[----:B------:R-:W-:-:S04]  /*1b50*/  @!P2 LOP3.LUT R46, R46, 0x3, RZ, 0xc0, !PT ;  /* 0x000000032e2ea812 */ /* 0x000fc800078ec0ff */
[----:B------:R-:W-:-:S05]  /*1b60*/  @!P2 IADD3 R46, R152, R46, RZ ;  /* 0x0000002e982ea210 */ /* 0x000fca0007ffe0ff */
[----:B------:R-:W-:-:S05]  /*1b70*/  @!P2 IMAD R151, R46, 0x8, R47 ;  /* 0x000000082e97a824 */ /* 0x000fca00078e022f */
[----:B------:R-:W-:Y:S01]  /*1b80*/  @!P2 STS.64 [R151+0x2800], R62 ;  /* 0x0028003e9700a388 */ /* 0x000fe20000000a00 */
[----:B------:R-:W-:Y:S06]  /*1b90*/  BAR.SYNC.DEFER_BLOCKING 0x0 ;  /* 0x0000000000007b1d */ /* 0x000fec0000010000 */
[----:B------:R-:W2:Y:S01]  /*1ba0*/  LDG.E.64 R60, desc[UR4][R60.64] ;  /* 0x000000043c3c7981 */ /* 0x000ea2000c1e1b00 */
[----:B------:R-:W-:Y:S02]  /*1bb0*/  LEA R152, R152, R47, 0x3 ;  /* 0x0000002f98987211 */ /* 0x000fe400078e18ff */
[----:B------:R-:W-:-:S02]  /*1bc0*/  ISETP.NE.U32.AND P2, PT, RZ, UR20, PT ;  /* 0x00000014ff007c0c */ /* 0x000fc4000bf45070 */
[----:B-----5:R-:W-:Y:S01]  /*1bd0*/  LOP3.LUT P5, RZ, R166, 0xff00, RZ, 0xc0, !PT ;  /* 0x0000ff00a6ff7812 */ /* 0x020fe200078ac0ff */
[----:B0-----:R-:W0:Y:S01]  /*1be0*/  LDS.128 R44, [R152+0x2800] ;  /* 0x00280000982c7984 */ /* 0x001e220000000c00 */
[----:B------:R-:W-:-:S03]  /*1bf0*/  ISETP.NE.AND.EX P2, PT, RZ, UR21, PT, P2 ;  /* 0x00000015ff007c0c */ /* 0x000fc6000bf45320 */
[----:B------:R-:W1:Y:S01]  /*1c00*/  LDS.128 R48, [R152+0x2810] ;  /* 0x0028100098307984 */ /* 0x000e620000000c00 */
[----:B0-----:R-:W-:Y:S01]  /*1c10*/  FADD.FTZ R193, RZ, R44 ;  /* 0x0000002cffc17221 */ /* 0x001fe20000010000 */
[----:B------:R-:W-:-:S03]  /*1c20*/  FADD.FTZ R44, RZ, R45 ;  /* 0x0000002dff2c7221 */ /* 0x000fc60000010000 */
[----:B------:R-:W-:Y:S01]  /*1c30*/  FADD.FTZ R193, R46, R193 ;  /* 0x000000c12ec17221 */ /* 0x000fe20000010000 */
[----:B------:R-:W-:-:S03]  /*1c40*/  FADD.FTZ R44, R47, R44 ;  /* 0x0000002c2f2c7221 */ /* 0x000fc60000010000 */
[----:B-1----:R-:W-:Y:S01]  /*1c50*/  FADD.FTZ R193, R193, R48 ;  /* 0x00000030c1c17221 */ /* 0x002fe20000010000 */
[----:B------:R-:W-:Y:S01]  /*1c60*/  FADD.FTZ R44, R44, R49 ;  /* 0x000000312c2c7221 */ /* 0x000fe20000010000 */
[----:B------:R-:W-:Y:S02]  /*1c70*/  @P1 SHF.R.U32.HI R48, RZ, 0x10, R59 ;  /* 0x00000010ff301819 */ /* 0x000fe4000001163b */
[----:B------:R-:W-:Y:S01]  /*1c80*/  FADD.FTZ R50, R50, R193 ;  /* 0x000000c132327221 */ /* 0x000fe20000010000 */
[----:B------:R-:W-:Y:S01]  /*1c90*/  FADD.FTZ R44, R51, R44 ;  /* 0x0000002c332c7221 */ /* 0x000fe20000010000 */
[----:B------:R-:W-:Y:S02]  /*1ca0*/  @P1 SHF.L.U32 R48, R48, 0x10, RZ ;  /* 0x0000001030301819 */ /* 0x000fe400000006ff */
[----:B------:R-:W-:Y:S01]  /*1cb0*/  FMUL.FTZ R50, R50, UR16 ;  /* 0x0000001032327c20 */ /* 0x000fe20008410000 */
[----:B------:R-:W-:Y:S01]  /*1cc0*/  FMUL.FTZ R152, R44, UR16 ;  /* 0x000000102c987c20 */ /* 0x000fe20008410000 */
[----:B------:R-:W-:-:S03]  /*1cd0*/  @P1 SHF.R.U64 R44, R58, 0x10, R59 ;  /* 0x000000103a2c1819 */ /* 0x000fc6000000123b */
[----:B------:R-:W-:Y:S02]  /*1ce0*/  FSEL R151, R50, RZ, !P4 ;  /* 0x000000ff32977208 */ /* 0x000fe40006000000 */
[----:B------:R-:W-:Y:S02]  /*1cf0*/  LOP3.LUT P4, RZ, R166, 0xff, RZ, 0xc0, !PT ;  /* 0x000000ffa6ff7812 */ /* 0x000fe4000788c0ff */
[----:B------:R-:W-:Y:S01]  /*1d00*/  @P1 SHF.L.U32 R44, R44, 0x10, RZ ;  /* 0x000000102c2c1819 */ /* 0x000fe200000006ff */
[-CC-:B------:R-:W-:Y:S01]  /*1d10*/  FFMA.FTZ R0, R0, R152.reuse, R151.reuse ;  /* 0x0000009800007223 */ /* 0x180fe20000010097 */
[-CC-:B------:R-:W-:Y:S01]  /*1d20*/  FFMA.FTZ R181, R181, R152.reuse, R151.reuse ;  /* 0x00000098b5b57223 */ /* 0x180fe20000010097 */
[-CC-:B------:R-:W-:Y:S01]  /*1d30*/  FFMA.FTZ R191, R191, R152.reuse, R151.reuse ;  /* 0x00000098bfbf7223 */ /* 0x180fe20000010097 */
[----:B------:R-:W-:Y:S01]  /*1d40*/  FFMA.FTZ R187, R187, R152, R151 ;  /* 0x00000098bbbb7223 */ /* 0x000fe20000010097 */
[----:B------:R-:W-:Y:S01]  /*1d50*/  FADD.FTZ R183, R183, -R0 ;  /* 0x80000000b7b77221 */ /* 0x000fe20000010000 */
[----:B------:R-:W-:Y:S01]  /*1d60*/  FADD.FTZ R181, R184, -R181 ;  /* 0x800000b5b8b57221 */ /* 0x000fe20000010000 */
[----:B------:R-:W-:Y:S01]  /*1d70*/  @P1 MOV R0, R58 ;  /* 0x0000003a00001202 */ /* 0x000fe20000000f00 */
[----:B------:R-:W-:Y:S01]  /*1d80*/  FADD.FTZ R191, R188, -R191 ;  /* 0x800000bfbcbf7221 */ /* 0x000fe20000010000 */
[C---:B------:R-:W-:Y:S01]  /*1d90*/  FMUL.FTZ R183, R136.reuse, R183 ;  /* 0x000000b788b77220 */ /* 0x040fe20000410000 */
[----:B------:R-:W-:Y:S01]  /*1da0*/  FMUL.FTZ R51, R136, R181 ;  /* 0x000000b588337220 */ /* 0x000fe20000410000 */
[----:B------:R-:W-:Y:S01]  /*1db0*/  FADD.FTZ R187, R186, -R187 ;  /* 0x800000bbbabb7221 */ /* 0x000fe20000010000 */
[----:B------:R-:W-:-:S02]  /*1dc0*/  @P1 IMAD.U32 R0, R0, 0x10000, RZ ;  /* 0x0001000000001824 */ /* 0x000fc400078e00ff */
[C---:B------:R-:W-:Y:S01]  /*1dd0*/  FMUL.FTZ R191, R136.reuse, R191 ;  /* 0x000000bf88bf7220 */ /* 0x040fe20000410000 */
[----:B------:R-:W-:Y:S01]  /*1de0*/  @P1 FADD.FTZ R51, R51, R44 ;  /* 0x0000002c33331221 */ /* 0x000fe20000010000 */
[----:B------:R-:W-:Y:S01]  /*1df0*/  @P1 MOV R44, R59 ;  /* 0x0000003b002c1202 */ /* 0x000fe20000000f00 */
[----:B------:R-:W-:Y:S01]  /*1e00*/  @P1 FADD.FTZ R183, R183, R0 ;  /* 0x00000000b7b71221 */ /* 0x000fe20000010000 */
[----:B------:R-:W-:Y:S01]  /*1e10*/  FMUL.FTZ R187, R136, R187 ;  /* 0x000000bb88bb7220 */ /* 0x000fe20000410000 */
[-C--:B------:R-:W-:Y:S01]  /*1e20*/  FMUL.FTZ R47, R51, R134.reuse ;  /* 0x00000086332f7220 */ /* 0x080fe20000410000 */
[----:B------:R-:W-:Y:S01]  /*1e30*/  @P1 SHF.L.U32 R46, R44, 0x10, RZ ;  /* 0x000000102c2e1819 */ /* 0x000fe200000006ff */
[----:B------:R-:W-:Y:S01]  /*1e40*/  FMUL.FTZ R44, R183, R134 ;  /* 0x00000086b72c7220 */ /* 0x000fe20000410000 */
[----:B------:R-:W-:Y:S01]  /*1e50*/  @P1 FADD.FTZ R191, R191, R48 ;  /* 0x00000030bfbf1221 */ /* 0x000fe20000010000 */
[----:B------:R-:W-:Y:S01]  /*1e60*/  FMUL.FTZ R184, R47, UR17 ;  /* 0x000000112fb87c20 */ /* 0x000fe20008410000 */
[----:B------:R-:W-:-:S02]  /*1e70*/  IMAD.MOV.U32 R0, RZ, RZ, RZ ;  /* 0x000000ffff007224 */ /* 0x000fc400078e00ff */
[----:B------:R-:W-:Y:S01]  /*1e80*/  FMUL.FTZ R49, R44, UR17 ;  /* 0x000000112c317c20 */ /* 0x000fe20008410000 */
[----:B------:R-:W-:Y:S01]  /*1e90*/  @P1 FADD.FTZ R187, R187, R46 ;  /* 0x0000002ebbbb1221 */ /* 0x000fe20000010000 */
[----:B------:R-:W-:Y:S01]  /*1ea0*/  @P2 IADD3 R46, P6, R164, UR20, RZ ;  /* 0x00000014a42e2c10 */ /* 0x000fe2000ffde0ff */
[----:B------:R-:W-:Y:S01]  /*1eb0*/  FMUL.FTZ R62, R191, R134 ;  /* 0x00000086bf3e7220 */ /* 0x000fe20000410000 */
[----:B------:R-:W-:Y:S01]  /*1ec0*/  FMUL.FTZ R44, R20, R49 ;  /* 0x00000031142c7220 */ /* 0x000fe20000410000 */
[----:B------:R-:W-:Y:S02]  /*1ed0*/  @P2 F2FP.BF16.F32.PACK_AB R51, RZ, R51 ;  /* 0x00000033ff33223e */ /* 0x000fe400000010ff */
[----:B------:R-:W-:Y:S01]  /*1ee0*/  @P2 IADD3.X R47, R163, UR21, RZ, P6, !PT ;  /* 0x00000015a32f2c10 */ /* 0x000fe2000b7fe4ff */
[----:B------:R-:W-:Y:S01]  /*1ef0*/  FMUL.FTZ R186, R62, UR17 ;  /* 0x000000113eba7c20 */ /* 0x000fe20008410000 */
[----:B------:R-:W-:Y:S02]  /*1f00*/  FSEL R181, R44, RZ, P4 ;  /* 0x000000ff2cb57208 */ /* 0x000fe40002000000 */
[----:B------:R-:W-:Y:S01]  /*1f10*/  IADD3 R44, P6, R162, UR18, RZ ;  /* 0x00000012a22c7c10 */ /* 0x000fe2000ffde0ff */
[----:B------:R-:W-:Y:S01]  /*1f20*/  FMUL.FTZ R63, R23, R186 ;  /* 0x000000ba173f7220 */ /* 0x000fe20000410000 */
[----:B------:R-:W-:-:S02]  /*1f30*/  @P2 PRMT R130, R51, 0x7610, R130 ;  /* 0x0000761033822816 */ /* 0x000fc40000000082 */
[----:B------:R-:W-:Y:S01]  /*1f40*/  F2F.BF16.F32 R181, R181 ;  /* 0x000000b500b57304 */ /* 0x000fe20000202000 */
[----:B------:R-:W-:Y:S02]  /*1f50*/  @P2 F2FP.BF16.F32.PACK_AB R191, RZ, R191 ;  /* 0x000000bfffbf223e */ /* 0x000fe400000010ff */
[----:B------:R-:W-:Y:S02]  /*1f60*/  @P2 F2FP.BF16.F32.PACK_AB R51, RZ, R183 ;  /* 0x000000b7ff33223e */ /* 0x000fe400000010ff */
[----:B------:R-:W-:Y:S02]  /*1f70*/  @P2 PRMT R132, R191, 0x7610, R132 ;  /* 0x00007610bf842816 */ /* 0x000fe40000000084 */
[----:B------:R-:W-:Y:S01]  /*1f80*/  @P2 PRMT R133, R51, 0x7610, R133 ;  /* 0x0000761033852816 */ /* 0x000fe20000000085 */
[----:B--2---:R-:W-:-:S05]  /*1f90*/  @P4 IMAD.MOV.U32 R45, RZ, RZ, R60 ;  /* 0x000000ffff2d4224 */ /* 0x004fca00078e003c */
[----:B------:R-:W-:-:S05]  /*1fa0*/  @P4 SHF.L.U32 R45, R45, 0x10, RZ ;  /* 0x000000102d2d4819 */ /* 0x000fca00000006ff */
[----:B------:R-:W-:Y:S01]  /*1fb0*/  @P4 FMUL.FTZ R0, R49, R45 ;  /* 0x0000002d31004220 */ /* 0x000fe20000410000 */
[----:B------:R-:W-:Y:S01]  /*1fc0*/  FMUL.FTZ R45, R21, R184 ;  /* 0x000000b8152d7220 */ /* 0x000fe20000410000 */
[----:B------:R-:W-:Y:S01]  /*1fd0*/  FMUL.FTZ R49, R187, R134 ;  /* 0x00000086bb317220 */ /* 0x000fe20000410000 */
[----:B------:R-:W-:Y:S02]  /*1fe0*/  IADD3 R48, P4, R164, UR22, RZ ;  /* 0x00000016a4307c10 */ /* 0x000fe4000ff9e0ff */
[----:B------:R-:W-:Y:S01]  /*1ff0*/  @P2 F2FP.BF16.F32.PACK_AB R187, RZ, R187 ;  /* 0x000000bbffbb223e */ /* 0x000fe200000010ff */
[----:B------:R-:W-:Y:S01]  /*2000*/  FMUL.FTZ R193, R49, UR17 ;  /* 0x0000001131c17c20 */ /* 0x000fe20008410000 */
[----:B------:R-:W-:Y:S02]  /*2010*/  FSEL R50, R45, RZ, P5 ;  /* 0x000000ff2d327208 */ /* 0x000fe40002800000 */
[----:B------:R-:W-:Y:S01]  /*2020*/  IADD3.X R45, R161, UR19, RZ, P6, !PT ;  /* 0x00000013a12d7c10 */ /* 0x000fe2000b7fe4ff */
[----:B------:R-:W-:Y:S01]  /*2030*/  FMUL.FTZ R62, R22, R193 ;  /* 0x000000c1163e7220 */ /* 0x000fe20000410000 */
[----:B------:R-:W-:-:S02]  /*2040*/  LOP3.LUT P6, RZ, R166, 0xff000000, RZ, 0xc0, !PT ;  /* 0xff000000a6ff7812 */ /* 0x000fc400078cc0ff */
[----:B------:R-:W-:Y:S01]  /*2050*/  IADD3.X R49, R163, UR23, RZ, P4, !PT ;  /* 0x00000017a3317c10 */ /* 0x000fe2000a7fe4ff */
[----:B------:R-:W0:Y:S01]  /*2060*/  F2F.BF16.F32 R50, R50 ;  /* 0x0000003200327304 */ /* 0x000e220000202000 */
[----:B------:R-:W-:Y:S02]  /*2070*/  FSEL R163, R63, RZ, P6 ;  /* 0x000000ff3fa37208 */ /* 0x000fe40003000000 */
[----:B------:R-:W-:Y:S02]  /*2080*/  LOP3.LUT P4, RZ, R166, 0xff0000, RZ, 0xc0, !PT ;  /* 0x00ff0000a6ff7812 */ /* 0x000fe4000788c0ff */
[----:B------:R-:W-:Y:S02]  /*2090*/  @P2 LOP3.LUT R63, R130, 0xffff, RZ, 0xc0, !PT ;  /* 0x0000ffff823f2812 */ /* 0x000fe400078ec0ff */
[----:B------:R-:W-:Y:S01]  /*20a0*/  FSEL R62, R62, RZ, P4 ;  /* 0x000000ff3e3e7208 */ /* 0x000fe20002000000 */
[----:B------:R-:W1:Y:S01]  /*20b0*/  F2F.BF16.F32 R163, R163 ;  /* 0x000000a300a37304 */ /* 0x000e620000202000 */
[----:B------:R-:W-:-:S04]  /*20c0*/  @P2 PRMT R131, R187, 0x7610, R131 ;  /* 0x00007610bb832816 */ /* 0x000fc80000000083 */
[----:B------:R-:W-:Y:S01]  /*20d0*/  @P2 PRMT R183, R131, 0x5410, R132 ;  /* 0x0000541083b72816 */ /* 0x000fe20000000084 */
[----:B0-----:R-:W-:Y:S02]  /*20e0*/  IMAD.WIDE.U32 R50, R50, 0x10000, RZ ;  /* 0x0001000032327825 */ /* 0x001fe400078e00ff */
[----:B------:R0:W2:Y:S01]  /*20f0*/  F2F.BF16.F32 R164, R62 ;  /* 0x0000003e00a47304 */ /* 0x0000a20000202000 */
[----:B------:R-:W-:Y:S02]  /*2100*/  LOP3.LUT R50, R50, R181, RZ, 0xfc, !PT ;  /* 0x000000b532327212 */ /* 0x000fe400078efcff */
[----:B-1----:R-:W-:Y:S01]  /*2110*/  SHF.L.U32 R163, R163, 0x10, RZ ;  /* 0x00000010a3a37819 */ /* 0x002fe200000006ff */
[----:B0-----:R-:W-:-:S05]  /*2120*/  @P2 IMAD.WIDE.U32 R62, R63, 0x10000, RZ ;  /* 0x000100003f3e2825 */ /* 0x001fca00078e00ff */
[----:B------:R-:W-:Y:S02]  /*2130*/  @P2 LOP3.LUT R63, R183, R63, RZ, 0xfc, !PT ;  /* 0x0000003fb73f2212 */ /* 0x000fe400078efcff */
[----:B------:R-:W-:Y:S02]  /*2140*/  @P2 LOP3.LUT R62, R62, 0xffff, R133, 0xf8, !PT ;  /* 0x0000ffff3e3e2812 */ /* 0x000fe400078ef885 */
[----:B--2---:R-:W-:-:S03]  /*2150*/  LOP3.LUT R51, R51, R163, R164, 0xfe, !PT ;  /* 0x000000a333337212 */ /* 0x004fc600078efea4 */
[----:B------:R0:W-:Y:S04]  /*2160*/  @P2 STG.E.64 desc[UR4][R46.64], R62 ;  /* 0x0000003e2e002986 */ /* 0x0001e8000c101b04 */
[----:B------:R1:W-:Y:S04]  /*2170*/  STG.E.64 desc[UR4][R48.64], R50 ;  /* 0x0000003230007986 */ /* 0x0003e8000c101b04 */
[----:B------:R-:W2:Y:S01]  /*2180*/  LDG.E.64 R44, desc[UR4][R44.64] ;  /* 0x000000042c2c7981 */ /* 0x000ea2000c1e1b00 */
[----:B------:R-:W-:Y:S01]  /*2190*/  @P5 SHF.R.U64 R60, R60, 0x10, R61 ;  /* 0x000000103c3c5819 */ /* 0x000fe2000000123d */
[----:B------:R-:W-:Y:S01]  /*21a0*/  FFMA.FTZ R177, R177, R152, R151 ;  /* 0x00000098b1b17223 */ /* 0x000fe20000010097 */
[----:B------:R-:W-:-:S02]  /*21b0*/  IMAD.MOV.U32 R163, RZ, RZ, RZ ;  /* 0x000000ffffa37224 */ /* 0x000fc400078e00ff */
[----:B------:R-:W-:Y:S01]  /*21c0*/  FFMA.FTZ R176, R176, R152, R151 ;  /* 0x00000098b0b07223 */ /* 0x000fe20000010097 */
[----:B------:R-:W-:Y:S01]  /*21d0*/  @P5 SHF.L.U32 R60, R60, 0x10, RZ ;  /* 0x000000103c3c5819 */ /* 0x000fe200000006ff */
[----:B------:R-:W-:Y:S01]  /*21e0*/  FADD.FTZ R177, R178, -R177 ;  /* 0x800000b1b2b17221 */ /* 0x000fe20000010000 */
[----:B0-----:R-:W-:Y:S01]  /*21f0*/  @P1 MOV R46, R56 ;  /* 0x00000038002e1202 */ /* 0x001fe20000000f00 */
[--C-:B------:R-:W-:Y:S02]  /*2200*/  @P1 IMAD.MOV.U32 R47, RZ, RZ, R57.reuse ;  /* 0x000000ffff2f1224 */ /* 0x100fe400078e0039 */
[----:B------:R-:W-:Y:S01]  /*2210*/  FADD.FTZ R179, R179, -R176 ;  /* 0x800000b0b3b37221 */ /* 0x000fe20000010000 */
[----:B------:R-:W-:Y:S01]  /*2220*/  @P5 FMUL.FTZ R163, R184, R60 ;  /* 0x0000003cb8a35220 */ /* 0x000fe20000410000 */
[----:B------:R-:W-:Y:S01]  /*2230*/  LOP3.LUT P5, RZ, R165, 0xff, RZ, 0xc0, !PT ;  /* 0x000000ffa5ff7812 */ /* 0x000fe200078ac0ff */
[----:B------:R-:W-:Y:S01]  /*2240*/  FMUL.FTZ R63, R136, R177 ;  /* 0x000000b1883f7220 */ /* 0x000fe20000410000 */
[----:B-1----:R-:W-:Y:S01]  /*2250*/  @P1 SHF.R.U64 R48, R56, 0x10, R57 ;  /* 0x0000001038301819 */ /* 0x002fe20000001239 */
[----:B------:R-:W-:Y:S01]  /*2260*/  @P1 IMAD.U32 R50, R47, 0x10000, RZ ;  /* 0x000100002f321824 */ /* 0x000fe200078e00ff */
[----:B------:R-:W-:Y:S01]  /*2270*/  @P1 SHF.L.U32 R46, R46, 0x10, RZ ;  /* 0x000000102e2e1819 */ /* 0x000fe200000006ff */
[----:B------:R-:W-:Y:S01]  /*2280*/  FFMA.FTZ R182, R182, R152, R151 ;  /* 0x00000098b6b67223 */ /* 0x000fe20000010097 */
[----:B------:R-:W-:Y:S01]  /*2290*/  @P1 SHF.L.U32 R48, R48, 0x10, RZ ;  /* 0x0000001030301819 */ /* 0x000fe200000006ff */
[----:B------:R-:W-:Y:S01]  /*22a0*/  FMUL.FTZ R179, R136, R179 ;  /* 0x000000b388b37220 */ /* 0x000fe20000410000 */
[----:B------:R-:W-:Y:S01]  /*22b0*/  @P6 SHF.R.U32.HI R47, RZ, 0x10, R61 ;  /* 0x00000010ff2f6819 */ /* 0x000fe2000001163d */
[----:B------:R-:W-:Y:S01]  /*22c0*/  @P1 FADD.FTZ R63, R63, R46 ;  /* 0x0000002e3f3f1221 */ /* 0x000fe20000010000 */
[----:B------:R-:W-:Y:S01]  /*22d0*/  @P1 SHF.R.U32.HI R60, RZ, 0x10, R57 ;  /* 0x00000010ff3c1819 */ /* 0x000fe20000011639 */
[----:B------:R-:W-:Y:S01]  /*22e0*/  HFMA2.MMA R177, -RZ, RZ, 0, 0 ;  /* 0x00000000ffb17435 */ /* 0x000fe200000001ff */
[----:B------:R-:W-:Y:S01]  /*22f0*/  FADD.FTZ R189, R189, -R182 ;  /* 0x800000b6bdbd7221 */ /* 0x000fe20000010000 */
[----:B------:R-:W-:Y:S01]  /*2300*/  @P1 FADD.FTZ R179, R179, R48 ;  /* 0x00000030b3b31221 */ /* 0x000fe20000010000 */
[----:B------:R-:W-:Y:S01]  /*2310*/  @P4 MOV R46, R61 ;  /* 0x0000003d002e4202 */ /* 0x000fe20000000f00 */
[----:B------:R-:W-:Y:S01]  /*2320*/  FMUL.FTZ R48, R63, R134 ;  /* 0x000000863f307220 */ /* 0x000fe20000410000 */
[----:B------:R-:W-:Y:S01]  /*2330*/  @P6 SHF.L.U32 R47, R47, 0x10, RZ ;  /* 0x000000102f2f6819 */ /* 0x000fe200000006ff */
[----:B------:R-:W-:Y:S01]  /*2340*/  FFMA.FTZ R180, R180, R152, R151 ;  /* 0x00000098b4b47223 */ /* 0x000fe20000010097 */
[----:B------:R-:W-:Y:S01]  /*2350*/  @P1 SHF.L.U32 R60, R60, 0x10, RZ ;  /* 0x000000103c3c1819 */ /* 0x000fe200000006ff */
[----:B------:R-:W-:Y:S01]  /*2360*/  FMUL.FTZ R189, R136, R189 ;  /* 0x000000bd88bd7220 */ /* 0x000fe20000410000 */
[----:B------:R-:W-:Y:S01]  /*2370*/  @P4 SHF.L.U32 R46, R46, 0x10, RZ ;  /* 0x000000102e2e4819 */ /* 0x000fe200000006ff */
[----:B------:R-:W-:Y:S01]  /*2380*/  FMUL.FTZ R51, R48, UR17 ;  /* 0x0000001130337c20 */ /* 0x000fe20008410000 */
[----:B------:R-:W-:Y:S01]  /*2390*/  @P6 FMUL.FTZ R177, R186, R47 ;  /* 0x0000002fbab16220 */ /* 0x000fe20000410000 */
[----:B------:R-:W-:Y:S01]  /*23a0*/  FADD.FTZ R185, R185, -R180 ;  /* 0x800000b4b9b97221 */ /* 0x000fe20000010000 */
[----:B------:R-:W-:Y:S01]  /*23b0*/  FMUL.FTZ R47, R179, R134 ;  /* 0x00000086b32f7220 */ /* 0x000fe20000410000 */
[----:B------:R-:W-:Y:S01]  /*23c0*/  @P1 FADD.FTZ R189, R189, R60 ;  /* 0x0000003cbdbd1221 */ /* 0x000fe20000010000 */
[----:B------:R-:W-:Y:S01]  /*23d0*/  IMAD.MOV.U32 R164, RZ, RZ, RZ ;  /* 0x000000ffffa47224 */ /* 0x000fe200078e00ff */
[----:B------:R-:W-:Y:S01]  /*23e0*/  MOV R166, RZ ;  /* 0x000000ff00a67202 */ /* 0x000fe20000000f00 */
[----:B------:R-:W-:Y:S01]  /*23f0*/  @P4 FMUL.FTZ R164, R193, R46 ;  /* 0x0000002ec1a44220 */ /* 0x000fe20000410000 */
[----:B------:R-:W-:Y:S01]  /*2400*/  FMUL.FTZ R185, R136, R185 ;  /* 0x000000b988b97220 */ /* 0x000fe20000410000 */
[----:B------:R-:W-:Y:S01]  /*2410*/  FMUL.FTZ R46, R16, R51 ;  /* 0x00000033102e7220 */ /* 0x000fe20000410000 */
[----:B------:R-:W-:Y:S01]  /*2420*/  FMUL.FTZ R178, R47, UR17 ;  /* 0x000000112fb27c20 */ /* 0x000fe20008410000 */
[----:B------:R-:W-:Y:S01]  /*2430*/  FMUL.FTZ R61, R189, R134 ;  /* 0x00000086bd3d7220 */ /* 0x000fe20000410000 */
[----:B------:R-:W-:Y:S01]  /*2440*/  @P1 FADD.FTZ R185, R185, R50 ;  /* 0x00000032b9b91221 */ /* 0x000fe20000010000 */
[----:B------:R-:W-:Y:S01]  /*2450*/  LOP3.LUT P4, RZ, R165, 0xff00, RZ, 0xc0, !PT ;  /* 0x0000ff00a5ff7812 */ /* 0x000fe2000788c0ff */
[----:B------:R-:W-:Y:S01]  /*2460*/  FMUL.FTZ R47, R17, R178 ;  /* 0x000000b2112f7220 */ /* 0x000fe20000410000 */
[----:B------:R-:W-:Y:S01]  /*2470*/  FSEL R176, R46, RZ, P5 ;  /* 0x000000ff2eb07208 */ /* 0x000fe20002800000 */
[----:B------:R-:W-:Y:S01]  /*2480*/  FMUL.FTZ R180, R61, UR17 ;  /* 0x000000113db47c20 */ /* 0x000fe20008410000 */
[----:B------:R-:W-:-:S02]  /*2490*/  @P2 F2FP.BF16.F32.PACK_AB R179, RZ, R179 ;  /* 0x000000b3ffb3223e */ /* 0x000fc400000010ff */
[----:B------:R-:W-:Y:S01]  /*24a0*/  FSEL R60, R47, RZ, P4 ;  /* 0x000000ff2f3c7208 */ /* 0x000fe20002000000 */
[----:B------:R-:W-:Y:S01]  /*24b0*/  FMUL.FTZ R62, R19, R180 ;  /* 0x000000b4133e7220 */ /* 0x000fe20000410000 */
[----:B------:R-:W-:Y:S02]  /*24c0*/  @P2 PRMT R130, R179, 0x7610, R130 ;  /* 0x00007610b3822816 */ /* 0x000fe40000000082 */
[----:B------:R-:W-:Y:S02]  /*24d0*/  @P2 F2FP.BF16.F32.PACK_AB R189, RZ, R189 ;  /* 0x000000bdffbd223e */ /* 0x000fe400000010ff */
[----:B------:R-:W-:Y:S02]  /*24e0*/  F2F.BF16.F32 R60, R60 ;  /* 0x0000003c003c7304 */ /* 0x000fe40000202000 */
[----:B------:R-:W-:Y:S01]  /*24f0*/  @P2 PRMT R132, R189, 0x7610, R132 ;  /* 0x00007610bd842816 */ /* 0x000fe20000000084 */
[----:B--2---:R-:W-:-:S04]  /*2500*/  @P5 IMAD.MOV.U32 R49, RZ, RZ, R44 ;  /* 0x000000ffff315224 */ /* 0x004fc800078e002c */
[----:B------:R-:W-:-:S04]  /*2510*/  @P5 IMAD.U32 R48, R49, 0x10000, RZ ;  /* 0x0001000031305824 */ /* 0x000fc800078e00ff */
[----:B------:R-:W-:Y:S01]  /*2520*/  @P5 FMUL.FTZ R166, R51, R48 ;  /* 0x0000003033a65220 */ /* 0x000fe20000410000 */
[C---:B------:R-:W-:Y:S01]  /*2530*/  @P2 IADD3 R48, P6, R162.reuse, UR20, RZ ;  /* 0x00000014a2302c10 */ /* 0x040fe2000ffde0ff */
[----:B------:R-:W-:Y:S01]  /*2540*/  FMUL.FTZ R51, R185, R134 ;  /* 0x00000086b9337220 */ /* 0x000fe20000410000 */
[----:B------:R-:W-:Y:S02]  /*2550*/  IADD3 R50, P5, R162, UR22, RZ ;  /* 0x00000016a2327c10 */ /* 0x000fe4000ffbe0ff */
[----:B------:R-:W-:Y:S01]  /*2560*/  @P2 IADD3.X R49, R161, UR21, RZ, P6, !PT ;  /* 0x00000015a1312c10 */ /* 0x000fe2000b7fe4ff */
[----:B------:R-:W-:Y:S01]  /*2570*/  FMUL.FTZ R181, R51, UR17 ;  /* 0x0000001133b57c20 */ /* 0x000fe20008410000 */
[----:B------:R-:W-:Y:S02]  /*2580*/  IADD3 R46, P6, R149, UR18, RZ ;  /* 0x00000012952e7c10 */ /* 0x000fe4000ffde0ff */
[----:B------:R-:W-:Y:S01]  /*2590*/  IADD3.X R51, R161, UR23, RZ, P5, !PT ;  /* 0x00000017a1337c10 */ /* 0x000fe2000affe4ff */
[----:B------:R-:W-:Y:S01]  /*25a0*/  FMUL.FTZ R61, R18, R181 ;  /* 0x000000b5123d7220 */ /* 0x000fe20000410000 */
[----:B------:R-:W-:-:S02]  /*25b0*/  IADD3.X R47, R140, UR19, RZ, P6, !PT ;  /* 0x000000138c2f7c10 */ /* 0x000fc4000b7fe4ff */
[C---:B------:R-:W-:Y:S02]  /*25c0*/  LOP3.LUT P6, RZ, R165.reuse, 0xff000000, RZ, 0xc0, !PT ;  /* 0xff000000a5ff7812 */ /* 0x040fe400078cc0ff */
[----:B------:R-:W-:Y:S02]  /*25d0*/  LOP3.LUT P5, RZ, R165, 0xff0000, RZ, 0xc0, !PT ;  /* 0x00ff0000a5ff7812 */ /* 0x000fe400078ac0ff */
[----:B------:R-:W-:Y:S01]  /*25e0*/  FSEL R161, R62, RZ, P6 ;  /* 0x000000ff3ea17208 */ /* 0x000fe20003000000 */
[----:B------:R-:W-:Y:S01]  /*25f0*/  F2F.BF16.F32 R165, R176 ;  /* 0x000000b000a57304 */ /* 0x000fe20000202000 */
[----:B------:R-:W-:Y:S02]  /*2600*/  FSEL R61, R61, RZ, P5 ;  /* 0x000000ff3d3d7208 */ /* 0x000fe40002800000 */
[----:B------:R-:W-:Y:S02]  /*2610*/  @P2 F2FP.BF16.F32.PACK_AB R185, RZ, R185 ;  /* 0x000000b9ffb9223e */ /* 0x000fe400000010ff */
[----:B------:R-:W-:-:S02]  /*2620*/  @P2 LOP3.LUT R62, R130, 0xffff, RZ, 0xc0, !PT ;  /* 0x0000ffff823e2812 */ /* 0x000fc400078ec0ff */
[----:B------:R-:W-:Y:S01]  /*2630*/  @P2 PRMT R131, R185, 0x7610, R131 ;  /* 0x00007610b9832816 */ /* 0x000fe20000000083 */
[----:B------:R-:W0:Y:S03]  /*2640*/  F2F.BF16.F32 R161, R161 ;  /* 0x000000a100a17304 */ /* 0x000e260000202000 */
[----:B------:R-:W-:-:S05]  /*2650*/  @P2 PRMT R179, R131, 0x5410, R132 ;  /* 0x0000541083b32816 */ /* 0x000fca0000000084 */
[----:B------:R1:W2:Y:S01]  /*2660*/  F2F.BF16.F32 R162, R61 ;  /* 0x0000003d00a27304 */ /* 0x0002a20000202000 */
[----:B0-----:R-:W-:Y:S02]  /*2670*/  SHF.L.U32 R161, R161, 0x10, RZ ;  /* 0x00000010a1a17819 */ /* 0x001fe400000006ff */
[----:B-1----:R-:W-:Y:S01]  /*2680*/  @P2 F2FP.BF16.F32.PACK_AB R61, RZ, R63 ;  /* 0x0000003fff3d223e */ /* 0x002fe200000010ff */
[----:B------:R-:W-:-:S03]  /*2690*/  @P2 IMAD.WIDE.U32 R62, R62, 0x10000, RZ ;  /* 0x000100003e3e2825 */ /* 0x000fc600078e00ff */
[----:B------:R-:W-:Y:S01]  /*26a0*/  @P2 PRMT R133, R61, 0x7610, R133 ;  /* 0x000076103d852816 */ /* 0x000fe20000000085 */
[----:B------:R-:W-:Y:S01]  /*26b0*/  IMAD.WIDE.U32 R60, R60, 0x10000, RZ ;  /* 0x000100003c3c7825 */ /* 0x000fe200078e00ff */
[----:B------:R-:W-:Y:S02]  /*26c0*/  @P2 LOP3.LUT R63, R179, R63, RZ, 0xfc, !PT ;  /* 0x0000003fb33f2212 */ /* 0x000fe400078efcff */
[----:B------:R-:W-:Y:S02]  /*26d0*/  @P2 LOP3.LUT R62, R62, 0xffff, R133, 0xf8, !PT ;  /* 0x0000ffff3e3e2812 */ /* 0x000fe400078ef885 */
[----:B--2---:R-:W-:Y:S02]  /*26e0*/  LOP3.LUT R61, R61, R161, R162, 0xfe, !PT ;  /* 0x000000a13d3d7212 */ /* 0x004fe400078efea2 */
[----:B------:R-:W-:Y:S01]  /*26f0*/  LOP3.LUT R60, R60, R165, RZ, 0xfc, !PT ;  /* 0x000000a53c3c7212 */ /* 0x000fe200078efcff */
[----:B------:R0:W-:Y:S04]  /*2700*/  @P2 STG.E.64 desc[UR4][R48.64], R62 ;  /* 0x0000003e30002986 */ /* 0x0001e8000c101b04 */
[----:B------:R1:W-:Y:S04]  /*2710*/  STG.E.64 desc[UR4][R50.64], R60 ;  /* 0x0000003c32007986 */ /* 0x0003e8000c101b04 */
[----:B------:R-:W2:Y:S01]  /*2720*/  LDG.E.64 R46, desc[UR4][R46.64] ;  /* 0x000000042e2e7981 */ /* 0x000ea2000c1e1b00 */
[----:B------:R-:W-:Y:S01]  /*2730*/  @P4 SHF.R.U64 R44, R44, 0x10, R45 ;  /* 0x000000102c2c4819 */ /* 0x000fe2000000122d */
[----:B------:R-:W-:Y:S01]  /*2740*/  HFMA2.MMA R161, -RZ, RZ, 0, 0 ;  /* 0x00000000ffa17435 */ /* 0x000fe200000001ff */
[-CC-:B------:R-:W-:Y:S01]  /*2750*/  FFMA.FTZ R167, R167, R152.reuse, R151.reuse ;  /* 0x00000098a7a77223 */ /* 0x180fe20000010097 */
[-CC-:B------:R-:W-:Y:S01]  /*2760*/  FFMA.FTZ R168, R168, R152.reuse, R151.reuse ;  /* 0x00000098a8a87223 */ /* 0x180fe20000010097 */
[----:B------:R-:W-:Y:S01]  /*2770*/  FFMA.FTZ R171, R171, R152, R151 ;  /* 0x00000098abab7223 */ /* 0x000fe20000010097 */
[----:B------:R-:W-:-:S02]  /*2780*/  @P4 IMAD.U32 R44, R44, 0x10000, RZ ;  /* 0x000100002c2c4824 */ /* 0x000fc400078e00ff */
[----:B------:R-:W-:Y:S01]  /*2790*/  FADD.FTZ R167, R170, -R167 ;  /* 0x800000a7aaa77221 */ /* 0x000fe20000010000 */
[----:B0-----:R-:W-:Y:S01]  /*27a0*/  @P1 SHF.R.U64 R48, R54, 0x10, R55 ;  /* 0x0000001036301819 */ /* 0x001fe20000001237 */
[----:B------:R-:W-:Y:S01]  /*27b0*/  FADD.FTZ R173, R173, -R168 ;  /* 0x800000a8adad7221 */ /* 0x000fe20000010000 */
[----:B------:R-:W-:Y:S01]  /*27c0*/  @P4 FMUL.FTZ R161, R178, R44 ;  /* 0x0000002cb2a14220 */ /* 0x000fe20000410000 */
[----:B------:R-:W-:Y:S01]  /*27d0*/  @P1 MOV R44, R54 ;  /* 0x00000036002c1202 */ /* 0x000fe20000000f00 */
[C---:B------:R-:W-:Y:S01]  /*27e0*/  FMUL.FTZ R167, R136.reuse, R167 ;  /* 0x000000a788a77220 */ /* 0x040fe20000410000 */
[----:B------:R-:W-:Y:S01]  /*27f0*/  LOP3.LUT P4, RZ, R145, 0xff, RZ, 0xc0, !PT ;  /* 0x000000ff91ff7812 */ /* 0x000fe2000788c0ff */
[----:B------:R-:W-:Y:S01]  /*2800*/  FMUL.FTZ R173, R136, R173 ;  /* 0x000000ad88ad7220 */ /* 0x000fe20000410000 */
[----:B------:R-:W-:Y:S01]  /*2810*/  @P1 SHF.L.U32 R48, R48, 0x10, RZ ;  /* 0x0000001030301819 */ /* 0x000fe200000006ff */
[----:B------:R-:W-:Y:S01]  /*2820*/  @P1 IMAD.U32 R44, R44, 0x10000, RZ ;  /* 0x000100002c2c1824 */ /* 0x000fe200078e00ff */
[----:B------:R-:W-:Y:S01]  /*2830*/  @P1 MOV R49, R55 ;  /* 0x0000003700311202 */ /* 0x000fe20000000f00 */
[----:B------:R-:W-:Y:S01]  /*2840*/  FADD.FTZ R171, R172, -R171 ;  /* 0x800000abacab7221 */ /* 0x000fe20000010000 */
[----:B------:R-:W-:Y:S01]  /*2850*/  FFMA.FTZ R174, R174, R152, R151 ;  /* 0x00000098aeae7223 */ /* 0x000fe20000010097 */
[----:B------:R-:W-:Y:S01]  /*2860*/  @P1 FADD.FTZ R167, R167, R44 ;  /* 0x0000002ca7a71221 */ /* 0x000fe20000010000 */
[----:B-1----:R-:W-:Y:S01]  /*2870*/  @P1 SHF.L.U32 R50, R49, 0x10, RZ ;  /* 0x0000001031321819 */ /* 0x002fe200000006ff */
[----:B------:R-:W-:Y:S01]  /*2880*/  @P1 FADD.FTZ R173, R173, R48 ;  /* 0x00000030adad1221 */ /* 0x000fe20000010000 */
[----:B------:R-:W-:Y:S01]  /*2890*/  @P1 SHF.R.U32.HI R60, RZ, 0x10, R55 ;  /* 0x00000010ff3c1819 */ /* 0x000fe20000011637 */
[----:B------:R-:W-:Y:S01]  /*28a0*/  FMUL.FTZ R171, R136, R171 ;  /* 0x000000ab88ab7220 */ /* 0x000fe20000410000 */
[----:B------:R-:W-:Y:S01]  /*28b0*/  @P5 MOV R48, R45 ;  /* 0x0000002d00305202 */ /* 0x000fe20000000f00 */
[----:B------:R-:W-:Y:S01]  /*28c0*/  FADD.FTZ R175, R175, -R174 ;  /* 0x800000aeafaf7221 */ /* 0x000fe20000010000 */
[----:B------:R-:W-:Y:S01]  /*28d0*/  @P6 SHF.R.U32.HI R44, RZ, 0x10, R45 ;  /* 0x00000010ff2c6819 */ /* 0x000fe2000001162d */
[----:B------:R-:W-:Y:S01]  /*28e0*/  FMUL.FTZ R45, R167, R134 ;  /* 0x00000086a72d7220 */ /* 0x000fe20000410000 */
[----:B------:R-:W-:Y:S01]  /*28f0*/  @P1 FADD.FTZ R171, R171, R50 ;  /* 0x00000032abab1221 */ /* 0x000fe20000010000 */
[----:B------:R-:W-:-:S02]  /*2900*/  @P1 IMAD.U32 R60, R60, 0x10000, RZ ;  /* 0x000100003c3c1824 */ /* 0x000fc400078e00ff */
[----:B------:R-:W-:Y:S01]  /*2910*/  FMUL.FTZ R175, R136, R175 ;  /* 0x000000af88af7220 */ /* 0x000fe20000410000 */
[----:B------:R-:W-:Y:S01]  /*2920*/  FMUL.FTZ R50, R45, UR17 ;  /* 0x000000112d327c20 */ /* 0x000fe20008410000 */
[----:B------:R-:W-:Y:S01]  /*2930*/  @P6 IMAD.U32 R44, R44, 0x10000, RZ ;  /* 0x000100002c2c6824 */ /* 0x000fe200078e00ff */
[----:B------:R-:W-:Y:S01]  /*2940*/  HFMA2.MMA R162, -RZ, RZ, 0, 0 ;  /* 0x00000000ffa27435 */ /* 0x000fe200000001ff */
[----:B------:R-:W-:Y:S01]  /*2950*/  @P1 FADD.FTZ R175, R175, R60 ;  /* 0x0000003cafaf1221 */ /* 0x000fe20000010000 */
[----:B------:R-:W-:Y:S01]  /*2960*/  @P5 SHF.L.U32 R48, R48, 0x10, RZ ;  /* 0x0000001030305819 */ /* 0x000fe200000006ff */
[----:B------:R-:W-:Y:S01]  /*2970*/  HFMA2.MMA R168, -RZ, RZ, 0, 0 ;  /* 0x00000000ffa87435 */ /* 0x000fe200000001ff */
[----:B------:R-:W-:Y:S02]  /*2980*/  IMAD.MOV.U32 R165, RZ, RZ, RZ ;  /* 0x000000ffffa57224 */ /* 0x000fe400078e00ff */
[----:B------:R-:W-:Y:S01]  /*2990*/  @P6 FMUL.FTZ R165, R180, R44 ;  /* 0x0000002cb4a56220 */ /* 0x000fe20000410000 */
[----:B------:R-:W-:Y:S01]  /*29a0*/  @P2 IADD3 R44, P6, R149, UR20, RZ ;  /* 0x00000014952c2c10 */ /* 0x000fe2000ffde0ff */
[----:B------:R-:W-:Y:S01]  /*29b0*/  FMUL.FTZ R61, R175, R134 ;  /* 0x00000086af3d7220 */ /* 0x000fe20000410000 */
[----:B------:R-:W-:Y:S01]  /*29c0*/  @P5 FMUL.FTZ R162, R181, R48 ;  /* 0x00000030b5a25220 */ /* 0x000fe20000410000 */
[----:B------:R-:W-:Y:S01]  /*29d0*/  FMUL.FTZ R48, R12, R50 ;  /* 0x000000320c307220 */ /* 0x000fe20000410000 */
[----:B------:R-:W-:Y:S01]  /*29e0*/  LOP3.LUT P5, RZ, R145, 0xff00, RZ, 0xc0, !PT ;  /* 0x0000ff0091ff7812 */ /* 0x000fe200078ac0ff */
[----:B------:R-:W-:Y:S01]  /*29f0*/  FMUL.FTZ R176, R61, UR17 ;  /* 0x000000113db07c20 */ /* 0x000fe20008410000 */
[----:B------:R-:W-:-:S02]  /*2a00*/  @P2 F2FP.BF16.F32.PACK_AB R175, RZ, R175 ;  /* 0x000000afffaf223e */ /* 0x000fc400000010ff */
[----:B------:R-:W-:Y:S01]  /*2a10*/  FSEL R170, R48, RZ, P4 ;  /* 0x000000ff30aa7208 */ /* 0x000fe20002000000 */
[----:B------:R-:W-:Y:S01]  /*2a20*/  FMUL.FTZ R62, R15, R176 ;  /* 0x000000b00f3e7220 */ /* 0x000fe20000410000 */
[----:B------:R-:W-:Y:S02]  /*2a30*/  @P2 PRMT R132, R175, 0x7610, R132 ;  /* 0x00007610af842816 */ /* 0x000fe40000000084 */
[----:B--2---:R-:W-:-:S04]  /*2a40*/  @P4 MOV R49, R46 ;  /* 0x0000002e00314202 */ /* 0x004fc80000000f00 */
[----:B------:R-:W-:Y:S01]  /*2a50*/  @P4 SHF.L.U32 R45, R49, 0x10, RZ ;  /* 0x00000010312d4819 */ /* 0x000fe200000006ff */
[----:B------:R-:W-:Y:S01]  /*2a60*/  FMUL.FTZ R49, R173, R134 ;  /* 0x00000086ad317220 */ /* 0x000fe20000410000 */
[----:B------:R-:W-:-:S03]  /*2a70*/  @P2 F2FP.BF16.F32.PACK_AB R173, RZ, R173 ;  /* 0x000000adffad223e */ /* 0x000fc600000010ff */
[----:B------:R-:W-:Y:S01]  /*2a80*/  FMUL.FTZ R172, R49, UR17 ;  /* 0x0000001131ac7c20 */ /* 0x000fe20008410000 */
[----:B------:R-:W-:Y:S01]  /*2a90*/  @P4 FMUL.FTZ R168, R50, R45 ;  /* 0x0000002d32a84220 */ /* 0x000fe20000410000 */
[----:B------:R-:W-:Y:S01]  /*2aa0*/  @P2 IADD3.X R45, R140, UR21, RZ, P6, !PT ;  /* 0x000000158c2d2c10 */ /* 0x000fe2000b7fe4ff */
[----:B------:R-:W-:Y:S01]  /*2ab0*/  FMUL.FTZ R49, R171, R134 ;  /* 0x00000086ab317220 */ /* 0x000fe20000410000 */
[----:B------:R-:W-:Y:S01]  /*2ac0*/  FMUL.FTZ R51, R13, R172 ;  /* 0x000000ac0d337220 */ /* 0x000fe20000410000 */
[----:B------:R-:W-:Y:S02]  /*2ad0*/  IADD3 R50, P6, R139, UR18, RZ ;  /* 0x000000128b327c10 */ /* 0x000fe4000ffde0ff */
[----:B------:R-:W-:Y:S01]  /*2ae0*/  IADD3 R48, P4, R149, UR22, RZ ;  /* 0x0000001695307c10 */ /* 0x000fe2000ff9e0ff */
[----:B------:R-:W-:Y:S01]  /*2af0*/  FMUL.FTZ R179, R49, UR17 ;  /* 0x0000001131b37c20 */ /* 0x000fe20008410000 */
[----:B------:R-:W-:Y:S01]  /*2b00*/  FSEL R60, R51, RZ, P5 ;  /* 0x000000ff333c7208 */ /* 0x000fe20002800000 */
[----:B------:R-:W-:Y:S01]  /*2b10*/  F2F.BF16.F32 R149, R170 ;  /* 0x000000aa00957304 */ /* 0x000fe20000202000 */
[----:B------:R-:W-:Y:S01]  /*2b20*/  IADD3.X R51, R137, UR19, RZ, P6, !PT ;  /* 0x0000001389337c10 */ /* 0x000fe2000b7fe4ff */
[----:B------:R-:W-:Y:S01]  /*2b30*/  FMUL.FTZ R61, R14, R179 ;  /* 0x000000b30e3d7220 */ /* 0x000fe20000410000 */
[----:B------:R-:W-:-:S02]  /*2b40*/  LOP3.LUT P6, RZ, R145, 0xff000000, RZ, 0xc0, !PT ;  /* 0xff00000091ff7812 */ /* 0x000fc400078cc0ff */
[----:B------:R-:W-:Y:S02]  /*2b50*/  IADD3.X R49, R140, UR23, RZ, P4, !PT ;  /* 0x000000178c317c10 */ /* 0x000fe4000a7fe4ff */
[----:B------:R-:W-:Y:S01]  /*2b60*/  FSEL R140, R62, RZ, P6 ;  /* 0x000000ff3e8c7208 */ /* 0x000fe20003000000 */
[----:B------:R-:W-:Y:S01]  /*2b70*/  F2F.BF16.F32 R60, R60 ;  /* 0x0000003c003c7304 */ /* 0x000fe20000202000 */
[----:B------:R-:W-:Y:S02]  /*2b80*/  LOP3.LUT P4, RZ, R145, 0xff0000, RZ, 0xc0, !PT ;  /* 0x00ff000091ff7812 */ /* 0x000fe4000788c0ff */
[----:B------:R-:W-:Y:S02]  /*2b90*/  @P2 PRMT R130, R173, 0x7610, R130 ;  /* 0x00007610ad822816 */ /* 0x000fe40000000082 */
[----:B------:R-:W-:Y:S02]  /*2ba0*/  FSEL R61, R61, RZ, P4 ;  /* 0x000000ff3d3d7208 */ /* 0x000fe40002000000 */
[----:B------:R-:W-:Y:S01]  /*2bb0*/  @P2 F2FP.BF16.F32.PACK_AB R171, RZ, R171 ;  /* 0x000000abffab223e */ /* 0x000fe200000010ff */
[----:B------:R-:W0:Y:S01]  /*2bc0*/  F2F.BF16.F32 R140, R140 ;  /* 0x0000008c008c7304 */ /* 0x000e220000202000 */
[----:B------:R-:W-:-:S02]  /*2bd0*/  @P2 LOP3.LUT R62, R130, 0xffff, RZ, 0xc0, !PT ;  /* 0x0000ffff823e2812 */ /* 0x000fc400078ec0ff */
[----:B------:R-:W-:-:S03]  /*2be0*/  @P2 PRMT R131, R171, 0x7610, R131 ;  /* 0x00007610ab832816 */ /* 0x000fc60000000083 */
[----:B------:R-:W-:Y:S02]  /*2bf0*/  @P2 IMAD.WIDE.U32 R62, R62, 0x10000, RZ ;  /* 0x000100003e3e2825 */ /* 0x000fe400078e00ff */
[----:B------:R1:W2:Y:S02]  /*2c00*/  F2F.BF16.F32 R174, R61 ;  /* 0x0000003d00ae7304 */ /* 0x0002a40000202000 */
[----:B0-----:R-:W-:Y:S01]  /*2c10*/  IMAD.U32 R145, R140, 0x10000, RZ ;  /* 0x000100008c917824 */ /* 0x001fe200078e00ff */
[----:B-1----:R-:W-:Y:S02]  /*2c20*/  @P2 F2FP.BF16.F32.PACK_AB R61, RZ, R167 ;  /* 0x000000a7ff3d223e */ /* 0x002fe400000010ff */
[----:B------:R-:W-:Y:S02]  /*2c30*/  @P2 PRMT R167, R131, 0x5410, R132 ;  /* 0x0000541083a72816 */ /* 0x000fe40000000084 */
[----:B------:R-:W-:Y:S01]  /*2c40*/  @P2 PRMT R133, R61, 0x7610, R133 ;  /* 0x000076103d852816 */ /* 0x000fe20000000085 */
[----:B------:R-:W-:Y:S01]  /*2c50*/  IMAD.WIDE.U32 R60, R60, 0x10000, RZ ;  /* 0x000100003c3c7825 */ /* 0x000fe200078e00ff */
[----:B------:R-:W-:-:S02]  /*2c60*/  @P2 LOP3.LUT R63, R167, R63, RZ, 0xfc, !PT ;  /* 0x0000003fa73f2212 */ /* 0x000fc400078efcff */
[----:B------:R-:W-:Y:S02]  /*2c70*/  @P2 LOP3.LUT R62, R62, 0xffff, R133, 0xf8, !PT ;  /* 0x0000ffff3e3e2812 */ /* 0x000fe400078ef885 */
[----:B--2---:R-:W-:Y:S02]  /*2c80*/  LOP3.LUT R61, R61, R145, R174, 0xfe, !PT ;  /* 0x000000913d3d7212 */ /* 0x004fe400078efeae */
[----:B------:R-:W-:Y:S01]  /*2c90*/  LOP3.LUT R60, R60, R149, RZ, 0xfc, !PT ;  /* 0x000000953c3c7212 */ /* 0x000fe200078efcff */
[----:B------:R0:W-:Y:S04]  /*2ca0*/  @P2 STG.E.64 desc[UR4][R44.64], R62 ;  /* 0x0000003e2c002986 */ /* 0x0001e8000c101b04 */
[----:B------:R1:W-:Y:S04]  /*2cb0*/  STG.E.64 desc[UR4][R48.64], R60 ;  /* 0x0000003c30007986 */ /* 0x0003e8000c101b04 */
[----:B------:R-:W2:Y:S01]  /*2cc0*/  LDG.E.64 R50, desc[UR4][R50.64] ;  /* 0x0000000432327981 */ /* 0x000ea2000c1e1b00 */
[----:B------:R-:W-:Y:S01]  /*2cd0*/  @P5 SHF.R.U64 R46, R46, 0x10, R47 ;  /* 0x000000102e2e5819 */ /* 0x000fe2000000122f */
[-CC-:B------:R-:W-:Y:S01]  /*2ce0*/  FFMA.FTZ R160, R160, R152.reuse, R151.reuse ;  /* 0x00000098a0a07223 */ /* 0x180fe20000010097 */
[----:B------:R-:W-:Y:S01]  /*2cf0*/  MOV R145, RZ ;  /* 0x000000ff00917202 */ /* 0x000fe20000000f00 */
[----:B------:R-:W-:Y:S01]  /*2d00*/  FFMA.FTZ R158, R158, R152, R151 ;  /* 0x000000989e9e7223 */ /* 0x000fe20000010097 */
[----:B------:R-:W-:Y:S01]  /*2d10*/  @P5 SHF.L.U32 R46, R46, 0x10, RZ ;  /* 0x000000102e2e5819 */ /* 0x000fe200000006ff */
[----:B0-----:R-:W-:-:S02]  /*2d20*/  @P1 IMAD.MOV.U32 R44, RZ, RZ, R52 ;  /* 0x000000ffff2c1224 */ /* 0x001fc400078e0034 */
[----:B------:R-:W-:Y:S01]  /*2d30*/  FADD.FTZ R159, R159, -R160 ;  /* 0x800000a09f9f7221 */ /* 0x000fe20000010000 */
[----:B------:R-:W-:Y:S01]  /*2d40*/  FADD.FTZ R157, R157, -R158 ;  /* 0x8000009e9d9d7221 */ /* 0x000fe20000010000 */
[----:B------:R-:W-:Y:S01]  /*2d50*/  @P1 MOV R45, R53 ;  /* 0x00000035002d1202 */ /* 0x000fe20000000f00 */
[----:B------:R-:W-:Y:S01]  /*2d60*/  @P5 FMUL.FTZ R145, R172, R46 ;  /* 0x0000002eac915220 */ /* 0x000fe20000410000 */
[----:B------:R-:W-:Y:S01]  /*2d70*/  LOP3.LUT P5, RZ, R138, 0xff, RZ, 0xc0, !PT ;  /* 0x000000ff8aff7812 */ /* 0x000fe200078ac0ff */
[----:B------:R-:W-:Y:S01]  /*2d80*/  FMUL.FTZ R159, R136, R159 ;  /* 0x0000009f889f7220 */ /* 0x000fe20000410000 */
[----:B------:R-:W-:Y:S01]  /*2d90*/  @P1 SHF.R.U64 R46, R52, 0x10, R53 ;  /* 0x00000010342e1819 */ /* 0x000fe20000001235 */
[----:B------:R-:W-:Y:S01]  /*2da0*/  FMUL.FTZ R157, R136, R157 ;  /* 0x0000009d889d7220 */ /* 0x000fe20000410000 */
[----:B------:R-:W-:Y:S01]  /*2db0*/  @P1 SHF.L.U32 R44, R44, 0x10, RZ ;  /* 0x000000102c2c1819 */ /* 0x000fe200000006ff */
[----:B------:R-:W-:Y:S01]  /*2dc0*/  FFMA.FTZ R154, R154, R152, R151 ;  /* 0x000000989a9a7223 */ /* 0x000fe20000010097 */
[----:B-1----:R-:W-:Y:S01]  /*2dd0*/  @P1 SHF.L.U32 R48, R45, 0x10, RZ ;  /* 0x000000102d301819 */ /* 0x002fe200000006ff */
[----:B------:R-:W-:Y:S01]  /*2de0*/  @P1 IMAD.U32 R46, R46, 0x10000, RZ ;  /* 0x000100002e2e1824 */ /* 0x000fe200078e00ff */
[----:B------:R-:W-:Y:S01]  /*2df0*/  @P1 SHF.R.U32.HI R60, RZ, 0x10, R53 ;  /* 0x00000010ff3c1819 */ /* 0x000fe20000011635 */
[----:B------:R-:W-:Y:S01]  /*2e00*/  @P1 FADD.FTZ R159, R159, R44 ;  /* 0x0000002c9f9f1221 */ /* 0x000fe20000010000 */
[--C-:B------:R-:W-:Y:S01]  /*2e10*/  @P6 SHF.R.U32.HI R45, RZ, 0x10, R47.reuse ;  /* 0x00000010ff2d6819 */ /* 0x100fe2000001162f */
[----:B------:R-:W-:Y:S01]  /*2e20*/  @P1 FADD.FTZ R157, R157, R46 ;  /* 0x0000002e9d9d1221 */ /* 0x000fe20000010000 */
[----:B------:R-:W-:Y:S01]  /*2e30*/  FADD.FTZ R153, R153, -R154 ;  /* 0x8000009a99997221 */ /* 0x000fe20000010000 */
[----:B------:R-:W-:-:S02]  /*2e40*/  @P4 IMAD.MOV.U32 R44, RZ, RZ, R47 ;  /* 0x000000ffff2c4224 */ /* 0x000fc400078e002f */
[----:B------:R-:W-:Y:S01]  /*2e50*/  FMUL.FTZ R46, R159, R134 ;  /* 0x000000869f2e7220 */ /* 0x000fe20000410000 */
[----:B------:R-:W-:Y:S01]  /*2e60*/  FFMA.FTZ R156, R156, R152, R151 ;  /* 0x000000989c9c7223 */ /* 0x000fe20000010097 */
[----:B------:R-:W-:Y:S01]  /*2e70*/  @P1 SHF.L.U32 R60, R60, 0x10, RZ ;  /* 0x000000103c3c1819 */ /* 0x000fe200000006ff */
[----:B------:R-:W-:Y:S01]  /*2e80*/  FMUL.FTZ R63, R136, R153 ;  /* 0x00000099883f7220 */ /* 0x000fe20000410000 */
[----:B------:R-:W-:Y:S01]  /*2e90*/  @P6 SHF.L.U32 R45, R45, 0x10, RZ ;  /* 0x000000102d2d6819 */ /* 0x000fe200000006ff */
[----:B------:R-:W-:Y:S01]  /*2ea0*/  HFMA2.MMA R140, -RZ, RZ, 0, 0 ;  /* 0x00000000ff8c7435 */ /* 0x000fe200000001ff */
[----:B------:R-:W-:Y:S01]  /*2eb0*/  FMUL.FTZ R49, R46, UR17 ;  /* 0x000000112e317c20 */ /* 0x000fe20008410000 */
[----:B------:R-:W-:Y:S01]  /*2ec0*/  FADD.FTZ R155, R155, -R156 ;  /* 0x8000009c9b9b7221 */ /* 0x000fe20000010000 */
[----:B------:R-:W-:Y:S01]  /*2ed0*/  @P4 IMAD.U32 R44, R44, 0x10000, RZ ;  /* 0x000100002c2c4824 */ /* 0x000fe200078e00ff */
[----:B------:R-:W-:Y:S01]  /*2ee0*/  MOV R149, RZ ;  /* 0x000000ff00957202 */ /* 0x000fe20000000f00 */
[----:B------:R-:W-:Y:S01]  /*2ef0*/  @P1 FADD.FTZ R63, R63, R60 ;  /* 0x0000003c3f3f1221 */ /* 0x000fe20000010000 */
[----:B------:R-:W-:Y:S01]  /*2f00*/  @P6 FMUL.FTZ R149, R176, R45 ;  /* 0x0000002db0956220 */ /* 0x000fe20000410000 */
[----:B------:R-:W-:Y:S01]  /*2f10*/  FMUL.FTZ R45, R8, R49 ;  /* 0x00000031082d7220 */ /* 0x000fe20000410000 */
[----:B------:R-:W-:Y:S01]  /*2f20*/  FMUL.FTZ R155, R136, R155 ;  /* 0x0000009b889b7220 */ /* 0x000fe20000410000 */
[----:B------:R-:W-:Y:S01]  /*2f30*/  @P4 FMUL.FTZ R140, R179, R44 ;  /* 0x0000002cb38c4220 */ /* 0x000fe20000410000 */
[----:B------:R-:W-:Y:S01]  /*2f40*/  @P2 IADD3 R44, P6, R139, UR20, RZ ;  /* 0x000000148b2c2c10 */ /* 0x000fe2000ffde0ff */
[----:B------:R-:W-:-:S02]  /*2f50*/  IMAD.MOV.U32 R154, RZ, RZ, RZ ;  /* 0x000000ffff9a7224 */ /* 0x000fc400078e00ff */
[----:B------:R-:W-:Y:S01]  /*2f60*/  FMUL.FTZ R61, R63, R134 ;  /* 0x000000863f3d7220 */ /* 0x000fe20000410000 */
[----:B------:R-:W-:Y:S01]  /*2f70*/  @P1 FADD.FTZ R155, R155, R48 ;  /* 0x000000309b9b1221 */ /* 0x000fe20000010000 */
[----:B------:R-:W-:Y:S02]  /*2f80*/  FSEL R153, R45, RZ, P5 ;  /* 0x000000ff2d997208 */ /* 0x000fe40002800000 */
[----:B------:R-:W-:Y:S01]  /*2f90*/  LOP3.LUT P4, RZ, R138, 0xff00, RZ, 0xc0, !PT ;  /* 0x0000ff008aff7812 */ /* 0x000fe2000788c0ff */
[----:B------:R-:W-:Y:S01]  /*2fa0*/  FMUL.FTZ R158, R61, UR17 ;  /* 0x000000113d9e7c20 */ /* 0x000fe20008410000 */
[----:B------:R-:W-:Y:S02]  /*2fb0*/  @P2 IADD3.X R45, R137, UR21, RZ, P6, !PT ;  /* 0x00000015892d2c10 */ /* 0x000fe4000b7fe4ff */
[----:B------:R-:W-:Y:S01]  /*2fc0*/  IADD3 R48, P6, R125, UR18, RZ ;  /* 0x000000127d307c10 */ /* 0x000fe2000ffde0ff */
[----:B------:R-:W-:Y:S01]  /*2fd0*/  FMUL.FTZ R62, R11, R158 ;  /* 0x0000009e0b3e7220 */ /* 0x000fe20000410000 */
[----:B------:R-:W-:Y:S01]  /*2fe0*/  F2F.BF16.F32 R153, R153 ;  /* 0x0000009900997304 */ /* 0x000fe20000202000 */
[----:B------:R-:W-:-:S02]  /*2ff0*/  @P2 F2FP.BF16.F32.PACK_AB R63, RZ, R63 ;  /* 0x0000003fff3f223e */ /* 0x000fc400000010ff */
[----:B------:R-:W-:Y:S02]  /*3000*/  @P2 F2FP.BF16.F32.PACK_AB R159, RZ, R159 ;  /* 0x0000009fff9f223e */ /* 0x000fe400000010ff */
[----:B------:R-:W-:Y:S02]  /*3010*/  @P2 PRMT R132, R63, 0x7610, R132 ;  /* 0x000076103f842816 */ /* 0x000fe40000000084 */
[----:B------:R-:W-:Y:S02]  /*3020*/  @P2 PRMT R133, R159, 0x7610, R133 ;  /* 0x000076109f852816 */ /* 0x000fe40000000085 */
[----:B--2---:R-:W-:-:S04]  /*3030*/  @P5 MOV R47, R50 ;  /* 0x00000032002f5202 */ /* 0x004fc80000000f00 */
[----:B------:R-:W-:Y:S01]  /*3040*/  @P5 SHF.L.U32 R46, R47, 0x10, RZ ;  /* 0x000000102f2e5819 */ /* 0x000fe200000006ff */
[----:B------:R-:W-:Y:S01]  /*3050*/  FMUL.FTZ R47, R157, R134 ;  /* 0x000000869d2f7220 */ /* 0x000fe20000410000 */
[----:B------:R-:W-:-:S03]  /*3060*/  @P2 F2FP.BF16.F32.PACK_AB R157, RZ, R157 ;  /* 0x0000009dff9d223e */ /* 0x000fc600000010ff */
[----:B------:R-:W-:Y:S01]  /*3070*/  FMUL.FTZ R156, R47, UR17 ;  /* 0x000000112f9c7c20 */ /* 0x000fe20008410000 */
[----:B------:R-:W-:Y:S01]  /*3080*/  @P5 FMUL.FTZ R154, R49, R46 ;  /* 0x0000002e319a5220 */ /* 0x000fe20000410000 */
[----:B------:R-:W-:Y:S01]  /*3090*/  FMUL.FTZ R47, R155, R134 ;  /* 0x000000869b2f7220 */ /* 0x000fe20000410000 */
[----:B------:R-:W-:Y:S01]  /*30a0*/  IADD3 R46, P5, R139, UR22, RZ ;  /* 0x000000168b2e7c10 */ /* 0x000fe2000ffbe0ff */
[----:B------:R-:W-:Y:S01]  /*30b0*/  FMUL.FTZ R49, R9, R156 ;  /* 0x0000009c09317220 */ /* 0x000fe20000410000 */
[----:B------:R-:W-:Y:S01]  /*30c0*/  @P2 PRMT R130, R157, 0x7610, R130 ;  /* 0x000076109d822816 */ /* 0x000fe20000000082 */
[----:B------:R-:W-:Y:S01]  /*30d0*/  FMUL.FTZ R139, R47, UR17 ;  /* 0x000000112f8b7c20 */ /* 0x000fe20008410000 */
[----:B------:R-:W-:Y:S02]  /*30e0*/  IADD3.X R47, R137, UR23, RZ, P5, !PT ;  /* 0x00000017892f7c10 */ /* 0x000fe4000affe4ff */
[----:B------:R-:W-:Y:S01]  /*30f0*/  FSEL R60, R49, RZ, P4 ;  /* 0x000000ff313c7208 */ /* 0x000fe20002000000 */
[----:B------:R-:W-:Y:S01]  /*3100*/  FMUL.FTZ R61, R10, R139 ;  /* 0x0000008b0a3d7220 */ /* 0x000fe20000410000 */
[----:B------:R-:W-:-:S02]  /*3110*/  IADD3.X R49, R124, UR19, RZ, P6, !PT ;  /* 0x000000137c317c10 */ /* 0x000fc4000b7fe4ff */
[C---:B------:R-:W-:Y:S02]  /*3120*/  LOP3.LUT P6, RZ, R138.reuse, 0xff000000, RZ, 0xc0, !PT ;  /* 0xff0000008aff7812 */ /* 0x040fe400078cc0ff */
[----:B------:R-:W-:Y:S01]  /*3130*/  LOP3.LUT P5, RZ, R138, 0xff0000, RZ, 0xc0, !PT ;  /* 0x00ff00008aff7812 */ /* 0x000fe200078ac0ff */
[----:B------:R-:W-:Y:S01]  /*3140*/  F2F.BF16.F32 R60, R60 ;  /* 0x0000003c003c7304 */ /* 0x000fe20000202000 */
[----:B------:R-:W-:Y:S02]  /*3150*/  FSEL R137, R62, RZ, P6 ;  /* 0x000000ff3e897208 */ /* 0x000fe40003000000 */
[----:B------:R-:W-:Y:S02]  /*3160*/  FSEL R61, R61, RZ, P5 ;  /* 0x000000ff3d3d7208 */ /* 0x000fe40002800000 */
[----:B------:R-:W-:Y:S02]  /*3170*/  @P2 F2FP.BF16.F32.PACK_AB R155, RZ, R155 ;  /* 0x0000009bff9b223e */ /* 0x000fe400000010ff */
[----:B------:R-:W-:Y:S01]  /*3180*/  @P2 LOP3.LUT R62, R130, 0xffff, RZ, 0xc0, !PT ;  /* 0x0000ffff823e2812 */ /* 0x000fe200078ec0ff */
[----:B------:R-:W0:Y:S01]  /*3190*/  F2F.BF16.F32 R137, R137 ;  /* 0x0000008900897304 */ /* 0x000e220000202000 */
[----:B------:R-:W-:-:S03]  /*31a0*/  @P2 PRMT R131, R155, 0x7610, R131 ;  /* 0x000076109b832816 */ /* 0x000fc60000000083 */
[----:B------:R-:W-:Y:S01]  /*31b0*/  @P2 IMAD.WIDE.U32 R62, R62, 0x10000, RZ ;  /* 0x000100003e3e2825 */ /* 0x000fe200078e00ff */
[----:B------:R-:W-:-:S03]  /*31c0*/  @P2 PRMT R155, R131, 0x5410, R132 ;  /* 0x00005410839b2816 */ /* 0x000fc60000000084 */
[----:B------:R1:W2:Y:S01]  /*31d0*/  F2F.BF16.F32 R138, R61 ;  /* 0x0000003d008a7304 */ /* 0x0002a20000202000 */
[----:B------:R-:W-:Y:S02]  /*31e0*/  @P2 LOP3.LUT R63, R155, R63, RZ, 0xfc, !PT ;  /* 0x0000003f9b3f2212 */ /* 0x000fe400078efcff */
[----:B------:R-:W-:Y:S02]  /*31f0*/  @P2 LOP3.LUT R62, R62, 0xffff, R133, 0xf8, !PT ;  /* 0x0000ffff3e3e2812 */ /* 0x000fe400078ef885 */
[----:B0-----:R-:W-:-:S03]  /*3200*/  SHF.L.U32 R137, R137, 0x10, RZ ;  /* 0x0000001089897819 */ /* 0x001fc600000006ff */
[----:B------:R0:W-:Y:S01]  /*3210*/  @P2 STG.E.64 desc[UR4][R44.64], R62 ;  /* 0x0000003e2c002986 */ /* 0x0001e2000c101b04 */
[----:B-1----:R-:W-:-:S03]  /*3220*/  IMAD.WIDE.U32 R60, R60, 0x10000, RZ ;  /* 0x000100003c3c7825 */ /* 0x002fc600078e00ff */
[----:B------:R-:W-:Y:S02]  /*3230*/  LOP3.LUT R60, R60, R153, RZ, 0xfc, !PT ;  /* 0x000000993c3c7212 */ /* 0x000fe400078efcff */
[----:B--2---:R-:W-:-:S05]  /*3240*/  LOP3.LUT R61, R61, R137, R138, 0xfe, !PT ;  /* 0x000000893d3d7212 */ /* 0x004fca00078efe8a */
[----:B------:R1:W-:Y:S04]  /*3250*/  STG.E.64 desc[UR4][R46.64], R60 ;  /* 0x0000003c2e007986 */ /* 0x0003e8000c101b04 */
[----:B------:R-:W2:Y:S01]  /*3260*/  LDG.E.64 R48, desc[UR4][R48.64] ;  /* 0x0000000430307981 */ /* 0x000ea2000c1e1b00 */
[-CC-:B------:R-:W-:Y:S01]  /*3270*/  FFMA.FTZ R141, R141, R152.reuse, R151.reuse ;  /* 0x000000988d8d7223 */ /* 0x180fe20000010097 */
[----:B------:R-:W-:Y:S02]  /*3280*/  @P1 IMAD.MOV.U32 R137, RZ, RZ, R2 ;  /* 0x000000ffff891224 */ /* 0x000fe400078e0002 */
[-CC-:B------:R-:W-:Y:S01]  /*3290*/  FFMA.FTZ R142, R142, R152.reuse, R151.reuse ;  /* 0x000000988e8e7223 */ /* 0x180fe20000010097 */
[-C--:B------:R-:W-:Y:S01]  /*32a0*/  FFMA.FTZ R147, R147, R152.reuse, R151 ;  /* 0x0000009893937223 */ /* 0x080fe20000010097 */
[----:B------:R-:W-:Y:S01]  /*32b0*/  FADD.FTZ R141, R144, -R141 ;  /* 0x8000008d908d7221 */ /* 0x000fe20000010000 */
[----:B------:R-:W-:Y:S01]  /*32c0*/  FFMA.FTZ R151, R150, R152, R151 ;  /* 0x0000009896977223 */ /* 0x000fe20000010097 */
[----:B0-----:R-:W-:Y:S01]  /*32d0*/  @P1 SHF.L.U32 R44, R137, 0x10, RZ ;  /* 0x00000010892c1819 */ /* 0x001fe200000006ff */
[----:B------:R-:W-:Y:S01]  /*32e0*/  FADD.FTZ R147, R146, -R147 ;  /* 0x8000009392937221 */ /* 0x000fe20000010000 */
[----:B------:R-:W-:Y:S01]  /*32f0*/  FMUL.FTZ R141, R136, R141 ;  /* 0x0000008d888d7220 */ /* 0x000fe20000410000 */
[----:B------:R-:W-:Y:S01]  /*3300*/  @P1 SHF.R.U32.HI R62, RZ, 0x10, R3 ;  /* 0x00000010ff3e1819 */ /* 0x000fe20000011603 */
[----:B------:R-:W-:Y:S01]  /*3310*/  FADD.FTZ R151, R148, -R151 ;  /* 0x8000009794977221 */ /* 0x000fe20000010000 */
[----:B------:R-:W-:Y:S01]  /*3320*/  @P1 SHF.R.U64 R138, R2, 0x10, R3 ;  /* 0x00000010028a1819 */ /* 0x000fe20000001203 */
[----:B------:R-:W-:Y:S01]  /*3330*/  @P1 FADD.FTZ R141, R141, R44 ;  /* 0x0000002c8d8d1221 */ /* 0x000fe20000010000 */
[----:B------:R-:W-:Y:S01]  /*3340*/  @P1 MOV R44, R3 ;  /* 0x00000003002c1202 */ /* 0x000fe20000000f00 */
[----:B------:R-:W-:Y:S01]  /*3350*/  FADD.FTZ R143, R143, -R142 ;  /* 0x8000008e8f8f7221 */ /* 0x000fe20000010000 */
[--C-:B-1----:R-:W-:Y:S01]  /*3360*/  @P4 SHF.R.U64 R61, R50, 0x10, R51.reuse ;  /* 0x00000010323d4819 */ /* 0x102fe20000001233 */
[--C-:B------:R-:W-:Y:S01]  /*3370*/  @P5 IMAD.MOV.U32 R47, RZ, RZ, R51.reuse ;  /* 0x000000ffff2f5224 */ /* 0x100fe200078e0033 */
[----:B------:R-:W-:Y:S01]  /*3380*/  @P6 SHF.R.U32.HI R50, RZ, 0x10, R51 ;  /* 0x00000010ff326819 */ /* 0x000fe20000011633 */
[----:B------:R-:W-:Y:S01]  /*3390*/  FMUL.FTZ R147, R136, R147 ;  /* 0x0000009388937220 */ /* 0x000fe20000410000 */
[----:B------:R-:W-:Y:S01]  /*33a0*/  @P1 SHF.L.U32 R60, R44, 0x10, RZ ;  /* 0x000000102c3c1819 */ /* 0x000fe200000006ff */
[----:B------:R-:W-:Y:S01]  /*33b0*/  FMUL.FTZ R151, R136, R151 ;  /* 0x0000009788977220 */ /* 0x000fe20000410000 */
[----:B------:R-:W-:Y:S01]  /*33c0*/  @P1 IMAD.U32 R62, R62, 0x10000, RZ ;  /* 0x000100003e3e1824 */ /* 0x000fe200078e00ff */
[----:B------:R-:W-:Y:S01]  /*33d0*/  @P1 SHF.L.U32 R46, R138, 0x10, RZ ;  /* 0x000000108a2e1819 */ /* 0x000fe200000006ff */
[----:B------:R-:W-:Y:S01]  /*33e0*/  FMUL.FTZ R143, R136, R143 ;  /* 0x0000008f888f7220 */ /* 0x000fe20000410000 */
[----:B------:R-:W-:Y:S01]  /*33f0*/  HFMA2.MMA R45, -RZ, RZ, 0, 0 ;  /* 0x00000000ff2d7435 */ /* 0x000fe200000001ff */
[----:B------:R-:W-:Y:S01]  /*3400*/  @P4 SHF.L.U32 R44, R61, 0x10, RZ ;  /* 0x000000103d2c4819 */ /* 0x000fe200000006ff */
[----:B------:R-:W-:Y:S01]  /*3410*/  HFMA2.MMA R51, -RZ, RZ, 0, 0 ;  /* 0x00000000ff337435 */ /* 0x000fe200000001ff */
[----:B------:R-:W-:Y:S01]  /*3420*/  @P5 SHF.L.U32 R47, R47, 0x10, RZ ;  /* 0x000000102f2f5819 */ /* 0x000fe200000006ff */
[----:B------:R-:W-:-:S02]  /*3430*/  @P6 IMAD.U32 R50, R50, 0x10000, RZ ;  /* 0x0001000032326824 */ /* 0x000fc400078e00ff */
[----:B------:R-:W-:Y:S01]  /*3440*/  @P1 FADD.FTZ R147, R147, R60 ;  /* 0x0000003c93931221 */ /* 0x000fe20000010000 */
[----:B------:R-:W-:Y:S01]  /*3450*/  @P1 FADD.FTZ R151, R151, R62 ;  /* 0x0000003e97971221 */ /* 0x000fe20000010000 */
[----:B------:R-:W-:Y:S01]  /*3460*/  @P1 FADD.FTZ R143, R143, R46 ;  /* 0x0000002e8f8f1221 */ /* 0x000fe20000010000 */
[----:B------:R-:W-:Y:S02]  /*3470*/  IMAD.MOV.U32 R46, RZ, RZ, RZ ;  /* 0x000000ffff2e7224 */ /* 0x000fe400078e00ff */
[----:B------:R-:W-:Y:S01]  /*3480*/  @P4 FMUL.FTZ R45, R156, R44 ;  /* 0x0000002c9c2d4220 */ /* 0x000fe20000410000 */
[----:B------:R-:W-:Y:S01]  /*3490*/  @P5 FMUL.FTZ R46, R139, R47 ;  /* 0x0000002f8b2e5220 */ /* 0x000fe20000410000 */
[----:B------:R-:W-:Y:S01]  /*34a0*/  @P6 FMUL.FTZ R51, R158, R50 ;  /* 0x000000329e336220 */ /* 0x000fe20000410000 */
[----:B------:R-:W-:Y:S01]  /*34b0*/  LOP3.LUT P4, RZ, R135, 0xff00, RZ, 0xc0, !PT ;  /* 0x0000ff0087ff7812 */ /* 0x000fe2000788c0ff */
[----:B------:R-:W-:Y:S01]  /*34c0*/  FADD.FTZ R72, R45, R72 ;  /* 0x000000482d487221 */ /* 0x000fe20000010000 */
[C---:B------:R-:W-:Y:S01]  /*34d0*/  LOP3.LUT P5, RZ, R135.reuse, 0xff0000, RZ, 0xc0, !PT ;  /* 0x00ff000087ff7812 */ /* 0x040fe200078ac0ff */
        /* <DEDUP_REMOVED lines=9> */
[----:B------:R-:W-:Y:S01]  /*3570*/  FMUL.FTZ R147, R147, UR17 ;  /* 0x0000001193937c20 */ /* 0x000fe20008410000 */
[----:B------:R-:W-:Y:S01]  /*3580*/  FMUL.FTZ R151, R151, UR17 ;  /* 0x0000001197977c20 */ /* 0x000fe20008410000 */
[----:B------:R-:W-:Y:S01]  /*3590*/  LOP3.LUT P1, RZ, R135, 0xff, RZ, 0xc0, !PT ;  /* 0x000000ff87ff7812 */ /* 0x000fe2000782c0ff */
[----:B------:R-:W-:Y:S01]  /*35a0*/  FMUL.FTZ R134, R141, R134 ;  /* 0x000000868d867220 */ /* 0x000fe20000410000 */
[----:B------:R-:W-:Y:S01]  /*35b0*/  @P2 PRMT R132, R50, 0x7610, R132 ;  /* 0x0000761032842816 */ /* 0x000fe20000000084 */
[----:B------:R-:W-:Y:S01]  /*35c0*/  FMUL.FTZ R143, R143, UR17 ;  /* 0x000000118f8f7c20 */ /* 0x000fe20008410000 */
[----:B------:R-:W-:Y:S01]  /*35d0*/  FMUL.FTZ R45, R6, R147 ;  /* 0x00000093062d7220 */ /* 0x000fe20000410000 */
[----:B------:R-:W-:Y:S01]  /*35e0*/  FMUL.FTZ R50, R7, R151 ;  /* 0x0000009707327220 */ /* 0x000fe20000410000 */
[----:B------:R-:W-:Y:S01]  /*35f0*/  @P2 PRMT R130, R44, 0x7610, R130 ;  /* 0x000076102c822816 */ /* 0x000fe20000000082 */
[----:B------:R-:W-:Y:S01]  /*3600*/  FMUL.FTZ R63, R134, UR17 ;  /* 0x00000011863f7c20 */ /* 0x000fe20008410000 */
[----:B------:R-:W-:Y:S01]  /*3610*/  @P2 PRMT R131, R47, 0x7610, R131 ;  /* 0x000076102f832816 */ /* 0x000fe20000000083 */
[----:B------:R-:W-:Y:S01]  /*3620*/  FMUL.FTZ R44, R5, R143 ;  /* 0x0000008f052c7220 */ /* 0x000fe20000410000 */
[----:B------:R-:W-:Y:S01]  /*3630*/  FSEL R60, R50, RZ, P6 ;  /* 0x000000ff323c7208 */ /* 0x000fe20003000000 */
[----:B------:R-:W-:Y:S01]  /*3640*/  FMUL.FTZ R0, R4, R63 ;  /* 0x0000003f04007220 */ /* 0x000fe20000410000 */
[----:B------:R-:W-:Y:S01]  /*3650*/  FADD.FTZ R70, R51, R70 ;  /* 0x0000004633467221 */ /* 0x000fe20000010000 */
[----:B------:R-:W-:Y:S01]  /*3660*/  IMAD.MOV.U32 R51, RZ, RZ, RZ ;  /* 0x000000ffff337224 */ /* 0x000fe200078e00ff */
[----:B------:R-:W-:Y:S01]  /*3670*/  FSEL R46, R44, RZ, P4 ;  /* 0x000000ff2c2e7208 */ /* 0x000fe20002000000 */
[----:B------:R-:W-:Y:S01]  /*3680*/  FADD.FTZ R84, R163, R84 ;  /* 0x00000054a3547221 */ /* 0x000fe20000010000 */
[----:B------:R-:W0:Y:S01]  /*3690*/  F2F.BF16.F32 R60, R60 ;  /* 0x0000003c003c7304 */ /* 0x000e220000202000 */
[----:B------:R-:W-:Y:S01]  /*36a0*/  FSEL R0, R0, RZ, P1 ;  /* 0x000000ff00007208 */ /* 0x000fe20000800000 */
[----:B------:R-:W-:Y:S01]  /*36b0*/  FADD.FTZ R81, R164, R81 ;  /* 0x00000051a4517221 */ /* 0x000fe20000010000 */
[----:B------:R-:W-:Y:S01]  /*36c0*/  @P2 F2FP.BF16.F32.PACK_AB R141, RZ, R141 ;  /* 0x0000008dff8d223e */ /* 0x000fe200000010ff */
[----:B------:R-:W-:Y:S01]  /*36d0*/  FADD.FTZ R82, R177, R82 ;  /* 0x00000052b1527221 */ /* 0x000fe20000010000 */
[----:B------:R-:W-:Y:S01]  /*36e0*/  FADD.FTZ R79, R166, R79 ;  /* 0x0000004fa64f7221 */ /* 0x000fe20000010000 */
[----:B------:R-:W-:Y:S01]  /*36f0*/  FADD.FTZ R80, R161, R80 ;  /* 0x00000050a1507221 */ /* 0x000fe20000010000 */
[----:B------:R-:W-:Y:S01]  /*3700*/  @P2 PRMT R133, R141, 0x7610, R133 ;  /* 0x000076108d852816 */ /* 0x000fe20000000085 */
[----:B------:R-:W1:Y:S01]  /*3710*/  F2F.BF16.F32 R134, R46 ;  /* 0x0000002e00867304 */ /* 0x000e620000202000 */
[----:B------:R-:W-:Y:S01]  /*3720*/  FADD.FTZ R77, R162, R77 ;  /* 0x0000004da24d7221 */ /* 0x000fe20000010000 */
[----:B------:R-:W-:Y:S01]  /*3730*/  FADD.FTZ R78, R165, R78 ;  /* 0x0000004ea54e7221 */ /* 0x000fe20000010000 */
[----:B------:R-:W-:Y:S01]  /*3740*/  FADD.FTZ R75, R168, R75 ;  /* 0x0000004ba84b7221 */ /* 0x000fe20000010000 */
[----:B------:R-:W-:Y:S01]  /*3750*/  FADD.FTZ R76, R145, R76 ;  /* 0x0000004c914c7221 */ /* 0x000fe20000010000 */
[----:B------:R-:W-:Y:S01]  /*3760*/  FADD.FTZ R73, R140, R73 ;  /* 0x000000498c497221 */ /* 0x000fe20000010000 */
[----:B------:R-:W-:Y:S01]  /*3770*/  FADD.FTZ R74, R149, R74 ;  /* 0x0000004a954a7221 */ /* 0x000fe20000010000 */
[----:B------:R-:W-:Y:S01]  /*3780*/  FADD.FTZ R71, R154, R71 ;  /* 0x000000479a477221 */ /* 0x000fe20000010000 */
[----:B------:R3:W4:Y:S02]  /*3790*/  F2F.BF16.F32 R135, R0 ;  /* 0x0000000000877304 */ /* 0x0007240000202000 */
[----:B---3--:R-:W-:Y:S01]  /*37a0*/  IMAD.MOV.U32 R0, RZ, RZ, RZ ;  /* 0x000000ffff007224 */ /* 0x008fe200078e00ff */
[----:B--2---:R-:W-:-:S02]  /*37b0*/  @P4 SHF.R.U64 R62, R48, 0x10, R49 ;  /* 0x00000010303e4819 */ /* 0x004fc40000001231 */
[----:B------:R-:W-:Y:S02]  /*37c0*/  @P5 MOV R47, R49 ;  /* 0x00000031002f5202 */ /* 0x000fe40000000f00 */
[----:B------:R-:W-:Y:S02]  /*37d0*/  @P6 SHF.R.U32.HI R61, RZ, 0x10, R49 ;  /* 0x00000010ff3d6819 */ /* 0x000fe40000011631 */
[----:B------:R-:W-:Y:S01]  /*37e0*/  FSEL R49, R45, RZ, P5 ;  /* 0x000000ff2d317208 */ /* 0x000fe20002800000 */
[----:B------:R-:W-:Y:S01]  /*37f0*/  HFMA2.MMA R45, -RZ, RZ, 0, 0 ;  /* 0x00000000ff2d7435 */ /* 0x000fe200000001ff */
[----:B------:R-:W-:Y:S01]  /*3800*/  @P1 MOV R44, R48 ;  /* 0x00000030002c1202 */ /* 0x000fe20000000f00 */
[----:B------:R-:W-:Y:S01]  /*3810*/  @P5 IMAD.U32 R47, R47, 0x10000, RZ ;  /* 0x000100002f2f5824 */ /* 0x000fe200078e00ff */
[----:B------:R-:W-:Y:S02]  /*3820*/  @P4 SHF.L.U32 R46, R62, 0x10, RZ ;  /* 0x000000103e2e4819 */ /* 0x000fe400000006ff */
[----:B------:R-:W2:Y:S01]  /*3830*/  F2F.BF16.F32 R49, R49 ;  /* 0x0000003100317304 */ /* 0x000ea20000202000 */
[----:B------:R-:W-:-:S02]  /*3840*/  @P1 SHF.L.U32 R44, R44, 0x10, RZ ;  /* 0x000000102c2c1819 */ /* 0x000fc400000006ff */
[----:B------:R-:W-:Y:S01]  /*3850*/  @P6 SHF.L.U32 R50, R61, 0x10, RZ ;  /* 0x000000103d326819 */ /* 0x000fe200000006ff */
[----:B------:R-:W-:Y:S01]  /*3860*/  @P4 FMUL.FTZ R45, R143, R46 ;  /* 0x0000002e8f2d4220 */ /* 0x000fe20000410000 */
[----:B------:R-:W-:Y:S01]  /*3870*/  MOV R48, RZ ;  /* 0x000000ff00307202 */ /* 0x000fe20000000f00 */
[----:B------:R-:W-:Y:S01]  /*3880*/  @P1 FMUL.FTZ R0, R63, R44 ;  /* 0x0000002c3f001220 */ /* 0x000fe20000410000 */
[----:B------:R-:W-:Y:S01]  /*3890*/  @P5 FMUL.FTZ R48, R147, R47 ;  /* 0x0000002f93305220 */ /* 0x000fe20000410000 */
[----:B------:R-:W-:Y:S01]  /*38a0*/  @P6 FMUL.FTZ R51, R151, R50 ;  /* 0x0000003297336220 */ /* 0x000fe20000410000 */
[----:B------:R-:W-:Y:S01]  /*38b0*/  FADD.FTZ R68, R45, R68 ;  /* 0x000000442d447221 */ /* 0x000fe20000010000 */
[----:B------:R-:W-:Y:S01]  /*38c0*/  FADD.FTZ R67, R0, R67 ;  /* 0x0000004300437221 */ /* 0x000fe20000010000 */
[----:B------:R-:W-:Y:S01]  /*38d0*/  FADD.FTZ R65, R48, R65 ;  /* 0x0000004130417221 */ /* 0x000fe20000010000 */
[----:B------:R-:W-:Y:S01]  /*38e0*/  FADD.FTZ R66, R51, R66 ;  /* 0x0000004233427221 */ /* 0x000fe20000010000 */
[----:B01--4-:R-:W-:Y:S06]  /*38f0*/  @!P2 BRA `(.L_x_3645) ;  /* 0x000000000020a947 */ /* 0x013fec0003800000 */
        /* <DEDUP_REMOVED lines=8> */
.L_x_3645:
[----:B0-----:R-:W-:Y:S01]  /*3980*/  IMAD.WIDE.U32 R44, R134, 0x10000, RZ ;  /* 0x00010000862c7825 */ /* 0x001fe200078e00ff */
[----:B------:R-:W-:Y:S02]  /*3990*/  SHF.L.U32 R47, R60, 0x10, RZ ;  /* 0x000000103c2f7819 */ /* 0x000fe400000006ff */
[----:B------:R-:W-:Y:S01]  /*39a0*/  IADD3 R46, P1, R125, UR22, RZ ;  /* 0x000000167d2e7c10 */ /* 0x000fe2000ff3e0ff */
[----:B------:R-:W-:Y:S01]  /*39b0*/  VIADD R128, R128, UR24 ;  /* 0x0000001880807c36 */ /* 0x000fe20008000000 */
[----:B--2---:R-:W-:Y:S02]  /*39c0*/  LOP3.LUT R45, R45, R47, R49, 0xfe, !PT ;  /* 0x0000002f2d2d7212 */ /* 0x004fe400078efe31 */
[----:B------:R-:W-:Y:S02]  /*39d0*/  LOP3.LUT R44, R44, R135, RZ, 0xfc, !PT ;  /* 0x000000872c2c7212 */ /* 0x000fe400078efcff */
[----:B------:R-:W-:Y:S02]  /*39e0*/  IADD3.X R47, R124, UR23, RZ, P1, !PT ;  /* 0x000000177c2f7c10 */ /* 0x000fe40008ffe4ff */
[----:B------:R-:W-:-:S02]  /*39f0*/  ISETP.GE.AND P1, PT, R128, UR25, PT ;  /* 0x0000001980007c0c */ /* 0x000fc4000bf26270 */
[----:B------:R-:W-:Y:S01]  /*3a00*/  SEL R0, RZ, 0x1, P3 ;  /* 0x00000001ff007807 */ /* 0x000fe20001800000 */
[----:B------:R0:W-:Y:S10]  /*3a10*/  STG.E.64 desc[UR4][R46.64], R44 ;  /* 0x0000002c2e007986 */ /* 0x0001f4000c101b04 */
[----:B------:R-:W-:Y:S05]  /*3a20*/  @!P1 BRA `(.L_x_3646) ;  /* 0xffffffcc00109947 */ /* 0x000fea000383ffff */
        /* <DEDUP_REMOVED lines=53> */
.L_x_3643:
        /* <DEDUP_REMOVED lines=28> */
.L_x_3644:
[----:B------:R-:W-:Y:S01]  /*3f40*/  HFMA2.MMA R151, -RZ, RZ, 0, 9.5367431640625e-07 ;  /* 0x00000010ff977435 */ /* 0x000fe200000001ff */
[----:B------:R-:W-:Y:S01]  /*3f50*/  IMAD.MOV.U32 R63, RZ, RZ, R49 ;  /* 0x000000ffff3f7224 */ /* 0x000fe200078e0031 */
[----:B------:R-:W-:Y:S01]  /*3f60*/  MOV R190, 0x1f ;  /* 0x0000001f00be7802 */ /* 0x000fe20000000f00 */
[----:B------:R-:W-:-:S08]  /*3f70*/  IMAD.MOV.U32 R60, RZ, RZ, -0x1 ;  /* 0xffffffffff3c7424 */ /* 0x000fd000078e00ff */
[----:B-----5:R-:W-:Y:S05]  /*3f80*/  WARPSYNC.COLLECTIVE R60, `(.L_x_3647) ;  /* 0x000000003c087348 */ /* 0x020fea0003c00000 */
[----:B------:R0:W1:Y:S02]  /*3f90*/  SHFL.DOWN P2, R61, R63, R151, R190 ;  /* 0x080000973f3d7389 */ /* 0x00006400000400be */
[----:B01---5:R-:W-:Y:S01]  /*3fa0*/  ENDCOLLECTIVE ;  /* 0x000000000000791b */ /* 0x023fe20003800000 */
.L_x_3647:
[----:B------:R-:W-:Y:S02]  /*3fb0*/  MOV R63, R45 ;  /* 0x0000002d003f7202 */ /* 0x000fe40000000f00 */
[----:B------:R-:W-:-:S07]  /*3fc0*/  MOV R44, R61 ;  /* 0x0000003d002c7202 */ /* 0x000fce0000000f00 */
[----:B------:R-:W-:Y:S05]  /*3fd0*/  WARPSYNC.COLLECTIVE R60, `(.L_x_3648) ;  /* 0x000000003c087348 */ /* 0x000fea0003c00000 */
[----:B------:R0:W1:Y:S02]  /*3fe0*/  SHFL.DOWN P2, R61, R63, R151, R190 ;  /* 0x080000973f3d7389 */ /* 0x00006400000400be */
[----:B01----:R-:W-:Y:S01]  /*3ff0*/  ENDCOLLECTIVE ;  /* 0x000000000000791b */ /* 0x003fe20003800000 */
.L_x_3648:
[----:B------:R-:W-:Y:S01]  /*4000*/  FADD.FTZ R44, R49, R44 ;  /* 0x0000002c312c7221 */ /* 0x000fe20000010000 */
[----:B------:R-:W-:-:S04]  /*4010*/  HFMA2.MMA R151, -RZ, RZ, 0, 4.76837158203125e-07 ;  /* 0x00000008ff977435 */ /* 0x000fc800000001ff */
[----:B------:R-:W-:Y:S01]  /*4020*/  MOV R63, R44 ;  /* 0x0000002c003f7202 */ /* 0x000fe20000000f00 */
[----:B------:R-:W-:-:S07]  /*4030*/  IMAD.MOV.U32 R46, RZ, RZ, R61 ;  /* 0x000000ffff2e7224 */ /* 0x000fce00078e003d */
[----:B------:R-:W-:Y:S05]  /*4040*/  WARPSYNC.COLLECTIVE R60, `(.L_x_3649) ;  /* 0x000000003c087348 */ /* 0x000fea0003c00000 */
[----:B------:R0:W1:Y:S02]  /*4050*/  SHFL.DOWN P2, R61, R63, R151, R190 ;  /* 0x080000973f3d7389 */ /* 0x00006400000400be */
[----:B01----:R-:W-:Y:S01]  /*4060*/  ENDCOLLECTIVE ;  /* 0x000000000000791b */ /* 0x003fe20003800000 */
.L_x_3649:
[----:B------:R-:W-:-:S05]  /*4070*/  FADD.FTZ R46, R45, R46 ;  /* 0x0000002e2d2e7221 */ /* 0x000fca0000010000 */
[----:B------:R-:W-:Y:S01]  /*4080*/  MOV R63, R46 ;  /* 0x0000002e003f7202 */ /* 0x000fe20000000f00 */
[----:B------:R-:W-:-:S07]  /*4090*/  IMAD.MOV.U32 R47, RZ, RZ, R61 ;  /* 0x000000ffff2f7224 */ /* 0x000fce00078e003d */
[----:B------:R-:W-:Y:S05]  /*40a0*/  WARPSYNC.COLLECTIVE R60, `(.L_x_3650) ;  /* 0x000000003c087348 */ /* 0x000fea0003c00000 */
[----:B------:R0:W1:Y:S02]  /*40b0*/  SHFL.DOWN P2, R61, R63, R151, R190 ;  /* 0x080000973f3d7389 */ /* 0x00006400000400be */
[----:B01----:R-:W-:Y:S01]  /*40c0*/  ENDCOLLECTIVE ;  /* 0x000000000000791b */ /* 0x003fe20003800000 */
.L_x_3650:
[----:B------:R-:W-:Y:S01]  /*40d0*/  FADD.FTZ R47, R44, R47 ;  /* 0x0000002f2c2f7221 */ /* 0x000fe20000010000 */
[----:B------:R-:W-:-:S03]  /*40e0*/  HFMA2.MMA R151, -RZ, RZ, 0, 2.384185791015625e-07 ;  /* 0x00000004ff977435 */ /* 0x000fc600000001ff */
[----:B------:R-:W-:Y:S01]  /*40f0*/  IMAD.MOV.U32 R63, RZ, RZ, R47 ;  /* 0x000000ffff3f7224 */ /* 0x000fe200078e002f */
[----:B------:R-:W-:-:S07]  /*4100*/  MOV R51, R61 ;  /* 0x0000003d00337202 */ /* 0x000fce0000000f00 */
[----:B------:R-:W-:Y:S05]  /*4110*/  WARPSYNC.COLLECTIVE R60, `(.L_x_3651) ;  /* 0x000000003c087348 */ /* 0x000fea0003c00000 */
[----:B------:R0:W1:Y:S02]  /*4120*/  SHFL.DOWN P2, R61, R63, R151, R190 ;  /* 0x080000973f3d7389 */ /* 0x00006400000400be */
[----:B01----:R-:W-:Y:S01]  /*4130*/  ENDCOLLECTIVE ;  /* 0x000000000000791b */ /* 0x003fe20003800000 */
.L_x_3651:
[----:B------:R-:W-:-:S04]  /*4140*/  FADD.FTZ R51, R46, R51 ;  /* 0x000000332e337221 */ /* 0x000fc80000010000 */
[----:B------:R-:W-:Y:S01]  /*4150*/  IMAD.MOV.U32 R63, RZ, RZ, R51 ;  /* 0x000000ffff3f7224 */ /* 0x000fe200078e0033 */
[----:B------:R-:W-:-:S07]  /*4160*/  MOV R48, R61 ;  /* 0x0000003d00307202 */ /* 0x000fce0000000f00 */
[----:B------:R-:W-:Y:S05]  /*4170*/  WARPSYNC.COLLECTIVE R60, `(.L_x_3652) ;  /* 0x000000003c087348 */ /* 0x000fea0003c00000 */
[----:B------:R0:W1:Y:S02]  /*4180*/  SHFL.DOWN P2, R61, R63, R151, R190 ;  /* 0x080000973f3d7389 */ /* 0x00006400000400be */
[----:B01----:R-:W-:Y:S01]  /*4190*/  ENDCOLLECTIVE ;  /* 0x000000000000791b */ /* 0x003fe20003800000 */
.L_x_3652:
[----:B------:R-:W-:-:S05]  /*41a0*/  FADD.FTZ R48, R47, R48 ;  /* 0x000000302f307221 */ /* 0x000fca0000010000 */
[----:B------:R-:W-:Y:S01]  /*41b0*/  MOV R63, R48 ;  /* 0x00000030003f7202 */ /* 0x000fe20000000f00 */
[----:B------:R-:W-:Y:S01]  /*41c0*/  IMAD.MOV.U32 R151, RZ, RZ, 0x2 ;  /* 0x00000002ff977424 */ /* 0x000fe200078e00ff */
[----:B------:R-:W-:-:S07]  /*41d0*/  MOV R50, R61 ;  /* 0x0000003d00327202 */ /* 0x000fce0000000f00 */
[----:B------:R-:W-:Y:S05]  /*41e0*/  WARPSYNC.COLLECTIVE R60, `(.L_x_3653) ;  /* 0x000000003c087348 */ /* 0x000fea0003c00000 */
[----:B------:R0:W1:Y:S02]  /*41f0*/  SHFL.DOWN P2, R61, R63, R151, R190 ;  /* 0x080000973f3d7389 */ /* 0x00006400000400be */
[----:B01----:R-:W-:Y:S01]  /*4200*/  ENDCOLLECTIVE ;  /* 0x000000000000791b */ /* 0x003fe20003800000 */
.L_x_3653:
[----:B------:R-:W-:-:S05]  /*4210*/  FADD.FTZ R50, R51, R50 ;  /* 0x0000003233327221 */ /* 0x000fca0000010000 */
[----:B------:R-:W-:Y:S02]  /*4220*/  MOV R63, R50 ;  /* 0x00000032003f7202 */ /* 0x000fe40000000f00 */
[----:B------:R-:W-:-:S07]  /*4230*/  MOV R45, R61 ;  /* 0x0000003d002d7202 */ /* 0x000fce0000000f00 */
[----:B------:R-:W-:Y:S05]  /*4240*/  WARPSYNC.COLLECTIVE R60, `(.L_x_3654) ;  /* 0x000000003c087348 */ /* 0x000fea0003c00000 */
[----:B------:R0:W1:Y:S02]  /*4250*/  SHFL.DOWN P2, R61, R63, R151, R190 ;  /* 0x080000973f3d7389 */ /* 0x00006400000400be */
[----:B01----:R-:W-:Y:S01]  /*4260*/  ENDCOLLECTIVE ;  /* 0x000000000000791b */ /* 0x003fe20003800000 */
.L_x_3654:
[----:B------:R-:W-:Y:S01]  /*4270*/  FADD.FTZ R45, R48, R45 ;  /* 0x0000002d302d7221 */ /* 0x000fe20000010000 */
[----:B------:R-:W-:-:S04]  /*4280*/  HFMA2.MMA R151, -RZ, RZ, 0, 5.9604644775390625e-08 ;  /* 0x00000001ff977435 */ /* 0x000fc800000001ff */
[----:B------:R-:W-:Y:S01]  /*4290*/  MOV R63, R45 ;  /* 0x0000002d003f7202 */ /* 0x000fe20000000f00 */
[----:B------:R-:W-:-:S07]  /*42a0*/  IMAD.MOV.U32 R49, RZ, RZ, R61 ;  /* 0x000000ffff317224 */ /* 0x000fce00078e003d */
[----:B------:R-:W-:Y:S05]  /*42b0*/  WARPSYNC.COLLECTIVE R60, `(.L_x_3655) ;  /* 0x000000003c087348 */ /* 0x000fea0003c00000 */
[----:B------:R0:W1:Y:S02]  /*42c0*/  SHFL.DOWN P2, R61, R63, R151, R190 ;  /* 0x080000973f3d7389 */ /* 0x00006400000400be */
[----:B01----:R-:W-:Y:S01]  /*42d0*/  ENDCOLLECTIVE ;  /* 0x000000000000791b */ /* 0x003fe20003800000 */
.L_x_3655:
[----:B------:R-:W-:-:S05]  /*42e0*/  FADD.FTZ R49, R50, R49 ;  /* 0x0000003132317221 */ /* 0x000fca0000010000 */
[----:B------:R-:W-:Y:S01]  /*42f0*/  MOV R63, R49 ;  /* 0x00000031003f7202 */ /* 0x000fe20000000f00 */
[----:B------:R-:W-:-:S07]  /*4300*/  IMAD.MOV.U32 R62, RZ, RZ, R61 ;  /* 0x000000ffff3e7224 */ /* 0x000fce00078e003d */
[----:B------:R-:W-:Y:S05]  /*4310*/  WARPSYNC.COLLECTIVE R60, `(.L_x_3656) ;  /* 0x000000003c087348 */ /* 0x000fea0003c00000 */
[----:B------:R0:W1:Y:S02]  /*4320*/  SHFL.DOWN P2, R61, R63, R151, R190 ;  /* 0x080000973f3d7389 */ /* 0x00006400000400be */
[----:B01----:R-:W-:Y:S01]  /*4330*/  ENDCOLLECTIVE ;  /* 0x000000000000791b */ /* 0x003fe20003800000 */
.L_x_3656:
[----:B------:R-:W-:Y:S01]  /*4340*/  MOV R44, R61 ;  /* 0x0000003d002c7202 */ /* 0x000fe20000000f00 */
[----:B------:R-:W-:Y:S06]  /*4350*/  BRA `(.L_x_3657) ;  /* 0xffffffd400d07947 */ /* 0x000fec000383ffff */
.L_x_3658:
        /* <DEDUP_REMOVED lines=10> */
.L_x_11873:


//--------------------- .text._ZN10layer_norm22ln_bwd_finalize_kernelINS_22Kernel_traits_finalizeILj2560Ef13__nv_bfloat16S2_S2_fjLb1ELj1024ELj4ENS_18Kernel_traits_baseILj2560EfS2_S2_S2_fjLj1024EEEEELb1ELb0EEEvNS_9BwdParamsE --------------------------
	.section	.text._ZN10layer_norm22ln_bwd_finalize_kernelINS_22Kernel_traits_finalizeILj2560Ef13__nv_bfloat16S2_S2_fjLb1ELj1024ELj4ENS_18Kernel_traits_baseILj2560EfS2_S2_S2_fjLj1024EEEEELb1ELb0EEEvNS_9BwdParamsE,"ax",@progbits
	.align	128
        .global         _ZN10layer_norm22ln_bwd_finalize_kernelINS_22Kernel_traits_finalizeILj2560Ef13__nv_bfloat16S2_S2_fjLb1ELj1024ELj4ENS_18Kernel_traits_baseILj2560EfS2_S2_S2_fjLj1024EEEEELb1ELb0EEEvNS_9BwdParamsE
        .type           _ZN10layer_norm22ln_bwd_finalize_kernelINS_22Kernel_traits_finalizeILj2560Ef13__nv_bfloat16S2_S2_fjLb1ELj1024ELj4ENS_18Kernel_traits_baseILj2560EfS2_S2_S2_fjLj1024EEEEELb1ELb0EEEvNS_9BwdParamsE,@function
        .size           _ZN10layer_norm22ln_bwd_finalize_kernelINS_22Kernel_traits_finalizeILj2560Ef13__nv_bfloat16S2_S2_fjLb1ELj1024ELj4ENS_18Kernel_traits_baseILj2560EfS2_S2_S2_fjLj1024EEEEELb1ELb0EEEvNS_9BwdParamsE,(.L_x_11874 - _ZN10layer_norm22ln_bwd_finalize_kernelINS_22Kernel_traits_finalizeILj2560Ef13__nv_bfloat16S2_S2_fjLb1ELj1024ELj4ENS_18Kernel_traits_baseILj2560EfS2_S2_S2_fjLj1024EEEEELb1ELb0EEEvNS_9BwdParamsE)
        .other          _ZN10layer_norm22ln_bwd_finalize_kernelINS_22Kernel_traits_finalizeILj2560Ef13__nv_bfloat16S2_S2_fjLb1ELj1024ELj4ENS_18Kernel_traits_baseILj2560EfS2_S2_S2_fjLj1024EEEEELb1ELb0EEEvNS_9BwdParamsE,@"STO_CUDA_ENTRY STV_DEFAULT"
_ZN10layer_norm22ln_bwd_finalize_kernelINS_22Kernel_traits_finalizeILj2560Ef13__nv_bfloat16S2_S2_fjLb1ELj1024ELj4ENS_18Kernel_traits_baseILj2560EfS2_S2_S2_fjLj1024EEEEELb1ELb0EEEvNS_9BwdParamsE:
.text._ZN10layer_norm22ln_bwd_finalize_kernelINS_22Kernel_traits_finalizeILj2560Ef13__nv_bfloat16S2_S2_fjLb1ELj1024ELj4ENS_18Kernel_traits_baseILj2560EfS2_S2_S2_fjLj1024EEEEELb1ELb0EEEvNS_9BwdParamsE:
        /* <DEDUP_REMOVED lines=24> */
.L_x_3671:
[----:B0--3--:R-:W0:Y:S01]  /*0180*/  LDC R8, c[0x0][0x210] ;  /* 0x00008400ff087b82 */ /* 0x009e220000000800 */
[----:B------:R-:W-:Y:S01]  /*0190*/  BSSY B0, `(.L_x_3659) ;  /* 0x0000086000007945 */ /* 0x000fe20003800000 */
[----:B------:R-:W-:Y:S01]  /*01a0*/  HFMA2.MMA R11, -RZ, RZ, 0, 0 ;  /* 0x00000000ff0b7435 */ /* 0x000fe200000001ff */
[----:B------:R-:W-:Y:S01]  /*01b0*/  MOV R22, RZ ;  /* 0x000000ff00167202 */ /* 0x000fe20000000f00 */
[----:B------:R-:W-:-:S04]  /*01c0*/  HFMA2.MMA R24, -RZ, RZ, 0, 0 ;  /* 0x00000000ff187435 */ /* 0x000fc800000001ff */
[----:B-1----:R-:W1:Y:S01]  /*01d0*/  LDC R9, c[0x0][0x218] ;  /* 0x00008600ff097b82 */ /* 0x002e620000000800 */
[----:B0-----:R-:W-:-:S04]  /*01e0*/  ISETP.GE.U32.AND P1, PT, R3, R8, PT ;  /* 0x000000080300720c */ /* 0x001fc80003f26070 */
[----:B-1----:R-:W-:-:S13]  /*01f0*/  ISETP.GE.U32.OR P1, PT, R4, R9, P1 ;  /* 0x000000090400720c */ /* 0x002fda0000f26470 */
[----:B--2---:R-:W-:Y:S05]  /*0200*/  @P1 BRA `(.L_x_3660) ;  /* 0x0000000400f81947 */ /* 0x004fea0003800000 */
[----:B------:R-:W-:Y:S01]  /*0210*/  ISETP.GE.U32.AND P2, PT, R3, R8, PT ;  /* 0x000000080300720c */ /* 0x000fe20003f46070 */
[----:B------:R-:W-:-:S12]  /*0220*/  IMAD.MOV.U32 R23, RZ, RZ, R3 ;  /* 0x000000ffff177224 */ /* 0x000fd800078e0003 */
        /* <DEDUP_REMOVED lines=13> */
[----:B------:R-:W-:Y:S02]  /*0300*/  ISETP.LE.U32.OR P1, PT, R10, 0x60, P1 ;  /* 0x000000600a00780c */ /* 0x000fe40000f23470 */
[----:B------:R-:W-:Y:S02]  /*0310*/  MOV R24, RZ ;  /* 0x000000ff00187202 */ /* 0x000fe40000000f00 */
[----:B------:R-:W-:Y:S02]  /*0320*/  MOV R22, RZ ;  /* 0x000000ff00167202 */ /* 0x000fe40000000f00 */
[----:B------:R-:W-:Y:S01]  /*0330*/  MOV R11, RZ ;  /* 0x000000ff000b7202 */ /* 0x000fe20000000f00 */
[----:B------:R-:W-:Y:S01]  /*0340*/  BSSY B1, `(.L_x_3661) ;  /* 0x0000039000017945 */ /* 0x000fe20003800000 */
[----:B---3--:R-:W-:Y:S01]  /*0350*/  @P2 FADD.FTZ R24, R24, R13 ;  /* 0x0000000d18182221 */ /* 0x008fe20000010000 */
[----:B----4-:R-:W-:Y:S02]  /*0360*/  @P2 FADD.FTZ R22, R22, R15 ;  /* 0x0000000f16162221 */ /* 0x010fe40000010000 */
[----:B--2---:R-:W-:Y:S01]  /*0370*/  @P2 FADD.FTZ R11, R11, R16 ;  /* 0x000000100b0b2221 */ /* 0x004fe20000010000 */
[----:B------:R-:W-:Y:S01]  /*0380*/  PLOP3.LUT P2, PT, P2, PT, PT, 0x8, 0x0 ;  /* 0x000000000000781c */ /* 0x000fe2000174e170 */
[----:B------:R-:W-:-:S12]  /*0390*/  @P1 BRA `(.L_x_3662) ;  /* 0x0000000000cc1947 */ /* 0x000fd80003800000 */
[----:B------:R-:W-:Y:S02]  /*03a0*/  PLOP3.LUT P2, PT, PT, PT, PT, 0x8, 0x0 ;  /* 0x000000000000781c */ /* 0x000fe40003f4e170 */
[----:B------:R-:W-:-:S11]  /*03b0*/  IADD3 R12, R8, -0x60, RZ ;  /* 0xffffffa0080c7810 */ /* 0x000fd60007ffe0ff */
.L_x_3663:
[----:B------:R-:W0:Y:S01]  /*03c0*/  LDC.64 R14, c[0x0][0x2d0] ;  /* 0x0000b400ff0e7b82 */ /* 0x000e220000000a00 */
[C---:B------:R-:W-:Y:S01]  /*03d0*/  IADD3 R27, R23.reuse, 0x20, RZ ;  /* 0x00000020171b7810 */ /* 0x040fe20007ffe0ff */
[----:B------:R-:W-:-:S04]  /*03e0*/  IMAD R25, R23, R9, R4 ;  /* 0x0000000917197224 */ /* 0x000fc800078e0204 */
[----:B------:R-:W-:Y:S02]  /*03f0*/  IMAD R27, R27, R9, R4 ;  /* 0x000000091b1b7224 */ /* 0x000fe400078e0204 */
[----:B0-----:R-:W-:-:S04]  /*0400*/  IMAD.WIDE.U32 R20, R25, 0x4, R14 ;  /* 0x0000000419147825 */ /* 0x001fc800078e000e */
[----:B------:R-:W-:Y:S01]  /*0410*/  IMAD.WIDE.U32 R16, R27, 0x4, R14 ;  /* 0x000000041b107825 */ /* 0x000fe200078e000e */
[----:B------:R0:W2:Y:S04]  /*0420*/  LDG.E R26, desc[UR6][R20.64] ;  /* 0x00000006141a7981 */ /* 0x0000a8000c1e1900 */
[----:B------:R1:W3:Y:S01]  /*0430*/  LDG.E R10, desc[UR6][R16.64] ;  /* 0x00000006100a7981 */ /* 0x0002e2000c1e1900 */
[C---:B------:R-:W-:Y:S01]  /*0440*/  VIADD R19, R23.reuse, 0x40 ;  /* 0x0000004017137836 */ /* 0x040fe20000000000 */
[----:B------:R-:W-:-:S03]  /*0450*/  IADD3 R29, R23, 0x60, RZ ;  /* 0x00000060171d7810 */ /* 0x000fc60007ffe0ff */
[-CC-:B------:R-:W-:Y:S02]  /*0460*/  IMAD R19, R19, R9.reuse, R4.reuse ;  /* 0x0000000913137224 */ /* 0x180fe400078e0204 */
[----:B------:R-:W-:Y:S02]  /*0470*/  IMAD R29, R29, R9, R4 ;  /* 0x000000091d1d7224 */ /* 0x000fe400078e0204 */
[--C-:B0-----:R-:W-:Y:S01]  /*0480*/  IMAD.WIDE.U32 R20, R19, 0x4, R14.reuse ;  /* 0x0000000413147825 */ /* 0x101fe200078e000e */
[----:B-1----:R-:W0:Y:S03]  /*0490*/  LDC.64 R16, c[0x0][0x2d8] ;  /* 0x0000b600ff107b82 */ /* 0x002e260000000a00 */
        /* <DEDUP_REMOVED lines=23> */
[----:B------:R-:W-:-:S04]  /*0610*/  IADD3 R23, R23, 0x80, RZ ;  /* 0x0000008017177810 */ /* 0x000fc80007ffe0ff */
        /* <DEDUP_REMOVED lines=11> */
.L_x_3662:
[----:B------:R-:W-:Y:S05]  /*06d0*/  BSYNC B1 ;  /* 0x0000000000017941 */ /* 0x000fea0003800000 */
.L_x_3661:
        /* <DEDUP_REMOVED lines=31> */
.L_x_3665:
[----:B------:R-:W-:Y:S05]  /*08d0*/  BSYNC B1 ;  /* 0x0000000000017941 */ /* 0x000fea0003800000 */
.L_x_3664:
        /* <DEDUP_REMOVED lines=16> */
.L_x_3666:
[----:B------:R-:W-:Y:S05]  /*09e0*/  BSYNC B1 ;  /* 0x0000000000017941 */ /* 0x000fea0003800000 */
.L_x_3660:
[----:B------:R-:W-:Y:S05]  /*09f0*/  BSYNC B0 ;  /* 0x0000000000007941 */ /* 0x000fea0003800000 */
.L_x_3659:
        /* <DEDUP_REMOVED lines=40> */
.L_x_3687:
        /* <DEDUP_REMOVED lines=8> */
.L_x_3667:
[----:B------:R-:W-:Y:S01]  /*0d00*/  SHF.L.U32 R8, R5, 0x1, RZ ;  /* 0x0000000105087819 */ /* 0x000fe200000006ff */
[----:B------:R-:W-:Y:S05]  /*0d10*/  WARPSYNC.ALL ;  /* 0x0000000000007948 */ /* 0x000fea0003800000 */
[----:B------:R-:W-:Y:S01]  /*0d20*/  BAR.SYNC.DEFER_BLOCKING 0x0 ;  /* 0x0000000000007b1d */ /* 0x000fe20000010000 */
[----:B------:R-:W-:-:S05]  /*0d30*/  ISETP.GE.U32.OR P1, PT, R8, R9, P0 ;  /* 0x000000090800720c */ /* 0x000fca0000726470 */
[----:B------:R-:W-:Y:S08]  /*0d40*/  BSSY B0, `(.L_x_3669) ;  /* 0x0000010000007945 */ /* 0x000ff00003800000 */
[----:B------:R-:W-:Y:S05]  /*0d50*/  @P1 BRA `(.L_x_3670) ;  /* 0x0000000000381947 */ /* 0x000fea0003800000 */
[----:B------:R-:W-:Y:S01]  /*0d60*/  SHF.L.U32 R8, R0, 0x3, RZ ;  /* 0x0000000300087819 */ /* 0x000fe200000006ff */
[----:B------:R-:W3:Y:S03]  /*0d70*/  LDC.64 R16, c[0x0][0x318] ;  /* 0x0000c600ff107b82 */ /* 0x000ee60000000a00 */
[----:B------:R-:W-:-:S05]  /*0d80*/  LOP3.LUT R20, R8, 0xf8, RZ, 0xc0, !PT ;  /* 0x000000f808147812 */ /* 0x000fca00078ec0ff */
[----:B0-2---:R-:W0:Y:S01]  /*0d90*/  LDS.64 R12, [R20+UR4+0x3000] ;  /* 0x00300004140c7984 */ /* 0x005e220008000a00 */
[----:B------:R-:W2:Y:S03]  /*0da0*/  LDC.64 R18, c[0x0][0x310] ;  /* 0x0000c400ff127b82 */ /* 0x000ea60000000a00 */
[----:B------:R-:W4:Y:S04]  /*0db0*/  LDS.64 R10, [R20+UR4+0x3080] ;  /* 0x00308004140a7984 */ /* 0x000f280008000a00 */
[----:B------:R-:W5:Y:S01]  /*0dc0*/  LDS.64 R8, [R20+UR4+0x3100] ;  /* 0x0031000414087984 */ /* 0x000f620008000a00 */
[----:B------:R-:W1:Y:S01]  /*0dd0*/  LDC.64 R14, c[0x0][0x330] ;  /* 0x0000cc00ff0e7b82 */ /* 0x000e620000000a00 */
[----:B---3--:R-:W-:-:S04]  /*0de0*/  IMAD.WIDE.U32 R16, R5, 0x8, R16 ;  /* 0x0000000805107825 */ /* 0x008fc800078e0010 */
[----:B--2---:R-:W-:-:S04]  /*0df0*/  IMAD.WIDE.U32 R18, R5, 0x8, R18 ;  /* 0x0000000805127825 */ /* 0x004fc800078e0012 */
[----:B-1----:R-:W-:Y:S01]  /*0e00*/  IMAD.WIDE.U32 R14, R5, 0x8, R14 ;  /* 0x00000008050e7825 */ /* 0x002fe200078e000e */
[----:B0-----:R3:W-:Y:S04]  /*0e10*/  STG.E.64 desc[UR6][R16.64], R12 ;  /* 0x0000000c10007986 */ /* 0x0017e8000c101b06 */
[----:B----4-:R3:W-:Y:S04]  /*0e20*/  STG.E.64 desc[UR6][R18.64], R10 ;  /* 0x0000000a12007986 */ /* 0x0107e8000c101b06 */
[----:B-----5:R3:W-:Y:S02]  /*0e30*/  STG.E.64 desc[UR6][R14.64], R8 ;  /* 0x000000080e007986 */ /* 0x0207e4000c101b06 */
.L_x_3670:
[----:B------:R-:W-:Y:S05]  /*0e40*/  BSYNC B0 ;  /* 0x0000000000007941 */ /* 0x000fea0003800000 */
.L_x_3669:
[C---:B------:R-:W-:Y:S01]  /*0e50*/  ISETP.GT.U32.AND P1, PT, R4.reuse, -0xa01, PT ;  /* 0xfffff5ff0400780c */ /* 0x040fe20003f24070 */
[----:B------:R-:W-:Y:S01]  /*0e60*/  VIADD R4, R4, 0xa00 ;  /* 0x00000a0004047836 */ /* 0x000fe20000000000 */
[----:B------:R-:W-:-:S11]  /*0e70*/  IADD3 R5, R5, 0x500, RZ ;  /* 0x0000050005057810 */ /* 0x000fd60007ffe0ff */
[----:B------:R-:W-:Y:S05]  /*0e80*/  @P1 BRA `(.L_x_3671) ;  /* 0xfffffff000bc1947 */ /* 0x000fea000383ffff */
[----:B------:R-:W-:Y:S05]  /*0e90*/  EXIT ;  /* 0x000000000000794d */ /* 0x000fea0003800000 */
.L_x_3668:
[----:B0-----:R-:W-:Y:S01]  /*0ea0*/  HFMA2.MMA R24, -RZ, RZ, 0, 5.9604644775390625e-08 ;  /* 0x00000001ff187435 */ /* 0x001fe200000001ff */
[----:B----4-:R-:W-:Y:S02]  /*0eb0*/  MOV R23, R10 ;  /* 0x0000000a00177202 */ /* 0x010fe40000000f00 */
[----:B------:R-:W-:Y:S02]  /*0ec0*/  MOV R25, 0x1f ;  /* 0x0000001f00197802 */ /* 0x000fe40000000f00 */
[----:B------:R-:W-:-:S07]  /*0ed0*/  MOV R20, 0xffffffff ;  /* 0xffffffff00147802 */ /* 0x000fce0000000f00 */
[----:B-123--:R-:W-:Y:S05]  /*0ee0*/  WARPSYNC.COLLECTIVE R20, `(.L_x_3672) ;  /* 0x0000000014087348 */ /* 0x00efea0003c00000 */
[----:B------:R0:W4:Y:S02]  /*0ef0*/  SHFL.BFLY P2, R22, R23, R24, R25 ;  /* 0x0c00001817167389 */ /* 0x0001240000040019 */
[----:B01234-:R-:W-:Y:S01]  /*0f00*/  ENDCOLLECTIVE ;  /* 0x000000000000791b */ /* 0x01ffe20003800000 */
.L_x_3672:
[----:B------:R-:W-:Y:S01]  /*0f10*/  IMAD.MOV.U32 R24, RZ, RZ, 0x2 ;  /* 0x00000002ff187424 */ /* 0x000fe200078e00ff */
[----:B------:R-:W-:-:S05]  /*0f20*/  MOV R11, R22 ;  /* 0x00000016000b7202 */ /* 0x000fca0000000f00 */
[----:B------:R-:W-:-:S05]  /*0f30*/  FADD.FTZ R11, R10, R11 ;  /* 0x0000000b0a0b7221 */ /* 0x000fca0000010000 */
[----:B------:R-:W-:-:S07]  /*0f40*/  MOV R23, R11 ;  /* 0x0000000b00177202 */ /* 0x000fce0000000f00 */
[----:B------:R-:W-:Y:S05]  /*0f50*/  WARPSYNC.COLLECTIVE R20, `(.L_x_3673) ;  /* 0x0000000014087348 */ /* 0x000fea0003c00000 */
[----:B------:R0:W1:Y:S02]  /*0f60*/  SHFL.BFLY P2, R22, R23, R24, R25 ;  /* 0x0c00001817167389 */ /* 0x0000640000040019 */
[----:B01----:R-:W-:Y:S01]  /*0f70*/  ENDCOLLECTIVE ;  /* 0x000000000000791b */ /* 0x003fe20003800000 */
.L_x_3673:
[----:B------:R-:W-:Y:S01]  /*0f80*/  HFMA2.MMA R24, -RZ, RZ, 0, 2.384185791015625e-07 ;  /* 0x00000004ff187435 */ /* 0x000fe200000001ff */
[----:B------:R-:W-:-:S05]  /*0f90*/  MOV R14, R22 ;  /* 0x00000016000e7202 */ /* 0x000fca0000000f00 */
[----:B------:R-:W-:-:S05]  /*0fa0*/  FADD.FTZ R14, R11, R14 ;  /* 0x0000000e0b0e7221 */ /* 0x000fca0000010000 */
[----:B------:R-:W-:-:S07]  /*0fb0*/  MOV R23, R14 ;  /* 0x0000000e00177202 */ /* 0x000fce0000000f00 */
[----:B------:R-:W-:Y:S05]  /*0fc0*/  WARPSYNC.COLLECTIVE R20, `(.L_x_3674) ;  /* 0x0000000014087348 */ /* 0x000fea0003c00000 */
[----:B------:R0:W1:Y:S02]  /*0fd0*/  SHFL.BFLY P2, R22, R23, R24, R25 ;  /* 0x0c00001817167389 */ /* 0x0000640000040019 */
[----:B01----:R-:W-:Y:S01]  /*0fe0*/  ENDCOLLECTIVE ;  /* 0x000000000000791b */ /* 0x003fe20003800000 */
.L_x_3674:
[----:B------:R-:W-:Y:S01]  /*0ff0*/  HFMA2.MMA R24, -RZ, RZ, 0, 4.76837158203125e-07 ;  /* 0x00000008ff187435 */ /* 0x000fe200000001ff */
[----:B------:R-:W-:-:S05]  /*1000*/  MOV R13, R22 ;  /* 0x00000016000d7202 */ /* 0x000fca0000000f00 */
[----:B------:R-:W-:-:S05]  /*1010*/  FADD.FTZ R13, R14, R13 ;  /* 0x0000000d0e0d7221 */ /* 0x000fca0000010000 */
[----:B------:R-:W-:-:S07]  /*1020*/  MOV R23, R13 ;  /* 0x0000000d00177202 */ /* 0x000fce0000000f00 */
[----:B------:R-:W-:Y:S05]  /*1030*/  WARPSYNC.COLLECTIVE R20, `(.L_x_3675) ;  /* 0x0000000014087348 */ /* 0x000fea0003c00000 */
[----:B------:R0:W1:Y:S02]  /*1040*/  SHFL.BFLY P2, R22, R23, R24, R25 ;  /* 0x0c00001817167389 */ /* 0x0000640000040019 */
[----:B01----:R-:W-:Y:S01]  /*1050*/  ENDCOLLECTIVE ;  /* 0x000000000000791b */ /* 0x003fe20003800000 */
.L_x_3675:
[----:B------:R-:W-:Y:S01]  /*1060*/  HFMA2.MMA R24, -RZ, RZ, 0, 9.5367431640625e-07 ;  /* 0x00000010ff187435 */ /* 0x000fe200000001ff */
[----:B------:R-:W-:-:S05]  /*1070*/  MOV R10, R22 ;  /* 0x00000016000a7202 */ /* 0x000fca0000000f00 */
[----:B------:R-:W-:-:S04]  /*1080*/  FADD.FTZ R11, R13, R10 ;  /* 0x0000000a0d0b7221 */ /* 0x000fc80000010000 */
[----:B------:R-:W-:-:S07]  /*1090*/  IMAD.MOV.U32 R23, RZ, RZ, R11 ;  /* 0x000000ffff177224 */ /* 0x000fce00078e000b */
[----:B------:R-:W-:Y:S05]  /*10a0*/  WARPSYNC.COLLECTIVE R20, `(.L_x_3676) ;  /* 0x0000000014087348 */ /* 0x000fea0003c00000 */
[----:B------:R0:W1:Y:S02]  /*10b0*/  SHFL.BFLY P2, R22, R23, R24, R25 ;  /* 0x0c00001817167389 */ /* 0x0000640000040019 */
[----:B01----:R-:W-:Y:S01]  /*10c0*/  ENDCOLLECTIVE ;  /* 0x000000000000791b */ /* 0x003fe20003800000 */
.L_x_3676:
[----:B------:R-:W-:Y:S01]  /*10d0*/  HFMA2.MMA R24, -RZ, RZ, 0, 5.9604644775390625e-08 ;  /* 0x00000001ff187435 */ /* 0x000fe200000001ff */
[----:B------:R-:W-:Y:S02]  /*10e0*/  MOV R23, R12 ;  /* 0x0000000c00177202 */ /* 0x000fe40000000f00 */
[----:B------:R-:W-:-:S08]  /*10f0*/  MOV R10, R22 ;  /* 0x00000016000a7202 */ /* 0x000fd00000000f00 */
[----:B------:R-:W-:Y:S05]  /*1100*/  WARPSYNC.COLLECTIVE R20, `(.L_x_3677) ;  /* 0x0000000014087348 */ /* 0x000fea0003c00000 */
[----:B------:R0:W1:Y:S02]  /*1110*/  SHFL.BFLY P2, R22, R23, R24, R25 ;  /* 0x0c00001817167389 */ /* 0x0000640000040019 */
[----:B01----:R-:W-:Y:S01]  /*1120*/  ENDCOLLECTIVE ;  /* 0x000000000000791b */ /* 0x003fe20003800000 */
.L_x_3677:
[----:B------:R-:W-:Y:S01]  /*1130*/  HFMA2.MMA R24, -RZ, RZ, 0, 1.1920928955078125e-07 ;  /* 0x00000002ff187435 */ /* 0x000fe200000001ff */
[----:B------:R-:W-:-:S05]  /*1140*/  MOV R13, R22 ;  /* 0x00000016000d7202 */ /* 0x000fca0000000f00 */
[----:B------:R-:W-:-:S05]  /*1150*/  FADD.FTZ R15, R12, R13 ;  /* 0x0000000d0c0f7221 */ /* 0x000fca0000010000 */
[----:B------:R-:W-:-:S07]  /*1160*/  MOV R23, R15 ;  /* 0x0000000f00177202 */ /* 0x000fce0000000f00 */
[----:B------:R-:W-:Y:S05]  /*1170*/  WARPSYNC.COLLECTIVE R20, `(.L_x_3678) ;  /* 0x0000000014087348 */ /* 0x000fea0003c00000 */
[----:B------:R0:W1:Y:S02]  /*1180*/  SHFL.BFLY P2, R22, R23, R24, R25 ;  /* 0x0c00001817167389 */ /* 0x0000640000040019 */
[----:B01----:R-:W-:Y:S01]  /*1190*/  ENDCOLLECTIVE ;  /* 0x000000000000791b */ /* 0x003fe20003800000 */
.L_x_3678:
[----:B------:R-:W-:Y:S01]  /*11a0*/  HFMA2.MMA R24, -RZ, RZ, 0, 2.384185791015625e-07 ;  /* 0x00000004ff187435 */ /* 0x000fe200000001ff */
[----:B------:R-:W-:-:S04]  /*11b0*/  IMAD.MOV.U32 R16, RZ, RZ, R22 ;  /* 0x000000ffff107224 */ /* 0x000fc800078e0016 */
[----:B------:R-:W-:-:S05]  /*11c0*/  FADD.FTZ R16, R15, R16 ;  /* 0x000000100f107221 */ /* 0x000fca0000010000 */
[----:B------:R-:W-:-:S07]  /*11d0*/  MOV R23, R16 ;  /* 0x0000001000177202 */ /* 0x000fce0000000f00 */
[----:B------:R-:W-:Y:S05]  /*11e0*/  WARPSYNC.COLLECTIVE R20, `(.L_x_3679) ;  /* 0x0000000014087348 */ /* 0x000fea0003c00000 */
[----:B------:R0:W1:Y:S02]  /*11f0*/  SHFL.BFLY P2, R22, R23, R24, R25 ;  /* 0x0c00001817167389 */ /* 0x0000640000040019 */
[----:B01----:R-:W-:Y:S01]  /*1200*/  ENDCOLLECTIVE ;  /* 0x000000000000791b */ /* 0x003fe20003800000 */
.L_x_3679:
[----:B------:R-:W-:Y:S01]  /*1210*/  HFMA2.MMA R24, -RZ, RZ, 0, 4.76837158203125e-07 ;  /* 0x00000008ff187435 */ /* 0x000fe200000001ff */
[----:B------:R-:W-:-:S05]  /*1220*/  MOV R17, R22 ;  /* 0x0000001600117202 */ /* 0x000fca0000000f00 */
[----:B------:R-:W-:-:S05]  /*1230*/  FADD.FTZ R17, R16, R17 ;  /* 0x0000001110117221 */ /* 0x000fca0000010000 */
[----:B------:R-:W-:-:S07]  /*1240*/  MOV R23, R17 ;  /* 0x0000001100177202 */ /* 0x000fce0000000f00 */
[----:B------:R-:W-:Y:S05]  /*1250*/  WARPSYNC.COLLECTIVE R20, `(.L_x_3680) ;  /* 0x0000000014087348 */ /* 0x000fea0003c00000 */
[----:B------:R0:W1:Y:S02]  /*1260*/  SHFL.BFLY P2, R22, R23, R24, R25 ;  /* 0x0c00001817167389 */ /* 0x0000640000040019 */
[----:B01----:R-:W-:Y:S01]  /*1270*/  ENDCOLLECTIVE ;  /* 0x000000000000791b */ /* 0x003fe20003800000 */
.L_x_3680:
[----:B------:R-:W-:Y:S01]  /*1280*/  IMAD.MOV.U32 R24, RZ, RZ, 0x10 ;  /* 0x00000010ff187424 */ /* 0x000fe200078e00ff */
[----:B------:R-:W-:-:S05]  /*1290*/  MOV R12, R22 ;  /* 0x00000016000c7202 */ /* 0x000fca0000000f00 */
[----:B------:R-:W-:-:S05]  /*12a0*/  FADD.FTZ R12, R17, R12 ;  /* 0x0000000c110c7221 */ /* 0x000fca0000010000 */
[----:B------:R-:W-:-:S07]  /*12b0*/  MOV R23, R12 ;  /* 0x0000000c00177202 */ /* 0x000fce0000000f00 */
[----:B------:R-:W-:Y:S05]  /*12c0*/  WARPSYNC.COLLECTIVE R20, `(.L_x_3681) ;  /* 0x0000000014087348 */ /* 0x000fea0003c00000 */
[----:B------:R0:W1:Y:S02]  /*12d0*/  SHFL.BFLY P2, R22, R23, R24, R25 ;  /* 0x0c00001817167389 */ /* 0x0000640000040019 */
[----:B01----:R-:W-:Y:S01]  /*12e0*/  ENDCOLLECTIVE ;  /* 0x000000000000791b */ /* 0x003fe20003800000 */
.L_x_3681:
[----:B------:R-:W-:Y:S01]  /*12f0*/  HFMA2.MMA R24, -RZ, RZ, 0, 5.9604644775390625e-08 ;  /* 0x00000001ff187435 */ /* 0x000fe200000001ff */
[----:B------:R-:W-:Y:S02]  /*1300*/  MOV R23, R8 ;  /* 0x0000000800177202 */ /* 0x000fe40000000f00 */
[----:B------:R-:W-:-:S08]  /*1310*/  MOV R15, R22 ;  /* 0x00000016000f7202 */ /* 0x000fd00000000f00 */
[----:B------:R-:W-:Y:S05]  /*1320*/  WARPSYNC.COLLECTIVE R20, `(.L_x_3682) ;  /* 0x0000000014087348 */ /* 0x000fea0003c00000 */
[----:B------:R0:W1:Y:S02]  /*1330*/  SHFL.BFLY P2, R22, R23, R24, R25 ;  /* 0x0c00001817167389 */ /* 0x0000640000040019 */
[----:B01----:R-:W-:Y:S01]  /*1340*/  ENDCOLLECTIVE ;  /* 0x000000000000791b */ /* 0x003fe20003800000 */
.L_x_3682:
[----:B------:R-:W-:Y:S01]  /*1350*/  HFMA2.MMA R24, -RZ, RZ, 0, 1.1920928955078125e-07 ;  /* 0x00000002ff187435 */ /* 0x000fe200000001ff */
[----:B------:R-:W-:-:S05]  /*1360*/  MOV R17, R22 ;  /* 0x0000001600117202 */ /* 0x000fca0000000f00 */
[----:B------:R-:W-:-:S05]  /*1370*/  FADD.FTZ R18, R8, R17 ;  /* 0x0000001108127221 */ /* 0x000fca0000010000 */
[----:B------:R-:W-:-:S07]  /*1380*/  MOV R23, R18 ;  /* 0x0000001200177202 */ /* 0x000fce0000000f00 */
[----:B------:R-:W-:Y:S05]  /*1390*/  WARPSYNC.COLLECTIVE R20, `(.L_x_3683) ;  /* 0x0000000014087348 */ /* 0x000fea0003c00000 */
[----:B------:R0:W1:Y:S02]  /*13a0*/  SHFL.BFLY P2, R22, R23, R24, R25 ;  /* 0x0c00001817167389 */ /* 0x0000640000040019 */
[----:B01----:R-:W-:Y:S01]  /*13b0*/  ENDCOLLECTIVE ;  /* 0x000000000000791b */ /* 0x003fe20003800000 */
.L_x_3683:
[----:B------:R-:W-:Y:S01]  /*13c0*/  HFMA2.MMA R24, -RZ, RZ, 0, 2.384185791015625e-07 ;  /* 0x00000004ff187435 */ /* 0x000fe200000001ff */
[----:B------:R-:W-:-:S05]  /*13d0*/  MOV R13, R22 ;  /* 0x00000016000d7202 */ /* 0x000fca0000000f00 */
[----:B------:R-:W-:-:S04]  /*13e0*/  FADD.FTZ R19, R18, R13 ;  /* 0x0000000d12137221 */ /* 0x000fc80000010000 */
[----:B------:R-:W-:-:S07]  /*13f0*/  IMAD.MOV.U32 R23, RZ, RZ, R19 ;  /* 0x000000ffff177224 */ /* 0x000fce00078e0013 */
[----:B------:R-:W-:Y:S05]  /*1400*/  WARPSYNC.COLLECTIVE R20, `(.L_x_3684) ;  /* 0x0000000014087348 */ /* 0x000fea0003c00000 */
[----:B------:R0:W1:Y:S02]  /*1410*/  SHFL.BFLY P2, R22, R23, R24, R25 ;  /* 0x0c00001817167389 */ /* 0x0000640000040019 */
[----:B01----:R-:W-:Y:S01]  /*1420*/  ENDCOLLECTIVE ;  /* 0x000000000000791b */ /* 0x003fe20003800000 */
.L_x_3684:
[----:B------:R-:W-:Y:S01]  /*1430*/  HFMA2.MMA R24, -RZ, RZ, 0, 4.76837158203125e-07 ;  /* 0x00000008ff187435 */ /* 0x000fe200000001ff */
[----:B------:R-:W-:-:S05]  /*1440*/  MOV R8, R22 ;  /* 0x0000001600087202 */ /* 0x000fca0000000f00 */
[----:B------:R-:W-:-:S05]  /*1450*/  FADD.FTZ R8, R19, R8 ;  /* 0x0000000813087221 */ /* 0x000fca0000010000 */
[----:B------:R-:W-:-:S07]  /*1460*/  MOV R23, R8 ;  /* 0x0000000800177202 */ /* 0x000fce0000000f00 */
[----:B------:R-:W-:Y:S05]  /*1470*/  WARPSYNC.COLLECTIVE R20, `(.L_x_3685) ;  /* 0x0000000014087348 */ /* 0x000fea0003c00000 */
[----:B------:R0:W1:Y:S02]  /*1480*/  SHFL.BFLY P2, R22, R23, R24, R25 ;  /* 0x0c00001817167389 */ /* 0x0000640000040019 */
[----:B01----:R-:W-:Y:S01]  /*1490*/  ENDCOLLECTIVE ;  /* 0x000000000000791b */ /* 0x003fe20003800000 */
.L_x_3685:
[----:B------:R-:W-:Y:S01]  /*14a0*/  HFMA2.MMA R24, -RZ, RZ, 0, 9.5367431640625e-07 ;  /* 0x00000010ff187435 */ /* 0x000fe200000001ff */
[----:B------:R-:W-:-:S05]  /*14b0*/  MOV R21, R22 ;  /* 0x0000001600157202 */ /* 0x000fca0000000f00 */
[----:B------:R-:W-:-:S05]  /*14c0*/  FADD.FTZ R21, R8, R21 ;  /* 0x0000001508157221 */ /* 0x000fca0000010000 */
[----:B------:R-:W-:-:S07]  /*14d0*/  MOV R23, R21 ;  /* 0x0000001500177202 */ /* 0x000fce0000000f00 */
[----:B------:R-:W-:Y:S05]  /*14e0*/  WARPSYNC.COLLECTIVE R20, `(.L_x_3686) ;  /* 0x0000000014087348 */ /* 0x000fea0003c00000 */
[----:B------:R0:W1:Y:S02]  /*14f0*/  SHFL.BFLY P2, R22, R23, R24, R25 ;  /* 0x0c00001817167389 */ /* 0x0000640000040019 */
[----:B01----:R-:W-:Y:S01]  /*1500*/  ENDCOLLECTIVE ;  /* 0x000000000000791b */ /* 0x003fe20003800000 */
.L_x_3686:
[----:B------:R-:W-:Y:S01]  /*1510*/  MOV R14, R22 ;  /* 0x00000016000e7202 */ /* 0x000fe20000000f00 */
[----:B------:R-:W-:Y:S06]  /*1520*/  BRA `(.L_x_3687) ;  /* 0xfffffff400d47947 */ /* 0x000fec000383ffff */
.L_x_3688:
        /* <DEDUP_REMOVED lines=13> */
.L_x_11874:


//--------------------- .text._ZN10layer_norm13ln_bwd_kernelINS_13Kernel_traitsIf13__nv_bfloat16S2_S2_fjLj2560ELj1ELj1ELj4ELj8ENS_18Kernel_traits_baseILj2560EfS2_S2_S2_fjLj128EEEEELb1ELb1ELb1ELb0EEEvNS_9BwdParamsE --------------------------
	.section	.text._ZN10layer_norm13ln_bwd_kernelINS_13Kernel_traitsIf13__nv_bfloat16S2_S2_fjLj2560ELj1ELj1ELj4ELj8ENS_18Kernel_traits_baseILj2560EfS2_S2_S2_fjLj128EEEEELb1ELb1ELb1ELb0EEEvNS_9BwdParamsE,"ax",@progbits
	.align	128
        .global         _ZN10layer_norm13ln_bwd_kernelINS_13Kernel_traitsIf13__nv_bfloat16S2_S2_fjLj2560ELj1ELj1ELj4ELj8ENS_18Kernel_traits_baseILj2560EfS2_S2_S2_fjLj128EEEEELb1ELb1ELb1ELb0EEEvNS_9BwdParamsE
        .type           _ZN10layer_norm13ln_bwd_kernelINS_13Kernel_traitsIf13__nv_bfloat16S2_S2_fjLj2560ELj1ELj1ELj4ELj8ENS_18Kernel_traits_baseILj2560EfS2_S2_S2_fjLj128EEEEELb1ELb1ELb1ELb0EEEvNS_9BwdParamsE,@function
        .size           _ZN10layer_norm13ln_bwd_kernelINS_13Kernel_traitsIf13__nv_bfloat16S2_S2_fjLj2560ELj1ELj1ELj4ELj8ENS_18Kernel_traits_baseILj2560EfS2_S2_S2_fjLj128EEEEELb1ELb1ELb1ELb0EEEvNS_9BwdParamsE,(.L_x_11875 - _ZN10layer_norm13ln_bwd_kernelINS_13Kernel_traitsIf13__nv_bfloat16S2_S2_fjLj2560ELj1ELj1ELj4ELj8ENS_18Kernel_traits_baseILj2560EfS2_S2_S2_fjLj128EEEEELb1ELb1ELb1ELb0EEEvNS_9BwdParamsE)
        .other          _ZN10layer_norm13ln_bwd_kernelINS_13Kernel_traitsIf13__nv_bfloat16S2_S2_fjLj2560ELj1ELj1ELj4ELj8ENS_18Kernel_traits_baseILj2560EfS2_S2_S2_fjLj128EEEEELb1ELb1ELb1ELb0EEEvNS_9BwdParamsE,@"STO_CUDA_ENTRY STV_DEFAULT"
_ZN10layer_norm13ln_bwd_kernelINS_13Kernel_traitsIf13__nv_bfloat16S2_S2_fjLj2560ELj1ELj1ELj4ELj8ENS_18Kernel_traits_baseILj2560EfS2_S2_S2_fjLj128EEEEELb1ELb1ELb1ELb0EEEvNS_9BwdParamsE:
.text._ZN10layer_norm13ln_bwd_kernelINS_13Kernel_traitsIf13__nv_bfloat16S2_S2_fjLj2560ELj1ELj1ELj4ELj8ENS_18Kernel_traits_baseILj2560EfS2_S2_S2_fjLj128EEEEELb1ELb1ELb1ELb0EEEvNS_9BwdParamsE:
        /* <DEDUP_REMOVED lines=95> */
[----:B------:R-:W-:Y:S01]  /*05f0*/  HFMA2.MMA R61, -RZ, RZ, 0, 0 ;  /* 0x00000000ff3d7435 */ /* 0x000fe200000001ff */
[----:B------:R-:W-:-:S10]  /*0600*/  IMAD.MOV.U32 R110, RZ, RZ, 0x1 ;  /* 0x00000001ff6e7424 */ /* 0x000fd400078e00ff */
.L_x_3843:
[----:B-1----:R-:W1:Y:S08]  /*0610*/  LDC.64 R192, c[0x0][0x288] ;  /* 0x0000a200ffc07b82 */ /* 0x002e700000000a00 */
[----:B--2---:R-:W2:Y:S08]  /*0620*/  LDC.64 R108, c[0x0][0x250] ;  /* 0x00009400ff6c7b82 */ /* 0x004eb00000000a00 */
[----:B0--3--:R-:W3:Y:S08]  /*0630*/  LDC.64 R106, c[0x0][0x258] ;  /* 0x00009600ff6a7b82 */ /* 0x009ef00000000a00 */
[----:B------:R-:W4:Y:S01]  /*0640*/  LDC.64 R104, c[0x0][0x280] ;  /* 0x0000a000ff687b82 */ /* 0x000f220000000a00 */
[----:B-1----:R-:W-:-:S06]  /*0650*/  IMAD.WIDE R192, R123, 0x4, R192 ;  /* 0x000000047bc07825 */ /* 0x002fcc00078e02c0 */
[----:B------:R-:W4:Y:S01]  /*0660*/  LDG.E R192, desc[UR4][R192.64] ;  /* 0x00000004c0c07981 */ /* 0x000f22000c1e1900 */
[----:B--2---:R-:W-:-:S05]  /*0670*/  IMAD.WIDE R108, R123, 0x4, R108 ;  /* 0x000000047b6c7825 */ /* 0x004fca00078e026c */
[----:B-----5:R1:W5:Y:S01]  /*0680*/  LDG.E R111, desc[UR4][R108.64] ;  /* 0x000000046c6f7981 */ /* 0x020362000c1e1900 */
[----:B---3--:R-:W-:-:S05]  /*0690*/  IMAD.WIDE R180, R123, 0x4, R106 ;  /* 0x000000047bb47825 */ /* 0x008fca00078e026a */
[----:B------:R1:W5:Y:S01]  /*06a0*/  LDG.E R122, desc[UR4][R180.64] ;  /* 0x00000004b47a7981 */ /* 0x000362000c1e1900 */
[----:B----4-:R-:W-:Y:S02]  /*06b0*/  IMAD.WIDE R190, R123, 0x4, R104 ;  /* 0x000000047bbe7825 */ /* 0x010fe400078e0268 */
[----:B------:R-:W2:Y:S03]  /*06c0*/  LDC.64 R104, c[0x0][0x2c8] ;  /* 0x0000b200ff687b82 */ /* 0x000ea60000000a00 */
[----:B------:R1:W5:Y:S01]  /*06d0*/  LDG.E R182, desc[UR4][R190.64] ;  /* 0x00000004beb67981 */ /* 0x000362000c1e1900 */
[----:B------:R-:W-:-:S04]  /*06e0*/  IMAD.U32 R0, RZ, RZ, UR16 ;  /* 0x00000010ff007e24 */ /* 0x000fc8000f8e00ff */
[----:B------:R-:W-:-:S05]  /*06f0*/  IMAD R106, R123, R0, RZ ;  /* 0x000000007b6a7224 */ /* 0x000fca00078e02ff */
[----:B------:R-:W-:-:S04]  /*0700*/  SHF.R.S32.HI R107, RZ, 0x1f, R106 ;  /* 0x0000001fff6b7819 */ /* 0x000fc8000001146a */
[----:B------:R-:W-:Y:S01]  /*0710*/  LEA.HI R107, R107, R106, RZ, 0x2 ;  /* 0x0000006a6b6b7211 */ /* 0x000fe200078f10ff */
[----:B------:R-:W-:Y:S03]  /*0720*/  BSSY B0, `(.L_x_3690) ;  /* 0x0000193000007945 */ /* 0x000fe60003800000 */
[----:B------:R-:W-:-:S05]  /*0730*/  LEA.HI.SX32 R175, R107, R2, 0x1e ;  /* 0x000000026baf7211 */ /* 0x000fca00078ff2ff */
[----:B--2---:R-:W-:Y:S01]  /*0740*/  IMAD.WIDE.U32 R106, R175, 0x8, R104 ;  /* 0x00000008af6a7825 */ /* 0x004fe200078e0068 */
[----:B------:R-:W-:-:S13]  /*0750*/  ISETP.GT.AND P2, PT, R192, RZ, PT ;  /* 0x000000ffc000720c */ /* 0x000fda0003f44270 */
[----:B-1----:R-:W-:Y:S05]  /*0760*/  @P2 BRA `(.L_x_3691) ;  /* 0x00000004001c2947 */ /* 0x002fea0003800000 */
        /* <DEDUP_REMOVED lines=20> */
.L_x_3693:
[----:B------:R-:W-:Y:S05]  /*08b0*/  BSYNC B1 ;  /* 0x0000000000017941 */ /* 0x000fea0003800000 */
.L_x_3692:
        /* <DEDUP_REMOVED lines=12> */
.L_x_3695:
[----:B------:R-:W-:Y:S05]  /*0980*/  BSYNC B1 ;  /* 0x0000000000017941 */ /* 0x000fea0003800000 */
.L_x_3694:
        /* <DEDUP_REMOVED lines=11> */
.L_x_3697:
[----:B------:R-:W-:Y:S05]  /*0a40*/  BSYNC B1 ;  /* 0x0000000000017941 */ /* 0x000fea0003800000 */
.L_x_3696:
        /* <DEDUP_REMOVED lines=11> */
.L_x_3699:
[----:B------:R-:W-:Y:S05]  /*0b00*/  BSYNC B1 ;  /* 0x0000000000017941 */ /* 0x000fea0003800000 */
.L_x_3698:
[----:B------:R-:W-:Y:S01]  /*0b10*/  ISETP.NE.AND P4, PT, R187, RZ, PT ;  /* 0x000000ffbb00720c */ /* 0x000fe20003f85270 */
[----:B------:R-:W-:Y:S01]  /*0b20*/  HFMA2.MMA R180, -RZ, RZ, 0, 0 ;  /* 0x00000000ffb47435 */ /* 0x000fe200000001ff */
[----:B------:R-:W-:-:S11]  /*0b30*/  IMAD.MOV.U32 R191, RZ, RZ, RZ ;  /* 0x000000ffffbf7224 */ /* 0x000fd600078e00ff */
        /* <DEDUP_REMOVED lines=10> */
.L_x_3691:
[----:B-----5:R-:W-:Y:S01]  /*0be0*/  ISETP.GE.AND P3, PT, R182, 0x1, PT ;  /* 0x00000001b600780c */ /* 0x020fe20003f66270 */
[----:B------:R-:W-:Y:S01]  /*0bf0*/  VIADD R109, R192, 0xffffffff ;  /* 0xffffffffc06d7836 */ /* 0x000fe20000000000 */
[----:B------:R-:W-:Y:S01]  /*0c00*/  ISETP.NE.AND P4, PT, R185, RZ, PT ;  /* 0x000000ffb900720c */ /* 0x000fe20003f85270 */
[----:B------:R-:W-:Y:S01]  /*0c10*/  BSSY B1, `(.L_x_3701) ;  /* 0x000004a000017945 */ /* 0x000fe20003800000 */
[----:B------:R-:W-:Y:S01]  /*0c20*/  LOP3.LUT R2, R183, 0x7f, RZ, 0xc0, !PT ;  /* 0x0000007fb7027812 */ /* 0x000fe200078ec0ff */
[----:B------:R-:W-:Y:S01]  /*0c30*/  IMAD R109, R109, R0, RZ ;  /* 0x000000006d6d7224 */ /* 0x000fe200078e02ff */
[----:B------:R-:W-:Y:S01]  /*0c40*/  MOV R191, RZ ;  /* 0x000000ff00bf7202 */ /* 0x000fe20000000f00 */
[----:B------:R-:W-:-:S03]  /*0c50*/  IMAD.MOV.U32 R193, RZ, RZ, R175 ;  /* 0x000000ffffc17224 */ /* 0x000fc600078e00af */
[----:B------:R-:W-:-:S03]  /*0c60*/  SHF.R.S32.HI R108, RZ, 0x1f, R109 ;  /* 0x0000001fff6c7819 */ /* 0x000fc6000001146d */
[----:B------:R-:W-:Y:S02]  /*0c70*/  @P3 IADD3 R181, R182, -0x1, RZ ;  /* 0xffffffffb6b53810 */ /* 0x000fe40007ffe0ff */
[----:B------:R-:W-:-:S03]  /*0c80*/  LEA.HI R109, R108, R109, RZ, 0x2 ;  /* 0x0000006d6c6d7211 */ /* 0x000fc600078f10ff */
[----:B------:R-:W-:-:S05]  /*0c90*/  @P3 IMAD R181, R181, R0, RZ ;  /* 0x00000000b5b53224 */ /* 0x000fca00078e02ff */
[----:B------:R-:W-:-:S04]  /*0ca0*/  @P3 SHF.R.S32.HI R180, RZ, 0x1f, R181 ;  /* 0x0000001fffb43819 */ /* 0x000fc800000114b5 */
[----:B------:R-:W-:Y:S02]  /*0cb0*/  @P3 LEA.HI R189, R180, R181, RZ, 0x2 ;  /* 0x000000b5b4bd3211 */ /* 0x000fe400078f10ff */
[----:B------:R-:W-:Y:S02]  /*0cc0*/  CS2R R180, SRZ ;  /* 0x0000000000b47805 */ /* 0x000fe4000001ff00 */
[-C--:B------:R-:W-:Y:S02]  /*0cd0*/  @P3 LEA.HI.SX32 R181, R189, R2.reuse, 0x1e ;  /* 0x00000002bdb53211 */ /* 0x080fe400078ff2ff */
[----:B------:R-:W-:Y:S01]  /*0ce0*/  LEA.HI.SX32 R189, R109, R2, 0x1e ;  /* 0x000000026dbd7211 */ /* 0x000fe200078ff2ff */
        /* <DEDUP_REMOVED lines=12> */
[----:B------:R-:W4:Y:S01]  /*0db0*/  LDG.E.64 R126, desc[UR4][R126.64] ;  /* 0x000000047e7e7981 */ /* 0x000f22000c1e1b00 */
[----:B--2---:R-:W-:-:S05]  /*0dc0*/  IMAD.WIDE.U32 R128, R181, 0x4, R128 ;  /* 0x00000004b5807825 */ /* 0x004fca00078e0080 */
[----:B------:R0:W5:Y:S01]  /*0dd0*/  LDG.E R176, desc[UR4][R128.64] ;  /* 0x0000000480b07981 */ /* 0x000162000c1e1900 */
[----:B------:R-:W-:Y:S01]  /*0de0*/  IADD3 R193, R175, 0x80, RZ ;  /* 0x00000080afc17810 */ /* 0x000fe20007ffe0ff */
[----:B------:R-:W-:Y:S01]  /*0df0*/  VIADD R189, R189, 0x80 ;  /* 0x00000080bdbd7836 */ /* 0x000fe20000000000 */
[----:B------:R-:W-:Y:S02]  /*0e00*/  IADD3 R181, R181, 0x80, RZ ;  /* 0x00000080b5b57810 */ /* 0x000fe40007ffe0ff */
[C-C-:B---3--:R-:W-:Y:S02]  /*0e10*/  SHF.R.U64 R180, R108.reuse, 0x10, R109.reuse ;  /* 0x000000106cb47819 */ /* 0x148fe4000000126d */
[----:B-1----:R-:W-:Y:S02]  /*0e20*/  SHF.R.U32.HI R107, RZ, 0x10, R109 ;  /* 0x00000010ff6b7819 */ /* 0x002fe4000001166d */
[----:B------:R-:W-:Y:S02]  /*0e30*/  SHF.L.U32 R130, R108, 0x10, RZ ;  /* 0x000000106c827819 */ /* 0x000fe400000006ff */
[----:B------:R-:W-:-:S02]  /*0e40*/  SHF.L.U32 R108, R180, 0x10, RZ ;  /* 0x00000010b46c7819 */ /* 0x000fc400000006ff */
[----:B----4-:R-:W-:Y:S01]  /*0e50*/  MOV R3, R126 ;  /* 0x0000007e00037202 */ /* 0x010fe20000000f00 */
[----:B------:R-:W-:Y:S01]  /*0e60*/  IMAD.U32 R132, R109, 0x10000, RZ ;  /* 0x000100006d847824 */ /* 0x000fe200078e00ff */
[--C-:B------:R-:W-:Y:S01]  /*0e70*/  SHF.R.U64 R190, R126, 0x10, R127.reuse ;  /* 0x000000107ebe7819 */ /* 0x100fe2000000127f */
[----:B------:R-:W-:Y:S01]  /*0e80*/  IMAD.U32 R126, R107, 0x10000, RZ ;  /* 0x000100006b7e7824 */ /* 0x000fe200078e00ff */
[--C-:B------:R-:W-:Y:S01]  /*0e90*/  SHF.R.U32.HI R180, RZ, 0x10, R127.reuse ;  /* 0x00000010ffb47819 */ /* 0x100fe2000001167f */
[----:B------:R-:W-:Y:S02]  /*0ea0*/  IMAD.U32 R109, R3, 0x10000, RZ ;  /* 0x00010000036d7824 */ /* 0x000fe400078e00ff */
[C---:B------:R-:W-:Y:S01]  /*0eb0*/  FADD.FTZ R107, -R125.reuse, R130 ;  /* 0x000000827d6b7221 */ /* 0x040fe20000010100 */
[----:B------:R-:W-:Y:S02]  /*0ec0*/  IMAD.MOV.U32 R106, RZ, RZ, R127 ;  /* 0x000000ffff6a7224 */ /* 0x000fe400078e007f */
[C---:B------:R-:W-:Y:S01]  /*0ed0*/  FADD.FTZ R127, -R125.reuse, R108 ;  /* 0x0000006c7d7f7221 */ /* 0x040fe20000010100 */
[----:B------:R-:W-:Y:S01]  /*0ee0*/  SHF.L.U32 R108, R190, 0x10, RZ ;  /* 0x00000010be6c7819 */ /* 0x000fe200000006ff */
[----:B0-----:R-:W-:Y:S01]  /*0ef0*/  FMUL.FTZ R128, R100, R109 ;  /* 0x0000006d64807220 */ /* 0x001fe20000410000 */
[----:B------:R-:W-:Y:S01]  /*0f00*/  FMUL.FTZ R3, R122, R107 ;  /* 0x0000006b7a037220 */ /* 0x000fe20000410000 */
[----:B------:R-:W-:Y:S01]  /*0f10*/  FADD.FTZ R195, -R125, R126 ;  /* 0x0000007e7dc37221 */ /* 0x000fe20000010100 */
[----:B------:R-:W-:-:S02]  /*0f20*/  IMAD.U32 R191, R106, 0x10000, RZ ;  /* 0x000100006abf7824 */ /* 0x000fc400078e00ff */
[----:B------:R-:W-:Y:S01]  /*0f30*/  FMUL.FTZ R126, R122, R127 ;  /* 0x0000007f7a7e7220 */ /* 0x000fe20000410000 */
[----:B------:R-:W-:Y:S01]  /*0f40*/  FMUL.FTZ R127, R101, R108 ;  /* 0x0000006c657f7220 */ /* 0x000fe20000410000 */
[----:B------:R-:W-:Y:S01]  /*0f50*/  FADD.FTZ R106, RZ, R128 ;  /* 0x00000080ff6a7221 */ /* 0x000fe20000010000 */
[----:B------:R-:W-:Y:S01]  /*0f60*/  FADD.FTZ R129, -R125, R132 ;  /* 0x000000847d817221 */ /* 0x000fe20000010100 */
[C---:B------:R-:W-:Y:S01]  /*0f70*/  FFMA.FTZ R107, R3.reuse, R128, RZ ;  /* 0x00000080036b7223 */ /* 0x040fe200000100ff */
[----:B------:R-:W-:Y:S01]  /*0f80*/  FADD.FTZ R40, R40, R109 ;  /* 0x0000006d28287221 */ /* 0x000fe20000010000 */
[----:B------:R-:W-:Y:S01]  /*0f90*/  FFMA.FTZ R60, R3, R109, R60 ;  /* 0x0000006d033c7223 */ /* 0x000fe2000001003c */
[----:B------:R-:W-:Y:S01]  /*0fa0*/  SHF.L.U32 R180, R180, 0x10, RZ ;  /* 0x00000010b4b47819 */ /* 0x000fe200000006ff */
[----:B------:R-:W-:Y:S01]  /*0fb0*/  FADD.FTZ R109, R106, R127 ;  /* 0x0000007f6a6d7221 */ /* 0x000fe20000010000 */
[----:B------:R-:W-:Y:S01]  /*0fc0*/  FMUL.FTZ R125, R122, R129 ;  /* 0x000000817a7d7220 */ /* 0x000fe20000410000 */
        /* <DEDUP_REMOVED lines=14> */
.L_x_3702:
[----:B------:R-:W-:Y:S05]  /*10b0*/  BSYNC B1 ;  /* 0x0000000000017941 */ /* 0x000fea0003800000 */
.L_x_3701:
        /* <DEDUP_REMOVED lines=21> */
[--C-:B---3--:R-:W-:Y:S02]  /*1210*/  SHF.R.U64 R138, R106, 0x10, R107.reuse ;  /* 0x000000106a8a7819 */ /* 0x108fe4000000126b */
[----:B0-----:R-:W-:Y:S02]  /*1220*/  SHF.R.U32.HI R137, RZ, 0x10, R107 ;  /* 0x00000010ff897819 */ /* 0x001fe4000001166b */
[----:B------:R-:W-:Y:S01]  /*1230*/  SHF.L.U32 R136, R107, 0x10, RZ ;  /* 0x000000106b887819 */ /* 0x000fe200000006ff */
[----:B------:R-:W-:Y:S02]  /*1240*/  IMAD.U32 R107, R138, 0x10000, RZ ;  /* 0x000100008a6b7824 */ /* 0x000fe400078e00ff */
[----:B----4-:R-:W-:Y:S01]  /*1250*/  IMAD.MOV.U32 R131, RZ, RZ, R108 ;  /* 0x000000ffff837224 */ /* 0x010fe200078e006c */
[----:B------:R-:W-:Y:S01]  /*1260*/  SHF.R.U64 R140, R108, 0x10, R109 ;  /* 0x000000106c8c7819 */ /* 0x000fe2000000126d */
[----:B------:R-:W-:Y:S01]  /*1270*/  IMAD.U32 R133, R106, 0x10000, RZ ;  /* 0x000100006a857824 */ /* 0x000fe200078e00ff */
[----:B------:R-:W-:-:S02]  /*1280*/  MOV R106, R109 ;  /* 0x0000006d006a7202 */ /* 0x000fc40000000f00 */
[----:B------:R-:W-:Y:S01]  /*1290*/  SHF.R.U32.HI R190, RZ, 0x10, R109 ;  /* 0x00000010ffbe7819 */ /* 0x000fe2000001166d */
[----:B------:R-:W-:Y:S01]  /*12a0*/  FADD.FTZ R109, -R195, R107 ;  /* 0x0000006bc36d7221 */ /* 0x000fe20000010100 */
[----:B------:R-:W-:Y:S01]  /*12b0*/  SHF.L.U32 R108, R137, 0x10, RZ ;  /* 0x00000010896c7819 */ /* 0x000fe200000006ff */
[----:B------:R-:W-:Y:S01]  /*12c0*/  FADD.FTZ R133, -R195, R133 ;  /* 0x00000085c3857221 */ /* 0x000fe20000010100 */
[----:B------:R-:W-:Y:S01]  /*12d0*/  SHF.L.U32 R107, R131, 0x10, RZ ;  /* 0x00000010836b7819 */ /* 0x000fe200000006ff */
[C---:B-1----:R-:W-:Y:S02]  /*12e0*/  FADD.FTZ R135, -R195.reuse, R136 ;  /* 0x00000088c3877221 */ /* 0x042fe40000010100 */
[----:B------:R-:W-:Y:S01]  /*12f0*/  FADD.FTZ R195, -R195, R108 ;  /* 0x0000006cc3c37221 */ /* 0x000fe20000010100 */
[----:B------:R-:W-:Y:S02]  /*1300*/  IMAD.U32 R108, R140, 0x10000, RZ ;  /* 0x000100008c6c7824 */ /* 0x000fe400078e00ff */
[----:B------:R-:W-:Y:S01]  /*1310*/  FMUL.FTZ R131, R122, R133 ;  /* 0x000000857a837220 */ /* 0x000fe20000410000 */
[----:B------:R-:W-:Y:S01]  /*1320*/  FMUL.FTZ R136, R92, R107 ;  /* 0x0000006b5c887220 */ /* 0x000fe20000410000 */
[----:B------:R-:W-:Y:S01]  /*1330*/  SHF.L.U32 R137, R106, 0x10, RZ ;  /* 0x000000106a897819 */ /* 0x000fe200000006ff */
[----:B------:R-:W-:Y:S01]  /*1340*/  FMUL.FTZ R133, R122, R135 ;  /* 0x000000877a857220 */ /* 0x000fe20000410000 */
        /* <DEDUP_REMOVED lines=22> */
.L_x_3704:
[----:B------:R-:W-:Y:S05]  /*14b0*/  BSYNC B1 ;  /* 0x0000000000017941 */ /* 0x000fea0003800000 */
.L_x_3703:
        /* <DEDUP_REMOVED lines=22> */
[----:B0-----:R-:W-:Y:S02]  /*1620*/  SHF.R.U32.HI R144, RZ, 0x10, R107 ;  /* 0x00000010ff907819 */ /* 0x001fe4000001166b */
[----:B------:R-:W-:Y:S02]  /*1630*/  SHF.L.U32 R107, R146, 0x10, RZ ;  /* 0x00000010926b7819 */ /* 0x000fe400000006ff */
[----:B------:R-:W-:-:S02]  /*1640*/  SHF.L.U32 R145, R106, 0x10, RZ ;  /* 0x000000106a917819 */ /* 0x000fc400000006ff */
[----:B----4-:R-:W-:Y:S01]  /*1650*/  MOV R139, R108 ;  /* 0x0000006c008b7202 */ /* 0x010fe20000000f00 */
[----:B-1----:R-:W-:Y:S01]  /*1660*/  FADD.FTZ R143, -R148, R107 ;  /* 0x0000006b948f7221 */ /* 0x002fe20000010100 */
[----:B------:R-:W-:Y:S01]  /*1670*/  SHF.R.U64 R141, R108, 0x10, R109 ;  /* 0x000000106c8d7819 */ /* 0x000fe2000000126d */
[C---:B------:R-:W-:Y:S02]  /*1680*/  FADD.FTZ R145, -R148.reuse, R145 ;  /* 0x0000009194917221 */ /* 0x040fe40000010100 */
[----:B------:R-:W-:Y:S02]  /*1690*/  IMAD.U32 R107, R139, 0x10000, RZ ;  /* 0x000100008b6b7824 */ /* 0x000fe400078e00ff */
[----:B------:R-:W-:Y:S01]  /*16a0*/  FADD.FTZ R195, -R148, R195 ;  /* 0x000000c394c37221 */ /* 0x000fe20000010100 */
[----:B------:R-:W-:Y:S01]  /*16b0*/  IMAD.MOV.U32 R106, RZ, RZ, R109 ;  /* 0x000000ffff6a7224 */ /* 0x000fe200078e006d */
[----:B------:R-:W-:Y:S01]  /*16c0*/  SHF.L.U32 R108, R141, 0x10, RZ ;  /* 0x000000108d6c7819 */ /* 0x000fe200000006ff */
[----:B------:R-:W-:-:S02]  /*16d0*/  IMAD.U32 R197, R144, 0x10000, RZ ;  /* 0x0001000090c57824 */ /* 0x000fc400078e00ff */
[----:B------:R-:W-:Y:S01]  /*16e0*/  FMUL.FTZ R139, R122, R145 ;  /* 0x000000917a8b7220 */ /* 0x000fe20000410000 */
[----:B------:R-:W-:Y:S01]  /*16f0*/  FMUL.FTZ R144, R84, R107 ;  /* 0x0000006b54907220 */ /* 0x000fe20000410000 */
[----:B------:R-:W-:Y:S01]  /*1700*/  SHF.R.U32.HI R190, RZ, 0x10, R109 ;  /* 0x00000010ffbe7819 */ /* 0x000fe2000001166d */
[----:B------:R-:W-:Y:S02]  /*1710*/  IMAD.U32 R109, R106, 0x10000, RZ ;  /* 0x000100006a6d7824 */ /* 0x000fe400078e00ff */
[C---:B------:R-:W-:Y:S01]  /*1720*/  FMUL.FTZ R142, R122.reuse, R143 ;  /* 0x0000008f7a8e7220 */ /* 0x040fe20000410000 */
        /* <DEDUP_REMOVED lines=9> */
[----:B------:R-:W-:Y:S01]  /*17c0*/  SHF.L.U32 R190, R190, 0x10, RZ ;  /* 0x00000010bebe7819 */ /* 0x000fe200000006ff */
        /* <DEDUP_REMOVED lines=13> */
.L_x_3706:
[----:B------:R-:W-:Y:S05]  /*18a0*/  BSYNC B1 ;  /* 0x0000000000017941 */ /* 0x000fea0003800000 */
.L_x_3705:
        /* <DEDUP_REMOVED lines=17> */
[----:B------:R-:W-:Y:S02]  /*19c0*/  IADD3 R189, R189, 0x80, RZ ;  /* 0x00000080bdbd7810 */ /* 0x000fe40007ffe0ff */
[----:B------:R-:W-:Y:S02]  /*19d0*/  IADD3 R181, R181, 0x80, RZ ;  /* 0x00000080b5b57810 */ /* 0x000fe40007ffe0ff */
[----:B------:R-:W-:Y:S02]  /*19e0*/  IADD3 R193, R193, 0x80, RZ ;  /* 0x00000080c1c17810 */ /* 0x000fe40007ffe0ff */
[C-C-:B---3--:R-:W-:Y:S01]  /*19f0*/  SHF.R.U64 R154, R106.reuse, 0x10, R107.reuse ;  /* 0x000000106a9a7819 */ /* 0x148fe2000000126b */
[----:B------:R-:W-:Y:S01]  /*1a00*/  IMAD.U32 R195, R107, 0x10000, RZ ;  /* 0x000100006bc37824 */ /* 0x000fe200078e00ff */
[----:B0-----:R-:W-:Y:S02]  /*1a10*/  SHF.R.U32.HI R152, RZ, 0x10, R107 ;  /* 0x00000010ff987819 */ /* 0x001fe4000001166b */
[----:B------:R-:W-:Y:S01]  /*1a20*/  SHF.L.U32 R153, R106, 0x10, RZ ;  /* 0x000000106a997819 */ /* 0x000fe200000006ff */
[----:B------:R-:W-:Y:S01]  /*1a30*/  IMAD.U32 R107, R154, 0x10000, RZ ;  /* 0x000100009a6b7824 */ /* 0x000fe200078e00ff */
[----:B----4-:R-:W-:-:S03]  /*1a40*/  MOV R147, R108 ;  /* 0x0000006c00937202 */ /* 0x010fc60000000f00 */
[----:B-1----:R-:W-:Y:S01]  /*1a50*/  FADD.FTZ R151, -R156, R107 ;  /* 0x0000006b9c977221 */ /* 0x002fe20000010100 */
[----:B------:R-:W-:Y:S01]  /*1a60*/  SHF.R.U64 R149, R108, 0x10, R109 ;  /* 0x000000106c957819 */ /* 0x000fe2000000126d */
[C---:B------:R-:W-:Y:S01]  /*1a70*/  FADD.FTZ R153, -R156.reuse, R153 ;  /* 0x000000999c997221 */ /* 0x040fe20000010100 */
[----:B------:R-:W-:Y:S01]  /*1a80*/  IMAD.U32 R107, R147, 0x10000, RZ ;  /* 0x00010000936b7824 */ /* 0x000fe200078e00ff */
[----:B------:R-:W-:Y:S01]  /*1a90*/  MOV R106, R109 ;  /* 0x0000006d006a7202 */ /* 0x000fe20000000f00 */
[----:B------:R-:W-:Y:S01]  /*1aa0*/  FADD.FTZ R195, -R156, R195 ;  /* 0x000000c39cc37221 */ /* 0x000fe20000010100 */
[----:B------:R-:W-:Y:S01]  /*1ab0*/  SHF.L.U32 R197, R152, 0x10, RZ ;  /* 0x0000001098c57819 */ /* 0x000fe200000006ff */
[----:B------:R-:W-:Y:S01]  /*1ac0*/  FMUL.FTZ R147, R122, R153 ;  /* 0x000000997a937220 */ /* 0x000fe20000410000 */
[----:B------:R-:W-:Y:S01]  /*1ad0*/  SHF.L.U32 R108, R149, 0x10, RZ ;  /* 0x00000010956c7819 */ /* 0x000fe200000006ff */
[----:B------:R-:W-:Y:S01]  /*1ae0*/  FMUL.FTZ R152, R76, R107 ;  /* 0x0000006b4c987220 */ /* 0x000fe20000410000 */
[----:B------:R-:W-:Y:S01]  /*1af0*/  SHF.R.U32.HI R190, RZ, 0x10, R109 ;  /* 0x00000010ffbe7819 */ /* 0x000fe2000001166d */
[----:B------:R-:W-:Y:S01]  /*1b00*/  FMUL.FTZ R150, R122, R151 ;  /* 0x000000977a967220 */ /* 0x000fe20000410000 */
[----:B------:R-:W-:Y:S01]  /*1b10*/  SHF.L.U32 R109, R106, 0x10, RZ ;  /* 0x000000106a6d7819 */ /* 0x000fe200000006ff */
        /* <DEDUP_REMOVED lines=23> */
.L_x_3708:
[----:B------:R-:W-:Y:S05]  /*1c90*/  BSYNC B1 ;  /* 0x0000000000017941 */ /* 0x000fea0003800000 */
.L_x_3707:
        /* <DEDUP_REMOVED lines=18> */
[----:B------:R-:W-:Y:S01]  /*1dc0*/  SHF.R.U32.HI R155, RZ, 0x10, R107 ;  /* 0x00000010ff9b7819 */ /* 0x000fe2000001166b */
[----:B0-----:R-:W-:Y:S01]  /*1dd0*/  IMAD.U32 R109, R106, 0x10000, RZ ;  /* 0x000100006a6d7824 */ /* 0x001fe200078e00ff */
[----:B------:R-:W-:Y:S02]  /*1de0*/  SHF.L.U32 R111, R107, 0x10, RZ ;  /* 0x000000106b6f7819 */ /* 0x000fe400000006ff */
[----:B------:R-:W-:Y:S01]  /*1df0*/  SHF.L.U32 R155, R155, 0x10, RZ ;  /* 0x000000109b9b7819 */ /* 0x000fe200000006ff */
[----:B------:R-:W-:-:S04]  /*1e00*/  FADD.FTZ R109, -R162, R109 ;  /* 0x0000006da26d7221 */ /* 0x000fc80000010100 */
[----:B------:R-:W-:Y:S01]  /*1e10*/  FADD.FTZ R181, -R162, R155 ;  /* 0x0000009ba2b57221 */ /* 0x000fe20000010100 */
[----:B--2---:R-:W-:Y:S02]  /*1e20*/  MOV R108, R104 ;  /* 0x00000068006c7202 */ /* 0x004fe40000000f00 */
[--C-:B------:R-:W-:Y:S02]  /*1e30*/  SHF.R.U64 R160, R104, 0x10, R105.reuse ;  /* 0x0000001068a07819 */ /* 0x100fe40000001269 */
[----:B------:R-:W-:Y:S01]  /*1e40*/  SHF.L.U32 R104, R157, 0x10, RZ ;  /* 0x000000109d687819 */ /* 0x000fe200000006ff */
[--C-:B------:R-:W-:Y:S01]  /*1e50*/  IMAD.MOV.U32 R106, RZ, RZ, R105.reuse ;  /* 0x000000ffff6a7224 */ /* 0x100fe200078e0069 */
[----:B------:R-:W-:Y:S01]  /*1e60*/  SHF.R.U32.HI R157, RZ, 0x10, R105 ;  /* 0x00000010ff9d7819 */ /* 0x000fe20000011669 */
[----:B------:R-:W-:Y:S02]  /*1e70*/  IMAD.U32 R105, R108, 0x10000, RZ ;  /* 0x000100006c697824 */ /* 0x000fe400078e00ff */
[----:B------:R-:W-:Y:S01]  /*1e80*/  FADD.FTZ R107, -R162, R104 ;  /* 0x00000068a26b7221 */ /* 0x000fe20000010100 */
[----:B------:R-:W-:Y:S01]  /*1e90*/  SHF.L.U32 R104, R160, 0x10, RZ ;  /* 0x00000010a0687819 */ /* 0x000fe200000006ff */
[----:B------:R-:W-:Y:S01]  /*1ea0*/  FMUL.FTZ R155, R122, R109 ;  /* 0x0000006d7a9b7220 */ /* 0x000fe20000410000 */
[----:B------:R-:W-:Y:S01]  /*1eb0*/  FMUL.FTZ R160, R68, R105 ;  /* 0x0000006944a07220 */ /* 0x000fe20000410000 */
[----:B-1----:R-:W-:Y:S01]  /*1ec0*/  FMUL.FTZ R158, R122, R107 ;  /* 0x0000006b7a9e7220 */ /* 0x002fe20000410000 */
[----:B------:R-:W-:-:S02]  /*1ed0*/  IMAD.U32 R108, R157, 0x10000, RZ ;  /* 0x000100009d6c7824 */ /* 0x000fc400078e00ff */
[----:B------:R-:W-:Y:S01]  /*1ee0*/  FADD.FTZ R25, R25, R104 ;  /* 0x0000006819197221 */ /* 0x000fe20000010000 */
[-C--:B------:R-:W-:Y:S01]  /*1ef0*/  FMUL.FTZ R157, R69, R104.reuse ;  /* 0x00000068459d7220 */ /* 0x080fe20000410000 */
[----:B------:R-:W-:Y:S01]  /*1f00*/  FFMA.FTZ R45, R158, R104, R45 ;  /* 0x000000689e2d7223 */ /* 0x000fe2000001002d */
[----:B------:R-:W-:Y:S01]  /*1f10*/  FADD.FTZ R111, -R162, R111 ;  /* 0x0000006fa26f7221 */ /* 0x000fe20000010100 */
        /* <DEDUP_REMOVED lines=19> */
.L_x_3700:
[----:B------:R-:W-:Y:S05]  /*2050*/  BSYNC B0 ;  /* 0x0000000000007941 */ /* 0x000fea0003800000 */
.L_x_3690:
[----:B------:R-:W-:Y:S01]  /*2060*/  LOP3.LUT P4, RZ, R110, 0xff, RZ, 0xc0, !PT ;  /* 0x000000ff6eff7812 */ /* 0x000fe2000788c0ff */
[----:B------:R-:W-:Y:S01]  /*2070*/  UMOV UR11, 0xffffffff ;  /* 0xffffffff000b7882 */ /* 0x000fe20000000000 */
[----:B--2---:R-:W-:Y:S02]  /*2080*/  SHF.R.U32.HI R104, RZ, 0x5, R183 ;  /* 0x00000005ff687819 */ /* 0x004fe400000116b7 */
[----:B------:R-:W-:Y:S02]  /*2090*/  P2R R189, PR, RZ, 0x10 ;  /* 0x00000010ffbd7803 */ /* 0x000fe40000000000 */
[----:B------:R-:W-:-:S07]  /*20a0*/  LOP3.LUT R105, R104, 0x7fffffc, RZ, 0xc0, !PT ;  /* 0x07fffffc68697812 */ /* 0x000fce00078ec0ff */
[----:B------:R-:W-:Y:S02]  /*20b0*/  @!P4 IADD3 R105, R105, 0x4, RZ ;  /* 0x000000046969c810 */ /* 0x000fe40007ffe0ff */
[----:B------:R-:W-:Y:S01]  /*20c0*/  LOP3.LUT P4, RZ, R183, 0x1f, RZ, 0xc0, !PT ;  /* 0x0000001fb7ff7812 */ /* 0x000fe2000788c0ff */
[----:B------:R-:W-:-:S12]  /*20d0*/  BRA.DIV UR11, `(.L_x_3709) ;  /* 0x0000003a0ba07947 */ /* 0x000fd8000b800000 */
[----:B---34-:R-:W1:Y:S04]  /*20e0*/  SHFL.DOWN PT, R106, R191, 0x10, 0x1f ;  /* 0x0a001f00bf6a7f89 */ /* 0x018e6800000e0000 */
        /* <DEDUP_REMOVED lines=17> */
.L_x_3862:
[----:B------:R-:W4:Y:S01]  /*2200*/  S2R R109, SR_CgaCtaId ;  /* 0x00000000006d7919 */ /* 0x000f220000008800 */
[----:B------:R-:W-:Y:S01]  /*2210*/  MOV R108, 0x400 ;  /* 0x00000400006c7802 */ /* 0x000fe20000000f00 */
[----:B--2---:R-:W-:Y:S01]  /*2220*/  FADD.FTZ R180, R181, R180 ;  /* 0x000000b4b5b47221 */ /* 0x004fe20000010000 */
[----:B------:R-:W-:Y:S01]  /*2230*/  @!P4 LOP3.LUT R104, R104, 0x3, RZ, 0xc0, !PT ;  /* 0x000000036868c812 */ /* 0x000fe200078ec0ff */
[----:B-1-3--:R-:W-:Y:S01]  /*2240*/  FADD.FTZ R181, R106, R107 ;  /* 0x0000006b6ab57221 */ /* 0x00afe20000010000 */
[----:B------:R-:W-:Y:S05]  /*2250*/  WARPSYNC.ALL ;  /* 0x0000000000007948 */ /* 0x000fea0003800000 */
[----:B------:R-:W-:Y:S01]  /*2260*/  @!P4 IADD3 R104, R105, R104, RZ ;  /* 0x000000686968c210 */ /* 0x000fe20007ffe0ff */
[----:B------:R-:W-:Y:S01]  /*2270*/  BSSY B0, `(.L_x_3710) ;  /* 0x00000bf000007945 */ /* 0x000fe20003800000 */
[----:B------:R-:W-:-:S02]  /*2280*/  @P3 IADD3 R193, R182, -0x1, RZ ;  /* 0xffffffffb6c13810 */ /* 0x000fc40007ffe0ff */
[----:B------:R-:W-:Y:S02]  /*2290*/  ISETP.NE.AND P5, PT, R185, RZ, PT ;  /* 0x000000ffb900720c */ /* 0x000fe40003fa5270 */
[----:B------:R-:W-:Y:S01]  /*22a0*/  @P3 LOP3.LUT R2, R183, 0x7f, RZ, 0xc0, !PT ;  /* 0x0000007fb7023812 */ /* 0x000fe200078ec0ff */
[----:B------:R-:W-:Y:S01]  /*22b0*/  @P3 IMAD R182, R193, R0, RZ ;  /* 0x00000000c1b63224 */ /* 0x000fe200078e02ff */
[----:B----4-:R-:W-:-:S04]  /*22c0*/  LEA R108, R109, R108, 0x18 ;  /* 0x0000006c6d6c7211 */ /* 0x010fc800078ec0ff */
[----:B------:R-:W-:Y:S01]  /*22d0*/  LEA R191, R105, R108, 0x3 ;  /* 0x0000006c69bf7211 */ /* 0x000fe200078e18ff */
[----:B------:R-:W-:-:S05]  /*22e0*/  @!P4 IMAD R190, R104, 0x8, R108 ;  /* 0x0000000868bec824 */ /* 0x000fca00078e026c */
[----:B------:R-:W-:Y:S01]  /*22f0*/  @!P4 STS.64 [R190+0x2800], R180 ;  /* 0x002800b4be00c388 */ /* 0x000fe20000000a00 */
[----:B------:R-:W-:Y:S06]  /*2300*/  BAR.SYNC.DEFER_BLOCKING 0x0 ;  /* 0x0000000000007b1d */ /* 0x000fec0000010000 */
[----:B------:R-:W1:Y:S04]  /*2310*/  LDS.128 R104, [R191+0x2800] ;  /* 0x00280000bf687984 */ /* 0x000e680000000c00 */
[----:B------:R-:W2:Y:S01]  /*2320*/  LDS.128 R108, [R191+0x2810] ;  /* 0x00281000bf6c7984 */ /* 0x000ea20000000c00 */
[----:B-1----:R-:W-:Y:S01]  /*2330*/  FADD.FTZ R193, RZ, R104 ;  /* 0x00000068ffc17221 */ /* 0x002fe20000010000 */
[----:B------:R-:W-:Y:S01]  /*2340*/  FADD.FTZ R104, RZ, R105 ;  /* 0x00000069ff687221 */ /* 0x000fe20000010000 */
[----:B------:R-:W-:-:S02]  /*2350*/  @P3 SHF.R.S32.HI R105, RZ, 0x1f, R182 ;  /* 0x0000001fff693819 */ /* 0x000fc400000114b6 */
[----:B------:R-:W-:Y:S01]  /*2360*/  FADD.FTZ R193, R106, R193 ;  /* 0x000000c16ac17221 */ /* 0x000fe20000010000 */
[----:B------:R-:W-:Y:S01]  /*2370*/  FADD.FTZ R104, R107, R104 ;  /* 0x000000686b687221 */ /* 0x000fe20000010000 */
[----:B------:R-:W-:Y:S02]  /*2380*/  @P3 LEA.HI R105, R105, R182, RZ, 0x2 ;  /* 0x000000b669693211 */ /* 0x000fe400078f10ff */
[----:B--2---:R-:W-:Y:S01]  /*2390*/  FADD.FTZ R193, R193, R108 ;  /* 0x0000006cc1c17221 */ /* 0x004fe20000010000 */
        /* <DEDUP_REMOVED lines=17> */
.L_x_3713:
[----:B------:R-:W-:Y:S05]  /*24b0*/  BSYNC B1 ;  /* 0x0000000000017941 */ /* 0x000fea0003800000 */
.L_x_3712:
        /* <DEDUP_REMOVED lines=9> */
.L_x_3715:
        /* <DEDUP_REMOVED lines=8> */
[----:B-----5:R-:W-:-:S04]  /*25d0*/  @P4 IMAD.U32 R104, R112, 0x10000, RZ ;  /* 0x0001000070684824 */ /* 0x020fc800078e00ff */
[----:B------:R-:W-:-:S07]  /*25e0*/  @P4 FADD.FTZ R105, R105, R104 ;  /* 0x0000006869694221 */ /* 0x000fce0000010000 */
.L_x_3716:
[----:B------:R-:W-:Y:S05]  /*25f0*/  BSYNC B1 ;  /* 0x0000000000017941 */ /* 0x000fea0003800000 */
.L_x_3714:
[----:B------:R-:W-:Y:S01]  /*2600*/  ISETP.NE.U32.AND P5, PT, RZ, UR6, PT ;  /* 0x00000006ff007c0c */ /* 0x000fe2000bfa5070 */
[----:B------:R-:W-:Y:S03]  /*2610*/  BSSY B1, `(.L_x_3717) ;  /* 0x000000f000017945 */ /* 0x000fe60003800000 */
[----:B------:R-:W-:-:S13]  /*2620*/  ISETP.NE.AND.EX P5, PT, RZ, UR7, PT, P5 ;  /* 0x00000007ff007c0c */ /* 0x000fda000bfa5350 */
[----:B------:R-:W-:Y:S01]  /*2630*/  @P5 F2FP.BF16.F32.PACK_AB R111, RZ, R105 ;  /* 0x00000069ff6f523e */ /* 0x000fe200000010ff */
[----:B------:R-:W-:Y:S06]  /*2640*/  @!P3 BRA `(.L_x_3718) ;  /* 0x00000000002cb947 */ /* 0x000fec0003800000 */
[----:B-----5:R-:W-:Y:S01]  /*2650*/  LOP3.LUT P6, RZ, R176, 0xff, RZ, 0xc0, !PT ;  /* 0x000000ffb0ff7812 */ /* 0x020fe200078cc0ff */
[----:B------:R-:W-:-:S04]  /*2660*/  FMUL.FTZ R105, R105, UR13 ;  /* 0x0000000d69697c20 */ /* 0x000fc80008410000 */
[----:B------:R-:W-:Y:S01]  /*2670*/  FMUL.FTZ R107, R105, UR12 ;  /* 0x0000000c696b7c20 */ /* 0x000fe20008410000 */
[----:B------:R-:W-:-:S03]  /*2680*/  MOV R105, RZ ;  /* 0x000000ff00697202 */ /* 0x000fc60000000f00 */
[----:B------:R-:W-:-:S04]  /*2690*/  FMUL.FTZ R106, R96, R107 ;  /* 0x0000006b606a7220 */ /* 0x000fc80000410000 */
[----:B------:R-:W-:Y:S02]  /*26a0*/  @P6 SHF.L.U32 R104, R163, 0x10, RZ ;  /* 0x00000010a3686819 */ /* 0x000fe400000006ff */
[----:B------:R-:W-:-:S03]  /*26b0*/  FSEL R106, R106, RZ, P6 ;  /* 0x000000ff6a6a7208 */ /* 0x000fc60003000000 */
[----:B------:R-:W-:Y:S01]  /*26c0*/  @P6 FMUL.FTZ R105, R107, R104 ;  /* 0x000000686b696220 */ /* 0x000fe20000410000 */
[----:B------:R-:W-:-:S03]  /*26d0*/  F2FP.BF16.F32.PACK_AB R106, RZ, R106 ;  /* 0x0000006aff6a723e */ /* 0x000fc600000010ff */
[----:B------:R-:W-:Y:S01]  /*26e0*/  FADD.FTZ R20, R20, R105 ;  /* 0x0000006914147221 */ /* 0x000fe20000010000 */
[----:B------:R-:W-:-:S07]  /*26f0*/  PRMT R168, R106, 0x7610, R168 ;  /* 0x000076106aa87816 */ /* 0x000fce00000000a8 */
.L_x_3718:
[----:B------:R-:W-:Y:S05]  /*2700*/  BSYNC B1 ;  /* 0x0000000000017941 */ /* 0x000fea0003800000 */
.L_x_3717:
        /* <DEDUP_REMOVED lines=8> */
.L_x_3720:
[----:B0-----:R-:W-:Y:S02]  /*2790*/  ISETP.NE.AND P6, PT, R184, RZ, PT ;  /* 0x000000ffb800720c */ /* 0x001fe40003fc5270 */
[----:B-----5:R-:W-:Y:S02]  /*27a0*/  @P4 SHF.R.U64 R106, R112, 0x10, R113 ;  /* 0x00000010706a4819 */ /* 0x020fe40000001271 */
[----:B------:R-:W-:Y:S02]  /*27b0*/  FSEL R105, R108, RZ, !P6 ;  /* 0x000000ff6c697208 */ /* 0x000fe40007000000 */
[----:B------:R-:W-:-:S03]  /*27c0*/  @P4 SHF.L.U32 R106, R106, 0x10, RZ ;  /* 0x000000106a6a4819 */ /* 0x000fc600000006ff */
[----:B------:R-:W-:-:S04]  /*27d0*/  FFMA.FTZ R104, R126, R110, R105 ;  /* 0x0000006e7e687223 */ /* 0x000fc80000010069 */
[----:B------:R-:W-:-:S04]  /*27e0*/  FADD.FTZ R105, R127, -R104 ;  /* 0x800000687f697221 */ /* 0x000fc80000010000 */
[----:B------:R-:W-:-:S04]  /*27f0*/  FMUL.FTZ R105, R122, R105 ;  /* 0x000000697a697220 */ /* 0x000fc80000410000 */
[----:B------:R-:W-:-:S07]  /*2800*/  @P4 FADD.FTZ R105, R105, R106 ;  /* 0x0000006a69694221 */ /* 0x000fce0000010000 */
.L_x_3721:
[----:B------:R-:W-:Y:S05]  /*2810*/  BSYNC B1 ;  /* 0x0000000000017941 */ /* 0x000fea0003800000 */
.L_x_3719:
[----:B------:R-:W-:Y:S01]  /*2820*/  BSSY B1, `(.L_x_3722) ;  /* 0x000000e000017945 */ /* 0x000fe20003800000 */
[----:B------:R-:W-:-:S03]  /*2830*/  @P5 F2FP.BF16.F32.PACK_AB R107, RZ, R105 ;  /* 0x00000069ff6b523e */ /* 0x000fc600000010ff */
[----:B------:R-:W-:Y:S05]  /*2840*/  @!P3 BRA `(.L_x_3723) ;  /* 0x00000000002cb947 */ /* 0x000fea0003800000 */
[----:B-----5:R-:W-:Y:S01]  /*2850*/  LOP3.LUT P6, RZ, R176, 0xff00, RZ, 0xc0, !PT ;  /* 0x0000ff00b0ff7812 */ /* 0x020fe200078cc0ff */
[----:B------:R-:W-:Y:S01]  /*2860*/  FMUL.FTZ R105, R105, UR13 ;  /* 0x0000000d69697c20 */ /* 0x000fe20008410000 */
[----:B------:R-:W-:-:S03]  /*2870*/  IMAD.MOV.U32 R104, RZ, RZ, RZ ;  /* 0x000000ffff687224 */ /* 0x000fc600078e00ff */
[----:B------:R-:W-:-:S04]  /*2880*/  FMUL.FTZ R170, R105, UR12 ;  /* 0x0000000c69aa7c20 */ /* 0x000fc80008410000 */
[----:B------:R-:W-:-:S04]  /*2890*/  FMUL.FTZ R106, R97, R170 ;  /* 0x000000aa616a7220 */ /* 0x000fc80000410000 */
[----:B------:R-:W-:Y:S02]  /*28a0*/  @P6 SHF.L.U32 R105, R166, 0x10, RZ ;  /* 0x00000010a6696819 */ /* 0x000fe400000006ff */
[----:B------:R-:W-:-:S03]  /*28b0*/  FSEL R106, R106, RZ, P6 ;  /* 0x000000ff6a6a7208 */ /* 0x000fc60003000000 */
[----:B------:R-:W-:Y:S01]  /*28c0*/  @P6 FMUL.FTZ R104, R170, R105 ;  /* 0x00000069aa686220 */ /* 0x000fe20000410000 */
[----:B------:R-:W-:-:S03]  /*28d0*/  F2FP.BF16.F32.PACK_AB R106, RZ, R106 ;  /* 0x0000006aff6a723e */ /* 0x000fc600000010ff */
[----:B------:R-:W-:Y:S01]  /*28e0*/  FADD.FTZ R21, R21, R104 ;  /* 0x0000006815157221 */ /* 0x000fe20000010000 */
[----:B------:R-:W-:-:S07]  /*28f0*/  PRMT R170, R106, 0x7610, R170 ;  /* 0x000076106aaa7816 */ /* 0x000fce00000000aa */
.L_x_3723:
[----:B------:R-:W-:Y:S05]  /*2900*/  BSYNC B1 ;  /* 0x0000000000017941 */ /* 0x000fea0003800000 */
.L_x_3722:
[----:B------:R-:W-:Y:S01]  /*2910*/  BSSY B1, `(.L_x_3724) ;  /* 0x000000e000017945 */ /* 0x000fe20003800000 */
[----:B------:R-:W-:-:S03]  /*2920*/  @P5 PRMT R188, R107, 0x7610, R188 ;  /* 0x000076106bbc5816 */ /* 0x000fc600000000bc */
[----:B------:R-:W-:Y:S05]  /*2930*/  @P2 BRA `(.L_x_3725) ;  /* 0x0000000000102947 */ /* 0x000fea0003800000 */
[----:B------:R-:W-:Y:S01]  /*2940*/  HFMA2.MMA R105, -RZ, RZ, 0, 0 ;  /* 0x00000000ff697435 */ /* 0x000fe200000001ff */
[----:B------:R-:W-:Y:S10]  /*2950*/  @!P4 BRA `(.L_x_3726) ;  /* 0x000000000024c947 */ /* 0x000ff40003800000 */
[----:B-----5:R-:W-:Y:S01]  /*2960*/  IMAD.U32 R105, R113, 0x10000, RZ ;  /* 0x0001000071697824 */ /* 0x020fe200078e00ff */
[----:B------:R-:W-:Y:S06]  /*2970*/  BRA `(.L_x_3726) ;  /* 0x00000000001c7947 */ /* 0x000fec0003800000 */
.L_x_3725:
[----:B0-----:R-:W-:-:S04]  /*2980*/  ISETP.NE.AND P6, PT, R184, RZ, PT ;  /* 0x000000ffb800720c */ /* 0x001fc80003fc5270 */
[----:B------:R-:W-:-:S05]  /*2990*/  FSEL R104, R108, RZ, !P6 ;  /* 0x000000ff6c687208 */ /* 0x000fca0007000000 */
[----:B------:R-:W-:Y:S01]  /*29a0*/  FFMA.FTZ R105, R125, R110, R104 ;  /* 0x0000006e7d697223 */ /* 0x000fe20000010068 */
[----:B-----5:R-:W-:-:S03]  /*29b0*/  @P4 SHF.L.U32 R104, R113, 0x10, RZ ;  /* 0x0000001071684819 */ /* 0x020fc600000006ff */
[----:B------:R-:W-:-:S04]  /*29c0*/  FADD.FTZ R105, R130, -R105 ;  /* 0x8000006982697221 */ /* 0x000fc80000010000 */
[----:B------:R-:W-:-:S04]  /*29d0*/  FMUL.FTZ R105, R122, R105 ;  /* 0x000000697a697220 */ /* 0x000fc80000410000 */
[----:B------:R-:W-:-:S07]  /*29e0*/  @P4 FADD.FTZ R105, R105, R104 ;  /* 0x0000006869694221 */ /* 0x000fce0000010000 */
.L_x_3726:
[----:B------:R-:W-:Y:S05]  /*29f0*/  BSYNC B1 ;  /* 0x0000000000017941 */ /* 0x000fea0003800000 */
.L_x_3724:
[----:B------:R-:W-:Y:S01]  /*2a00*/  BSSY B1, `(.L_x_3727) ;  /* 0x000000e000017945 */ /* 0x000fe20003800000 */
[----:B------:R-:W-:-:S03]  /*2a10*/  @P5 F2FP.BF16.F32.PACK_AB R111, RZ, R105 ;  /* 0x00000069ff6f523e */ /* 0x000fc600000010ff */
[----:B------:R-:W-:Y:S05]  /*2a20*/  @!P3 BRA `(.L_x_3728) ;  /* 0x00000000002cb947 */ /* 0x000fea0003800000 */
[----:B------:R-:W-:Y:S01]  /*2a30*/  FMUL.FTZ R105, R105, UR13 ;  /* 0x0000000d69697c20 */ /* 0x000fe20008410000 */
[----:B-----5:R-:W-:-:S03]  /*2a40*/  LOP3.LUT P6, RZ, R176, 0xff0000, RZ, 0xc0, !PT ;  /* 0x00ff0000b0ff7812 */ /* 0x020fc600078cc0ff */
[----:B------:R-:W-:Y:S01]  /*2a50*/  FMUL.FTZ R107, R105, UR12 ;  /* 0x0000000c696b7c20 */ /* 0x000fe20008410000 */
[----:B------:R-:W-:-:S03]  /*2a60*/  MOV R105, RZ ;  /* 0x000000ff00697202 */ /* 0x000fc60000000f00 */
[----:B------:R-:W-:-:S05]  /*2a70*/  FMUL.FTZ R106, R98, R107 ;  /* 0x0000006b626a7220 */ /* 0x000fca0000410000 */
[----:B------:R-:W-:Y:S01]  /*2a80*/  FSEL R106, R106, RZ, P6 ;  /* 0x000000ff6a6a7208 */ /* 0x000fe20003000000 */
[----:B------:R-:W-:-:S03]  /*2a90*/  @P6 IMAD.U32 R104, R165, 0x10000, RZ ;  /* 0x00010000a5686824 */ /* 0x000fc600078e00ff */
[----:B------:R-:W-:Y:S01]  /*2aa0*/  F2FP.BF16.F32.PACK_AB R106, RZ, R106 ;  /* 0x0000006aff6a723e */ /* 0x000fe200000010ff */
[----:B------:R-:W-:-:S03]  /*2ab0*/  @P6 FMUL.FTZ R105, R107, R104 ;  /* 0x000000686b696220 */ /* 0x000fc60000410000 */
[----:B------:R-:W-:Y:S01]  /*2ac0*/  PRMT R171, R106, 0x7610, R171 ;  /* 0x000076106aab7816 */ /* 0x000fe200000000ab */
[----:B------:R-:W-:-:S07]  /*2ad0*/  FADD.FTZ R22, R22, R105 ;  /* 0x0000006916167221 */ /* 0x000fce0000010000 */
.L_x_3728:
[----:B------:R-:W-:Y:S05]  /*2ae0*/  BSYNC B1 ;  /* 0x0000000000017941 */ /* 0x000fea0003800000 */
.L_x_3727:
        /* <DEDUP_REMOVED lines=8> */
.L_x_3730:
[----:B0-----:R-:W-:Y:S02]  /*2b70*/  ISETP.NE.AND P6, PT, R184, RZ, PT ;  /* 0x000000ffb800720c */ /* 0x001fe40003fc5270 */
[----:B-----5:R-:W-:Y:S02]  /*2b80*/  @P4 SHF.R.U32.HI R106, RZ, 0x10, R113 ;  /* 0x00000010ff6a4819 */ /* 0x020fe40000011671 */
[----:B------:R-:W-:-:S03]  /*2b90*/  FSEL R105, R108, RZ, !P6 ;  /* 0x000000ff6c697208 */ /* 0x000fc60007000000 */
[----:B------:R-:W-:Y:S02]  /*2ba0*/  @P4 IMAD.U32 R106, R106, 0x10000, RZ ;  /* 0x000100006a6a4824 */ /* 0x000fe400078e00ff */
[----:B------:R-:W-:-:S04]  /*2bb0*/  FFMA.FTZ R104, R132, R110, R105 ;  /* 0x0000006e84687223 */ /* 0x000fc80000010069 */
[----:B------:R-:W-:-:S04]  /*2bc0*/  FADD.FTZ R105, R129, -R104 ;  /* 0x8000006881697221 */ /* 0x000fc80000010000 */
[----:B------:R-:W-:-:S04]  /*2bd0*/  FMUL.FTZ R105, R122, R105 ;  /* 0x000000697a697220 */ /* 0x000fc80000410000 */
[----:B------:R-:W-:-:S07]  /*2be0*/  @P4 FADD.FTZ R105, R105, R106 ;  /* 0x0000006a69694221 */ /* 0x000fce0000010000 */
.L_x_3731:
[----:B------:R-:W-:Y:S05]  /*2bf0*/  BSYNC B1 ;  /* 0x0000000000017941 */ /* 0x000fea0003800000 */
.L_x_3729:
[----:B------:R-:W-:Y:S01]  /*2c00*/  @P5 F2FP.BF16.F32.PACK_AB R104, RZ, R105 ;  /* 0x00000069ff68523e */ /* 0x000fe200000010ff */
[----:B------:R-:W-:Y:S03]  /*2c10*/  BSSY B1, `(.L_x_3732) ;  /* 0x000000e000017945 */ /* 0x000fe60003800000 */
[----:B------:R-:W-:Y:S01]  /*2c20*/  @P5 PRMT R173, R104, 0x7610, R173 ;  /* 0x0000761068ad5816 */ /* 0x000fe200000000ad */
[----:B------:R-:W-:Y:S06]  /*2c30*/  @!P3 BRA `(.L_x_3733) ;  /* 0x00000000002cb947 */ /* 0x000fec0003800000 */
[----:B-----5:R-:W-:Y:S01]  /*2c40*/  LOP3.LUT P4, RZ, R176, 0xff000000, RZ, 0xc0, !PT ;  /* 0xff000000b0ff7812 */ /* 0x020fe2000788c0ff */
[----:B------:R-:W-:Y:S01]  /*2c50*/  FMUL.FTZ R105, R105, UR13 ;  /* 0x0000000d69697c20 */ /* 0x000fe20008410000 */
[----:B------:R-:W-:-:S03]  /*2c60*/  MOV R104, RZ ;  /* 0x000000ff00687202 */ /* 0x000fc60000000f00 */
        /* <DEDUP_REMOVED lines=8> */
.L_x_3733:
[----:B------:R-:W-:Y:S05]  /*2cf0*/  BSYNC B1 ;  /* 0x0000000000017941 */ /* 0x000fea0003800000 */
.L_x_3732:
[----:B------:R-:W-:Y:S05]  /*2d00*/  @!P5 BRA `(.L_x_3734) ;  /* 0x000000000020d947 */ /* 0x000fea0003800000 */
        /* <DEDUP_REMOVED lines=8> */
.L_x_3734:
[----:B------:R-:W-:Y:S04]  /*2d90*/  BSSY B1, `(.L_x_3735) ;  /* 0x000000a000017945 */ /* 0x000fe80003800000 */
[----:B------:R-:W-:Y:S05]  /*2da0*/  @!P3 BRA `(.L_x_3736) ;  /* 0x000000000020b947 */ /* 0x000fea0003800000 */
        /* <DEDUP_REMOVED lines=8> */
.L_x_3736:
[----:B------:R-:W-:Y:S05]  /*2e30*/  BSYNC B1 ;  /* 0x0000000000017941 */ /* 0x000fea0003800000 */
.L_x_3735:
[----:B------:R-:W-:Y:S01]  /*2e40*/  VIADD R175, R175, 0x80 ;  /* 0x00000080afaf7836 */ /* 0x000fe20000000000 */
[----:B------:R-:W-:-:S07]  /*2e50*/  IADD3 R109, R109, 0x80, RZ ;  /* 0x000000806d6d7810 */ /* 0x000fce0007ffe0ff */
.L_x_3711:
[----:B------:R-:W-:Y:S05]  /*2e60*/  BSYNC B0 ;  /* 0x0000000000007941 */ /* 0x000fea0003800000 */
.L_x_3710:
        /* <DEDUP_REMOVED lines=14> */
.L_x_3740:
[----:B------:R-:W-:Y:S05]  /*2f50*/  BSYNC B1 ;  /* 0x0000000000017941 */ /* 0x000fea0003800000 */
.L_x_3739:
[----:B------:R-:W-:Y:S04]  /*2f60*/  BSSY B1, `(.L_x_3741) ;  /* 0x0000011000017945 */ /* 0x000fe80003800000 */
[----:B------:R-:W-:Y:S05]  /*2f70*/  @P2 BRA `(.L_x_3742) ;  /* 0x00000000001c2947 */ /* 0x000fea0003800000 */
[----:B------:R-:W-:Y:S01]  /*2f80*/  UISETP.NE.U32.AND UP0, UPT, UR8, URZ, UPT ;  /* 0x0000003f0800728c */ /* 0x000fe2000bf05070 */
[----:B-12---:R-:W-:-:S03]  /*2f90*/  HFMA2.MMA R105, -RZ, RZ, 0, 0 ;  /* 0x00000000ff697435 */ /* 0x006fc600000001ff */
[----:B------:R-:W-:-:S06]  /*2fa0*/  UISETP.NE.AND.EX UP0, UPT, UR9, URZ, UPT, UP0 ;  /* 0x0000003f0900728c */ /* 0x000fcc000bf05300 */
[----:B------:R-:W-:-:S13]  /*2fb0*/  PLOP3.LUT P4, PT, PT, PT, UP0, 0x80, 0x0 ;  /* 0x000000000000781c */ /* 0x000fda0003f8f008 */
[----:B------:R-:W-:Y:S05]  /*2fc0*/  @!P4 BRA `(.L_x_3743) ;  /* 0x000000000028c947 */ /* 0x000fea0003800000 */
[----:B-----5:R-:W-:Y:S01]  /*2fd0*/  IMAD.U32 R105, R114, 0x10000, RZ ;  /* 0x0001000072697824 */ /* 0x020fe200078e00ff */
[----:B------:R-:W-:Y:S06]  /*2fe0*/  BRA `(.L_x_3743) ;  /* 0x0000000000207947 */ /* 0x000fec0003800000 */
.L_x_3742:
[----:B------:R-:W-:Y:S01]  /*2ff0*/  UISETP.NE.U32.AND UP0, UPT, UR8, URZ, UPT ;  /* 0x0000003f0800728c */ /* 0x000fe2000bf05070 */
[----:B-12---:R-:W-:-:S03]  /*3000*/  FFMA.FTZ R105, R131, R110, R111 ;  /* 0x0000006e83697223 */ /* 0x006fc6000001006f */
[----:B------:R-:W-:Y:S01]  /*3010*/  UISETP.NE.AND.EX UP0, UPT, UR9, URZ, UPT, UP0 ;  /* 0x0000003f0900728c */ /* 0x000fe2000bf05300 */
[----:B------:R-:W-:-:S04]  /*3020*/  FADD.FTZ R105, R136, -R105 ;  /* 0x8000006988697221 */ /* 0x000fc80000010000 */
[----:B------:R-:W-:Y:S01]  /*3030*/  FMUL.FTZ R105, R122, R105 ;  /* 0x000000697a697220 */ /* 0x000fe20000410000 */
[----:B------:R-:W-:-:S13]  /*3040*/  PLOP3.LUT P4, PT, PT, PT, UP0, 0x80, 0x0 ;  /* 0x000000000000781c */ /* 0x000fda0003f8f008 */
[----:B-----5:R-:W-:-:S05]  /*3050*/  @P4 SHF.L.U32 R104, R114, 0x10, RZ ;  /* 0x0000001072684819 */ /* 0x020fca00000006ff */
[----:B------:R-:W-:-:S07]  /*3060*/  @P4 FADD.FTZ R105, R105, R104 ;  /* 0x0000006869694221 */ /* 0x000fce0000010000 */
.L_x_3743:
[----:B------:R-:W-:Y:S05]  /*3070*/  BSYNC B1 ;  /* 0x0000000000017941 */ /* 0x000fea0003800000 */
.L_x_3741:
[----:B------:R-:W-:Y:S01]  /*3080*/  ISETP.NE.U32.AND P5, PT, RZ, UR6, PT ;  /* 0x00000006ff007c0c */ /* 0x000fe2000bfa5070 */
[----:B------:R-:W-:Y:S03]  /*3090*/  BSSY B1, `(.L_x_3744) ;  /* 0x000000f000017945 */ /* 0x000fe60003800000 */
[----:B------:R-:W-:-:S13]  /*30a0*/  ISETP.NE.AND.EX P5, PT, RZ, UR7, PT, P5 ;  /* 0x00000007ff007c0c */ /* 0x000fda000bfa5350 */
[----:B------:R-:W-:Y:S01]  /*30b0*/  @P5 F2FP.BF16.F32.PACK_AB R180, RZ, R105 ;  /* 0x00000069ffb4523e */ /* 0x000fe200000010ff */
[----:B------:R-:W-:Y:S06]  /*30c0*/  @!P3 BRA `(.L_x_3745) ;  /* 0x00000000002cb947 */ /* 0x000fec0003800000 */
        /* <DEDUP_REMOVED lines=11> */
.L_x_3745:
[----:B------:R-:W-:Y:S05]  /*3180*/  BSYNC B1 ;  /* 0x0000000000017941 */ /* 0x000fea0003800000 */
.L_x_3744:
        /* <DEDUP_REMOVED lines=8> */
.L_x_3747:
[----:B------:R-:W-:Y:S01]  /*3210*/  FFMA.FTZ R104, R134, R110, R111 ;  /* 0x0000006e86687223 */ /* 0x000fe2000001006f */
[----:B-----5:R-:W-:-:S03]  /*3220*/  @P4 SHF.R.U64 R106, R114, 0x10, R115 ;  /* 0x00000010726a4819 */ /* 0x020fc60000001273 */
[----:B------:R-:W-:Y:S02]  /*3230*/  FADD.FTZ R105, R135, -R104 ;  /* 0x8000006887697221 */ /* 0x000fe40000010000 */
[----:B------:R-:W-:Y:S02]  /*3240*/  @P4 IMAD.U32 R106, R106, 0x10000, RZ ;  /* 0x000100006a6a4824 */ /* 0x000fe400078e00ff */
[----:B------:R-:W-:-:S04]  /*3250*/  FMUL.FTZ R105, R122, R105 ;  /* 0x000000697a697220 */ /* 0x000fc80000410000 */
[----:B------:R-:W-:-:S07]  /*3260*/  @P4 FADD.FTZ R105, R105, R106 ;  /* 0x0000006a69694221 */ /* 0x000fce0000010000 */
.L_x_3748:
[----:B------:R-:W-:Y:S05]  /*3270*/  BSYNC B1 ;  /* 0x0000000000017941 */ /* 0x000fea0003800000 */
.L_x_3746:
[----:B------:R-:W-:Y:S01]  /*3280*/  BSSY B1, `(.L_x_3749) ;  /* 0x000000e000017945 */ /* 0x000fe20003800000 */
[----:B------:R-:W-:-:S03]  /*3290*/  @P5 F2FP.BF16.F32.PACK_AB R180, RZ, R105 ;  /* 0x00000069ffb4523e */ /* 0x000fc600000010ff */
[----:B------:R-:W-:Y:S05]  /*32a0*/  @!P3 BRA `(.L_x_3750) ;  /* 0x00000000002cb947 */ /* 0x000fea0003800000 */
        /* <DEDUP_REMOVED lines=11> */
.L_x_3750:
[----:B------:R-:W-:Y:S05]  /*3360*/  BSYNC B1 ;  /* 0x0000000000017941 */ /* 0x000fea0003800000 */
.L_x_3749:
[----:B------:R-:W-:Y:S01]  /*3370*/  BSSY B1, `(.L_x_3751) ;  /* 0x000000c000017945 */ /* 0x000fe20003800000 */
[----:B------:R-:W-:-:S03]  /*3380*/  @P5 PRMT R188, R180, 0x7610, R188 ;  /* 0x00007610b4bc5816 */ /* 0x000fc600000000bc */
[----:B------:R-:W-:Y:S05]  /*3390*/  @P2 BRA `(.L_x_3752) ;  /* 0x0000000000102947 */ /* 0x000fea0003800000 */
[----:B------:R-:W-:Y:S01]  /*33a0*/  IMAD.MOV.U32 R105, RZ, RZ, RZ ;  /* 0x000000ffff697224 */ /* 0x000fe200078e00ff */
[----:B------:R-:W-:Y:S06]  /*33b0*/  @!P4 BRA `(.L_x_3753) ;  /* 0x00000000001cc947 */ /* 0x000fec0003800000 */
[----:B-----5:R-:W-:Y:S01]  /*33c0*/  SHF.L.U32 R105, R115, 0x10, RZ ;  /* 0x0000001073697819 */ /* 0x020fe200000006ff */
[----:B------:R-:W-:Y:S06]  /*33d0*/  BRA `(.L_x_3753) ;  /* 0x0000000000147947 */ /* 0x000fec0003800000 */
.L_x_3752:
[----:B------:R-:W-:Y:S01]  /*33e0*/  FFMA.FTZ R105, R133, R110, R111 ;  /* 0x0000006e85697223 */ /* 0x000fe2000001006f */
[----:B-----5:R-:W-:-:S03]  /*33f0*/  @P4 SHF.L.U32 R104, R115, 0x10, RZ ;  /* 0x0000001073684819 */ /* 0x020fc600000006ff */
[----:B------:R-:W-:-:S04]  /*3400*/  FADD.FTZ R105, R138, -R105 ;  /* 0x800000698a697221 */ /* 0x000fc80000010000 */
[----:B------:R-:W-:-:S04]  /*3410*/  FMUL.FTZ R105, R122, R105 ;  /* 0x000000697a697220 */ /* 0x000fc80000410000 */
[----:B------:R-:W-:-:S07]  /*3420*/  @P4 FADD.FTZ R105, R105, R104 ;  /* 0x0000006869694221 */ /* 0x000fce0000010000 */
.L_x_3753:
[----:B------:R-:W-:Y:S05]  /*3430*/  BSYNC B1 ;  /* 0x0000000000017941 */ /* 0x000fea0003800000 */
.L_x_3751:
[----:B------:R-:W-:Y:S01]  /*3440*/  BSSY B1, `(.L_x_3754) ;  /* 0x000000e000017945 */ /* 0x000fe20003800000 */
[----:B------:R-:W-:-:S03]  /*3450*/  @P5 F2FP.BF16.F32.PACK_AB R180, RZ, R105 ;  /* 0x00000069ffb4523e */ /* 0x000fc600000010ff */
[----:B------:R-:W-:Y:S05]  /*3460*/  @!P3 BRA `(.L_x_3755) ;  /* 0x00000000002cb947 */ /* 0x000fea0003800000 */
[----:B-----5:R-:W-:Y:S01]  /*3470*/  LOP3.LUT P6, RZ, R177, 0xff0000, RZ, 0xc0, !PT ;  /* 0x00ff0000b1ff7812 */ /* 0x020fe200078cc0ff */
[----:B------:R-:W-:-:S04]  /*3480*/  FMUL.FTZ R105, R105, UR13 ;  /* 0x0000000d69697c20 */ /* 0x000fc80008410000 */
[----:B------:R-:W-:Y:S01]  /*3490*/  FMUL.FTZ R107, R105, UR12 ;  /* 0x0000000c696b7c20 */ /* 0x000fe20008410000 */
[----:B------:R-:W-:-:S03]  /*34a0*/  IMAD.MOV.U32 R105, RZ, RZ, RZ ;  /* 0x000000ffff697224 */ /* 0x000fc600078e00ff */
[----:B------:R-:W-:-:S04]  /*34b0*/  FMUL.FTZ R104, R90, R107 ;  /* 0x0000006b5a687220 */ /* 0x000fc80000410000 */
[----:B------:R-:W-:Y:S02]  /*34c0*/  @P6 SHF.L.U32 R106, R165, 0x10, RZ ;  /* 0x00000010a56a6819 */ /* 0x000fe400000006ff */
[----:B------:R-:W-:-:S03]  /*34d0*/  FSEL R104, R104, RZ, P6 ;  /* 0x000000ff68687208 */ /* 0x000fc60003000000 */
[----:B------:R-:W-:Y:S01]  /*34e0*/  @P6 FMUL.FTZ R105, R106, R107 ;  /* 0x0000006b6a696220 */ /* 0x000fe20000410000 */
[----:B------:R-:W-:-:S03]  /*34f0*/  F2FP.BF16.F32.PACK_AB R104, RZ, R104 ;  /* 0x00000068ff68723e */ /* 0x000fc600000010ff */
[----:B------:R-:W-:Y:S01]  /*3500*/  FADD.FTZ R18, R18, R105 ;  /* 0x0000006912127221 */ /* 0x000fe20000010000 */
[----:B------:R-:W-:-:S07]  /*3510*/  PRMT R171, R104, 0x7610, R171 ;  /* 0x0000761068ab7816 */ /* 0x000fce00000000ab */
.L_x_3755:
[----:B------:R-:W-:Y:S05]  /*3520*/  BSYNC B1 ;  /* 0x0000000000017941 */ /* 0x000fea0003800000 */
.L_x_3754:
        /* <DEDUP_REMOVED lines=8> */
.L_x_3757:
[----:B------:R-:W-:Y:S01]  /*35b0*/  FFMA.FTZ R104, R140, R110, R111 ;  /* 0x0000006e8c687223 */ /* 0x000fe2000001006f */
[----:B-----5:R-:W-:-:S03]  /*35c0*/  @P4 SHF.R.U32.HI R106, RZ, 0x10, R115 ;  /* 0x00000010ff6a4819 */ /* 0x020fc60000011673 */
[----:B------:R-:W-:Y:S01]  /*35d0*/  FADD.FTZ R105, R137, -R104 ;  /* 0x8000006889697221 */ /* 0x000fe20000010000 */
[----:B------:R-:W-:-:S03]  /*35e0*/  @P4 SHF.L.U32 R106, R106, 0x10, RZ ;  /* 0x000000106a6a4819 */ /* 0x000fc600000006ff */
[----:B------:R-:W-:-:S04]  /*35f0*/  FMUL.FTZ R105, R122, R105 ;  /* 0x000000697a697220 */ /* 0x000fc80000410000 */
[----:B------:R-:W-:-:S07]  /*3600*/  @P4 FADD.FTZ R105, R105, R106 ;  /* 0x0000006a69694221 */ /* 0x000fce0000010000 */
.L_x_3758:
[----:B------:R-:W-:Y:S05]  /*3610*/  BSYNC B1 ;  /* 0x0000000000017941 */ /* 0x000fea0003800000 */
.L_x_3756:
[----:B------:R-:W-:Y:S01]  /*3620*/  @P5 F2FP.BF16.F32.PACK_AB R104, RZ, R105 ;  /* 0x00000069ff68523e */ /* 0x000fe200000010ff */
[----:B------:R-:W-:Y:S03]  /*3630*/  BSSY B1, `(.L_x_3759) ;  /* 0x000000e000017945 */ /* 0x000fe60003800000 */
[----:B------:R-:W-:Y:S01]  /*3640*/  @P5 PRMT R173, R104, 0x7610, R173 ;  /* 0x0000761068ad5816 */ /* 0x000fe200000000ad */
[----:B------:R-:W-:Y:S06]  /*3650*/  @!P3 BRA `(.L_x_3760) ;  /* 0x00000000002cb947 */ /* 0x000fec0003800000 */
[----:B------:R-:W-:Y:S01]  /*3660*/  FMUL.FTZ R105, R105, UR13 ;  /* 0x0000000d69697c20 */ /* 0x000fe20008410000 */
[----:B-----5:R-:W-:Y:S02]  /*3670*/  LOP3.LUT P4, RZ, R177, 0xff000000, RZ, 0xc0, !PT ;  /* 0xff000000b1ff7812 */ /* 0x020fe4000788c0ff */
[----:B------:R-:W-:Y:S01]  /*3680*/  MOV R104, RZ ;  /* 0x000000ff00687202 */ /* 0x000fe20000000f00 */
[----:B------:R-:W-:-:S04]  /*3690*/  FMUL.FTZ R106, R105, UR12 ;  /* 0x0000000c696a7c20 */ /* 0x000fc80008410000 */
[----:B------:R-:W-:-:S05]  /*36a0*/  FMUL.FTZ R105, R91, R106 ;  /* 0x0000006a5b697220 */ /* 0x000fca0000410000 */
[----:B------:R-:W-:Y:S01]  /*36b0*/  FSEL R105, R105, RZ, P4 ;  /* 0x000000ff69697208 */ /* 0x000fe20002000000 */
[----:B------:R-:W-:-:S03]  /*36c0*/  @P4 IMAD.U32 R107, R167, 0x10000, RZ ;  /* 0x00010000a76b4824 */ /* 0x000fc600078e00ff */
[----:B------:R-:W-:Y:S01]  /*36d0*/  F2FP.BF16.F32.PACK_AB R105, RZ, R105 ;  /* 0x00000069ff69723e */ /* 0x000fe200000010ff */
[----:B------:R-:W-:-:S03]  /*36e0*/  @P4 FMUL.FTZ R104, R107, R106 ;  /* 0x0000006a6b684220 */ /* 0x000fc60000410000 */
[----:B------:R-:W-:Y:S01]  /*36f0*/  PRMT R174, R105, 0x7610, R174 ;  /* 0x0000761069ae7816 */ /* 0x000fe200000000ae */
[----:B------:R-:W-:-:S07]  /*3700*/  FADD.FTZ R19, R19, R104 ;  /* 0x0000006813137221 */ /* 0x000fce0000010000 */
.L_x_3760:
[----:B------:R-:W-:Y:S05]  /*3710*/  BSYNC B1 ;  /* 0x0000000000017941 */ /* 0x000fea0003800000 */
.L_x_3759:
        /* <DEDUP_REMOVED lines=9> */
.L_x_3761:
        /* <DEDUP_REMOVED lines=10> */
.L_x_3763:
[----:B------:R-:W-:Y:S05]  /*3850*/  BSYNC B1 ;  /* 0x0000000000017941 */ /* 0x000fea0003800000 */
.L_x_3762:
[----:B------:R-:W-:Y:S02]  /*3860*/  IADD3 R175, R175, 0x80, RZ ;  /* 0x00000080afaf7810 */ /* 0x000fe40007ffe0ff */
[----:B------:R-:W-:-:S07]  /*3870*/  IADD3 R109, R109, 0x80, RZ ;  /* 0x000000806d6d7810 */ /* 0x000fce0007ffe0ff */
.L_x_3738:
[----:B------:R-:W-:Y:S05]  /*3880*/  BSYNC B0 ;  /* 0x0000000000007941 */ /* 0x000fea0003800000 */
.L_x_3737:
        /* <DEDUP_REMOVED lines=13> */
.L_x_3767:
[----:B------:R-:W-:Y:S05]  /*3960*/  BSYNC B1 ;  /* 0x0000000000017941 */ /* 0x000fea0003800000 */
.L_x_3766:
[----:B------:R-:W-:Y:S04]  /*3970*/  BSSY B1, `(.L_x_3768) ;  /* 0x0000011000017945 */ /* 0x000fe80003800000 */
[----:B------:R-:W-:Y:S05]  /*3980*/  @P2 BRA `(.L_x_3769) ;  /* 0x00000000001c2947 */ /* 0x000fea0003800000 */
[----:B------:R-:W-:Y:S01]  /*3990*/  UISETP.NE.U32.AND UP0, UPT, UR8, URZ, UPT ;  /* 0x0000003f0800728c */ /* 0x000fe2000bf05070 */
[----:B-12---:R-:W-:-:S03]  /*39a0*/  IMAD.MOV.U32 R105, RZ, RZ, RZ ;  /* 0x000000ffff697224 */ /* 0x006fc600078e00ff */
[----:B------:R-:W-:-:S06]  /*39b0*/  UISETP.NE.AND.EX UP0, UPT, UR9, URZ, UPT, UP0 ;  /* 0x0000003f0900728c */ /* 0x000fcc000bf05300 */
[----:B------:R-:W-:-:S13]  /*39c0*/  PLOP3.LUT P4, PT, PT, PT, UP0, 0x80, 0x0 ;  /* 0x000000000000781c */ /* 0x000fda0003f8f008 */
[----:B------:R-:W-:Y:S05]  /*39d0*/  @!P4 BRA `(.L_x_3770) ;  /* 0x000000000028c947 */ /* 0x000fea0003800000 */
[----:B-----5:R-:W-:Y:S01]  /*39e0*/  SHF.L.U32 R105, R116, 0x10, RZ ;  /* 0x0000001074697819 */ /* 0x020fe200000006ff */
[----:B------:R-:W-:Y:S06]  /*39f0*/  BRA `(.L_x_3770) ;  /* 0x0000000000207947 */ /* 0x000fec0003800000 */
.L_x_3769:
        /* <DEDUP_REMOVED lines=8> */
.L_x_3770:
[----:B------:R-:W-:Y:S05]  /*3a80*/  BSYNC B1 ;  /* 0x0000000000017941 */ /* 0x000fea0003800000 */
.L_x_3768:
        /* <DEDUP_REMOVED lines=16> */
.L_x_3772:
[----:B------:R-:W-:Y:S05]  /*3b90*/  BSYNC B1 ;  /* 0x0000000000017941 */ /* 0x000fea0003800000 */
.L_x_3771:
[----:B------:R-:W-:Y:S01]  /*3ba0*/  BSSY B1, `(.L_x_3773) ;  /* 0x000000e000017945 */ /* 0x000fe20003800000 */
[----:B------:R-:W-:-:S03]  /*3bb0*/  @P5 PRMT R169, R180, 0x7610, R169 ;  /* 0x00007610b4a95816 */ /* 0x000fc600000000a9 */
[----:B------:R-:W-:Y:S05]  /*3bc0*/  @P2 BRA `(.L_x_3774) ;  /* 0x0000000000142947 */ /* 0x000fea0003800000 */
[----:B------:R-:W-:Y:S01]  /*3bd0*/  HFMA2.MMA R105, -RZ, RZ, 0, 0 ;  /* 0x00000000ff697435 */ /* 0x000fe200000001ff */
[----:B------:R-:W-:Y:S10]  /*3be0*/  @!P4 BRA `(.L_x_3775) ;  /* 0x000000000024c947 */ /* 0x000ff40003800000 */
[----:B-----5:R-:W-:-:S05]  /*3bf0*/  SHF.R.U64 R105, R116, 0x10, R117 ;  /* 0x0000001074697819 */ /* 0x020fca0000001275 */
[----:B------:R-:W-:Y:S01]  /*3c00*/  IMAD.U32 R105, R105, 0x10000, RZ ;  /* 0x0001000069697824 */ /* 0x000fe200078e00ff */
[----:B------:R-:W-:Y:S06]  /*3c10*/  BRA `(.L_x_3775) ;  /* 0x0000000000187947 */ /* 0x000fec0003800000 */
.L_x_3774:
[----:B------:R-:W-:Y:S01]  /*3c20*/  FFMA.FTZ R104, R142, R110, R111 ;  /* 0x0000006e8e687223 */ /* 0x000fe2000001006f */
[----:B-----5:R-:W-:-:S03]  /*3c30*/  @P4 SHF.R.U64 R106, R116, 0x10, R117 ;  /* 0x00000010746a4819 */ /* 0x020fc60000001275 */
[----:B------:R-:W-:Y:S01]  /*3c40*/  FADD.FTZ R105, R143, -R104 ;  /* 0x800000688f697221 */ /* 0x000fe20000010000 */
[----:B------:R-:W-:-:S03]  /*3c50*/  @P4 SHF.L.U32 R106, R106, 0x10, RZ ;  /* 0x000000106a6a4819 */ /* 0x000fc600000006ff */
[----:B------:R-:W-:-:S04]  /*3c60*/  FMUL.FTZ R105, R122, R105 ;  /* 0x000000697a697220 */ /* 0x000fc80000410000 */
[----:B------:R-:W-:-:S07]  /*3c70*/  @P4 FADD.FTZ R105, R105, R106 ;  /* 0x0000006a69694221 */ /* 0x000fce0000010000 */
.L_x_3775:
[----:B------:R-:W-:Y:S05]  /*3c80*/  BSYNC B1 ;  /* 0x0000000000017941 */ /* 0x000fea0003800000 */
.L_x_3773:
[----:B------:R-:W-:Y:S01]  /*3c90*/  BSSY B1, `(.L_x_3776) ;  /* 0x000000e000017945 */ /* 0x000fe20003800000 */
[----:B------:R-:W-:-:S03]  /*3ca0*/  @P5 F2FP.BF16.F32.PACK_AB R180, RZ, R105 ;  /* 0x00000069ffb4523e */ /* 0x000fc600000010ff */
[----:B------:R-:W-:Y:S05]  /*3cb0*/  @!P3 BRA `(.L_x_3777) ;  /* 0x00000000002cb947 */ /* 0x000fea0003800000 */
        /* <DEDUP_REMOVED lines=11> */
.L_x_3777:
[----:B------:R-:W-:Y:S05]  /*3d70*/  BSYNC B1 ;  /* 0x0000000000017941 */ /* 0x000fea0003800000 */
.L_x_3776:
[----:B------:R-:W-:Y:S01]  /*3d80*/  BSSY B1, `(.L_x_3778) ;  /* 0x000000c000017945 */ /* 0x000fe20003800000 */
[----:B------:R-:W-:-:S03]  /*3d90*/  @P5 PRMT R188, R180, 0x7610, R188 ;  /* 0x00007610b4bc5816 */ /* 0x000fc600000000bc */
[----:B------:R-:W-:Y:S05]  /*3da0*/  @P2 BRA `(.L_x_3779) ;  /* 0x0000000000102947 */ /* 0x000fea0003800000 */
[----:B------:R-:W-:Y:S01]  /*3db0*/  HFMA2.MMA R105, -RZ, RZ, 0, 0 ;  /* 0x00000000ff697435 */ /* 0x000fe200000001ff */
[----:B------:R-:W-:Y:S10]  /*3dc0*/  @!P4 BRA `(.L_x_3780) ;  /* 0x00000000001cc947 */ /* 0x000ff40003800000 */
[----:B-----5:R-:W-:Y:S01]  /*3dd0*/  SHF.L.U32 R105, R117, 0x10, RZ ;  /* 0x0000001075697819 */ /* 0x020fe200000006ff */
[----:B------:R-:W-:Y:S06]  /*3de0*/  BRA `(.L_x_3780) ;  /* 0x0000000000147947 */ /* 0x000fec0003800000 */
.L_x_3779:
[----:B------:R-:W-:Y:S01]  /*3df0*/  FFMA.FTZ R105, R141, R110, R111 ;  /* 0x0000006e8d697223 */ /* 0x000fe2000001006f */
[----:B-----5:R-:W-:-:S03]  /*3e00*/  @P4 IMAD.U32 R104, R117, 0x10000, RZ ;  /* 0x0001000075684824 */ /* 0x020fc600078e00ff */
[----:B------:R-:W-:-:S04]  /*3e10*/  FADD.FTZ R105, R146, -R105 ;  /* 0x8000006992697221 */ /* 0x000fc80000010000 */
[----:B------:R-:W-:-:S04]  /*3e20*/  FMUL.FTZ R105, R122, R105 ;  /* 0x000000697a697220 */ /* 0x000fc80000410000 */
[----:B------:R-:W-:-:S07]  /*3e30*/  @P4 FADD.FTZ R105, R105, R104 ;  /* 0x0000006869694221 */ /* 0x000fce0000010000 */
.L_x_3780:
[----:B------:R-:W-:Y:S05]  /*3e40*/  BSYNC B1 ;  /* 0x0000000000017941 */ /* 0x000fea0003800000 */
.L_x_3778:
[----:B------:R-:W-:Y:S01]  /*3e50*/  BSSY B1, `(.L_x_3781) ;  /* 0x000000e000017945 */ /* 0x000fe20003800000 */
[----:B------:R-:W-:-:S03]  /*3e60*/  @P5 F2FP.BF16.F32.PACK_AB R180, RZ, R105 ;  /* 0x00000069ffb4523e */ /* 0x000fc600000010ff */
[----:B------:R-:W-:Y:S05]  /*3e70*/  @!P3 BRA `(.L_x_3782) ;  /* 0x00000000002cb947 */ /* 0x000fea0003800000 */
        /* <DEDUP_REMOVED lines=11> */
.L_x_3782:
[----:B------:R-:W-:Y:S05]  /*3f30*/  BSYNC B1 ;  /* 0x0000000000017941 */ /* 0x000fea0003800000 */
.L_x_3781:
        /* <DEDUP_REMOVED lines=8> */
.L_x_3784:
[----:B------:R-:W-:Y:S01]  /*3fc0*/  FFMA.FTZ R104, R148, R110, R111 ;  /* 0x0000006e94687223 */ /* 0x000fe2000001006f */
[----:B-----5:R-:W-:-:S03]  /*3fd0*/  @P4 SHF.R.U32.HI R106, RZ, 0x10, R117 ;  /* 0x00000010ff6a4819 */ /* 0x020fc60000011675 */
[----:B------:R-:W-:Y:S01]  /*3fe0*/  FADD.FTZ R105, R145, -R104 ;  /* 0x8000006891697221 */ /* 0x000fe20000010000 */
[----:B------:R-:W-:-:S03]  /*3ff0*/  @P4 SHF.L.U32 R106, R106, 0x10, RZ ;  /* 0x000000106a6a4819 */ /* 0x000fc600000006ff */
[----:B------:R-:W-:-:S04]  /*4000*/  FMUL.FTZ R105, R122, R105 ;  /* 0x000000697a697220 */ /* 0x000fc80000410000 */
[----:B------:R-:W-:-:S07]  /*4010*/  @P4 FADD.FTZ R105, R105, R106 ;  /* 0x0000006a69694221 */ /* 0x000fce0000010000 */
.L_x_3785:
[----:B------:R-:W-:Y:S05]  /*4020*/  BSYNC B1 ;  /* 0x0000000000017941 */ /* 0x000fea0003800000 */
.L_x_3783:
[----:B------:R-:W-:Y:S01]  /*4030*/  @P5 F2FP.BF16.F32.PACK_AB R104, RZ, R105 ;  /* 0x00000069ff68523e */ /* 0x000fe200000010ff */
[----:B------:R-:W-:Y:S03]  /*4040*/  BSSY B1, `(.L_x_3786) ;  /* 0x000000e000017945 */ /* 0x000fe60003800000 */
[----:B------:R-:W-:Y:S01]  /*4050*/  @P5 PRMT R173, R104, 0x7610, R173 ;  /* 0x0000761068ad5816 */ /* 0x000fe200000000ad */
[----:B------:R-:W-:Y:S06]  /*4060*/  @!P3 BRA `(.L_x_3787) ;  /* 0x00000000002cb947 */ /* 0x000fec0003800000 */
        /* <DEDUP_REMOVED lines=11> */
.L_x_3787:
[----:B------:R-:W-:Y:S05]  /*4120*/  BSYNC B1 ;  /* 0x0000000000017941 */ /* 0x000fea0003800000 */
.L_x_3786:
        /* <DEDUP_REMOVED lines=9> */
.L_x_3788:
        /* <DEDUP_REMOVED lines=10> */
.L_x_3790:
[----:B------:R-:W-:Y:S05]  /*4260*/  BSYNC B1 ;  /* 0x0000000000017941 */ /* 0x000fea0003800000 */
.L_x_3789:
[----:B------:R-:W-:Y:S01]  /*4270*/  IADD3 R175, R175, 0x80, RZ ;  /* 0x00000080afaf7810 */ /* 0x000fe20007ffe0ff */
[----:B------:R-:W-:-:S07]  /*4280*/  VIADD R109, R109, 0x80 ;  /* 0x000000806d6d7836 */ /* 0x000fce0000000000 */
.L_x_3765:
[----:B------:R-:W-:Y:S05]  /*4290*/  BSYNC B0 ;  /* 0x0000000000007941 */ /* 0x000fea0003800000 */
.L_x_3764:
        /* <DEDUP_REMOVED lines=13> */
.L_x_3794:
[----:B------:R-:W-:Y:S05]  /*4370*/  BSYNC B1 ;  /* 0x0000000000017941 */ /* 0x000fea0003800000 */
.L_x_3793:
[----:B------:R-:W-:Y:S04]  /*4380*/  BSSY B1, `(.L_x_3795) ;  /* 0x0000011000017945 */ /* 0x000fe80003800000 */
[----:B------:R-:W-:Y:S05]  /*4390*/  @P2 BRA `(.L_x_3796) ;  /* 0x00000000001c2947 */ /* 0x000fea0003800000 */
[----:B------:R-:W-:Y:S01]  /*43a0*/  UISETP.NE.U32.AND UP0, UPT, UR8, URZ, UPT ;  /* 0x0000003f0800728c */ /* 0x000fe2000bf05070 */
[----:B-12---:R-:W-:-:S03]  /*43b0*/  HFMA2.MMA R105, -RZ, RZ, 0, 0 ;  /* 0x00000000ff697435 */ /* 0x006fc600000001ff */
[----:B------:R-:W-:-:S06]  /*43c0*/  UISETP.NE.AND.EX UP0, UPT, UR9, URZ, UPT, UP0 ;  /* 0x0000003f0900728c */ /* 0x000fcc000bf05300 */
[----:B------:R-:W-:-:S13]  /*43d0*/  PLOP3.LUT P4, PT, PT, PT, UP0, 0x80, 0x0 ;  /* 0x000000000000781c */ /* 0x000fda0003f8f008 */
[----:B------:R-:W-:Y:S05]  /*43e0*/  @!P4 BRA `(.L_x_3797) ;  /* 0x000000000028c947 */ /* 0x000fea0003800000 */
[----:B-----5:R-:W-:Y:S01]  /*43f0*/  SHF.L.U32 R105, R118, 0x10, RZ ;  /* 0x0000001076697819 */ /* 0x020fe200000006ff */
[----:B------:R-:W-:Y:S06]  /*4400*/  BRA `(.L_x_3797) ;  /* 0x0000000000207947 */ /* 0x000fec0003800000 */
.L_x_3796:
[----:B------:R-:W-:Y:S01]  /*4410*/  UISETP.NE.U32.AND UP0, UPT, UR8, URZ, UPT ;  /* 0x0000003f0800728c */ /* 0x000fe2000bf05070 */
[----:B-12---:R-:W-:-:S03]  /*4420*/  FFMA.FTZ R105, R147, R110, R111 ;  /* 0x0000006e93697223 */ /* 0x006fc6000001006f */
[----:B------:R-:W-:Y:S01]  /*4430*/  UISETP.NE.AND.EX UP0, UPT, UR9, URZ, UPT, UP0 ;  /* 0x0000003f0900728c */ /* 0x000fe2000bf05300 */
[----:B------:R-:W-:-:S04]  /*4440*/  FADD.FTZ R105, R152, -R105 ;  /* 0x8000006998697221 */ /* 0x000fc80000010000 */
[----:B------:R-:W-:Y:S01]  /*4450*/  FMUL.FTZ R105, R122, R105 ;  /* 0x000000697a697220 */ /* 0x000fe20000410000 */
[----:B------:R-:W-:-:S13]  /*4460*/  PLOP3.LUT P4, PT, PT, PT, UP0, 0x80, 0x0 ;  /* 0x000000000000781c */ /* 0x000fda0003f8f008 */
[----:B-----5:R-:W-:-:S04]  /*4470*/  @P4 IMAD.U32 R104, R118, 0x10000, RZ ;  /* 0x0001000076684824 */ /* 0x020fc800078e00ff */
[----:B------:R-:W-:-:S07]  /*4480*/  @P4 FADD.FTZ R105, R105, R104 ;  /* 0x0000006869694221 */ /* 0x000fce0000010000 */
.L_x_3797:
[----:B------:R-:W-:Y:S05]  /*4490*/  BSYNC B1 ;  /* 0x0000000000017941 */ /* 0x000fea0003800000 */
.L_x_3795:
        /* <DEDUP_REMOVED lines=16> */
.L_x_3799:
[----:B------:R-:W-:Y:S05]  /*45a0*/  BSYNC B1 ;  /* 0x0000000000017941 */ /* 0x000fea0003800000 */
.L_x_3798:
        /* <DEDUP_REMOVED lines=8> */
.L_x_3801:
[----:B------:R-:W-:Y:S01]  /*4630*/  FFMA.FTZ R104, R150, R110, R111 ;  /* 0x0000006e96687223 */ /* 0x000fe2000001006f */
[----:B-----5:R-:W-:-:S03]  /*4640*/  @P4 SHF.R.U64 R106, R118, 0x10, R119 ;  /* 0x00000010766a4819 */ /* 0x020fc60000001277 */
[----:B------:R-:W-:Y:S01]  /*4650*/  FADD.FTZ R105, R151, -R104 ;  /* 0x8000006897697221 */ /* 0x000fe20000010000 */
[----:B------:R-:W-:-:S03]  /*4660*/  @P4 SHF.L.U32 R106, R106, 0x10, RZ ;  /* 0x000000106a6a4819 */ /* 0x000fc600000006ff */
[----:B------:R-:W-:-:S04]  /*4670*/  FMUL.FTZ R105, R122, R105 ;  /* 0x000000697a697220 */ /* 0x000fc80000410000 */
[----:B------:R-:W-:-:S07]  /*4680*/  @P4 FADD.FTZ R105, R105, R106 ;  /* 0x0000006a69694221 */ /* 0x000fce0000010000 */
.L_x_3802:
[----:B------:R-:W-:Y:S05]  /*4690*/  BSYNC B1 ;  /* 0x0000000000017941 */ /* 0x000fea0003800000 */
.L_x_3800:
        /* <DEDUP_REMOVED lines=14> */
.L_x_3804:
[----:B------:R-:W-:Y:S05]  /*4780*/  BSYNC B1 ;  /* 0x0000000000017941 */ /* 0x000fea0003800000 */
.L_x_3803:
[----:B------:R-:W-:Y:S01]  /*4790*/  BSSY B1, `(.L_x_3805) ;  /* 0x000000c000017945 */ /* 0x000fe20003800000 */
[----:B------:R-:W-:-:S03]  /*47a0*/  @P5 PRMT R188, R180, 0x7610, R188 ;  /* 0x00007610b4bc5816 */ /* 0x000fc600000000bc */
[----:B------:R-:W-:Y:S05]  /*47b0*/  @P2 BRA `(.L_x_3806) ;  /* 0x0000000000102947 */ /* 0x000fea0003800000 */
[----:B------:R-:W-:Y:S01]  /*47c0*/  HFMA2.MMA R105, -RZ, RZ, 0, 0 ;  /* 0x00000000ff697435 */ /* 0x000fe200000001ff */
[----:B------:R-:W-:Y:S10]  /*47d0*/  @!P4 BRA `(.L_x_3807) ;  /* 0x00000000001cc947 */ /* 0x000ff40003800000 */
[----:B-----5:R-:W-:Y:S01]  /*47e0*/  IMAD.U32 R105, R119, 0x10000, RZ ;  /* 0x0001000077697824 */ /* 0x020fe200078e00ff */
[----:B------:R-:W-:Y:S06]  /*47f0*/  BRA `(.L_x_3807) ;  /* 0x0000000000147947 */ /* 0x000fec0003800000 */
.L_x_3806:
[----:B------:R-:W-:Y:S01]  /*4800*/  FFMA.FTZ R105, R149, R110, R111 ;  /* 0x0000006e95697223 */ /* 0x000fe2000001006f */
[----:B-----5:R-:W-:-:S03]  /*4810*/  @P4 SHF.L.U32 R104, R119, 0x10, RZ ;  /* 0x0000001077684819 */ /* 0x020fc600000006ff */
[----:B------:R-:W-:-:S04]  /*4820*/  FADD.FTZ R105, R154, -R105 ;  /* 0x800000699a697221 */ /* 0x000fc80000010000 */
[----:B------:R-:W-:-:S04]  /*4830*/  FMUL.FTZ R105, R122, R105 ;  /* 0x000000697a697220 */ /* 0x000fc80000410000 */
[----:B------:R-:W-:-:S07]  /*4840*/  @P4 FADD.FTZ R105, R105, R104 ;  /* 0x0000006869694221 */ /* 0x000fce0000010000 */
.L_x_3807:
[----:B------:R-:W-:Y:S05]  /*4850*/  BSYNC B1 ;  /* 0x0000000000017941 */ /* 0x000fea0003800000 */
.L_x_3805:
        /* <DEDUP_REMOVED lines=14> */
.L_x_3809:
[----:B------:R-:W-:Y:S05]  /*4940*/  BSYNC B1 ;  /* 0x0000000000017941 */ /* 0x000fea0003800000 */
.L_x_3808:
        /* <DEDUP_REMOVED lines=8> */
.L_x_3811:
[----:B------:R-:W-:Y:S01]  /*49d0*/  FFMA.FTZ R104, R156, R110, R111 ;  /* 0x0000006e9c687223 */ /* 0x000fe2000001006f */
[----:B-----5:R-:W-:-:S03]  /*49e0*/  @P4 SHF.R.U32.HI R106, RZ, 0x10, R119 ;  /* 0x00000010ff6a4819 */ /* 0x020fc60000011677 */
[----:B------:R-:W-:Y:S02]  /*49f0*/  FADD.FTZ R105, R153, -R104 ;  /* 0x8000006899697221 */ /* 0x000fe40000010000 */
[----:B------:R-:W-:Y:S02]  /*4a00*/  @P4 IMAD.U32 R106, R106, 0x10000, RZ ;  /* 0x000100006a6a4824 */ /* 0x000fe400078e00ff */
[----:B------:R-:W-:-:S04]  /*4a10*/  FMUL.FTZ R105, R122, R105 ;  /* 0x000000697a697220 */ /* 0x000fc80000410000 */
[----:B------:R-:W-:-:S07]  /*4a20*/  @P4 FADD.FTZ R105, R105, R106 ;  /* 0x0000006a69694221 */ /* 0x000fce0000010000 */
.L_x_3812:
[----:B------:R-:W-:Y:S05]  /*4a30*/  BSYNC B1 ;  /* 0x0000000000017941 */ /* 0x000fea0003800000 */
.L_x_3810:
        /* <DEDUP_REMOVED lines=15> */
.L_x_3814:
[----:B------:R-:W-:Y:S05]  /*4b30*/  BSYNC B1 ;  /* 0x0000000000017941 */ /* 0x000fea0003800000 */
.L_x_3813:
        /* <DEDUP_REMOVED lines=9> */
.L_x_3815:
        /* <DEDUP_REMOVED lines=10> */
.L_x_3817:
[----:B------:R-:W-:Y:S05]  /*4c70*/  BSYNC B1 ;  /* 0x0000000000017941 */ /* 0x000fea0003800000 */
.L_x_3816:
[----:B------:R-:W-:Y:S01]  /*4c80*/  VIADD R175, R175, 0x80 ;  /* 0x00000080afaf7836 */ /* 0x000fe20000000000 */
[----:B------:R-:W-:-:S07]  /*4c90*/  IADD3 R109, R109, 0x80, RZ ;  /* 0x000000806d6d7810 */ /* 0x000fce0007ffe0ff */
.L_x_3792:
[----:B------:R-:W-:Y:S05]  /*4ca0*/  BSYNC B0 ;  /* 0x0000000000007941 */ /* 0x000fea0003800000 */
.L_x_3791:
        /* <DEDUP_REMOVED lines=14> */
.L_x_3821:
[----:B------:R-:W-:Y:S05]  /*4d90*/  BSYNC B1 ;  /* 0x0000000000017941 */ /* 0x000fea0003800000 */
.L_x_3820:
        /* <DEDUP_REMOVED lines=9> */
.L_x_3823:
        /* <DEDUP_REMOVED lines=8> */
.L_x_3824:
[----:B------:R-:W-:Y:S05]  /*4eb0*/  BSYNC B1 ;  /* 0x0000000000017941 */ /* 0x000fea0003800000 */
.L_x_3822:
        /* <DEDUP_REMOVED lines=16> */
.L_x_3826:
[----:B------:R-:W-:Y:S05]  /*4fc0*/  BSYNC B1 ;  /* 0x0000000000017941 */ /* 0x000fea0003800000 */
.L_x_3825:
        /* <DEDUP_REMOVED lines=8> */
.L_x_3828:
[----:B------:R-:W-:Y:S01]  /*5050*/  FFMA.FTZ R104, R158, R110, R111 ;  /* 0x0000006e9e687223 */ /* 0x000fe2000001006f */
[----:B-----5:R-:W-:-:S03]  /*5060*/  @P4 SHF.R.U64 R106, R120, 0x10, R121 ;  /* 0x00000010786a4819 */ /* 0x020fc60000001279 */
[----:B------:R-:W-:Y:S02]  /*5070*/  FADD.FTZ R105, R157, -R104 ;  /* 0x800000689d697221 */ /* 0x000fe40000010000 */
[----:B------:R-:W-:Y:S02]  /*5080*/  @P4 IMAD.U32 R106, R106, 0x10000, RZ ;  /* 0x000100006a6a4824 */ /* 0x000fe400078e00ff */
[----:B------:R-:W-:-:S04]  /*5090*/  FMUL.FTZ R105, R122, R105 ;  /* 0x000000697a697220 */ /* 0x000fc80000410000 */
[----:B------:R-:W-:-:S07]  /*50a0*/  @P4 FADD.FTZ R105, R105, R106 ;  /* 0x0000006a69694221 */ /* 0x000fce0000010000 */
.L_x_3829:
[----:B------:R-:W-:Y:S05]  /*50b0*/  BSYNC B1 ;  /* 0x0000000000017941 */ /* 0x000fea0003800000 */
.L_x_3827:
        /* <DEDUP_REMOVED lines=14> */
.L_x_3831:
[----:B------:R-:W-:Y:S05]  /*51a0*/  BSYNC B1 ;  /* 0x0000000000017941 */ /* 0x000fea0003800000 */
.L_x_3830:
[----:B------:R-:W-:Y:S01]  /*51b0*/  BSSY B1, `(.L_x_3832) ;  /* 0x000000c000017945 */ /* 0x000fe20003800000 */
[----:B------:R-:W-:-:S03]  /*51c0*/  @P5 PRMT R188, R108, 0x7610, R188 ;  /* 0x000076106cbc5816 */ /* 0x000fc600000000bc */
[----:B------:R-:W-:Y:S05]  /*51d0*/  @P2 BRA `(.L_x_3833) ;  /* 0x0000000000102947 */ /* 0x000fea0003800000 */
[----:B------:R-:W-:Y:S01]  /*51e0*/  IMAD.MOV.U32 R105, RZ, RZ, RZ ;  /* 0x000000ffff697224 */ /* 0x000fe200078e00ff */
[----:B------:R-:W-:Y:S06]  /*51f0*/  @!P4 BRA `(.L_x_3834) ;  /* 0x00000000001cc947 */ /* 0x000fec0003800000 */
[----:B-----5:R-:W-:Y:S01]  /*5200*/  SHF.L.U32 R105, R121, 0x10, RZ ;  /* 0x0000001079697819 */ /* 0x020fe200000006ff */
[----:B------:R-:W-:Y:S06]  /*5210*/  BRA `(.L_x_3834) ;  /* 0x0000000000147947 */ /* 0x000fec0003800000 */
.L_x_3833:
[----:B------:R-:W-:Y:S01]  /*5220*/  FFMA.FTZ R105, R159, R110, R111 ;  /* 0x0000006e9f697223 */ /* 0x000fe2000001006f */
[----:B-----5:R-:W-:-:S03]  /*5230*/  @P4 SHF.L.U32 R104, R121, 0x10, RZ ;  /* 0x0000001079684819 */ /* 0x020fc600000006ff */
[----:B------:R-:W-:-:S04]  /*5240*/  FADD.FTZ R105, R162, -R105 ;  /* 0x80000069a2697221 */ /* 0x000fc80000010000 */
[----:B------:R-:W-:-:S04]  /*5250*/  FMUL.FTZ R105, R122, R105 ;  /* 0x000000697a697220 */ /* 0x000fc80000410000 */
[----:B------:R-:W-:-:S07]  /*5260*/  @P4 FADD.FTZ R105, R105, R104 ;  /* 0x0000006869694221 */ /* 0x000fce0000010000 */
.L_x_3834:
[----:B------:R-:W-:Y:S05]  /*5270*/  BSYNC B1 ;  /* 0x0000000000017941 */ /* 0x000fea0003800000 */
.L_x_3832:
        /* <DEDUP_REMOVED lines=14> */
.L_x_3836:
[----:B------:R-:W-:Y:S05]  /*5360*/  BSYNC B1 ;  /* 0x0000000000017941 */ /* 0x000fea0003800000 */
.L_x_3835:
        /* <DEDUP_REMOVED lines=8> */
.L_x_3838:
[----:B------:R-:W-:Y:S01]  /*53f0*/  FFMA.FTZ R110, R164, R110, R111 ;  /* 0x0000006ea46e7223 */ /* 0x000fe2000001006f */
[----:B-----5:R-:W-:-:S03]  /*5400*/  @P4 SHF.R.U32.HI R104, RZ, 0x10, R121 ;  /* 0x00000010ff684819 */ /* 0x020fc60000011679 */
[----:B------:R-:W-:Y:S01]  /*5410*/  FADD.FTZ R105, R161, -R110 ;  /* 0x8000006ea1697221 */ /* 0x000fe20000010000 */
[----:B------:R-:W-:-:S03]  /*5420*/  @P4 SHF.L.U32 R104, R104, 0x10, RZ ;  /* 0x0000001068684819 */ /* 0x000fc600000006ff */
[----:B------:R-:W-:-:S04]  /*5430*/  FMUL.FTZ R105, R122, R105 ;  /* 0x000000697a697220 */ /* 0x000fc80000410000 */
[----:B------:R-:W-:-:S07]  /*5440*/  @P4 FADD.FTZ R105, R105, R104 ;  /* 0x0000006869694221 */ /* 0x000fce0000010000 */
.L_x_3839:
[----:B------:R-:W-:Y:S05]  /*5450*/  BSYNC B1 ;  /* 0x0000000000017941 */ /* 0x000fea0003800000 */
.L_x_3837:
        /* <DEDUP_REMOVED lines=15> */
.L_x_3841:
[----:B------:R-:W-:Y:S05]  /*5550*/  BSYNC B1 ;  /* 0x0000000000017941 */ /* 0x000fea0003800000 */
.L_x_3840:
        /* <DEDUP_REMOVED lines=9> */
.L_x_3842:
        /* <DEDUP_REMOVED lines=9> */
.L_x_3819:
[----:B------:R-:W-:Y:S05]  /*5680*/  BSYNC B0 ;  /* 0x0000000000007941 */ /* 0x000fea0003800000 */
.L_x_3818:
[----:B------:R-:W-:Y:S02]  /*5690*/  IADD3 R123, R123, UR14, RZ ;  /* 0x0000000e7b7b7c10 */ /* 0x000fe4000fffe0ff */
[----:B------:R-:W-:Y:S02]  /*56a0*/  ISETP.NE.AND P3, PT, R189, RZ, PT ;  /* 0x000000ffbd00720c */ /* 0x000fe40003f65270 */
[----:B------:R-:W-:Y:S02]  /*56b0*/  ISETP.GE.AND P2, PT, R123, UR15, PT ;  /* 0x0000000f7b007c0c */ /* 0x000fe4000bf46270 */
[----:B------:R-:W-:-:S11]  /*56c0*/  SEL R110, RZ, 0x1, P3 ;  /* 0x00000001ff6e7807 */ /* 0x000fd60001800000 */
[----:B------:R-:W-:Y:S05]  /*56d0*/  @!P2 BRA `(.L_x_3843) ;  /* 0xffffffac00cca947 */ /* 0x000fea000383ffff */
.L_x_3689:
[----:B------:R-:W4:Y:S01]  /*56e0*/  S2R R2, SR_TID.X ;  /* 0x0000000000027919 */ /* 0x000f220000002100 */
[----:B------:R-:W4:Y:S01]  /*56f0*/  S2UR UR11, SR_CTAID.X ;  /* 0x00000000000b79c3 */ /* 0x000f220000002500 */
[----:B------:R-:W-:Y:S01]  /*5700*/  ISETP.NE.AND P2, PT, R185, RZ, PT ;  /* 0x000000ffb900720c */ /* 0x000fe20003f45270 */
[----:B------:R-:W-:Y:S01]  /*5710*/  BSSY B0, `(.L_x_3844) ;  /* 0x0000010000007945 */ /* 0x000fe20003800000 */
[C---:B----4-:R-:W-:Y:S02]  /*5720*/  LEA.HI R3, R2.reuse, UR11, RZ, 0x19 ;  /* 0x0000000b02037c11 */ /* 0x050fe4000f8fc8ff */
[----:B-----5:R-:W-:-:S03]  /*5730*/  LOP3.LUT R69, R2, 0x7f, RZ, 0xc0, !PT ;  /* 0x0000007f02457812 */ /* 0x020fc600078ec0ff */
[----:B------:R-:W-:-:S05]  /*5740*/  IMAD R0, R3, R0, RZ ;  /* 0x0000000003007224 */ /* 0x000fca00078e02ff */
[----:B------:R-:W-:Y:S01]  /*5750*/  LEA.HI R69, R0, R69, RZ, 0x1e ;  /* 0x0000004500457211 */ /* 0x000fe200078ff0ff */
[----:B------:R-:W-:Y:S06]  /*5760*/  @!P2 BRA `(.L_x_3845) ;  /* 0x000000000028a947 */ /* 0x000fec0003800000 */
[----:B------:R-:W4:Y:S08]  /*5770*/  LDC.64 R2, c[0x0][0x2d0] ;  /* 0x0000b400ff027b82 */ /* 0x000f300000000a00 */
[----:B------:R-:W5:Y:S08]  /*5780*/  LDC.64 R64, c[0x0][0x2d8] ;  /* 0x0000b600ff407b82 */ /* 0x000f700000000a00 */
[----:B------:R-:W0:Y:S01]  /*5790*/  LDC.64 R66, c[0x0][0x2f0] ;  /* 0x0000bc00ff427b82 */ /* 0x000e220000000a00 */
[----:B----4-:R-:W-:-:S05]  /*57a0*/  IMAD.WIDE.U32 R2, R69, 0x10, R2 ;  /* 0x0000001045027825 */ /* 0x010fca00078e0002 */
[----:B------:R4:W-:Y:S01]  /*57b0*/  STG.E.128 desc[UR4][R2.64], R40 ;  /* 0x0000002802007986 */ /* 0x0009e2000c101d04 */
[----:B-----5:R-:W-:-:S05]  /*57c0*/  IMAD.WIDE.U32 R64, R69, 0x10, R64 ;  /* 0x0000001045407825 */ /* 0x020fca00078e0040 */
[----:B------:R4:W-:Y:S01]  /*57d0*/  STG.E.128 desc[UR4][R64.64], R60 ;  /* 0x0000003c40007986 */ /* 0x0009e2000c101d04 */
[C---:B0-----:R-:W-:Y:S01]  /*57e0*/  IMAD.WIDE.U32 R66, R69.reuse, 0x10, R66 ;  /* 0x0000001045427825 */ /* 0x041fe200078e0042 */
[----:B------:R-:W-:-:S04]  /*57f0*/  IADD3 R69, R69, 0x80, RZ ;  /* 0x0000008045457810 */ /* 0x000fc80007ffe0ff */
[----:B------:R4:W-:Y:S03]  /*5800*/  STG.E.128 desc[UR4][R66.64], R20 ;  /* 0x0000001442007986 */ /* 0x0009e6000c101d04 */
.L_x_3845:
[----:B------:R-:W-:Y:S05]  /*5810*/  BSYNC B0 ;  /* 0x0000000000007941 */ /* 0x000fea0003800000 */
.L_x_3844:
[----:B------:R-:W-:Y:S01]  /*5820*/  ISETP.NE.AND P2, PT, R186, RZ, PT ;  /* 0x000000ffba00720c */ /* 0x000fe20003f45270 */
[----:B------:R-:W-:-:S12]  /*5830*/  BSSY B0, `(.L_x_3846) ;  /* 0x000000c000007945 */ /* 0x000fd80003800000 */
[----:B------:R-:W-:Y:S05]  /*5840*/  @!P2 BRA `(.L_x_3847) ;  /* 0x000000000028a947 */ /* 0x000fea0003800000 */
[----:B----4-:R-:W4:Y:S08]  /*5850*/  LDC.64 R2, c[0x0][0x2d0] ;  /* 0x0000b400ff027b82 */ /* 0x010f300000000a00 */
[----:B------:R-:W5:Y:S08]  /*5860*/  LDC.64 R20, c[0x0][0x2d8] ;  /* 0x0000b600ff147b82 */ /* 0x000f700000000a00 */
[----:B------:R-:W0:Y:S01]  /*5870*/  LDC.64 R22, c[0x0][0x2f0] ;  /* 0x0000bc00ff167b82 */ /* 0x000e220000000a00 */
[----:B----4-:R-:W-:-:S05]  /*5880*/  IMAD.WIDE.U32 R2, R69, 0x10, R2 ;  /* 0x0000001045027825 */ /* 0x010fca00078e0002 */
[----:B------:R4:W-:Y:S01]  /*5890*/  STG.E.128 desc[UR4][R2.64], R36 ;  /* 0x0000002402007986 */ /* 0x0009e2000c101d04 */
[----:B-----5:R-:W-:-:S05]  /*58a0*/  IMAD.WIDE.U32 R20, R69, 0x10, R20 ;  /* 0x0000001045147825 */ /* 0x020fca00078e0014 */
[----:B------:R4:W-:Y:S01]  /*58b0*/  STG.E.128 desc[UR4][R20.64], R56 ;  /* 0x0000003814007986 */ /* 0x0009e2000c101d04 */
[----:B0-----:R-:W-:-:S04]  /*58c0*/  IMAD.WIDE.U32 R22, R69, 0x10, R22 ;  /* 0x0000001045167825 */ /* 0x001fc800078e0016 */
[----:B------:R-:W-:Y:S01]  /*58d0*/  VIADD R69, R69, 0x80 ;  /* 0x0000008045457836 */ /* 0x000fe20000000000 */
[----:B------:R4:W-:Y:S06]  /*58e0*/  STG.E.128 desc[UR4][R22.64], R16 ;  /* 0x0000001016007986 */ /* 0x0009ec000c101d04 */
.L_x_3847:
[----:B------:R-:W-:Y:S05]  /*58f0*/  BSYNC B0 ;  /* 0x0000000000007941 */ /* 0x000fea0003800000 */
.L_x_3846:
[----:B------:R-:W-:Y:S04]  /*5900*/  BSSY B0, `(.L_x_3848) ;  /* 0x000000c000007945 */ /* 0x000fe80003800000 */
        /* <DEDUP_REMOVED lines=11> */
.L_x_3849:
[----:B------:R-:W-:Y:S05]  /*59c0*/  BSYNC B0 ;  /* 0x0000000000007941 */ /* 0x000fea0003800000 */
.L_x_3848:
        /* <DEDUP_REMOVED lines=12> */
.L_x_3851:
[----:B------:R-:W-:Y:S05]  /*5a90*/  BSYNC B0 ;  /* 0x0000000000007941 */ /* 0x000fea0003800000 */
.L_x_3850:
[----:B------:R-:W-:-:S13]  /*5aa0*/  ISETP.NE.AND P0, PT, R187, RZ, PT ;  /* 0x000000ffbb00720c */ /* 0x000fda0003f05270 */
[----:B------:R-:W-:Y:S05]  /*5ab0*/  @!P0 EXIT ;  /* 0x000000000000894d */ /* 0x000fea0003800000 */
[----:B----4-:R-:W4:Y:S08]  /*5ac0*/  LDC.64 R2, c[0x0][0x2d0] ;  /* 0x0000b400ff027b82 */ /* 0x010f300000000a00 */
[----:B------:R-:W5:Y:S08]  /*5ad0*/  LDC.64 R8, c[0x0][0x2d8] ;  /* 0x0000b600ff087b82 */ /* 0x000f700000000a00 */
[----:B------:R-:W0:Y:S01]  /*5ae0*/  LDC.64 R10, c[0x0][0x2f0] ;  /* 0x0000bc00ff0a7b82 */ /* 0x000e220000000a00 */
[----:B----4-:R-:W-:-:S05]  /*5af0*/  IMAD.WIDE.U32 R2, R69, 0x10, R2 ;  /* 0x0000001045027825 */ /* 0x010fca00078e0002 */
[----:B------:R-:W-:Y:S01]  /*5b00*/  STG.E.128 desc[UR4][R2.64], R24 ;  /* 0x0000001802007986 */ /* 0x000fe2000c101d04 */
[----:B-----5:R-:W-:-:S05]  /*5b10*/  IMAD.WIDE.U32 R8, R69, 0x10, R8 ;  /* 0x0000001045087825 */ /* 0x020fca00078e0008 */
[----:B------:R-:W-:Y:S01]  /*5b20*/  STG.E.128 desc[UR4][R8.64], R44 ;  /* 0x0000002c08007986 */ /* 0x000fe2000c101d04 */
[----:B0-----:R-:W-:-:S05]  /*5b30*/  IMAD.WIDE.U32 R10, R69, 0x10, R10 ;  /* 0x00000010450a7825 */ /* 0x001fca00078e000a */
[----:B------:R-:W-:Y:S01]  /*5b40*/  STG.E.128 desc[UR4][R10.64], R4 ;  /* 0x000000040a007986 */ /* 0x000fe2000c101d04 */
[----:B------:R-:W-:Y:S05]  /*5b50*/  EXIT ;  /* 0x000000000000794d */ /* 0x000fea0003800000 */
.L_x_3709:
[----:B------:R-:W-:Y:S01]  /*5b60*/  HFMA2.MMA R194, -RZ, RZ, 0, 9.5367431640625e-07 ;  /* 0x00000010ffc27435 */ /* 0x000fe200000001ff */
[----:B------:R-:W-:Y:S01]  /*5b70*/  IMAD.MOV.U32 R193, RZ, RZ, R191 ;  /* 0x000000ffffc17224 */ /* 0x000fe200078e00bf */
[----:B------:R-:W-:Y:S01]  /*5b80*/  MOV R195, 0x1f ;  /* 0x0000001f00c37802 */ /* 0x000fe20000000f00 */
[----:B------:R-:W-:-:S08]  /*5b90*/  IMAD.MOV.U32 R190, RZ, RZ, -0x1 ;  /* 0xffffffffffbe7424 */ /* 0x000fd000078e00ff */
[----:B0--345:R-:W-:Y:S05]  /*5ba0*/  WARPSYNC.COLLECTIVE R190, `(.L_x_3852) ;  /* 0x00000000be087348 */ /* 0x039fea0003c00000 */
[----:B------:R1:W2:Y:S02]  /*5bb0*/  SHFL.DOWN P5, R192, R193, R194, R195 ;  /* 0x080000c2c1c07389 */ /* 0x0002a400000a00c3 */
[----:B012345:R-:W-:Y:S01]  /*5bc0*/  ENDCOLLECTIVE ;  /* 0x000000000000791b */ /* 0x03ffe20003800000 */
.L_x_3852:
[----:B------:R-:W-:Y:S02]  /*5bd0*/  MOV R193, R180 ;  /* 0x000000b400c17202 */ /* 0x000fe40000000f00 */
[----:B------:R-:W-:-:S07]  /*5be0*/  MOV R106, R192 ;  /* 0x000000c0006a7202 */ /* 0x000fce0000000f00 */
[----:B------:R-:W-:Y:S05]  /*5bf0*/  WARPSYNC.COLLECTIVE R190, `(.L_x_3853) ;  /* 0x00000000be087348 */ /* 0x000fea0003c00000 */
[----:B------:R0:W1:Y:S02]  /*5c00*/  SHFL.DOWN P5, R192, R193, R194, R195 ;  /* 0x080000c2c1c07389 */ /* 0x00006400000a00c3 */
[----:B01----:R-:W-:Y:S01]  /*5c10*/  ENDCOLLECTIVE ;  /* 0x000000000000791b */ /* 0x003fe20003800000 */
.L_x_3853:
[----:B------:R-:W-:Y:S01]  /*5c20*/  FADD.FTZ R106, R106, R191 ;  /* 0x000000bf6a6a7221 */ /* 0x000fe20000010000 */
[----:B------:R-:W-:-:S04]  /*5c30*/  HFMA2.MMA R194, -RZ, RZ, 0, 4.76837158203125e-07 ;  /* 0x00000008ffc27435 */ /* 0x000fc800000001ff */
[----:B------:R-:W-:Y:S01]  /*5c40*/  MOV R193, R106 ;  /* 0x0000006a00c17202 */ /* 0x000fe20000000f00 */
[----:B------:R-:W-:-:S07]  /*5c50*/  IMAD.MOV.U32 R107, RZ, RZ, R192 ;  /* 0x000000ffff6b7224 */ /* 0x000fce00078e00c0 */
[----:B------:R-:W-:Y:S05]  /*5c60*/  WARPSYNC.COLLECTIVE R190, `(.L_x_3854) ;  /* 0x00000000be087348 */ /* 0x000fea0003c00000 */
[----:B------:R0:W1:Y:S02]  /*5c70*/  SHFL.DOWN P5, R192, R193, R194, R195 ;  /* 0x080000c2c1c07389 */ /* 0x00006400000a00c3 */
[----:B01----:R-:W-:Y:S01]  /*5c80*/  ENDCOLLECTIVE ;  /* 0x000000000000791b */ /* 0x003fe20003800000 */
.L_x_3854:
[----:B------:R-:W-:-:S05]  /*5c90*/  FADD.FTZ R107, R107, R180 ;  /* 0x000000b46b6b7221 */ /* 0x000fca0000010000 */
[----:B------:R-:W-:Y:S01]  /*5ca0*/  MOV R193, R107 ;  /* 0x0000006b00c17202 */ /* 0x000fe20000000f00 */
[----:B------:R-:W-:-:S07]  /*5cb0*/  IMAD.MOV.U32 R109, RZ, RZ, R192 ;  /* 0x000000ffff6d7224 */ /* 0x000fce00078e00c0 */
[----:B------:R-:W-:Y:S05]  /*5cc0*/  WARPSYNC.COLLECTIVE R190, `(.L_x_3855) ;  /* 0x00000000be087348 */ /* 0x000fea0003c00000 */
[----:B------:R0:W1:Y:S02]  /*5cd0*/  SHFL.DOWN P5, R192, R193, R194, R195 ;  /* 0x080000c2c1c07389 */ /* 0x00006400000a00c3 */
[----:B01----:R-:W-:Y:S01]  /*5ce0*/  ENDCOLLECTIVE ;  /* 0x000000000000791b */ /* 0x003fe20003800000 */
.L_x_3855:
[----:B------:R-:W-:Y:S01]  /*5cf0*/  FADD.FTZ R109, R106, R109 ;  /* 0x0000006d6a6d7221 */ /* 0x000fe20000010000 */
[----:B------:R-:W-:-:S03]  /*5d00*/  HFMA2.MMA R194, -RZ, RZ, 0, 2.384185791015625e-07 ;  /* 0x00000004ffc27435 */ /* 0x000fc600000001ff */
[----:B------:R-:W-:Y:S01]  /*5d10*/  IMAD.MOV.U32 R193, RZ, RZ, R109 ;  /* 0x000000ffffc17224 */ /* 0x000fe200078e006d */
[----:B------:R-:W-:-:S07]  /*5d20*/  MOV R108, R192 ;  /* 0x000000c0006c7202 */ /* 0x000fce0000000f00 */
[----:B------:R-:W-:Y:S05]  /*5d30*/  WARPSYNC.COLLECTIVE R190, `(.L_x_3856) ;  /* 0x00000000be087348 */ /* 0x000fea0003c00000 */
[----:B------:R0:W1:Y:S02]  /*5d40*/  SHFL.DOWN P5, R192, R193, R194, R195 ;  /* 0x080000c2c1c07389 */ /* 0x00006400000a00c3 */
[----:B01----:R-:W-:Y:S01]  /*5d50*/  ENDCOLLECTIVE ;  /* 0x000000000000791b */ /* 0x003fe20003800000 */
.L_x_3856:
[----:B------:R-:W-:-:S04]  /*5d60*/  FADD.FTZ R108, R107, R108 ;  /* 0x0000006c6b6c7221 */ /* 0x000fc80000010000 */
[----:B------:R-:W-:Y:S01]  /*5d70*/  IMAD.MOV.U32 R193, RZ, RZ, R108 ;  /* 0x000000ffffc17224 */ /* 0x000fe200078e006c */
[----:B------:R-:W-:-:S07]  /*5d80*/  MOV R110, R192 ;  /* 0x000000c0006e7202 */ /* 0x000fce0000000f00 */
[----:B------:R-:W-:Y:S05]  /*5d90*/  WARPSYNC.COLLECTIVE R190, `(.L_x_3857) ;  /* 0x00000000be087348 */ /* 0x000fea0003c00000 */
[----:B------:R0:W1:Y:S02]  /*5da0*/  SHFL.DOWN P5, R192, R193, R194, R195 ;  /* 0x080000c2c1c07389 */ /* 0x00006400000a00c3 */
[----:B01----:R-:W-:Y:S01]  /*5db0*/  ENDCOLLECTIVE ;  /* 0x000000000000791b */ /* 0x003fe20003800000 */
.L_x_3857:
[----:B------:R-:W-:-:S05]  /*5dc0*/  FADD.FTZ R110, R109, R110 ;  /* 0x0000006e6d6e7221 */ /* 0x000fca0000010000 */
[----:B------:R-:W-:Y:S01]  /*5dd0*/  MOV R193, R110 ;  /* 0x0000006e00c17202 */ /* 0x000fe20000000f00 */
[----:B------:R-:W-:Y:S01]  /*5de0*/  IMAD.MOV.U32 R194, RZ, RZ, 0x2 ;  /* 0x00000002ffc27424 */ /* 0x000fe200078e00ff */
[----:B------:R-:W-:-:S07]  /*5df0*/  MOV R111, R192 ;  /* 0x000000c0006f7202 */ /* 0x000fce0000000f00 */
[----:B------:R-:W-:Y:S05]  /*5e00*/  WARPSYNC.COLLECTIVE R190, `(.L_x_3858) ;  /* 0x00000000be087348 */ /* 0x000fea0003c00000 */
[----:B------:R0:W1:Y:S02]  /*5e10*/  SHFL.DOWN P5, R192, R193, R194, R195 ;  /* 0x080000c2c1c07389 */ /* 0x00006400000a00c3 */
[----:B01----:R-:W-:Y:S01]  /*5e20*/  ENDCOLLECTIVE ;  /* 0x000000000000791b */ /* 0x003fe20003800000 */
.L_x_3858:
[----:B------:R-:W-:-:S05]  /*5e30*/  FADD.FTZ R111, R108, R111 ;  /* 0x0000006f6c6f7221 */ /* 0x000fca0000010000 */
[----:B------:R-:W-:Y:S02]  /*5e40*/  MOV R193, R111 ;  /* 0x0000006f00c17202 */ /* 0x000fe40000000f00 */
[----:B------:R-:W-:-:S07]  /*5e50*/  MOV R181, R192 ;  /* 0x000000c000b57202 */ /* 0x000fce0000000f00 */
[----:B------:R-:W-:Y:S05]  /*5e60*/  WARPSYNC.COLLECTIVE R190, `(.L_x_3859) ;  /* 0x00000000be087348 */ /* 0x000fea0003c00000 */
[----:B------:R0:W1:Y:S02]  /*5e70*/  SHFL.DOWN P5, R192, R193, R194, R195 ;  /* 0x080000c2c1c07389 */ /* 0x00006400000a00c3 */
[----:B01----:R-:W-:Y:S01]  /*5e80*/  ENDCOLLECTIVE ;  /* 0x000000000000791b */ /* 0x003fe20003800000 */
.L_x_3859:
[----:B------:R-:W-:Y:S01]  /*5e90*/  FADD.FTZ R181, R110, R181 ;  /* 0x000000b56eb57221 */ /* 0x000fe20000010000 */
[----:B------:R-:W-:-:S04]  /*5ea0*/  HFMA2.MMA R194, -RZ, RZ, 0, 5.9604644775390625e-08 ;  /* 0x00000001ffc27435 */ /* 0x000fc800000001ff */
[----:B------:R-:W-:Y:S01]  /*5eb0*/  MOV R193, R181 ;  /* 0x000000b500c17202 */ /* 0x000fe20000000f00 */
[----:B------:R-:W-:-:S07]  /*5ec0*/  IMAD.MOV.U32 R180, RZ, RZ, R192 ;  /* 0x000000ffffb47224 */ /* 0x000fce00078e00c0 */
[----:B------:R-:W-:Y:S05]  /*5ed0*/  WARPSYNC.COLLECTIVE R190, `(.L_x_3860) ;  /* 0x00000000be087348 */ /* 0x000fea0003c00000 */
[----:B------:R0:W1:Y:S02]  /*5ee0*/  SHFL.DOWN P5, R192, R193, R194, R195 ;  /* 0x080000c2c1c07389 */ /* 0x00006400000a00c3 */
[----:B01----:R-:W-:Y:S01]  /*5ef0*/  ENDCOLLECTIVE ;  /* 0x000000000000791b */ /* 0x003fe20003800000 */
.L_x_3860:
[----:B------:R-:W-:-:S05]  /*5f00*/  FADD.FTZ R106, R111, R180 ;  /* 0x000000b46f6a7221 */ /* 0x000fca0000010000 */
[----:B------:R-:W-:Y:S01]  /*5f10*/  MOV R193, R106 ;  /* 0x0000006a00c17202 */ /* 0x000fe20000000f00 */
[----:B------:R-:W-:-:S07]  /*5f20*/  IMAD.MOV.U32 R180, RZ, RZ, R192 ;  /* 0x000000ffffb47224 */ /* 0x000fce00078e00c0 */
[----:B------:R-:W-:Y:S05]  /*5f30*/  WARPSYNC.COLLECTIVE R190, `(.L_x_3861) ;  /* 0x00000000be087348 */ /* 0x000fea0003c00000 */
[----:B------:R0:W1:Y:S02]  /*5f40*/  SHFL.DOWN P5, R192, R193, R194, R195 ;  /* 0x080000c2c1c07389 */ /* 0x00006400000a00c3 */
[----:B01----:R-:W-:Y:S01]  /*5f50*/  ENDCOLLECTIVE ;  /* 0x000000000000791b */ /* 0x003fe20003800000 */
.L_x_3861:
[----:B------:R-:W-:Y:S01]  /*5f60*/  MOV R107, R192 ;  /* 0x000000c0006b7202 */ /* 0x000fe20000000f00 */
[----:B------:R-:W-:Y:S06]  /*5f70*/  BRA `(.L_x_3862) ;  /* 0xffffffc000a07947 */ /* 0x000fec000383ffff */
.L_x_3863:
        /* <DEDUP_REMOVED lines=16> */
.L_x_11875:


//--------------------- .text._ZN10layer_norm22ln_bwd_finalize_kernelINS_22Kernel_traits_finalizeILj2560Ef13__nv_bfloat16S2_S2_fjLb1ELj1024ELj4ENS_18Kernel_traits_baseILj2560EfS2_S2_S2_fjLj1024EEEEELb1ELb1EEEvNS_9BwdParamsE --------------------------
	.section	.text._ZN10layer_norm22ln_bwd_finalize_kernelINS_22Kernel_traits_finalizeILj2560Ef13__nv_bfloat16S2_S2_fjLb1ELj1024ELj4ENS_18Kernel_traits_baseILj2560EfS2_S2_S2_fjLj1024EEEEELb1ELb1EEEvNS_9BwdParamsE,"ax",@progbits
	.align	128
        .global         _ZN10layer_norm22ln_bwd_finalize_kernelINS_22Kernel_traits_finalizeILj2560Ef13__nv_bfloat16S2_S2_fjLb1ELj1024ELj4ENS_18Kernel_traits_baseILj2560EfS2_S2_S2_fjLj1024EEEEELb1ELb1EEEvNS_9BwdParamsE
        .type           _ZN10layer_norm22ln_bwd_finalize_kernelINS_22Kernel_traits_finalizeILj2560Ef13__nv_bfloat16S2_S2_fjLb1ELj1024ELj4ENS_18Kernel_traits_baseILj2560EfS2_S2_S2_fjLj1024EEEEELb1ELb1EEEvNS_9BwdParamsE,@function
        .size           _ZN10layer_norm22ln_bwd_finalize_kernelINS_22Kernel_traits_finalizeILj2560Ef13__nv_bfloat16S2_S2_fjLb1ELj1024ELj4ENS_18Kernel_traits_baseILj2560EfS2_S2_S2_fjLj1024EEEEELb1ELb1EEEvNS_9BwdParamsE,(.L_x_11876 - _ZN10layer_norm22ln_bwd_finalize_kernelINS_22Kernel_traits_finalizeILj2560Ef13__nv_bfloat16S2_S2_fjLb1ELj1024ELj4ENS_18Kernel_traits_baseILj2560EfS2_S2_S2_fjLj1024EEEEELb1ELb1EEEvNS_9BwdParamsE)
        .other          _ZN10layer_norm22ln_bwd_finalize_kernelINS_22Kernel_traits_finalizeILj2560Ef13__nv_bfloat16S2_S2_fjLb1ELj1024ELj4ENS_18Kernel_traits_baseILj2560EfS2_S2_S2_fjLj1024EEEEELb1ELb1EEEvNS_9BwdParamsE,@"STO_CUDA_ENTRY STV_DEFAULT"
_ZN10layer_norm22ln_bwd_finalize_kernelINS_22Kernel_traits_finalizeILj2560Ef13__nv_bfloat16S2_S2_fjLb1ELj1024ELj4ENS_18Kernel_traits_baseILj2560EfS2_S2_S2_fjLj1024EEEEELb1ELb1EEEvNS_9BwdParamsE:
.text._ZN10layer_norm22ln_bwd_finalize_kernelINS_22Kernel_traits_finalizeILj2560Ef13__nv_bfloat16S2_S2_fjLb1ELj1024ELj4ENS_18Kernel_traits_baseILj2560EfS2_S2_S2_fjLj1024EEEEELb1ELb1EEEvNS_9BwdParamsE:
        /* <DEDUP_REMOVED lines=25> */
.L_x_3875:
        /* <DEDUP_REMOVED lines=20> */
[CC--:B------:R-:W-:Y:S02]  /*02d0*/  ISETP.GE.U32.AND P1, PT, R21.reuse, R8.reuse, PT ;  /* 0x000000081500720c */ /* 0x0c0fe40003f26070 */
[----:B------:R-:W-:-:S04]  /*02e0*/  IADD3 R9, -R21, R8, RZ ;  /* 0x0000000815097210 */ /* 0x000fc80007ffe1ff */
        /* <DEDUP_REMOVED lines=9> */
[----:B------:R-:W-:Y:S01]  /*0380*/  PLOP3.LUT P2, PT, PT, PT, PT, 0x8, 0x0 ;  /* 0x000000000000781c */ /* 0x000fe20003f4e170 */
[----:B------:R-:W-:-:S12]  /*0390*/  VIADD R9, R8, 0xffffffa0 ;  /* 0xffffffa008097836 */ /* 0x000fd80000000000 */
.L_x_3868:
        /* <DEDUP_REMOVED lines=49> */
.L_x_3867:
[----:B------:R-:W-:Y:S05]  /*06b0*/  BSYNC B1 ;  /* 0x0000000000017941 */ /* 0x000fea0003800000 */
.L_x_3866:
        /* <DEDUP_REMOVED lines=32> */
.L_x_3870:
[----:B------:R-:W-:Y:S05]  /*08c0*/  BSYNC B1 ;  /* 0x0000000000017941 */ /* 0x000fea0003800000 */
.L_x_3869:
        /* <DEDUP_REMOVED lines=16> */
.L_x_3865:
[----:B------:R-:W-:Y:S05]  /*09d0*/  BSYNC B0 ;  /* 0x0000000000007941 */ /* 0x000fea0003800000 */
.L_x_3864:
        /* <DEDUP_REMOVED lines=40> */
.L_x_3891:
        /* <DEDUP_REMOVED lines=8> */
.L_x_3871:
        /* <DEDUP_REMOVED lines=8> */
[----:B------:R-:W4:Y:S03]  /*0d60*/  LDC.64 R18, c[0x0][0x310] ;  /* 0x0000c400ff127b82 */ /* 0x000f260000000a00 */
[----:B01----:R-:W0:Y:S04]  /*0d70*/  LDS.64 R10, [R20+UR4+0x3080] ;  /* 0x00308004140a7984 */ /* 0x003e280008000a00 */
[----:B------:R-:W1:Y:S01]  /*0d80*/  LDS.64 R8, [R20+UR4+0x3100] ;  /* 0x0031000414087984 */ /* 0x000e620008000a00 */
[----:B------:R-:W5:Y:S01]  /*0d90*/  LDC.64 R14, c[0x0][0x330] ;  /* 0x0000cc00ff0e7b82 */ /* 0x000f620000000a00 */
[----:B--2---:R-:W-:-:S04]  /*0da0*/  IMAD.WIDE.U32 R16, R5, 0x8, R16 ;  /* 0x0000000805107825 */ /* 0x004fc800078e0010 */
[----:B----4-:R-:W-:-:S04]  /*0db0*/  IMAD.WIDE.U32 R18, R5, 0x8, R18 ;  /* 0x0000000805127825 */ /* 0x010fc800078e0012 */
[----:B-----5:R-:W-:Y:S01]  /*0dc0*/  IMAD.WIDE.U32 R14, R5, 0x8, R14 ;  /* 0x00000008050e7825 */ /* 0x020fe200078e000e */
[----:B---3--:R3:W-:Y:S04]  /*0dd0*/  STG.E.64 desc[UR6][R16.64], R12 ;  /* 0x0000000c10007986 */ /* 0x0087e8000c101b06 */
[----:B0-----:R3:W-:Y:S04]  /*0de0*/  STG.E.64 desc[UR6][R18.64], R10 ;  /* 0x0000000a12007986 */ /* 0x0017e8000c101b06 */
[----:B-1----:R3:W-:Y:S02]  /*0df0*/  STG.E.64 desc[UR6][R14.64], R8 ;  /* 0x000000080e007986 */ /* 0x0027e4000c101b06 */
.L_x_3874:
[----:B------:R-:W-:Y:S05]  /*0e00*/  BSYNC B0 ;  /* 0x0000000000007941 */ /* 0x000fea0003800000 */
.L_x_3873:
[C---:B------:R-:W-:Y:S01]  /*0e10*/  ISETP.GT.U32.AND P1, PT, R4.reuse, -0xa01, PT ;  /* 0xfffff5ff0400780c */ /* 0x040fe20003f24070 */
[----:B------:R-:W-:Y:S01]  /*0e20*/  VIADD R4, R4, 0xa00 ;  /* 0x00000a0004047836 */ /* 0x000fe20000000000 */
[----:B------:R-:W-:-:S11]  /*0e30*/  IADD3 R5, R5, 0x500, RZ ;  /* 0x0000050005057810 */ /* 0x000fd60007ffe0ff */
[----:B------:R-:W-:Y:S05]  /*0e40*/  @P1 BRA `(.L_x_3875) ;  /* 0xfffffff000d01947 */ /* 0x000fea000383ffff */
[----:B------:R-:W-:Y:S05]  /*0e50*/  EXIT ;  /* 0x000000000000794d */ /* 0x000fea0003800000 */
.L_x_3872:
[----:B------:R-:W-:Y:S01]  /*0e60*/  HFMA2.MMA R22, -RZ, RZ, 0, 5.9604644775390625e-08 ;  /* 0x00000001ff167435 */ /* 0x000fe200000001ff */
[----:B---3--:R-:W-:Y:S02]  /*0e70*/  MOV R23, R8 ;  /* 0x0000000800177202 */ /* 0x008fe40000000f00 */
[----:B------:R-:W-:Y:S02]  /*0e80*/  MOV R25, 0x1f ;  /* 0x0000001f00197802 */ /* 0x000fe40000000f00 */
[----:B------:R-:W-:-:S07]  /*0e90*/  MOV R20, 0xffffffff ;  /* 0xffffffff00147802 */ /* 0x000fce0000000f00 */
[----:B012---:R-:W-:Y:S05]  /*0ea0*/  WARPSYNC.COLLECTIVE R20, `(.L_x_3876) ;  /* 0x0000000014087348 */ /* 0x007fea0003c00000 */
[----:B------:R3:W4:Y:S02]  /*0eb0*/  SHFL.BFLY P2, R21, R23, R22, R25 ;  /* 0x0c00001617157389 */ /* 0x0007240000040019 */
[----:B01234-:R-:W-:Y:S01]  /*0ec0*/  ENDCOLLECTIVE ;  /* 0x000000000000791b */ /* 0x01ffe20003800000 */
.L_x_3876:
[----:B------:R-:W-:Y:S01]  /*0ed0*/  HFMA2.MMA R22, -RZ, RZ, 0, 1.1920928955078125e-07 ;  /* 0x00000002ff167435 */ /* 0x000fe200000001ff */
[----:B------:R-:W-:-:S05]  /*0ee0*/  MOV R9, R21 ;  /* 0x0000001500097202 */ /* 0x000fca0000000f00 */
[----:B------:R-:W-:-:S05]  /*0ef0*/  FADD.FTZ R9, R8, R9 ;  /* 0x0000000908097221 */ /* 0x000fca0000010000 */
[----:B------:R-:W-:-:S07]  /*0f00*/  MOV R23, R9 ;  /* 0x0000000900177202 */ /* 0x000fce0000000f00 */
[----:B------:R-:W-:Y:S05]  /*0f10*/  WARPSYNC.COLLECTIVE R20, `(.L_x_3877) ;  /* 0x0000000014087348 */ /* 0x000fea0003c00000 */
[----:B------:R0:W1:Y:S02]  /*0f20*/  SHFL.BFLY P2, R21, R23, R22, R25 ;  /* 0x0c00001617157389 */ /* 0x0000640000040019 */
[----:B01----:R-:W-:Y:S01]  /*0f30*/  ENDCOLLECTIVE ;  /* 0x000000000000791b */ /* 0x003fe20003800000 */
.L_x_3877:
[----:B------:R-:W-:Y:S01]  /*0f40*/  HFMA2.MMA R22, -RZ, RZ, 0, 2.384185791015625e-07 ;  /* 0x00000004ff167435 */ /* 0x000fe200000001ff */
[----:B------:R-:W-:-:S04]  /*0f50*/  IMAD.MOV.U32 R12, RZ, RZ, R21 ;  /* 0x000000ffff0c7224 */ /* 0x000fc800078e0015 */
[----:B------:R-:W-:-:S05]  /*0f60*/  FADD.FTZ R12, R9, R12 ;  /* 0x0000000c090c7221 */ /* 0x000fca0000010000 */
[----:B------:R-:W-:-:S07]  /*0f70*/  MOV R23, R12 ;  /* 0x0000000c00177202 */ /* 0x000fce0000000f00 */
[----:B------:R-:W-:Y:S05]  /*0f80*/  WARPSYNC.COLLECTIVE R20, `(.L_x_3878) ;  /* 0x0000000014087348 */ /* 0x000fea0003c00000 */
[----:B------:R0:W1:Y:S02]  /*0f90*/  SHFL.BFLY P2, R21, R23, R22, R25 ;  /* 0x0c00001617157389 */ /* 0x0000640000040019 */
[----:B01----:R-:W-:Y:S01]  /*0fa0*/  ENDCOLLECTIVE ;  /* 0x000000000000791b */ /* 0x003fe20003800000 */
.L_x_3878:
[----:B------:R-:W-:Y:S01]  /*0fb0*/  HFMA2.MMA R22, -RZ, RZ, 0, 4.76837158203125e-07 ;  /* 0x00000008ff167435 */ /* 0x000fe200000001ff */
[----:B------:R-:W-:-:S05]  /*0fc0*/  MOV R13, R21 ;  /* 0x00000015000d7202 */ /* 0x000fca0000000f00 */
[----:B------:R-:W-:-:S05]  /*0fd0*/  FADD.FTZ R13, R12, R13 ;  /* 0x0000000d0c0d7221 */ /* 0x000fca0000010000 */
[----:B------:R-:W-:-:S07]  /*0fe0*/  MOV R23, R13 ;  /* 0x0000000d00177202 */ /* 0x000fce0000000f00 */
[----:B------:R-:W-:Y:S05]  /*0ff0*/  WARPSYNC.COLLECTIVE R20, `(.L_x_3879) ;  /* 0x0000000014087348 */ /* 0x000fea0003c00000 */
[----:B------:R0:W1:Y:S02]  /*1000*/  SHFL.BFLY P2, R21, R23, R22, R25 ;  /* 0x0c00001617157389 */ /* 0x0000640000040019 */
[----:B01----:R-:W-:Y:S01]  /*1010*/  ENDCOLLECTIVE ;  /* 0x000000000000791b */ /* 0x003fe20003800000 */
.L_x_3879:
[----:B------:R-:W-:Y:S01]  /*1020*/  HFMA2.MMA R22, -RZ, RZ, 0, 9.5367431640625e-07 ;  /* 0x00000010ff167435 */ /* 0x000fe200000001ff */
[----:B------:R-:W-:-:S05]  /*1030*/  MOV R8, R21 ;  /* 0x0000001500087202 */ /* 0x000fca0000000f00 */
[----:B------:R-:W-:-:S05]  /*1040*/  FADD.FTZ R9, R13, R8 ;  /* 0x000000080d097221 */ /* 0x000fca0000010000 */
[----:B------:R-:W-:-:S07]  /*1050*/  MOV R23, R9 ;  /* 0x0000000900177202 */ /* 0x000fce0000000f00 */
[----:B------:R-:W-:Y:S05]  /*1060*/  WARPSYNC.COLLECTIVE R20, `(.L_x_3880) ;  /* 0x0000000014087348 */ /* 0x000fea0003c00000 */
[----:B------:R0:W1:Y:S02]  /*1070*/  SHFL.BFLY P2, R21, R23, R22, R25 ;  /* 0x0c00001617157389 */ /* 0x0000640000040019 */
[----:B01----:R-:W-:Y:S01]  /*1080*/  ENDCOLLECTIVE ;  /* 0x000000000000791b */ /* 0x003fe20003800000 */
.L_x_3880:
[----:B------:R-:W-:Y:S01]  /*1090*/  HFMA2.MMA R22, -RZ, RZ, 0, 5.9604644775390625e-08 ;  /* 0x00000001ff167435 */ /* 0x000fe200000001ff */
[----:B------:R-:W-:Y:S01]  /*10a0*/  IMAD.MOV.U32 R23, RZ, RZ, R11 ;  /* 0x000000ffff177224 */ /* 0x000fe200078e000b */
[----:B------:R-:W-:-:S09]  /*10b0*/  MOV R8, R21 ;  /* 0x0000001500087202 */ /* 0x000fd20000000f00 */
[----:B------:R-:W-:Y:S05]  /*10c0*/  WARPSYNC.COLLECTIVE R20, `(.L_x_3881) ;  /* 0x0000000014087348 */ /* 0x000fea0003c00000 */
[----:B------:R0:W1:Y:S02]  /*10d0*/  SHFL.BFLY P2, R21, R23, R22, R25 ;  /* 0x0c00001617157389 */ /* 0x0000640000040019 */
[----:B01----:R-:W-:Y:S01]  /*10e0*/  ENDCOLLECTIVE ;  /* 0x000000000000791b */ /* 0x003fe20003800000 */
.L_x_3881:
[----:B------:R-:W-:Y:S01]  /*10f0*/  HFMA2.MMA R22, -RZ, RZ, 0, 1.1920928955078125e-07 ;  /* 0x00000002ff167435 */ /* 0x000fe200000001ff */
[----:B------:R-:W-:-:S05]  /*1100*/  MOV R12, R21 ;  /* 0x00000015000c7202 */ /* 0x000fca0000000f00 */
[----:B------:R-:W-:-:S05]  /*1110*/  FADD.FTZ R14, R11, R12 ;  /* 0x0000000c0b0e7221 */ /* 0x000fca0000010000 */
[----:B------:R-:W-:-:S07]  /*1120*/  MOV R23, R14 ;  /* 0x0000000e00177202 */ /* 0x000fce0000000f00 */
[----:B------:R-:W-:Y:S05]  /*1130*/  WARPSYNC.COLLECTIVE R20, `(.L_x_3882) ;  /* 0x0000000014087348 */ /* 0x000fea0003c00000 */
[----:B------:R0:W1:Y:S02]  /*1140*/  SHFL.BFLY P2, R21, R23, R22, R25 ;  /* 0x0c00001617157389 */ /* 0x0000640000040019 */
[----:B01----:R-:W-:Y:S01]  /*1150*/  ENDCOLLECTIVE ;  /* 0x000000000000791b */ /* 0x003fe20003800000 */
.L_x_3882:
[----:B------:R-:W-:Y:S01]  /*1160*/  HFMA2.MMA R22, -RZ, RZ, 0, 2.384185791015625e-07 ;  /* 0x00000004ff167435 */ /* 0x000fe200000001ff */
[----:B------:R-:W-:-:S05]  /*1170*/  MOV R13, R21 ;  /* 0x00000015000d7202 */ /* 0x000fca0000000f00 */
[----:B------:R-:W-:-:S05]  /*1180*/  FADD.FTZ R15, R14, R13 ;  /* 0x0000000d0e0f7221 */ /* 0x000fca0000010000 */
[----:B------:R-:W-:-:S07]  /*1190*/  MOV R23, R15 ;  /* 0x0000000f00177202 */ /* 0x000fce0000000f00 */
[----:B------:R-:W-:Y:S05]  /*11a0*/  WARPSYNC.COLLECTIVE R20, `(.L_x_3883) ;  /* 0x0000000014087348 */ /* 0x000fea0003c00000 */
[----:B------:R0:W1:Y:S02]  /*11b0*/  SHFL.BFLY P2, R21, R23, R22, R25 ;  /* 0x0c00001617157389 */ /* 0x0000640000040019 */
[----:B01----:R-:W-:Y:S01]  /*11c0*/  ENDCOLLECTIVE ;  /* 0x000000000000791b */ /* 0x003fe20003800000 */
.L_x_3883:
[----:B------:R-:W-:Y:S01]  /*11d0*/  IMAD.MOV.U32 R22, RZ, RZ, 0x8 ;  /* 0x00000008ff167424 */ /* 0x000fe200078e00ff */
[----:B------:R-:W-:-:S05]  /*11e0*/  MOV R16, R21 ;  /* 0x0000001500107202 */ /* 0x000fca0000000f00 */
[----:B------:R-:W-:-:S05]  /*11f0*/  FADD.FTZ R16, R15, R16 ;  /* 0x000000100f107221 */ /* 0x000fca0000010000 */
[----:B------:R-:W-:-:S07]  /*1200*/  MOV R23, R16 ;  /* 0x0000001000177202 */ /* 0x000fce0000000f00 */
[----:B------:R-:W-:Y:S05]  /*1210*/  WARPSYNC.COLLECTIVE R20, `(.L_x_3884) ;  /* 0x0000000014087348 */ /* 0x000fea0003c00000 */
[----:B------:R0:W1:Y:S02]  /*1220*/  SHFL.BFLY P2, R21, R23, R22, R25 ;  /* 0x0c00001617157389 */ /* 0x0000640000040019 */
[----:B01----:R-:W-:Y:S01]  /*1230*/  ENDCOLLECTIVE ;  /* 0x000000000000791b */ /* 0x003fe20003800000 */
.L_x_3884:
[----:B------:R-:W-:Y:S01]  /*1240*/  HFMA2.MMA R22, -RZ, RZ, 0, 9.5367431640625e-07 ;  /* 0x00000010ff167435 */ /* 0x000fe200000001ff */
[----:B------:R-:W-:-:S05]  /*1250*/  MOV R11, R21 ;  /* 0x00000015000b7202 */ /* 0x000fca0000000f00 */
[----:B------:R-:W-:-:S05]  /*1260*/  FADD.FTZ R11, R16, R11 ;  /* 0x0000000b100b7221 */ /* 0x000fca0000010000 */
[----:B------:R-:W-:-:S07]  /*1270*/  MOV R23, R11 ;  /* 0x0000000b00177202 */ /* 0x000fce0000000f00 */
[----:B------:R-:W-:Y:S05]  /*1280*/  WARPSYNC.COLLECTIVE R20, `(.L_x_3885) ;  /* 0x0000000014087348 */ /* 0x000fea0003c00000 */
[----:B------:R0:W1:Y:S02]  /*1290*/  SHFL.BFLY P2, R21, R23, R22, R25 ;  /* 0x0c00001617157389 */ /* 0x0000640000040019 */
[----:B01----:R-:W-:Y:S01]  /*12a0*/  ENDCOLLECTIVE ;  /* 0x000000000000791b */ /* 0x003fe20003800000 */
.L_x_3885:
[----:B------:R-:W-:Y:S01]  /*12b0*/  HFMA2.MMA R22, -RZ, RZ, 0, 5.9604644775390625e-08 ;  /* 0x00000001ff167435 */ /* 0x000fe200000001ff */
[----:B------:R-:W-:Y:S02]  /*12c0*/  MOV R23, R10 ;  /* 0x0000000a00177202 */ /* 0x000fe40000000f00 */
[----:B------:R-:W-:-:S08]  /*12d0*/  MOV R12, R21 ;  /* 0x00000015000c7202 */ /* 0x000fd00000000f00 */
[----:B------:R-:W-:Y:S05]  /*12e0*/  WARPSYNC.COLLECTIVE R20, `(.L_x_3886) ;  /* 0x0000000014087348 */ /* 0x000fea0003c00000 */
[----:B------:R0:W1:Y:S02]  /*12f0*/  SHFL.BFLY P2, R21, R23, R22, R25 ;  /* 0x0c00001617157389 */ /* 0x0000640000040019 */
[----:B01----:R-:W-:Y:S01]  /*1300*/  ENDCOLLECTIVE ;  /* 0x000000000000791b */ /* 0x003fe20003800000 */
.L_x_3886:
[----:B------:R-:W-:Y:S01]  /*1310*/  HFMA2.MMA R22, -RZ, RZ, 0, 1.1920928955078125e-07 ;  /* 0x00000002ff167435 */ /* 0x000fe200000001ff */
[----:B------:R-:W-:-:S05]  /*1320*/  MOV R13, R21 ;  /* 0x00000015000d7202 */ /* 0x000fca0000000f00 */
[----:B------:R-:W-:-:S05]  /*1330*/  FADD.FTZ R17, R10, R13 ;  /* 0x0000000d0a117221 */ /* 0x000fca0000010000 */
[----:B------:R-:W-:-:S07]  /*1340*/  MOV R23, R17 ;  /* 0x0000001100177202 */ /* 0x000fce0000000f00 */
[----:B------:R-:W-:Y:S05]  /*1350*/  WARPSYNC.COLLECTIVE R20, `(.L_x_3887) ;  /* 0x0000000014087348 */ /* 0x000fea0003c00000 */
[----:B------:R0:W1:Y:S02]  /*1360*/  SHFL.BFLY P2, R21, R23, R22, R25 ;  /* 0x0c00001617157389 */ /* 0x0000640000040019 */
[----:B01----:R-:W-:Y:S01]  /*1370*/  ENDCOLLECTIVE ;  /* 0x000000000000791b */ /* 0x003fe20003800000 */
.L_x_3887:
[----:B------:R-:W-:Y:S01]  /*1380*/  HFMA2.MMA R22, -RZ, RZ, 0, 2.384185791015625e-07 ;  /* 0x00000004ff167435 */ /* 0x000fe200000001ff */
[----:B------:R-:W-:-:S04]  /*1390*/  IMAD.MOV.U32 R16, RZ, RZ, R21 ;  /* 0x000000ffff107224 */ /* 0x000fc800078e0015 */
[----:B------:R-:W-:-:S05]  /*13a0*/  FADD.FTZ R18, R17, R16 ;  /* 0x0000001011127221 */ /* 0x000fca0000010000 */
[----:B------:R-:W-:-:S07]  /*13b0*/  MOV R23, R18 ;  /* 0x0000001200177202 */ /* 0x000fce0000000f00 */
[----:B------:R-:W-:Y:S05]  /*13c0*/  WARPSYNC.COLLECTIVE R20, `(.L_x_3888) ;  /* 0x0000000014087348 */ /* 0x000fea0003c00000 */
[----:B------:R0:W1:Y:S02]  /*13d0*/  SHFL.BFLY P2, R21, R23, R22, R25 ;  /* 0x0c00001617157389 */ /* 0x0000640000040019 */
[----:B01----:R-:W-:Y:S01]  /*13e0*/  ENDCOLLECTIVE ;  /* 0x000000000000791b */ /* 0x003fe20003800000 */
.L_x_3888:
[----:B------:R-:W-:Y:S01]  /*13f0*/  HFMA2.MMA R22, -RZ, RZ, 0, 4.76837158203125e-07 ;  /* 0x00000008ff167435 */ /* 0x000fe200000001ff */
[----:B------:R-:W-:-:S05]  /*1400*/  MOV R19, R21 ;  /* 0x0000001500137202 */ /* 0x000fca0000000f00 */
[----:B------:R-:W-:-:S05]  /*1410*/  FADD.FTZ R19, R18, R19 ;  /* 0x0000001312137221 */ /* 0x000fca0000010000 */
[----:B------:R-:W-:-:S07]  /*1420*/  MOV R23, R19 ;  /* 0x0000001300177202 */ /* 0x000fce0000000f00 */
[----:B------:R-:W-:Y:S05]  /*1430*/  WARPSYNC.COLLECTIVE R20, `(.L_x_3889) ;  /* 0x0000000014087348 */ /* 0x000fea0003c00000 */
[----:B------:R0:W1:Y:S02]  /*1440*/  SHFL.BFLY P2, R21, R23, R22, R25 ;  /* 0x0c00001617157389 */ /* 0x0000640000040019 */
[----:B01----:R-:W-:Y:S01]  /*1450*/  ENDCOLLECTIVE ;  /* 0x000000000000791b */ /* 0x003fe20003800000 */
.L_x_3889:
[----:B------:R-:W-:Y:S01]  /*1460*/  HFMA2.MMA R22, -RZ, RZ, 0, 9.5367431640625e-07 ;  /* 0x00000010ff167435 */ /* 0x000fe200000001ff */
[----:B------:R-:W-:-:S05]  /*1470*/  MOV R10, R21 ;  /* 0x00000015000a7202 */ /* 0x000fca0000000f00 */
[----:B------:R-:W-:-:S05]  /*1480*/  FADD.FTZ R10, R19, R10 ;  /* 0x0000000a130a7221 */ /* 0x000fca0000010000 */
[----:B------:R-:W-:-:S07]  /*1490*/  MOV R23, R10 ;  /* 0x0000000a00177202 */ /* 0x000fce0000000f00 */
[----:B------:R-:W-:Y:S05]  /*14a0*/  WARPSYNC.COLLECTIVE R20, `(.L_x_3890) ;  /* 0x0000000014087348 */ /* 0x000fea0003c00000 */
[----:B------:R0:W1:Y:S02]  /*14b0*/  SHFL.BFLY P2, R21, R23, R22, R25 ;  /* 0x0c00001617157389 */ /* 0x0000640000040019 */
[----:B01----:R-:W-:Y:S01]  /*14c0*/  ENDCOLLECTIVE ;  /* 0x000000000000791b */ /* 0x003fe20003800000 */
.L_x_3890:
[----:B------:R-:W-:Y:S01]  /*14d0*/  MOV R15, R21 ;  /* 0x00000015000f7202 */ /* 0x000fe20000000f00 */
[----:B------:R-:W-:Y:S06]  /*14e0*/  BRA `(.L_x_3891) ;  /* 0xfffffff400dc7947 */ /* 0x000fec000383ffff */
.L_x_3892:
        /* <DEDUP_REMOVED lines=9> */
.L_x_11876:


//--------------------- .text._ZN10layer_norm13ln_bwd_kernelINS_13Kernel_traitsIf13__nv_bfloat16S2_S2_fjLj2560ELj1ELj1ELj4ELj8ENS_18Kernel_traits_baseILj2560EfS2_S2_S2_fjLj128EEEEELb1ELb1ELb1ELb1EEEvNS_9BwdParamsE --------------------------
	.section	.text._ZN10layer_norm13ln_bwd_kernelINS_13Kernel_traitsIf13__nv_bfloat16S2_S2_fjLj2560ELj1ELj1ELj4ELj8ENS_18Kernel_traits_baseILj2560EfS2_S2_S2_fjLj128EEEEELb1ELb1ELb1ELb1EEEvNS_9BwdParamsE,"ax",@progbits
	.align	128
        .global         _ZN10layer_norm13ln_bwd_kernelINS_13Kernel_traitsIf13__nv_bfloat16S2_S2_fjLj2560ELj1ELj1ELj4ELj8ENS_18Kernel_traits_baseILj2560EfS2_S2_S2_fjLj128EEEEELb1ELb1ELb1ELb1EEEvNS_9BwdParamsE
        .type           _ZN10layer_norm13ln_bwd_kernelINS_13Kernel_traitsIf13__nv_bfloat16S2_S2_fjLj2560ELj1ELj1ELj4ELj8ENS_18Kernel_traits_baseILj2560EfS2_S2_S2_fjLj128EEEEELb1ELb1ELb1ELb1EEEvNS_9BwdParamsE,@function
        .size           _ZN10layer_norm13ln_bwd_kernelINS_13Kernel_traitsIf13__nv_bfloat16S2_S2_fjLj2560ELj1ELj1ELj4ELj8ENS_18Kernel_traits_baseILj2560EfS2_S2_S2_fjLj128EEEEELb1ELb1ELb1ELb1EEEvNS_9BwdParamsE,(.L_x_11877 - _ZN10layer_norm13ln_bwd_kernelINS_13Kernel_traitsIf13__nv_bfloat16S2_S2_fjLj2560ELj1ELj1ELj4ELj8ENS_18Kernel_traits_baseILj2560EfS2_S2_S2_fjLj128EEEEELb1ELb1ELb1ELb1EEEvNS_9BwdParamsE)
        .other          _ZN10layer_norm13ln_bwd_kernelINS_13Kernel_traitsIf13__nv_bfloat16S2_S2_fjLj2560ELj1ELj1ELj4ELj8ENS_18Kernel_traits_baseILj2560EfS2_S2_S2_fjLj128EEEEELb1ELb1ELb1ELb1EEEvNS_9BwdParamsE,@"STO_CUDA_ENTRY STV_DEFAULT"
_ZN10layer_norm13ln_bwd_kernelINS_13Kernel_traitsIf13__nv_bfloat16S2_S2_fjLj2560ELj1ELj1ELj4ELj8ENS_18Kernel_traits_baseILj2560EfS2_S2_S2_fjLj128EEEEELb1ELb1ELb1ELb1EEEvNS_9BwdParamsE:
.text._ZN10layer_norm13ln_bwd_kernelINS_13Kernel_traitsIf13__nv_bfloat16S2_S2_fjLj2560ELj1ELj1ELj4ELj8ENS_18Kernel_traits_baseILj2560EfS2_S2_S2_fjLj128EEEEELb1ELb1ELb1ELb1EEEvNS_9BwdParamsE:
        /* <DEDUP_REMOVED lines=44> */
.L_x_3893:
        /* <DEDUP_REMOVED lines=47> */
[----:B-1----:R-:W-:Y:S01]  /*05b0*/  CS2R R44, SRZ ;  /* 0x00000000002c7805 */ /* 0x002fe2000001ff00 */
[----:B------:R1:W5:Y:S02]  /*05c0*/  LDG.E.128 R40, desc[UR4][R46.64+0x2000] ;  /* 0x002000042e287981 */ /* 0x000364000c1e1d00 */
[----:B01----:R-:W-:-:S07]  /*05d0*/  CS2R R46, SRZ ;  /* 0x00000000002e7805 */ /* 0x003fce000001ff00 */
.L_x_4022:
[----:B0-----:R-:W0:Y:S08]  /*05e0*/  LDC.64 R106, c[0x0][0x288] ;  /* 0x0000a200ff6a7b82 */ /* 0x001e300000000a00 */
[----:B-1----:R-:W1:Y:S08]  /*05f0*/  LDC R177, c[0x0][0x218] ;  /* 0x00008600ffb17b82 */ /* 0x002e700000000800 */
[----:B--2---:R-:W2:Y:S01]  /*0600*/  LDC.64 R104, c[0x0][0x258] ;  /* 0x00009600ff687b82 */ /* 0x004ea20000000a00 */
[----:B0-----:R-:W-:-:S07]  /*0610*/  IMAD.WIDE R106, R2, 0x4, R106 ;  /* 0x00000004026a7825 */ /* 0x001fce00078e026a */
[----:B------:R-:W0:Y:S01]  /*0620*/  LDC.64 R108, c[0x0][0x280] ;  /* 0x0000a000ff6c7b82 */ /* 0x000e220000000a00 */
[----:B-----5:R-:W3:Y:S07]  /*0630*/  LDG.E R126, desc[UR4][R106.64] ;  /* 0x000000046a7e7981 */ /* 0x020eee000c1e1900 */
        /* <DEDUP_REMOVED lines=10> */
[C---:B------:R-:W-:Y:S02]  /*06e0*/  IADD3 R141, R139.reuse, 0x80, RZ ;  /* 0x000000808b8d7810 */ /* 0x040fe40007ffe0ff */
[C---:B------:R-:W-:Y:S01]  /*06f0*/  IADD3 R145, R139.reuse, 0x180, RZ ;  /* 0x000001808b917810 */ /* 0x040fe20007ffe0ff */
[C---:B------:R-:W-:Y:S01]  /*0700*/  VIADD R143, R139.reuse, 0x100 ;  /* 0x000001008b8f7836 */ /* 0x040fe20000000000 */
[----:B------:R0:W5:Y:S01]  /*0710*/  LDG.E R179, desc[UR4][R108.64] ;  /* 0x000000046cb37981 */ /* 0x000162000c1e1900 */
[----:B----4-:R-:W-:-:S04]  /*0720*/  IMAD.WIDE.U32 R110, R139, 0x8, R122 ;  /* 0x000000088b6e7825 */ /* 0x010fc800078e007a */
[----:B-1----:R-:W-:-:S04]  /*0730*/  IMAD.WIDE.U32 R104, R141, 0x8, R122 ;  /* 0x000000088d687825 */ /* 0x002fc800078e007a */
[----:B0-----:R-:W-:-:S04]  /*0740*/  IMAD.WIDE.U32 R108, R143, 0x8, R122 ;  /* 0x000000088f6c7825 */ /* 0x001fc800078e007a */
[----:B------:R-:W-:Y:S01]  /*0750*/  IMAD.WIDE.U32 R106, R145, 0x8, R122 ;  /* 0x00000008916a7825 */ /* 0x000fe200078e007a */
[----:B---3--:R-:W-:-:S13]  /*0760*/  ISETP.GT.AND P2, PT, R126, RZ, PT ;  /* 0x000000ff7e00720c */ /* 0x008fda0003f44270 */
[----:B------:R-:W-:Y:S05]  /*0770*/  @P2 BRA `(.L_x_3896) ;  /* 0x0000000000902947 */ /* 0x000fea0003800000 */
[----:B-----5:R-:W-:Y:S01]  /*0780*/  ISETP.GE.AND P3, PT, R179, 0x1, PT ;  /* 0x00000001b300780c */ /* 0x020fe20003f66270 */
[----:B------:R-:W-:Y:S01]  /*0790*/  IMAD.U32 R152, RZ, RZ, UR19 ;  /* 0x00000013ff987e24 */ /* 0x000fe2000f8e00ff */
[----:B------:R-:W-:Y:S01]  /*07a0*/  MOV R150, UR18 ;  /* 0x0000001200967c02 */ /* 0x000fe20008000f00 */
[----:B------:R-:W0:Y:S01]  /*07b0*/  LDC.64 R126, c[0x0][0x240] ;  /* 0x00009000ff7e7b82 */ /* 0x000e220000000a00 */
[----:B------:R-:W-:Y:S02]  /*07c0*/  MOV R133, RZ ;  /* 0x000000ff00857202 */ /* 0x000fe40000000f00 */
[----:B------:R-:W-:-:S04]  /*07d0*/  ISETP.NE.U32.AND P0, PT, R150, RZ, PT ;  /* 0x000000ff9600720c */ /* 0x000fc80003f05070 */
[----:B------:R-:W-:-:S03]  /*07e0*/  ISETP.NE.AND.EX P0, PT, R152, RZ, PT, P0 ;  /* 0x000000ff9800720c */ /* 0x000fc60003f05300 */
[----:B------:R-:W-:-:S05]  /*07f0*/  @P3 IADD3 R124, R179, -0x1, RZ ;  /* 0xffffffffb37c3810 */ /* 0x000fca0007ffe0ff */
[----:B------:R-:W-:-:S05]  /*0800*/  @P3 IMAD R124, R124, R177, RZ ;  /* 0x000000b17c7c3224 */ /* 0x000fca00078e02ff */
[----:B------:R-:W-:Y:S01]  /*0810*/  @P3 SHF.R.S32.HI R125, RZ, 0x1f, R124 ;  /* 0x0000001fff7d3819 */ /* 0x000fe2000001147c */
[----:B------:R-:W-:Y:S01]  /*0820*/  @P0 VIADD R129, R139, 0x200 ;  /* 0x000002008b810836 */ /* 0x000fe20000000000 */
[----:B------:R-:W5:Y:S02]  /*0830*/  @P0 LDG.E.64 R112, desc[UR4][R110.64] ;  /* 0x000000046e700981 */ /* 0x000f64000c1e1b00 */
[----:B------:R-:W-:Y:S01]  /*0840*/  @P3 LEA.HI R125, R125, R124, RZ, 0x2 ;  /* 0x0000007c7d7d3211 */ /* 0x000fe200078f10ff */
[----:B------:R-:W-:Y:S01]  /*0850*/  @P0 IMAD.WIDE.U32 R122, R129, 0x8, R122 ;  /* 0x00000008817a0825 */ /* 0x000fe200078e007a */
[----:B------:R-:W5:Y:S02]  /*0860*/  @P0 LDG.E.64 R114, desc[UR4][R104.64] ;  /* 0x0000000468720981 */ /* 0x000f64000c1e1b00 */
[----:B------:R-:W-:Y:S02]  /*0870*/  @P3 LEA.HI.SX32 R133, R125, R178, 0x1e ;  /* 0x000000b27d853211 */ /* 0x000fe400078ff2ff */
        /* <DEDUP_REMOVED lines=8> */
[--C-:B------:R-:W-:Y:S01]  /*0900*/  IMAD.WIDE.U32 R130, R131, 0x4, R126.reuse ;  /* 0x0000000483827825 */ /* 0x100fe200078e007e */
[----:B------:R-:W-:Y:S01]  /*0910*/  HFMA2.MMA R198, -RZ, RZ, 0, 0 ;  /* 0x00000000ffc67435 */ /* 0x000fe200000001ff */
[----:B------:R0:W5:Y:S02]  /*0920*/  LDG.E R132, desc[UR4][R132.64] ;  /* 0x0000000484847981 */ /* 0x000164000c1e1900 */
[--C-:B------:R-:W-:Y:S02]  /*0930*/  IMAD.WIDE.U32 R128, R129, 0x4, R126.reuse ;  /* 0x0000000481807825 */ /* 0x100fe400078e007e */
[----:B------:R1:W5:Y:S02]  /*0940*/  LDG.E R130, desc[UR4][R130.64] ;  /* 0x0000000482827981 */ /* 0x000364000c1e1900 */
[----:B------:R-:W-:-:S02]  /*0950*/  IMAD.WIDE.U32 R124, R125, 0x4, R126 ;  /* 0x000000047d7c7825 */ /* 0x000fc400078e007e */
[----:B------:R1:W5:Y:S02]  /*0960*/  LDG.E R128, desc[UR4][R128.64] ;  /* 0x0000000480807981 */ /* 0x000364000c1e1900 */
[----:B------:R-:W-:Y:S02]  /*0970*/  IMAD.WIDE.U32 R126, R153, 0x4, R126 ;  /* 0x00000004997e7825 */ /* 0x000fe400078e007e */
[----:B------:R1:W5:Y:S04]  /*0980*/  LDG.E R153, desc[UR4][R124.64] ;  /* 0x000000047c997981 */ /* 0x000368000c1e1900 */
[----:B------:R1:W5:Y:S01]  /*0990*/  LDG.E R126, desc[UR4][R126.64] ;  /* 0x000000047e7e7981 */ /* 0x000362000c1e1900 */
[----:B0-----:R-:W-:Y:S01]  /*09a0*/  IMAD.MOV.U32 R133, RZ, RZ, RZ ;  /* 0x000000ffff857224 */ /* 0x001fe200078e00ff */
[----:B------:R-:W-:Y:S06]  /*09b0*/  BRA `(.L_x_3897) ;  /* 0x00000010005c7947 */ /* 0x000fec0003800000 */
.L_x_3896:
[----:B------:R-:W-:Y:S01]  /*09c0*/  IADD3 R126, R126, -0x1, RZ ;  /* 0xffffffff7e7e7810 */ /* 0x000fe20007ffe0ff */
[----:B------:R-:W0:Y:S04]  /*09d0*/  LDC.64 R124, c[0x0][0x2b8] ;  /* 0x0000ae00ff7c7b82 */ /* 0x000e280000000a00 */
[----:B------:R-:W-:-:S04]  /*09e0*/  IMAD R126, R126, R177, RZ ;  /* 0x000000b17e7e7224 */ /* 0x000fc800078e02ff */
[----:B------:R-:W1:Y:S01]  /*09f0*/  LDC.64 R164, c[0x0][0x238] ;  /* 0x00008e00ffa47b82 */ /* 0x000e620000000a00 */
[----:B------:R-:W-:-:S04]  /*0a00*/  SHF.R.S32.HI R3, RZ, 0x1f, R126 ;  /* 0x0000001fff037819 */ /* 0x000fc8000001147e */
[----:B------:R-:W-:-:S03]  /*0a10*/  LEA.HI R3, R3, R126, RZ, 0x2 ;  /* 0x0000007e03037211 */ /* 0x000fc600078f10ff */
[----:B------:R-:W2:Y:S01]  /*0a20*/  LDC.64 R126, c[0x0][0x250] ;  /* 0x00009400ff7e7b82 */ /* 0x000ea20000000a00 */
[----:B------:R-:W-:-:S04]  /*0a30*/  LEA.HI.SX32 R3, R3, R178, 0x1e ;  /* 0x000000b203037211 */ /* 0x000fc800078ff2ff */
[C---:B------:R-:W-:Y:S01]  /*0a40*/  IADD3 R169, R3.reuse, 0x80, RZ ;  /* 0x0000008003a97810 */ /* 0x040fe20007ffe0ff */
[C---:B------:R-:W-:Y:S01]  /*0a50*/  VIADD R167, R3.reuse, 0x100 ;  /* 0x0000010003a77836 */ /* 0x040fe20000000000 */
[C---:B------:R-:W-:Y:S01]  /*0a60*/  IADD3 R161, R3.reuse, 0x180, RZ ;  /* 0x0000018003a17810 */ /* 0x040fe20007ffe0ff */
[C-C-:B0-----:R-:W-:Y:S01]  /*0a70*/  IMAD.WIDE.U32 R170, R3.reuse, 0x8, R124.reuse ;  /* 0x0000000803aa7825 */ /* 0x141fe200078e007c */
[----:B------:R-:W-:Y:S01]  /*0a80*/  IADD3 R3, R3, 0x200, RZ ;  /* 0x0000020003037810 */ /* 0x000fe20007ffe0ff */
[----:B------:R-:W0:Y:S02]  /*0a90*/  LDC.64 R172, c[0x0][0x240] ;  /* 0x00009000ffac7b82 */ /* 0x000e240000000a00 */
[----:B------:R-:W-:Y:S02]  /*0aa0*/  IMAD.WIDE.U32 R168, R169, 0x8, R124 ;  /* 0x00000008a9a87825 */ /* 0x000fe400078e007c */
[----:B------:R-:W3:Y:S02]  /*0ab0*/  LDG.E.64 R170, desc[UR4][R170.64] ;  /* 0x00000004aaaa7981 */ /* 0x000ee4000c1e1b00 */
[----:B-1----:R-:W-:-:S02]  /*0ac0*/  IMAD.WIDE.U32 R154, R139, 0x8, R164 ;  /* 0x000000088b9a7825 */ /* 0x002fc400078e00a4 */
[----:B------:R-:W4:Y:S02]  /*0ad0*/  LDG.E.64 R168, desc[UR4][R168.64] ;  /* 0x00000004a8a87981 */ /* 0x000f24000c1e1b00 */
[--C-:B------:R-:W-:Y:S02]  /*0ae0*/  IMAD.WIDE.U32 R166, R167, 0x8, R124.reuse ;  /* 0x00000008a7a67825 */ /* 0x100fe400078e007c */
[----:B------:R-:W4:Y:S02]  /*0af0*/  LDG.E.64 R154, desc[UR4][R154.64] ;  /* 0x000000049a9a7981 */ /* 0x000f24000c1e1b00 */
[--C-:B------:R-:W-:Y:S02]  /*0b00*/  IMAD.WIDE.U32 R160, R161, 0x8, R124.reuse ;  /* 0x00000008a1a07825 */ /* 0x100fe400078e007c */
[----:B------:R-:W4:Y:S02]  /*0b10*/  LDG.E.64 R166, desc[UR4][R166.64] ;  /* 0x00000004a6a67981 */ /* 0x000f24000c1e1b00 */
[----:B------:R-:W-:-:S02]  /*0b20*/  IMAD.WIDE.U32 R124, R3, 0x8, R124 ;  /* 0x00000008037c7825 */ /* 0x000fc400078e007c */
[----:B------:R-:W4:Y:S02]  /*0b30*/  LDG.E.64 R160, desc[UR4][R160.64] ;  /* 0x00000004a0a07981 */ /* 0x000f24000c1e1b00 */
[----:B------:R-:W-:Y:S02]  /*0b40*/  VIADD R185, R139, 0x200 ;  /* 0x000002008bb97836 */ /* 0x000fe40000000000 */
[----:B--2---:R-:W-:Y:S01]  /*0b50*/  IMAD.WIDE R126, R2, 0x4, R126 ;  /* 0x00000004027e7825 */ /* 0x004fe200078e027e */
[----:B------:R-:W2:Y:S03]  /*0b60*/  LDG.E.64 R124, desc[UR4][R124.64] ;  /* 0x000000047c7c7981 */ /* 0x000ea6000c1e1b00 */
[--C-:B------:R-:W-:Y:S01]  /*0b70*/  IMAD.WIDE.U32 R156, R141, 0x8, R164.reuse ;  /* 0x000000088d9c7825 */ /* 0x100fe200078e00a4 */
[----:B------:R1:W2:Y:S03]  /*0b80*/  LDG.E R3, desc[UR4][R126.64] ;  /* 0x000000047e037981 */ /* 0x0002a6000c1e1900 */
[----:B------:R-:W-:-:S02]  /*0b90*/  IMAD.WIDE.U32 R158, R143, 0x8, R164 ;  /* 0x000000088f9e7825 */ /* 0x000fc400078e00a4 */
[----:B------:R-:W2:Y:S02]  /*0ba0*/  LDG.E.64 R156, desc[UR4][R156.64] ;  /* 0x000000049c9c7981 */ /* 0x000ea4000c1e1b00 */
[--C-:B------:R-:W-:Y:S02]  /*0bb0*/  IMAD.WIDE.U32 R162, R145, 0x8, R164.reuse ;  /* 0x0000000891a27825 */ /* 0x100fe400078e00a4 */
[----:B------:R-:W2:Y:S02]  /*0bc0*/  LDG.E.64 R158, desc[UR4][R158.64] ;  /* 0x000000049e9e7981 */ /* 0x000ea4000c1e1b00 */
[----:B------:R-:W-:Y:S02]  /*0bd0*/  IMAD.WIDE.U32 R164, R185, 0x8, R164 ;  /* 0x00000008b9a47825 */ /* 0x000fe400078e00a4 */
[----:B------:R-:W2:Y:S04]  /*0be0*/  LDG.E.64 R162, desc[UR4][R162.64] ;  /* 0x00000004a2a27981 */ /* 0x000ea8000c1e1b00 */
[----:B------:R-:W2:Y:S01]  /*0bf0*/  LDG.E.64 R164, desc[UR4][R164.64] ;  /* 0x00000004a4a47981 */ /* 0x000ea2000c1e1b00 */
[----:B-----5:R-:W-:-:S02]  /*0c00*/  ISETP.GE.AND P3, PT, R179, 0x1, PT ;  /* 0x00000001b300780c */ /* 0x020fc40003f66270 */
[----:B------:R-:W-:Y:S01]  /*0c10*/  MOV R150, UR18 ;  /* 0x0000001200967c02 */ /* 0x000fe20008000f00 */
[----:B------:R-:W-:-:S03]  /*0c20*/  IMAD.U32 R152, RZ, RZ, UR19 ;  /* 0x00000013ff987e24 */ /* 0x000fc6000f8e00ff */
[----:B------:R-:W-:-:S07]  /*0c30*/  ISETP.NE.U32.AND P0, PT, R150, RZ, PT ;  /* 0x000000ff9600720c */ /* 0x000fce0003f05070 */
[----:B------:R-:W-:Y:S02]  /*0c40*/  @P3 IADD3 R128, R179, -0x1, RZ ;  /* 0xffffffffb3803810 */ /* 0x000fe40007ffe0ff */
[----:B------:R-:W-:-:S03]  /*0c50*/  ISETP.NE.AND.EX P0, PT, R152, RZ, PT, P0 ;  /* 0x000000ff9800720c */ /* 0x000fc60003f05300 */
[----:B------:R-:W-:-:S05]  /*0c60*/  @P3 IMAD R128, R128, R177, RZ ;  /* 0x000000b180803224 */ /* 0x000fca00078e02ff */
[----:B------:R-:W-:-:S04]  /*0c70*/  @P3 SHF.R.S32.HI R129, RZ, 0x1f, R128 ;  /* 0x0000001fff813819 */ /* 0x000fc80000011480 */
[----:B------:R-:W-:Y:S02]  /*0c80*/  @P3 LEA.HI R129, R129, R128, RZ, 0x2 ;  /* 0x0000008081813211 */ /* 0x000fe400078f10ff */
[----:B------:R-:W-:Y:S01]  /*0c90*/  MOV R133, RZ ;  /* 0x000000ff00857202 */ /* 0x000fe20000000f00 */
[----:B------:R-:W-:Y:S01]  /*0ca0*/  @P0 IMAD.WIDE.U32 R184, R185, 0x8, R122 ;  /* 0x00000008b9b80825 */ /* 0x000fe200078e007a */
[----:B------:R-:W-:Y:S01]  /*0cb0*/  @P3 LEA.HI.SX32 R133, R129, R178, 0x1e ;  /* 0x000000b281853211 */ /* 0x000fe200078ff2ff */
[----:B------:R-:W5:Y:S03]  /*0cc0*/  @P0 LDG.E.64 R112, desc[UR4][R110.64] ;  /* 0x000000046e700981 */ /* 0x000f66000c1e1b00 */
[C---:B------:R-:W-:Y:S01]  /*0cd0*/  IADD3 R131, R133.reuse, 0x80, RZ ;  /* 0x0000008085837810 */ /* 0x040fe20007ffe0ff */
[C---:B------:R-:W-:Y:S01]  /*0ce0*/  VIADD R129, R133.reuse, 0x100 ;  /* 0x0000010085817836 */ /* 0x040fe20000000000 */
[C---:B------:R-:W-:Y:S01]  /*0cf0*/  IADD3 R123, R133.reuse, 0x180, RZ ;  /* 0x00000180857b7810 */ /* 0x040fe20007ffe0ff */
[----:B------:R-:W5:Y:S01]  /*0d00*/  @P0 LDG.E.64 R114, desc[UR4][R104.64] ;  /* 0x0000000468720981 */ /* 0x000f62000c1e1b00 */
[C---:B-1----:R-:W-:Y:S01]  /*0d10*/  IADD3 R127, R133.reuse, 0x200, RZ ;  /* 0x00000200857f7810 */ /* 0x042fe20007ffe0ff */
[----:B0-----:R-:W-:-:S02]  /*0d20*/  IMAD.WIDE.U32 R132, R133, 0x4, R172 ;  /* 0x0000000485847825 */ /* 0x001fc400078e00ac */
[----:B------:R-:W5:Y:S04]  /*0d30*/  @P0 LDG.E.64 R116, desc[UR4][R108.64] ;  /* 0x000000046c740981 */ /* 0x000f68000c1e1b00 */
[----:B------:R-:W5:Y:S04]  /*0d40*/  @P0 LDG.E.64 R118, desc[UR4][R106.64] ;  /* 0x000000046a760981 */ /* 0x000f68000c1e1b00 */
[----:B------:R-:W5:Y:S01]  /*0d50*/  @P0 LDG.E.64 R120, desc[UR4][R184.64] ;  /* 0x00000004b8780981 */ /* 0x000f62000c1e1b00 */
[----:B------:R-:W-:Y:S01]  /*0d60*/  ISETP.NE.AND P0, PT, R137, RZ, PT ;  /* 0x000000ff8900720c */ /* 0x000fe20003f05270 */
[----:B------:R-:W-:-:S02]  /*0d70*/  IMAD.WIDE.U32 R122, R123, 0x4, R172 ;  /* 0x000000047b7a7825 */ /* 0x000fc400078e00ac */
[----:B------:R0:W5:Y:S02]  /*0d80*/  LDG.E R132, desc[UR4][R132.64] ;  /* 0x0000000484847981 */ /* 0x000164000c1e1900 */
[--C-:B------:R-:W-:Y:S02]  /*0d90*/  IMAD.WIDE.U32 R130, R131, 0x4, R172.reuse ;  /* 0x0000000483827825 */ /* 0x100fe400078e00ac */
[----:B------:R1:W5:Y:S02]  /*0da0*/  LDG.E R153, desc[UR4][R122.64] ;  /* 0x000000047a997981 */ /* 0x000364000c1e1900 */
[--C-:B------:R-:W-:Y:S02]  /*0db0*/  IMAD.WIDE.U32 R128, R129, 0x4, R172.reuse ;  /* 0x0000000481807825 */ /* 0x100fe400078e00ac */
[----:B------:R-:W5:Y:S02]  /*0dc0*/  LDG.E R130, desc[UR4][R130.64] ;  /* 0x0000000482827981 */ /* 0x000f64000c1e1900 */
[----:B------:R-:W-:-:S02]  /*0dd0*/  IMAD.WIDE.U32 R126, R127, 0x4, R172 ;  /* 0x000000047f7e7825 */ /* 0x000fc400078e00ac */
[----:B------:R1:W5:Y:S04]  /*0de0*/  LDG.E R128, desc[UR4][R128.64] ;  /* 0x0000000480807981 */ /* 0x000368000c1e1900 */
[----:B------:R1:W5:Y:S01]  /*0df0*/  LDG.E R126, desc[UR4][R126.64] ;  /* 0x000000047e7e7981 */ /* 0x000362000c1e1900 */
[----:B---3--:R-:W-:Y:S01]  /*0e00*/  IMAD.MOV.U32 R175, RZ, RZ, R170 ;  /* 0x000000ffffaf7224 */ /* 0x008fe200078e00aa */
[--C-:B----4-:R-:W-:Y:S01]  /*0e10*/  SHF.R.U64 R181, R168, 0x10, R169.reuse ;  /* 0x00000010a8b57819 */ /* 0x110fe200000012a9 */
[----:B0-----:R-:W-:Y:S01]  /*0e20*/  IMAD.MOV.U32 R133, RZ, RZ, R169 ;  /* 0x000000ffff857224 */ /* 0x001fe200078e00a9 */
[C---:B------:R-:W-:Y:S02]  /*0e30*/  SHF.R.U64 R105, R154.reuse, 0x10, R155 ;  /* 0x000000109a697819 */ /* 0x040fe4000000129b */
[----:B------:R-:W-:-:S02]  /*0e40*/  SHF.L.U32 R154, R154, 0x10, RZ ;  /* 0x000000109a9a7819 */ /* 0x000fc400000006ff */
[----:B------:R-:W-:Y:S02]  /*0e50*/  SHF.R.U32.HI R180, RZ, 0x10, R169 ;  /* 0x00000010ffb47819 */ /* 0x000fe400000116a9 */
[----:B------:R-:W-:Y:S02]  /*0e60*/  SHF.L.U32 R105, R105, 0x10, RZ ;  /* 0x0000001069697819 */ /* 0x000fe400000006ff */
[----:B------:R-:W-:Y:S02]  /*0e70*/  SHF.R.U64 R111, R160, 0x10, R161 ;  /* 0x00000010a06f7819 */ /* 0x000fe400000012a1 */
[----:B------:R-:W-:Y:S02]  /*0e80*/  MOV R108, R161 ;  /* 0x000000a1006c7202 */ /* 0x000fe40000000f00 */
[--C-:B--2---:R-:W-:Y:S01]  /*0e90*/  SHF.R.U64 R107, R124, 0x10, R125.reuse ;  /* 0x000000107c6b7819 */ /* 0x104fe2000000127d */
[--C-:B------:R-:W-:Y:S01]  /*0ea0*/  IMAD.MOV.U32 R104, RZ, RZ, R125.reuse ;  /* 0x000000ffff687224 */ /* 0x100fe200078e007d */
[----:B------:R-:W-:-:S02]  /*0eb0*/  SHF.R.U32.HI R106, RZ, 0x10, R125 ;  /* 0x00000010ff6a7819 */ /* 0x000fc4000001167d */
[----:B------:R-:W-:Y:S02]  /*0ec0*/  FSEL R201, R3, RZ, !P0 ;  /* 0x000000ff03c97208 */ /* 0x000fe40004000000 */
[----:B------:R-:W-:Y:S02]  /*0ed0*/  SHF.R.U32.HI R110, RZ, 0x10, R161 ;  /* 0x00000010ff6e7819 */ /* 0x000fe400000116a1 */
[C---:B------:R-:W-:Y:S01]  /*0ee0*/  SHF.R.U64 R186, R156.reuse, 0x10, R157 ;  /* 0x000000109cba7819 */ /* 0x040fe2000000129d */
[----:B------:R-:W-:Y:S01]  /*0ef0*/  IMAD.U32 R156, R156, 0x10000, RZ ;  /* 0x000100009c9c7824 */ /* 0x000fe200078e00ff */
[----:B------:R-:W-:Y:S02]  /*0f00*/  SHF.L.U32 R125, R157, 0x10, RZ ;  /* 0x000000109d7d7819 */ /* 0x000fe400000006ff */
[----:B------:R-:W-:Y:S01]  /*0f10*/  SHF.R.U64 R185, R158, 0x10, R159 ;  /* 0x000000109eb97819 */ /* 0x000fe2000000129f */
[----:B-1----:R-:W-:Y:S01]  /*0f20*/  IMAD.MOV.U32 R123, RZ, RZ, R160 ;  /* 0x000000ffff7b7224 */ /* 0x002fe200078e00a0 */
[----:B------:R-:W-:-:S02]  /*0f30*/  MOV R182, R168 ;  /* 0x000000a800b67202 */ /* 0x000fc40000000f00 */
[----:B------:R-:W-:Y:S01]  /*0f40*/  SHF.R.U32.HI R169, RZ, 0x10, R163 ;  /* 0x00000010ffa97819 */ /* 0x000fe200000116a3 */
[----:B------:R-:W-:Y:S01]  /*0f50*/  FADD.FTZ R3, -R201, R154 ;  /* 0x0000009ac9037221 */ /* 0x000fe20000010100 */
[----:B------:R-:W-:Y:S02]  /*0f60*/  SHF.R.U32.HI R161, RZ, 0x10, R157 ;  /* 0x00000010ffa17819 */ /* 0x000fe4000001169d */
[----:B------:R-:W-:Y:S01]  /*0f70*/  SHF.L.U32 R158, R158, 0x10, RZ ;  /* 0x000000109e9e7819 */ /* 0x000fe200000006ff */
[----:B------:R-:W-:Y:S01]  /*0f80*/  IMAD.U32 R168, R164, 0x10000, RZ ;  /* 0x00010000a4a87824 */ /* 0x000fe200078e00ff */
[--C-:B------:R-:W-:Y:S01]  /*0f90*/  SHF.R.U64 R174, R170, 0x10, R171.reuse ;  /* 0x00000010aaae7819 */ /* 0x100fe200000012ab */
[----:B------:R-:W-:Y:S01]  /*0fa0*/  IMAD.U32 R160, R159, 0x10000, RZ ;  /* 0x000100009fa07824 */ /* 0x000fe200078e00ff */
[----:B------:R-:W-:Y:S01]  /*0fb0*/  MOV R172, R171 ;  /* 0x000000ab00ac7202 */ /* 0x000fe20000000f00 */
[----:B------:R-:W-:Y:S01]  /*0fc0*/  FADD.FTZ R157, -R201, R156 ;  /* 0x0000009cc99d7221 */ /* 0x000fe20000010100 */
[----:B------:R-:W-:-:S02]  /*0fd0*/  SHF.R.U32.HI R173, RZ, 0x10, R171 ;  /* 0x00000010ffad7819 */ /* 0x000fc400000116ab */
[----:B------:R-:W-:Y:S02]  /*0fe0*/  MOV R109, R124 ;  /* 0x0000007c006d7202 */ /* 0x000fe40000000f00 */
[----:B------:R-:W-:Y:S01]  /*0ff0*/  SHF.R.U32.HI R184, RZ, 0x10, R159 ;  /* 0x00000010ffb87819 */ /* 0x000fe2000001169f */
[C---:B------:R-:W-:Y:S01]  /*1000*/  FADD.FTZ R159, -R201.reuse, R125 ;  /* 0x0000007dc99f7221 */ /* 0x040fe20000010100 */
[----:B------:R-:W-:Y:S02]  /*1010*/  SHF.R.U32.HI R183, RZ, 0x10, R165 ;  /* 0x00000010ffb77819 */ /* 0x000fe400000116a5 */
[----:B------:R-:W-:Y:S01]  /*1020*/  SHF.L.U32 R154, R186, 0x10, RZ ;  /* 0x00000010ba9a7819 */ /* 0x000fe200000006ff */
[----:B------:R-:W-:Y:S01]  /*1030*/  FADD.FTZ R125, -R201, R105 ;  /* 0x00000069c97d7221 */ /* 0x000fe20000010100 */
[----:B------:R-:W-:Y:S02]  /*1040*/  SHF.R.U32.HI R124, RZ, 0x10, R155 ;  /* 0x00000010ff7c7819 */ /* 0x000fe4000001169b */
[----:B------:R-:W-:Y:S01]  /*1050*/  SHF.R.U64 R171, R164, 0x10, R165 ;  /* 0x00000010a4ab7819 */ /* 0x000fe200000012a5 */
[----:B------:R-:W-:Y:S01]  /*1060*/  IMAD.U32 R164, R169, 0x10000, RZ ;  /* 0x00010000a9a47824 */ /* 0x000fe200078e00ff */
[----:B------:R-:W-:Y:S01]  /*1070*/  SHF.L.U32 R156, R161, 0x10, RZ ;  /* 0x00000010a19c7819 */ /* 0x000fe200000006ff */
[C---:B------:R-:W-:Y:S01]  /*1080*/  FADD.FTZ R161, -R201.reuse, R158 ;  /* 0x0000009ec9a17221 */ /* 0x040fe20000010100 */
[----:B------:R-:W-:Y:S01]  /*1090*/  FADD.FTZ R169, -R201, R168 ;  /* 0x000000a8c9a97221 */ /* 0x000fe20000010100 */
[----:B------:R-:W-:Y:S01]  /*10a0*/  IMAD.U32 R158, R185, 0x10000, RZ ;  /* 0x00010000b99e7824 */ /* 0x000fe200078e00ff */
[----:B------:R-:W-:Y:S01]  /*10b0*/  SHF.L.U32 R168, R183, 0x10, RZ ;  /* 0x00000010b7a87819 */ /* 0x000fe200000006ff */
[----:B------:R-:W-:Y:S01]  /*10c0*/  IMAD.U32 R175, R175, 0x10000, RZ ;  /* 0x00010000afaf7824 */ /* 0x000fe200078e00ff */
[----:B------:R-:W-:Y:S01]  /*10d0*/  SHF.L.U32 R155, R155, 0x10, RZ ;  /* 0x000000109b9b7819 */ /* 0x000fe200000006ff */
[----:B------:R-:W-:Y:S01]  /*10e0*/  FADD.FTZ R185, -R201, R154 ;  /* 0x0000009ac9b97221 */ /* 0x000fe20000010100 */
[----:B------:R-:W-:-:S02]  /*10f0*/  IMAD.U32 R124, R124, 0x10000, RZ ;  /* 0x000100007c7c7824 */ /* 0x000fc400078e00ff */
[C---:B------:R-:W-:Y:S01]  /*1100*/  FADD.FTZ R195, -R201.reuse, R164 ;  /* 0x000000a4c9c37221 */ /* 0x040fe20000010100 */
[----:B------:R-:W-:Y:S01]  /*1110*/  FMUL.FTZ R154, R138, R125 ;  /* 0x0000007d8a9a7220 */ /* 0x000fe20000410000 */
[--C-:B------:R-:W-:Y:S02]  /*1120*/  SHF.R.U64 R129, R166, 0x10, R167.reuse ;  /* 0x00000010a6817819 */ /* 0x100fe400000012a7 */
[----:B------:R-:W-:Y:S02]  /*1130*/  SHF.L.U32 R174, R174, 0x10, RZ ;  /* 0x00000010aeae7819 */ /* 0x000fe400000006ff */
[----:B------:R-:W-:Y:S01]  /*1140*/  SHF.L.U32 R125, R172, 0x10, RZ ;  /* 0x00000010ac7d7819 */ /* 0x000fe200000006ff */
[----:B------:R-:W-:Y:S01]  /*1150*/  FMUL.FTZ R172, R4, R175 ;  /* 0x000000af04ac7220 */ /* 0x000fe20000410000 */
[----:B------:R-:W-:Y:S01]  /*1160*/  MOV R122, R167 ;  /* 0x000000a7007a7202 */ /* 0x000fe20000000f00 */
[C---:B------:R-:W-:Y:S01]  /*1170*/  FADD.FTZ R105, -R201.reuse, R168 ;  /* 0x000000a8c9697221 */ /* 0x040fe20000010100 */
[C---:B------:R-:W-:Y:S01]  /*1180*/  FMUL.FTZ R3, R138.reuse, R3 ;  /* 0x000000038a037220 */ /* 0x040fe20000410000 */
[----:B------:R-:W-:Y:S01]  /*1190*/  SHF.R.U32.HI R127, RZ, 0x10, R167 ;  /* 0x00000010ff7f7819 */ /* 0x000fe200000116a7 */
[C---:B------:R-:W-:Y:S01]  /*11a0*/  FADD.FTZ R155, -R201.reuse, R155 ;  /* 0x0000009bc99b7221 */ /* 0x040fe20000010100 */
[----:B------:R-:W-:Y:S01]  /*11b0*/  FADD.FTZ R183, -R201, R124 ;  /* 0x0000007cc9b77221 */ /* 0x000fe20000010100 */
[----:B------:R-:W-:Y:S01]  /*11c0*/  FMUL.FTZ R168, R138, R195 ;  /* 0x000000c38aa87220 */ /* 0x000fe20000410000 */
[----:B------:R-:W-:Y:S01]  /*11d0*/  SHF.L.U32 R190, R111, 0x10, RZ ;  /* 0x000000106fbe7819 */ /* 0x000fe200000006ff */
[----:B------:R-:W-:Y:S01]  /*11e0*/  IMAD.U32 R124, R173, 0x10000, RZ ;  /* 0x00010000ad7c7824 */ /* 0x000fe200078e00ff */
[----:B------:R-:W-:Y:S01]  /*11f0*/  SHF.L.U32 R111, R108, 0x10, RZ ;  /* 0x000000106c6f7819 */ /* 0x000fe200000006ff */
[----:B------:R-:W-:-:S02]  /*1200*/  IMAD.U32 R195, R104, 0x10000, RZ ;  /* 0x0001000068c37824 */ /* 0x000fc400078e00ff */
[----:B------:R-:W-:Y:S01]  /*1210*/  FMUL.FTZ R173, R5, R174 ;  /* 0x000000ae05ad7220 */ /* 0x000fe20000410000 */
[----:B------:R-:W-:Y:S01]  /*1220*/  IMAD.U32 R186, R129, 0x10000, RZ ;  /* 0x0001000081ba7824 */ /* 0x000fe200078e00ff */
[----:B------:R-:W-:Y:S01]  /*1230*/  SHF.L.U32 R108, R107, 0x10, RZ ;  /* 0x000000106b6c7819 */ /* 0x000fe200000006ff */
[----:B------:R-:W-:Y:S01]  /*1240*/  FADD.FTZ R104, RZ, R172 ;  /* 0x000000acff687221 */ /* 0x000fe20000010000 */
[----:B------:R-:W-:Y:S01]  /*1250*/  SHF.L.U32 R129, R122, 0x10, RZ ;  /* 0x000000107a817819 */ /* 0x000fe200000006ff */
[----:B------:R-:W-:Y:S01]  /*1260*/  FFMA.FTZ R107, R3, R172, RZ ;  /* 0x000000ac036b7223 */ /* 0x000fe200000100ff */
[----:B------:R-:W-:Y:S01]  /*1270*/  FMUL.FTZ R155, R138, R155 ;  /* 0x0000009b8a9b7220 */ /* 0x000fe20000410000 */
        /* <DEDUP_REMOVED lines=11> */
[----:B------:R-:W-:Y:S01]  /*1330*/  MOV R131, R166 ;  /* 0x000000a600837202 */ /* 0x000fe20000000f00 */
[----:B------:R-:W-:Y:S01]  /*1340*/  FADD.FTZ R64, R64, R175 ;  /* 0x000000af40407221 */ /* 0x000fe20000010000 */
[----:B------:R-:W-:Y:S01]  /*1350*/  FFMA.FTZ R44, R3, R175, R44 ;  /* 0x000000af032c7223 */ /* 0x000fe2000001002c */
[----:B------:R-:W-:Y:S01]  /*1360*/  SHF.L.U32 R125, R182, 0x10, RZ ;  /* 0x00000010b67d7819 */ /* 0x000fe200000006ff */
[----:B------:R-:W-:Y:S01]  /*1370*/  FMUL.FTZ R175, R7, R124 ;  /* 0x0000007c07af7220 */ /* 0x000fe20000410000 */
[----:B------:R-:W-:Y:S01]  /*1380*/  SHF.L.U32 R198, R106, 0x10, RZ ;  /* 0x000000106ac67819 */ /* 0x000fe200000006ff */
[----:B------:R-:W-:Y:S01]  /*1390*/  FADD.FTZ R106, R109, R174 ;  /* 0x000000ae6d6a7221 */ /* 0x000fe20000010000 */
[----:B------:R-:W-:Y:S01]  /*13a0*/  SHF.R.U64 R167, R162, 0x10, R163 ;  /* 0x00000010a2a77819 */ /* 0x000fe200000012a3 */
[----:B------:R-:W-:Y:S01]  /*13b0*/  FFMA.FTZ R107, R155, R174, R104 ;  /* 0x000000ae9b6b7223 */ /* 0x000fe20000010068 */
[----:B------:R-:W-:Y:S01]  /*13c0*/  SHF.L.U32 R166, R163, 0x10, RZ ;  /* 0x00000010a3a67819 */ /* 0x000fe200000006ff */
[----:B------:R-:W-:Y:S01]  /*13d0*/  FADD.FTZ R163, -R201, R160 ;  /* 0x000000a0c9a37221 */ /* 0x000fe20000010100 */
[----:B------:R-:W-:Y:S01]  /*13e0*/  SHF.L.U32 R160, R184, 0x10, RZ ;  /* 0x00000010b8a07819 */ /* 0x000fe200000006ff */
        /* <DEDUP_REMOVED lines=17> */
[----:B------:R-:W-:Y:S01]  /*1500*/  FMUL.FTZ R159, R138, R159 ;  /* 0x0000009f8a9f7220 */ /* 0x000fe20000410000 */
[----:B------:R-:W-:Y:S01]  /*1510*/  FFMA.FTZ R104, R158, R181, R107 ;  /* 0x000000b59e687223 */ /* 0x000fe2000001006b */
[----:B------:R-:W-:Y:S01]  /*1520*/  FADD.FTZ R191, -R201, R160 ;  /* 0x000000a0c9bf7221 */ /* 0x000fe20000010100 */
[----:B------:R-:W-:Y:S01]  /*1530*/  SHF.L.U32 R170, R165, 0x10, RZ ;  /* 0x00000010a5aa7819 */ /* 0x000fe200000006ff */
[----:B------:R-:W-:Y:S01]  /*1540*/  FMUL.FTZ R160, R138, R187 ;  /* 0x000000bb8aa07220 */ /* 0x000fe20000410000 */
[----:B------:R-:W-:Y:S01]  /*1550*/  SHF.L.U32 R131, R131, 0x10, RZ ;  /* 0x0000001083837819 */ /* 0x000fe200000006ff */
[----:B------:R-:W-:Y:S01]  /*1560*/  FADD.FTZ R165, -R201, R162 ;  /* 0x000000a2c9a57221 */ /* 0x000fe20000010100 */
[----:B------:R-:W-:Y:S01]  /*1570*/  FMUL.FTZ R183, R11, R184 ;  /* 0x000000b80bb77220 */ /* 0x000fe20000410000 */
[----:B------:R-:W-:Y:S01]  /*1580*/  FADD.FTZ R106, R109, R182 ;  /* 0x000000b66d6a7221 */ /* 0x000fe20000010000 */
[----:B------:R-:W-:Y:S01]  /*1590*/  SHF.L.U32 R162, R167, 0x10, RZ ;  /* 0x00000010a7a27819 */ /* 0x000fe200000006ff */
        /* <DEDUP_REMOVED lines=19> */
[----:B------:R-:W-:-:S02]  /*16d0*/  IMAD.U32 R123, R123, 0x10000, RZ ;  /* 0x000100007b7b7824 */ /* 0x000fc400078e00ff */
[----:B------:R-:W-:Y:S01]  /*16e0*/  FMUL.FTZ R187, R15, R122 ;  /* 0x0000007a0fbb7220 */ /* 0x000fe20000410000 */
[----:B------:R-:W-:Y:S01]  /*16f0*/  FADD.FTZ R106, R109, R186 ;  /* 0x000000ba6d6a7221 */ /* 0x000fe20000010000 */
[----:B------:R-:W-:Y:S01]  /*1700*/  SHF.L.U32 R166, R171, 0x10, RZ ;  /* 0x00000010aba67819 */ /* 0x000fe200000006ff */
[----:B------:R-:W-:Y:S01]  /*1710*/  FMUL.FTZ R164, R138, R191 ;  /* 0x000000bf8aa47220 */ /* 0x000fe20000410000 */
        /* <DEDUP_REMOVED lines=17> */
[----:B------:R-:W-:Y:S01]  /*1830*/  FMUL.FTZ R191, R19, R110 ;  /* 0x0000006e13bf7220 */ /* 0x000fe20000410000 */
[----:B------:R-:W-:Y:S02]  /*1840*/  FADD.FTZ R106, R109, R190 ;  /* 0x000000be6d6a7221 */ /* 0x000fe40000010000 */
        /* <DEDUP_REMOVED lines=46> */
.L_x_3897:
[----:B------:R-:W-:Y:S05]  /*1b30*/  BSYNC B0 ;  /* 0x0000000000007941 */ /* 0x000fea0003800000 */
.L_x_3895:
        /* <DEDUP_REMOVED lines=23> */
[----:B-1----:R0:W1:Y:S04]  /*1cb0*/  SHFL.DOWN PT, R125, R122, 0x1, 0x1f ;  /* 0x08201f007a7d7f89 */ /* 0x00206800000e0000 */
[----:B------:R0:W2:Y:S02]  /*1cc0*/  SHFL.DOWN PT, R176, R123, 0x1, 0x1f ;  /* 0x08201f007bb07f89 */ /* 0x0000a400000e0000 */
.L_x_4033:
[----:B------:R-:W3:Y:S01]  /*1cd0*/  S2R R109, SR_CgaCtaId ;  /* 0x00000000006d7919 */ /* 0x000ee20000008800 */
[----:B------:R-:W-:Y:S01]  /*1ce0*/  @P3 VIADD R108, R179, 0xffffffff ;  /* 0xffffffffb36c3836 */ /* 0x000fe20000000000 */
[----:B------:R-:W-:Y:S01]  /*1cf0*/  @!P0 LOP3.LUT R106, R106, 0x3, RZ, 0xc0, !PT ;  /* 0x000000036a6a8812 */ /* 0x000fe200078ec0ff */
[----:B-1----:R-:W-:Y:S01]  /*1d00*/  FADD.FTZ R124, R122, R125 ;  /* 0x0000007d7a7c7221 */ /* 0x002fe20000010000 */
[----:B------:R-:W0:Y:S01]  /*1d10*/  @P3 LDC.64 R104, c[0x0][0x220] ;  /* 0x00008800ff683b82 */ /* 0x000e220000000a00 */
[----:B------:R-:W-:Y:S01]  /*1d20*/  @P3 IMAD R108, R108, R177, RZ ;  /* 0x000000b16c6c3224 */ /* 0x000fe200078e02ff */
[----:B------:R-:W-:Y:S01]  /*1d30*/  @!P0 IADD3 R106, R107, R106, RZ ;  /* 0x0000006a6b6a8210 */ /* 0x000fe20007ffe0ff */
[----:B--2---:R-:W-:Y:S01]  /*1d40*/  FADD.FTZ R125, R123, R176 ;  /* 0x000000b07b7d7221 */ /* 0x004fe20000010000 */
[----:B------:R-:W-:Y:S05]  /*1d50*/  WARPSYNC.ALL ;  /* 0x0000000000007948 */ /* 0x000fea0003800000 */
[----:B------:R-:W-:Y:S01]  /*1d60*/  @P3 SHF.R.S32.HI R111, RZ, 0x1f, R108 ;  /* 0x0000001fff6f3819 */ /* 0x000fe2000001146c */
[----:B------:R-:W-:-:S03]  /*1d70*/  HFMA2.MMA R127, -RZ, RZ, 0, 0 ;  /* 0x00000000ff7f7435 */ /* 0x000fc600000001ff */
[----:B------:R-:W-:Y:S02]  /*1d80*/  @P3 LEA.HI R111, R111, R108, RZ, 0x2 ;  /* 0x0000006c6f6f3211 */ /* 0x000fe400078f10ff */
[----:B------:R-:W-:Y:S02]  /*1d90*/  MOV R108, 0x400 ;  /* 0x00000400006c7802 */ /* 0x000fe40000000f00 */
[----:B------:R-:W-:-:S05]  /*1da0*/  @P3 LEA.HI.SX32 R127, R111, R178, 0x1e ;  /* 0x000000b26f7f3211 */ /* 0x000fca00078ff2ff */
[----:B0-----:R-:W-:Y:S01]  /*1db0*/  @P3 IMAD.WIDE.U32 R122, R127, 0x8, R104 ;  /* 0x000000087f7a3825 */ /* 0x001fe200078e0068 */
[----:B---3--:R-:W-:-:S05]  /*1dc0*/  LEA R108, R109, R108, 0x18 ;  /* 0x0000006c6d6c7211 */ /* 0x008fca00078ec0ff */
[----:B------:R-:W-:-:S05]  /*1dd0*/  @!P0 IMAD R129, R106, 0x8, R108 ;  /* 0x000000086a818824 */ /* 0x000fca00078e026c */
        /* <DEDUP_REMOVED lines=30> */
[----:B-----5:R-:W-:Y:S01]  /*1fc0*/  IMAD.U32 R107, R112, 0x10000, RZ ;  /* 0x00010000706b7824 */ /* 0x020fe200078e00ff */
[----:B------:R-:W-:Y:S06]  /*1fd0*/  BRA `(.L_x_3901) ;  /* 0x00000000001c7947 */ /* 0x000fec0003800000 */
.L_x_3900:
[----:B------:R-:W-:Y:S01]  /*1fe0*/  ISETP.NE.U32.AND P0, PT, R150, RZ, PT ;  /* 0x000000ff9600720c */ /* 0x000fe20003f05070 */
[----:B------:R-:W-:-:S03]  /*1ff0*/  FFMA.FTZ R107, R3, R104, R105 ;  /* 0x00000068036b7223 */ /* 0x000fc60000010069 */
[----:B------:R-:W-:Y:S01]  /*2000*/  ISETP.NE.AND.EX P0, PT, R152, RZ, PT, P0 ;  /* 0x000000ff9800720c */ /* 0x000fe20003f05300 */
[----:B------:R-:W-:-:S04]  /*2010*/  FADD.FTZ R107, R172, -R107 ;  /* 0x8000006bac6b7221 */ /* 0x000fc80000010000 */
[----:B------:R-:W-:-:S08]  /*2020*/  FMUL.FTZ R107, R138, R107 ;  /* 0x0000006b8a6b7220 */ /* 0x000fd00000410000 */
[----:B-----5:R-:W-:-:S05]  /*2030*/  @P0 SHF.L.U32 R106, R112, 0x10, RZ ;  /* 0x00000010706a0819 */ /* 0x020fca00000006ff */
[----:B------:R-:W-:-:S07]  /*2040*/  @P0 FADD.FTZ R107, R107, R106 ;  /* 0x0000006a6b6b0221 */ /* 0x000fce0000010000 */
.L_x_3901:
[----:B------:R-:W-:Y:S05]  /*2050*/  BSYNC B0 ;  /* 0x0000000000007941 */ /* 0x000fea0003800000 */
.L_x_3899:
        /* <DEDUP_REMOVED lines=10> */
[----:B------:R-:W-:Y:S01]  /*2100*/  @P5 IMAD.U32 R106, R135, 0x10000, RZ ;  /* 0x00010000876a5824 */ /* 0x000fe200078e00ff */
[----:B------:R-:W-:-:S03]  /*2110*/  FSEL R108, R108, RZ, P5 ;  /* 0x000000ff6c6c7208 */ /* 0x000fc60002800000 */
[----:B------:R-:W-:Y:S01]  /*2120*/  @P5 FMUL.FTZ R107, R109, R106 ;  /* 0x0000006a6d6b5220 */ /* 0x000fe20000410000 */
[----:B------:R-:W-:-:S03]  /*2130*/  F2FP.BF16.F32.PACK_AB R108, RZ, R108 ;  /* 0x0000006cff6c723e */ /* 0x000fc600000010ff */
[----:B------:R-:W-:Y:S01]  /*2140*/  FADD.FTZ R100, R100, R107 ;  /* 0x0000006b64647221 */ /* 0x000fe20000010000 */
[----:B------:R-:W-:-:S07]  /*2150*/  PRMT R144, R108, 0x7610, R144 ;  /* 0x000076106c907816 */ /* 0x000fce0000000090 */
.L_x_3903:
[----:B------:R-:W-:Y:S05]  /*2160*/  BSYNC B0 ;  /* 0x0000000000007941 */ /* 0x000fea0003800000 */
.L_x_3902:
        /* <DEDUP_REMOVED lines=8> */
.L_x_3905:
[----:B------:R-:W-:Y:S01]  /*21f0*/  FFMA.FTZ R106, R154, R104, R105 ;  /* 0x000000689a6a7223 */ /* 0x000fe20000010069 */
[----:B-----5:R-:W-:-:S03]  /*2200*/  @P0 SHF.R.U64 R108, R112, 0x10, R113 ;  /* 0x00000010706c0819 */ /* 0x020fc60000001271 */
[----:B------:R-:W-:Y:S02]  /*2210*/  FADD.FTZ R107, R173, -R106 ;  /* 0x8000006aad6b7221 */ /* 0x000fe40000010000 */
[----:B------:R-:W-:Y:S02]  /*2220*/  @P0 IMAD.U32 R108, R108, 0x10000, RZ ;  /* 0x000100006c6c0824 */ /* 0x000fe400078e00ff */
[----:B------:R-:W-:-:S04]  /*2230*/  FMUL.FTZ R107, R138, R107 ;  /* 0x0000006b8a6b7220 */ /* 0x000fc80000410000 */
[----:B------:R-:W-:-:S07]  /*2240*/  @P0 FADD.FTZ R107, R107, R108 ;  /* 0x0000006c6b6b0221 */ /* 0x000fce0000010000 */
.L_x_3906:
[----:B------:R-:W-:Y:S05]  /*2250*/  BSYNC B0 ;  /* 0x0000000000007941 */ /* 0x000fea0003800000 */
.L_x_3904:
        /* <DEDUP_REMOVED lines=14> */
.L_x_3908:
[----:B------:R-:W-:Y:S05]  /*2340*/  BSYNC B0 ;  /* 0x0000000000007941 */ /* 0x000fea0003800000 */
.L_x_3907:
[----:B------:R-:W-:Y:S01]  /*2350*/  BSSY B0, `(.L_x_3909) ;  /* 0x000000c000007945 */ /* 0x000fe20003800000 */
[----:B------:R-:W-:-:S03]  /*2360*/  @P1 PRMT R197, R109, 0x7610, R197 ;  /* 0x000076106dc51816 */ /* 0x000fc600000000c5 */
[----:B------:R-:W-:Y:S05]  /*2370*/  @P2 BRA `(.L_x_3910) ;  /* 0x0000000000102947 */ /* 0x000fea0003800000 */
[----:B------:R-:W-:Y:S01]  /*2380*/  IMAD.MOV.U32 R107, RZ, RZ, RZ ;  /* 0x000000ffff6b7224 */ /* 0x000fe200078e00ff */
[----:B------:R-:W-:Y:S06]  /*2390*/  @!P0 BRA `(.L_x_3911) ;  /* 0x00000000001c8947 */ /* 0x000fec0003800000 */
[----:B-----5:R-:W-:Y:S01]  /*23a0*/  SHF.L.U32 R107, R113, 0x10, RZ ;  /* 0x00000010716b7819 */ /* 0x020fe200000006ff */
[----:B------:R-:W-:Y:S06]  /*23b0*/  BRA `(.L_x_3911) ;  /* 0x0000000000147947 */ /* 0x000fec0003800000 */
.L_x_3910:
[----:B------:R-:W-:Y:S01]  /*23c0*/  FFMA.FTZ R107, R155, R104, R105 ;  /* 0x000000689b6b7223 */ /* 0x000fe20000010069 */
[----:B-----5:R-:W-:-:S03]  /*23d0*/  @P0 SHF.L.U32 R106, R113, 0x10, RZ ;  /* 0x00000010716a0819 */ /* 0x020fc600000006ff */
[----:B------:R-:W-:-:S04]  /*23e0*/  FADD.FTZ R107, R174, -R107 ;  /* 0x8000006bae6b7221 */ /* 0x000fc80000010000 */
[----:B------:R-:W-:-:S04]  /*23f0*/  FMUL.FTZ R107, R138, R107 ;  /* 0x0000006b8a6b7220 */ /* 0x000fc80000410000 */
[----:B------:R-:W-:-:S07]  /*2400*/  @P0 FADD.FTZ R107, R107, R106 ;  /* 0x0000006a6b6b0221 */ /* 0x000fce0000010000 */
.L_x_3911:
[----:B------:R-:W-:Y:S05]  /*2410*/  BSYNC B0 ;  /* 0x0000000000007941 */ /* 0x000fea0003800000 */
.L_x_3909:
        /* <DEDUP_REMOVED lines=14> */
.L_x_3913:
[----:B------:R-:W-:Y:S05]  /*2500*/  BSYNC B0 ;  /* 0x0000000000007941 */ /* 0x000fea0003800000 */
.L_x_3912:
        /* <DEDUP_REMOVED lines=8> */
.L_x_3915:
[----:B------:R-:W-:Y:S01]  /*2590*/  FFMA.FTZ R106, R156, R104, R105 ;  /* 0x000000689c6a7223 */ /* 0x000fe20000010069 */
[----:B-----5:R-:W-:-:S03]  /*25a0*/  @P0 SHF.R.U32.HI R108, RZ, 0x10, R113 ;  /* 0x00000010ff6c0819 */ /* 0x020fc60000011671 */
[----:B------:R-:W-:Y:S01]  /*25b0*/  FADD.FTZ R107, R175, -R106 ;  /* 0x8000006aaf6b7221 */ /* 0x000fe20000010000 */
[----:B------:R-:W-:-:S03]  /*25c0*/  @P0 SHF.L.U32 R108, R108, 0x10, RZ ;  /* 0x000000106c6c0819 */ /* 0x000fc600000006ff */
[----:B------:R-:W-:-:S04]  /*25d0*/  FMUL.FTZ R107, R138, R107 ;  /* 0x0000006b8a6b7220 */ /* 0x000fc80000410000 */
[----:B------:R-:W-:-:S07]  /*25e0*/  @P0 FADD.FTZ R107, R107, R108 ;  /* 0x0000006c6b6b0221 */ /* 0x000fce0000010000 */
.L_x_3916:
[----:B------:R-:W-:Y:S05]  /*25f0*/  BSYNC B0 ;  /* 0x0000000000007941 */ /* 0x000fea0003800000 */
.L_x_3914:
        /* <DEDUP_REMOVED lines=9> */
[----:B------:R-:W-:Y:S01]  /*2690*/  @P5 IMAD.U32 R107, R142, 0x10000, RZ ;  /* 0x000100008e6b5824 */ /* 0x000fe200078e00ff */
[----:B------:R-:W-:-:S03]  /*26a0*/  FSEL R108, R108, RZ, P5 ;  /* 0x000000ff6c6c7208 */ /* 0x000fc60002800000 */
[----:B------:R-:W-:Y:S01]  /*26b0*/  @P5 FMUL.FTZ R106, R110, R107 ;  /* 0x0000006b6e6a5220 */ /* 0x000fe20000410000 */
[----:B------:R-:W-:-:S03]  /*26c0*/  F2FP.BF16.F32.PACK_AB R108, RZ, R108 ;  /* 0x0000006cff6c723e */ /* 0x000fc600000010ff */
[----:B------:R-:W-:Y:S01]  /*26d0*/  FADD.FTZ R103, R103, R106 ;  /* 0x0000006a67677221 */ /* 0x000fe20000010000 */
[----:B------:R-:W-:-:S07]  /*26e0*/  PRMT R140, R108, 0x7610, R140 ;  /* 0x000076106c8c7816 */ /* 0x000fce000000008c */
.L_x_3918:
[----:B------:R-:W-:Y:S05]  /*26f0*/  BSYNC B0 ;  /* 0x0000000000007941 */ /* 0x000fea0003800000 */
.L_x_3917:
        /* <DEDUP_REMOVED lines=9> */
.L_x_3919:
        /* <DEDUP_REMOVED lines=10> */
.L_x_3921:
[----:B------:R-:W-:Y:S05]  /*2830*/  BSYNC B0 ;  /* 0x0000000000007941 */ /* 0x000fea0003800000 */
.L_x_3920:
        /* <DEDUP_REMOVED lines=10> */
.L_x_3923:
[----:B------:R-:W-:Y:S05]  /*28e0*/  BSYNC B0 ;  /* 0x0000000000007941 */ /* 0x000fea0003800000 */
.L_x_3922:
[----:B------:R-:W-:Y:S04]  /*28f0*/  BSSY B0, `(.L_x_3924) ;  /* 0x000000b000007945 */ /* 0x000fe80003800000 */
[----:B------:R-:W-:Y:S05]  /*2900*/  @P2 BRA `(.L_x_3925) ;  /* 0x0000000000102947 */ /* 0x000fea0003800000 */
[----:B01----:R-:W-:Y:S01]  /*2910*/  HFMA2.MMA R107, -RZ, RZ, 0, 0 ;  /* 0x00000000ff6b7435 */ /* 0x003fe200000001ff */
[----:B------:R-:W-:Y:S10]  /*2920*/  @!P0 BRA `(.L_x_3926) ;  /* 0x00000000001c8947 */ /* 0x000ff40003800000 */
[----:B-----5:R-:W-:Y:S01]  /*2930*/  IMAD.U32 R107, R114, 0x10000, RZ ;  /* 0x00010000726b7824 */ /* 0x020fe200078e00ff */
[----:B------:R-:W-:Y:S06]  /*2940*/  BRA `(.L_x_3926) ;  /* 0x0000000000147947 */ /* 0x000fec0003800000 */
.L_x_3925:
[----:B01----:R-:W-:Y:S01]  /*2950*/  FFMA.FTZ R107, R157, R104, R105 ;  /* 0x000000689d6b7223 */ /* 0x003fe20000010069 */
[----:B-----5:R-:W-:-:S03]  /*2960*/  @P0 SHF.L.U32 R106, R114, 0x10, RZ ;  /* 0x00000010726a0819 */ /* 0x020fc600000006ff */
[----:B------:R-:W-:-:S04]  /*2970*/  FADD.FTZ R107, R180, -R107 ;  /* 0x8000006bb46b7221 */ /* 0x000fc80000010000 */
[----:B------:R-:W-:-:S04]  /*2980*/  FMUL.FTZ R107, R138, R107 ;  /* 0x0000006b8a6b7220 */ /* 0x000fc80000410000 */
[----:B------:R-:W-:-:S07]  /*2990*/  @P0 FADD.FTZ R107, R107, R106 ;  /* 0x0000006a6b6b0221 */ /* 0x000fce0000010000 */
.L_x_3926:
[----:B------:R-:W-:Y:S05]  /*29a0*/  BSYNC B0 ;  /* 0x0000000000007941 */ /* 0x000fea0003800000 */
.L_x_3924:
        /* <DEDUP_REMOVED lines=14> */
.L_x_3928:
[----:B------:R-:W-:Y:S05]  /*2a90*/  BSYNC B0 ;  /* 0x0000000000007941 */ /* 0x000fea0003800000 */
.L_x_3927:
        /* <DEDUP_REMOVED lines=8> */
.L_x_3930:
[----:B------:R-:W-:Y:S01]  /*2b20*/  FFMA.FTZ R106, R158, R104, R105 ;  /* 0x000000689e6a7223 */ /* 0x000fe20000010069 */
[----:B-----5:R-:W-:-:S03]  /*2b30*/  @P0 SHF.R.U64 R108, R114, 0x10, R115 ;  /* 0x00000010726c0819 */ /* 0x020fc60000001273 */
[----:B------:R-:W-:Y:S02]  /*2b40*/  FADD.FTZ R107, R181, -R106 ;  /* 0x8000006ab56b7221 */ /* 0x000fe40000010000 */
[----:B------:R-:W-:Y:S02]  /*2b50*/  @P0 IMAD.U32 R108, R108, 0x10000, RZ ;  /* 0x000100006c6c0824 */ /* 0x000fe400078e00ff */
[----:B------:R-:W-:-:S04]  /*2b60*/  FMUL.FTZ R107, R138, R107 ;  /* 0x0000006b8a6b7220 */ /* 0x000fc80000410000 */
[----:B------:R-:W-:-:S07]  /*2b70*/  @P0 FADD.FTZ R107, R107, R108 ;  /* 0x0000006c6b6b0221 */ /* 0x000fce0000010000 */
.L_x_3931:
[----:B------:R-:W-:Y:S05]  /*2b80*/  BSYNC B0 ;  /* 0x0000000000007941 */ /* 0x000fea0003800000 */
.L_x_3929:
        /* <DEDUP_REMOVED lines=14> */
.L_x_3933:
[----:B------:R-:W-:Y:S05]  /*2c70*/  BSYNC B0 ;  /* 0x0000000000007941 */ /* 0x000fea0003800000 */
.L_x_3932:
[----:B------:R-:W-:Y:S01]  /*2c80*/  BSSY B0, `(.L_x_3934) ;  /* 0x000000c000007945 */ /* 0x000fe20003800000 */
[----:B------:R-:W-:-:S03]  /*2c90*/  @P1 PRMT R197, R110, 0x7610, R197 ;  /* 0x000076106ec51816 */ /* 0x000fc600000000c5 */
[----:B------:R-:W-:Y:S05]  /*2ca0*/  @P2 BRA `(.L_x_3935) ;  /* 0x0000000000102947 */ /* 0x000fea0003800000 */
[----:B------:R-:W-:Y:S01]  /*2cb0*/  IMAD.MOV.U32 R107, RZ, RZ, RZ ;  /* 0x000000ffff6b7224 */ /* 0x000fe200078e00ff */
[----:B------:R-:W-:Y:S06]  /*2cc0*/  @!P0 BRA `(.L_x_3936) ;  /* 0x00000000001c8947 */ /* 0x000fec0003800000 */
[----:B-----5:R-:W-:Y:S01]  /*2cd0*/  SHF.L.U32 R107, R115, 0x10, RZ ;  /* 0x00000010736b7819 */ /* 0x020fe200000006ff */
[----:B------:R-:W-:Y:S06]  /*2ce0*/  BRA `(.L_x_3936) ;  /* 0x0000000000147947 */ /* 0x000fec0003800000 */
.L_x_3935:
[----:B------:R-:W-:Y:S01]  /*2cf0*/  FFMA.FTZ R107, R159, R104, R105 ;  /* 0x000000689f6b7223 */ /* 0x000fe20000010069 */
[----:B-----5:R-:W-:-:S03]  /*2d00*/  @P0 SHF.L.U32 R106, R115, 0x10, RZ ;  /* 0x00000010736a0819 */ /* 0x020fc600000006ff */
[----:B------:R-:W-:-:S04]  /*2d10*/  FADD.FTZ R107, R182, -R107 ;  /* 0x8000006bb66b7221 */ /* 0x000fc80000010000 */
[----:B------:R-:W-:-:S04]  /*2d20*/  FMUL.FTZ R107, R138, R107 ;  /* 0x0000006b8a6b7220 */ /* 0x000fc80000410000 */
[----:B------:R-:W-:-:S07]  /*2d30*/  @P0 FADD.FTZ R107, R107, R106 ;  /* 0x0000006a6b6b0221 */ /* 0x000fce0000010000 */
.L_x_3936:
[----:B------:R-:W-:Y:S05]  /*2d40*/  BSYNC B0 ;  /* 0x0000000000007941 */ /* 0x000fea0003800000 */
.L_x_3934:
        /* <DEDUP_REMOVED lines=14> */
.L_x_3938:
[----:B------:R-:W-:Y:S05]  /*2e30*/  BSYNC B0 ;  /* 0x0000000000007941 */ /* 0x000fea0003800000 */
.L_x_3937:
        /* <DEDUP_REMOVED lines=8> */
.L_x_3940:
[----:B------:R-:W-:Y:S01]  /*2ec0*/  FFMA.FTZ R106, R160, R104, R105 ;  /* 0x00000068a06a7223 */ /* 0x000fe20000010069 */
[----:B-----5:R-:W-:-:S03]  /*2ed0*/  @P0 SHF.R.U32.HI R108, RZ, 0x10, R115 ;  /* 0x00000010ff6c0819 */ /* 0x020fc60000011673 */
[----:B------:R-:W-:Y:S01]  /*2ee0*/  FADD.FTZ R107, R183, -R106 ;  /* 0x8000006ab76b7221 */ /* 0x000fe20000010000 */
[----:B------:R-:W-:-:S03]  /*2ef0*/  @P0 SHF.L.U32 R108, R108, 0x10, RZ ;  /* 0x000000106c6c0819 */ /* 0x000fc600000006ff */
[----:B------:R-:W-:-:S04]  /*2f00*/  FMUL.FTZ R107, R138, R107 ;  /* 0x0000006b8a6b7220 */ /* 0x000fc80000410000 */
[----:B------:R-:W-:-:S07]  /*2f10*/  @P0 FADD.FTZ R107, R107, R108 ;  /* 0x0000006c6b6b0221 */ /* 0x000fce0000010000 */
.L_x_3941:
[----:B------:R-:W-:Y:S05]  /*2f20*/  BSYNC B0 ;  /* 0x0000000000007941 */ /* 0x000fea0003800000 */
.L_x_3939:
[----:B------:R-:W-:Y:S01]  /*2f30*/  @P1 F2FP.BF16.F32.PACK_AB R108, RZ, R107 ;  /* 0x0000006bff6c123e */ /* 0x000fe200000010ff */
[----:B------:R-:W-:Y:S01]  /*2f40*/  BSSY B0, `(.L_x_3942) ;  /* 0x000000f000007945 */ /* 0x000fe20003800000 */
[----:B------:R-:W-:Y:S02]  /*2f50*/  IADD3 R106, R127, 0x100, RZ ;  /* 0x000001007f6a7810 */ /* 0x000fe40007ffe0ff */
        /* <DEDUP_REMOVED lines=13> */
.L_x_3943:
[----:B------:R-:W-:Y:S05]  /*3030*/  BSYNC B0 ;  /* 0x0000000000007941 */ /* 0x000fea0003800000 */
.L_x_3942:
        /* <DEDUP_REMOVED lines=9> */
.L_x_3944:
        /* <DEDUP_REMOVED lines=11> */
.L_x_3946:
[----:B------:R-:W-:Y:S05]  /*3180*/  BSYNC B0 ;  /* 0x0000000000007941 */ /* 0x000fea0003800000 */
.L_x_3945:
        /* <DEDUP_REMOVED lines=9> */
.L_x_3948:
[----:B------:R-:W-:Y:S05]  /*3220*/  BSYNC B0 ;  /* 0x0000000000007941 */ /* 0x000fea0003800000 */
.L_x_3947:
[----:B------:R-:W-:Y:S04]  /*3230*/  BSSY B0, `(.L_x_3949) ;  /* 0x000000b000007945 */ /* 0x000fe80003800000 */
[----:B------:R-:W-:Y:S05]  /*3240*/  @P2 BRA `(.L_x_3950) ;  /* 0x0000000000102947 */ /* 0x000fea0003800000 */
[----:B------:R-:W-:Y:S01]  /*3250*/  IMAD.MOV.U32 R107, RZ, RZ, RZ ;  /* 0x000000ffff6b7224 */ /* 0x000fe200078e00ff */
[----:B------:R-:W-:Y:S06]  /*3260*/  @!P0 BRA `(.L_x_3951) ;  /* 0x00000000001c8947 */ /* 0x000fec0003800000 */
[----:B-----5:R-:W-:Y:S01]  /*3270*/  SHF.L.U32 R107, R116, 0x10, RZ ;  /* 0x00000010746b7819 */ /* 0x020fe200000006ff */
[----:B------:R-:W-:Y:S06]  /*3280*/  BRA `(.L_x_3951) ;  /* 0x0000000000147947 */ /* 0x000fec0003800000 */
.L_x_3950:
[----:B------:R-:W-:Y:S01]  /*3290*/  FFMA.FTZ R107, R161, R104, R105 ;  /* 0x00000068a16b7223 */ /* 0x000fe20000010069 */
[----:B01---5:R-:W-:-:S03]  /*32a0*/  @P0 SHF.L.U32 R108, R116, 0x10, RZ ;  /* 0x00000010746c0819 */ /* 0x023fc600000006ff */
[----:B------:R-:W-:-:S04]  /*32b0*/  FADD.FTZ R107, R184, -R107 ;  /* 0x8000006bb86b7221 */ /* 0x000fc80000010000 */
[----:B------:R-:W-:-:S04]  /*32c0*/  FMUL.FTZ R107, R138, R107 ;  /* 0x0000006b8a6b7220 */ /* 0x000fc80000410000 */
[----:B------:R-:W-:-:S07]  /*32d0*/  @P0 FADD.FTZ R107, R107, R108 ;  /* 0x0000006c6b6b0221 */ /* 0x000fce0000010000 */
.L_x_3951:
[----:B------:R-:W-:Y:S05]  /*32e0*/  BSYNC B0 ;  /* 0x0000000000007941 */ /* 0x000fea0003800000 */
.L_x_3949:
[----:B------:R-:W-:Y:S01]  /*32f0*/  BSSY B0, `(.L_x_3952) ;  /* 0x000000e000007945 */ /* 0x000fe20003800000 */
[----:B01----:R-:W-:-:S03]  /*3300*/  @P1 F2FP.BF16.F32.PACK_AB R111, RZ, R107 ;  /* 0x0000006bff6f123e */ /* 0x003fc600000010ff */
        /* <DEDUP_REMOVED lines=12> */
.L_x_3953:
[----:B------:R-:W-:Y:S05]  /*33d0*/  BSYNC B0 ;  /* 0x0000000000007941 */ /* 0x000fea0003800000 */
.L_x_3952:
        /* <DEDUP_REMOVED lines=8> */
.L_x_3955:
[----:B------:R-:W-:Y:S01]  /*3460*/  FFMA.FTZ R108, R162, R104, R105 ;  /* 0x00000068a26c7223 */ /* 0x000fe20000010069 */
[----:B-----5:R-:W-:-:S03]  /*3470*/  @P0 SHF.R.U64 R109, R116, 0x10, R117 ;  /* 0x00000010746d0819 */ /* 0x020fc60000001275 */
[----:B------:R-:W-:Y:S01]  /*3480*/  FADD.FTZ R107, R185, -R108 ;  /* 0x8000006cb96b7221 */ /* 0x000fe20000010000 */
[----:B------:R-:W-:-:S03]  /*3490*/  @P0 SHF.L.U32 R108, R109, 0x10, RZ ;  /* 0x000000106d6c0819 */ /* 0x000fc600000006ff */
[----:B------:R-:W-:-:S04]  /*34a0*/  FMUL.FTZ R107, R138, R107 ;  /* 0x0000006b8a6b7220 */ /* 0x000fc80000410000 */
[----:B------:R-:W-:-:S07]  /*34b0*/  @P0 FADD.FTZ R107, R107, R108 ;  /* 0x0000006c6b6b0221 */ /* 0x000fce0000010000 */
.L_x_3956:
[----:B------:R-:W-:Y:S05]  /*34c0*/  BSYNC B0 ;  /* 0x0000000000007941 */ /* 0x000fea0003800000 */
.L_x_3954:
[----:B------:R-:W-:Y:S01]  /*34d0*/  BSSY B0, `(.L_x_3957) ;  /* 0x000000e000007945 */ /* 0x000fe20003800000 */
[----:B------:R-:W-:-:S03]  /*34e0*/  @P1 F2FP.BF16.F32.PACK_AB R111, RZ, R107 ;  /* 0x0000006bff6f123e */ /* 0x000fc600000010ff */
[----:B------:R-:W-:Y:S05]  /*34f0*/  @!P3 BRA `(.L_x_3958) ;  /* 0x00000000002cb947 */ /* 0x000fea0003800000 */
[----:B-----5:R-:W-:Y:S01]  /*3500*/  LOP3.LUT P5, RZ, R128, 0xff00, RZ, 0xc0, !PT ;  /* 0x0000ff0080ff7812 */ /* 0x020fe200078ac0ff */
[----:B------:R-:W-:Y:S01]  /*3510*/  FMUL.FTZ R107, R107, UR15 ;  /* 0x0000000f6b6b7c20 */ /* 0x000fe20008410000 */
[----:B------:R-:W-:-:S03]  /*3520*/  HFMA2.MMA R108, -RZ, RZ, 0, 0 ;  /* 0x00000000ff6c7435 */ /* 0x000fc600000001ff */
        /* <DEDUP_REMOVED lines=8> */
.L_x_3958:
[----:B------:R-:W-:Y:S05]  /*35b0*/  BSYNC B0 ;  /* 0x0000000000007941 */ /* 0x000fea0003800000 */
.L_x_3957:
[----:B------:R-:W-:Y:S01]  /*35c0*/  BSSY B0, `(.L_x_3959) ;  /* 0x000000c000007945 */ /* 0x000fe20003800000 */
[----:B------:R-:W-:-:S03]  /*35d0*/  @P1 PRMT R197, R111, 0x7610, R197 ;  /* 0x000076106fc51816 */ /* 0x000fc600000000c5 */
[----:B------:R-:W-:Y:S05]  /*35e0*/  @P2 BRA `(.L_x_3960) ;  /* 0x0000000000102947 */ /* 0x000fea0003800000 */
[----:B------:R-:W-:Y:S01]  /*35f0*/  MOV R107, RZ ;  /* 0x000000ff006b7202 */ /* 0x000fe20000000f00 */
[----:B------:R-:W-:Y:S06]  /*3600*/  @!P0 BRA `(.L_x_3961) ;  /* 0x00000000001c8947 */ /* 0x000fec0003800000 */
[----:B-----5:R-:W-:Y:S01]  /*3610*/  SHF.L.U32 R107, R117, 0x10, RZ ;  /* 0x00000010756b7819 */ /* 0x020fe200000006ff */
[----:B------:R-:W-:Y:S06]  /*3620*/  BRA `(.L_x_3961) ;  /* 0x0000000000147947 */ /* 0x000fec0003800000 */
.L_x_3960:
[----:B------:R-:W-:Y:S01]  /*3630*/  FFMA.FTZ R107, R163, R104, R105 ;  /* 0x00000068a36b7223 */ /* 0x000fe20000010069 */
[----:B-----5:R-:W-:-:S03]  /*3640*/  @P0 IMAD.U32 R108, R117, 0x10000, RZ ;  /* 0x00010000756c0824 */ /* 0x020fc600078e00ff */
[----:B------:R-:W-:-:S04]  /*3650*/  FADD.FTZ R107, R186, -R107 ;  /* 0x8000006bba6b7221 */ /* 0x000fc80000010000 */
[----:B------:R-:W-:-:S04]  /*3660*/  FMUL.FTZ R107, R138, R107 ;  /* 0x0000006b8a6b7220 */ /* 0x000fc80000410000 */
[----:B------:R-:W-:-:S07]  /*3670*/  @P0 FADD.FTZ R107, R107, R108 ;  /* 0x0000006c6b6b0221 */ /* 0x000fce0000010000 */
.L_x_3961:
[----:B------:R-:W-:Y:S05]  /*3680*/  BSYNC B0 ;  /* 0x0000000000007941 */ /* 0x000fea0003800000 */
.L_x_3959:
[----:B------:R-:W-:Y:S01]  /*3690*/  BSSY B0, `(.L_x_3962) ;  /* 0x000000e000007945 */ /* 0x000fe20003800000 */
[----:B------:R-:W-:-:S03]  /*36a0*/  @P1 F2FP.BF16.F32.PACK_AB R111, RZ, R107 ;  /* 0x0000006bff6f123e */ /* 0x000fc600000010ff */
[----:B------:R-:W-:Y:S05]  /*36b0*/  @!P3 BRA `(.L_x_3963) ;  /* 0x00000000002cb947 */ /* 0x000fea0003800000 */
[----:B-----5:R-:W-:Y:S01]  /*36c0*/  LOP3.LUT P5, RZ, R128, 0xff0000, RZ, 0xc0, !PT ;  /* 0x00ff000080ff7812 */ /* 0x020fe200078ac0ff */
[----:B------:R-:W-:-:S04]  /*36d0*/  FMUL.FTZ R107, R107, UR15 ;  /* 0x0000000f6b6b7c20 */ /* 0x000fc80008410000 */
[----:B------:R-:W-:Y:S01]  /*36e0*/  FMUL.FTZ R109, R107, UR14 ;  /* 0x0000000e6b6d7c20 */ /* 0x000fe20008410000 */
[----:B------:R-:W-:-:S03]  /*36f0*/  HFMA2.MMA R107, -RZ, RZ, 0, 0 ;  /* 0x00000000ff6b7435 */ /* 0x000fc600000001ff */
[----:B------:R-:W-:-:S04]  /*3700*/  FMUL.FTZ R108, R34, R109 ;  /* 0x0000006d226c7220 */ /* 0x000fc80000410000 */
[----:B------:R-:W-:Y:S02]  /*3710*/  @P5 SHF.L.U32 R110, R148, 0x10, RZ ;  /* 0x00000010946e5819 */ /* 0x000fe400000006ff */
[----:B------:R-:W-:-:S03]  /*3720*/  FSEL R108, R108, RZ, P5 ;  /* 0x000000ff6c6c7208 */ /* 0x000fc60002800000 */
[----:B------:R-:W-:Y:S01]  /*3730*/  @P5 FMUL.FTZ R107, R110, R109 ;  /* 0x0000006d6e6b5220 */ /* 0x000fe20000410000 */
[----:B------:R-:W-:-:S03]  /*3740*/  F2FP.BF16.F32.PACK_AB R108, RZ, R108 ;  /* 0x0000006cff6c723e */ /* 0x000fc600000010ff */
[----:B------:R-:W-:Y:S01]  /*3750*/  FADD.FTZ R94, R94, R107 ;  /* 0x0000006b5e5e7221 */ /* 0x000fe20000010000 */
[----:B------:R-:W-:-:S07]  /*3760*/  PRMT R149, R108, 0x7610, R149 ;  /* 0x000076106c957816 */ /* 0x000fce0000000095 */
.L_x_3963:
[----:B------:R-:W-:Y:S05]  /*3770*/  BSYNC B0 ;  /* 0x0000000000007941 */ /* 0x000fea0003800000 */
.L_x_3962:
        /* <DEDUP_REMOVED lines=8> */
.L_x_3965:
[----:B------:R-:W-:Y:S01]  /*3800*/  FFMA.FTZ R108, R164, R104, R105 ;  /* 0x00000068a46c7223 */ /* 0x000fe20000010069 */
[----:B-----5:R-:W-:-:S03]  /*3810*/  @P0 SHF.R.U32.HI R109, RZ, 0x10, R117 ;  /* 0x00000010ff6d0819 */ /* 0x020fc60000011675 */
[----:B------:R-:W-:Y:S01]  /*3820*/  FADD.FTZ R107, R187, -R108 ;  /* 0x8000006cbb6b7221 */ /* 0x000fe20000010000 */
[----:B------:R-:W-:-:S03]  /*3830*/  @P0 SHF.L.U32 R109, R109, 0x10, RZ ;  /* 0x000000106d6d0819 */ /* 0x000fc600000006ff */
[----:B------:R-:W-:-:S04]  /*3840*/  FMUL.FTZ R108, R138, R107 ;  /* 0x0000006b8a6c7220 */ /* 0x000fc80000410000 */
[----:B------:R-:W-:-:S07]  /*3850*/  @P0 FADD.FTZ R108, R108, R109 ;  /* 0x0000006d6c6c0221 */ /* 0x000fce0000010000 */
.L_x_3966:
[----:B------:R-:W-:Y:S05]  /*3860*/  BSYNC B0 ;  /* 0x0000000000007941 */ /* 0x000fea0003800000 */
.L_x_3964:
[----:B------:R-:W-:Y:S01]  /*3870*/  @P1 F2FP.BF16.F32.PACK_AB R109, RZ, R108 ;  /* 0x0000006cff6d123e */ /* 0x000fe200000010ff */
[----:B------:R-:W-:Y:S01]  /*3880*/  BSSY B0, `(.L_x_3967) ;  /* 0x000000f000007945 */ /* 0x000fe20003800000 */
[----:B------:R-:W-:Y:S02]  /*3890*/  VIADD R107, R127, 0x180 ;  /* 0x000001807f6b7836 */ /* 0x000fe40000000000 */
[----:B------:R-:W-:Y:S01]  /*38a0*/  @P1 PRMT R134, R109, 0x7610, R134 ;  /* 0x000076106d861816 */ /* 0x000fe20000000086 */
        /* <DEDUP_REMOVED lines=12> */
.L_x_3968:
[----:B------:R-:W-:Y:S05]  /*3970*/  BSYNC B0 ;  /* 0x0000000000007941 */ /* 0x000fea0003800000 */
.L_x_3967:
        /* <DEDUP_REMOVED lines=9> */
.L_x_3969:
        /* <DEDUP_REMOVED lines=10> */
.L_x_3971:
[----:B------:R-:W-:Y:S05]  /*3ab0*/  BSYNC B0 ;  /* 0x0000000000007941 */ /* 0x000fea0003800000 */
.L_x_3970:
        /* <DEDUP_REMOVED lines=9> */
.L_x_3973:
[----:B------:R-:W-:Y:S05]  /*3b50*/  BSYNC B0 ;  /* 0x0000000000007941 */ /* 0x000fea0003800000 */
.L_x_3972:
[----:B------:R-:W-:Y:S04]  /*3b60*/  BSSY B0, `(.L_x_3974) ;  /* 0x000000b000007945 */ /* 0x000fe80003800000 */
[----:B------:R-:W-:Y:S05]  /*3b70*/  @P2 BRA `(.L_x_3975) ;  /* 0x0000000000102947 */ /* 0x000fea0003800000 */
[----:B01----:R-:W-:Y:S01]  /*3b80*/  IMAD.MOV.U32 R109, RZ, RZ, RZ ;  /* 0x000000ffff6d7224 */ /* 0x003fe200078e00ff */
[----:B------:R-:W-:Y:S06]  /*3b90*/  @!P0 BRA `(.L_x_3976) ;  /* 0x00000000001c8947 */ /* 0x000fec0003800000 */
[----:B-----5:R-:W-:Y:S01]  /*3ba0*/  SHF.L.U32 R109, R118, 0x10, RZ ;  /* 0x00000010766d7819 */ /* 0x020fe200000006ff */
[----:B------:R-:W-:Y:S06]  /*3bb0*/  BRA `(.L_x_3976) ;  /* 0x0000000000147947 */ /* 0x000fec0003800000 */
.L_x_3975:
[----:B01----:R-:W-:Y:S01]  /*3bc0*/  FFMA.FTZ R109, R165, R104, R105 ;  /* 0x00000068a56d7223 */ /* 0x003fe20000010069 */
[----:B-----5:R-:W-:-:S03]  /*3bd0*/  @P0 SHF.L.U32 R106, R118, 0x10, RZ ;  /* 0x00000010766a0819 */ /* 0x020fc600000006ff */
[----:B------:R-:W-:-:S04]  /*3be0*/  FADD.FTZ R109, R188, -R109 ;  /* 0x8000006dbc6d7221 */ /* 0x000fc80000010000 */
[----:B------:R-:W-:-:S04]  /*3bf0*/  FMUL.FTZ R109, R138, R109 ;  /* 0x0000006d8a6d7220 */ /* 0x000fc80000410000 */
[----:B------:R-:W-:-:S07]  /*3c00*/  @P0 FADD.FTZ R109, R109, R106 ;  /* 0x0000006a6d6d0221 */ /* 0x000fce0000010000 */
.L_x_3976:
[----:B------:R-:W-:Y:S05]  /*3c10*/  BSYNC B0 ;  /* 0x0000000000007941 */ /* 0x000fea0003800000 */
.L_x_3974:
        /* <DEDUP_REMOVED lines=14> */
.L_x_3978:
[----:B------:R-:W-:Y:S05]  /*3d00*/  BSYNC B0 ;  /* 0x0000000000007941 */ /* 0x000fea0003800000 */
.L_x_3977:
        /* <DEDUP_REMOVED lines=8> */
.L_x_3980:
[----:B------:R-:W-:Y:S01]  /*3d90*/  FFMA.FTZ R106, R166, R104, R105 ;  /* 0x00000068a66a7223 */ /* 0x000fe20000010069 */
[----:B-----5:R-:W-:-:S03]  /*3da0*/  @P0 SHF.R.U64 R108, R118, 0x10, R119 ;  /* 0x00000010766c0819 */ /* 0x020fc60000001277 */
[----:B------:R-:W-:Y:S01]  /*3db0*/  FADD.FTZ R109, R189, -R106 ;  /* 0x8000006abd6d7221 */ /* 0x000fe20000010000 */
[----:B------:R-:W-:-:S03]  /*3dc0*/  @P0 SHF.L.U32 R108, R108, 0x10, RZ ;  /* 0x000000106c6c0819 */ /* 0x000fc600000006ff */
[----:B------:R-:W-:-:S04]  /*3dd0*/  FMUL.FTZ R109, R138, R109 ;  /* 0x0000006d8a6d7220 */ /* 0x000fc80000410000 */
[----:B------:R-:W-:-:S07]  /*3de0*/  @P0 FADD.FTZ R109, R109, R108 ;  /* 0x0000006c6d6d0221 */ /* 0x000fce0000010000 */
.L_x_3981:
[----:B------:R-:W-:Y:S05]  /*3df0*/  BSYNC B0 ;  /* 0x0000000000007941 */ /* 0x000fea0003800000 */
.L_x_3979:
        /* <DEDUP_REMOVED lines=14> */
.L_x_3983:
[----:B------:R-:W-:Y:S05]  /*3ee0*/  BSYNC B0 ;  /* 0x0000000000007941 */ /* 0x000fea0003800000 */
.L_x_3982:
[----:B------:R-:W-:Y:S01]  /*3ef0*/  BSSY B0, `(.L_x_3984) ;  /* 0x000000c000007945 */ /* 0x000fe20003800000 */
[----:B------:R-:W-:-:S03]  /*3f00*/  @P1 PRMT R197, R111, 0x7610, R197 ;  /* 0x000076106fc51816 */ /* 0x000fc600000000c5 */
[----:B------:R-:W-:Y:S05]  /*3f10*/  @P2 BRA `(.L_x_3985) ;  /* 0x0000000000102947 */ /* 0x000fea0003800000 */
[----:B------:R-:W-:Y:S01]  /*3f20*/  HFMA2.MMA R109, -RZ, RZ, 0, 0 ;  /* 0x00000000ff6d7435 */ /* 0x000fe200000001ff */
[----:B------:R-:W-:Y:S10]  /*3f30*/  @!P0 BRA `(.L_x_3986) ;  /* 0x00000000001c8947 */ /* 0x000ff40003800000 */
[----:B-----5:R-:W-:Y:S01]  /*3f40*/  SHF.L.U32 R109, R119, 0x10, RZ ;  /* 0x00000010776d7819 */ /* 0x020fe200000006ff */
[----:B------:R-:W-:Y:S06]  /*3f50*/  BRA `(.L_x_3986) ;  /* 0x0000000000147947 */ /* 0x000fec0003800000 */
.L_x_3985:
[----:B------:R-:W-:Y:S01]  /*3f60*/  FFMA.FTZ R109, R167, R104, R105 ;  /* 0x00000068a76d7223 */ /* 0x000fe20000010069 */
[----:B-----5:R-:W-:-:S03]  /*3f70*/  @P0 IMAD.U32 R106, R119, 0x10000, RZ ;  /* 0x00010000776a0824 */ /* 0x020fc600078e00ff */
[----:B------:R-:W-:-:S04]  /*3f80*/  FADD.FTZ R109, R190, -R109 ;  /* 0x8000006dbe6d7221 */ /* 0x000fc80000010000 */
[----:B------:R-:W-:-:S04]  /*3f90*/  FMUL.FTZ R109, R138, R109 ;  /* 0x0000006d8a6d7220 */ /* 0x000fc80000410000 */
[----:B------:R-:W-:-:S07]  /*3fa0*/  @P0 FADD.FTZ R109, R109, R106 ;  /* 0x0000006a6d6d0221 */ /* 0x000fce0000010000 */
.L_x_3986:
[----:B------:R-:W-:Y:S05]  /*3fb0*/  BSYNC B0 ;  /* 0x0000000000007941 */ /* 0x000fea0003800000 */
.L_x_3984:
        /* <DEDUP_REMOVED lines=14> */
.L_x_3988:
[----:B------:R-:W-:Y:S05]  /*40a0*/  BSYNC B0 ;  /* 0x0000000000007941 */ /* 0x000fea0003800000 */
.L_x_3987:
        /* <DEDUP_REMOVED lines=8> */
.L_x_3990:
[----:B------:R-:W-:Y:S01]  /*4130*/  FFMA.FTZ R106, R168, R104, R105 ;  /* 0x00000068a86a7223 */ /* 0x000fe20000010069 */
[----:B-----5:R-:W-:-:S03]  /*4140*/  @P0 SHF.R.U32.HI R108, RZ, 0x10, R119 ;  /* 0x00000010ff6c0819 */ /* 0x020fc60000011677 */
[----:B------:R-:W-:Y:S01]  /*4150*/  FADD.FTZ R109, R191, -R106 ;  /* 0x8000006abf6d7221 */ /* 0x000fe20000010000 */
[----:B------:R-:W-:-:S03]  /*4160*/  @P0 SHF.L.U32 R108, R108, 0x10, RZ ;  /* 0x000000106c6c0819 */ /* 0x000fc600000006ff */
[----:B------:R-:W-:-:S04]  /*4170*/  FMUL.FTZ R109, R138, R109 ;  /* 0x0000006d8a6d7220 */ /* 0x000fc80000410000 */
[----:B------:R-:W-:-:S07]  /*4180*/  @P0 FADD.FTZ R109, R109, R108 ;  /* 0x0000006c6d6d0221 */ /* 0x000fce0000010000 */
.L_x_3991:
[----:B------:R-:W-:Y:S05]  /*4190*/  BSYNC B0 ;  /* 0x0000000000007941 */ /* 0x000fea0003800000 */
.L_x_3989:
[----:B------:R-:W-:Y:S01]  /*41a0*/  @P1 F2FP.BF16.F32.PACK_AB R106, RZ, R109 ;  /* 0x0000006dff6a123e */ /* 0x000fe200000010ff */
[----:B------:R-:W-:Y:S01]  /*41b0*/  BSSY B0, `(.L_x_3992) ;  /* 0x000000f000007945 */ /* 0x000fe20003800000 */
[----:B------:R-:W-:Y:S02]  /*41c0*/  VIADD R127, R127, 0x200 ;  /* 0x000002007f7f7836 */ /* 0x000fe40000000000 */
[----:B------:R-:W-:Y:S01]  /*41d0*/  @P1 PRMT R134, R106, 0x7610, R134 ;  /* 0x000076106a861816 */ /* 0x000fe20000000086 */
[----:B------:R-:W-:Y:S06]  /*41e0*/  @!P3 BRA `(.L_x_3993) ;  /* 0x00000000002cb947 */ /* 0x000fec0003800000 */
[----:B-----5:R-:W-:Y:S01]  /*41f0*/  LOP3.LUT P5, RZ, R153, 0xff000000, RZ, 0xc0, !PT ;  /* 0xff00000099ff7812 */ /* 0x020fe200078ac0ff */
[----:B------:R-:W-:Y:S01]  /*4200*/  FMUL.FTZ R109, R109, UR15 ;  /* 0x0000000f6d6d7c20 */ /* 0x000fe20008410000 */
[----:B------:R-:W-:-:S03]  /*4210*/  HFMA2.MMA R106, -RZ, RZ, 0, 0 ;  /* 0x00000000ff6a7435 */ /* 0x000fc600000001ff */
        /* <DEDUP_REMOVED lines=8> */
.L_x_3993:
[----:B------:R-:W-:Y:S05]  /*42a0*/  BSYNC B0 ;  /* 0x0000000000007941 */ /* 0x000fea0003800000 */
.L_x_3992:
        /* <DEDUP_REMOVED lines=9> */
.L_x_3994:
[----:B------:R-:W-:Y:S04]  /*4340*/  BSSY B0, `(.L_x_3995) ;  /* 0x000000a000007945 */ /* 0x000fe80003800000 */
        /* <DEDUP_REMOVED lines=9> */
.L_x_3996:
[----:B------:R-:W-:Y:S05]  /*43e0*/  BSYNC B0 ;  /* 0x0000000000007941 */ /* 0x000fea0003800000 */
.L_x_3995:
[----:B------:R-:W-:Y:S04]  /*43f0*/  BSSY B0, `(.L_x_3997) ;  /* 0x0000009000007945 */ /* 0x000fe80003800000 */
[----:B------:R-:W-:Y:S05]  /*4400*/  @!P3 BRA `(.L_x_3998) ;  /* 0x00000000001cb947 */ /* 0x000fea0003800000 */
[----:B-1----:R-:W1:Y:S02]  /*4410*/  LDC.64 R106, c[0x0][0x220] ;  /* 0x00008800ff6a7b82 */ /* 0x002e640000000a00 */
[----:B-1----:R-:W-:-:S06]  /*4420*/  IMAD.WIDE.U32 R106, R127, 0x8, R106 ;  /* 0x000000087f6a7825 */ /* 0x002fcc00078e006a */
[----:B------:R-:W2:Y:S02]  /*4430*/  LDG.E.64 R106, desc[UR4][R106.64] ;  /* 0x000000046a6a7981 */ /* 0x000ea4000c1e1b00 */
[C-C-:B--2---:R-:W-:Y:S02]  /*4440*/  SHF.R.U64 R136, R106.reuse, 0x10, R107.reuse ;  /* 0x000000106a887819 */ /* 0x144fe4000000126b */
[----:B------:R-:W-:Y:S02]  /*4450*/  SHF.R.U32.HI R142, RZ, 0x10, R107 ;  /* 0x00000010ff8e7819 */ /* 0x000fe4000001166b */
[----:B------:R-:W-:Y:S02]  /*4460*/  PRMT R135, R106, 0x7610, R135 ;  /* 0x000076106a877816 */ /* 0x000fe40000000087 */
[----:B------:R-:W-:-:S07]  /*4470*/  PRMT R148, R107, 0x7610, R148 ;  /* 0x000076106b947816 */ /* 0x000fce0000000094 */
.L_x_3998:
[----:B------:R-:W-:Y:S05]  /*4480*/  BSYNC B0 ;  /* 0x0000000000007941 */ /* 0x000fea0003800000 */
.L_x_3997:
[----:B------:R-:W-:Y:S04]  /*4490*/  BSSY B0, `(.L_x_3999) ;  /* 0x000000b000007945 */ /* 0x000fe80003800000 */
[----:B------:R-:W-:Y:S05]  /*44a0*/  @P2 BRA `(.L_x_4000) ;  /* 0x0000000000102947 */ /* 0x000fea0003800000 */
[----:B-1----:R-:W-:Y:S01]  /*44b0*/  IMAD.MOV.U32 R107, RZ, RZ, RZ ;  /* 0x000000ffff6b7224 */ /* 0x002fe200078e00ff */
[----:B------:R-:W-:Y:S06]  /*44c0*/  @!P0 BRA `(.L_x_4001) ;  /* 0x00000000001c8947 */ /* 0x000fec0003800000 */
[----:B-----5:R-:W-:Y:S01]  /*44d0*/  SHF.L.U32 R107, R120, 0x10, RZ ;  /* 0x00000010786b7819 */ /* 0x020fe200000006ff */
[----:B------:R-:W-:Y:S06]  /*44e0*/  BRA `(.L_x_4001) ;  /* 0x0000000000147947 */ /* 0x000fec0003800000 */
.L_x_4000:
[----:B-1----:R-:W-:Y:S01]  /*44f0*/  FFMA.FTZ R107, R169, R104, R105 ;  /* 0x00000068a96b7223 */ /* 0x002fe20000010069 */
[----:B-----5:R-:W-:-:S03]  /*4500*/  @P0 SHF.L.U32 R106, R120, 0x10, RZ ;  /* 0x00000010786a0819 */ /* 0x020fc600000006ff */
[----:B------:R-:W-:-:S04]  /*4510*/  FADD.FTZ R107, R192, -R107 ;  /* 0x8000006bc06b7221 */ /* 0x000fc80000010000 */
[----:B------:R-:W-:-:S04]  /*4520*/  FMUL.FTZ R107, R138, R107 ;  /* 0x0000006b8a6b7220 */ /* 0x000fc80000410000 */
[----:B------:R-:W-:-:S07]  /*4530*/  @P0 FADD.FTZ R107, R107, R106 ;  /* 0x0000006a6b6b0221 */ /* 0x000fce0000010000 */
.L_x_4001:
[----:B------:R-:W-:Y:S05]  /*4540*/  BSYNC B0 ;  /* 0x0000000000007941 */ /* 0x000fea0003800000 */
.L_x_3999:
[----:B------:R-:W-:Y:S01]  /*4550*/  BSSY B0, `(.L_x_4002) ;  /* 0x000000e000007945 */ /* 0x000fe20003800000 */
[----:B------:R-:W-:-:S03]  /*4560*/  @P1 F2FP.BF16.F32.PACK_AB R110, RZ, R107 ;  /* 0x0000006bff6e123e */ /* 0x000fc600000010ff */
[----:B------:R-:W-:Y:S05]  /*4570*/  @!P3 BRA `(.L_x_4003) ;  /* 0x00000000002cb947 */ /* 0x000fea0003800000 */
[----:B-----5:R-:W-:Y:S01]  /*4580*/  LOP3.LUT P5, RZ, R126, 0xff, RZ, 0xc0, !PT ;  /* 0x000000ff7eff7812 */ /* 0x020fe200078ac0ff */
[----:B------:R-:W-:-:S04]  /*4590*/  FMUL.FTZ R107, R107, UR15 ;  /* 0x0000000f6b6b7c20 */ /* 0x000fc80008410000 */
[----:B0-----:R-:W-:Y:S01]  /*45a0*/  FMUL.FTZ R109, R107, UR14 ;  /* 0x0000000e6b6d7c20 */ /* 0x001fe20008410000 */
        /* <DEDUP_REMOVED lines=8> */
.L_x_4003:
[----:B------:R-:W-:Y:S05]  /*4630*/  BSYNC B0 ;  /* 0x0000000000007941 */ /* 0x000fea0003800000 */
.L_x_4002:
        /* <DEDUP_REMOVED lines=8> */
.L_x_4005:
[----:B------:R-:W-:Y:S01]  /*46c0*/  FFMA.FTZ R106, R170, R104, R105 ;  /* 0x00000068aa6a7223 */ /* 0x000fe20000010069 */
[----:B0----5:R-:W-:-:S03]  /*46d0*/  @P0 SHF.R.U64 R108, R120, 0x10, R121 ;  /* 0x00000010786c0819 */ /* 0x021fc60000001279 */
[----:B------:R-:W-:Y:S01]  /*46e0*/  FADD.FTZ R107, R193, -R106 ;  /* 0x8000006ac16b7221 */ /* 0x000fe20000010000 */
[----:B------:R-:W-:-:S03]  /*46f0*/  @P0 SHF.L.U32 R108, R108, 0x10, RZ ;  /* 0x000000106c6c0819 */ /* 0x000fc600000006ff */
[----:B------:R-:W-:-:S04]  /*4700*/  FMUL.FTZ R107, R138, R107 ;  /* 0x0000006b8a6b7220 */ /* 0x000fc80000410000 */
[----:B------:R-:W-:-:S07]  /*4710*/  @P0 FADD.FTZ R107, R107, R108 ;  /* 0x0000006c6b6b0221 */ /* 0x000fce0000010000 */
.L_x_4006:
[----:B------:R-:W-:Y:S05]  /*4720*/  BSYNC B0 ;  /* 0x0000000000007941 */ /* 0x000fea0003800000 */
.L_x_4004:
[----:B------:R-:W-:Y:S01]  /*4730*/  BSSY B0, `(.L_x_4007) ;  /* 0x000000e000007945 */ /* 0x000fe20003800000 */
[----:B------:R-:W-:-:S03]  /*4740*/  @P1 F2FP.BF16.F32.PACK_AB R110, RZ, R107 ;  /* 0x0000006bff6e123e */ /* 0x000fc600000010ff */
[----:B------:R-:W-:Y:S05]  /*4750*/  @!P3 BRA `(.L_x_4008) ;  /* 0x00000000002cb947 */ /* 0x000fea0003800000 */
[----:B-----5:R-:W-:Y:S01]  /*4760*/  LOP3.LUT P5, RZ, R126, 0xff00, RZ, 0xc0, !PT ;  /* 0x0000ff007eff7812 */ /* 0x020fe200078ac0ff */
[----:B------:R-:W-:Y:S01]  /*4770*/  FMUL.FTZ R107, R107, UR15 ;  /* 0x0000000f6b6b7c20 */ /* 0x000fe20008410000 */
[----:B------:R-:W-:-:S03]  /*4780*/  HFMA2.MMA R106, -RZ, RZ, 0, 0 ;  /* 0x00000000ff6a7435 */ /* 0x000fc600000001ff */
[----:B0-----:R-:W-:-:S04]  /*4790*/  FMUL.FTZ R108, R107, UR14 ;  /* 0x0000000e6b6c7c20 */ /* 0x001fc80008410000 */
[----:B------:R-:W-:-:S04]  /*47a0*/  FMUL.FTZ R107, R41, R108 ;  /* 0x0000006c296b7220 */ /* 0x000fc80000410000 */
[----:B------:R-:W-:Y:S01]  /*47b0*/  @P5 IMAD.U32 R109, R136, 0x10000, RZ ;  /* 0x00010000886d5824 */ /* 0x000fe200078e00ff */
[----:B------:R-:W-:-:S03]  /*47c0*/  FSEL R107, R107, RZ, P5 ;  /* 0x000000ff6b6b7208 */ /* 0x000fc60002800000 */
[----:B------:R-:W-:Y:S01]  /*47d0*/  @P5 FMUL.FTZ R106, R109, R108 ;  /* 0x0000006c6d6a5220 */ /* 0x000fe20000410000 */
[----:B------:R-:W-:-:S03]  /*47e0*/  F2FP.BF16.F32.PACK_AB R107, RZ, R107 ;  /* 0x0000006bff6b723e */ /* 0x000fc600000010ff */
[----:B------:R-:W-:Y:S01]  /*47f0*/  FADD.FTZ R85, R85, R106 ;  /* 0x0000006a55557221 */ /* 0x000fe20000010000 */
[----:B------:R-:W-:-:S07]  /*4800*/  PRMT R147, R107, 0x7610, R147 ;  /* 0x000076106b937816 */ /* 0x000fce0000000093 */
.L_x_4008:
[----:B------:R-:W-:Y:S05]  /*4810*/  BSYNC B0 ;  /* 0x0000000000007941 */ /* 0x000fea0003800000 */
.L_x_4007:
[----:B------:R-:W-:Y:S01]  /*4820*/  BSSY B0, `(.L_x_4009) ;  /* 0x000000c000007945 */ /* 0x000fe20003800000 */
[----:B------:R-:W-:-:S03]  /*4830*/  @P1 PRMT R197, R110, 0x7610, R197 ;  /* 0x000076106ec51816 */ /* 0x000fc600000000c5 */
[----:B------:R-:W-:Y:S05]  /*4840*/  @P2 BRA `(.L_x_4010) ;  /* 0x0000000000102947 */ /* 0x000fea0003800000 */
[----:B------:R-:W-:Y:S01]  /*4850*/  MOV R107, RZ ;  /* 0x000000ff006b7202 */ /* 0x000fe20000000f00 */
[----:B------:R-:W-:Y:S06]  /*4860*/  @!P0 BRA `(.L_x_4011) ;  /* 0x00000000001c8947 */ /* 0x000fec0003800000 */
[----:B-----5:R-:W-:Y:S01]  /*4870*/  SHF.L.U32 R107, R121, 0x10, RZ ;  /* 0x00000010796b7819 */ /* 0x020fe200000006ff */
[----:B------:R-:W-:Y:S06]  /*4880*/  BRA `(.L_x_4011) ;  /* 0x0000000000147947 */ /* 0x000fec0003800000 */
.L_x_4010:
[----:B------:R-:W-:Y:S01]  /*4890*/  FFMA.FTZ R107, R171, R104, R105 ;  /* 0x00000068ab6b7223 */ /* 0x000fe20000010069 */
[----:B-----5:R-:W-:-:S03]  /*48a0*/  @P0 IMAD.U32 R106, R121, 0x10000, RZ ;  /* 0x00010000796a0824 */ /* 0x020fc600078e00ff */
[----:B------:R-:W-:-:S04]  /*48b0*/  FADD.FTZ R107, R194, -R107 ;  /* 0x8000006bc26b7221 */ /* 0x000fc80000010000 */
[----:B------:R-:W-:-:S04]  /*48c0*/  FMUL.FTZ R107, R138, R107 ;  /* 0x0000006b8a6b7220 */ /* 0x000fc80000410000 */
[----:B------:R-:W-:-:S07]  /*48d0*/  @P0 FADD.FTZ R107, R107, R106 ;  /* 0x0000006a6b6b0221 */ /* 0x000fce0000010000 */
.L_x_4011:
[----:B------:R-:W-:Y:S05]  /*48e0*/  BSYNC B0 ;  /* 0x0000000000007941 */ /* 0x000fea0003800000 */
.L_x_4009:
[----:B------:R-:W-:Y:S01]  /*48f0*/  BSSY B0, `(.L_x_4012) ;  /* 0x000000e000007945 */ /* 0x000fe20003800000 */
[----:B------:R-:W-:-:S03]  /*4900*/  @P1 F2FP.BF16.F32.PACK_AB R110, RZ, R107 ;  /* 0x0000006bff6e123e */ /* 0x000fc600000010ff */
[----:B------:R-:W-:Y:S05]  /*4910*/  @!P3 BRA `(.L_x_4013) ;  /* 0x00000000002cb947 */ /* 0x000fea0003800000 */
[----:B-----5:R-:W-:Y:S01]  /*4920*/  LOP3.LUT P5, RZ, R126, 0xff0000, RZ, 0xc0, !PT ;  /* 0x00ff00007eff7812 */ /* 0x020fe200078ac0ff */
[----:B------:R-:W-:-:S04]  /*4930*/  FMUL.FTZ R107, R107, UR15 ;  /* 0x0000000f6b6b7c20 */ /* 0x000fc80008410000 */
[----:B0-----:R-:W-:Y:S01]  /*4940*/  FMUL.FTZ R109, R107, UR14 ;  /* 0x0000000e6b6d7c20 */ /* 0x001fe20008410000 */
        /* <DEDUP_REMOVED lines=8> */
.L_x_4013:
[----:B------:R-:W-:Y:S05]  /*49d0*/  BSYNC B0 ;  /* 0x0000000000007941 */ /* 0x000fea0003800000 */
.L_x_4012:
        /* <DEDUP_REMOVED lines=8> */
.L_x_4015:
[----:B------:R-:W-:Y:S01]  /*4a60*/  FFMA.FTZ R104, R196, R104, R105 ;  /* 0x00000068c4687223 */ /* 0x000fe20000010069 */
[----:B-----5:R-:W-:-:S03]  /*4a70*/  @P0 SHF.R.U32.HI R106, RZ, 0x10, R121 ;  /* 0x00000010ff6a0819 */ /* 0x020fc60000011679 */
[----:B------:R-:W-:Y:S01]  /*4a80*/  FADD.FTZ R105, R195, -R104 ;  /* 0x80000068c3697221 */ /* 0x000fe20000010000 */
[----:B------:R-:W-:-:S03]  /*4a90*/  @P0 SHF.L.U32 R106, R106, 0x10, RZ ;  /* 0x000000106a6a0819 */ /* 0x000fc600000006ff */
[----:B------:R-:W-:-:S04]  /*4aa0*/  FMUL.FTZ R105, R138, R105 ;  /* 0x000000698a697220 */ /* 0x000fc80000410000 */
[----:B------:R-:W-:-:S07]  /*4ab0*/  @P0 FADD.FTZ R105, R105, R106 ;  /* 0x0000006a69690221 */ /* 0x000fce0000010000 */
.L_x_4016:
[----:B------:R-:W-:Y:S05]  /*4ac0*/  BSYNC B0 ;  /* 0x0000000000007941 */ /* 0x000fea0003800000 */
.L_x_4014:
[----:B------:R-:W-:Y:S01]  /*4ad0*/  @P1 F2FP.BF16.F32.PACK_AB R104, RZ, R105 ;  /* 0x00000069ff68123e */ /* 0x000fe200000010ff */
[----:B------:R-:W-:Y:S03]  /*4ae0*/  BSSY B0, `(.L_x_4017) ;  /* 0x000000e000007945 */ /* 0x000fe60003800000 */
        /* <DEDUP_REMOVED lines=13> */
.L_x_4018:
[----:B------:R-:W-:Y:S05]  /*4bc0*/  BSYNC B0 ;  /* 0x0000000000007941 */ /* 0x000fea0003800000 */
.L_x_4017:
[----:B------:R-:W-:Y:S05]  /*4bd0*/  @!P1 BRA `(.L_x_4019) ;  /* 0x0000000000249947 */ /* 0x000fea0003800000 */
[----:B------:R-:W1:Y:S01]  /*4be0*/  LDC.64 R106, c[0x0][0x308] ;  /* 0x0000c200ff6a7b82 */ /* 0x000e620000000a00 */
[----:B------:R-:W-:Y:S01]  /*4bf0*/  LOP3.LUT R104, R197, 0xffff, RZ, 0xc0, !PT ;  /* 0x0000ffffc5687812 */ /* 0x000fe200078ec0ff */
[----:B------:R-:W-:Y:S01]  /*4c00*/  VIADD R139, R139, 0x200 ;  /* 0x000002008b8b7836 */ /* 0x000fe20000000000 */
[----:B0-----:R-:W-:-:S03]  /*4c10*/  PRMT R109, R151, 0x5410, R134 ;  /* 0x00005410976d7816 */ /* 0x001fc60000000086 */
[----:B------:R-:W-:-:S05]  /*4c20*/  IMAD.WIDE.U32 R104, R104, 0x10000, RZ ;  /* 0x0001000068687825 */ /* 0x000fca00078e00ff */
[----:B------:R-:W-:Y:S02]  /*4c30*/  LOP3.LUT R109, R109, R105, RZ, 0xfc, !PT ;  /* 0x000000696d6d7212 */ /* 0x000fe400078efcff */
[----:B------:R-:W-:Y:S01]  /*4c40*/  LOP3.LUT R108, R104, 0xffff, R146, 0xf8, !PT ;  /* 0x0000ffff686c7812 */ /* 0x000fe200078ef892 */
[----:B-1----:R-:W-:-:S05]  /*4c50*/  IMAD.WIDE.U32 R104, R139, 0x8, R106 ;  /* 0x000000088b687825 */ /* 0x002fca00078e006a */
[----:B------:R1:W-:Y:S02]  /*4c60*/  STG.E.64 desc[UR4][R104.64], R108 ;  /* 0x0000006c68007986 */ /* 0x0003e4000c101b04 */
.L_x_4019:
[----:B------:R-:W-:Y:S04]  /*4c70*/  BSSY B0, `(.L_x_4020) ;  /* 0x000000a000007945 */ /* 0x000fe80003800000 */
[----:B------:R-:W-:Y:S05]  /*4c80*/  @!P3 BRA `(.L_x_4021) ;  /* 0x000000000020b947 */ /* 0x000fea0003800000 */
[----:B------:R-:W2:Y:S01]  /*4c90*/  LDC.64 R106, c[0x0][0x2f8] ;  /* 0x0000be00ff6a7b82 */ /* 0x000ea20000000a00 */
[----:B-1----:R-:W-:Y:S02]  /*4ca0*/  LOP3.LUT R104, R147, 0xffff, RZ, 0xc0, !PT ;  /* 0x0000ffff93687812 */ /* 0x002fe400078ec0ff */
[----:B0-----:R-:W-:-:S03]  /*4cb0*/  PRMT R109, R149, 0x5410, R140 ;  /* 0x00005410956d7816 */ /* 0x001fc6000000008c */
[----:B------:R-:W-:-:S05]  /*4cc0*/  IMAD.WIDE.U32 R104, R104, 0x10000, RZ ;  /* 0x0001000068687825 */ /* 0x000fca00078e00ff */
[----:B------:R-:W-:Y:S02]  /*4cd0*/  LOP3.LUT R109, R109, R105, RZ, 0xfc, !PT ;  /* 0x000000696d6d7212 */ /* 0x000fe400078efcff */
[----:B------:R-:W-:Y:S01]  /*4ce0*/  LOP3.LUT R108, R104, 0xffff, R144, 0xf8, !PT ;  /* 0x0000ffff686c7812 */ /* 0x000fe200078ef890 */
[----:B--2---:R-:W-:-:S05]  /*4cf0*/  IMAD.WIDE.U32 R104, R127, 0x8, R106 ;  /* 0x000000087f687825 */ /* 0x004fca00078e006a */
[----:B------:R2:W-:Y:S02]  /*4d00*/  STG.E.64 desc[UR4][R104.64], R108 ;  /* 0x0000006c68007986 */ /* 0x0005e4000c101b04 */
.L_x_4021:
[----:B------:R-:W-:Y:S05]  /*4d10*/  BSYNC B0 ;  /* 0x0000000000007941 */ /* 0x000fea0003800000 */
.L_x_4020:
[----:B------:R-:W-:Y:S02]  /*4d20*/  IADD3 R2, R2, UR16, RZ ;  /* 0x0000001002027c10 */ /* 0x000fe4000fffe0ff */
[----:B------:R-:W-:Y:S02]  /*4d30*/  SEL R176, RZ, 0x1, P4 ;  /* 0x00000001ffb07807 */ /* 0x000fe40002000000 */
[----:B------:R-:W-:-:S13]  /*4d40*/  ISETP.GE.AND P0, PT, R2, UR17, PT ;  /* 0x0000001102007c0c */ /* 0x000fda000bf06270 */
[----:B------:R-:W-:Y:S05]  /*4d50*/  @!P0 BRA `(.L_x_4022) ;  /* 0xffffffb800208947 */ /* 0x000fea000383ffff */
.L_x_3894:
[----:B------:R-:W3:Y:S01]  /*4d60*/  S2UR UR6, SR_CTAID.X ;  /* 0x00000000000679c3 */ /* 0x000ee20000002500 */
[----:B------:R-:W-:-:S07]  /*4d70*/  LOP3.LUT R9, R0, 0x7f, RZ, 0xc0, !PT ;  /* 0x0000007f00097812 */ /* 0x000fce00078ec0ff */
[----:B------:R-:W4:Y:S08]  /*4d80*/  LDC.64 R2, c[0x0][0x2d0] ;  /* 0x0000b400ff027b82 */ /* 0x000f300000000a00 */
[----:B------:R-:W0:Y:S08]  /*4d90*/  LDC.64 R4, c[0x0][0x2d8] ;  /* 0x0000b600ff047b82 */ /* 0x000e300000000a00 */
[----:B------:R-:W1:Y:S01]  /*4da0*/  LDC.64 R6, c[0x0][0x2f0] ;  /* 0x0000bc00ff067b82 */ /* 0x000e620000000a00 */
[----:B---3--:R-:W-:Y:S01]  /*4db0*/  LEA.HI R8, R0, UR6, RZ, 0x19 ;  /* 0x0000000600087c11 */ /* 0x008fe2000f8fc8ff */
[----:B------:R-:W-:-:S04]  /*4dc0*/  ULDC UR6, c[0x0][0x218] ;  /* 0x0000860000067ab9 */ /* 0x000fc80000000800 */
[----:B------:R-:W-:-:S05]  /*4dd0*/  IMAD R8, R8, UR6, RZ ;  /* 0x0000000608087c24 */ /* 0x000fca000f8e02ff */
[----:B------:R-:W-:-:S05]  /*4de0*/  LEA.HI R9, R8, R9, RZ, 0x1e ;  /* 0x0000000908097211 */ /* 0x000fca00078ff0ff */
[----:B----4-:R-:W-:-:S04]  /*4df0*/  IMAD.WIDE.U32 R2, R9, 0x10, R2 ;  /* 0x0000001009027825 */ /* 0x010fc800078e0002 */
[C---:B0-----:R-:W-:Y:S01]  /*4e00*/  IMAD.WIDE.U32 R4, R9.reuse, 0x10, R4 ;  /* 0x0000001009047825 */ /* 0x041fe200078e0004 */
[----:B------:R-:W-:Y:S03]  /*4e10*/  STG.E.128 desc[UR4][R2.64], R64 ;  /* 0x0000004002007986 */ /* 0x000fe6000c101d04 */
        /* <DEDUP_REMOVED lines=16> */
.L_x_3898:
[----:B-1----:R-:W-:Y:S01]  /*4f20*/  HFMA2.MMA R129, -RZ, RZ, 0, 9.5367431640625e-07 ;  /* 0x00000010ff817435 */ /* 0x002fe200000001ff */
[----:B------:R-:W-:Y:S01]  /*4f30*/  MOV R127, R198 ;  /* 0x000000c6007f7202 */ /* 0x000fe20000000f00 */
[----:B------:R-:W-:Y:S01]  /*4f40*/  IMAD.MOV.U32 R200, RZ, RZ, 0x1f ;  /* 0x0000001fffc87424 */ /* 0x000fe200078e00ff */
[----:B------:R-:W-:-:S08]  /*4f50*/  MOV R124, 0xffffffff ;  /* 0xffffffff007c7802 */ /* 0x000fd00000000f00 */
[----:B-----5:R-:W-:Y:S05]  /*4f60*/  WARPSYNC.COLLECTIVE R124, `(.L_x_4023) ;  /* 0x000000007c087348 */ /* 0x020fea0003c00000 */
[----:B------:R0:W1:Y:S02]  /*4f70*/  SHFL.DOWN P1, R176, R127, R129, R200 ;  /* 0x080000817fb07389 */ /* 0x00006400000200c8 */
[----:B01---5:R-:W-:Y:S01]  /*4f80*/  ENDCOLLECTIVE ;  /* 0x000000000000791b */ /* 0x023fe20003800000 */
.L_x_4023:
[----:B------:R-:W-:Y:S02]  /*4f90*/  MOV R127, R133 ;  /* 0x00000085007f7202 */ /* 0x000fe40000000f00 */
[----:B------:R-:W-:-:S07]  /*4fa0*/  MOV R105, R176 ;  /* 0x000000b000697202 */ /* 0x000fce0000000f00 */
[----:B------:R-:W-:Y:S05]  /*4fb0*/  WARPSYNC.COLLECTIVE R124, `(.L_x_4024) ;  /* 0x000000007c087348 */ /* 0x000fea0003c00000 */
[----:B------:R0:W1:Y:S02]  /*4fc0*/  SHFL.DOWN P1, R176, R127, R129, R200 ;  /* 0x080000817fb07389 */ /* 0x00006400000200c8 */
[----:B01----:R-:W-:Y:S01]  /*4fd0*/  ENDCOLLECTIVE ;  /* 0x000000000000791b */ /* 0x003fe20003800000 */
.L_x_4024:
[----:B------:R-:W-:Y:S01]  /*4fe0*/  FADD.FTZ R105, R105, R198 ;  /* 0x000000c669697221 */ /* 0x000fe20000010000 */
[----:B------:R-:W-:-:S04]  /*4ff0*/  HFMA2.MMA R129, -RZ, RZ, 0, 4.76837158203125e-07 ;  /* 0x00000008ff817435 */ /* 0x000fc800000001ff */
[----:B------:R-:W-:Y:S01]  /*5000*/  MOV R127, R105 ;  /* 0x00000069007f7202 */ /* 0x000fe20000000f00 */
[----:B------:R-:W-:-:S07]  /*5010*/  IMAD.MOV.U32 R104, RZ, RZ, R176 ;  /* 0x000000ffff687224 */ /* 0x000fce00078e00b0 */
[----:B------:R-:W-:Y:S05]  /*5020*/  WARPSYNC.COLLECTIVE R124, `(.L_x_4025) ;  /* 0x000000007c087348 */ /* 0x000fea0003c00000 */
[----:B------:R0:W1:Y:S02]  /*5030*/  SHFL.DOWN P1, R176, R127, R129, R200 ;  /* 0x080000817fb07389 */ /* 0x00006400000200c8 */
[----:B01----:R-:W-:Y:S01]  /*5040*/  ENDCOLLECTIVE ;  /* 0x000000000000791b */ /* 0x003fe20003800000 */
.L_x_4025:
[----:B------:R-:W-:-:S04]  /*5050*/  FADD.FTZ R104, R104, R133 ;  /* 0x0000008568687221 */ /* 0x000fc80000010000 */
[----:B------:R-:W-:Y:S01]  /*5060*/  IMAD.MOV.U32 R127, RZ, RZ, R104 ;  /* 0x000000ffff7f7224 */ /* 0x000fe200078e0068 */
[----:B------:R-:W-:-:S07]  /*5070*/  MOV R108, R176 ;  /* 0x000000b0006c7202 */ /* 0x000fce0000000f00 */
[----:B------:R-:W-:Y:S05]  /*5080*/  WARPSYNC.COLLECTIVE R124, `(.L_x_4026) ;  /* 0x000000007c087348 */ /* 0x000fea0003c00000 */
[----:B------:R0:W1:Y:S02]  /*5090*/  SHFL.DOWN P1, R176, R127, R129, R200 ;  /* 0x080000817fb07389 */ /* 0x00006400000200c8 */
[----:B01----:R-:W-:Y:S01]  /*50a0*/  ENDCOLLECTIVE ;  /* 0x000000000000791b */ /* 0x003fe20003800000 */
.L_x_4026:
[----:B------:R-:W-:Y:S01]  /*50b0*/  FADD.FTZ R108, R105, R108 ;  /* 0x0000006c696c7221 */ /* 0x000fe20000010000 */
[----:B------:R-:W-:-:S04]  /*50c0*/  HFMA2.MMA R129, -RZ, RZ, 0, 2.384185791015625e-07 ;  /* 0x00000004ff817435 */ /* 0x000fc800000001ff */
[----:B------:R-:W-:Y:S02]  /*50d0*/  MOV R127, R108 ;  /* 0x0000006c007f7202 */ /* 0x000fe40000000f00 */
[----:B------:R-:W-:-:S07]  /*50e0*/  MOV R109, R176 ;  /* 0x000000b0006d7202 */ /* 0x000fce0000000f00 */
[----:B------:R-:W-:Y:S05]  /*50f0*/  WARPSYNC.COLLECTIVE R124, `(.L_x_4027) ;  /* 0x000000007c087348 */ /* 0x000fea0003c00000 */
[----:B------:R0:W1:Y:S02]  /*5100*/  SHFL.DOWN P1, R176, R127, R129, R200 ;  /* 0x080000817fb07389 */ /* 0x00006400000200c8 */
[----:B01----:R-:W-:Y:S01]  /*5110*/  ENDCOLLECTIVE ;  /* 0x000000000000791b */ /* 0x003fe20003800000 */
.L_x_4027:
[----:B------:R-:W-:-:S05]  /*5120*/  FADD.FTZ R109, R104, R109 ;  /* 0x0000006d686d7221 */ /* 0x000fca0000010000 */
[----:B------:R-:W-:Y:S01]  /*5130*/  MOV R127, R109 ;  /* 0x0000006d007f7202 */ /* 0x000fe20000000f00 */
[----:B------:R-:W-:-:S07]  /*5140*/  IMAD.MOV.U32 R111, RZ, RZ, R176 ;  /* 0x000000ffff6f7224 */ /* 0x000fce00078e00b0 */
[----:B------:R-:W-:Y:S05]  /*5150*/  WARPSYNC.COLLECTIVE R124, `(.L_x_4028) ;  /* 0x000000007c087348 */ /* 0x000fea0003c00000 */
[----:B------:R0:W1:Y:S02]  /*5160*/  SHFL.DOWN P1, R176, R127, R129, R200 ;  /* 0x080000817fb07389 */ /* 0x00006400000200c8 */
[----:B01----:R-:W-:Y:S01]  /*5170*/  ENDCOLLECTIVE ;  /* 0x000000000000791b */ /* 0x003fe20003800000 */
.L_x_4028:
[----:B------:R-:W-:-:S05]  /*5180*/  FADD.FTZ R111, R108, R111 ;  /* 0x0000006f6c6f7221 */ /* 0x000fca0000010000 */
[----:B------:R-:W-:Y:S01]  /*5190*/  MOV R127, R111 ;  /* 0x0000006f007f7202 */ /* 0x000fe20000000f00 */
[----:B------:R-:W-:Y:S01]  /*51a0*/  IMAD.MOV.U32 R129, RZ, RZ, 0x2 ;  /* 0x00000002ff817424 */ /* 0x000fe200078e00ff */
[----:B------:R-:W-:-:S07]  /*51b0*/  MOV R110, R176 ;  /* 0x000000b0006e7202 */ /* 0x000fce0000000f00 */
[----:B------:R-:W-:Y:S05]  /*51c0*/  WARPSYNC.COLLECTIVE R124, `(.L_x_4029) ;  /* 0x000000007c087348 */ /* 0x000fea0003c00000 */
[----:B------:R0:W1:Y:S02]  /*51d0*/  SHFL.DOWN P1, R176, R127, R129, R200 ;  /* 0x080000817fb07389 */ /* 0x00006400000200c8 */
[----:B01----:R-:W-:Y:S01]  /*51e0*/  ENDCOLLECTIVE ;  /* 0x000000000000791b */ /* 0x003fe20003800000 */
.L_x_4029:
[----:B------:R-:W-:-:S05]  /*51f0*/  FADD.FTZ R110, R109, R110 ;  /* 0x0000006e6d6e7221 */ /* 0x000fca0000010000 */
[----:B------:R-:W-:Y:S02]  /*5200*/  MOV R127, R110 ;  /* 0x0000006e007f7202 */ /* 0x000fe40000000f00 */
[----:B------:R-:W-:-:S07]  /*5210*/  MOV R122, R176 ;  /* 0x000000b0007a7202 */ /* 0x000fce0000000f00 */
[----:B------:R-:W-:Y:S05]  /*5220*/  WARPSYNC.COLLECTIVE R124, `(.L_x_4030) ;  /* 0x000000007c087348 */ /* 0x000fea0003c00000 */
[----:B------:R0:W1:Y:S02]  /*5230*/  SHFL.DOWN P1, R176, R127, R129, R200 ;  /* 0x080000817fb07389 */ /* 0x00006400000200c8 */
[----:B01----:R-:W-:Y:S01]  /*5240*/  ENDCOLLECTIVE ;  /* 0x000000000000791b */ /* 0x003fe20003800000 */
.L_x_4030:
[----:B------:R-:W-:Y:S01]  /*5250*/  FADD.FTZ R122, R111, R122 ;  /* 0x0000007a6f7a7221 */ /* 0x000fe20000010000 */
[----:B------:R-:W-:-:S03]  /*5260*/  HFMA2.MMA R129, -RZ, RZ, 0, 5.9604644775390625e-08 ;  /* 0x00000001ff817435 */ /* 0x000fc600000001ff */
[----:B------:R-:W-:Y:S01]  /*5270*/  IMAD.MOV.U32 R127, RZ, RZ, R122 ;  /* 0x000000ffff7f7224 */ /* 0x000fe200078e007a */
[----:B------:R-:W-:-:S07]  /*5280*/  MOV R123, R176 ;  /* 0x000000b0007b7202 */ /* 0x000fce0000000f00 */
[----:B------:R-:W-:Y:S05]  /*5290*/  WARPSYNC.COLLECTIVE R124, `(.L_x_4031) ;  /* 0x000000007c087348 */ /* 0x000fea0003c00000 */
[----:B------:R0:W1:Y:S02]  /*52a0*/  SHFL.DOWN P1, R176, R127, R129, R200 ;  /* 0x080000817fb07389 */ /* 0x00006400000200c8 */
[----:B01----:R-:W-:Y:S01]  /*52b0*/  ENDCOLLECTIVE ;  /* 0x000000000000791b */ /* 0x003fe20003800000 */
.L_x_4031:
[----:B------:R-:W-:-:S05]  /*52c0*/  FADD.FTZ R123, R110, R123 ;  /* 0x0000007b6e7b7221 */ /* 0x000fca0000010000 */
[----:B------:R-:W-:Y:S02]  /*52d0*/  MOV R127, R123 ;  /* 0x0000007b007f7202 */ /* 0x000fe40000000f00 */
[----:B------:R-:W-:-:S07]  /*52e0*/  MOV R125, R176 ;  /* 0x000000b0007d7202 */ /* 0x000fce0000000f00 */
[----:B------:R-:W-:Y:S05]  /*52f0*/  WARPSYNC.COLLECTIVE R124, `(.L_x_4032) ;  /* 0x000000007c087348 */ /* 0x000fea0003c00000 */
[----:B------:R0:W1:Y:S02]  /*5300*/  SHFL.DOWN P1, R176, R127, R129, R200 ;  /* 0x080000817fb07389 */ /* 0x00006400000200c8 */
[----:B01----:R-:W-:Y:S01]  /*5310*/  ENDCOLLECTIVE ;  /* 0x000000000000791b */ /* 0x003fe20003800000 */
.L_x_4032:
[----:B------:R-:W-:Y:S05]  /*5320*/  BRA `(.L_x_4033) ;  /* 0xffffffc800687947 */ /* 0x000fea000383ffff */
.L_x_4034:
        /* <DEDUP_REMOVED lines=13> */
.L_x_11877:


//--------------------- .text._ZN10layer_norm13ln_bwd_kernelINS_13Kernel_traitsI13__nv_bfloat16S2_fS2_fjLj2560ELj1ELj1ELj4ELj8ENS_18Kernel_traits_baseILj2560ES2_S2_fS2_fjLj128EEEEELb0ELb0ELb0ELb0EEEvNS_9BwdParamsE --------------------------
	.section	.text._ZN10layer_norm13ln_bwd_kernelINS_13Kernel_traitsI13__nv_bfloat16S2_fS2_fjLj2560ELj1ELj1ELj4ELj8ENS_18Kernel_traits_baseILj2560ES2_S2_fS2_fjLj128EEEEELb0ELb0ELb0ELb0EEEvNS_9BwdParamsE,"ax",@progbits
	.align	128
        .global         _ZN10layer_norm13ln_bwd_kernelINS_13Kernel_traitsI13__nv_bfloat16S2_fS2_fjLj2560ELj1ELj1ELj4ELj8ENS_18Kernel_traits_baseILj2560ES2_S2_fS2_fjLj128EEEEELb0ELb0ELb0ELb0EEEvNS_9BwdParamsE
        .type           _ZN10layer_norm13ln_bwd_kernelINS_13Kernel_traitsI13__nv_bfloat16S2_fS2_fjLj2560ELj1ELj1ELj4ELj8ENS_18Kernel_traits_baseILj2560ES2_S2_fS2_fjLj128EEEEELb0ELb0ELb0ELb0EEEvNS_9BwdParamsE,@function
        .size           _ZN10layer_norm13ln_bwd_kernelINS_13Kernel_traitsI13__nv_bfloat16S2_fS2_fjLj2560ELj1ELj1ELj4ELj8ENS_18Kernel_traits_baseILj2560ES2_S2_fS2_fjLj128EEEEELb0ELb0ELb0ELb0EEEvNS_9BwdParamsE,(.L_x_11878 - _ZN10layer_norm13ln_bwd_kernelINS_13Kernel_traitsI13__nv_bfloat16S2_fS2_fjLj2560ELj1ELj1ELj4ELj8ENS_18Kernel_traits_baseILj2560ES2_S2_fS2_fjLj128EEEEELb0ELb0ELb0ELb0EEEvNS_9BwdParamsE)
        .other          _ZN10layer_norm13ln_bwd_kernelINS_13Kernel_traitsI13__nv_bfloat16S2_fS2_fjLj2560ELj1ELj1ELj4ELj8ENS_18Kernel_traits_baseILj2560ES2_S2_fS2_fjLj128EEEEELb0ELb0ELb0ELb0EEEvNS_9BwdParamsE,@"STO_CUDA_ENTRY STV_DEFAULT"
_ZN10layer_norm13ln_bwd_kernelINS_13Kernel_traitsI13__nv_bfloat16S2_fS2_fjLj2560ELj1ELj1ELj4ELj8ENS_18Kernel_traits_baseILj2560ES2_S2_fS2_fjLj128EEEEELb0ELb0ELb0ELb0EEEvNS_9BwdParamsE:
.text._ZN10layer_norm13ln_bwd_kernelINS_13Kernel_traitsI13__nv_bfloat16S2_fS2_fjLj2560ELj1ELj1ELj4ELj8ENS_18Kernel_traits_baseILj2560ES2_S2_fS2_fjLj128EEEEELb0ELb0ELb0ELb0EEEvNS_9BwdParamsE:
        /* <DEDUP_REMOVED lines=71> */
[--C-:B------:R-:W-:Y:S02]  /*0470*/  SHF.R.U64 R21, R4, 0x10, R5.reuse ;  /* 0x0000001004157819 */ /* 0x100fe40000001205 */
[----:B------:R-:W-:Y:S02]  /*0480*/  MOV R20, R5 ;  /* 0x0000000500147202 */ /* 0x000fe40000000f00 */
[----:B------:R-:W-:Y:S02]  /*0490*/  SHF.R.U32.HI R19, RZ, 0x10, R5 ;  /* 0x00000010ff137819 */ /* 0x000fe40000011605 */
[----:B------:R-:W-:-:S02]  /*04a0*/  MOV R18, R6 ;  /* 0x0000000600127202 */ /* 0x000fc40000000f00 */
[--C-:B------:R-:W-:Y:S02]  /*04b0*/  SHF.R.U64 R17, R6, 0x10, R7.reuse ;  /* 0x0000001006117819 */ /* 0x100fe40000001207 */
[----:B------:R-:W-:Y:S02]  /*04c0*/  MOV R16, R7 ;  /* 0x0000000700107202 */ /* 0x000fe40000000f00 */
[----:B------:R-:W-:Y:S02]  /*04d0*/  SHF.R.U32.HI R66, RZ, 0x10, R7 ;  /* 0x00000010ff427819 */ /* 0x000fe40000011607 */
[----:B------:R-:W-:Y:S02]  /*04e0*/  MOV R2, R8 ;  /* 0x0000000800027202 */ /* 0x000fe40000000f00 */
[----:B------:R-:W-:Y:S02]  /*04f0*/  SHF.R.U64 R13, R8, 0x10, R9 ;  /* 0x00000010080d7819 */ /* 0x000fe40000001209 */
[----:B------:R-:W-:-:S02]  /*0500*/  MOV R12, R9 ;  /* 0x00000009000c7202 */ /* 0x000fc40000000f00 */
[----:B------:R-:W-:Y:S02]  /*0510*/  SHF.R.U32.HI R65, RZ, 0x10, R9 ;  /* 0x00000010ff417819 */ /* 0x000fe40000011609 */
[----:B------:R-:W-:Y:S02]  /*0520*/  MOV R3, R10 ;  /* 0x0000000a00037202 */ /* 0x000fe40000000f00 */
[--C-:B------:R-:W-:Y:S02]  /*0530*/  SHF.R.U64 R9, R10, 0x10, R11.reuse ;  /* 0x000000100a097819 */ /* 0x100fe4000000120b */
[----:B------:R-:W-:Y:S02]  /*0540*/  MOV R8, R11 ;  /* 0x0000000b00087202 */ /* 0x000fe40000000f00 */
[----:B------:R-:W-:Y:S02]  /*0550*/  SHF.R.U32.HI R7, RZ, 0x10, R11 ;  /* 0x00000010ff077819 */ /* 0x000fe4000001160b */
[----:B------:R-:W-:-:S02]  /*0560*/  MOV R6, R14 ;  /* 0x0000000e00067202 */ /* 0x000fc40000000f00 */
[----:B------:R-:W-:Y:S02]  /*0570*/  ISETP.NE.U32.AND P1, PT, RZ, UR6, PT ;  /* 0x00000006ff007c0c */ /* 0x000fe4000bf25070 */
[--C-:B------:R-:W-:Y:S02]  /*0580*/  SHF.R.U64 R5, R14, 0x10, R15.reuse ;  /* 0x000000100e057819 */ /* 0x100fe4000000120f */
[----:B------:R-:W-:Y:S02]  /*0590*/  MOV R4, R15 ;  /* 0x0000000f00047202 */ /* 0x000fe40000000f00 */
[----:B------:R-:W-:Y:S02]  /*05a0*/  SHF.R.U32.HI R64, RZ, 0x10, R15 ;  /* 0x00000010ff407819 */ /* 0x000fe4000001160f */
[----:B------:R-:W-:Y:S02]  /*05b0*/  SHF.L.U32 R14, R2, 0x10, RZ ;  /* 0x00000010020e7819 */ /* 0x000fe400000006ff */
[----:B------:R-:W-:-:S02]  /*05c0*/  ISETP.NE.AND.EX P1, PT, RZ, UR7, PT, P1 ;  /* 0x00000007ff007c0c */ /* 0x000fc4000bf25310 */
[----:B------:R-:W-:Y:S02]  /*05d0*/  MOV R61, RZ ;  /* 0x000000ff003d7202 */ /* 0x000fe40000000f00 */
        /* <DEDUP_REMOVED lines=18> */
[----:B0-----:R-:W-:-:S07]  /*0700*/  SHF.L.U32 R2, R64, 0x10, RZ ;  /* 0x0000001040027819 */ /* 0x001fce00000006ff */
.L_x_4057:
[----:B01234-:R-:W0:Y:S01]  /*0710*/  @P1 LDC.64 R88, c[0x0][0x270] ;  /* 0x00009c00ff581b82 */ /* 0x01fe220000000a00 */
[----:B------:R-:W-:-:S07]  /*0720*/  SHF.R.S32.HI R92, RZ, 0x1f, R96 ;  /* 0x0000001fff5c7819 */ /* 0x000fce0000011460 */
[----:B------:R-:W1:Y:S01]  /*0730*/  LDC.64 R90, c[0x0][0x250] ;  /* 0x00009400ff5a7b82 */ /* 0x000e620000000a00 */
[----:B0-----:R-:W-:-:S04]  /*0740*/  @P1 LEA R88, P0, R96, R88, 0x1 ;  /* 0x0000005860581211 */ /* 0x001fc800078008ff */
[----:B------:R-:W-:-:S03]  /*0750*/  @P1 LEA.HI.X R89, R96, R89, R92, 0x1, P0 ;  /* 0x0000005960591211 */ /* 0x000fc600000f0c5c */
[----:B------:R-:W0:Y:S01]  /*0760*/  LDC.64 R92, c[0x0][0x258] ;  /* 0x00009600ff5c7b82 */ /* 0x000e220000000a00 */
[C---:B-1----:R-:W-:Y:S01]  /*0770*/  IMAD.WIDE R90, R96.reuse, 0x4, R90 ;  /* 0x00000004605a7825 */ /* 0x042fe200078e025a */
[----:B------:R-:W-:Y:S02]  /*0780*/  MOV R101, UR13 ;  /* 0x0000000d00657c02 */ /* 0x000fe40008000f00 */
[----:B------:R-:W-:Y:S01]  /*0790*/  LOP3.LUT R100, R97, 0x7f, RZ, 0xc0, !PT ;  /* 0x0000007f61647812 */ /* 0x000fe200078ec0ff */
[----:B------:R-:W-:Y:S01]  /*07a0*/  BSSY B0, `(.L_x_4036) ;  /* 0x0000040000007945 */ /* 0x000fe20003800000 */
[----:B------:R-:W-:Y:S01]  /*07b0*/  ISETP.NE.AND P6, PT, R23, RZ, PT ;  /* 0x000000ff1700720c */ /* 0x000fe20003fc5270 */
[----:B------:R-:W2:Y:S01]  /*07c0*/  LDG.E R90, desc[UR4][R90.64] ;  /* 0x000000045a5a7981 */ /* 0x000ea2000c1e1900 */
[----:B------:R-:W-:Y:S02]  /*07d0*/  CS2R R144, SRZ ;  /* 0x0000000000907805 */ /* 0x000fe4000001ff00 */
[----:B------:R-:W-:Y:S01]  /*07e0*/  SHF.R.U32.HI R122, RZ, 0x5, R97 ;  /* 0x00000005ff7a7819 */ /* 0x000fe20000011661 */
[----:B------:R1:W5:Y:S01]  /*07f0*/  @P1 LDG.E.U16 R95, desc[UR4][R88.64] ;  /* 0x00000004585f1981 */ /* 0x000362000c1e1500 */
[----:B0-----:R-:W-:-:S05]  /*0800*/  IMAD.WIDE R92, R96, 0x4, R92 ;  /* 0x00000004605c7825 */ /* 0x001fca00078e025c */
[----:B------:R0:W5:Y:S01]  /*0810*/  LDG.E R99, desc[UR4][R92.64] ;  /* 0x000000045c637981 */ /* 0x000162000c1e1900 */
[----:B------:R-:W-:Y:S01]  /*0820*/  IMAD R98, R96, R101, RZ ;  /* 0x0000006560627224 */ /* 0x000fe200078e02ff */
[----:B-1----:R-:W-:-:S04]  /*0830*/  P2R R88, PR, RZ, 0x40 ;  /* 0x00000040ff587803 */ /* 0x002fc80000000000 */
[----:B------:R-:W-:-:S04]  /*0840*/  SHF.R.S32.HI R123, RZ, 0x1f, R98 ;  /* 0x0000001fff7b7819 */ /* 0x000fc80000011462 */
[----:B------:R-:W-:-:S04]  /*0850*/  LEA.HI R123, R123, R98, RZ, 0x2 ;  /* 0x000000627b7b7211 */ /* 0x000fc800078f10ff */
[----:B------:R-:W-:-:S04]  /*0860*/  LEA.HI.SX32 R98, R123, R100, 0x1e ;  /* 0x000000647b627211 */ /* 0x000fc800078ff2ff */
[----:B------:R-:W-:Y:S02]  /*0870*/  MOV R143, R98 ;  /* 0x00000062008f7202 */ /* 0x000fe40000000f00 */
[----:B--2---:R-:W-:Y:S01]  /*0880*/  FSEL R123, R90, RZ, !P6 ;  /* 0x000000ff5a7b7208 */ /* 0x004fe20007000000 */
[----:B0-----:R-:W-:Y:S06]  /*0890*/  @!P5 BRA `(.L_x_4037) ;  /* 0x0000000000c0d947 */ /* 0x001fec0003800000 */
[----:B------:R-:W0:Y:S01]  /*08a0*/  LDC.64 R90, c[0x0][0x2b8] ;  /* 0x0000ae00ff5a7b82 */ /* 0x000e220000000a00 */
[----:B------:R-:W-:-:S04]  /*08b0*/  ISETP.NE.U32.AND P0, PT, RZ, UR8, PT ;  /* 0x00000008ff007c0c */ /* 0x000fc8000bf05070 */
[----:B------:R-:W-:-:S13]  /*08c0*/  ISETP.NE.AND.EX P0, PT, RZ, UR9, PT, P0 ;  /* 0x00000009ff007c0c */ /* 0x000fda000bf05300 */
[----:B------:R-:W-:-:S04]  /*08d0*/  @P0 LEA R102, P6, R98, UR8, 0x4 ;  /* 0x0000000862660c11 */ /* 0x000fc8000f8c20ff */
[C---:B------:R-:W-:Y:S02]  /*08e0*/  @P0 LEA.HI.X R103, R98.reuse, UR9, RZ, 0x4, P6 ;  /* 0x0000000962670c11 */ /* 0x040fe4000b0f24ff */
[C---:B------:R-:W-:Y:S01]  /*08f0*/  LEA R88, P6, R98.reuse, UR10, 0x4 ;  /* 0x0000000a62587c11 */ /* 0x040fe2000f8c20ff */
[C---:B0-----:R-:W-:Y:S02]  /*0900*/  IMAD.WIDE.U32 R92, R98.reuse, 0x8, R90 ;  /* 0x00000008625c7825 */ /* 0x041fe400078e005a */
[----:B------:R0:W5:Y:S01]  /*0910*/  @P0 LDG.E.128 R64, desc[UR4][R102.64] ;  /* 0x0000000466400981 */ /* 0x000162000c1e1d00 */
[----:B------:R-:W-:-:S03]  /*0920*/  LEA.HI.X R89, R98, UR11, RZ, 0x4, P6 ;  /* 0x0000000b62597c11 */ /* 0x000fc6000b0f24ff */
[----:B------:R-:W2:Y:S04]  /*0930*/  LDG.E.64 R92, desc[UR4][R92.64] ;  /* 0x000000045c5c7981 */ /* 0x000ea8000c1e1b00 */
[----:B------:R-:W3:Y:S01]  /*0940*/  LDG.E.128 R88, desc[UR4][R88.64] ;  /* 0x0000000458587981 */ /* 0x000ee2000c1e1d00 */
[----:B------:R-:W-:Y:S02]  /*0950*/  IADD3 R143, R98, 0x80, RZ ;  /* 0x00000080628f7810 */ /* 0x000fe40007ffe0ff */
[----:B--2---:R-:W-:Y:S02]  /*0960*/  MOV R3, R92 ;  /* 0x0000005c00037202 */ /* 0x004fe40000000f00 */
[----:B------:R-:W-:Y:S01]  /*0970*/  SHF.R.U64 R107, R92, 0x10, R93 ;  /* 0x000000105c6b7819 */ /* 0x000fe2000000125d */
[----:B---3--:R-:W-:Y:S01]  /*0980*/  FADD.FTZ R146, -R123, R91 ;  /* 0x0000005b7b927221 */ /* 0x008fe20000010100 */
[----:B------:R-:W-:-:S02]  /*0990*/  MOV R104, R93 ;  /* 0x0000005d00687202 */ /* 0x000fc40000000f00 */
[----:B------:R-:W-:Y:S01]  /*09a0*/  SHF.L.U32 R91, R3, 0x10, RZ ;  /* 0x00000010035b7819 */ /* 0x000fe200000006ff */
[C---:B------:R-:W-:Y:S01]  /*09b0*/  FADD.FTZ R106, -R123.reuse, R88 ;  /* 0x000000587b6a7221 */ /* 0x040fe20000010100 */
[----:B------:R-:W-:Y:S01]  /*09c0*/  SHF.R.U32.HI R105, RZ, 0x10, R93 ;  /* 0x00000010ff697819 */ /* 0x000fe2000001165d */
[----:B------:R-:W-:Y:S01]  /*09d0*/  FADD.FTZ R144, -R123, R90 ;  /* 0x0000005a7b907221 */ /* 0x000fe20000010100 */
[----:B------:R-:W-:Y:S02]  /*09e0*/  SHF.L.U32 R90, R107, 0x10, RZ ;  /* 0x000000106b5a7819 */ /* 0x000fe400000006ff */
[----:B------:R-:W-:Y:S01]  /*09f0*/  SHF.L.U32 R93, R104, 0x10, RZ ;  /* 0x00000010685d7819 */ /* 0x000fe200000006ff */
[-C--:B------:R-:W-:Y:S01]  /*0a00*/  FMUL.FTZ R104, R22, R91.reuse ;  /* 0x0000005b16687220 */ /* 0x080fe20000410000 */
[----:B------:R-:W-:Y:S01]  /*0a10*/  FADD.FTZ R108, -R123, R89 ;  /* 0x000000597b6c7221 */ /* 0x000fe20000010100 */
[----:B-----5:R-:W-:Y:S01]  /*0a20*/  FMUL.FTZ R3, R99, R106 ;  /* 0x0000006a63037220 */ /* 0x020fe20000410000 */
[----:B0-----:R-:W-:Y:S01]  /*0a30*/  FMUL.FTZ R103, R21, R90 ;  /* 0x0000005a15677220 */ /* 0x001fe20000410000 */
[----:B------:R-:W-:Y:S01]  /*0a40*/  FADD.FTZ R88, RZ, R104 ;  /* 0x00000068ff587221 */ /* 0x000fe20000010000 */
[----:B------:R-:W-:Y:S01]  /*0a50*/  FMUL.FTZ R102, R99, R108 ;  /* 0x0000006c63667220 */ /* 0x000fe20000410000 */
        /* <DEDUP_REMOVED lines=20> */
.L_x_4037:
[----:B------:R-:W-:Y:S05]  /*0ba0*/  BSYNC B0 ;  /* 0x0000000000007941 */ /* 0x000fea0003800000 */
.L_x_4036:
[----:B------:R-:W-:Y:S04]  /*0bb0*/  BSSY B0, `(.L_x_4038) ;  /* 0x0000032000007945 */ /* 0x000fe80003800000 */
[----:B------:R-:W-:Y:S05]  /*0bc0*/  @!P4 BRA `(.L_x_4039) ;  /* 0x0000000000c0c947 */ /* 0x000fea0003800000 */
        /* <DEDUP_REMOVED lines=26> */
[----:B------:R-:W-:Y:S01]  /*0d70*/  FADD.FTZ R88, R145, R112 ;  /* 0x0000007091587221 */ /* 0x000fe20000010000 */
[----:B------:R-:W-:Y:S01]  /*0d80*/  FMUL.FTZ R110, R99, R116 ;  /* 0x00000074636e7220 */ /* 0x000fe20000410000 */
[C---:B------:R-:W-:Y:S01]  /*0d90*/  FFMA.FTZ R89, R109.reuse, R112, R144 ;  /* 0x000000706d597223 */ /* 0x040fe20000010090 */
        /* <DEDUP_REMOVED lines=19> */
.L_x_4039:
[----:B------:R-:W-:Y:S05]  /*0ed0*/  BSYNC B0 ;  /* 0x0000000000007941 */ /* 0x000fea0003800000 */
.L_x_4038:
        /* <DEDUP_REMOVED lines=50> */
.L_x_4041:
[----:B------:R-:W-:Y:S05]  /*1200*/  BSYNC B0 ;  /* 0x0000000000007941 */ /* 0x000fea0003800000 */
.L_x_4040:
        /* <DEDUP_REMOVED lines=50> */
.L_x_4043:
[----:B------:R-:W-:Y:S05]  /*1530*/  BSYNC B0 ;  /* 0x0000000000007941 */ /* 0x000fea0003800000 */
.L_x_4042:
[----:B------:R-:W-:Y:S01]  /*1540*/  ISETP.NE.AND P0, PT, R0, RZ, PT ;  /* 0x000000ff0000720c */ /* 0x000fe20003f05270 */
[----:B------:R-:W-:-:S12]  /*1550*/  BSSY B0, `(.L_x_4044) ;  /* 0x0000031000007945 */ /* 0x000fd80003800000 */
        /* <DEDUP_REMOVED lines=12> */
[----:B--2---:R-:W-:Y:S02]  /*1620*/  MOV R135, R92 ;  /* 0x0000005c00877202 */ /* 0x004fe40000000f00 */
[----:B------:R-:W-:Y:S01]  /*1630*/  SHF.R.U64 R141, R92, 0x10, R93 ;  /* 0x000000105c8d7819 */ /* 0x000fe2000000125d */
[----:B---3--:R-:W-:Y:S01]  /*1640*/  FADD.FTZ R148, -R123, R91 ;  /* 0x0000005b7b947221 */ /* 0x008fe20000010100 */
[----:B------:R-:W-:Y:S02]  /*1650*/  MOV R138, R93 ;  /* 0x0000005d008a7202 */ /* 0x000fe40000000f00 */
[----:B------:R-:W-:Y:S01]  /*1660*/  SHF.L.U32 R91, R135, 0x10, RZ ;  /* 0x00000010875b7819 */ /* 0x000fe200000006ff */
[C---:B------:R-:W-:Y:S01]  /*1670*/  FADD.FTZ R140, -R123.reuse, R88 ;  /* 0x000000587b8c7221 */ /* 0x040fe20000010100 */
[----:B------:R-:W-:Y:S01]  /*1680*/  SHF.R.U32.HI R139, RZ, 0x10, R93 ;  /* 0x00000010ff8b7819 */ /* 0x000fe2000001165d */
[----:B------:R-:W-:Y:S01]  /*1690*/  FADD.FTZ R146, -R123, R90 ;  /* 0x0000005a7b927221 */ /* 0x000fe20000010100 */
[----:B------:R-:W-:-:S02]  /*16a0*/  SHF.L.U32 R90, R141, 0x10, RZ ;  /* 0x000000108d5a7819 */ /* 0x000fc400000006ff */
        /* <DEDUP_REMOVED lines=27> */
.L_x_4045:
[----:B------:R-:W-:Y:S05]  /*1860*/  BSYNC B0 ;  /* 0x0000000000007941 */ /* 0x000fea0003800000 */
.L_x_4044:
        /* <DEDUP_REMOVED lines=27> */
.L_x_4068:
        /* <DEDUP_REMOVED lines=10> */
[-C--:B0-----:R-:W-:Y:S02]  /*1ac0*/  @!P6 LEA R144, R89, R91.reuse, 0x3 ;  /* 0x0000005b5990e211 */ /* 0x081fe400078e18ff */
        /* <DEDUP_REMOVED lines=32> */
[----:B------:R-:W-:Y:S01]  /*1cd0*/  @P6 FADD.FTZ R91, R64, R91 ;  /* 0x0000005b405b6221 */ /* 0x000fe20000010000 */
[----:B------:R-:W-:Y:S01]  /*1ce0*/  @P6 FADD.FTZ R90, R65, R90 ;  /* 0x0000005a415a6221 */ /* 0x000fe20000010000 */
[----:B------:R-:W-:Y:S01]  /*1cf0*/  @P6 FADD.FTZ R145, R66, R145 ;  /* 0x0000009142916221 */ /* 0x000fe20000010000 */
[----:B------:R-:W-:Y:S01]  /*1d00*/  @P6 FADD.FTZ R122, R67, R122 ;  /* 0x0000007a437a6221 */ /* 0x000fe20000010000 */
[----:B------:R-:W-:Y:S01]  /*1d10*/  ISETP.NE.U32.AND P6, PT, RZ, UR14, PT ;  /* 0x0000000eff007c0c */ /* 0x000fe2000bfc5070 */
[-C--:B------:R-:W-:Y:S02]  /*1d20*/  FMUL.FTZ R123, R90, R143.reuse ;  /* 0x0000008f5a7b7220 */ /* 0x080fe40000410000 */
[----:B------:R-:W-:Y:S01]  /*1d30*/  FMUL.FTZ R144, R122, R143 ;  /* 0x0000008f7a907220 */ /* 0x000fe20000410000 */
[----:B------:R-:W-:-:S04]  /*1d40*/  ISETP.NE.AND.EX P6, PT, RZ, UR15, PT, P6 ;  /* 0x0000000fff007c0c */ /* 0x000fc8000bfc5360 */
[C---:B------:R-:W-:Y:S01]  /*1d50*/  SEL R86, R145.reuse, R86, P6 ;  /* 0x0000005691567207 */ /* 0x040fe20003000000 */
[----:B------:R-:W-:Y:S01]  /*1d60*/  FMUL.FTZ R145, R145, R143 ;  /* 0x0000008f91917220 */ /* 0x000fe20000410000 */
[----:B------:R-:W-:Y:S01]  /*1d70*/  SEL R85, R90, R85, P6 ;  /* 0x000000555a557207 */ /* 0x000fe20003000000 */
[----:B------:R-:W-:Y:S01]  /*1d80*/  F2F.BF16.F32 R144, R144 ;  /* 0x0000009000907304 */ /* 0x000fe20000202000 */
[----:B------:R-:W-:Y:S01]  /*1d90*/  SEL R87, R122, R87, P6 ;  /* 0x000000577a577207 */ /* 0x000fe20003000000 */
[C---:B------:R-:W-:Y:S01]  /*1da0*/  FMUL.FTZ R122, R91.reuse, R143 ;  /* 0x0000008f5b7a7220 */ /* 0x040fe20000410000 */
[----:B------:R-:W-:-:S03]  /*1db0*/  SEL R84, R91, R84, P6 ;  /* 0x000000545b547207 */ /* 0x000fc60003000000 */
[----:B------:R-:W0:Y:S02]  /*1dc0*/  @P6 LDC.64 R88, c[0x0][0x308] ;  /* 0x0000c200ff586b82 */ /* 0x000e240000000a00 */
[----:B------:R-:W1:Y:S08]  /*1dd0*/  F2F.BF16.F32 R90, R123 ;  /* 0x0000007b005a7304 */ /* 0x000e700000202000 */
[----:B------:R-:W-:Y:S01]  /*1de0*/  F2F.BF16.F32 R145, R145 ;  /* 0x0000009100917304 */ /* 0x000fe20000202000 */
[----:B-1----:R-:W-:-:S07]  /*1df0*/  IMAD.WIDE.U32 R90, R90, 0x10000, RZ ;  /* 0x000100005a5a7825 */ /* 0x002fce00078e00ff */
[----:B------:R-:W1:Y:S01]  /*1e00*/  F2F.BF16.F32 R147, R122 ;  /* 0x0000007a00937304 */ /* 0x000e620000202000 */
[----:B0-----:R-:W-:Y:S02]  /*1e10*/  @P6 IMAD.WIDE.U32 R94, R98, 0x10, R88 ;  /* 0x00000010625e6825 */ /* 0x001fe400078e0058 */
[----:B------:R-:W0:Y:S03]  /*1e20*/  LDC.64 R88, c[0x0][0x2f8] ;  /* 0x0000be00ff587b82 */ /* 0x000e260000000a00 */
[----:B------:R2:W-:Y:S01]  /*1e30*/  @P6 STG.E.128 desc[UR4][R94.64], R84 ;  /* 0x000000545e006986 */ /* 0x0005e2000c101d04 */
[----:B-1----:R-:W-:Y:S02]  /*1e40*/  LOP3.LUT R90, R90, R147, RZ, 0xfc, !PT ;  /* 0x000000935a5a7212 */ /* 0x002fe400078efcff */
[----:B--2---:R-:W-:Y:S01]  /*1e50*/  SHF.L.U32 R95, R144, 0x10, RZ ;  /* 0x00000010905f7819 */ /* 0x004fe200000006ff */
[----:B0-----:R-:W-:-:S03]  /*1e60*/  IMAD.WIDE.U32 R88, R98, 0x8, R88 ;  /* 0x0000000862587825 */ /* 0x001fc600078e0058 */
[----:B------:R-:W-:Y:S02]  /*1e70*/  LOP3.LUT R91, R91, R95, R145, 0xfe, !PT ;  /* 0x0000005f5b5b7212 */ /* 0x000fe400078efe91 */
[----:B------:R-:W-:-:S03]  /*1e80*/  IADD3 R98, R98, 0x80, RZ ;  /* 0x0000008062627810 */ /* 0x000fc60007ffe0ff */
[----:B------:R0:W-:Y:S04]  /*1e90*/  STG.E.64 desc[UR4][R88.64], R90 ;  /* 0x0000005a58007986 */ /* 0x0001e8000c101b04 */
.L_x_4048:
[----:B------:R-:W-:Y:S05]  /*1ea0*/  BSYNC B0 ;  /* 0x0000000000007941 */ /* 0x000fea0003800000 */
.L_x_4047:
[----:B------:R-:W-:Y:S04]  /*1eb0*/  BSSY B0, `(.L_x_4049) ;  /* 0x000002d000007945 */ /* 0x000fe80003800000 */
[----:B------:R-:W-:Y:S05]  /*1ec0*/  @!P4 BRA `(.L_x_4050) ;  /* 0x0000000000acc947 */ /* 0x000fea0003800000 */
[----:B------:R-:W-:Y:S01]  /*1ed0*/  ISETP.NE.U32.AND P6, PT, RZ, UR8, PT ;  /* 0x00000008ff007c0c */ /* 0x000fe2000bfc5070 */
[-CC-:B0-----:R-:W-:Y:S01]  /*1ee0*/  FFMA.FTZ R89, R109, R93.reuse, R92.reuse ;  /* 0x0000005d6d597223 */ /* 0x181fe2000001005c */
        /* <DEDUP_REMOVED lines=17> */
[-C--:B------:R-:W-:Y:S01]  /*2000*/  FMUL.FTZ R123, R90, R143.reuse ;  /* 0x0000008f5a7b7220 */ /* 0x080fe20000410000 */
[-C--:B------:R-:W-:Y:S01]  /*2010*/  FMUL.FTZ R144, R89, R143.reuse ;  /* 0x0000008f59907220 */ /* 0x080fe20000410000 */
[----:B------:R-:W-:Y:S01]  /*2020*/  FMUL.FTZ R145, R122, R143 ;  /* 0x0000008f7a917220 */ /* 0x000fe20000410000 */
[----:B------:R-:W-:-:S04]  /*2030*/  ISETP.NE.AND.EX P6, PT, RZ, UR15, PT, P6 ;  /* 0x0000000fff007c0c */ /* 0x000fc8000bfc5360 */
[----:B------:R-:W-:Y:S01]  /*2040*/  SEL R86, R89, R86, P6 ;  /* 0x0000005659567207 */ /* 0x000fe20003000000 */
[----:B------:R-:W-:Y:S01]  /*2050*/  F2F.BF16.F32 R145, R145 ;  /* 0x0000009100917304 */ /* 0x000fe20000202000 */
[----:B------:R-:W0:Y:S01]  /*2060*/  LDC.64 R88, c[0x0][0x2f8] ;  /* 0x0000be00ff587b82 */ /* 0x000e220000000a00 */
[----:B------:R-:W-:Y:S02]  /*2070*/  SEL R85, R90, R85, P6 ;  /* 0x000000555a557207 */ /* 0x000fe40003000000 */
[----:B------:R-:W-:Y:S01]  /*2080*/  SEL R87, R122, R87, P6 ;  /* 0x000000577a577207 */ /* 0x000fe20003000000 */
[C---:B------:R-:W-:Y:S01]  /*2090*/  FMUL.FTZ R122, R91.reuse, R143 ;  /* 0x0000008f5b7a7220 */ /* 0x040fe20000410000 */
[----:B------:R-:W-:Y:S02]  /*20a0*/  SEL R84, R91, R84, P6 ;  /* 0x000000545b547207 */ /* 0x000fe40003000000 */
[----:B------:R-:W1:Y:S01]  /*20b0*/  F2F.BF16.F32 R90, R123 ;  /* 0x0000007b005a7304 */ /* 0x000e620000202000 */
[----:B------:R-:W2:Y:S07]  /*20c0*/  @P6 LDC.64 R94, c[0x0][0x308] ;  /* 0x0000c200ff5e6b82 */ /* 0x000eae0000000a00 */
[----:B------:R-:W-:Y:S01]  /*20d0*/  F2F.BF16.F32 R144, R144 ;  /* 0x0000009000907304 */ /* 0x000fe20000202000 */
[----:B-1----:R-:W-:-:S07]  /*20e0*/  IMAD.WIDE.U32 R90, R90, 0x10000, RZ ;  /* 0x000100005a5a7825 */ /* 0x002fce00078e00ff */
[----:B------:R-:W1:Y:S01]  /*20f0*/  F2F.BF16.F32 R147, R122 ;  /* 0x0000007a00937304 */ /* 0x000e620000202000 */
[----:B0-----:R-:W-:-:S04]  /*2100*/  IMAD.WIDE.U32 R88, R98, 0x8, R88 ;  /* 0x0000000862587825 */ /* 0x001fc800078e0058 */
[C---:B--2---:R-:W-:Y:S01]  /*2110*/  @P6 IMAD.WIDE.U32 R94, R98.reuse, 0x10, R94 ;  /* 0x00000010625e6825 */ /* 0x044fe200078e005e */
[----:B------:R-:W-:-:S04]  /*2120*/  IADD3 R98, R98, 0x80, RZ ;  /* 0x0000008062627810 */ /* 0x000fc80007ffe0ff */
[----:B------:R0:W-:Y:S01]  /*2130*/  @P6 STG.E.128 desc[UR4][R94.64], R84 ;  /* 0x000000545e006986 */ /* 0x0001e2000c101d04 */
[----:B-1----:R-:W-:Y:S02]  /*2140*/  LOP3.LUT R90, R90, R147, RZ, 0xfc, !PT ;  /* 0x000000935a5a7212 */ /* 0x002fe400078efcff */
[----:B0-----:R-:W-:-:S04]  /*2150*/  SHF.L.U32 R95, R145, 0x10, RZ ;  /* 0x00000010915f7819 */ /* 0x001fc800000006ff */
[----:B------:R-:W-:-:S05]  /*2160*/  LOP3.LUT R91, R91, R95, R144, 0xfe, !PT ;  /* 0x0000005f5b5b7212 */ /* 0x000fca00078efe90 */
[----:B------:R1:W-:Y:S02]  /*2170*/  STG.E.64 desc[UR4][R88.64], R90 ;  /* 0x0000005a58007986 */ /* 0x0003e4000c101b04 */
.L_x_4050:
[----:B------:R-:W-:Y:S05]  /*2180*/  BSYNC B0 ;  /* 0x0000000000007941 */ /* 0x000fea0003800000 */
.L_x_4049:
[----:B------:R-:W-:Y:S04]  /*2190*/  BSSY B0, `(.L_x_4051) ;  /* 0x000002d000007945 */ /* 0x000fe80003800000 */
[----:B------:R-:W-:Y:S05]  /*21a0*/  @!P3 BRA `(.L_x_4052) ;  /* 0x0000000000acb947 */ /* 0x000fea0003800000 */
[----:B------:R-:W-:Y:S01]  /*21b0*/  ISETP.NE.U32.AND P6, PT, RZ, UR8, PT ;  /* 0x00000008ff007c0c */ /* 0x000fe2000bfc5070 */
[-CC-:B01----:R-:W-:Y:S01]  /*21c0*/  FFMA.FTZ R89, R117, R93.reuse, R92.reuse ;  /* 0x0000005d75597223 */ /* 0x183fe2000001005c */
        /* <DEDUP_REMOVED lines=41> */
.L_x_4052:
[----:B------:R-:W-:Y:S05]  /*2460*/  BSYNC B0 ;  /* 0x0000000000007941 */ /* 0x000fea0003800000 */
.L_x_4051:
[----:B------:R-:W-:Y:S04]  /*2470*/  BSSY B0, `(.L_x_4053) ;  /* 0x000002d000007945 */ /* 0x000fe80003800000 */
[----:B------:R-:W-:Y:S05]  /*2480*/  @!P2 BRA `(.L_x_4054) ;  /* 0x0000000000aca947 */ /* 0x000fea0003800000 */
[----:B------:R-:W-:Y:S01]  /*2490*/  ISETP.NE.U32.AND P6, PT, RZ, UR8, PT ;  /* 0x00000008ff007c0c */ /* 0x000fe2000bfc5070 */
[-CC-:B012---:R-:W-:Y:S01]  /*24a0*/  FFMA.FTZ R89, R127, R93.reuse, R92.reuse ;  /* 0x0000005d7f597223 */ /* 0x187fe2000001005c */
        /* <DEDUP_REMOVED lines=20> */
[----:B------:R-:W-:Y:S01]  /*25f0*/  ISETP.NE.AND.EX P6, PT, RZ, UR15, PT, P6 ;  /* 0x0000000fff007c0c */ /* 0x000fe2000bfc5360 */
[----:B------:R-:W0:Y:S03]  /*2600*/  F2F.BF16.F32 R88, R123 ;  /* 0x0000007b00587304 */ /* 0x000e260000202000 */
[----:B------:R-:W-:-:S02]  /*2610*/  SEL R85, R90, R85, P6 ;  /* 0x000000555a557207 */ /* 0x000fc40003000000 */
[----:B------:R-:W-:Y:S02]  /*2620*/  SEL R86, R91, R86, P6 ;  /* 0x000000565b567207 */ /* 0x000fe40003000000 */
[----:B------:R-:W1:Y:S01]  /*2630*/  LDC.64 R90, c[0x0][0x2f8] ;  /* 0x0000be00ff5a7b82 */ /* 0x000e620000000a00 */
[----:B------:R-:W-:Y:S01]  /*2640*/  SEL R87, R122, R87, P6 ;  /* 0x000000577a577207 */ /* 0x000fe20003000000 */
[----:B------:R-:W-:Y:S01]  /*2650*/  F2F.BF16.F32 R145, R145 ;  /* 0x0000009100917304 */ /* 0x000fe20000202000 */
[C---:B------:R-:W-:Y:S01]  /*2660*/  FMUL.FTZ R122, R89.reuse, R143 ;  /* 0x0000008f597a7220 */ /* 0x040fe20000410000 */
[----:B------:R-:W-:-:S04]  /*2670*/  SEL R84, R89, R84, P6 ;  /* 0x0000005459547207 */ /* 0x000fc80003000000 */
[----:B------:R-:W2:Y:S01]  /*2680*/  @P6 LDC.64 R94, c[0x0][0x308] ;  /* 0x0000c200ff5e6b82 */ /* 0x000ea20000000a00 */
[----:B0-----:R-:W-:Y:S01]  /*2690*/  IMAD.WIDE.U32 R88, R88, 0x10000, RZ ;  /* 0x0001000058587825 */ /* 0x001fe200078e00ff */
[----:B------:R-:W-:Y:S08]  /*26a0*/  F2F.BF16.F32 R144, R144 ;  /* 0x0000009000907304 */ /* 0x000ff00000202000 */
[----:B------:R-:W0:Y:S01]  /*26b0*/  F2F.BF16.F32 R147, R122 ;  /* 0x0000007a00937304 */ /* 0x000e220000202000 */
[----:B-1----:R-:W-:-:S04]  /*26c0*/  IMAD.WIDE.U32 R90, R98, 0x8, R90 ;  /* 0x00000008625a7825 */ /* 0x002fc800078e005a */
[----:B--2---:R-:W-:Y:S01]  /*26d0*/  @P6 IMAD.WIDE.U32 R94, R98, 0x10, R94 ;  /* 0x00000010625e6825 */ /* 0x004fe200078e005e */
[----:B0-----:R-:W-:Y:S02]  /*26e0*/  LOP3.LUT R88, R88, R147, RZ, 0xfc, !PT ;  /* 0x0000009358587212 */ /* 0x001fe400078efcff */
[----:B------:R-:W-:Y:S02]  /*26f0*/  IADD3 R98, R98, 0x80, RZ ;  /* 0x0000008062627810 */ /* 0x000fe40007ffe0ff */
[----:B------:R0:W-:Y:S02]  /*2700*/  @P6 STG.E.128 desc[UR4][R94.64], R84 ;  /* 0x000000545e006986 */ /* 0x0001e4000c101d04 */
[----:B0-----:R-:W-:-:S04]  /*2710*/  SHF.L.U32 R95, R145, 0x10, RZ ;  /* 0x00000010915f7819 */ /* 0x001fc800000006ff */
[----:B------:R-:W-:-:S05]  /*2720*/  LOP3.LUT R89, R89, R95, R144, 0xfe, !PT ;  /* 0x0000005f59597212 */ /* 0x000fca00078efe90 */
[----:B------:R3:W-:Y:S02]  /*2730*/  STG.E.64 desc[UR4][R90.64], R88 ;  /* 0x000000585a007986 */ /* 0x0007e4000c101b04 */
.L_x_4054:
[----:B------:R-:W-:Y:S05]  /*2740*/  BSYNC B0 ;  /* 0x0000000000007941 */ /* 0x000fea0003800000 */
.L_x_4053:
[----:B------:R-:W-:Y:S01]  /*2750*/  ISETP.NE.AND P6, PT, R0, RZ, PT ;  /* 0x000000ff0000720c */ /* 0x000fe20003fc5270 */
[----:B------:R-:W-:-:S12]  /*2760*/  BSSY B0, `(.L_x_4055) ;  /* 0x000002c000007945 */ /* 0x000fd80003800000 */
[----:B------:R-:W-:Y:S05]  /*2770*/  @!P6 BRA `(.L_x_4056) ;  /* 0x0000000000a8e947 */ /* 0x000fea0003800000 */
[----:B------:R-:W-:Y:S01]  /*2780*/  ISETP.NE.U32.AND P6, PT, RZ, UR8, PT ;  /* 0x00000008ff007c0c */ /* 0x000fe2000bfc5070 */
[-CC-:B0123--:R-:W-:Y:S01]  /*2790*/  FFMA.FTZ R89, R135, R93.reuse, R92.reuse ;  /* 0x0000005d87597223 */ /* 0x18ffe2000001005c */
        /* <DEDUP_REMOVED lines=17> */
[----:B------:R-:W-:-:S03]  /*28b0*/  FMUL.FTZ R94, R90, R143 ;  /* 0x0000008f5a5e7220 */ /* 0x000fc60000410000 */
[----:B------:R-:W-:-:S04]  /*28c0*/  ISETP.NE.AND.EX P6, PT, RZ, UR15, PT, P6 ;  /* 0x0000000fff007c0c */ /* 0x000fc8000bfc5360 */
[C---:B------:R-:W-:Y:S01]  /*28d0*/  SEL R87, R122.reuse, R87, P6 ;  /* 0x000000577a577207 */ /* 0x040fe20003000000 */
[-C--:B------:R-:W-:Y:S01]  /*28e0*/  FMUL.FTZ R122, R122, R143.reuse ;  /* 0x0000008f7a7a7220 */ /* 0x080fe20000410000 */
[C---:B------:R-:W-:Y:S01]  /*28f0*/  SEL R86, R95.reuse, R86, P6 ;  /* 0x000000565f567207 */ /* 0x040fe20003000000 */
[----:B------:R-:W-:Y:S01]  /*2900*/  FMUL.FTZ R95, R95, R143 ;  /* 0x0000008f5f5f7220 */ /* 0x000fe20000410000 */
[----:B------:R-:W-:Y:S01]  /*2910*/  SEL R85, R90, R85, P6 ;  /* 0x000000555a557207 */ /* 0x000fe20003000000 */
[C---:B------:R-:W-:Y:S01]  /*2920*/  FMUL.FTZ R143, R91.reuse, R143 ;  /* 0x0000008f5b8f7220 */ /* 0x040fe20000410000 */
[----:B------:R-:W0:Y:S01]  /*2930*/  F2F.BF16.F32 R90, R94 ;  /* 0x0000005e005a7304 */ /* 0x000e220000202000 */
[----:B------:R-:W-:Y:S02]  /*2940*/  SEL R84, R91, R84, P6 ;  /* 0x000000545b547207 */ /* 0x000fe40003000000 */
[----:B------:R-:W1:Y:S05]  /*2950*/  @P6 LDC.64 R88, c[0x0][0x308] ;  /* 0x0000c200ff586b82 */ /* 0x000e6a0000000a00 */
[----:B------:R-:W-:Y:S01]  /*2960*/  F2F.BF16.F32 R122, R122 ;  /* 0x0000007a007a7304 */ /* 0x000fe20000202000 */
[----:B0-----:R-:W-:-:S07]  /*2970*/  IMAD.WIDE.U32 R90, R90, 0x10000, RZ ;  /* 0x000100005a5a7825 */ /* 0x001fce00078e00ff */
[----:B------:R-:W-:Y:S08]  /*2980*/  F2F.BF16.F32 R95, R95 ;  /* 0x0000005f005f7304 */ /* 0x000ff00000202000 */
[----:B------:R-:W0:Y:S01]  /*2990*/  F2F.BF16.F32 R143, R143 ;  /* 0x0000008f008f7304 */ /* 0x000e220000202000 */
[----:B-1----:R-:W-:Y:S02]  /*29a0*/  @P6 IMAD.WIDE.U32 R92, R98, 0x10, R88 ;  /* 0x00000010625c6825 */ /* 0x002fe400078e0058 */
[----:B------:R-:W1:Y:S03]  /*29b0*/  LDC.64 R88, c[0x0][0x2f8] ;  /* 0x0000be00ff587b82 */ /* 0x000e660000000a00 */
[----:B------:R2:W-:Y:S01]  /*29c0*/  @P6 STG.E.128 desc[UR4][R92.64], R84 ;  /* 0x000000545c006986 */ /* 0x0005e2000c101d04 */
[----:B0-----:R-:W-:-:S02]  /*29d0*/  LOP3.LUT R90, R90, R143, RZ, 0xfc, !PT ;  /* 0x0000008f5a5a7212 */ /* 0x001fc400078efcff */
[----:B--2---:R-:W-:Y:S01]  /*29e0*/  SHF.L.U32 R93, R122, 0x10, RZ ;  /* 0x000000107a5d7819 */ /* 0x004fe200000006ff */
[----:B-1----:R-:W-:-:S03]  /*29f0*/  IMAD.WIDE.U32 R88, R98, 0x8, R88 ;  /* 0x0000000862587825 */ /* 0x002fc600078e0058 */
[----:B------:R-:W-:-:S05]  /*2a00*/  LOP3.LUT R91, R91, R93, R95, 0xfe, !PT ;  /* 0x0000005d5b5b7212 */ /* 0x000fca00078efe5f */
[----:B------:R4:W-:Y:S02]  /*2a10*/  STG.E.64 desc[UR4][R88.64], R90 ;  /* 0x0000005a58007986 */ /* 0x0009e4000c101b04 */
.L_x_4056:
[----:B------:R-:W-:Y:S05]  /*2a20*/  BSYNC B0 ;  /* 0x0000000000007941 */ /* 0x000fea0003800000 */
.L_x_4055:
[----:B------:R-:W-:Y:S02]  /*2a30*/  IADD3 R96, R96, UR16, RZ ;  /* 0x0000001060607c10 */ /* 0x000fe4000fffe0ff */
[----:B------:R-:W-:Y:S02]  /*2a40*/  SEL R94, RZ, 0x1, P0 ;  /* 0x00000001ff5e7807 */ /* 0x000fe40000000000 */
[----:B------:R-:W-:-:S13]  /*2a50*/  ISETP.GE.AND P0, PT, R96, UR17, PT ;  /* 0x0000001160007c0c */ /* 0x000fda000bf06270 */
[----:B------:R-:W-:Y:S05]  /*2a60*/  @!P0 BRA `(.L_x_4057) ;  /* 0xffffffdc00288947 */ /* 0x000fea000383ffff */
.L_x_4035:
[----:B------:R-:W-:Y:S01]  /*2a70*/  ISETP.NE.AND P0, PT, R0, RZ, PT ;  /* 0x000000ff0000720c */ /* 0x000fe20003f05270 */
[----:B------:R-:W0:Y:S01]  /*2a80*/  S2UR UR6, SR_CTAID.X ;  /* 0x00000000000679c3 */ /* 0x000e220000002500 */
[----:B------:R-:W0:Y:S07]  /*2a90*/  S2R R0, SR_TID.X ;  /* 0x0000000000007919 */ /* 0x000e2e0000002100 */
[----:B------:R-:W1:Y:S08]  /*2aa0*/  @P5 LDC.64 R2, c[0x0][0x2d0] ;  /* 0x0000b400ff025b82 */ /* 0x000e700000000a00 */
[----:B-----5:R-:W2:Y:S08]  /*2ab0*/  @P5 LDC.64 R4, c[0x0][0x2d8] ;  /* 0x0000b600ff045b82 */ /* 0x020eb00000000a00 */
[----:B------:R-:W3:Y:S08]  /*2ac0*/  @P4 LDC.64 R6, c[0x0][0x2d0] ;  /* 0x0000b400ff064b82 */ /* 0x000ef00000000a00 */
[----:B------:R-:W4:Y:S01]  /*2ad0*/  @P4 LDC.64 R8, c[0x0][0x2d8] ;  /* 0x0000b600ff084b82 */ /* 0x000f220000000a00 */
[----:B0-----:R-:W-:-:S05]  /*2ae0*/  LEA.HI R0, R0, UR6, RZ, 0x19 ;  /* 0x0000000600007c11 */ /* 0x001fca000f8fc8ff */
[----:B------:R-:W-:Y:S02]  /*2af0*/  IMAD R101, R0, R101, RZ ;  /* 0x0000006500657224 */ /* 0x000fe400078e02ff */
[----:B------:R-:W0:Y:S03]  /*2b00*/  @P3 LDC.64 R10, c[0x0][0x2d0] ;  /* 0x0000b400ff0a3b82 */ /* 0x000e260000000a00 */
[----:B------:R-:W-:-:S05]  /*2b10*/  LEA.HI R101, R101, R100, RZ, 0x1e ;  /* 0x0000006465657211 */ /* 0x000fca00078ff0ff */
[----:B------:R-:W0:Y:S01]  /*2b20*/  @P3 LDC.64 R12, c[0x0][0x2d8] ;  /* 0x0000b600ff0c3b82 */ /* 0x000e220000000a00 */
[----:B-1----:R-:W-:-:S04]  /*2b30*/  @P5 IMAD.WIDE.U32 R2, R101, 0x10, R2 ;  /* 0x0000001065025825 */ /* 0x002fc800078e0002 */
[C---:B--2---:R-:W-:Y:S01]  /*2b40*/  @P5 IMAD.WIDE.U32 R4, R101.reuse, 0x10, R4 ;  /* 0x0000001065045825 */ /* 0x044fe200078e0004 */
[----:B------:R-:W-:Y:S01]  /*2b50*/  @P5 IADD3 R101, R101, 0x80, RZ ;  /* 0x0000008065655810 */ /* 0x000fe20007ffe0ff */
[----:B------:R1:W-:Y:S01]  /*2b60*/  @P5 STG.E.128 desc[UR4][R2.64], R40 ;  /* 0x0000002802005986 */ /* 0x0003e2000c101d04 */
[----:B------:R-:W2:Y:S03]  /*2b70*/  @P2 LDC.64 R14, c[0x0][0x2d0] ;  /* 0x0000b400ff0e2b82 */ /* 0x000ea60000000a00 */
[C---:B---3--:R-:W-:Y:S01]  /*2b80*/  @P4 IMAD.WIDE.U32 R6, R101.reuse, 0x10, R6 ;  /* 0x0000001065064825 */ /* 0x048fe200078e0006 */
[----:B------:R1:W-:Y:S03]  /*2b90*/  @P5 STG.E.128 desc[UR4][R4.64], R60 ;  /* 0x0000003c04005986 */ /* 0x0003e6000c101d04 */
[C---:B----4-:R-:W-:Y:S01]  /*2ba0*/  @P4 IMAD.WIDE.U32 R8, R101.reuse, 0x10, R8 ;  /* 0x0000001065084825 */ /* 0x050fe200078e0008 */
[----:B------:R-:W3:Y:S01]  /*2bb0*/  @P2 LDC.64 R16, c[0x0][0x2d8] ;  /* 0x0000b600ff102b82 */ /* 0x000ee20000000a00 */
[----:B------:R-:W-:Y:S01]  /*2bc0*/  @P4 IADD3 R101, R101, 0x80, RZ ;  /* 0x0000008065654810 */ /* 0x000fe20007ffe0ff */
[----:B------:R1:W-:Y:S04]  /*2bd0*/  @P4 STG.E.128 desc[UR4][R6.64], R36 ;  /* 0x0000002406004986 */ /* 0x0003e8000c101d04 */
[C---:B0-----:R-:W-:Y:S01]  /*2be0*/  @P3 IMAD.WIDE.U32 R10, R101.reuse, 0x10, R10 ;  /* 0x00000010650a3825 */ /* 0x041fe200078e000a */
[----:B------:R1:W-:Y:S03]  /*2bf0*/  @P4 STG.E.128 desc[UR4][R8.64], R56 ;  /* 0x0000003808004986 */ /* 0x0003e6000c101d04 */
[C---:B------:R-:W-:Y:S01]  /*2c00*/  @P3 IMAD.WIDE.U32 R12, R101.reuse, 0x10, R12 ;  /* 0x00000010650c3825 */ /* 0x040fe200078e000c */
[----:B------:R-:W-:Y:S01]  /*2c10*/  @P3 IADD3 R101, R101, 0x80, RZ ;  /* 0x0000008065653810 */ /* 0x000fe20007ffe0ff */
[----:B------:R1:W-:Y:S04]  /*2c20*/  @P3 STG.E.128 desc[UR4][R10.64], R32 ;  /* 0x000000200a003986 */ /* 0x0003e8000c101d04 */
[C---:B--2---:R-:W-:Y:S01]  /*2c30*/  @P2 IMAD.WIDE.U32 R14, R101.reuse, 0x10, R14 ;  /* 0x00000010650e2825 */ /* 0x044fe200078e000e */
[----:B------:R1:W-:Y:S04]  /*2c40*/  @P3 STG.E.128 desc[UR4][R12.64], R52 ;  /* 0x000000340c003986 */ /* 0x0003e8000c101d04 */
[----:B------:R1:W-:Y:S01]  /*2c50*/  @P2 STG.E.128 desc[UR4][R14.64], R28 ;  /* 0x0000001c0e002986 */ /* 0x0003e2000c101d04 */
[----:B---3--:R-:W-:-:S05]  /*2c60*/  @P2 IMAD.WIDE.U32 R16, R101, 0x10, R16 ;  /* 0x0000001065102825 */ /* 0x008fca00078e0010 */
[----:B------:R1:W-:Y:S01]  /*2c70*/  @P2 STG.E.128 desc[UR4][R16.64], R48 ;  /* 0x0000003010002986 */ /* 0x0003e2000c101d04 */
[----:B------:R-:W-:Y:S05]  /*2c80*/  @!P0 EXIT ;  /* 0x000000000000894d */ /* 0x000fea0003800000 */
[----:B-1----:R-:W0:Y:S01]  /*2c90*/  LDC.64 R2, c[0x0][0x2d0] ;  /* 0x0000b400ff027b82 */ /* 0x002e220000000a00 */
[----:B------:R-:W-:-:S07]  /*2ca0*/  @P2 IADD3 R101, R101, 0x80, RZ ;  /* 0x0000008065652810 */ /* 0x000fce0007ffe0ff */
[----:B------:R-:W1:Y:S01]  /*2cb0*/  LDC.64 R4, c[0x0][0x2d8] ;  /* 0x0000b600ff047b82 */ /* 0x000e620000000a00 */
[----:B0-----:R-:W-:-:S05]  /*2cc0*/  IMAD.WIDE.U32 R2, R101, 0x10, R2 ;  /* 0x0000001065027825 */ /* 0x001fca00078e0002 */
[----:B------:R-:W-:Y:S01]  /*2cd0*/  STG.E.128 desc[UR4][R2.64], R24 ;  /* 0x0000001802007986 */ /* 0x000fe2000c101d04 */
[----:B-1----:R-:W-:-:S05]  /*2ce0*/  IMAD.WIDE.U32 R4, R101, 0x10, R4 ;  /* 0x0000001065047825 */ /* 0x002fca00078e0004 */
[----:B------:R-:W-:Y:S01]  /*2cf0*/  STG.E.128 desc[UR4][R4.64], R44 ;  /* 0x0000002c04007986 */ /* 0x000fe2000c101d04 */
[----:B------:R-:W-:Y:S05]  /*2d00*/  EXIT ;  /* 0x000000000000794d */ /* 0x000fea0003800000 */
.L_x_4046:
[----:B------:R-:W-:Y:S02]  /*2d10*/  MOV R147, 0x10 ;  /* 0x0000001000937802 */ /* 0x000fe40000000f00 */
[----:B------:R-:W-:Y:S02]  /*2d20*/  MOV R148, 0x1f ;  /* 0x0000001f00947802 */ /* 0x000fe40000000f00 */
[----:B------:R-:W-:-:S07]  /*2d30*/  MOV R146, 0xffffffff ;  /* 0xffffffff00927802 */ /* 0x000fce0000000f00 */
[----:B------:R-:W-:Y:S05]  /*2d40*/  WARPSYNC.COLLECTIVE R146, `(.L_x_4058) ;  /* 0x0000000092087348 */ /* 0x000fea0003c00000 */
[----:B------:R0:W1:Y:S02]  /*2d50*/  SHFL.DOWN P6, R123, R145, R147, R148 ;  /* 0x08000093917b7389 */ /* 0x00006400000c0094 */
[----:B01----:R-:W-:Y:S01]  /*2d60*/  ENDCOLLECTIVE ;  /* 0x000000000000791b */ /* 0x003fe20003800000 */
.L_x_4058:
[----:B------:R-:W-:-:S05]  /*2d70*/  MOV R90, R123 ;  /* 0x0000007b005a7202 */ /* 0x000fca0000000f00 */
[----:B------:R-:W-:Y:S01]  /*2d80*/  FADD.FTZ R90, R90, R145 ;  /* 0x000000915a5a7221 */ /* 0x000fe20000010000 */
[----:B------:R-:W-:-:S07]  /*2d90*/  MOV R145, R144 ;  /* 0x0000009000917202 */ /* 0x000fce0000000f00 */
[----:B------:R-:W-:Y:S05]  /*2da0*/  WARPSYNC.COLLECTIVE R146, `(.L_x_4059) ;  /* 0x0000000092087348 */ /* 0x000fea0003c00000 */
[----:B------:R0:W1:Y:S02]  /*2db0*/  SHFL.DOWN P6, R123, R145, R147, R148 ;  /* 0x08000093917b7389 */ /* 0x00006400000c0094 */
[----:B01----:R-:W-:Y:S01]  /*2dc0*/  ENDCOLLECTIVE ;  /* 0x000000000000791b */ /* 0x003fe20003800000 */
.L_x_4059:
[----:B------:R-:W-:Y:S02]  /*2dd0*/  MOV R145, R90 ;  /* 0x0000005a00917202 */ /* 0x000fe40000000f00 */
[----:B------:R-:W-:Y:S02]  /*2de0*/  MOV R147, 0x8 ;  /* 0x0000000800937802 */ /* 0x000fe40000000f00 */
[----:B------:R-:W-:-:S07]  /*2df0*/  MOV R89, R123 ;  /* 0x0000007b00597202 */ /* 0x000fce0000000f00 */
[----:B------:R-:W-:Y:S05]  /*2e00*/  WARPSYNC.COLLECTIVE R146, `(.L_x_4060) ;  /* 0x0000000092087348 */ /* 0x000fea0003c00000 */
[----:B------:R0:W1:Y:S02]  /*2e10*/  SHFL.DOWN P6, R123, R145, R147, R148 ;  /* 0x08000093917b7389 */ /* 0x00006400000c0094 */
[----:B01----:R-:W-:Y:S01]  /*2e20*/  ENDCOLLECTIVE ;  /* 0x000000000000791b */ /* 0x003fe20003800000 */
.L_x_4060:
[----:B------:R-:W-:-:S05]  /*2e30*/  FADD.FTZ R89, R89, R144 ;  /* 0x0000009059597221 */ /* 0x000fca0000010000 */
[----:B------:R-:W-:Y:S02]  /*2e40*/  MOV R145, R89 ;  /* 0x0000005900917202 */ /* 0x000fe40000000f00 */
[----:B------:R-:W-:-:S07]  /*2e50*/  MOV R91, R123 ;  /* 0x0000007b005b7202 */ /* 0x000fce0000000f00 */
[----:B------:R-:W-:Y:S05]  /*2e60*/  WARPSYNC.COLLECTIVE R146, `(.L_x_4061) ;  /* 0x0000000092087348 */ /* 0x000fea0003c00000 */
[----:B------:R0:W1:Y:S02]  /*2e70*/  SHFL.DOWN P6, R123, R145, R147, R148 ;  /* 0x08000093917b7389 */ /* 0x00006400000c0094 */
[----:B01----:R-:W-:Y:S01]  /*2e80*/  ENDCOLLECTIVE ;  /* 0x000000000000791b */ /* 0x003fe20003800000 */
.L_x_4061:
[----:B------:R-:W-:-:S05]  /*2e90*/  FADD.FTZ R91, R90, R91 ;  /* 0x0000005b5a5b7221 */ /* 0x000fca0000010000 */
[----:B------:R-:W-:Y:S02]  /*2ea0*/  MOV R145, R91 ;  /* 0x0000005b00917202 */ /* 0x000fe40000000f00 */
[----:B------:R-:W-:Y:S02]  /*2eb0*/  MOV R147, 0x4 ;  /* 0x0000000400937802 */ /* 0x000fe40000000f00 */
[----:B------:R-:W-:-:S07]  /*2ec0*/  MOV R92, R123 ;  /* 0x0000007b005c7202 */ /* 0x000fce0000000f00 */
[----:B------:R-:W-:Y:S05]  /*2ed0*/  WARPSYNC.COLLECTIVE R146, `(.L_x_4062) ;  /* 0x0000000092087348 */ /* 0x000fea0003c00000 */
[----:B------:R0:W1:Y:S02]  /*2ee0*/  SHFL.DOWN P6, R123, R145, R147, R148 ;  /* 0x08000093917b7389 */ /* 0x00006400000c0094 */
[----:B01----:R-:W-:Y:S01]  /*2ef0*/  ENDCOLLECTIVE ;  /* 0x000000000000791b */ /* 0x003fe20003800000 */
.L_x_4062:
[----:B------:R-:W-:-:S05]  /*2f00*/  FADD.FTZ R92, R89, R92 ;  /* 0x0000005c595c7221 */ /* 0x000fca0000010000 */
[----:B------:R-:W-:Y:S02]  /*2f10*/  MOV R145, R92 ;  /* 0x0000005c00917202 */ /* 0x000fe40000000f00 */
[----:B------:R-:W-:-:S07]  /*2f20*/  MOV R94, R123 ;  /* 0x0000007b005e7202 */ /* 0x000fce0000000f00 */
[----:B------:R-:W-:Y:S05]  /*2f30*/  WARPSYNC.COLLECTIVE R146, `(.L_x_4063) ;  /* 0x0000000092087348 */ /* 0x000fea0003c00000 */
[----:B------:R0:W1:Y:S02]  /*2f40*/  SHFL.DOWN P6, R123, R145, R147, R148 ;  /* 0x08000093917b7389 */ /* 0x00006400000c0094 */
[----:B01----:R-:W-:Y:S01]  /*2f50*/  ENDCOLLECTIVE ;  /* 0x000000000000791b */ /* 0x003fe20003800000 */
.L_x_4063:
[----:B------:R-:W-:-:S05]  /*2f60*/  FADD.FTZ R94, R91, R94 ;  /* 0x0000005e5b5e7221 */ /* 0x000fca0000010000 */
[----:B------:R-:W-:Y:S02]  /*2f70*/  MOV R145, R94 ;  /* 0x0000005e00917202 */ /* 0x000fe40000000f00 */
[----:B------:R-:W-:Y:S02]  /*2f80*/  MOV R147, 0x2 ;  /* 0x0000000200937802 */ /* 0x000fe40000000f00 */
[----:B------:R-:W-:-:S07]  /*2f90*/  MOV R93, R123 ;  /* 0x0000007b005d7202 */ /* 0x000fce0000000f00 */
[----:B------:R-:W-:Y:S05]  /*2fa0*/  WARPSYNC.COLLECTIVE R146, `(.L_x_4064) ;  /* 0x0000000092087348 */ /* 0x000fea0003c00000 */
[----:B------:R0:W1:Y:S02]  /*2fb0*/  SHFL.DOWN P6, R123, R145, R147, R148 ;  /* 0x08000093917b7389 */ /* 0x00006400000c0094 */
[----:B01----:R-:W-:Y:S01]  /*2fc0*/  ENDCOLLECTIVE ;  /* 0x000000000000791b */ /* 0x003fe20003800000 */
.L_x_4064:
[----:B------:R-:W-:-:S05]  /*2fd0*/  FADD.FTZ R93, R92, R93 ;  /* 0x0000005d5c5d7221 */ /* 0x000fca0000010000 */
[----:B------:R-:W-:Y:S02]  /*2fe0*/  MOV R145, R93 ;  /* 0x0000005d00917202 */ /* 0x000fe40000000f00 */
[----:B------:R-:W-:-:S07]  /*2ff0*/  MOV R95, R123 ;  /* 0x0000007b005f7202 */ /* 0x000fce0000000f00 */
[----:B------:R-:W-:Y:S05]  /*3000*/  WARPSYNC.COLLECTIVE R146, `(.L_x_4065) ;  /* 0x0000000092087348 */ /* 0x000fea0003c00000 */
[----:B------:R0:W1:Y:S02]  /*3010*/  SHFL.DOWN P6, R123, R145, R147, R148 ;  /* 0x08000093917b7389 */ /* 0x00006400000c0094 */
[----:B01----:R-:W-:Y:S01]  /*3020*/  ENDCOLLECTIVE ;  /* 0x000000000000791b */ /* 0x003fe20003800000 */
.L_x_4065:
[----:B------:R-:W-:-:S05]  /*3030*/  FADD.FTZ R95, R94, R95 ;  /* 0x0000005f5e5f7221 */ /* 0x000fca0000010000 */
[----:B------:R-:W-:Y:S02]  /*3040*/  MOV R145, R95 ;  /* 0x0000005f00917202 */ /* 0x000fe40000000f00 */
[----:B------:R-:W-:Y:S02]  /*3050*/  MOV R147, 0x1 ;  /* 0x0000000100937802 */ /* 0x000fe40000000f00 */
[----:B------:R-:W-:-:S07]  /*3060*/  MOV R144, R123 ;  /* 0x0000007b00907202 */ /* 0x000fce0000000f00 */
[----:B------:R-:W-:Y:S05]  /*3070*/  WARPSYNC.COLLECTIVE R146, `(.L_x_4066) ;  /* 0x0000000092087348 */ /* 0x000fea0003c00000 */
[----:B------:R0:W1:Y:S02]  /*3080*/  SHFL.DOWN P6, R123, R145, R147, R148 ;  /* 0x08000093917b7389 */ /* 0x00006400000c0094 */
[----:B01----:R-:W-:Y:S01]  /*3090*/  ENDCOLLECTIVE ;  /* 0x000000000000791b */ /* 0x003fe20003800000 */
.L_x_4066:
[----:B------:R-:W-:-:S05]  /*30a0*/  FADD.FTZ R144, R93, R144 ;  /* 0x000000905d907221 */ /* 0x000fca0000010000 */
[----:B------:R-:W-:Y:S02]  /*30b0*/  MOV R145, R144 ;  /* 0x0000009000917202 */ /* 0x000fe40000000f00 */
[----:B------:R-:W-:-:S07]  /*30c0*/  MOV R90, R123 ;  /* 0x0000007b005a7202 */ /* 0x000fce0000000f00 */
[----:B------:R-:W-:Y:S05]  /*30d0*/  WARPSYNC.COLLECTIVE R146, `(.L_x_4067) ;  /* 0x0000000092087348 */ /* 0x000fea0003c00000 */
[----:B------:R0:W1:Y:S02]  /*30e0*/  SHFL.DOWN P6, R123, R145, R147, R148 ;  /* 0x08000093917b7389 */ /* 0x00006400000c0094 */
[----:B01----:R-:W-:Y:S01]  /*30f0*/  ENDCOLLECTIVE ;  /* 0x000000000000791b */ /* 0x003fe20003800000 */
.L_x_4067:
[----:B------:R-:W-:Y:S05]  /*3100*/  BRA `(.L_x_4068) ;  /* 0xffffffe800447947 */ /* 0x000fea000383ffff */
.L_x_4069:
        /* <DEDUP_REMOVED lines=15> */
.L_x_11878:


//--------------------- .text._ZN10layer_norm13ln_bwd_kernelINS_13Kernel_traitsI13__nv_bfloat16S2_fS2_fjLj2560ELj1ELj1ELj4ELj8ENS_18Kernel_traits_baseILj2560ES2_S2_fS2_fjLj128EEEEELb0ELb0ELb0ELb1EEEvNS_9BwdParamsE --------------------------
	.section	.text._ZN10layer_norm13ln_bwd_kernelINS_13Kernel_traitsI13__nv_bfloat16S2_fS2_fjLj2560ELj1ELj1ELj4ELj8ENS_18Kernel_traits_baseILj2560ES2_S2_fS2_fjLj128EEEEELb0ELb0ELb0ELb1EEEvNS_9BwdParamsE,"ax",@progbits
	.align	128
        .global         _ZN10layer_norm13ln_bwd_kernelINS_13Kernel_traitsI13__nv_bfloat16S2_fS2_fjLj2560ELj1ELj1ELj4ELj8ENS_18Kernel_traits_baseILj2560ES2_S2_fS2_fjLj128EEEEELb0ELb0ELb0ELb1EEEvNS_9BwdParamsE
        .type           _ZN10layer_norm13ln_bwd_kernelINS_13Kernel_traitsI13__nv_bfloat16S2_fS2_fjLj2560ELj1ELj1ELj4ELj8ENS_18Kernel_traits_baseILj2560ES2_S2_fS2_fjLj128EEEEELb0ELb0ELb0ELb1EEEvNS_9BwdParamsE,@function
        .size           _ZN10layer_norm13ln_bwd_kernelINS_13Kernel_traitsI13__nv_bfloat16S2_fS2_fjLj2560ELj1ELj1ELj4ELj8ENS_18Kernel_traits_baseILj2560ES2_S2_fS2_fjLj128EEEEELb0ELb0ELb0ELb1EEEvNS_9BwdParamsE,(.L_x_11879 - _ZN10layer_norm13ln_bwd_kernelINS_13Kernel_traitsI13__nv_bfloat16S2_fS2_fjLj2560ELj1ELj1ELj4ELj8ENS_18Kernel_traits_baseILj2560ES2_S2_fS2_fjLj128EEEEELb0ELb0ELb0ELb1EEEvNS_9BwdParamsE)
        .other          _ZN10layer_norm13ln_bwd_kernelINS_13Kernel_traitsI13__nv_bfloat16S2_fS2_fjLj2560ELj1ELj1ELj4ELj8ENS_18Kernel_traits_baseILj2560ES2_S2_fS2_fjLj128EEEEELb0ELb0ELb0ELb1EEEvNS_9BwdParamsE,@"STO_CUDA_ENTRY STV_DEFAULT"
_ZN10layer_norm13ln_bwd_kernelINS_13Kernel_traitsI13__nv_bfloat16S2_fS2_fjLj2560ELj1ELj1ELj4ELj8ENS_18Kernel_traits_baseILj2560ES2_S2_fS2_fjLj128EEEEELb0ELb0ELb0ELb1EEEvNS_9BwdParamsE:
.text._ZN10layer_norm13ln_bwd_kernelINS_13Kernel_traitsI13__nv_bfloat16S2_fS2_fjLj2560ELj1ELj1ELj4ELj8ENS_18Kernel_traits_baseILj2560ES2_S2_fS2_fjLj128EEEEELb0ELb0ELb0ELb1EEEvNS_9BwdParamsE:
        /* <DEDUP_REMOVED lines=34> */
.L_x_4070:
        /* <DEDUP_REMOVED lines=12> */
[----:B------:R-:W-:Y:S01]  /*02e0*/  ULDC.U8 UR4, c[0x0][0x2a0] ;  /* 0x0000a80000047ab9 */ /* 0x000fe20000000000 */
[----:B------:R-:W-:Y:S01]  /*02f0*/  HFMA2.MMA R132, -RZ, RZ, 0, 5.9604644775390625e-08 ;  /* 0x00000001ff847435 */ /* 0x000fe200000001ff */
[----:B------:R-:W-:Y:S01]  /*0300*/  UISETP.NE.AND UP0, UPT, UR4, URZ, UPT ;  /* 0x0000003f0400728c */ /* 0x000fe2000bf05270 */
[----:B------:R-:W-:Y:S01]  /*0310*/  HFMA2.MMA R84, -RZ, RZ, 0, 0 ;  /* 0x00000000ff547435 */ /* 0x000fe200000001ff */
[----:B------:R-:W-:Y:S01]  /*0320*/  ISETP.NE.AND.EX P0, PT, RZ, UR5, PT, P0 ;  /* 0x00000005ff007c0c */ /* 0x000fe2000bf05300 */
[----:B------:R-:W-:Y:S01]  /*0330*/  HFMA2.MMA R118, -RZ, RZ, 0, 0 ;  /* 0x00000000ff767435 */ /* 0x000fe200000001ff */
[----:B------:R-:W-:-:S02]  /*0340*/  MOV R76, RZ ;  /* 0x000000ff004c7202 */ /* 0x000fc40000000f00 */
        /* <DEDUP_REMOVED lines=17> */
[----:B0-----:R-:W-:-:S02]  /*0460*/  CS2R R2, SRZ ;  /* 0x0000000000027805 */ /* 0x001fc4000001ff00 */
[----:B------:R-:W-:Y:S02]  /*0470*/  MOV R0, RZ ;  /* 0x000000ff00007202 */ /* 0x000fe40000000f00 */
[----:B------:R-:W-:Y:S02]  /*0480*/  PLOP3.LUT P3, PT, PT, PT, UP0, 0x80, 0x0 ;  /* 0x000000000000781c */ /* 0x000fe40003f6f008 */
[--C-:B--2---:R-:W-:Y:S02]  /*0490*/  SHF.R.U64 R119, R86, 0x10, R87.reuse ;  /* 0x0000001056777819 */ /* 0x104fe40000001257 */
[----:B------:R-:W-:Y:S02]  /*04a0*/  SHF.R.U32.HI R120, RZ, 0x10, R87 ;  /* 0x00000010ff787819 */ /* 0x000fe40000011657 */
[--C-:B---3--:R-:W-:Y:S02]  /*04b0*/  SHF.R.U64 R121, R88, 0x10, R89.reuse ;  /* 0x0000001058797819 */ /* 0x108fe40000001259 */
[----:B------:R-:W-:-:S02]  /*04c0*/  SHF.R.U32.HI R122, RZ, 0x10, R89 ;  /* 0x00000010ff7a7819 */ /* 0x000fc40000011659 */
[--C-:B----4-:R-:W-:Y:S02]  /*04d0*/  SHF.R.U64 R123, R90, 0x10, R91.reuse ;  /* 0x000000105a7b7819 */ /* 0x110fe4000000125b */
[----:B------:R-:W-:Y:S02]  /*04e0*/  SHF.R.U32.HI R124, RZ, 0x10, R91 ;  /* 0x00000010ff7c7819 */ /* 0x000fe4000001165b */
[--C-:B-----5:R-:W-:Y:S02]  /*04f0*/  SHF.R.U64 R125, R92, 0x10, R93.reuse ;  /* 0x000000105c7d7819 */ /* 0x120fe4000000125d */
[----:B------:R-:W-:Y:S02]  /*0500*/  SHF.R.U32.HI R126, RZ, 0x10, R93 ;  /* 0x00000010ff7e7819 */ /* 0x000fe4000001165d */
[--C-:B------:R-:W-:Y:S02]  /*0510*/  SHF.R.U64 R127, R116, 0x10, R117.reuse ;  /* 0x00000010747f7819 */ /* 0x100fe40000001275 */
[----:B------:R-:W-:-:S02]  /*0520*/  SHF.R.U32.HI R128, RZ, 0x10, R117 ;  /* 0x00000010ff807819 */ /* 0x000fc40000011675 */
        /* <DEDUP_REMOVED lines=20> */
.L_x_4074:
[----:B0-----:R-:W0:Y:S01]  /*0670*/  LDC.64 R56, c[0x0][0x250] ;  /* 0x00009400ff387b82 */ /* 0x001e220000000a00 */
[----:B------:R-:W-:Y:S01]  /*0680*/  IMAD R58, R85, UR8, RZ ;  /* 0x00000008553a7c24 */ /* 0x000fe2000f8e02ff */
[----:B------:R-:W-:-:S04]  /*0690*/  SHF.R.S32.HI R60, RZ, 0x1f, R85 ;  /* 0x0000001fff3c7819 */ /* 0x000fc80000011455 */
[----:B------:R-:W-:Y:S02]  /*06a0*/  SHF.R.S32.HI R59, RZ, 0x1f, R58 ;  /* 0x0000001fff3b7819 */ /* 0x000fe4000001143a */
[----:B------:R-:W1:Y:S02]  /*06b0*/  @P0 LDC.64 R62, c[0x0][0x270] ;  /* 0x00009c00ff3e0b82 */ /* 0x000e640000000a00 */
[----:B------:R-:W-:Y:S02]  /*06c0*/  LEA.HI R59, R59, R58, RZ, 0x2 ;  /* 0x0000003a3b3b7211 */ /* 0x000fe400078f10ff */
[----:B------:R-:W-:-:S04]  /*06d0*/  LOP3.LUT R58, R77, 0x7f, RZ, 0xc0, !PT ;  /* 0x0000007f4d3a7812 */ /* 0x000fc800078ec0ff */
[----:B------:R-:W2:Y:S01]  /*06e0*/  LDC.64 R100, c[0x0][0x2b8] ;  /* 0x0000ae00ff647b82 */ /* 0x000ea20000000a00 */
[----:B------:R-:W-:-:S07]  /*06f0*/  LEA.HI.SX32 R137, R59, R58, 0x1e ;  /* 0x0000003a3b897211 */ /* 0x000fce00078ff2ff */
[----:B------:R-:W3:Y:S01]  /*0700*/  LDC.64 R72, c[0x0][0x238] ;  /* 0x00008e00ff487b82 */ /* 0x000ee20000000a00 */
[----:B0-----:R-:W-:-:S07]  /*0710*/  IMAD.WIDE R134, R85, 0x4, R56 ;  /* 0x0000000455867825 */ /* 0x001fce00078e0238 */
[----:B------:R-:W0:Y:S01]  /*0720*/  LDC.64 R94, c[0x0][0x258] ;  /* 0x00009600ff5e7b82 */ /* 0x000e220000000a00 */
[----:B-1----:R-:W-:Y:S01]  /*0730*/  @P0 LEA R62, P1, R85, R62, 0x1 ;  /* 0x0000003e553e0211 */ /* 0x002fe200078208ff */
[----:B------:R1:W4:Y:S01]  /*0740*/  LDG.E R134, desc[UR6][R134.64] ;  /* 0x0000000686867981 */ /* 0x000322000c1e1900 */
[C---:B------:R-:W-:Y:S02]  /*0750*/  IADD3 R129, R137.reuse, 0x100, RZ ;  /* 0x0000010089817810 */ /* 0x040fe40007ffe0ff */
[----:B------:R-:W-:Y:S02]  /*0760*/  IADD3 R133, R137, 0x180, RZ ;  /* 0x0000018089857810 */ /* 0x000fe40007ffe0ff */
[----:B------:R-:W-:Y:S01]  /*0770*/  @P0 LEA.HI.X R63, R85, R63, R60, 0x1, P1 ;  /* 0x0000003f553f0211 */ /* 0x000fe200008f0c3c */
[C---:B--2---:R-:W-:Y:S01]  /*0780*/  IMAD.WIDE.U32 R98, R137.reuse, 0x8, R100 ;  /* 0x0000000889627825 */ /* 0x044fe200078e0064 */
[C---:B------:R-:W-:Y:S02]  /*0790*/  IADD3 R139, R137.reuse, 0x80, RZ ;  /* 0x00000080898b7810 */ /* 0x040fe40007ffe0ff */
[C---:B-1----:R-:W-:Y:S01]  /*07a0*/  IADD3 R135, R137.reuse, 0x200, RZ ;  /* 0x0000020089877810 */ /* 0x042fe20007ffe0ff */
[----:B------:R-:W2:Y:S01]  /*07b0*/  @P0 LDG.E.U16 R136, desc[UR6][R62.64] ;  /* 0x000000063e880981 */ /* 0x000ea2000c1e1500 */
[----:B---3--:R-:W-:-:S03]  /*07c0*/  IMAD.WIDE.U32 R56, R137, 0x10, R72 ;  /* 0x0000001089387825 */ /* 0x008fc600078e0048 */
[----:B------:R-:W3:Y:S01]  /*07d0*/  LDG.E.64 R98, desc[UR6][R98.64] ;  /* 0x0000000662627981 */ /* 0x000ee2000c1e1b00 */
[----:B------:R-:W-:-:S03]  /*07e0*/  IMAD.WIDE.U32 R64, R129, 0x10, R72 ;  /* 0x0000001081407825 */ /* 0x000fc600078e0048 */
[----:B------:R-:W3:Y:S01]  /*07f0*/  LDG.E.128 R56, desc[UR6][R56.64] ;  /* 0x0000000638387981 */ /* 0x000ee2000c1e1d00 */
[----:B------:R-:W-:-:S03]  /*0800*/  IMAD.WIDE.U32 R68, R133, 0x10, R72 ;  /* 0x0000001085447825 */ /* 0x000fc600078e0048 */
[----:B------:R-:W3:Y:S01]  /*0810*/  LDG.E.128 R64, desc[UR6][R64.64] ;  /* 0x0000000640407981 */ /* 0x000ee2000c1e1d00 */
[----:B0-----:R-:W-:-:S03]  /*0820*/  IMAD.WIDE R130, R85, 0x4, R94 ;  /* 0x0000000455827825 */ /* 0x001fc600078e025e */
[----:B------:R-:W3:Y:S01]  /*0830*/  LDG.E.128 R68, desc[UR6][R68.64] ;  /* 0x0000000644447981 */ /* 0x000ee2000c1e1d00 */
[----:B------:R-:W0:Y:S01]  /*0840*/  LDC.64 R94, c[0x0][0x2c8] ;  /* 0x0000b200ff5e7b82 */ /* 0x000e220000000a00 */
[C---:B------:R-:W-:Y:S02]  /*0850*/  IMAD.WIDE.U32 R60, R139.reuse, 0x10, R72 ;  /* 0x000000108b3c7825 */ /* 0x040fe400078e0048 */
[----:B------:R1:W3:Y:S02]  /*0860*/  LDG.E R130, desc[UR6][R130.64] ;  /* 0x0000000682827981 */ /* 0x0002e4000c1e1900 */
[--C-:B------:R-:W-:Y:S02]  /*0870*/  IMAD.WIDE.U32 R96, R139, 0x8, R100.reuse ;  /* 0x000000088b607825 */ /* 0x100fe400078e0064 */
[----:B------:R-:W3:Y:S02]  /*0880*/  LDG.E.128 R60, desc[UR6][R60.64] ;  /* 0x000000063c3c7981 */ /* 0x000ee4000c1e1d00 */
[----:B------:R-:W-:-:S02]  /*0890*/  IMAD.WIDE.U32 R102, R129, 0x8, R100 ;  /* 0x0000000881667825 */ /* 0x000fc400078e0064 */
[----:B------:R-:W3:Y:S02]  /*08a0*/  LDG.E.64 R96, desc[UR6][R96.64] ;  /* 0x0000000660607981 */ /* 0x000ee4000c1e1b00 */
[----:B------:R-:W-:Y:S02]  /*08b0*/  IMAD.WIDE.U32 R72, R135, 0x10, R72 ;  /* 0x0000001087487825 */ /* 0x000fe400078e0048 */
[----:B------:R-:W3:Y:S02]  /*08c0*/  LDG.E.64 R102, desc[UR6][R102.64] ;  /* 0x0000000666667981 */ /* 0x000ee4000c1e1b00 */
[--C-:B------:R-:W-:Y:S02]  /*08d0*/  IMAD.WIDE.U32 R104, R133, 0x8, R100.reuse ;  /* 0x0000000885687825 */ /* 0x100fe400078e0064 */
[----:B------:R-:W3:Y:S02]  /*08e0*/  LDG.E.128 R72, desc[UR6][R72.64] ;  /* 0x0000000648487981 */ /* 0x000ee4000c1e1d00 */
[----:B------:R-:W-:-:S02]  /*08f0*/  IMAD.WIDE.U32 R100, R135, 0x8, R100 ;  /* 0x0000000887647825 */ /* 0x000fc400078e0064 */
[----:B------:R-:W3:Y:S04]  /*0900*/  LDG.E.64 R104, desc[UR6][R104.64] ;  /* 0x0000000668687981 */ /* 0x000ee8000c1e1b00 */
[----:B------:R-:W3:Y:S01]  /*0910*/  LDG.E.64 R100, desc[UR6][R100.64] ;  /* 0x0000000664647981 */ /* 0x000ee2000c1e1b00 */
[----:B0-----:R-:W-:-:S04]  /*0920*/  ISETP.NE.U32.AND P1, PT, R94, RZ, PT ;  /* 0x000000ff5e00720c */ /* 0x001fc80003f25070 */
[----:B------:R-:W-:-:S13]  /*0930*/  ISETP.NE.AND.EX P1, PT, R95, RZ, PT, P1 ;  /* 0x000000ff5f00720c */ /* 0x000fda0003f25310 */
[----:B------:R-:W0:Y:S08]  /*0940*/  @P1 LDC.64 R114, c[0x0][0x2c8] ;  /* 0x0000b200ff721b82 */ /* 0x000e300000000a00 */
[----:B------:R-:W1:Y:S08]  /*0950*/  @P1 LDC.64 R110, c[0x0][0x2c8] ;  /* 0x0000b200ff6e1b82 */ /* 0x000e700000000a00 */
[----:B------:R-:W1:Y:S08]  /*0960*/  @P1 LDC.64 R106, c[0x0][0x2c8] ;  /* 0x0000b200ff6a1b82 */ /* 0x000e700000000a00 */
[----:B------:R-:W1:Y:S08]  /*0970*/  @P1 LDC.64 R108, c[0x0][0x2c8] ;  /* 0x0000b200ff6c1b82 */ /* 0x000e700000000a00 */
[----:B------:R-:W1:Y:S01]  /*0980*/  @P1 LDC.64 R112, c[0x0][0x2c8] ;  /* 0x0000b200ff701b82 */ /* 0x000e620000000a00 */
[----:B0-----:R-:W-:Y:S01]  /*0990*/  @P1 IMAD.WIDE.U32 R114, R129, 0x10, R114 ;  /* 0x0000001081721825 */ /* 0x001fe200078e0072 */
[----:B-1----:R-:W-:-:S03]  /*09a0*/  MOV R131, 0x3f800000 ;  /* 0x3f80000000837802 */ /* 0x002fc60000000f00 */
[----:B------:R-:W-:Y:S01]  /*09b0*/  @P1 IMAD.WIDE.U32 R110, R139, 0x10, R110 ;  /* 0x000000108b6e1825 */ /* 0x000fe200078e006e */
[----:B------:R0:W5:Y:S03]  /*09c0*/  @P1 LDG.E.128 R40, desc[UR6][R114.64] ;  /* 0x0000000672281981 */ /* 0x000166000c1e1d00 */
[----:B------:R-:W-:Y:S01]  /*09d0*/  @P1 IMAD.WIDE.U32 R106, R137, 0x10, R106 ;  /* 0x00000010896a1825 */ /* 0x000fe200078e006a */
[----:B------:R1:W5:Y:S04]  /*09e0*/  @P1 LDG.E.128 R36, desc[UR6][R110.64] ;  /* 0x000000066e241981 */ /* 0x000368000c1e1d00 */
[----:B------:R1:W5:Y:S01]  /*09f0*/  @P1 LDG.E.128 R32, desc[UR6][R106.64] ;  /* 0x000000066a201981 */ /* 0x000362000c1e1d00 */
[----:B------:R-:W-:-:S05]  /*0a00*/  @P1 IMAD.WIDE.U32 R108, R135, 0x10, R108 ;  /* 0x00000010876c1825 */ /* 0x000fca00078e006c */
[----:B------:R1:W5:Y:S01]  /*0a10*/  @P1 LDG.E.128 R48, desc[UR6][R108.64] ;  /* 0x000000066c301981 */ /* 0x000362000c1e1d00 */
[----:B------:R-:W-:-:S05]  /*0a20*/  @P1 IMAD.WIDE.U32 R112, R133, 0x10, R112 ;  /* 0x0000001085701825 */ /* 0x000fca00078e0070 */
[----:B------:R1:W5:Y:S01]  /*0a30*/  @P1 LDG.E.128 R44, desc[UR6][R112.64] ;  /* 0x00000006702c1981 */ /* 0x000362000c1e1d00 */
[----:B------:R-:W-:Y:S01]  /*0a40*/  UMOV UR4, 0xffffffff ;  /* 0xffffffff00047882 */ /* 0x000fe20000000000 */
[----:B------:R-:W-:Y:S02]  /*0a50*/  LOP3.LUT P1, RZ, R77, 0x1f, RZ, 0xc0, !PT ;  /* 0x0000001f4dff7812 */ /* 0x000fe4000782c0ff */
[----:B----4-:R-:W-:Y:S02]  /*0a60*/  FSEL R140, R134, RZ, !P3 ;  /* 0x000000ff868c7208 */ /* 0x010fe40005800000 */
[----:B--2---:R-:W-:Y:S02]  /*0a70*/  @P0 SHF.L.U32 R131, R136, 0x10, RZ ;  /* 0x0000001088830819 */ /* 0x004fe400000006ff */
[----:B---3--:R-:W-:Y:S02]  /*0a80*/  MOV R138, R98 ;  /* 0x00000062008a7202 */ /* 0x008fe40000000f00 */
[----:B------:R-:W-:Y:S01]  /*0a90*/  MOV R136, R99 ;  /* 0x0000006300887202 */ /* 0x000fe20000000f00 */
[C---:B------:R-:W-:Y:S01]  /*0aa0*/  FADD.FTZ R155, -R140.reuse, R56 ;  /* 0x000000388c9b7221 */ /* 0x040fe20000010100 */
[----:B------:R-:W-:Y:S01]  /*0ab0*/  FADD.FTZ R159, -R140, R58 ;  /* 0x0000003a8c9f7221 */ /* 0x000fe20000010100 */
[----:B------:R-:W-:Y:S01]  /*0ac0*/  SHF.R.U64 R134, R98, 0x10, R99 ;  /* 0x0000001062867819 */ /* 0x000fe20000001263 */
[----:B0-----:R-:W-:Y:S01]  /*0ad0*/  FADD.FTZ R115, -R140, R67 ;  /* 0x000000438c737221 */ /* 0x001fe20000010100 */
[----:B------:R-:W-:Y:S01]  /*0ae0*/  SHF.L.U32 R67, R138, 0x10, RZ ;  /* 0x000000108a437819 */ /* 0x000fe200000006ff */
[----:B-1----:R-:W-:Y:S01]  /*0af0*/  FADD.FTZ R111, -R140, R65 ;  /* 0x000000418c6f7221 */ /* 0x002fe20000010100 */
[----:B------:R-:W-:Y:S01]  /*0b00*/  SHF.L.U32 R136, R136, 0x10, RZ ;  /* 0x0000001088887819 */ /* 0x000fe200000006ff */
[C---:B------:R-:W-:Y:S01]  /*0b10*/  FADD.FTZ R145, -R140.reuse, R70 ;  /* 0x000000468c917221 */ /* 0x040fe20000010100 */
[----:B------:R-:W-:Y:S01]  /*0b20*/  SHF.R.U32.HI R142, RZ, 0x10, R99 ;  /* 0x00000010ff8e7819 */ /* 0x000fe20000011663 */
[----:B------:R-:W-:Y:S01]  /*0b30*/  FADD.FTZ R161, -R140, R59 ;  /* 0x0000003b8ca17221 */ /* 0x000fe20000010100 */
[C---:B------:R-:W-:Y:S01]  /*0b40*/  FMUL.FTZ R65, R130.reuse, R155 ;  /* 0x0000009b82417220 */ /* 0x040fe20000410000 */
[----:B------:R-:W-:Y:S01]  /*0b50*/  FMUL.FTZ R70, R130, R159 ;  /* 0x0000009f82467220 */ /* 0x000fe20000410000 */
[----:B------:R-:W-:Y:S01]  /*0b60*/  SHF.L.U32 R134, R134, 0x10, RZ ;  /* 0x0000001086867819 */ /* 0x000fe200000006ff */
[C---:B------:R-:W-:Y:S01]  /*0b70*/  FADD.FTZ R99, -R140.reuse, R60 ;  /* 0x0000003c8c637221 */ /* 0x040fe20000010100 */
[C---:B------:R-:W-:Y:S01]  /*0b80*/  FADD.FTZ R107, -R140.reuse, R62 ;  /* 0x0000003e8c6b7221 */ /* 0x040fe20000010100 */
[C---:B------:R-:W-:Y:S01]  /*0b90*/  FADD.FTZ R157, -R140.reuse, R57 ;  /* 0x000000398c9d7221 */ /* 0x040fe20000010100 */
[----:B------:R-:W-:Y:S01]  /*0ba0*/  MOV R98, R97 ;  /* 0x0000006100627202 */ /* 0x000fe20000000f00 */
[C---:B------:R-:W-:Y:S01]  /*0bb0*/  FADD.FTZ R61, -R140.reuse, R61 ;  /* 0x0000003d8c3d7221 */ /* 0x040fe20000010100 */
[----:B------:R-:W-:Y:S01]  /*0bc0*/  FADD.FTZ R109, -R140, R64 ;  /* 0x000000408c6d7221 */ /* 0x000fe20000010100 */
[----:B------:R-:W-:-:S02]  /*0bd0*/  MOV R58, R102 ;  /* 0x00000066003a7202 */ /* 0x000fc40000000f00 */
[--C-:B------:R-:W-:Y:S01]  /*0be0*/  SHF.R.U64 R56, R102, 0x10, R103.reuse ;  /* 0x0000001066387819 */ /* 0x100fe20000001267 */
[----:B------:R-:W-:Y:S01]  /*0bf0*/  FADD.FTZ R149, -R140, R72 ;  /* 0x000000488c957221 */ /* 0x000fe20000010100 */
[----:B------:R-:W-:Y:S01]  /*0c00*/  MOV R59, R103 ;  /* 0x00000067003b7202 */ /* 0x000fe20000000f00 */
[-C--:B------:R-:W-:Y:S01]  /*0c10*/  FMUL.FTZ R72, R86, R67.reuse ;  /* 0x0000004356487220 */ /* 0x080fe20000410000 */
[----:B------:R-:W-:Y:S01]  /*0c20*/  SHF.R.U32.HI R60, RZ, 0x10, R103 ;  /* 0x00000010ff3c7819 */ /* 0x000fe20000011667 */
[----:B------:R-:W-:Y:S01]  /*0c30*/  FADD.FTZ R84, R67, R84 ;  /* 0x0000005443547221 */ /* 0x000fe20000010000 */
[----:B------:R-:W-:Y:S01]  /*0c40*/  MOV R62, R104 ;  /* 0x00000068003e7202 */ /* 0x000fe20000000f00 */
[----:B------:R-:W-:Y:S01]  /*0c50*/  FFMA.FTZ R118, R65, R67, R118 ;  /* 0x0000004341767223 */ /* 0x000fe20000010076 */
[----:B------:R-:W-:Y:S01]  /*0c60*/  SHF.R.U64 R102, R104, 0x10, R105 ;  /* 0x0000001068667819 */ /* 0x000fe20000001269 */
[----:B------:R-:W-:Y:S01]  /*0c70*/  FADD.FTZ R80, R136, R80 ;  /* 0x0000005088507221 */ /* 0x000fe20000010000 */
[----:B------:R-:W-:Y:S01]  /*0c80*/  MOV R103, R105 ;  /* 0x0000006900677202 */ /* 0x000fe20000000f00 */
[-C--:B------:R-:W-:Y:S01]  /*0c90*/  FFMA.FTZ R81, R70, R136.reuse, R81 ;  /* 0x0000008846517223 */ /* 0x080fe20000010051 */
[----:B------:R-:W-:Y:S01]  /*0ca0*/  SHF.R.U32.HI R104, RZ, 0x10, R105 ;  /* 0x00000010ff687819 */ /* 0x000fe20000011669 */
[----:B------:R-:W-:Y:S01]  /*0cb0*/  FMUL.FTZ R67, R87, R136 ;  /* 0x0000008857437220 */ /* 0x000fe20000410000 */
[----:B------:R-:W-:Y:S01]  /*0cc0*/  MOV R105, R100 ;  /* 0x0000006400697202 */ /* 0x000fe20000000f00 */
[----:B------:R-:W-:Y:S01]  /*0cd0*/  FADD.FTZ R113, -R140, R66 ;  /* 0x000000428c717221 */ /* 0x000fe20000010100 */
[----:B------:R-:W-:Y:S01]  /*0ce0*/  SHF.R.U64 R108, R100, 0x10, R101 ;  /* 0x00000010646c7819 */ /* 0x000fe20000001265 */
[----:B------:R-:W-:Y:S01]  /*0cf0*/  FADD.FTZ R151, -R140, R73 ;  /* 0x000000498c977221 */ /* 0x000fe20000010100 */
[----:B------:R-:W-:Y:S01]  /*0d00*/  SHF.L.U32 R136, R98, 0x10, RZ ;  /* 0x0000001062887819 */ /* 0x000fe200000006ff */
[----:B------:R-:W-:Y:S01]  /*0d10*/  FMUL.FTZ R100, R130, R111 ;  /* 0x0000006f82647220 */ /* 0x000fe20000410000 */
[C---:B------:R-:W-:Y:S01]  /*0d20*/  FADD.FTZ R147, -R140.reuse, R71 ;  /* 0x000000478c937221 */ /* 0x040fe20000010100 */
[----:B------:R-:W-:Y:S01]  /*0d30*/  FADD.FTZ R153, -R140, R74 ;  /* 0x0000004a8c997221 */ /* 0x000fe20000010100 */
[----:B------:R-:W-:Y:S01]  /*0d40*/  FMUL.FTZ R66, R119, R134 ;  /* 0x0000008677427220 */ /* 0x000fe20000410000 */
[C---:B------:R-:W-:Y:S01]  /*0d50*/  FMUL.FTZ R73, R130.reuse, R99 ;  /* 0x0000006382497220 */ /* 0x040fe20000410000 */
[C---:B------:R-:W-:Y:S01]  /*0d60*/  FMUL.FTZ R98, R130.reuse, R115 ;  /* 0x0000007382627220 */ /* 0x040fe20000410000 */
[----:B------:R-:W-:Y:S01]  /*0d70*/  FADD.FTZ R111, RZ, R72 ;  /* 0x00000048ff6f7221 */ /* 0x000fe20000010000 */
[C---:B------:R-:W-:Y:S01]  /*0d80*/  FMUL.FTZ R74, R130.reuse, R157 ;  /* 0x0000009d824a7220 */ /* 0x040fe20000410000 */
[C---:B------:R-:W-:Y:S01]  /*0d90*/  FMUL.FTZ R71, R130.reuse, R61 ;  /* 0x0000003d82477220 */ /* 0x040fe20000410000 */
[----:B------:R-:W-:Y:S01]  /*0da0*/  FMUL.FTZ R99, R130, R109 ;  /* 0x0000006d82637220 */ /* 0x000fe20000410000 */
[----:B------:R-:W-:Y:S01]  /*0db0*/  FFMA.FTZ R115, R65, R72, RZ ;  /* 0x0000004841737223 */ /* 0x000fe200000100ff */
[----:B------:R-:W-:Y:S01]  /*0dc0*/  FADD.FTZ R143, -R140, R69 ;  /* 0x000000458c8f7221 */ /* 0x000fe20000010100 */
[----:B------:R-:W-:-:S02]  /*0dd0*/  SHF.L.U32 R61, R58, 0x10, RZ ;  /* 0x000000103a3d7819 */ /* 0x000fc400000006ff */
[----:B------:R-:W-:Y:S02]  /*0de0*/  SHF.L.U32 R109, R62, 0x10, RZ ;  /* 0x000000103e6d7819 */ /* 0x000fe400000006ff */
[----:B------:R-:W-:Y:S02]  /*0df0*/  MOV R106, R96 ;  /* 0x00000060006a7202 */ /* 0x000fe40000000f00 */
[----:B------:R-:W-:Y:S02]  /*0e00*/  SHF.L.U32 R69, R142, 0x10, RZ ;  /* 0x000000108e457819 */ /* 0x000fe400000006ff */
[----:B------:R-:W-:Y:S01]  /*0e10*/  SHF.L.U32 R62, R108, 0x10, RZ ;  /* 0x000000106c3e7819 */ /* 0x000fe200000006ff */
[----:B------:R-:W-:Y:S01]  /*0e20*/  FADD.FTZ R108, R111, R66 ;  /* 0x000000426f6c7221 */ /* 0x000fe20000010000 */
[----:B------:R-:W-:Y:S01]  /*0e30*/  FFMA.FTZ R115, R74, R66, R115 ;  /* 0x000000424a737223 */ /* 0x000fe20000010073 */
[----:B------:R-:W-:Y:S01]  /*0e40*/  SHF.R.U64 R96, R96, 0x10, R97 ;  /* 0x0000001060607819 */ /* 0x000fe20000001261 */
[----:B------:R-:W-:Y:S01]  /*0e50*/  FADD.FTZ R22, R61, R22 ;  /* 0x000000163d167221 */ /* 0x000fe20000010000 */
[----:B------:R-:W-:Y:S01]  /*0e60*/  SHF.L.U32 R155, R106, 0x10, RZ ;  /* 0x000000106a9b7819 */ /* 0x000fe200000006ff */
[-C--:B------:R-:W-:Y:S01]  /*0e70*/  FFMA.FTZ R6, R99, R61.reuse, R6 ;  /* 0x0000003d63067223 */ /* 0x080fe20000010006 */
[----:B------:R-:W-:Y:S01]  /*0e80*/  FMUL.FTZ R138, R90, R61 ;  /* 0x0000003d5a8a7220 */ /* 0x000fe20000410000 */
[----:B------:R-:W-:Y:S01]  /*0e90*/  FADD.FTZ R141, -R140, R68 ;  /* 0x000000448c8d7221 */ /* 0x000fe20000010100 */
[----:B------:R-:W-:Y:S01]  /*0ea0*/  FMUL.FTZ R64, R120, R69 ;  /* 0x0000004578407220 */ /* 0x000fe20000410000 */
[----:B------:R-:W-:Y:S01]  /*0eb0*/  FADD.FTZ R61, R108, R67 ;  /* 0x000000436c3d7221 */ /* 0x000fe20000010000 */
[----:B------:R-:W-:Y:S01]  /*0ec0*/  MOV R110, R101 ;  /* 0x00000065006e7202 */ /* 0x000fe20000000f00 */
[----:B------:R-:W-:Y:S01]  /*0ed0*/  FMUL.FTZ R68, R130, R161 ;  /* 0x000000a182447220 */ /* 0x000fe20000410000 */
[----:B------:R-:W-:Y:S01]  /*0ee0*/  FADD.FTZ R82, R134, R82 ;  /* 0x0000005286527221 */ /* 0x000fe20000010000 */
[----:B------:R-:W-:Y:S01]  /*0ef0*/  FFMA.FTZ R83, R74, R134, R83 ;  /* 0x000000864a537223 */ /* 0x000fe20000010053 */
[----:B------:R-:W-:Y:S01]  /*0f00*/  FFMA.FTZ R115, R70, R67, R115 ;  /* 0x0000004346737223 */ /* 0x000fe20000010073 */
[----:B------:R-:W-:-:S02]  /*0f10*/  SHF.R.U32.HI R101, RZ, 0x10, R101 ;  /* 0x00000010ff657819 */ /* 0x000fc40000011665 */
[----:B------:R-:W-:Y:S01]  /*0f20*/  SHF.L.U32 R134, R96, 0x10, RZ ;  /* 0x0000001060867819 */ /* 0x000fe200000006ff */
[----:B------:R-:W-:Y:S01]  /*0f30*/  FMUL.FTZ R142, R88, R155 ;  /* 0x0000009b588e7220 */ /* 0x000fe20000410000 */
[----:B------:R-:W-:Y:S01]  /*0f40*/  SHF.L.U32 R58, R56, 0x10, RZ ;  /* 0x00000010383a7819 */ /* 0x000fe200000006ff */
[----:B------:R-:W-:Y:S01]  /*0f50*/  FADD.FTZ R61, R61, R64 ;  /* 0x000000403d3d7221 */ /* 0x000fe20000010000 */
[C---:B------:R-:W-:Y:S01]  /*0f60*/  FFMA.FTZ R108, R68.reuse, R64, R115 ;  /* 0x00000040446c7223 */ /* 0x040fe20000010073 */
[----:B------:R-:W-:Y:S01]  /*0f70*/  FADD.FTZ R78, R69, R78 ;  /* 0x0000004e454e7221 */ /* 0x000fe20000010000 */
[----:B------:R-:W-:Y:S01]  /*0f80*/  FFMA.FTZ R79, R68, R69, R79 ;  /* 0x00000045444f7223 */ /* 0x000fe2000001004f */
[----:B------:R-:W-:Y:S01]  /*0f90*/  SHF.L.U32 R56, R101, 0x10, RZ ;  /* 0x0000001065387819 */ /* 0x000fe200000006ff */
[C---:B------:R-:W-:Y:S01]  /*0fa0*/  FMUL.FTZ R69, R130.reuse, R107 ;  /* 0x0000006b82457220 */ /* 0x040fe20000410000 */
[----:B------:R-:W-:Y:S01]  /*0fb0*/  SHF.R.U32.HI R97, RZ, 0x10, R97 ;  /* 0x00000010ff617819 */ /* 0x000fe20000011661 */
        /* <DEDUP_REMOVED lines=9> */
[----:B------:R-:W-:Y:S01]  /*1050*/  FADD.FTZ R57, -R140, R75 ;  /* 0x0000004b8c397221 */ /* 0x000fe20000010100 */
[----:B------:R-:W-:Y:S01]  /*1060*/  SHF.L.U32 R97, R97, 0x10, RZ ;  /* 0x0000001061617819 */ /* 0x000fe200000006ff */
[----:B------:R-:W-:Y:S01]  /*1070*/  FADD.FTZ R20, R136, R20 ;  /* 0x0000001488147221 */ /* 0x000fe20000010000 */
[----:B------:R-:W-:Y:S01]  /*1080*/  SHF.L.U32 R59, R59, 0x10, RZ ;  /* 0x000000103b3b7819 */ /* 0x000fe200000006ff */
[-C--:B------:R-:W-:Y:S01]  /*1090*/  FFMA.FTZ R4, R69, R136.reuse, R4 ;  /* 0x0000008845047223 */ /* 0x080fe20000010004 */
[----:B------:R-:W-:Y:S01]  /*10a0*/  FMUL.FTZ R75, R130, R113 ;  /* 0x00000071824b7220 */ /* 0x000fe20000410000 */
        /* <DEDUP_REMOVED lines=9> */
[-C--:B------:R-:W-:Y:S01]  /*1140*/  FFMA.FTZ R8, R75, R59.reuse, R8 ;  /* 0x0000003b4b087223 */ /* 0x080fe20000010008 */
[----:B------:R-:W-:Y:S01]  /*1150*/  FMUL.FTZ R140, R91, R59 ;  /* 0x0000003b5b8c7220 */ /* 0x000fe20000410000 */
[----:B------:R-:W-:Y:S01]  /*1160*/  FADD.FTZ R108, R61, R136 ;  /* 0x000000883d6c7221 */ /* 0x000fe20000010000 */
[C---:B------:R-:W-:Y:S01]  /*1170*/  FMUL.FTZ R96, R130.reuse, R63 ;  /* 0x0000003f82607220 */ /* 0x040fe20000410000 */
[----:B------:R-:W-:Y:S01]  /*1180*/  FFMA.FTZ R59, R69, R136, R58 ;  /* 0x00000088453b7223 */ /* 0x000fe2000001003a */
[----:B------:R-:W-:Y:S01]  /*1190*/  SHF.L.U32 R63, R105, 0x10, RZ ;  /* 0x00000010693f7819 */ /* 0x000fe200000006ff */
[----:B------:R-:W-:Y:S01]  /*11a0*/  FMUL.FTZ R105, R130, R141 ;  /* 0x0000008d82697220 */ /* 0x000fe20000410000 */
[----:B------:R-:W-:Y:S01]  /*11b0*/  FADD.FTZ R23, R60, R23 ;  /* 0x000000173c177221 */ /* 0x000fe20000010000 */
[-C--:B------:R-:W-:Y:S01]  /*11c0*/  FFMA.FTZ R7, R98, R60.reuse, R7 ;  /* 0x0000003c62077223 */ /* 0x080fe20000010007 */
[----:B------:R-:W-:Y:S01]  /*11d0*/  FMUL.FTZ R141, R124, R60 ;  /* 0x0000003c7c8d7220 */ /* 0x000fe20000410000 */
[----:B------:R-:W-:Y:S01]  /*11e0*/  FADD.FTZ R61, R108, R147 ;  /* 0x000000936c3d7221 */ /* 0x000fe20000010000 */
[----:B------:R-:W-:-:S03]  /*11f0*/  FFMA.FTZ R60, R96, R147, R59 ;  /* 0x00000093603c7223 */ /* 0x000fc6000001003b */
[----:B------:R-:W-:Y:S01]  /*1200*/  FADD.FTZ R58, R61, R138 ;  /* 0x0000008a3d3a7221 */ /* 0x000fe20000010000 */
[----:B------:R-:W-:-:S03]  /*1210*/  FFMA.FTZ R59, R99, R138, R60 ;  /* 0x0000008a633b7223 */ /* 0x000fc6000001003c */
[----:B------:R-:W-:Y:S01]  /*1220*/  FADD.FTZ R61, R58, R149 ;  /* 0x000000953a3d7221 */ /* 0x000fe20000010000 */
[----:B------:R-:W-:-:S03]  /*1230*/  FFMA.FTZ R58, R100, R149, R59 ;  /* 0x00000095643a7223 */ /* 0x000fc6000001003b */
[----:B------:R-:W-:Y:S01]  /*1240*/  FADD.FTZ R60, R61, R140 ;  /* 0x0000008c3d3c7221 */ /* 0x000fe20000010000 */
[----:B------:R-:W-:Y:S01]  /*1250*/  FFMA.FTZ R59, R75, R140, R58 ;  /* 0x0000008c4b3b7223 */ /* 0x000fe2000001003a */
[----:B------:R-:W-:Y:S02]  /*1260*/  FMUL.FTZ R114, R92, R109 ;  /* 0x0000006d5c727220 */ /* 0x000fe40000410000 */
[----:B------:R-:W-:Y:S01]  /*1270*/  FADD.FTZ R61, R60, R141 ;  /* 0x0000008d3c3d7221 */ /* 0x000fe20000010000 */
        /* <DEDUP_REMOVED lines=18> */
[----:B------:R-:W-:-:S02]  /*13a0*/  FMUL.FTZ R108, R116, R63 ;  /* 0x0000003f746c7220 */ /* 0x000fc40000410000 */
[----:B------:R-:W-:Y:S01]  /*13b0*/  FADD.FTZ R61, R60, R113 ;  /* 0x000000713c3d7221 */ /* 0x000fe20000010000 */
[----:B------:R-:W-:Y:S01]  /*13c0*/  FFMA.FTZ R60, R102, R113, R59 ;  /* 0x00000071663c7223 */ /* 0x000fe2000001003b */
[----:B------:R-:W-:Y:S01]  /*13d0*/  SHF.L.U32 R110, R110, 0x10, RZ ;  /* 0x000000106e6e7819 */ /* 0x000fe200000006ff */
[C---:B------:R-:W-:Y:S01]  /*13e0*/  FMUL.FTZ R107, R130.reuse, R153 ;  /* 0x00000099826b7220 */ /* 0x040fe20000410000 */
[----:B------:R-:W-:Y:S01]  /*13f0*/  FMUL.FTZ R111, R127, R62 ;  /* 0x0000003e7f6f7220 */ /* 0x000fe20000410000 */
[----:B------:R-:W-:Y:S01]  /*1400*/  FADD.FTZ R58, R61, R108 ;  /* 0x0000006c3d3a7221 */ /* 0x000fe20000010000 */
[----:B------:R-:W-:Y:S01]  /*1410*/  FMUL.FTZ R106, R130, R151 ;  /* 0x00000097826a7220 */ /* 0x000fe20000410000 */
        /* <DEDUP_REMOVED lines=45> */
.L_x_4085:
[----:B-1----:R-:W-:Y:S01]  /*16f0*/  FADD.FTZ R56, R58, R57 ;  /* 0x000000393a387221 */ /* 0x002fe20000010000 */
[----:B------:R-:W-:Y:S01]  /*1700*/  LOP3.LUT P4, RZ, R132, 0xff, RZ, 0xc0, !PT ;  /* 0x000000ff84ff7812 */ /* 0x000fe2000788c0ff */
[----:B--2---:R-:W-:Y:S01]  /*1710*/  FADD.FTZ R57, R60, R59 ;  /* 0x0000003b3c397221 */ /* 0x004fe20000010000 */
[----:B------:R-:W-:Y:S11]  /*1720*/  @P1 BRA `(.L_x_4073) ;  /* 0x0000000000241947 */ /* 0x000ff60003800000 */
[----:B------:R-:W1:Y:S01]  /*1730*/  S2UR UR5, SR_CgaCtaId ;  /* 0x00000000000579c3 */ /* 0x000e620000008800 */
[----:B0-----:R-:W-:Y:S01]  /*1740*/  SHF.R.U32.HI R58, RZ, 0x5, R77 ;  /* 0x00000005ff3a7819 */ /* 0x001fe2000001164d */
[----:B------:R-:W-:-:S03]  /*1750*/  UMOV UR4, 0x400 ;  /* 0x0000040000047882 */ /* 0x000fc60000000000 */
[----:B------:R-:W-:-:S04]  /*1760*/  LOP3.LUT R59, R58, 0x7fffffc, RZ, 0xc0, !PT ;  /* 0x07fffffc3a3b7812 */ /* 0x000fc800078ec0ff */
[----:B------:R-:W-:-:S04]  /*1770*/  @!P4 IADD3 R59, R59, 0x4, RZ ;  /* 0x000000043b3bc810 */ /* 0x000fc80007ffe0ff */
[----:B------:R-:W-:Y:S01]  /*1780*/  LOP3.LUT R58, R59, 0x3, R58, 0xf8, !PT ;  /* 0x000000033b3a7812 */ /* 0x000fe200078ef83a */
[----:B-1----:R-:W-:-:S06]  /*1790*/  ULEA UR4, UR5, UR4, 0x18 ;  /* 0x0000000405047291 */ /* 0x002fcc000f8ec03f */
[----:B------:R-:W-:-:S05]  /*17a0*/  LEA R58, R58, UR4, 0x3 ;  /* 0x000000043a3a7c11 */ /* 0x000fca000f8e18ff */
[----:B------:R1:W-:Y:S02]  /*17b0*/  STS.64 [R58+0x2800], R56 ;  /* 0x002800383a007388 */ /* 0x0003e40000000a00 */
.L_x_4073:
[----:B------:R-:W-:Y:S01]  /*17c0*/  UISETP.NE.AND UP0, UPT, UR14, URZ, UPT ;  /* 0x0000003f0e00728c */ /* 0x000fe2000bf05270 */
[----:B-1----:R-:W-:Y:S02]  /*17d0*/  SHF.R.U32.HI R56, RZ, 0x5, R77 ;  /* 0x00000005ff387819 */ /* 0x002fe4000001164d */
[----:B------:R-:W-:Y:S02]  /*17e0*/  ISETP.NE.U32.AND P2, PT, R94, RZ, PT ;  /* 0x000000ff5e00720c */ /* 0x000fe40003f45070 */
[----:B------:R-:W-:Y:S02]  /*17f0*/  LOP3.LUT R56, R56, 0x7fffffc, RZ, 0xc0, !PT ;  /* 0x07fffffc38387812 */ /* 0x000fe400078ec0ff */
[----:B------:R-:W-:Y:S01]  /*1800*/  PLOP3.LUT P3, PT, PT, PT, UP0, 0x80, 0x0 ;  /* 0x000000000000781c */ /* 0x000fe20003f6f008 */
[----:B------:R-:W-:Y:S05]  /*1810*/  WARPSYNC.ALL ;  /* 0x0000000000007948 */ /* 0x000fea0003800000 */
[----:B------:R-:W1:Y:S08]  /*1820*/  S2UR UR5, SR_CgaCtaId ;  /* 0x00000000000579c3 */ /* 0x000e700000008800 */
[----:B------:R-:W-:Y:S01]  /*1830*/  BAR.SYNC.DEFER_BLOCKING 0x0 ;  /* 0x0000000000007b1d */ /* 0x000fe20000010000 */
[----:B------:R-:W-:-:S02]  /*1840*/  @!P4 IADD3 R56, R56, 0x4, RZ ;  /* 0x000000043838c810 */ /* 0x000fc40007ffe0ff */
[----:B------:R-:W-:Y:S02]  /*1850*/  ISETP.NE.AND.EX P2, PT, R95, RZ, PT, P2 ;  /* 0x000000ff5f00720c */ /* 0x000fe40003f45320 */
[----:B------:R-:W-:Y:S01]  /*1860*/  ISETP.NE.U32.AND P1, PT, RZ, UR10, PT ;  /* 0x0000000aff007c0c */ /* 0x000fe2000bf25070 */
[----:B------:R-:W-:Y:S01]  /*1870*/  UMOV UR4, 0x400 ;  /* 0x0000040000047882 */ /* 0x000fe20000000000 */
[----:B------:R-:W-:Y:S02]  /*1880*/  IADD3 R85, R85, UR12, RZ ;  /* 0x0000000c55557c10 */ /* 0x000fe4000fffe0ff */
[----:B------:R-:W-:Y:S01]  /*1890*/  ISETP.NE.AND.EX P1, PT, RZ, UR11, PT, P1 ;  /* 0x0000000bff007c0c */ /* 0x000fe2000bf25310 */
[----:B-1----:R-:W-:-:S06]  /*18a0*/  ULEA UR4, UR5, UR4, 0x18 ;  /* 0x0000000405047291 */ /* 0x002fcc000f8ec03f */
[----:B------:R-:W-:-:S05]  /*18b0*/  LEA R97, R56, UR4, 0x3 ;  /* 0x0000000438617c11 */ /* 0x000fca000f8e18ff */
[----:B0-----:R-:W0:Y:S04]  /*18c0*/  LDS.128 R56, [R97+0x2800] ;  /* 0x0028000061387984 */ /* 0x001e280000000c00 */
        /* <DEDUP_REMOVED lines=17> */
[----:B------:R-:W-:Y:S01]  /*19e0*/  FADD.FTZ R71, R134, -R71 ;  /* 0x8000004786477221 */ /* 0x000fe20000010000 */
[----:B------:R-:W-:Y:S01]  /*19f0*/  FFMA.FTZ R69, R69, R57, R56 ;  /* 0x0000003945457223 */ /* 0x000fe20000010038 */
[----:B------:R-:W-:Y:S01]  /*1a00*/  FADD.FTZ R147, R147, -R96 ;  /* 0x8000006093937221 */ /* 0x000fe20000010000 */
[----:B------:R-:W-:Y:S01]  /*1a10*/  FMUL.FTZ R66, R130, R59 ;  /* 0x0000003b82427220 */ /* 0x000fe20000410000 */
[-C--:B------:R-:W-:Y:S01]  /*1a20*/  FFMA.FTZ R59, R68, R57.reuse, R56 ;  /* 0x00000039443b7223 */ /* 0x080fe20000010038 */
[----:B------:R-:W-:Y:S01]  /*1a30*/  FADD.FTZ R67, R67, -R70 ;  /* 0x8000004643437221 */ /* 0x000fe20000010000 */
[-CC-:B------:R-:W-:Y:S01]  /*1a40*/  FFMA.FTZ R100, R100, R57.reuse, R56.reuse ;  /* 0x0000003964647223 */ /* 0x180fe20000010038 */
[-CC-:B------:R-:W-:Y:S01]  /*1a50*/  FFMA.FTZ R98, R98, R57.reuse, R56.reuse ;  /* 0x0000003962627223 */ /* 0x180fe20000010038 */
[----:B------:R-:W-:Y:S01]  /*1a60*/  FADD.FTZ R59, R64, -R59 ;  /* 0x8000003b403b7221 */ /* 0x000fe20000010000 */
[-CC-:B------:R-:W-:Y:S01]  /*1a70*/  FFMA.FTZ R65, R65, R57.reuse, R56.reuse ;  /* 0x0000003941417223 */ /* 0x180fe20000010038 */
[----:B------:R-:W-:Y:S01]  /*1a80*/  FFMA.FTZ R73, R73, R57, R56 ;  /* 0x0000003949497223 */ /* 0x000fe20000010038 */
[C---:B------:R-:W-:Y:S01]  /*1a90*/  FMUL.FTZ R134, R130.reuse, R71 ;  /* 0x0000004782867220 */ /* 0x040fe20000410000 */
[----:B------:R-:W-:Y:S01]  /*1aa0*/  FMUL.FTZ R68, R130, R59 ;  /* 0x0000003b82447220 */ /* 0x000fe20000410000 */
[----:B------:R-:W-:Y:S01]  /*1ab0*/  FADD.FTZ R69, R136, -R69 ;  /* 0x8000004588457221 */ /* 0x000fe20000010000 */
[----:B-----5:R-:W-:Y:S01]  /*1ac0*/  @P2 FADD.FTZ R66, R33, R66 ;  /* 0x0000004221422221 */ /* 0x020fe20000010000 */
[--C-:B------:R-:W-:Y:S01]  /*1ad0*/  FFMA.FTZ R99, R99, R57, R56.reuse ;  /* 0x0000003963637223 */ /* 0x100fe20000010038 */
[----:B------:R-:W-:Y:S01]  /*1ae0*/  FMUL.FTZ R136, R130, R147 ;  /* 0x0000009382887220 */ /* 0x000fe20000410000 */
[----:B------:R-:W-:Y:S01]  /*1af0*/  FFMA.FTZ R104, R104, R57, R56 ;  /* 0x0000003968687223 */ /* 0x000fe20000010038 */
[----:B------:R-:W-:Y:S01]  /*1b00*/  FMUL.FTZ R67, R130, R67 ;  /* 0x0000004382437220 */ /* 0x000fe20000410000 */
[----:B------:R-:W-:Y:S01]  /*1b10*/  @P2 FADD.FTZ R68, R35, R68 ;  /* 0x0000004423442221 */ /* 0x000fe20000010000 */
[----:B------:R-:W-:Y:S01]  /*1b20*/  FADD.FTZ R149, R149, -R100 ;  /* 0x8000006495957221 */ /* 0x000fe20000010000 */
[-CC-:B------:R-:W-:Y:S01]  /*1b30*/  FFMA.FTZ R106, R106, R57.reuse, R56.reuse ;  /* 0x000000396a6a7223 */ /* 0x180fe20000010038 */
[-C--:B------:R-:W-:Y:S01]  /*1b40*/  FFMA.FTZ R75, R75, R57.reuse, R56 ;  /* 0x000000394b4b7223 */ /* 0x080fe20000010038 */
[----:B------:R-:W-:Y:S01]  /*1b50*/  FADD.FTZ R141, R141, -R98 ;  /* 0x800000628d8d7221 */ /* 0x000fe20000010000 */
[----:B------:R-:W-:Y:S01]  /*1b60*/  FADD.FTZ R65, R72, -R65 ;  /* 0x8000004148417221 */ /* 0x000fe20000010000 */
[----:B------:R-:W-:Y:S01]  /*1b70*/  FADD.FTZ R73, R142, -R73 ;  /* 0x800000498e497221 */ /* 0x000fe20000010000 */
[----:B------:R-:W-:Y:S01]  /*1b80*/  @P2 FADD.FTZ R134, R37, R134 ;  /* 0x0000008625862221 */ /* 0x000fe20000010000 */
[-CC-:B------:R-:W-:Y:S01]  /*1b90*/  FFMA.FTZ R105, R105, R57.reuse, R56.reuse ;  /* 0x0000003969697223 */ /* 0x180fe20000010038 */
[----:B------:R-:W-:Y:S01]  /*1ba0*/  FFMA.FTZ R102, R102, R57, R56 ;  /* 0x0000003966667223 */ /* 0x000fe20000010038 */
[----:B------:R-:W-:Y:S01]  /*1bb0*/  FMUL.FTZ R58, R66, R131 ;  /* 0x00000083423a7220 */ /* 0x000fe20000410000 */
[----:B------:R-:W-:Y:S01]  /*1bc0*/  FMUL.FTZ R145, R130, R69 ;  /* 0x0000004582917220 */ /* 0x000fe20000410000 */
[----:B------:R-:W-:Y:S01]  /*1bd0*/  FADD.FTZ R99, R138, -R99 ;  /* 0x800000638a637221 */ /* 0x000fe20000010000 */
[----:B------:R-:W-:Y:S01]  /*1be0*/  @P2 FADD.FTZ R136, R39, R136 ;  /* 0x0000008827882221 */ /* 0x000fe20000010000 */
[----:B------:R-:W-:Y:S01]  /*1bf0*/  FADD.FTZ R115, R115, -R104 ;  /* 0x8000006873737221 */ /* 0x000fe20000010000 */
[--C-:B------:R-:W-:Y:S01]  /*1c00*/  FFMA.FTZ R107, R107, R57, R56.reuse ;  /* 0x000000396b6b7223 */ /* 0x100fe20000010038 */
[----:B------:R-:W-:Y:S01]  /*1c10*/  @P2 FADD.FTZ R67, R34, R67 ;  /* 0x0000004322432221 */ /* 0x000fe20000010000 */
[----:B------:R-:W-:Y:S01]  /*1c20*/  FMUL.FTZ R60, R68, R131 ;  /* 0x00000083443c7220 */ /* 0x000fe20000410000 */
[----:B------:R-:W-:Y:S01]  /*1c30*/  FMUL.FTZ R138, R130, R149 ;  /* 0x00000095828a7220 */ /* 0x000fe20000410000 */
[-CC-:B------:R-:W-:Y:S01]  /*1c40*/  FFMA.FTZ R103, R103, R57.reuse, R56.reuse ;  /* 0x0000003967677223 */ /* 0x180fe20000010038 */
[----:B------:R-:W-:Y:S01]  /*1c50*/  FFMA.FTZ R101, R101, R57, R56 ;  /* 0x0000003965657223 */ /* 0x000fe20000010038 */
[----:B------:R-:W-:Y:S01]  /*1c60*/  FADD.FTZ R111, R111, -R106 ;  /* 0x8000006a6f6f7221 */ /* 0x000fe20000010000 */
[----:B------:R-:W-:Y:S01]  /*1c70*/  FADD.FTZ R75, R140, -R75 ;  /* 0x8000004b8c4b7221 */ /* 0x000fe20000010000 */
[----:B------:R-:W-:Y:S01]  /*1c80*/  FMUL.FTZ R132, R130, R141 ;  /* 0x0000008d82847220 */ /* 0x000fe20000410000 */
[----:B------:R-:W-:Y:S01]  /*1c90*/  FFMA.FTZ R144, R144, R57, R56 ;  /* 0x0000003990907223 */ /* 0x000fe20000010038 */
[C---:B------:R-:W-:Y:S01]  /*1ca0*/  FMUL.FTZ R97, R130.reuse, R65 ;  /* 0x0000004182617220 */ /* 0x040fe20000410000 */
[----:B------:R-:W-:Y:S01]  /*1cb0*/  FMUL.FTZ R143, R130, R73 ;  /* 0x00000049828f7220 */ /* 0x000fe20000410000 */
[-C--:B------:R-:W-:Y:S01]  /*1cc0*/  FMUL.FTZ R64, R134, R131.reuse ;  /* 0x0000008386407220 */ /* 0x080fe20000410000 */
[----:B------:R-:W-:Y:S01]  /*1cd0*/  FADD.FTZ R105, R114, -R105 ;  /* 0x8000006972697221 */ /* 0x000fe20000010000 */
[----:B------:R-:W-:Y:S01]  /*1ce0*/  FADD.FTZ R113, R113, -R102 ;  /* 0x8000006671717221 */ /* 0x000fe20000010000 */
[----:B------:R-:W-:Y:S01]  /*1cf0*/  @P2 FADD.FTZ R145, R38, R145 ;  /* 0x0000009126912221 */ /* 0x000fe20000010000 */
[----:B------:R-:W-:Y:S01]  /*1d00*/  FMUL.FTZ R65, R136, R131 ;  /* 0x0000008388417220 */ /* 0x000fe20000410000 */
[----:B------:R-:W-:Y:S01]  /*1d10*/  FMUL.FTZ R114, R130, R115 ;  /* 0x0000007382727220 */ /* 0x000fe20000410000 */
[----:B------:R-:W-:Y:S01]  /*1d20*/  FADD.FTZ R107, R110, -R107 ;  /* 0x8000006b6e6b7221 */ /* 0x000fe20000010000 */
[----:B------:R-:W-:Y:S01]  /*1d30*/  FMUL.FTZ R63, R67, R131 ;  /* 0x00000083433f7220 */ /* 0x000fe20000410000 */
[----:B------:R-:W-:Y:S01]  /*1d40*/  @P2 FADD.FTZ R138, R41, R138 ;  /* 0x0000008a298a2221 */ /* 0x000fe20000010000 */
[----:B------:R-:W-:Y:S01]  /*1d50*/  FADD.FTZ R103, R112, -R103 ;  /* 0x8000006770677221 */ /* 0x000fe20000010000 */
[----:B------:R-:W-:Y:S01]  /*1d60*/  FADD.FTZ R101, R108, -R101 ;  /* 0x800000656c657221 */ /* 0x000fe20000010000 */
[C---:B------:R-:W-:Y:S01]  /*1d70*/  FMUL.FTZ R110, R130.reuse, R111 ;  /* 0x0000006f826e7220 */ /* 0x040fe20000410000 */
[----:B------:R-:W0:Y:S01]  /*1d80*/  F2F.BF16.F32 R58, R58 ;  /* 0x0000003a003a7304 */ /* 0x000e220000202000 */
[----:B------:R-:W-:Y:S01]  /*1d90*/  FMUL.FTZ R149, R130, R75 ;  /* 0x0000004b82957220 */ /* 0x000fe20000410000 */
[----:B------:R-:W-:Y:S01]  /*1da0*/  @P2 FADD.FTZ R132, R43, R132 ;  /* 0x000000842b842221 */ /* 0x000fe20000010000 */
[----:B------:R-:W-:Y:S01]  /*1db0*/  FADD.FTZ R109, R109, -R144 ;  /* 0x800000906d6d7221 */ /* 0x000fe20000010000 */
[----:B------:R-:W-:Y:S01]  /*1dc0*/  @P2 FADD.FTZ R97, R32, R97 ;  /* 0x0000006120612221 */ /* 0x000fe20000010000 */
[----:B------:R-:W-:Y:S01]  /*1dd0*/  @P2 FADD.FTZ R143, R36, R143 ;  /* 0x0000008f248f2221 */ /* 0x000fe20000010000 */
[C---:B------:R-:W-:Y:S01]  /*1de0*/  FMUL.FTZ R147, R130.reuse, R99 ;  /* 0x0000006382937220 */ /* 0x040fe20000410000 */
[----:B------:R-:W-:Y:S01]  /*1df0*/  FMUL.FTZ R112, R130, R113 ;  /* 0x0000007182707220 */ /* 0x000fe20000410000 */
[----:B------:R-:W1:Y:S01]  /*1e00*/  F2F.BF16.F32 R60, R60 ;  /* 0x0000003c003c7304 */ /* 0x000e620000202000 */
[-C--:B------:R-:W-:Y:S01]  /*1e10*/  FMUL.FTZ R95, R145, R131.reuse ;  /* 0x00000083915f7220 */ /* 0x080fe20000410000 */
[----:B------:R-:W-:Y:S01]  /*1e20*/  @P2 FADD.FTZ R114, R45, R114 ;  /* 0x000000722d722221 */ /* 0x000fe20000010000 */
[----:B------:R-:W-:Y:S01]  /*1e30*/  FMUL.FTZ R70, R138, R131 ;  /* 0x000000838a467220 */ /* 0x000fe20000410000 */
[C---:B------:R-:W-:Y:S01]  /*1e40*/  FMUL.FTZ R141, R130.reuse, R105 ;  /* 0x00000069828d7220 */ /* 0x040fe20000410000 */
[C---:B------:R-:W-:Y:S01]  /*1e50*/  FMUL.FTZ R115, R130.reuse, R103 ;  /* 0x0000006782737220 */ /* 0x040fe20000410000 */
[----:B------:R-:W-:Y:S01]  /*1e60*/  @P2 FADD.FTZ R110, R49, R110 ;  /* 0x0000006e316e2221 */ /* 0x000fe20000010000 */
[C---:B------:R-:W-:Y:S01]  /*1e70*/  FMUL.FTZ R111, R130.reuse, R101 ;  /* 0x00000065826f7220 */ /* 0x040fe20000410000 */
[----:B------:R-:W-:Y:S01]  /*1e80*/  F2F.BF16.F32 R64, R64 ;  /* 0x0000004000407304 */ /* 0x000fe20000202000 */
[----:B------:R-:W-:Y:S01]  /*1e90*/  FMUL.FTZ R113, R130, R107 ;  /* 0x0000006b82717220 */ /* 0x000fe20000410000 */
[----:B------:R-:W-:Y:S01]  /*1ea0*/  @P2 FADD.FTZ R149, R42, R149 ;  /* 0x000000952a952221 */ /* 0x000fe20000010000 */
[----:B------:R-:W-:Y:S01]  /*1eb0*/  FMUL.FTZ R74, R132, R131 ;  /* 0x00000083844a7220 */ /* 0x000fe20000410000 */
[----:B------:R-:W-:Y:S01]  /*1ec0*/  FMUL.FTZ R130, R130, R109 ;  /* 0x0000006d82827220 */ /* 0x000fe20000410000 */
[-C--:B------:R-:W-:Y:S01]  /*1ed0*/  FMUL.FTZ R61, R97, R131.reuse ;  /* 0x00000083613d7220 */ /* 0x080fe20000410000 */
[-C--:B------:R-:W-:Y:S01]  /*1ee0*/  FMUL.FTZ R71, R143, R131.reuse ;  /* 0x000000838f477220 */ /* 0x080fe20000410000 */
[----:B------:R-:W-:Y:S01]  /*1ef0*/  @P2 FADD.FTZ R147, R40, R147 ;  /* 0x0000009328932221 */ /* 0x000fe20000010000 */
[----:B------:R-:W2:Y:S01]  /*1f00*/  F2F.BF16.F32 R65, R65 ;  /* 0x0000004100417304 */ /* 0x000ea20000202000 */
[----:B------:R-:W-:Y:S01]  /*1f10*/  @P2 FADD.FTZ R112, R47, R112 ;  /* 0x000000702f702221 */ /* 0x000fe20000010000 */
[-C--:B------:R-:W-:Y:S01]  /*1f20*/  FMUL.FTZ R96, R114, R131.reuse ;  /* 0x0000008372607220 */ /* 0x080fe20000410000 */
[----:B------:R-:W-:Y:S01]  /*1f30*/  @P2 FADD.FTZ R115, R46, R115 ;  /* 0x000000732e732221 */ /* 0x000fe20000010000 */
[-C--:B------:R-:W-:Y:S01]  /*1f40*/  FMUL.FTZ R98, R110, R131.reuse ;  /* 0x000000836e627220 */ /* 0x080fe20000410000 */
[-C--:B------:R-:W-:Y:S01]  /*1f50*/  FMUL.FTZ R75, R149, R131.reuse ;  /* 0x00000083954b7220 */ /* 0x080fe20000410000 */
[----:B------:R-:W-:Y:S01]  /*1f60*/  @P2 FADD.FTZ R141, R44, R141 ;  /* 0x0000008d2c8d2221 */ /* 0x000fe20000010000 */
[----:B------:R-:W-:Y:S01]  /*1f70*/  @P2 FADD.FTZ R130, R51, R130 ;  /* 0x0000008233822221 */ /* 0x000fe20000010000 */
[----:B------:R-:W3:Y:S01]  /*1f80*/  F2F.BF16.F32 R63, R63 ;  /* 0x0000003f003f7304 */ /* 0x000ee20000202000 */
[-C--:B------:R-:W-:Y:S01]  /*1f90*/  FMUL.FTZ R69, R147, R131.reuse ;  /* 0x0000008393457220 */ /* 0x080fe20000410000 */
[-C--:B------:R-:W-:Y:S01]  /*1fa0*/  FMUL.FTZ R56, R112, R131.reuse ;  /* 0x0000008370387220 */ /* 0x080fe20000410000 */
[-C--:B------:R-:W-:Y:S01]  /*1fb0*/  FMUL.FTZ R103, R115, R131.reuse ;  /* 0x0000008373677220 */ /* 0x080fe20000410000 */
[----:B------:R-:W-:Y:S01]  /*1fc0*/  FMUL.FTZ R99, R141, R131 ;  /* 0x000000838d637220 */ /* 0x000fe20000410000 */
[----:B0-----:R-:W-:Y:S01]  /*1fd0*/  IMAD.WIDE.U32 R58, R58, 0x10000, RZ ;  /* 0x000100003a3a7825 */ /* 0x001fe200078e00ff */
[----:B-1----:R-:W-:-:S03]  /*1fe0*/  SHF.L.U32 R60, R60, 0x10, RZ ;  /* 0x000000103c3c7819 */ /* 0x002fc600000006ff */
[----:B------:R-:W-:Y:S01]  /*1ff0*/  @P2 FADD.FTZ R113, R50, R113 ;  /* 0x0000007132712221 */ /* 0x000fe20000010000 */
[----:B------:R-:W-:Y:S01]  /*2000*/  F2F.BF16.F32 R95, R95 ;  /* 0x0000005f005f7304 */ /* 0x000fe20000202000 */
[----:B--2---:R-:W-:Y:S01]  /*2010*/  SHF.L.U32 R65, R65, 0x10, RZ ;  /* 0x0000001041417819 */ /* 0x004fe200000006ff */
[----:B------:R-:W-:Y:S01]  /*2020*/  @P2 FADD.FTZ R111, R48, R111 ;  /* 0x0000006f306f2221 */ /* 0x000fe20000010000 */
[----:B------:R-:W-:Y:S01]  /*2030*/  ISETP.NE.U32.AND P2, PT, RZ, UR10, PT ;  /* 0x0000000aff007c0c */ /* 0x000fe2000bf45070 */
[----:B------:R-:W0:Y:S01]  /*2040*/  LDC.64 R72, c[0x0][0x2f8] ;  /* 0x0000be00ff487b82 */ /* 0x000e220000000a00 */
[----:B---3--:R-:W-:-:S03]  /*2050*/  LOP3.LUT R101, R59, R60, R63, 0xfe, !PT ;  /* 0x0000003c3b657212 */ /* 0x008fc600078efe3f */
[----:B------:R-:W-:Y:S01]  /*2060*/  F2F.BF16.F32 R70, R70 ;  /* 0x0000004600467304 */ /* 0x000fe20000202000 */
[----:B------:R-:W-:Y:S01]  /*2070*/  FMUL.FTZ R59, R113, R131 ;  /* 0x00000083713b7220 */ /* 0x000fe20000410000 */
[----:B------:R-:W-:Y:S02]  /*2080*/  ISETP.NE.AND.EX P2, PT, RZ, UR11, PT, P2 ;  /* 0x0000000bff007c0c */ /* 0x000fe4000bf45320 */
[----:B------:R-:W1:Y:S04]  /*2090*/  @P1 LDC.64 R62, c[0x0][0x308] ;  /* 0x0000c200ff3e1b82 */ /* 0x000e680000000a00 */
[----:B------:R-:W2:Y:S08]  /*20a0*/  F2F.BF16.F32 R74, R74 ;  /* 0x0000004a004a7304 */ /* 0x000eb00000202000 */
[----:B------:R-:W3:Y:S01]  /*20b0*/  F2F.BF16.F32 R61, R61 ;  /* 0x0000003d003d7304 */ /* 0x000ee20000202000 */
[----:B0-----:R-:W-:Y:S01]  /*20c0*/  IMAD.WIDE.U32 R106, R139, 0x8, R72 ;  /* 0x000000088b6a7825 */ /* 0x001fe200078e0048 */
[----:B--2---:R-:W-:-:S06]  /*20d0*/  SHF.L.U32 R74, R74, 0x10, RZ ;  /* 0x000000104a4a7819 */ /* 0x004fcc00000006ff */
[----:B------:R-:W-:Y:S01]  /*20e0*/  F2F.BF16.F32 R71, R71 ;  /* 0x0000004700477304 */ /* 0x000fe20000202000 */
[----:B-1----:R-:W-:Y:S01]  /*20f0*/  @P1 IMAD.WIDE.U32 R62, R137, 0x10, R62 ;  /* 0x00000010893e1825 */ /* 0x002fe200078e003e */
[----:B---3--:R-:W-:-:S06]  /*2100*/  LOP3.LUT R100, R58, R61, RZ, 0xfc, !PT ;  /* 0x0000003d3a647212 */ /* 0x008fcc00078efcff */
[----:B------:R0:W-:Y:S08]  /*2110*/  F2F.BF16.F32 R104, R98 ;  /* 0x0000006200687304 */ /* 0x0001f00000202000 */
[----:B------:R-:W1:Y:S01]  /*2120*/  F2F.BF16.F32 R96, R96 ;  /* 0x0000006000607304 */ /* 0x000e620000202000 */
[-C--:B0-----:R-:W-:Y:S01]  /*2130*/  FMUL.FTZ R98, R130, R131.reuse ;  /* 0x0000008382627220 */ /* 0x081fe20000410000 */
[----:B------:R-:W-:-:S06]  /*2140*/  FMUL.FTZ R131, R111, R131 ;  /* 0x000000836f837220 */ /* 0x000fcc0000410000 */
[----:B------:R0:W2:Y:S01]  /*2150*/  F2F.BF16.F32 R102, R56 ;  /* 0x0000003800667304 */ /* 0x0000a20000202000 */
[----:B-1----:R-:W-:-:S07]  /*2160*/  IMAD.WIDE.U32 R60, R96, 0x10000, RZ ;  /* 0x00010000603c7825 */ /* 0x002fce00078e00ff */
[----:B------:R-:W1:Y:S01]  /*2170*/  F2F.BF16.F32 R75, R75 ;  /* 0x0000004b004b7304 */ /* 0x000e620000202000 */
[----:B0-----:R-:W-:-:S07]  /*2180*/  IMAD.WIDE.U32 R56, R64, 0x10000, RZ ;  /* 0x0001000040387825 */ /* 0x001fce00078e00ff */
[----:B------:R-:W0:Y:S01]  /*2190*/  F2F.BF16.F32 R69, R69 ;  /* 0x0000004500457304 */ /* 0x000e220000202000 */
[----:B------:R-:W-:Y:S01]  /*21a0*/  LOP3.LUT R95, R57, R65, R95, 0xfe, !PT ;  /* 0x00000041395f7212 */ /* 0x000fe200078efe5f */
[----:B------:R-:W-:Y:S01]  /*21b0*/  IMAD.WIDE.U32 R64, R70, 0x10000, RZ ;  /* 0x0001000046407825 */ /* 0x000fe200078e00ff */
[----:B------:R-:W-:Y:S02]  /*21c0*/  LOP3.LUT R94, R56, R71, RZ, 0xfc, !PT ;  /* 0x00000047385e7212 */ /* 0x000fe400078efcff */
[----:B------:R-:W3:Y:S01]  /*21d0*/  @P1 LDC.64 R56, c[0x0][0x308] ;  /* 0x0000c200ff381b82 */ /* 0x000ee20000000a00 */
[----:B--2---:R-:W-:Y:S02]  /*21e0*/  SHF.L.U32 R70, R102, 0x10, RZ ;  /* 0x0000001066467819 */ /* 0x004fe400000006ff */
[----:B------:R-:W2:Y:S01]  /*21f0*/  F2F.BF16.F32 R103, R103 ;  /* 0x0000006700677304 */ /* 0x000ea20000202000 */
[----:B-1----:R-:W-:Y:S02]  /*2200*/  LOP3.LUT R75, R65, R74, R75, 0xfe, !PT ;  /* 0x0000004a414b7212 */ /* 0x002fe400078efe4b */
[----:B------:R-:W-:-:S02]  /*2210*/  SEL R65, R66, R53, P2 ;  /* 0x0000003542417207 */ /* 0x000fc40001000000 */
[----:B------:R-:W-:Y:S02]  /*2220*/  SEL R66, R67, R54, P2 ;  /* 0x0000003643427207 */ /* 0x000fe40001000000 */
[----:B0-----:R-:W-:Y:S01]  /*2230*/  LOP3.LUT R74, R64, R69, RZ, 0xfc, !PT ;  /* 0x00000045404a7212 */ /* 0x001fe200078efcff */
[----:B------:R-:W0:Y:S01]  /*2240*/  F2F.BF16.F32 R99, R99 ;  /* 0x0000006300637304 */ /* 0x000e220000202000 */
[----:B------:R-:W-:Y:S02]  /*2250*/  SEL R64, R97, R52, P2 ;  /* 0x0000003461407207 */ /* 0x000fe40001000000 */
[----:B------:R-:W1:Y:S01]  /*2260*/  @P1 LDC.64 R96, c[0x0][0x308] ;  /* 0x0000c200ff601b82 */ /* 0x000e620000000a00 */
[----:B------:R-:W-:Y:S02]  /*2270*/  SEL R67, R68, R55, P2 ;  /* 0x0000003744437207 */ /* 0x000fe40001000000 */
[----:B--2---:R-:W-:Y:S02]  /*2280*/  LOP3.LUT R71, R61, R70, R103, 0xfe, !PT ;  /* 0x000000463d477212 */ /* 0x004fe400078efe67 */
[----:B------:R-:W2:Y:S01]  /*2290*/  F2F.BF16.F32 R98, R98 ;  /* 0x0000006200627304 */ /* 0x000ea20000202000 */
[----:B------:R-:W-:Y:S01]  /*22a0*/  IMAD.WIDE.U32 R102, R137, 0x8, R72 ;  /* 0x0000000889667825 */ /* 0x000fe200078e0048 */
[----:B------:R4:W-:Y:S03]  /*22b0*/  @P1 STG.E.128 desc[UR6][R62.64], R64 ;  /* 0x000000403e001986 */ /* 0x0009e6000c101d06 */
[----:B---3--:R-:W-:Y:S01]  /*22c0*/  @P1 IMAD.WIDE.U32 R108, R129, 0x10, R56 ;  /* 0x00000010816c1825 */ /* 0x008fe200078e0038 */
[----:B------:R-:W-:Y:S01]  /*22d0*/  SEL R56, R143, R52, P2 ;  /* 0x000000348f387207 */ /* 0x000fe20001000000 */
[----:B------:R3:W-:Y:S01]  /*22e0*/  STG.E.64 desc[UR6][R102.64], R100 ;  /* 0x0000006466007986 */ /* 0x0007e2000c101b06 */
[----:B------:R4:W3:Y:S01]  /*22f0*/  F2F.BF16.F32 R105, R59 ;  /* 0x0000003b00697304 */ /* 0x0008e20000202000 */
[----:B0-----:R-:W-:Y:S01]  /*2300*/  LOP3.LUT R70, R60, R99, RZ, 0xfc, !PT ;  /* 0x000000633c467212 */ /* 0x001fe200078efcff */
[----:B------:R-:W-:Y:S01]  /*2310*/  IMAD.WIDE.U32 R60, R104, 0x10000, RZ ;  /* 0x00010000683c7825 */ /* 0x000fe200078e00ff */
[----:B------:R-:W-:-:S02]  /*2320*/  SEL R57, R134, R53, P2 ;  /* 0x0000003586397207 */ /* 0x000fc40001000000 */
[----:B--2---:R-:W-:-:S03]  /*2330*/  SHF.L.U32 R69, R98, 0x10, RZ ;  /* 0x0000001062457819 */ /* 0x004fc600000006ff */
[----:B------:R-:W0:Y:S01]  /*2340*/  F2F.BF16.F32 R131, R131 ;  /* 0x0000008300837304 */ /* 0x000e220000202000 */
[----:B----4-:R-:W2:Y:S01]  /*2350*/  @P1 LDC.64 R58, c[0x0][0x308] ;  /* 0x0000c200ff3a1b82 */ /* 0x010ea20000000a00 */
[----:B-1----:R-:W-:Y:S01]  /*2360*/  @P1 IMAD.WIDE.U32 R96, R133, 0x10, R96 ;  /* 0x0000001085601825 */ /* 0x002fe200078e0060 */
[----:B------:R-:W-:Y:S02]  /*2370*/  SEL R62, R149, R54, P2 ;  /* 0x00000036953e7207 */ /* 0x000fe40001000000 */
[----:B------:R-:W-:Y:S01]  /*2380*/  SEL R63, R132, R55, P2 ;  /* 0x00000037843f7207 */ /* 0x000fe20001000000 */
[----:B---3--:R-:W-:Y:S01]  /*2390*/  IMAD.WIDE.U32 R100, R129, 0x8, R72 ;  /* 0x0000000881647825 */ /* 0x008fe200078e0048 */
[----:B------:R-:W-:Y:S02]  /*23a0*/  LOP3.LUT R69, R61, R69, R105, 0xfe, !PT ;  /* 0x000000453d457212 */ /* 0x000fe400078efe69 */
[----:B------:R-:W1:Y:S01]  /*23b0*/  @P1 LDC.64 R98, c[0x0][0x308] ;  /* 0x0000c200ff621b82 */ /* 0x000e620000000a00 */
[----:B------:R-:W-:Y:S01]  /*23c0*/  SEL R61, R138, R53, P2 ;  /* 0x000000358a3d7207 */ /* 0x000fe20001000000 */
[----:B------:R-:W-:Y:S01]  /*23d0*/  IMAD.WIDE.U32 R102, R133, 0x8, R72 ;  /* 0x0000000885667825 */ /* 0x000fe200078e0048 */
[----:B------:R-:W-:-:S02]  /*23e0*/  SEL R64, R141, R52, P2 ;  /* 0x000000348d407207 */ /* 0x000fc40001000000 */
[----:B------:R-:W-:Y:S01]  /*23f0*/  SEL R65, R114, R53, P2 ;  /* 0x0000003572417207 */ /* 0x000fe20001000000 */
[----:B------:R-:W-:Y:S01]  /*2400*/  IMAD.WIDE.U32 R72, R135, 0x8, R72 ;  /* 0x0000000887487825 */ /* 0x000fe200078e0048 */
[----:B0-----:R-:W-:Y:S02]  /*2410*/  LOP3.LUT R68, R60, R131, RZ, 0xfc, !PT ;  /* 0x000000833c447212 */ /* 0x001fe400078efcff */
[----:B------:R-:W-:Y:S02]  /*2420*/  SEL R60, R147, R52, P2 ;  /* 0x00000034933c7207 */ /* 0x000fe40001000000 */
[----:B------:R-:W-:Y:S02]  /*2430*/  SEL R66, R115, R54, P2 ;  /* 0x0000003673427207 */ /* 0x000fe40001000000 */
[----:B------:R-:W-:Y:S02]  /*2440*/  SEL R67, R112, R55, P2 ;  /* 0x0000003770437207 */ /* 0x000fe40001000000 */
[----:B------:R-:W-:Y:S01]  /*2450*/  SEL R52, R111, R52, P2 ;  /* 0x000000346f347207 */ /* 0x000fe20001000000 */
[----:B--2---:R-:W-:Y:S01]  /*2460*/  @P1 IMAD.WIDE.U32 R104, R139, 0x10, R58 ;  /* 0x000000108b681825 */ /* 0x004fe200078e003a */
[----:B------:R-:W-:-:S02]  /*2470*/  SEL R58, R145, R54, P2 ;  /* 0x00000036913a7207 */ /* 0x000fc40001000000 */
[----:B------:R-:W-:Y:S02]  /*2480*/  SEL R59, R136, R55, P2 ;  /* 0x00000037883b7207 */ /* 0x000fe40001000000 */
[----:B------:R-:W-:Y:S02]  /*2490*/  SEL R53, R110, R53, P2 ;  /* 0x000000356e357207 */ /* 0x000fe40001000000 */
[----:B------:R-:W-:Y:S01]  /*24a0*/  SEL R54, R113, R54, P2 ;  /* 0x0000003671367207 */ /* 0x000fe20001000000 */
[----:B------:R0:W-:Y:S01]  /*24b0*/  @P1 STG.E.128 desc[UR6][R104.64], R56 ;  /* 0x0000003868001986 */ /* 0x0001e2000c101d06 */
[----:B-1----:R-:W-:Y:S01]  /*24c0*/  @P1 IMAD.WIDE.U32 R98, R135, 0x10, R98 ;  /* 0x0000001087621825 */ /* 0x002fe200078e0062 */
[----:B------:R-:W-:Y:S02]  /*24d0*/  SEL R55, R130, R55, P2 ;  /* 0x0000003782377207 */ /* 0x000fe40001000000 */
[----:B------:R0:W-:Y:S01]  /*24e0*/  STG.E.64 desc[UR6][R106.64], R94 ;  /* 0x0000005e6a007986 */ /* 0x0001e2000c101b06 */
[----:B------:R-:W-:-:S03]  /*24f0*/  SEL R132, RZ, 0x1, P4 ;  /* 0x00000001ff847807 */ /* 0x000fc60002000000 */
[----:B------:R0:W-:Y:S04]  /*2500*/  @P1 STG.E.128 desc[UR6][R108.64], R60 ;  /* 0x0000003c6c001986 */ /* 0x0001e8000c101d06 */
[----:B------:R0:W-:Y:S04]  /*2510*/  STG.E.64 desc[UR6][R100.64], R74 ;  /* 0x0000004a64007986 */ /* 0x0001e8000c101b06 */
[----:B------:R0:W-:Y:S04]  /*2520*/  @P1 STG.E.128 desc[UR6][R96.64], R64 ;  /* 0x0000004060001986 */ /* 0x0001e8000c101d06 */
[----:B------:R0:W-:Y:S04]  /*2530*/  STG.E.64 desc[UR6][R102.64], R70 ;  /* 0x0000004666007986 */ /* 0x0001e8000c101b06 */
[----:B------:R0:W-:Y:S01]  /*2540*/  @P1 STG.E.128 desc[UR6][R98.64], R52 ;  /* 0x0000003462001986 */ /* 0x0001e2000c101d06 */
[----:B------:R-:W-:-:S03]  /*2550*/  ISETP.GE.AND P1, PT, R85, UR13, PT ;  /* 0x0000000d55007c0c */ /* 0x000fc6000bf26270 */
        /* <DEDUP_REMOVED lines=32> */
.L_x_4071:
[----:B------:R-:W1:Y:S01]  /*2760*/  S2UR UR4, SR_CTAID.X ;  /* 0x00000000000479c3 */ /* 0x000e620000002500 */
[----:B------:R-:W-:-:S07]  /*2770*/  LOP3.LUT R11, R77, 0x7f, RZ, 0xc0, !PT ;  /* 0x0000007f4d0b7812 */ /* 0x000fce00078ec0ff */
[----:B------:R-:W2:Y:S08]  /*2780*/  LDC.64 R2, c[0x0][0x2d0] ;  /* 0x0000b400ff027b82 */ /* 0x000eb00000000a00 */
[----:B------:R-:W3:Y:S01]  /*2790*/  LDC.64 R8, c[0x0][0x2d8] ;  /* 0x0000b600ff087b82 */ /* 0x000ee20000000a00 */
[----:B-1----:R-:W-:Y:S01]  /*27a0*/  LEA.HI R0, R77, UR4, RZ, 0x19 ;  /* 0x000000044d007c11 */ /* 0x002fe2000f8fc8ff */
[----:B------:R-:W-:-:S04]  /*27b0*/  ULDC UR4, c[0x0][0x218] ;  /* 0x0000860000047ab9 */ /* 0x000fc80000000800 */
[----:B------:R-:W-:-:S05]  /*27c0*/  IMAD R0, R0, UR4, RZ ;  /* 0x0000000400007c24 */ /* 0x000fca000f8e02ff */
[----:B------:R-:W-:-:S05]  /*27d0*/  LEA.HI R11, R0, R11, RZ, 0x1e ;  /* 0x0000000b000b7211 */ /* 0x000fca00078ff0ff */
[----:B--2---:R-:W-:-:S04]  /*27e0*/  IMAD.WIDE.U32 R2, R11, 0x10, R2 ;  /* 0x000000100b027825 */ /* 0x004fc800078e0002 */
        /* <DEDUP_REMOVED lines=12> */
.L_x_4072:
[----:B------:R-:W-:Y:S01]  /*28b0*/  HFMA2.MMA R145, -RZ, RZ, 0, 9.5367431640625e-07 ;  /* 0x00000010ff917435 */ /* 0x000fe200000001ff */
[----:B------:R-:W-:Y:S02]  /*28c0*/  MOV R146, R60 ;  /* 0x0000003c00927202 */ /* 0x000fe40000000f00 */
[----:B------:R-:W-:Y:S02]  /*28d0*/  MOV R148, 0x1f ;  /* 0x0000001f00947802 */ /* 0x000fe40000000f00 */
[----:B------:R-:W-:-:S07]  /*28e0*/  MOV R97, 0xffffffff ;  /* 0xffffffff00617802 */ /* 0x000fce0000000f00 */
[----:B-----5:R-:W-:Y:S05]  /*28f0*/  WARPSYNC.COLLECTIVE R97, `(.L_x_4075) ;  /* 0x0000000061087348 */ /* 0x020fea0003c00000 */
[----:B------:R0:W1:Y:S02]  /*2900*/  SHFL.DOWN P2, R143, R146, R145, R148 ;  /* 0x08000091928f7389 */ /* 0x0000640000040094 */
[----:B01---5:R-:W-:Y:S01]  /*2910*/  ENDCOLLECTIVE ;  /* 0x000000000000791b */ /* 0x023fe20003800000 */
.L_x_4075:
[----:B------:R-:W-:Y:S02]  /*2920*/  MOV R146, R58 ;  /* 0x0000003a00927202 */ /* 0x000fe40000000f00 */
[----:B------:R-:W-:-:S07]  /*2930*/  MOV R57, R143 ;  /* 0x0000008f00397202 */ /* 0x000fce0000000f00 */
[----:B------:R-:W-:Y:S05]  /*2940*/  WARPSYNC.COLLECTIVE R97, `(.L_x_4076) ;  /* 0x0000000061087348 */ /* 0x000fea0003c00000 */
[----:B------:R0:W1:Y:S02]  /*2950*/  SHFL.DOWN P2, R143, R146, R145, R148 ;  /* 0x08000091928f7389 */ /* 0x0000640000040094 */
[----:B01----:R-:W-:Y:S01]  /*2960*/  ENDCOLLECTIVE ;  /* 0x000000000000791b */ /* 0x003fe20003800000 */
.L_x_4076:
[----:B------:R-:W-:Y:S01]  /*2970*/  FADD.FTZ R57, R60, R57 ;  /* 0x000000393c397221 */ /* 0x000fe20000010000 */
[----:B------:R-:W-:-:S04]  /*2980*/  HFMA2.MMA R145, -RZ, RZ, 0, 4.76837158203125e-07 ;  /* 0x00000008ff917435 */ /* 0x000fc800000001ff */
[----:B------:R-:W-:Y:S02]  /*2990*/  MOV R146, R57 ;  /* 0x0000003900927202 */ /* 0x000fe40000000f00 */
[----:B------:R-:W-:-:S07]  /*29a0*/  MOV R59, R143 ;  /* 0x0000008f003b7202 */ /* 0x000fce0000000f00 */
[----:B------:R-:W-:Y:S05]  /*29b0*/  WARPSYNC.COLLECTIVE R97, `(.L_x_4077) ;  /* 0x0000000061087348 */ /* 0x000fea0003c00000 */
[----:B------:R0:W1:Y:S02]  /*29c0*/  SHFL.DOWN P2, R143, R146, R145, R148 ;  /* 0x08000091928f7389 */ /* 0x0000640000040094 */
[----:B01----:R-:W-:Y:S01]  /*29d0*/  ENDCOLLECTIVE ;  /* 0x000000000000791b */ /* 0x003fe20003800000 */
.L_x_4077:
[----:B------:R-:W-:-:S05]  /*29e0*/  FADD.FTZ R59, R58, R59 ;  /* 0x0000003b3a3b7221 */ /* 0x000fca0000010000 */
[----:B------:R-:W-:Y:S02]  /*29f0*/  MOV R146, R59 ;  /* 0x0000003b00927202 */ /* 0x000fe40000000f00 */
[----:B------:R-:W-:-:S07]  /*2a00*/  MOV R56, R143 ;  /* 0x0000008f00387202 */ /* 0x000fce0000000f00 */
[----:B------:R-:W-:Y:S05]  /*2a10*/  WARPSYNC.COLLECTIVE R97, `(.L_x_4078) ;  /* 0x0000000061087348 */ /* 0x000fea0003c00000 */
[----:B------:R0:W1:Y:S02]  /*2a20*/  SHFL.DOWN P2, R143, R146, R145, R148 ;  /* 0x08000091928f7389 */ /* 0x0000640000040094 */
[----:B01----:R-:W-:Y:S01]  /*2a30*/  ENDCOLLECTIVE ;  /* 0x000000000000791b */ /* 0x003fe20003800000 */
.L_x_4078:
[----:B------:R-:W-:Y:S01]  /*2a40*/  FADD.FTZ R56, R57, R56 ;  /* 0x0000003839387221 */ /* 0x000fe20000010000 */
[----:B------:R-:W-:-:S04]  /*2a50*/  HFMA2.MMA R145, -RZ, RZ, 0, 2.384185791015625e-07 ;  /* 0x00000004ff917435 */ /* 0x000fc800000001ff */
[----:B------:R-:W-:Y:S02]  /*2a60*/  MOV R146, R56 ;  /* 0x0000003800927202 */ /* 0x000fe40000000f00 */
[----:B------:R-:W-:-:S07]  /*2a70*/  MOV R62, R143 ;  /* 0x0000008f003e7202 */ /* 0x000fce0000000f00 */
[----:B------:R-:W-:Y:S05]  /*2a80*/  WARPSYNC.COLLECTIVE R97, `(.L_x_4079) ;  /* 0x0000000061087348 */ /* 0x000fea0003c00000 */
[----:B------:R0:W1:Y:S02]  /*2a90*/  SHFL.DOWN P2, R143, R146, R145, R148 ;  /* 0x08000091928f7389 */ /* 0x0000640000040094 */
[----:B01----:R-:W-:Y:S01]  /*2aa0*/  ENDCOLLECTIVE ;  /* 0x000000000000791b */ /* 0x003fe20003800000 */
.L_x_4079:
[----:B------:R-:W-:-:S05]  /*2ab0*/  FADD.FTZ R62, R59, R62 ;  /* 0x0000003e3b3e7221 */ /* 0x000fca0000010000 */
[----:B------:R-:W-:Y:S02]  /*2ac0*/  MOV R146, R62 ;  /* 0x0000003e00927202 */ /* 0x000fe40000000f00 */
[----:B------:R-:W-:-:S07]  /*2ad0*/  MOV R61, R143 ;  /* 0x0000008f003d7202 */ /* 0x000fce0000000f00 */
[----:B------:R-:W-:Y:S05]  /*2ae0*/  WARPSYNC.COLLECTIVE R97, `(.L_x_4080) ;  /* 0x0000000061087348 */ /* 0x000fea0003c00000 */
[----:B------:R0:W1:Y:S02]  /*2af0*/  SHFL.DOWN P2, R143, R146, R145, R148 ;  /* 0x08000091928f7389 */ /* 0x0000640000040094 */
[----:B01----:R-:W-:Y:S01]  /*2b00*/  ENDCOLLECTIVE ;  /* 0x000000000000791b */ /* 0x003fe20003800000 */
.L_x_4080:
[----:B------:R-:W-:Y:S01]  /*2b10*/  FADD.FTZ R61, R56, R61 ;  /* 0x0000003d383d7221 */ /* 0x000fe20000010000 */
[----:B------:R-:W-:-:S04]  /*2b20*/  HFMA2.MMA R145, -RZ, RZ, 0, 1.1920928955078125e-07 ;  /* 0x00000002ff917435 */ /* 0x000fc800000001ff */
[----:B------:R-:W-:Y:S02]  /*2b30*/  MOV R146, R61 ;  /* 0x0000003d00927202 */ /* 0x000fe40000000f00 */
[----:B------:R-:W-:-:S07]  /*2b40*/  MOV R63, R143 ;  /* 0x0000008f003f7202 */ /* 0x000fce0000000f00 */
[----:B------:R-:W-:Y:S05]  /*2b50*/  WARPSYNC.COLLECTIVE R97, `(.L_x_4081) ;  /* 0x0000000061087348 */ /* 0x000fea0003c00000 */
[----:B------:R0:W1:Y:S02]  /*2b60*/  SHFL.DOWN P2, R143, R146, R145, R148 ;  /* 0x08000091928f7389 */ /* 0x0000640000040094 */
[----:B01----:R-:W-:Y:S01]  /*2b70*/  ENDCOLLECTIVE ;  /* 0x000000000000791b */ /* 0x003fe20003800000 */
.L_x_4081:
[----:B------:R-:W-:-:S05]  /*2b80*/  FADD.FTZ R63, R62, R63 ;  /* 0x0000003f3e3f7221 */ /* 0x000fca0000010000 */
[----:B------:R-:W-:Y:S02]  /*2b90*/  MOV R146, R63 ;  /* 0x0000003f00927202 */ /* 0x000fe40000000f00 */
[----:B------:R-:W-:-:S07]  /*2ba0*/  MOV R58, R143 ;  /* 0x0000008f003a7202 */ /* 0x000fce0000000f00 */
[----:B------:R-:W-:Y:S05]  /*2bb0*/  WARPSYNC.COLLECTIVE R97, `(.L_x_4082) ;  /* 0x0000000061087348 */ /* 0x000fea0003c00000 */
[----:B------:R0:W1:Y:S02]  /*2bc0*/  SHFL.DOWN P2, R143, R146, R145, R148 ;  /* 0x08000091928f7389 */ /* 0x0000640000040094 */
[----:B01----:R-:W-:Y:S01]  /*2bd0*/  ENDCOLLECTIVE ;  /* 0x000000000000791b */ /* 0x003fe20003800000 */
.L_x_4082:
[----:B------:R-:W-:Y:S01]  /*2be0*/  FADD.FTZ R58, R61, R58 ;  /* 0x0000003a3d3a7221 */ /* 0x000fe20000010000 */
[----:B------:R-:W-:-:S04]  /*2bf0*/  HFMA2.MMA R145, -RZ, RZ, 0, 5.9604644775390625e-08 ;  /* 0x00000001ff917435 */ /* 0x000fc800000001ff */
[----:B------:R-:W-:Y:S02]  /*2c00*/  MOV R146, R58 ;  /* 0x0000003a00927202 */ /* 0x000fe40000000f00 */
[----:B------:R-:W-:-:S07]  /*2c10*/  MOV R60, R143 ;  /* 0x0000008f003c7202 */ /* 0x000fce0000000f00 */
[----:B------:R-:W-:Y:S05]  /*2c20*/  WARPSYNC.COLLECTIVE R97, `(.L_x_4083) ;  /* 0x0000000061087348 */ /* 0x000fea0003c00000 */
[----:B------:R0:W1:Y:S02]  /*2c30*/  SHFL.DOWN P2, R143, R146, R145, R148 ;  /* 0x08000091928f7389 */ /* 0x0000640000040094 */
[----:B01----:R-:W-:Y:S01]  /*2c40*/  ENDCOLLECTIVE ;  /* 0x000000000000791b */ /* 0x003fe20003800000 */
.L_x_4083:
[----:B------:R-:W-:-:S05]  /*2c50*/  FADD.FTZ R60, R63, R60 ;  /* 0x0000003c3f3c7221 */ /* 0x000fca0000010000 */
[----:B------:R-:W-:Y:S02]  /*2c60*/  MOV R146, R60 ;  /* 0x0000003c00927202 */ /* 0x000fe40000000f00 */
[----:B------:R-:W-:-:S07]  /*2c70*/  MOV R57, R143 ;  /* 0x0000008f00397202 */ /* 0x000fce0000000f00 */
[----:B------:R-:W-:Y:S05]  /*2c80*/  WARPSYNC.COLLECTIVE R97, `(.L_x_4084) ;  /* 0x0000000061087348 */ /* 0x000fea0003c00000 */
[----:B------:R0:W1:Y:S02]  /*2c90*/  SHFL.DOWN P2, R143, R146, R145, R148 ;  /* 0x08000091928f7389 */ /* 0x0000640000040094 */
[----:B01----:R-:W-:Y:S01]  /*2ca0*/  ENDCOLLECTIVE ;  /* 0x000000000000791b */ /* 0x003fe20003800000 */
.L_x_4084:
[----:B------:R-:W-:Y:S01]  /*2cb0*/  MOV R59, R143 ;  /* 0x0000008f003b7202 */ /* 0x000fe20000000f00 */
[----:B------:R-:W-:Y:S06]  /*2cc0*/  BRA `(.L_x_4085) ;  /* 0xffffffe800887947 */ /* 0x000fec000383ffff */
.L_x_4086:
        /* <DEDUP_REMOVED lines=11> */
.L_x_11879:


//--------------------- .text._ZN10layer_norm13ln_bwd_kernelINS_13Kernel_traitsI13__nv_bfloat16S2_fS2_fjLj2560ELj1ELj1ELj4ELj8ENS_18Kernel_traits_baseILj2560ES2_S2_fS2_fjLj128EEEEELb0ELb0ELb1ELb0EEEvNS_9BwdParamsE --------------------------
	.section	.text._ZN10layer_norm13ln_bwd_kernelINS_13Kernel_traitsI13__nv_bfloat16S2_fS2_fjLj2560ELj1ELj1ELj4ELj8ENS_18Kernel_traits_baseILj2560ES2_S2_fS2_fjLj128EEEEELb0ELb0ELb1ELb0EEEvNS_9BwdParamsE,"ax",@progbits
	.align	128
        .global         _ZN10layer_norm13ln_bwd_kernelINS_13Kernel_traitsI13__nv_bfloat16S2_fS2_fjLj2560ELj1ELj1ELj4ELj8ENS_18Kernel_traits_baseILj2560ES2_S2_fS2_fjLj128EEEEELb0ELb0ELb1ELb0EEEvNS_9BwdParamsE
        .type           _ZN10layer_norm13ln_bwd_kernelINS_13Kernel_traitsI13__nv_bfloat16S2_fS2_fjLj2560ELj1ELj1ELj4ELj8ENS_18Kernel_traits_baseILj2560ES2_S2_fS2_fjLj128EEEEELb0ELb0ELb1ELb0EEEvNS_9BwdParamsE,@function
        .size           _ZN10layer_norm13ln_bwd_kernelINS_13Kernel_traitsI13__nv_bfloat16S2_fS2_fjLj2560ELj1ELj1ELj4ELj8ENS_18Kernel_traits_baseILj2560ES2_S2_fS2_fjLj128EEEEELb0ELb0ELb1ELb0EEEvNS_9BwdParamsE,(.L_x_11880 - _ZN10layer_norm13ln_bwd_kernelINS_13Kernel_traitsI13__nv_bfloat16S2_fS2_fjLj2560ELj1ELj1ELj4ELj8ENS_18Kernel_traits_baseILj2560ES2_S2_fS2_fjLj128EEEEELb0ELb0ELb1ELb0EEEvNS_9BwdParamsE)
        .other          _ZN10layer_norm13ln_bwd_kernelINS_13Kernel_traitsI13__nv_bfloat16S2_fS2_fjLj2560ELj1ELj1ELj4ELj8ENS_18Kernel_traits_baseILj2560ES2_S2_fS2_fjLj128EEEEELb0ELb0ELb1ELb0EEEvNS_9BwdParamsE,@"STO_CUDA_ENTRY STV_DEFAULT"
_ZN10layer_norm13ln_bwd_kernelINS_13Kernel_traitsI13__nv_bfloat16S2_fS2_fjLj2560ELj1ELj1ELj4ELj8ENS_18Kernel_traits_baseILj2560ES2_S2_fS2_fjLj128EEEEELb0ELb0ELb1ELb0EEEvNS_9BwdParamsE:
.text._ZN10layer_norm13ln_bwd_kernelINS_13Kernel_traitsI13__nv_bfloat16S2_fS2_fjLj2560ELj1ELj1ELj4ELj8ENS_18Kernel_traits_baseILj2560ES2_S2_fS2_fjLj128EEEEELb0ELb0ELb1ELb0EEEvNS_9BwdParamsE:
        /* <DEDUP_REMOVED lines=25> */
[----:B------:R-:W-:-:S07]  /*0190*/  P2R R3, PR, RZ, 0x10 ;  /* 0x00000010ff037803 */ /* 0x000fce0000000000 */
[----:B------:R-:W1:Y:S08]  /*01a0*/  @P0 LDC.64 R14, c[0x0][0x260] ;  /* 0x00009800ff0e0b82 */ /* 0x000e700000000a00 */
[----:B------:R-:W2:Y:S08]  /*01b0*/  @P1 LDC.64 R20, c[0x0][0x260] ;  /* 0x00009800ff141b82 */ /* 0x000eb00000000a00 */
[----:B------:R-:W3:Y:S01]  /*01c0*/  @P2 LDC.64 R22, c[0x0][0x260] ;  /* 0x00009800ff162b82 */ /* 0x000ee20000000a00 */
[C---:B0-----:R-:W-:Y:S01]  /*01d0*/  @P4 IMAD.WIDE.U32 R4, R27.reuse, 0x8, R4 ;  /* 0x000000081b044825 */ /* 0x041fe200078e0004 */
[----:B------:R-:W-:-:S04]  /*01e0*/  @P4 LOP3.LUT R27, R27, 0x80, RZ, 0xfc, !PT ;  /* 0x000000801b1b4812 */ /* 0x000fc800078efcff */
[----:B------:R0:W5:Y:S01]  /*01f0*/  @P4 LDG.E.64 R6, desc[UR4][R4.64] ;  /* 0x0000000404064981 */ /* 0x000162000c1e1b00 */
[C---:B-1----:R-:W-:Y:S01]  /*0200*/  @P0 IMAD.WIDE.U32 R18, R27.reuse, 0x8, R14 ;  /* 0x000000081b120825 */ /* 0x042fe200078e000e */
[----:B------:R-:W1:Y:S03]  /*0210*/  @P3 LDC.64 R24, c[0x0][0x260] ;  /* 0x00009800ff183b82 */ /* 0x000e660000000a00 */
[----:B------:R-:W-:Y:S01]  /*0220*/  @P0 VIADD R27, R27, 0x80 ;  /* 0x000000801b1b0836 */ /* 0x000fe20000000000 */
[----:B------:R0:W5:Y:S03]  /*0230*/  @P0 LDG.E.64 R8, desc[UR4][R18.64] ;  /* 0x0000000412080981 */ /* 0x000166000c1e1b00 */
[C---:B--2---:R-:W-:Y:S01]  /*0240*/  @P1 IMAD.WIDE.U32 R20, R27.reuse, 0x8, R20 ;  /* 0x000000081b141825 */ /* 0x044fe200078e0014 */
[----:B------:R-:W-:-:S04]  /*0250*/  @P1 IADD3 R27, R27, 0x80, RZ ;  /* 0x000000801b1b1810 */ /* 0x000fc80007ffe0ff */
[----:B------:R0:W5:Y:S01]  /*0260*/  @P1 LDG.E.64 R10, desc[UR4][R20.64] ;  /* 0x00000004140a1981 */ /* 0x000162000c1e1b00 */
[----:B---3--:R-:W-:-:S04]  /*0270*/  @P2 IMAD.WIDE.U32 R22, R27, 0x8, R22 ;  /* 0x000000081b162825 */ /* 0x008fc800078e0016 */
[----:B------:R-:W-:Y:S01]  /*0280*/  @P2 VIADD R27, R27, 0x80 ;  /* 0x000000801b1b2836 */ /* 0x000fe20000000000 */
[----:B------:R0:W5:Y:S03]  /*0290*/  @P2 LDG.E.64 R12, desc[UR4][R22.64] ;  /* 0x00000004160c2981 */ /* 0x000166000c1e1b00 */
        /* <DEDUP_REMOVED lines=27> */
[----:B------:R-:W-:Y:S01]  /*0450*/  IMAD.MOV.U32 R23, RZ, RZ, R7 ;  /* 0x000000ffff177224 */ /* 0x000fe200078e0007 */
[----:B------:R-:W-:Y:S01]  /*0460*/  ISETP.NE.U32.AND P3, PT, RZ, UR6, PT ;  /* 0x00000006ff007c0c */ /* 0x000fe2000bf65070 */
[----:B------:R-:W-:Y:S01]  /*0470*/  IMAD.MOV.U32 R15, RZ, RZ, R11 ;  /* 0x000000ffff0f7224 */ /* 0x000fe200078e000b */
[----:B------:R-:W-:Y:S01]  /*0480*/  SHF.R.U64 R96, R6, 0x10, R7 ;  /* 0x0000001006607819 */ /* 0x000fe20000001207 */
[----:B------:R-:W-:Y:S01]  /*0490*/  IMAD.MOV.U32 R19, RZ, RZ, R9 ;  /* 0x000000ffff137224 */ /* 0x000fe200078e0009 */
[----:B------:R-:W-:Y:S01]  /*04a0*/  ISETP.NE.AND.EX P3, PT, RZ, UR7, PT, P3 ;  /* 0x00000007ff007c0c */ /* 0x000fe2000bf65330 */
[----:B------:R-:W-:Y:S01]  /*04b0*/  HFMA2.MMA R122, -RZ, RZ, 0, 5.9604644775390625e-08 ;  /* 0x00000001ff7a7435 */ /* 0x000fe200000001ff */
[----:B------:R-:W-:Y:S01]  /*04c0*/  SHF.R.U32.HI R22, RZ, 0x10, R7 ;  /* 0x00000010ff167819 */ /* 0x000fe20000011607 */
[----:B------:R-:W-:Y:S01]  /*04d0*/  IMAD.MOV.U32 R7, RZ, RZ, R17 ;  /* 0x000000ffff077224 */ /* 0x000fe200078e0011 */
[----:B------:R-:W-:Y:S01]  /*04e0*/  MOV R21, R8 ;  /* 0x0000000800157202 */ /* 0x000fe20000000f00 */
[----:B------:R-:W-:Y:S01]  /*04f0*/  IMAD.MOV.U32 R61, RZ, RZ, RZ ;  /* 0x000000ffff3d7224 */ /* 0x000fe200078e00ff */
[----:B------:R-:W-:Y:S01]  /*0500*/  SHF.R.U64 R20, R8, 0x10, R9 ;  /* 0x0000001008147819 */ /* 0x000fe20000001209 */
[----:B------:R-:W-:Y:S01]  /*0510*/  IMAD.U32 R96, R96, 0x10000, RZ ;  /* 0x0001000060607824 */ /* 0x000fe200078e00ff */
[----:B------:R-:W-:Y:S01]  /*0520*/  MOV R4, R10 ;  /* 0x0000000a00047202 */ /* 0x000fe20000000f00 */
[----:B------:R-:W-:Y:S01]  /*0530*/  IMAD.U32 R22, R22, 0x10000, RZ ;  /* 0x0001000016167824 */ /* 0x000fe200078e00ff */
[--C-:B------:R-:W-:Y:S01]  /*0540*/  SHF.R.U64 R64, R10, 0x10, R11.reuse ;  /* 0x000000100a407819 */ /* 0x100fe2000000120b */
[----:B------:R-:W-:Y:S01]  /*0550*/  IMAD.U32 R20, R20, 0x10000, RZ ;  /* 0x0001000014147824 */ /* 0x000fe200078e00ff */
[----:B------:R-:W-:Y:S01]  /*0560*/  SHF.R.U32.HI R14, RZ, 0x10, R11 ;  /* 0x00000010ff0e7819 */ /* 0x000fe2000001160b */
[----:B------:R-:W-:Y:S01]  /*0570*/  IMAD.MOV.U32 R11, RZ, RZ, R13 ;  /* 0x000000ffff0b7224 */ /* 0x000fe200078e000d */
[----:B------:R-:W-:-:S02]  /*0580*/  MOV R5, R12 ;  /* 0x0000000c00057202 */ /* 0x000fc40000000f00 */
[----:B------:R-:W-:Y:S01]  /*0590*/  SHF.R.U32.HI R18, RZ, 0x10, R9 ;  /* 0x00000010ff127819 */ /* 0x000fe20000011609 */
[----:B------:R-:W-:Y:S01]  /*05a0*/  IMAD.U32 R14, R14, 0x10000, RZ ;  /* 0x000100000e0e7824 */ /* 0x000fe200078e00ff */
[--C-:B------:R-:W-:Y:S02]  /*05b0*/  SHF.R.U64 R12, R12, 0x10, R13.reuse ;  /* 0x000000100c0c7819 */ /* 0x100fe4000000120d */
[----:B------:R-:W-:Y:S01]  /*05c0*/  SHF.R.U32.HI R10, RZ, 0x10, R13 ;  /* 0x00000010ff0a7819 */ /* 0x000fe2000001160d */
[----:B------:R-:W-:Y:S01]  /*05d0*/  IMAD.U32 R18, R18, 0x10000, RZ ;  /* 0x0001000012127824 */ /* 0x000fe200078e00ff */
[--C-:B------:R-:W-:Y:S01]  /*05e0*/  SHF.R.U64 R8, R16, 0x10, R17.reuse ;  /* 0x0000001010087819 */ /* 0x100fe20000001211 */
[----:B------:R-:W-:Y:S01]  /*05f0*/  IMAD.U32 R12, R12, 0x10000, RZ ;  /* 0x000100000c0c7824 */ /* 0x000fe200078e00ff */
[----:B------:R-:W-:Y:S01]  /*0600*/  SHF.R.U32.HI R6, RZ, 0x10, R17 ;  /* 0x00000010ff067819 */ /* 0x000fe20000011611 */
[----:B------:R-:W-:Y:S01]  /*0610*/  IMAD.U32 R10, R10, 0x10000, RZ ;  /* 0x000100000a0a7824 */ /* 0x000fe200078e00ff */
[----:B------:R-:W-:Y:S01]  /*0620*/  MOV R9, R16 ;  /* 0x0000001000097202 */ /* 0x000fe20000000f00 */
[----:B------:R-:W-:Y:S01]  /*0630*/  IMAD.U32 R16, R64, 0x10000, RZ ;  /* 0x0001000040107824 */ /* 0x000fe200078e00ff */
[----:B------:R-:W-:Y:S01]  /*0640*/  ISETP.LT.U32.OR P3, PT, R2, 0x280, !P3 ;  /* 0x000002800200780c */ /* 0x000fe20005f61470 */
[----:B------:R-:W-:Y:S01]  /*0650*/  IMAD.U32 R8, R8, 0x10000, RZ ;  /* 0x0001000008087824 */ /* 0x000fe200078e00ff */
[----:B------:R-:W-:Y:S01]  /*0660*/  SHF.L.U32 R97, R97, 0x10, RZ ;  /* 0x0000001061617819 */ /* 0x000fe200000006ff */
[----:B------:R-:W-:Y:S01]  /*0670*/  IMAD.U32 R6, R6, 0x10000, RZ ;  /* 0x0001000006067824 */ /* 0x000fe200078e00ff */
        /* <DEDUP_REMOVED lines=10> */
.L_x_4170:
[----:B01----:R-:W0:Y:S08]  /*0720*/  LDC.64 R4, c[0x0][0x288] ;  /* 0x0000a200ff047b82 */ /* 0x003e300000000a00 */
[----:B------:R-:W1:Y:S08]  /*0730*/  LDC.64 R150, c[0x0][0x250] ;  /* 0x00009400ff967b82 */ /* 0x000e700000000a00 */
[----:B------:R-:W2:Y:S08]  /*0740*/  LDC.64 R90, c[0x0][0x258] ;  /* 0x00009600ff5a7b82 */ /* 0x000eb00000000a00 */
[----:B------:R-:W3:Y:S01]  /*0750*/  LDC.64 R88, c[0x0][0x280] ;  /* 0x0000a000ff587b82 */ /* 0x000ee20000000a00 */
[----:B0-----:R-:W-:-:S05]  /*0760*/  IMAD.WIDE R94, R99, 0x4, R4 ;  /* 0x00000004635e7825 */ /* 0x001fca00078e0204 */
[----:B------:R0:W4:Y:S01]  /*0770*/  LDG.E R152, desc[UR4][R94.64] ;  /* 0x000000045e987981 */ /* 0x000122000c1e1900 */
[C---:B-1----:R-:W-:Y:S01]  /*0780*/  IMAD.WIDE R150, R99.reuse, 0x4, R150 ;  /* 0x0000000463967825 */ /* 0x042fe200078e0296 */
[----:B------:R-:W0:Y:S05]  /*0790*/  LDC.64 R92, c[0x0][0x2c8] ;  /* 0x0000b200ff5c7b82 */ /* 0x000e2a0000000a00 */
[----:B------:R1:W5:Y:S01]  /*07a0*/  LDG.E R150, desc[UR4][R150.64] ;  /* 0x0000000496967981 */ /* 0x000362000c1e1900 */
[----:B--2---:R-:W-:-:S05]  /*07b0*/  IMAD.WIDE R90, R99, 0x4, R90 ;  /* 0x00000004635a7825 */ /* 0x004fca00078e025a */
[----:B------:R1:W5:Y:S01]  /*07c0*/  LDG.E R5, desc[UR4][R90.64] ;  /* 0x000000045a057981 */ /* 0x000362000c1e1900 */
[----:B---3--:R-:W-:-:S05]  /*07d0*/  IMAD.WIDE R88, R99, 0x4, R88 ;  /* 0x0000000463587825 */ /* 0x008fca00078e0258 */
[----:B------:R1:W5:Y:S01]  /*07e0*/  LDG.E R148, desc[UR4][R88.64] ;  /* 0x0000000458947981 */ /* 0x000362000c1e1900 */
[----:B------:R-:W-:-:S05]  /*07f0*/  MOV R102, UR9 ;  /* 0x0000000900667c02 */ /* 0x000fca0008000f00 */
[----:B------:R-:W-:-:S05]  /*0800*/  IMAD R4, R99, R102, RZ ;  /* 0x0000006663047224 */ /* 0x000fca00078e02ff */
[----:B------:R-:W-:-:S04]  /*0810*/  SHF.R.S32.HI R123, RZ, 0x1f, R4 ;  /* 0x0000001fff7b7819 */ /* 0x000fc80000011404 */
[----:B------:R-:W-:Y:S01]  /*0820*/  LEA.HI R123, R123, R4, RZ, 0x2 ;  /* 0x000000047b7b7211 */ /* 0x000fe200078f10ff */
[----:B------:R-:W-:Y:S03]  /*0830*/  BSSY B0, `(.L_x_4088) ;  /* 0x0000140000007945 */ /* 0x000fe60003800000 */
[----:B------:R-:W-:-:S05]  /*0840*/  LEA.HI.SX32 R4, R123, R100, 0x1e ;  /* 0x000000647b047211 */ /* 0x000fca00078ff2ff */
[----:B0-----:R-:W-:Y:S01]  /*0850*/  IMAD.WIDE.U32 R94, R4, 0x10, R92 ;  /* 0x00000010045e7825 */ /* 0x001fe200078e005c */
[----:B----4-:R-:W-:-:S13]  /*0860*/  ISETP.GT.AND P3, PT, R152, RZ, PT ;  /* 0x000000ff9800720c */ /* 0x010fda0003f64270 */
[----:B-1----:R-:W-:Y:S05]  /*0870*/  @P3 BRA `(.L_x_4089) ;  /* 0x0000000000b03947 */ /* 0x002fea0003800000 */
[----:B------:R-:W-:Y:S01]  /*0880*/  ISETP.NE.AND P4, PT, R3, RZ, PT ;  /* 0x000000ff0300720c */ /* 0x000fe20003f85270 */
[----:B------:R-:W-:Y:S01]  /*0890*/  BSSY B1, `(.L_x_4090) ;  /* 0x0000008000017945 */ /* 0x000fe20003800000 */
[----:B------:R-:W-:-:S11]  /*08a0*/  IMAD.MOV.U32 R89, RZ, RZ, R4 ;  /* 0x000000ffff597224 */ /* 0x000fd600078e0004 */
[----:B------:R-:W-:Y:S05]  /*08b0*/  @!P4 BRA `(.L_x_4091) ;  /* 0x000000000014c947 */ /* 0x000fea0003800000 */
[----:B------:R-:W-:-:S04]  /*08c0*/  ISETP.NE.U32.AND P4, PT, RZ, UR12, PT ;  /* 0x0000000cff007c0c */ /* 0x000fc8000bf85070 */
[----:B------:R-:W-:-:S13]  /*08d0*/  ISETP.NE.AND.EX P4, PT, RZ, UR13, PT, P4 ;  /* 0x0000000dff007c0c */ /* 0x000fda000bf85340 */
[----:B------:R-:W-:Y:S05]  /*08e0*/  @!P4 BRA `(.L_x_4092) ;  /* 0x000000000004c947 */ /* 0x000fea0003800000 */
[----:B------:R0:W5:Y:S02]  /*08f0*/  LDG.E.128 R64, desc[UR4][R94.64] ;  /* 0x000000045e407981 */ /* 0x000164000c1e1d00 */
.L_x_4092:
[----:B------:R-:W-:-:S07]  /*0900*/  IADD3 R89, R4, 0x80, RZ ;  /* 0x0000008004597810 */ /* 0x000fce0007ffe0ff */
.L_x_4091:
[----:B------:R-:W-:Y:S05]  /*0910*/  BSYNC B1 ;  /* 0x0000000000017941 */ /* 0x000fea0003800000 */
.L_x_4090:
[----:B------:R-:W-:Y:S04]  /*0920*/  BSSY B1, `(.L_x_4093) ;  /* 0x0000008000017945 */ /* 0x000fe80003800000 */
[----:B------:R-:W-:Y:S05]  /*0930*/  @!P0 BRA `(.L_x_4094) ;  /* 0x0000000000188947 */ /* 0x000fea0003800000 */
[----:B------:R-:W-:-:S04]  /*0940*/  ISETP.NE.U32.AND P4, PT, RZ, UR12, PT ;  /* 0x0000000cff007c0c */ /* 0x000fc8000bf85070 */
[----:B------:R-:W-:-:S13]  /*0950*/  ISETP.NE.AND.EX P4, PT, RZ, UR13, PT, P4 ;  /* 0x0000000dff007c0c */ /* 0x000fda000bf85340 */
[----:B------:R-:W-:Y:S05]  /*0960*/  @!P4 BRA `(.L_x_4095) ;  /* 0x000000000008c947 */ /* 0x000fea0003800000 */
[----:B------:R-:W-:-:S06]  /*0970*/  IMAD.WIDE.U32 R68, R89, 0x10, R92 ;  /* 0x0000001059447825 */ /* 0x000fcc00078e005c */
[----:B------:R-:W5:Y:S02]  /*0980*/  LDG.E.128 R68, desc[UR4][R68.64] ;  /* 0x0000000444447981 */ /* 0x000f64000c1e1d00 */
.L_x_4095:
[----:B------:R-:W-:-:S07]  /*0990*/  VIADD R89, R89, 0x80 ;  /* 0x0000008059597836 */ /* 0x000fce0000000000 */
.L_x_4094:
[----:B------:R-:W-:Y:S05]  /*09a0*/  BSYNC B1 ;  /* 0x0000000000017941 */ /* 0x000fea0003800000 */
.L_x_4093:
[----:B------:R-:W-:Y:S04]  /*09b0*/  BSSY B1, `(.L_x_4096) ;  /* 0x0000008000017945 */ /* 0x000fe80003800000 */
[----:B------:R-:W-:Y:S05]  /*09c0*/  @!P1 BRA `(.L_x_4097) ;  /* 0x0000000000189947 */ /* 0x000fea0003800000 */
[----:B------:R-:W-:-:S04]  /*09d0*/  ISETP.NE.U32.AND P4, PT, RZ, UR12, PT ;  /* 0x0000000cff007c0c */ /* 0x000fc8000bf85070 */
[----:B------:R-:W-:-:S13]  /*09e0*/  ISETP.NE.AND.EX P4, PT, RZ, UR13, PT, P4 ;  /* 0x0000000dff007c0c */ /* 0x000fda000bf85340 */
[----:B------:R-:W-:Y:S05]  /*09f0*/  @!P4 BRA `(.L_x_4098) ;  /* 0x000000000008c947 */ /* 0x000fea0003800000 */
[----:B------:R-:W-:-:S06]  /*0a00*/  IMAD.WIDE.U32 R72, R89, 0x10, R92 ;  /* 0x0000001059487825 */ /* 0x000fcc00078e005c */
[----:B------:R-:W5:Y:S02]  /*0a10*/  LDG.E.128 R72, desc[UR4][R72.64] ;  /* 0x0000000448487981 */ /* 0x000f64000c1e1d00 */
.L_x_4098:
[----:B------:R-:W-:-:S07]  /*0a20*/  IADD3 R89, R89, 0x80, RZ ;  /* 0x0000008059597810 */ /* 0x000fce0007ffe0ff */
.L_x_4097:
[----:B------:R-:W-:Y:S05]  /*0a30*/  BSYNC B1 ;  /* 0x0000000000017941 */ /* 0x000fea0003800000 */
.L_x_4096:
[----:B------:R-:W-:Y:S04]  /*0a40*/  BSSY B1, `(.L_x_4099) ;  /* 0x0000008000017945 */ /* 0x000fe80003800000 */
[----:B------:R-:W-:Y:S05]  /*0a50*/  @!P2 BRA `(.L_x_4100) ;  /* 0x000000000018a947 */ /* 0x000fea0003800000 */
[----:B------:R-:W-:-:S04]  /*0a60*/  ISETP.NE.U32.AND P4, PT, RZ, UR12, PT ;  /* 0x0000000cff007c0c */ /* 0x000fc8000bf85070 */
[----:B------:R-:W-:-:S13]  /*0a70*/  ISETP.NE.AND.EX P4, PT, RZ, UR13, PT, P4 ;  /* 0x0000000dff007c0c */ /* 0x000fda000bf85340 */
[----:B------:R-:W-:Y:S05]  /*0a80*/  @!P4 BRA `(.L_x_4101) ;  /* 0x000000000008c947 */ /* 0x000fea0003800000 */
[----:B------:R-:W-:-:S06]  /*0a90*/  IMAD.WIDE.U32 R76, R89, 0x10, R92 ;  /* 0x00000010594c7825 */ /* 0x000fcc00078e005c */
[----:B------:R-:W5:Y:S02]  /*0aa0*/  LDG.E.128 R76, desc[UR4][R76.64] ;  /* 0x000000044c4c7981 */ /* 0x000f64000c1e1d00 */
.L_x_4101:
[----:B------:R-:W-:-:S07]  /*0ab0*/  VIADD R89, R89, 0x80 ;  /* 0x0000008059597836 */ /* 0x000fce0000000000 */
.L_x_4100:
[----:B------:R-:W-:Y:S05]  /*0ac0*/  BSYNC B1 ;  /* 0x0000000000017941 */ /* 0x000fea0003800000 */
.L_x_4099:
[----:B------:R-:W-:Y:S01]  /*0ad0*/  ISETP.NE.AND P4, PT, R2, RZ, PT ;  /* 0x000000ff0200720c */ /* 0x000fe20003f85270 */
[----:B------:R-:W-:Y:S01]  /*0ae0*/  IMAD.MOV.U32 R152, RZ, RZ, RZ ;  /* 0x000000ffff987224 */ /* 0x000fe200078e00ff */
[----:B------:R-:W-:-:S11]  /*0af0*/  MOV R123, RZ ;  /* 0x000000ff007b7202 */ /* 0x000fd60000000f00 */
[----:B------:R-:W-:Y:S05]  /*0b00*/  @P4 BRA `(.L_x_4102) ;  /* 0x0000001000484947 */ /* 0x000fea0003800000 */
[----:B------:R-:W-:-:S06]  /*0b10*/  IMAD.WIDE.U32 R80, R89, 0x10, R92 ;  /* 0x0000001059507825 */ /* 0x000fcc00078e005c */
[----:B------:R-:W5:Y:S01]  /*0b20*/  LDG.E.128 R80, desc[UR4][R80.64] ;  /* 0x0000000450507981 */ /* 0x000f62000c1e1d00 */
[----:B------:R-:W-:Y:S05]  /*0b30*/  BRA `(.L_x_4102) ;  /* 0x00000010003c7947 */ /* 0x000fea0003800000 */
.L_x_4089:
        /* <DEDUP_REMOVED lines=19> */
[----:B------:R0:W5:Y:S04]  /*0c70*/  @P4 LDG.E.128 R64, desc[UR4][R94.64] ;  /* 0x000000045e404981 */ /* 0x000168000c1e1d00 */
[----:B------:R-:W2:Y:S01]  /*0c80*/  LDG.E.64 R142, desc[UR4][R142.64] ;  /* 0x000000048e8e7981 */ /* 0x000ea2000c1e1b00 */
[----:B-1----:R-:W-:-:S06]  /*0c90*/  IMAD.WIDE.U32 R88, R4, 0x10, R88 ;  /* 0x0000001004587825 */ /* 0x002fcc00078e0058 */
[----:B------:R-:W3:Y:S01]  /*0ca0*/  LDG.E.128 R88, desc[UR4][R88.64] ;  /* 0x0000000458587981 */ /* 0x000ee2000c1e1d00 */
[----:B------:R-:W-:Y:S01]  /*0cb0*/  IADD3 R153, R4, 0x80, RZ ;  /* 0x0000008004997810 */ /* 0x000fe20007ffe0ff */
[----:B------:R-:W-:Y:S01]  /*0cc0*/  VIADD R151, R151, 0x80 ;  /* 0x0000008097977836 */ /* 0x000fe20000000000 */
[----:B--2---:R-:W-:Y:S02]  /*0cd0*/  MOV R123, R142 ;  /* 0x0000008e007b7202 */ /* 0x004fe40000000f00 */
[--C-:B------:R-:W-:Y:S02]  /*0ce0*/  SHF.R.U64 R147, R142, 0x10, R143.reuse ;  /* 0x000000108e937819 */ /* 0x100fe4000000128f */
[----:B------:R-:W-:Y:S01]  /*0cf0*/  SHF.L.U32 R123, R123, 0x10, RZ ;  /* 0x000000107b7b7819 */ /* 0x000fe200000006ff */
[----:B------:R-:W-:Y:S02]  /*0d00*/  IMAD.MOV.U32 R140, RZ, RZ, R143 ;  /* 0x000000ffff8c7224 */ /* 0x000fe400078e008f */
[C---:B---3--:R-:W-:Y:S01]  /*0d10*/  FADD.FTZ R146, -R144.reuse, R89 ;  /* 0x0000005990927221 */ /* 0x048fe20000010100 */
[C---:B0-----:R-:W-:Y:S01]  /*0d20*/  FADD.FTZ R94, -R144.reuse, R88 ;  /* 0x00000058905e7221 */ /* 0x041fe20000010100 */
[C---:B------:R-:W-:Y:S01]  /*0d30*/  FADD.FTZ R90, -R144.reuse, R90 ;  /* 0x0000005a905a7221 */ /* 0x040fe20000010100 */
[----:B------:R-:W-:Y:S01]  /*0d40*/  FADD.FTZ R152, -R144, R91 ;  /* 0x0000005b90987221 */ /* 0x000fe20000010100 */
[----:B------:R-:W-:-:S02]  /*0d50*/  IMAD.U32 R144, R147, 0x10000, RZ ;  /* 0x0001000093907824 */ /* 0x000fc400078e00ff */
[C---:B------:R-:W-:Y:S01]  /*0d60*/  FMUL.FTZ R146, R5.reuse, R146 ;  /* 0x0000009205927220 */ /* 0x040fe20000410000 */
[----:B------:R-:W-:Y:S01]  /*0d70*/  FMUL.FTZ R149, R5, R94 ;  /* 0x0000005e05957220 */ /* 0x000fe20000410000 */
[----:B------:R-:W-:Y:S01]  /*0d80*/  FMUL.FTZ R147, R97, R123 ;  /* 0x0000007b61937220 */ /* 0x000fe20000410000 */
[----:B------:R-:W-:Y:S01]  /*0d90*/  SHF.R.U32.HI R145, RZ, 0x10, R143 ;  /* 0x00000010ff917819 */ /* 0x000fe2000001168f */
[----:B------:R-:W-:Y:S01]  /*0da0*/  FADD.FTZ R41, R41, R144 ;  /* 0x0000009029297221 */ /* 0x000fe20000010000 */
[----:B------:R-:W-:Y:S01]  /*0db0*/  SHF.L.U32 R140, R140, 0x10, RZ ;  /* 0x000000108c8c7819 */ /* 0x000fe200000006ff */
[-C--:B------:R-:W-:Y:S01]  /*0dc0*/  FFMA.FTZ R61, R146, R144.reuse, R61 ;  /* 0x00000090923d7223 */ /* 0x080fe2000001003d */
[----:B------:R-:W-:Y:S01]  /*0dd0*/  FMUL.FTZ R144, R96, R144 ;  /* 0x0000009060907220 */ /* 0x000fe20000410000 */
[----:B------:R-:W-:Y:S01]  /*0de0*/  FADD.FTZ R89, RZ, R147 ;  /* 0x00000093ff597221 */ /* 0x000fe20000010000 */
[----:B------:R-:W-:Y:S01]  /*0df0*/  FFMA.FTZ R91, R149, R147, RZ ;  /* 0x00000093955b7223 */ /* 0x000fe200000100ff */
[----:B------:R-:W-:-:S02]  /*0e00*/  IMAD.U32 R95, R145, 0x10000, RZ ;  /* 0x00010000915f7824 */ /* 0x000fc400078e00ff */
        /* <DEDUP_REMOVED lines=16> */
.L_x_4104:
[----:B------:R-:W-:Y:S05]  /*0f10*/  BSYNC B1 ;  /* 0x0000000000017941 */ /* 0x000fea0003800000 */
.L_x_4103:
        /* <DEDUP_REMOVED lines=9> */
[C---:B------:R-:W-:Y:S01]  /*0fb0*/  @P4 IMAD.WIDE.U32 R134, R153.reuse, 0x10, R92 ;  /* 0x0000001099864825 */ /* 0x040fe200078e005c */
[----:B------:R-:W2:Y:S03]  /*0fc0*/  LDG.E.64 R94, desc[UR4][R94.64] ;  /* 0x000000045e5e7981 */ /* 0x000ea6000c1e1b00 */
[----:B-1----:R-:W-:Y:S01]  /*0fd0*/  IMAD.WIDE.U32 R88, R153, 0x10, R88 ;  /* 0x0000001099587825 */ /* 0x002fe200078e0058 */
[----:B------:R0:W5:Y:S05]  /*0fe0*/  @P4 LDG.E.128 R68, desc[UR4][R134.64] ;  /* 0x0000000486444981 */ /* 0x00016a000c1e1d00 */
[----:B------:R-:W0:Y:S01]  /*0ff0*/  LDG.E.128 R88, desc[UR4][R88.64] ;  /* 0x0000000458587981 */ /* 0x000e22000c1e1d00 */
[----:B------:R-:W-:Y:S01]  /*1000*/  IADD3 R151, R151, 0x80, RZ ;  /* 0x0000008097977810 */ /* 0x000fe20007ffe0ff */
[----:B------:R-:W-:Y:S01]  /*1010*/  VIADD R153, R153, 0x80 ;  /* 0x0000008099997836 */ /* 0x000fe20000000000 */
[----:B--2---:R-:W-:-:S02]  /*1020*/  MOV R133, R94 ;  /* 0x0000005e00857202 */ /* 0x004fc40000000f00 */
[--C-:B------:R-:W-:Y:S02]  /*1030*/  SHF.R.U64 R139, R94, 0x10, R95.reuse ;  /* 0x000000105e8b7819 */ /* 0x100fe4000000125f */
[----:B------:R-:W-:Y:S01]  /*1040*/  SHF.L.U32 R133, R133, 0x10, RZ ;  /* 0x0000001085857819 */ /* 0x000fe200000006ff */
[--C-:B------:R-:W-:Y:S01]  /*1050*/  IMAD.MOV.U32 R136, RZ, RZ, R95.reuse ;  /* 0x000000ffff887224 */ /* 0x100fe200078e005f */
[----:B------:R-:W-:Y:S01]  /*1060*/  SHF.R.U32.HI R137, RZ, 0x10, R95 ;  /* 0x00000010ff897819 */ /* 0x000fe2000001165f */
[C---:B0-----:R-:W-:Y:S01]  /*1070*/  FADD.FTZ R134, -R156.reuse, R88 ;  /* 0x000000589c867221 */ /* 0x041fe20000010100 */
[C---:B------:R-:W-:Y:S01]  /*1080*/  FADD.FTZ R154, -R156.reuse, R90 ;  /* 0x0000005a9c9a7221 */ /* 0x040fe20000010100 */
[C---:B------:R-:W-:Y:S01]  /*1090*/  FADD.FTZ R138, -R156.reuse, R89 ;  /* 0x000000599c8a7221 */ /* 0x040fe20000010100 */
[----:B------:R-:W-:Y:S02]  /*10a0*/  IMAD.U32 R90, R139, 0x10000, RZ ;  /* 0x000100008b5a7824 */ /* 0x000fe400078e00ff */
[----:B------:R-:W-:Y:S01]  /*10b0*/  FMUL.FTZ R141, R5, R134 ;  /* 0x00000086058d7220 */ /* 0x000fe20000410000 */
[----:B------:R-:W-:Y:S01]  /*10c0*/  FMUL.FTZ R139, R21, R133 ;  /* 0x00000085158b7220 */ /* 0x000fe20000410000 */
[----:B------:R-:W-:Y:S01]  /*10d0*/  FADD.FTZ R156, -R156, R91 ;  /* 0x0000005b9c9c7221 */ /* 0x000fe20000010100 */
[----:B------:R-:W-:Y:S01]  /*10e0*/  SHF.L.U32 R135, R136, 0x10, RZ ;  /* 0x0000001088877819 */ /* 0x000fe200000006ff */
[----:B------:R-:W-:-:S02]  /*10f0*/  IMAD.U32 R91, R137, 0x10000, RZ ;  /* 0x00010000895b7824 */ /* 0x000fc400078e00ff */
[C---:B------:R-:W-:Y:S01]  /*1100*/  FMUL.FTZ R138, R5.reuse, R138 ;  /* 0x0000008a058a7220 */ /* 0x040fe20000410000 */
[----:B------:R-:W-:Y:S01]  /*1110*/  FMUL.FTZ R137, R5, R154 ;  /* 0x0000009a05897220 */ /* 0x000fe20000410000 */
[-C--:B------:R-:W-:Y:S01]  /*1120*/  FMUL.FTZ R136, R20, R90.reuse ;  /* 0x0000005a14887220 */ /* 0x080fe20000410000 */
        /* <DEDUP_REMOVED lines=19> */
.L_x_4106:
[----:B------:R-:W-:Y:S05]  /*1260*/  BSYNC B1 ;  /* 0x0000000000017941 */ /* 0x000fea0003800000 */
.L_x_4105:
        /* <DEDUP_REMOVED lines=16> */
[----:B--2---:R-:W-:Y:S01]  /*1370*/  MOV R107, R94 ;  /* 0x0000005e006b7202 */ /* 0x004fe20000000f00 */
[--C-:B------:R-:W-:Y:S01]  /*1380*/  IMAD.MOV.U32 R110, RZ, RZ, R95.reuse ;  /* 0x000000ffff6e7224 */ /* 0x100fe200078e005f */
[----:B------:R-:W-:-:S02]  /*1390*/  SHF.R.U64 R131, R94, 0x10, R95 ;  /* 0x000000105e837819 */ /* 0x000fc4000000125f */
[----:B------:R-:W-:Y:S01]  /*13a0*/  SHF.L.U32 R132, R107, 0x10, RZ ;  /* 0x000000106b847819 */ /* 0x000fe200000006ff */
[C---:B0-----:R-:W-:Y:S01]  /*13b0*/  FADD.FTZ R108, -R130.reuse, R88 ;  /* 0x00000058826c7221 */ /* 0x041fe20000010100 */
[C---:B------:R-:W-:Y:S01]  /*13c0*/  FADD.FTZ R154, -R130.reuse, R89 ;  /* 0x00000059829a7221 */ /* 0x040fe20000010100 */
[C---:B------:R-:W-:Y:S02]  /*13d0*/  FADD.FTZ R90, -R130.reuse, R90 ;  /* 0x0000005a825a7221 */ /* 0x040fe40000010100 */
[----:B------:R-:W-:Y:S01]  /*13e0*/  FMUL.FTZ R109, R5, R108 ;  /* 0x0000006c056d7220 */ /* 0x000fe20000410000 */
[----:B------:R-:W-:Y:S01]  /*13f0*/  FADD.FTZ R156, -R130, R91 ;  /* 0x0000005b829c7221 */ /* 0x000fe20000010100 */
[----:B------:R-:W-:Y:S01]  /*1400*/  SHF.L.U32 R130, R110, 0x10, RZ ;  /* 0x000000106e827819 */ /* 0x000fe200000006ff */
[----:B------:R-:W-:Y:S02]  /*1410*/  IMAD.U32 R131, R131, 0x10000, RZ ;  /* 0x0001000083837824 */ /* 0x000fe400078e00ff */
[----:B------:R-:W-:Y:S01]  /*1420*/  FMUL.FTZ R110, R5, R154 ;  /* 0x0000009a056e7220 */ /* 0x000fe20000410000 */
[----:B------:R-:W-:Y:S01]  /*1430*/  FADD.FTZ R32, R32, R132 ;  /* 0x0000008420207221 */ /* 0x000fe20000010000 */
[-C--:B------:R-:W-:Y:S01]  /*1440*/  FFMA.FTZ R52, R109, R132.reuse, R52 ;  /* 0x000000846d347223 */ /* 0x080fe20000010034 */
[----:B------:R-:W-:Y:S01]  /*1450*/  FMUL.FTZ R132, R17, R132 ;  /* 0x0000008411847220 */ /* 0x000fe20000410000 */
[----:B------:R-:W-:Y:S01]  /*1460*/  SHF.R.U32.HI R111, RZ, 0x10, R95 ;  /* 0x00000010ff6f7819 */ /* 0x000fe2000001165f */
        /* <DEDUP_REMOVED lines=9> */
[-C--:B------:R-:W-:Y:S01]  /*1500*/  FFMA.FTZ R54, R107, R130.reuse, R54 ;  /* 0x000000826b367223 */ /* 0x080fe20000010036 */
        /* <DEDUP_REMOVED lines=10> */
.L_x_4108:
[----:B------:R-:W-:Y:S05]  /*15b0*/  BSYNC B1 ;  /* 0x0000000000017941 */ /* 0x000fea0003800000 */
.L_x_4107:
        /* <DEDUP_REMOVED lines=17> */
[----:B------:R-:W-:Y:S01]  /*16d0*/  SHF.R.U64 R117, R94, 0x10, R95 ;  /* 0x000000105e757819 */ /* 0x000fe2000000125f */
[C---:B0-----:R-:W-:Y:S01]  /*16e0*/  FADD.FTZ R112, -R116.reuse, R88 ;  /* 0x0000005874707221 */ /* 0x041fe20000010100 */
[C---:B------:R-:W-:Y:S01]  /*16f0*/  FADD.FTZ R154, -R116.reuse, R89 ;  /* 0x00000059749a7221 */ /* 0x040fe20000010100 */
[C---:B------:R-:W-:Y:S01]  /*1700*/  FADD.FTZ R90, -R116.reuse, R90 ;  /* 0x0000005a745a7221 */ /* 0x040fe20000010100 */
[----:B------:R-:W-:Y:S01]  /*1710*/  FADD.FTZ R156, -R116, R91 ;  /* 0x0000005b749c7221 */ /* 0x000fe20000010100 */
[----:B------:R-:W-:Y:S01]  /*1720*/  SHF.L.U32 R116, R114, 0x10, RZ ;  /* 0x0000001072747819 */ /* 0x000fe200000006ff */
[C---:B------:R-:W-:Y:S01]  /*1730*/  FMUL.FTZ R113, R5.reuse, R112 ;  /* 0x0000007005717220 */ /* 0x040fe20000410000 */
[----:B------:R-:W-:Y:S02]  /*1740*/  IMAD.MOV.U32 R115, RZ, RZ, R95 ;  /* 0x000000ffff737224 */ /* 0x000fe400078e005f */
[----:B------:R-:W-:Y:S01]  /*1750*/  FMUL.FTZ R112, R5, R154 ;  /* 0x0000009a05707220 */ /* 0x000fe20000410000 */
[----:B------:R-:W-:-:S02]  /*1760*/  IMAD.U32 R117, R117, 0x10000, RZ ;  /* 0x0001000075757824 */ /* 0x000fc400078e00ff */
        /* <DEDUP_REMOVED lines=25> */
.L_x_4110:
[----:B------:R-:W-:Y:S05]  /*1900*/  BSYNC B1 ;  /* 0x0000000000017941 */ /* 0x000fea0003800000 */
.L_x_4109:
[----:B------:R-:W-:-:S13]  /*1910*/  ISETP.NE.AND P4, PT, R0, RZ, PT ;  /* 0x000000ff0000720c */ /* 0x000fda0003f85270 */
[----:B------:R-:W-:Y:S05]  /*1920*/  @!P4 BRA `(.L_x_4102) ;  /* 0x0000000000c0c947 */ /* 0x000fea0003800000 */
[----:B------:R-:W0:Y:S01]  /*1930*/  LDC.64 R90, c[0x0][0x2b8] ;  /* 0x0000ae00ff5a7b82 */ /* 0x000e220000000a00 */
[----:B------:R-:W-:-:S04]  /*1940*/  ISETP.NE.AND P4, PT, R98, RZ, PT ;  /* 0x000000ff6200720c */ /* 0x000fc80003f85270 */
[----:B-----5:R-:W-:Y:S02]  /*1950*/  FSEL R128, R150, RZ, !P4 ;  /* 0x000000ff96807208 */ /* 0x020fe40006000000 */
[----:B------:R-:W-:Y:S01]  /*1960*/  ISETP.NE.U32.AND P4, PT, RZ, UR12, PT ;  /* 0x0000000cff007c0c */ /* 0x000fe2000bf85070 */
[----:B------:R-:W1:Y:S03]  /*1970*/  LDC.64 R88, c[0x0][0x238] ;  /* 0x00008e00ff587b82 */ /* 0x000e660000000a00 */
[----:B------:R-:W-:-:S13]  /*1980*/  ISETP.NE.AND.EX P4, PT, RZ, UR13, PT, P4 ;  /* 0x0000000dff007c0c */ /* 0x000fda000bf85340 */
[----:B------:R-:W-:-:S04]  /*1990*/  @P4 IMAD.WIDE.U32 R94, R153, 0x10, R92 ;  /* 0x00000010995e4825 */ /* 0x000fc800078e005c */
[----:B0-----:R-:W-:Y:S01]  /*19a0*/  IMAD.WIDE.U32 R92, R151, 0x8, R90 ;  /* 0x00000008975c7825 */ /* 0x001fe200078e005a */
[----:B------:R0:W5:Y:S03]  /*19b0*/  @P4 LDG.E.128 R80, desc[UR4][R94.64] ;  /* 0x000000045e504981 */ /* 0x000166000c1e1d00 */
[----:B-1----:R-:W-:Y:S02]  /*19c0*/  IMAD.WIDE.U32 R88, R153, 0x10, R88 ;  /* 0x0000001099587825 */ /* 0x002fe400078e0058 */
[----:B------:R-:W2:Y:S04]  /*19d0*/  LDG.E.64 R92, desc[UR4][R92.64] ;  /* 0x000000045c5c7981 */ /* 0x000ea8000c1e1b00 */
[----:B------:R-:W0:Y:S01]  /*19e0*/  LDG.E.128 R88, desc[UR4][R88.64] ;  /* 0x0000000458587981 */ /* 0x000e22000c1e1d00 */
[----:B--2---:R-:W-:Y:S01]  /*19f0*/  IMAD.MOV.U32 R121, RZ, RZ, R93 ;  /* 0x000000ffff797224 */ /* 0x004fe200078e005d */
[----:B------:R-:W-:-:S02]  /*1a00*/  MOV R120, R92 ;  /* 0x0000005c00787202 */ /* 0x000fc40000000f00 */
[----:B------:R-:W-:Y:S01]  /*1a10*/  SHF.R.U64 R127, R92, 0x10, R93 ;  /* 0x000000105c7f7819 */ /* 0x000fe2000000125d */
[C---:B0-----:R-:W-:Y:S01]  /*1a20*/  FADD.FTZ R94, -R128.reuse, R88 ;  /* 0x00000058805e7221 */ /* 0x041fe20000010100 */
[C---:B------:R-:W-:Y:S01]  /*1a30*/  FADD.FTZ R126, -R128.reuse, R89 ;  /* 0x00000059807e7221 */ /* 0x040fe20000010100 */
[C---:B------:R-:W-:Y:S01]  /*1a40*/  FADD.FTZ R90, -R128.reuse, R90 ;  /* 0x0000005a805a7221 */ /* 0x040fe20000010100 */
[----:B------:R-:W-:Y:S01]  /*1a50*/  FADD.FTZ R128, -R128, R91 ;  /* 0x0000005b80807221 */ /* 0x000fe20000010100 */
[----:B------:R-:W-:Y:S01]  /*1a60*/  SHF.L.U32 R124, R120, 0x10, RZ ;  /* 0x00000010787c7819 */ /* 0x000fe200000006ff */
[----:B------:R-:W-:Y:S01]  /*1a70*/  IMAD.U32 R127, R127, 0x10000, RZ ;  /* 0x000100007f7f7824 */ /* 0x000fe200078e00ff */
[----:B------:R-:W-:Y:S01]  /*1a80*/  SHF.L.U32 R91, R121, 0x10, RZ ;  /* 0x00000010795b7819 */ /* 0x000fe200000006ff */
[C---:B------:R-:W-:Y:S01]  /*1a90*/  FMUL.FTZ R121, R5.reuse, R94 ;  /* 0x0000005e05797220 */ /* 0x040fe20000410000 */
[----:B------:R-:W-:Y:S01]  /*1aa0*/  SHF.R.U32.HI R125, RZ, 0x10, R93 ;  /* 0x00000010ff7d7819 */ /* 0x000fe2000001165d */
[----:B------:R-:W-:Y:S01]  /*1ab0*/  FMUL.FTZ R120, R5, R126 ;  /* 0x0000007e05787220 */ /* 0x000fe20000410000 */
[----:B------:R-:W-:Y:S01]  /*1ac0*/  FADD.FTZ R24, R24, R124 ;  /* 0x0000007c18187221 */ /* 0x000fe20000010000 */
[-C--:B------:R-:W-:Y:S01]  /*1ad0*/  FFMA.FTZ R44, R121, R124.reuse, R44 ;  /* 0x0000007c792c7223 */ /* 0x080fe2000001002c */
[----:B------:R-:W-:Y:S01]  /*1ae0*/  FMUL.FTZ R124, R9, R124 ;  /* 0x0000007c097c7220 */ /* 0x000fe20000410000 */
[----:B------:R-:W-:-:S02]  /*1af0*/  IMAD.U32 R92, R125, 0x10000, RZ ;  /* 0x000100007d5c7824 */ /* 0x000fc400078e00ff */
        /* <DEDUP_REMOVED lines=19> */
.L_x_4102:
[----:B------:R-:W-:Y:S05]  /*1c30*/  BSYNC B0 ;  /* 0x0000000000007941 */ /* 0x000fea0003800000 */
.L_x_4088:
[----:B------:R-:W-:Y:S01]  /*1c40*/  LOP3.LUT P4, RZ, R122, 0xff, RZ, 0xc0, !PT ;  /* 0x000000ff7aff7812 */ /* 0x000fe2000788c0ff */
[----:B------:R-:W-:Y:S01]  /*1c50*/  UMOV UR6, 0xffffffff ;  /* 0xffffffff00067882 */ /* 0x000fe20000000000 */
[----:B------:R-:W-:Y:S02]  /*1c60*/  SHF.R.U32.HI R89, RZ, 0x5, R101 ;  /* 0x00000005ff597819 */ /* 0x000fe40000011665 */
[----:B-----5:R-:W-:Y:S02]  /*1c70*/  P2R R150, PR, RZ, 0x10 ;  /* 0x00000010ff967803 */ /* 0x020fe40000000000 */
        /* <DEDUP_REMOVED lines=22> */
.L_x_4181:
        /* <DEDUP_REMOVED lines=23> */
[----:B------:R-:W-:Y:S02]  /*1f50*/  IMAD.MOV.U32 R93, RZ, RZ, RZ ;  /* 0x000000ffff5d7224 */ /* 0x000fe400078e00ff */
        /* <DEDUP_REMOVED lines=13> */
[----:B------:R-:W0:Y:S01]  /*2030*/  @!P3 LDC.64 R88, c[0x0][0x2c8] ;  /* 0x0000b200ff58bb82 */ /* 0x000e220000000a00 */
[----:B------:R-:W-:Y:S01]  /*2040*/  BSSY B1, `(.L_x_4114) ;  /* 0x000000d000017945 */ /* 0x000fe20003800000 */
[----:B0-----:R-:W-:-:S04]  /*2050*/  @!P3 ISETP.NE.U32.AND P5, PT, R88, RZ, PT ;  /* 0x000000ff5800b20c */ /* 0x001fc80003fa5070 */
[----:B------:R-:W-:-:S04]  /*2060*/  @!P3 ISETP.NE.AND.EX P5, PT, R89, RZ, PT, P5 ;  /* 0x000000ff5900b20c */ /* 0x000fc80003fa5350 */
[----:B------:R-:W-:Y:S01]  /*2070*/  @!P3 FSEL R123, R64, RZ, P5 ;  /* 0x000000ff407bb208 */ /* 0x000fe20002800000 */
[----:B------:R-:W-:Y:S08]  /*2080*/  @!P3 BRA `(.L_x_4115) ;  /* 0x000000000020b947 */ /* 0x000ff00003800000 */
[----:B------:R-:W-:Y:S01]  /*2090*/  MOV R88, UR12 ;  /* 0x0000000c00587c02 */ /* 0x000fe20008000f00 */
[----:B------:R-:W-:Y:S02]  /*20a0*/  IMAD.U32 R89, RZ, RZ, UR13 ;  /* 0x0000000dff597e24 */ /* 0x000fe4000f8e00ff */
[----:B------:R-:W-:Y:S01]  /*20b0*/  FFMA.FTZ R90, R149, R95, R92 ;  /* 0x0000005f955a7223 */ /* 0x000fe2000001005c */
[----:B------:R-:W-:-:S03]  /*20c0*/  ISETP.NE.U32.AND P5, PT, R88, RZ, PT ;  /* 0x000000ff5800720c */ /* 0x000fc60003fa5070 */
[----:B------:R-:W-:Y:S01]  /*20d0*/  FADD.FTZ R90, R147, -R90 ;  /* 0x8000005a935a7221 */ /* 0x000fe20000010000 */
[----:B------:R-:W-:-:S03]  /*20e0*/  ISETP.NE.AND.EX P5, PT, R89, RZ, PT, P5 ;  /* 0x000000ff5900720c */ /* 0x000fc60003fa5350 */
[----:B------:R-:W-:-:S10]  /*20f0*/  FMUL.FTZ R123, R5, R90 ;  /* 0x0000005a057b7220 */ /* 0x000fd40000410000 */
[----:B------:R-:W-:-:S07]  /*2100*/  @P5 FADD.FTZ R123, R64, R123 ;  /* 0x0000007b407b5221 */ /* 0x000fce0000010000 */
.L_x_4115:
[----:B------:R-:W-:Y:S05]  /*2110*/  BSYNC B1 ;  /* 0x0000000000017941 */ /* 0x000fea0003800000 */
.L_x_4114:
[----:B------:R-:W-:Y:S01]  /*2120*/  @!P3 ISETP.NE.U32.AND P5, PT, R88, RZ, PT ;  /* 0x000000ff5800b20c */ /* 0x000fe20003fa5070 */
[----:B------:R-:W-:Y:S03]  /*2130*/  BSSY B1, `(.L_x_4116) ;  /* 0x000000a000017945 */ /* 0x000fe60003800000 */
[----:B------:R-:W-:-:S04]  /*2140*/  @!P3 ISETP.NE.AND.EX P5, PT, R89, RZ, PT, P5 ;  /* 0x000000ff5900b20c */ /* 0x000fc80003fa5350 */
[----:B------:R-:W-:Y:S01]  /*2150*/  @!P3 FSEL R94, R65, RZ, P5 ;  /* 0x000000ff415eb208 */ /* 0x000fe20002800000 */
[----:B------:R-:W-:Y:S08]  /*2160*/  @!P3 BRA `(.L_x_4117) ;  /* 0x000000000018b947 */ /* 0x000ff00003800000 */
[----:B------:R-:W-:Y:S01]  /*2170*/  ISETP.NE.U32.AND P5, PT, R88, RZ, PT ;  /* 0x000000ff5800720c */ /* 0x000fe20003fa5070 */
[----:B------:R-:W-:-:S03]  /*2180*/  FFMA.FTZ R91, R146, R95, R92 ;  /* 0x0000005f925b7223 */ /* 0x000fc6000001005c */
[----:B------:R-:W-:Y:S01]  /*2190*/  ISETP.NE.AND.EX P5, PT, R89, RZ, PT, P5 ;  /* 0x000000ff5900720c */ /* 0x000fe20003fa5350 */
[----:B------:R-:W-:-:S04]  /*21a0*/  FADD.FTZ R90, R144, -R91 ;  /* 0x8000005b905a7221 */ /* 0x000fc80000010000 */
[----:B------:R-:W-:-:S08]  /*21b0*/  FMUL.FTZ R94, R5, R90 ;  /* 0x0000005a055e7220 */ /* 0x000fd00000410000 */
[----:B------:R-:W-:-:S07]  /*21c0*/  @P5 FADD.FTZ R94, R65, R94 ;  /* 0x0000005e415e5221 */ /* 0x000fce0000010000 */
.L_x_4117:
[----:B------:R-:W-:Y:S05]  /*21d0*/  BSYNC B1 ;  /* 0x0000000000017941 */ /* 0x000fea0003800000 */
.L_x_4116:
        /* <DEDUP_REMOVED lines=11> */
.L_x_4119:
[----:B------:R-:W-:Y:S05]  /*2290*/  BSYNC B1 ;  /* 0x0000000000017941 */ /* 0x000fea0003800000 */
.L_x_4118:
[----:B------:R-:W0:Y:S01]  /*22a0*/  LDC.64 R90, c[0x0][0x308] ;  /* 0x0000c200ff5a7b82 */ /* 0x000e220000000a00 */
[----:B------:R-:W-:Y:S01]  /*22b0*/  @!P3 ISETP.NE.U32.AND P5, PT, R88, RZ, PT ;  /* 0x000000ff5800b20c */ /* 0x000fe20003fa5070 */
[----:B------:R-:W-:Y:S03]  /*22c0*/  BSSY B1, `(.L_x_4120) ;  /* 0x000000e000017945 */ /* 0x000fe60003800000 */
[----:B------:R-:W-:-:S04]  /*22d0*/  @!P3 ISETP.NE.AND.EX P5, PT, R89, RZ, PT, P5 ;  /* 0x000000ff5900b20c */ /* 0x000fc80003fa5350 */
[----:B------:R-:W-:Y:S02]  /*22e0*/  @!P3 FSEL R122, R67, RZ, P5 ;  /* 0x000000ff437ab208 */ /* 0x000fe40002800000 */
[----:B0-----:R-:W-:-:S04]  /*22f0*/  ISETP.NE.U32.AND P5, PT, R90, RZ, PT ;  /* 0x000000ff5a00720c */ /* 0x001fc80003fa5070 */
[----:B------:R-:W-:-:S04]  /*2300*/  ISETP.NE.AND.EX P5, PT, R91, RZ, PT, P5 ;  /* 0x000000ff5b00720c */ /* 0x000fc80003fa5350 */
[----:B------:R-:W-:Y:S02]  /*2310*/  SEL R84, R123, R84, P5 ;  /* 0x000000547b547207 */ /* 0x000fe40002800000 */
[----:B------:R-:W-:Y:S01]  /*2320*/  SEL R85, R94, R85, P5 ;  /* 0x000000555e557207 */ /* 0x000fe20002800000 */
[----:B------:R-:W-:Y:S06]  /*2330*/  @!P3 BRA `(.L_x_4121) ;  /* 0x000000000018b947 */ /* 0x000fec0003800000 */
[----:B------:R-:W-:-:S04]  /*2340*/  ISETP.NE.U32.AND P6, PT, R88, RZ, PT ;  /* 0x000000ff5800720c */ /* 0x000fc80003fc5070 */
[----:B------:R-:W-:Y:S01]  /*2350*/  ISETP.NE.AND.EX P6, PT, R89, RZ, PT, P6 ;  /* 0x000000ff5900720c */ /* 0x000fe20003fc5360 */
[----:B------:R-:W-:-:S04]  /*2360*/  FFMA.FTZ R89, R142, R95, R92 ;  /* 0x0000005f8e597223 */ /* 0x000fc8000001005c */
[----:B------:R-:W-:-:S04]  /*2370*/  FADD.FTZ R88, R140, -R89 ;  /* 0x800000598c587221 */ /* 0x000fc80000010000 */
[----:B------:R-:W-:-:S04]  /*2380*/  FMUL.FTZ R122, R5, R88 ;  /* 0x00000058057a7220 */ /* 0x000fc80000410000 */
[----:B------:R-:W-:-:S07]  /*2390*/  @P6 FADD.FTZ R122, R67, R122 ;  /* 0x0000007a437a6221 */ /* 0x000fce0000010000 */
.L_x_4121:
[----:B------:R-:W-:Y:S05]  /*23a0*/  BSYNC B1 ;  /* 0x0000000000017941 */ /* 0x000fea0003800000 */
.L_x_4120:
[----:B------:R-:W-:Y:S01]  /*23b0*/  SEL R86, R151, R86, P5 ;  /* 0x0000005697567207 */ /* 0x000fe20002800000 */
[----:B------:R-:W0:Y:S01]  /*23c0*/  @P4 LDC R148, c[0x0][0x29c] ;  /* 0x0000a700ff944b82 */ /* 0x000e220000000800 */
[----:B------:R-:W-:Y:S01]  /*23d0*/  SEL R87, R122, R87, P5 ;  /* 0x000000577a577207 */ /* 0x000fe20002800000 */
[----:B------:R-:W-:Y:S01]  /*23e0*/  BSSY B1, `(.L_x_4122) ;  /* 0x000001e000017945 */ /* 0x000fe20003800000 */
[----:B------:R-:W-:-:S04]  /*23f0*/  ISETP.NE.U32.AND P5, PT, R90, RZ, PT ;  /* 0x000000ff5a00720c */ /* 0x000fc80003fa5070 */
[----:B------:R-:W-:Y:S01]  /*2400*/  ISETP.NE.AND.EX P5, PT, R91, RZ, PT, P5 ;  /* 0x000000ff5b00720c */ /* 0x000fe20003fa5350 */
[----:B------:R-:W1:Y:S08]  /*2410*/  @P4 LDC R90, c[0x0][0x29c] ;  /* 0x0000a700ff5a4b82 */ /* 0x000e700000000800 */
[----:B------:R-:W2:Y:S08]  /*2420*/  @P4 LDC R91, c[0x0][0x29c] ;  /* 0x0000a700ff5b4b82 */ /* 0x000eb00000000800 */
[----:B------:R-:W3:Y:S01]  /*2430*/  @P5 LDC.64 R88, c[0x0][0x308] ;  /* 0x0000c200ff585b82 */ /* 0x000ee20000000a00 */
[----:B0-----:R-:W-:-:S05]  /*2440*/  @P4 FMUL.FTZ R151, R151, R148 ;  /* 0x0000009497974220 */ /* 0x001fca0000410000 */
[----:B------:R-:W-:Y:S02]  /*2450*/  @P4 F2FP.BF16.F32.PACK_AB R151, RZ, R151 ;  /* 0x00000097ff97423e */ /* 0x000fe400000010ff */
[----:B------:R-:W0:Y:S01]  /*2460*/  @P4 LDC R153, c[0x0][0x29c] ;  /* 0x0000a700ff994b82 */ /* 0x000e220000000800 */
[----:B-1----:R-:W-:Y:S01]  /*2470*/  @P4 FMUL.FTZ R123, R123, R90 ;  /* 0x0000005a7b7b4220 */ /* 0x002fe20000410000 */
[----:B------:R-:W-:-:S04]  /*2480*/  @P4 PRMT R105, R151, 0x7610, R105 ;  /* 0x0000761097694816 */ /* 0x000fc80000000069 */
[----:B------:R-:W-:Y:S01]  /*2490*/  @P4 F2FP.BF16.F32.PACK_AB R123, RZ, R123 ;  /* 0x0000007bff7b423e */ /* 0x000fe200000010ff */
[----:B--2---:R-:W-:-:S03]  /*24a0*/  @P4 FMUL.FTZ R94, R94, R91 ;  /* 0x0000005b5e5e4220 */ /* 0x004fc60000410000 */
[----:B------:R-:W-:Y:S02]  /*24b0*/  @P4 PRMT R103, R123, 0x7610, R103 ;  /* 0x000076107b674816 */ /* 0x000fe40000000067 */
[----:B------:R-:W-:Y:S01]  /*24c0*/  @P4 F2FP.BF16.F32.PACK_AB R94, RZ, R94 ;  /* 0x0000005eff5e423e */ /* 0x000fe200000010ff */
[----:B---3--:R-:W-:-:S03]  /*24d0*/  @P5 IMAD.WIDE.U32 R88, R4, 0x10, R88 ;  /* 0x0000001004585825 */ /* 0x008fc600078e0058 */
[----:B------:R-:W-:Y:S02]  /*24e0*/  @P4 PRMT R104, R94, 0x7610, R104 ;  /* 0x000076105e684816 */ /* 0x000fe40000000068 */
[----:B------:R1:W-:Y:S01]  /*24f0*/  @P5 STG.E.128 desc[UR4][R88.64], R84 ;  /* 0x0000005458005986 */ /* 0x0003e2000c101d04 */
[----:B0-----:R-:W-:-:S05]  /*2500*/  @P4 FMUL.FTZ R122, R122, R153 ;  /* 0x000000997a7a4220 */ /* 0x001fca0000410000 */
[----:B------:R-:W-:-:S04]  /*2510*/  @P4 F2FP.BF16.F32.PACK_AB R122, RZ, R122 ;  /* 0x0000007aff7a423e */ /* 0x000fc800000010ff */
        /* <DEDUP_REMOVED lines=10> */
.L_x_4123:
[----:B------:R-:W-:Y:S05]  /*25c0*/  BSYNC B1 ;  /* 0x0000000000017941 */ /* 0x000fea0003800000 */
.L_x_4122:
[----:B------:R-:W-:Y:S01]  /*25d0*/  IADD3 R4, R4, 0x80, RZ ;  /* 0x0000008004047810 */ /* 0x000fe20007ffe0ff */
[----:B------:R-:W-:-:S07]  /*25e0*/  VIADD R93, R93, 0x80 ;  /* 0x000000805d5d7836 */ /* 0x000fce0000000000 */
.L_x_4113:
[----:B------:R-:W-:Y:S05]  /*25f0*/  BSYNC B0 ;  /* 0x0000000000007941 */ /* 0x000fea0003800000 */
.L_x_4112:
[----:B------:R-:W-:Y:S04]  /*2600*/  BSSY B0, `(.L_x_4124) ;  /* 0x000005e000007945 */ /* 0x000fe80003800000 */
[----:B------:R-:W-:Y:S05]  /*2610*/  @!P0 BRA `(.L_x_4125) ;  /* 0x0000000400708947 */ /* 0x000fea0003800000 */
[----:B0-----:R-:W0:Y:S01]  /*2620*/  @!P3 LDC.64 R88, c[0x0][0x2c8] ;  /* 0x0000b200ff58bb82 */ /* 0x001e220000000a00 */
        /* <DEDUP_REMOVED lines=13> */
.L_x_4127:
[----:B------:R-:W-:Y:S05]  /*2700*/  BSYNC B1 ;  /* 0x0000000000017941 */ /* 0x000fea0003800000 */
.L_x_4126:
        /* <DEDUP_REMOVED lines=11> */
.L_x_4129:
[----:B------:R-:W-:Y:S05]  /*27c0*/  BSYNC B1 ;  /* 0x0000000000017941 */ /* 0x000fea0003800000 */
.L_x_4128:
        /* <DEDUP_REMOVED lines=11> */
.L_x_4131:
[----:B------:R-:W-:Y:S05]  /*2880*/  BSYNC B1 ;  /* 0x0000000000017941 */ /* 0x000fea0003800000 */
.L_x_4130:
        /* <DEDUP_REMOVED lines=10> */
[----:B------:R-:W-:Y:S01]  /*2930*/  ISETP.NE.U32.AND P6, PT, R88, RZ, PT ;  /* 0x000000ff5800720c */ /* 0x000fe20003fc5070 */
[----:B------:R-:W-:-:S03]  /*2940*/  FFMA.FTZ R88, R134, R95, R92 ;  /* 0x0000005f86587223 */ /* 0x000fc6000001005c */
[----:B------:R-:W-:Y:S01]  /*2950*/  ISETP.NE.AND.EX P6, PT, R89, RZ, PT, P6 ;  /* 0x000000ff5900720c */ /* 0x000fe20003fc5360 */
[----:B------:R-:W-:-:S04]  /*2960*/  FADD.FTZ R88, R133, -R88 ;  /* 0x8000005885587221 */ /* 0x000fc80000010000 */
[----:B------:R-:W-:-:S08]  /*2970*/  FMUL.FTZ R122, R5, R88 ;  /* 0x00000058057a7220 */ /* 0x000fd00000410000 */
[----:B------:R-:W-:-:S07]  /*2980*/  @P6 FADD.FTZ R122, R71, R122 ;  /* 0x0000007a477a6221 */ /* 0x000fce0000010000 */
.L_x_4133:
[----:B------:R-:W-:Y:S05]  /*2990*/  BSYNC B1 ;  /* 0x0000000000017941 */ /* 0x000fea0003800000 */
.L_x_4132:
        /* <DEDUP_REMOVED lines=33> */
.L_x_4135:
[----:B------:R-:W-:Y:S05]  /*2bb0*/  BSYNC B1 ;  /* 0x0000000000017941 */ /* 0x000fea0003800000 */
.L_x_4134:
[----:B------:R-:W-:Y:S01]  /*2bc0*/  IADD3 R4, R4, 0x80, RZ ;  /* 0x0000008004047810 */ /* 0x000fe20007ffe0ff */
[----:B------:R-:W-:-:S07]  /*2bd0*/  VIADD R93, R93, 0x80 ;  /* 0x000000805d5d7836 */ /* 0x000fce0000000000 */
.L_x_4125:
[----:B------:R-:W-:Y:S05]  /*2be0*/  BSYNC B0 ;  /* 0x0000000000007941 */ /* 0x000fea0003800000 */
.L_x_4124:
        /* <DEDUP_REMOVED lines=16> */
.L_x_4139:
[----:B------:R-:W-:Y:S05]  /*2cf0*/  BSYNC B1 ;  /* 0x0000000000017941 */ /* 0x000fea0003800000 */
.L_x_4138:
        /* <DEDUP_REMOVED lines=11> */
.L_x_4141:
[----:B------:R-:W-:Y:S05]  /*2db0*/  BSYNC B1 ;  /* 0x0000000000017941 */ /* 0x000fea0003800000 */
.L_x_4140:
        /* <DEDUP_REMOVED lines=11> */
.L_x_4143:
[----:B------:R-:W-:Y:S05]  /*2e70*/  BSYNC B1 ;  /* 0x0000000000017941 */ /* 0x000fea0003800000 */
.L_x_4142:
        /* <DEDUP_REMOVED lines=16> */
.L_x_4145:
[----:B------:R-:W-:Y:S05]  /*2f80*/  BSYNC B1 ;  /* 0x0000000000017941 */ /* 0x000fea0003800000 */
.L_x_4144:
        /* <DEDUP_REMOVED lines=33> */
.L_x_4147:
[----:B------:R-:W-:Y:S05]  /*31a0*/  BSYNC B1 ;  /* 0x0000000000017941 */ /* 0x000fea0003800000 */
.L_x_4146:
[----:B------:R-:W-:Y:S01]  /*31b0*/  IADD3 R4, R4, 0x80, RZ ;  /* 0x0000008004047810 */ /* 0x000fe20007ffe0ff */
[----:B------:R-:W-:-:S07]  /*31c0*/  VIADD R93, R93, 0x80 ;  /* 0x000000805d5d7836 */ /* 0x000fce0000000000 */
.L_x_4137:
[----:B------:R-:W-:Y:S05]  /*31d0*/  BSYNC B0 ;  /* 0x0000000000007941 */ /* 0x000fea0003800000 */
.L_x_4136:
        /* <DEDUP_REMOVED lines=16> */
.L_x_4151:
[----:B------:R-:W-:Y:S05]  /*32e0*/  BSYNC B1 ;  /* 0x0000000000017941 */ /* 0x000fea0003800000 */
.L_x_4150:
        /* <DEDUP_REMOVED lines=11> */
.L_x_4153:
[----:B------:R-:W-:Y:S05]  /*33a0*/  BSYNC B1 ;  /* 0x0000000000017941 */ /* 0x000fea0003800000 */
.L_x_4152:
        /* <DEDUP_REMOVED lines=11> */
.L_x_4155:
[----:B------:R-:W-:Y:S05]  /*3460*/  BSYNC B1 ;  /* 0x0000000000017941 */ /* 0x000fea0003800000 */
.L_x_4154:
        /* <DEDUP_REMOVED lines=16> */
.L_x_4157:
[----:B------:R-:W-:Y:S05]  /*3570*/  BSYNC B1 ;  /* 0x0000000000017941 */ /* 0x000fea0003800000 */
.L_x_4156:
        /* <DEDUP_REMOVED lines=33> */
.L_x_4159:
[----:B------:R-:W-:Y:S05]  /*3790*/  BSYNC B1 ;  /* 0x0000000000017941 */ /* 0x000fea0003800000 */
.L_x_4158:
[----:B------:R-:W-:Y:S01]  /*37a0*/  IADD3 R4, R4, 0x80, RZ ;  /* 0x0000008004047810 */ /* 0x000fe20007ffe0ff */
[----:B------:R-:W-:-:S07]  /*37b0*/  VIADD R93, R93, 0x80 ;  /* 0x000000805d5d7836 */ /* 0x000fce0000000000 */
.L_x_4149:
[----:B------:R-:W-:Y:S05]  /*37c0*/  BSYNC B0 ;  /* 0x0000000000007941 */ /* 0x000fea0003800000 */
.L_x_4148:
[----:B------:R-:W-:Y:S01]  /*37d0*/  ISETP.NE.AND P5, PT, R0, RZ, PT ;  /* 0x000000ff0000720c */ /* 0x000fe20003fa5270 */
[----:B------:R-:W-:-:S12]  /*37e0*/  BSSY B0, `(.L_x_4160) ;  /* 0x000005a000007945 */ /* 0x000fd80003800000 */
        /* <DEDUP_REMOVED lines=15> */
.L_x_4163:
[----:B------:R-:W-:Y:S05]  /*38e0*/  BSYNC B1 ;  /* 0x0000000000017941 */ /* 0x000fea0003800000 */
.L_x_4162:
        /* <DEDUP_REMOVED lines=11> */
.L_x_4165:
[----:B------:R-:W-:Y:S05]  /*39a0*/  BSYNC B1 ;  /* 0x0000000000017941 */ /* 0x000fea0003800000 */
.L_x_4164:
        /* <DEDUP_REMOVED lines=11> */
.L_x_4167:
[----:B------:R-:W-:Y:S05]  /*3a60*/  BSYNC B1 ;  /* 0x0000000000017941 */ /* 0x000fea0003800000 */
.L_x_4166:
        /* <DEDUP_REMOVED lines=16> */
.L_x_4169:
[----:B------:R-:W-:Y:S05]  /*3b70*/  BSYNC B1 ;  /* 0x0000000000017941 */ /* 0x000fea0003800000 */
.L_x_4168:
[----:B------:R-:W-:Y:S01]  /*3b80*/  ISETP.NE.U32.AND P3, PT, R90, RZ, PT ;  /* 0x000000ff5a00720c */ /* 0x000fe20003f65070 */
[----:B------:R-:W0:Y:S01]  /*3b90*/  @P4 LDC R5, c[0x0][0x29c] ;  /* 0x0000a700ff054b82 */ /* 0x000e220000000800 */
[----:B------:R-:W-:Y:S02]  /*3ba0*/  SEL R86, R151, R86, P5 ;  /* 0x0000005697567207 */ /* 0x000fe40002800000 */
[----:B------:R-:W-:Y:S02]  /*3bb0*/  ISETP.NE.AND.EX P3, PT, R91, RZ, PT, P3 ;  /* 0x000000ff5b00720c */ /* 0x000fe40003f65330 */
[----:B------:R-:W-:-:S03]  /*3bc0*/  SEL R87, R122, R87, P5 ;  /* 0x000000577a577207 */ /* 0x000fc60002800000 */
[----:B------:R-:W1:Y:S08]  /*3bd0*/  @P4 LDC R90, c[0x0][0x29c] ;  /* 0x0000a700ff5a4b82 */ /* 0x000e700000000800 */
[----:B------:R-:W2:Y:S08]  /*3be0*/  @P3 LDC.64 R88, c[0x0][0x308] ;  /* 0x0000c200ff583b82 */ /* 0x000eb00000000a00 */
[----:B------:R-:W3:Y:S01]  /*3bf0*/  @P4 LDC R91, c[0x0][0x29c] ;  /* 0x0000a700ff5b4b82 */ /* 0x000ee20000000800 */
[----:B0-----:R-:W-:-:S05]  /*3c00*/  @P4 FMUL.FTZ R94, R94, R5 ;  /* 0x000000055e5e4220 */ /* 0x001fca0000410000 */
[----:B------:R-:W-:Y:S01]  /*3c10*/  @P4 F2FP.BF16.F32.PACK_AB R94, RZ, R94 ;  /* 0x0000005eff5e423e */ /* 0x000fe200000010ff */
[----:B-1----:R-:W-:-:S03]  /*3c20*/  @P4 FMUL.FTZ R151, R151, R90 ;  /* 0x0000005a97974220 */ /* 0x002fc60000410000 */
[----:B------:R-:W-:Y:S02]  /*3c30*/  @P4 PRMT R104, R94, 0x7610, R104 ;  /* 0x000076105e684816 */ /* 0x000fe40000000068 */
[----:B------:R-:W-:Y:S01]  /*3c40*/  @P4 F2FP.BF16.F32.PACK_AB R151, RZ, R151 ;  /* 0x00000097ff97423e */ /* 0x000fe200000010ff */
[----:B--2---:R-:W-:-:S03]  /*3c50*/  @P3 IMAD.WIDE.U32 R88, R4, 0x10, R88 ;  /* 0x0000001004583825 */ /* 0x004fc600078e0058 */
[----:B------:R-:W-:Y:S01]  /*3c60*/  @P4 PRMT R105, R151, 0x7610, R105 ;  /* 0x0000761097694816 */ /* 0x000fe20000000069 */
[----:B------:R-:W0:Y:S01]  /*3c70*/  @P4 LDC R4, c[0x0][0x29c] ;  /* 0x0000a700ff044b82 */ /* 0x000e220000000800 */
[----:B------:R1:W-:Y:S01]  /*3c80*/  @P3 STG.E.128 desc[UR4][R88.64], R84 ;  /* 0x0000005458003986 */ /* 0x0003e2000c101d04 */
[----:B---3--:R-:W-:-:S05]  /*3c90*/  @P4 FMUL.FTZ R122, R122, R91 ;  /* 0x0000005b7a7a4220 */ /* 0x008fca0000410000 */
[----:B------:R-:W-:-:S04]  /*3ca0*/  @P4 F2FP.BF16.F32.PACK_AB R122, RZ, R122 ;  /* 0x0000007aff7a423e */ /* 0x000fc800000010ff */
[----:B------:R-:W-:Y:S01]  /*3cb0*/  @P4 PRMT R106, R122, 0x7610, R106 ;  /* 0x000076107a6a4816 */ /* 0x000fe2000000006a */
        /* <DEDUP_REMOVED lines=12> */
.L_x_4161:
[----:B------:R-:W-:Y:S05]  /*3d80*/  BSYNC B0 ;  /* 0x0000000000007941 */ /* 0x000fea0003800000 */
.L_x_4160:
[----:B------:R-:W-:Y:S02]  /*3d90*/  ISETP.NE.AND P3, PT, R150, RZ, PT ;  /* 0x000000ff9600720c */ /* 0x000fe40003f65270 */
[----:B------:R-:W-:Y:S02]  /*3da0*/  IADD3 R99, R99, UR10, RZ ;  /* 0x0000000a63637c10 */ /* 0x000fe4000fffe0ff */
[----:B------:R-:W-:Y:S02]  /*3db0*/  SEL R122, RZ, 0x1, P3 ;  /* 0x00000001ff7a7807 */ /* 0x000fe40001800000 */
[----:B------:R-:W-:-:S13]  /*3dc0*/  ISETP.GE.AND P3, PT, R99, UR11, PT ;  /* 0x0000000b63007c0c */ /* 0x000fda000bf66270 */
[----:B------:R-:W-:Y:S05]  /*3dd0*/  @!P3 BRA `(.L_x_4170) ;  /* 0xffffffc80050b947 */ /* 0x000fea000383ffff */
.L_x_4087:
[----:B------:R-:W-:Y:S01]  /*3de0*/  ISETP.NE.AND P3, PT, R0, RZ, PT ;  /* 0x000000ff0000720c */ /* 0x000fe20003f65270 */
[----:B------:R-:W2:Y:S01]  /*3df0*/  S2UR UR6, SR_CTAID.X ;  /* 0x00000000000679c3 */ /* 0x000ea20000002500 */
[----:B------:R-:W2:Y:S01]  /*3e00*/  S2R R0, SR_TID.X ;  /* 0x0000000000007919 */ /* 0x000ea20000002100 */
[----:B------:R-:W-:-:S06]  /*3e10*/  ISETP.NE.AND P4, PT, R3, RZ, PT ;  /* 0x000000ff0300720c */ /* 0x000fcc0003f85270 */
[----:B-----5:R-:W3:Y:S08]  /*3e20*/  @P0 LDC.64 R6, c[0x0][0x2d0] ;  /* 0x0000b400ff060b82 */ /* 0x020ef00000000a00 */
[----:B------:R-:W4:Y:S08]  /*3e30*/  @P4 LDC.64 R2, c[0x0][0x2d0] ;  /* 0x0000b400ff024b82 */ /* 0x000f300000000a00 */
[----:B-1----:R-:W1:Y:S08]  /*3e40*/  @P4 LDC.64 R4, c[0x0][0x2d8] ;  /* 0x0000b600ff044b82 */ /* 0x002e700000000a00 */
[----:B------:R-:W0:Y:S01]  /*3e50*/  @P0 LDC.64 R8, c[0x0][0x2d8] ;  /* 0x0000b600ff080b82 */ /* 0x000e220000000a00 */
[----:B--2---:R-:W-:-:S02]  /*3e60*/  LEA.HI R11, R0, UR6, RZ, 0x19 ;  /* 0x00000006000b7c11 */ /* 0x004fc4000f8fc8ff */
[----:B------:R-:W-:-:S03]  /*3e70*/  LOP3.LUT R19, R0, 0x7f, RZ, 0xc0, !PT ;  /* 0x0000007f00137812 */ /* 0x000fc600078ec0ff */
[----:B------:R-:W-:Y:S02]  /*3e80*/  IMAD R102, R11, R102, RZ ;  /* 0x000000660b667224 */ /* 0x000fe400078e02ff */
[----:B------:R-:W2:Y:S03]  /*3e90*/  @P1 LDC.64 R10, c[0x0][0x2d0] ;  /* 0x0000b400ff0a1b82 */ /* 0x000ea60000000a00 */
[----:B------:R-:W-:-:S05]  /*3ea0*/  LEA.HI R19, R102, R19, RZ, 0x1e ;  /* 0x0000001366137211 */ /* 0x000fca00078ff0ff */
[----:B------:R-:W2:Y:S01]  /*3eb0*/  @P1 LDC.64 R12, c[0x0][0x2d8] ;  /* 0x0000b600ff0c1b82 */ /* 0x000ea20000000a00 */
[----:B----4-:R-:W-:-:S04]  /*3ec0*/  @P4 IMAD.WIDE.U32 R2, R19, 0x10, R2 ;  /* 0x0000001013024825 */ /* 0x010fc800078e0002 */
[C---:B-1----:R-:W-:Y:S01]  /*3ed0*/  @P4 IMAD.WIDE.U32 R4, R19.reuse, 0x10, R4 ;  /* 0x0000001013044825 */ /* 0x042fe200078e0004 */
[----:B------:R1:W-:Y:S02]  /*3ee0*/  @P4 STG.E.128 desc[UR4][R2.64], R40 ;  /* 0x0000002802004986 */ /* 0x0003e4000c101d04 */
[----:B------:R-:W4:Y:S01]  /*3ef0*/  @P2 LDC.64 R14, c[0x0][0x2d0] ;  /* 0x0000b400ff0e2b82 */ /* 0x000f220000000a00 */
[----:B------:R-:W-:Y:S01]  /*3f00*/  @P4 VIADD R19, R19, 0x80 ;  /* 0x0000008013134836 */ /* 0x000fe20000000000 */
[----:B------:R1:W-:Y:S03]  /*3f10*/  @P4 STG.E.128 desc[UR4][R4.64], R60 ;  /* 0x0000003c04004986 */ /* 0x0003e6000c101d04 */
[----:B---3--:R-:W-:-:S03]  /*3f20*/  @P0 IMAD.WIDE.U32 R6, R19, 0x10, R6 ;  /* 0x0000001013060825 */ /* 0x008fc600078e0006 */
[----:B------:R-:W3:Y:S01]  /*3f30*/  @P2 LDC.64 R16, c[0x0][0x2d8] ;  /* 0x0000b600ff102b82 */ /* 0x000ee20000000a00 */
[C---:B0-----:R-:W-:Y:S01]  /*3f40*/  @P0 IMAD.WIDE.U32 R8, R19.reuse, 0x10, R8 ;  /* 0x0000001013080825 */ /* 0x041fe200078e0008 */
[----:B------:R-:W-:Y:S01]  /*3f50*/  @P0 IADD3 R19, R19, 0x80, RZ ;  /* 0x0000008013130810 */ /* 0x000fe20007ffe0ff */
[----:B------:R1:W-:Y:S04]  /*3f60*/  @P0 STG.E.128 desc[UR4][R6.64], R36 ;  /* 0x0000002406000986 */ /* 0x0003e8000c101d04 */
[C---:B--2---:R-:W-:Y:S01]  /*3f70*/  @P1 IMAD.WIDE.U32 R10, R19.reuse, 0x10, R10 ;  /* 0x00000010130a1825 */ /* 0x044fe200078e000a */
[----:B------:R1:W-:Y:S03]  /*3f80*/  @P0 STG.E.128 desc[UR4][R8.64], R56 ;  /* 0x0000003808000986 */ /* 0x0003e6000c101d04 */
[C---:B------:R-:W-:Y:S01]  /*3f90*/  @P1 IMAD.WIDE.U32 R12, R19.reuse, 0x10, R12 ;  /* 0x00000010130c1825 */ /* 0x040fe200078e000c */
[----:B------:R1:W-:Y:S03]  /*3fa0*/  @P1 STG.E.128 desc[UR4][R10.64], R32 ;  /* 0x000000200a001986 */ /* 0x0003e6000c101d04 */
[----:B------:R-:W-:Y:S01]  /*3fb0*/  @P1 VIADD R19, R19, 0x80 ;  /* 0x0000008013131836 */ /* 0x000fe20000000000 */
[----:B------:R1:W-:Y:S03]  /*3fc0*/  @P1 STG.E.128 desc[UR4][R12.64], R52 ;  /* 0x000000340c001986 */ /* 0x0003e6000c101d04 */
[----:B----4-:R-:W-:-:S04]  /*3fd0*/  @P2 IMAD.WIDE.U32 R14, R19, 0x10, R14 ;  /* 0x00000010130e2825 */ /* 0x010fc800078e000e */
[----:B---3--:R-:W-:Y:S01]  /*3fe0*/  @P2 IMAD.WIDE.U32 R16, R19, 0x10, R16 ;  /* 0x0000001013102825 */ /* 0x008fe200078e0010 */
[----:B------:R1:W-:Y:S04]  /*3ff0*/  @P2 STG.E.128 desc[UR4][R14.64], R28 ;  /* 0x0000001c0e002986 */ /* 0x0003e8000c101d04 */
        /* <DEDUP_REMOVED lines=10> */
.L_x_4111:
[----:B------:R-:W-:Y:S01]  /*40a0*/  HFMA2.MMA R155, -RZ, RZ, 0, 9.5367431640625e-07 ;  /* 0x00000010ff9b7435 */ /* 0x000fe200000001ff */
[----:B------:R-:W-:Y:S01]  /*40b0*/  IMAD.MOV.U32 R154, RZ, RZ, R123 ;  /* 0x000000ffff9a7224 */ /* 0x000fe200078e007b */
[----:B------:R-:W-:Y:S01]  /*40c0*/  MOV R151, 0xffffffff ;  /* 0xffffffff00977802 */ /* 0x000fe20000000f00 */
[----:B------:R-:W-:-:S08]  /*40d0*/  IMAD.MOV.U32 R156, RZ, RZ, 0x1f ;  /* 0x0000001fff9c7424 */ /* 0x000fd000078e00ff */
[----:B0-----:R-:W-:Y:S05]  /*40e0*/  WARPSYNC.COLLECTIVE R151, `(.L_x_4171) ;  /* 0x0000000097087348 */ /* 0x001fea0003c00000 */
[----:B------:R1:W2:Y:S02]  /*40f0*/  SHFL.DOWN P5, R153, R154, R155, R156 ;  /* 0x0800009b9a997389 */ /* 0x0002a400000a009c */
[----:B012---:R-:W-:Y:S01]  /*4100*/  ENDCOLLECTIVE ;  /* 0x000000000000791b */ /* 0x007fe20003800000 */
.L_x_4171:
[----:B------:R-:W-:Y:S01]  /*4110*/  MOV R154, R152 ;  /* 0x00000098009a7202 */ /* 0x000fe20000000f00 */
[----:B------:R-:W-:-:S07]  /*4120*/  IMAD.MOV.U32 R90, RZ, RZ, R153 ;  /* 0x000000ffff5a7224 */ /* 0x000fce00078e0099 */
[----:B------:R-:W-:Y:S05]  /*4130*/  WARPSYNC.COLLECTIVE R151, `(.L_x_4172) ;  /* 0x0000000097087348 */ /* 0x000fea0003c00000 */
[----:B------:R0:W1:Y:S02]  /*4140*/  SHFL.DOWN P5, R153, R154, R155, R156 ;  /* 0x0800009b9a997389 */ /* 0x00006400000a009c */
[----:B01----:R-:W-:Y:S01]  /*4150*/  ENDCOLLECTIVE ;  /* 0x000000000000791b */ /* 0x003fe20003800000 */
.L_x_4172:
[----:B------:R-:W-:-:S05]  /*4160*/  FADD.FTZ R90, R90, R123 ;  /* 0x0000007b5a5a7221 */ /* 0x000fca0000010000 */
[----:B------:R-:W-:Y:S01]  /*4170*/  MOV R154, R90 ;  /* 0x0000005a009a7202 */ /* 0x000fe20000000f00 */
[----:B------:R-:W-:Y:S02]  /*4180*/  IMAD.MOV.U32 R155, RZ, RZ, 0x8 ;  /* 0x00000008ff9b7424 */ /* 0x000fe400078e00ff */
[----:B------:R-:W-:-:S07]  /*4190*/  IMAD.MOV.U32 R91, RZ, RZ, R153 ;  /* 0x000000ffff5b7224 */ /* 0x000fce00078e0099 */
[----:B------:R-:W-:Y:S05]  /*41a0*/  WARPSYNC.COLLECTIVE R151, `(.L_x_4173) ;  /* 0x0000000097087348 */ /* 0x000fea0003c00000 */
[----:B------:R0:W1:Y:S02]  /*41b0*/  SHFL.DOWN P5, R153, R154, R155, R156 ;  /* 0x0800009b9a997389 */ /* 0x00006400000a009c */
[----:B01----:R-:W-:Y:S01]  /*41c0*/  ENDCOLLECTIVE ;  /* 0x000000000000791b */ /* 0x003fe20003800000 */
.L_x_4173:
[----:B------:R-:W-:-:S04]  /*41d0*/  FADD.FTZ R91, R91, R152 ;  /* 0x000000985b5b7221 */ /* 0x000fc80000010000 */
[----:B------:R-:W-:Y:S01]  /*41e0*/  IMAD.MOV.U32 R154, RZ, RZ, R91 ;  /* 0x000000ffff9a7224 */ /* 0x000fe200078e005b */
[----:B------:R-:W-:-:S07]  /*41f0*/  MOV R93, R153 ;  /* 0x00000099005d7202 */ /* 0x000fce0000000f00 */
[----:B------:R-:W-:Y:S05]  /*4200*/  WARPSYNC.COLLECTIVE R151, `(.L_x_4174) ;  /* 0x0000000097087348 */ /* 0x000fea0003c00000 */
[----:B------:R0:W1:Y:S02]  /*4210*/  SHFL.DOWN P5, R153, R154, R155, R156 ;  /* 0x0800009b9a997389 */ /* 0x00006400000a009c */
[----:B01----:R-:W-:Y:S01]  /*4220*/  ENDCOLLECTIVE ;  /* 0x000000000000791b */ /* 0x003fe20003800000 */
.L_x_4174:
[----:B------:R-:W-:Y:S01]  /*4230*/  FADD.FTZ R93, R90, R93 ;  /* 0x0000005d5a5d7221 */ /* 0x000fe20000010000 */
[----:B------:R-:W-:-:S03]  /*4240*/  HFMA2.MMA R155, -RZ, RZ, 0, 2.384185791015625e-07 ;  /* 0x00000004ff9b7435 */ /* 0x000fc600000001ff */
[----:B------:R-:W-:Y:S01]  /*4250*/  IMAD.MOV.U32 R154, RZ, RZ, R93 ;  /* 0x000000ffff9a7224 */ /* 0x000fe200078e005d */
[----:B------:R-:W-:-:S07]  /*4260*/  MOV R92, R153 ;  /* 0x00000099005c7202 */ /* 0x000fce0000000f00 */
[----:B------:R-:W-:Y:S05]  /*4270*/  WARPSYNC.COLLECTIVE R151, `(.L_x_4175) ;  /* 0x0000000097087348 */ /* 0x000fea0003c00000 */
[----:B------:R0:W1:Y:S02]  /*4280*/  SHFL.DOWN P5, R153, R154, R155, R156 ;  /* 0x0800009b9a997389 */ /* 0x00006400000a009c */
[----:B01----:R-:W-:Y:S01]  /*4290*/  ENDCOLLECTIVE ;  /* 0x000000000000791b */ /* 0x003fe20003800000 */
.L_x_4175:
[----:B------:R-:W-:-:S05]  /*42a0*/  FADD.FTZ R92, R91, R92 ;  /* 0x0000005c5b5c7221 */ /* 0x000fca0000010000 */
[----:B------:R-:W-:Y:S01]  /*42b0*/  MOV R154, R92 ;  /* 0x0000005c009a7202 */ /* 0x000fe20000000f00 */
[----:B------:R-:W-:-:S07]  /*42c0*/  IMAD.MOV.U32 R94, RZ, RZ, R153 ;  /* 0x000000ffff5e7224 */ /* 0x000fce00078e0099 */
[----:B------:R-:W-:Y:S05]  /*42d0*/  WARPSYNC.COLLECTIVE R151, `(.L_x_4176) ;  /* 0x0000000097087348 */ /* 0x000fea0003c00000 */
[----:B------:R0:W1:Y:S02]  /*42e0*/  SHFL.DOWN P5, R153, R154, R155, R156 ;  /* 0x0800009b9a997389 */ /* 0x00006400000a009c */
[----:B01----:R-:W-:Y:S01]  /*42f0*/  ENDCOLLECTIVE ;  /* 0x000000000000791b */ /* 0x003fe20003800000 */
.L_x_4176:
[----:B------:R-:W-:-:S05]  /*4300*/  FADD.FTZ R94, R93, R94 ;  /* 0x0000005e5d5e7221 */ /* 0x000fca0000010000 */
[----:B------:R-:W-:Y:S01]  /*4310*/  MOV R154, R94 ;  /* 0x0000005e009a7202 */ /* 0x000fe20000000f00 */
[----:B------:R-:W-:Y:S02]  /*4320*/  IMAD.MOV.U32 R155, RZ, RZ, 0x2 ;  /* 0x00000002ff9b7424 */ /* 0x000fe400078e00ff */
[----:B------:R-:W-:-:S07]  /*4330*/  IMAD.MOV.U32 R95, RZ, RZ, R153 ;  /* 0x000000ffff5f7224 */ /* 0x000fce00078e0099 */
[----:B------:R-:W-:Y:S05]  /*4340*/  WARPSYNC.COLLECTIVE R151, `(.L_x_4177) ;  /* 0x0000000097087348 */ /* 0x000fea0003c00000 */
[----:B------:R0:W1:Y:S02]  /*4350*/  SHFL.DOWN P5, R153, R154, R155, R156 ;  /* 0x0800009b9a997389 */ /* 0x00006400000a009c */
[----:B01----:R-:W-:Y:S01]  /*4360*/  ENDCOLLECTIVE ;  /* 0x000000000000791b */ /* 0x003fe20003800000 */
.L_x_4177:
[----:B------:R-:W-:-:S04]  /*4370*/  FADD.FTZ R95, R92, R95 ;  /* 0x0000005f5c5f7221 */ /* 0x000fc80000010000 */
[----:B------:R-:W-:Y:S01]  /*4380*/  IMAD.MOV.U32 R154, RZ, RZ, R95 ;  /* 0x000000ffff9a7224 */ /* 0x000fe200078e005f */
[----:B------:R-:W-:-:S07]  /*4390*/  MOV R123, R153 ;  /* 0x00000099007b7202 */ /* 0x000fce0000000f00 */
[----:B------:R-:W-:Y:S05]  /*43a0*/  WARPSYNC.COLLECTIVE R151, `(.L_x_4178) ;  /* 0x0000000097087348 */ /* 0x000fea0003c00000 */
[----:B------:R0:W1:Y:S02]  /*43b0*/  SHFL.DOWN P5, R153, R154, R155, R156 ;  /* 0x0800009b9a997389 */ /* 0x00006400000a009c */
[----:B01----:R-:W-:Y:S01]  /*43c0*/  ENDCOLLECTIVE ;  /* 0x000000000000791b */ /* 0x003fe20003800000 */
.L_x_4178:
[----:B------:R-:W-:Y:S01]  /*43d0*/  FADD.FTZ R123, R94, R123 ;  /* 0x0000007b5e7b7221 */ /* 0x000fe20000010000 */
[----:B------:R-:W-:-:S03]  /*43e0*/  HFMA2.MMA R155, -RZ, RZ, 0, 5.9604644775390625e-08 ;  /* 0x00000001ff9b7435 */ /* 0x000fc600000001ff */
[----:B------:R-:W-:Y:S01]  /*43f0*/  IMAD.MOV.U32 R154, RZ, RZ, R123 ;  /* 0x000000ffff9a7224 */ /* 0x000fe200078e007b */
[----:B------:R-:W-:-:S07]  /*4400*/  MOV R122, R153 ;  /* 0x00000099007a7202 */ /* 0x000fce0000000f00 */
[----:B------:R-:W-:Y:S05]  /*4410*/  WARPSYNC.COLLECTIVE R151, `(.L_x_4179) ;  /* 0x0000000097087348 */ /* 0x000fea0003c00000 */
[----:B------:R0:W1:Y:S02]  /*4420*/  SHFL.DOWN P5, R153, R154, R155, R156 ;  /* 0x0800009b9a997389 */ /* 0x00006400000a009c */
[----:B01----:R-:W-:Y:S01]  /*4430*/  ENDCOLLECTIVE ;  /* 0x000000000000791b */ /* 0x003fe20003800000 */
.L_x_4179:
[----:B------:R-:W-:-:S05]  /*4440*/  FADD.FTZ R90, R95, R122 ;  /* 0x0000007a5f5a7221 */ /* 0x000fca0000010000 */
[----:B------:R-:W-:Y:S01]  /*4450*/  MOV R154, R90 ;  /* 0x0000005a009a7202 */ /* 0x000fe20000000f00 */
[----:B------:R-:W-:-:S07]  /*4460*/  IMAD.MOV.U32 R122, RZ, RZ, R153 ;  /* 0x000000ffff7a7224 */ /* 0x000fce00078e0099 */
[----:B------:R-:W-:Y:S05]  /*4470*/  WARPSYNC.COLLECTIVE R151, `(.L_x_4180) ;  /* 0x0000000097087348 */ /* 0x000fea0003c00000 */
[----:B------:R0:W1:Y:S02]  /*4480*/  SHFL.DOWN P5, R153, R154, R155, R156 ;  /* 0x0800009b9a997389 */ /* 0x00006400000a009c */
[----:B01----:R-:W-:Y:S01]  /*4490*/  ENDCOLLECTIVE ;  /* 0x000000000000791b */ /* 0x003fe20003800000 */
.L_x_4180:
[----:B------:R-:W-:Y:S01]  /*44a0*/  IMAD.MOV.U32 R91, RZ, RZ, R153 ;  /* 0x000000ffff5b7224 */ /* 0x000fe200078e0099 */
[----:B------:R-:W-:Y:S06]  /*44b0*/  BRA `(.L_x_4181) ;  /* 0xffffffd800487947 */ /* 0x000fec000383ffff */
.L_x_4182:
        /* <DEDUP_REMOVED lines=12> */
.L_x_11880:


//--------------------- .text._ZN10layer_norm13ln_bwd_kernelINS_13Kernel_traitsI13__nv_bfloat16S2_fS2_fjLj2560ELj1ELj1ELj4ELj8ENS_18Kernel_traits_baseILj2560ES2_S2_fS2_fjLj128EEEEELb0ELb0ELb1ELb1EEEvNS_9BwdParamsE --------------------------
	.section	.text._ZN10layer_norm13ln_bwd_kernelINS_13Kernel_traitsI13__nv_bfloat16S2_fS2_fjLj2560ELj1ELj1ELj4ELj8ENS_18Kernel_traits_baseILj2560ES2_S2_fS2_fjLj128EEEEELb0ELb0ELb1ELb1EEEvNS_9BwdParamsE,"ax",@progbits
	.align	128
        .global         _ZN10layer_norm13ln_bwd_kernelINS_13Kernel_traitsI13__nv_bfloat16S2_fS2_fjLj2560ELj1ELj1ELj4ELj8ENS_18Kernel_traits_baseILj2560ES2_S2_fS2_fjLj128EEEEELb0ELb0ELb1ELb1EEEvNS_9BwdParamsE
        .type           _ZN10layer_norm13ln_bwd_kernelINS_13Kernel_traitsI13__nv_bfloat16S2_fS2_fjLj2560ELj1ELj1ELj4ELj8ENS_18Kernel_traits_baseILj2560ES2_S2_fS2_fjLj128EEEEELb0ELb0ELb1ELb1EEEvNS_9BwdParamsE,@function
        .size           _ZN10layer_norm13ln_bwd_kernelINS_13Kernel_traitsI13__nv_bfloat16S2_fS2_fjLj2560ELj1ELj1ELj4ELj8ENS_18Kernel_traits_baseILj2560ES2_S2_fS2_fjLj128EEEEELb0ELb0ELb1ELb1EEEvNS_9BwdParamsE,(.L_x_11881 - _ZN10layer_norm13ln_bwd_kernelINS_13Kernel_traitsI13__nv_bfloat16S2_fS2_fjLj2560ELj1ELj1ELj4ELj8ENS_18Kernel_traits_baseILj2560ES2_S2_fS2_fjLj128EEEEELb0ELb0ELb1ELb1EEEvNS_9BwdParamsE)
        .other          _ZN10layer_norm13ln_bwd_kernelINS_13Kernel_traitsI13__nv_bfloat16S2_fS2_fjLj2560ELj1ELj1ELj4ELj8ENS_18Kernel_traits_baseILj2560ES2_S2_fS2_fjLj128EEEEELb0ELb0ELb1ELb1EEEvNS_9BwdParamsE,@"STO_CUDA_ENTRY STV_DEFAULT"
_ZN10layer_norm13ln_bwd_kernelINS_13Kernel_traitsI13__nv_bfloat16S2_fS2_fjLj2560ELj1ELj1ELj4ELj8ENS_18Kernel_traits_baseILj2560ES2_S2_fS2_fjLj128EEEEELb0ELb0ELb1ELb1EEEvNS_9BwdParamsE:
.text._ZN10layer_norm13ln_bwd_kernelINS_13Kernel_traitsI13__nv_bfloat16S2_fS2_fjLj2560ELj1ELj1ELj4ELj8ENS_18Kernel_traits_baseILj2560ES2_S2_fS2_fjLj128EEEEELb0ELb0ELb1ELb1EEEvNS_9BwdParamsE:
        /* <DEDUP_REMOVED lines=33> */
.L_x_4183:
        /* <DEDUP_REMOVED lines=9> */
[----:B------:R-:W5:Y:S01]  /*02a0*/  LDG.E.64 R16, desc[UR4][R2.64+0x1000] ;  /* 0x0010000402107981 */ /* 0x000f62000c1e1b00 */
[----:B------:R-:W-:Y:S01]  /*02b0*/  HFMA2.MMA R150, -RZ, RZ, 0, 5.9604644775390625e-08 ;  /* 0x00000001ff967435 */ /* 0x000fe200000001ff */
        /* <DEDUP_REMOVED lines=21> */
[C---:B--2---:R-:W-:Y:S02]  /*0410*/  SHF.R.U64 R14, R108.reuse, 0x10, R109 ;  /* 0x000000106c0e7819 */ /* 0x044fe4000000126d */
[----:B------:R-:W-:Y:S02]  /*0420*/  SHF.L.U32 R110, R108, 0x10, RZ ;  /* 0x000000106c6e7819 */ /* 0x000fe400000006ff */
[----:B---3--:R-:W-:Y:S01]  /*0430*/  SHF.R.U64 R12, R106, 0x10, R107 ;  /* 0x000000106a0c7819 */ /* 0x008fe2000000126b */
[----:B------:R-:W-:Y:S01]  /*0440*/  IMAD.U32 R14, R14, 0x10000, RZ ;  /* 0x000100000e0e7824 */ /* 0x000fe200078e00ff */
[----:B------:R-:W-:-:S02]  /*0450*/  SHF.L.U32 R108, R106, 0x10, RZ ;  /* 0x000000106a6c7819 */ /* 0x000fc400000006ff */
[----:B----4-:R-:W-:Y:S01]  /*0460*/  SHF.R.U64 R10, R104, 0x10, R105 ;  /* 0x00000010680a7819 */ /* 0x010fe20000001269 */
[----:B------:R-:W-:Y:S01]  /*0470*/  IMAD.U32 R12, R12, 0x10000, RZ ;  /* 0x000100000c0c7824 */ /* 0x000fe200078e00ff */
[----:B------:R-:W-:Y:S02]  /*0480*/  SHF.L.U32 R106, R104, 0x10, RZ ;  /* 0x00000010686a7819 */ /* 0x000fe400000006ff */
[----:B-----5:R-:W-:Y:S01]  /*0490*/  SHF.R.U64 R8, R18, 0x10, R19 ;  /* 0x0000001012087819 */ /* 0x020fe20000001213 */
[----:B------:R-:W-:Y:S01]  /*04a0*/  IMAD.U32 R10, R10, 0x10000, RZ ;  /* 0x000100000a0a7824 */ /* 0x000fe200078e00ff */
[----:B------:R-:W-:Y:S02]  /*04b0*/  SHF.L.U32 R104, R18, 0x10, RZ ;  /* 0x0000001012687819 */ /* 0x000fe400000006ff */
[----:B------:R-:W-:Y:S01]  /*04c0*/  SHF.R.U64 R6, R16, 0x10, R17 ;  /* 0x0000001010067819 */ /* 0x000fe20000001211 */
[----:B------:R-:W-:Y:S01]  /*04d0*/  IMAD.U32 R8, R8, 0x10000, RZ ;  /* 0x0001000008087824 */ /* 0x000fe200078e00ff */
[----:B------:R-:W-:-:S02]  /*04e0*/  SHF.L.U32 R18, R16, 0x10, RZ ;  /* 0x0000001010127819 */ /* 0x000fc400000006ff */
[----:B------:R-:W0:Y:S01]  /*04f0*/  LDC.U8 R16, c[0x0][0x2a0] ;  /* 0x0000a800ff107b82 */ /* 0x000e220000000000 */
[----:B------:R-:W-:Y:S01]  /*0500*/  SHF.R.U32.HI R13, RZ, 0x10, R109 ;  /* 0x00000010ff0d7819 */ /* 0x000fe2000001166d */
[----:B------:R-:W-:Y:S01]  /*0510*/  IMAD.U32 R109, R109, 0x10000, RZ ;  /* 0x000100006d6d7824 */ /* 0x000fe200078e00ff */
        /* <DEDUP_REMOVED lines=8> */
[----:B------:R-:W-:Y:S01]  /*05a0*/  SHF.L.U32 R13, R13, 0x10, RZ ;  /* 0x000000100d0d7819 */ /* 0x000fe200000006ff */
[----:B------:R-:W-:Y:S01]  /*05b0*/  IMAD.U32 R6, R6, 0x10000, RZ ;  /* 0x0001000006067824 */ /* 0x000fe200078e00ff */
[----:B------:R-:W-:-:S02]  /*05c0*/  SHF.L.U32 R11, R11, 0x10, RZ ;  /* 0x000000100b0b7819 */ /* 0x000fc400000006ff */
[----:B------:R-:W-:Y:S02]  /*05d0*/  SHF.L.U32 R9, R9, 0x10, RZ ;  /* 0x0000001009097819 */ /* 0x000fe400000006ff */
[----:B------:R-:W-:Y:S02]  /*05e0*/  SHF.L.U32 R7, R7, 0x10, RZ ;  /* 0x0000001007077819 */ /* 0x000fe400000006ff */
[----:B------:R-:W-:-:S07]  /*05f0*/  SHF.L.U32 R5, R5, 0x10, RZ ;  /* 0x0000001005057819 */ /* 0x000fce00000006ff */
.L_x_4239:
[----:B-1----:R-:W1:Y:S08]  /*0600*/  LDC.64 R84, c[0x0][0x288] ;  /* 0x0000a200ff547b82 */ /* 0x002e700000000a00 */
[----:B------:R-:W2:Y:S08]  /*0610*/  LDC.64 R86, c[0x0][0x258] ;  /* 0x00009600ff567b82 */ /* 0x000eb00000000a00 */
[----:B------:R-:W3:Y:S01]  /*0620*/  LDC.64 R2, c[0x0][0x280] ;  /* 0x0000a000ff027b82 */ /* 0x000ee20000000a00 */
[----:B-1----:R-:W-:-:S07]  /*0630*/  IMAD.WIDE R84, R111, 0x4, R84 ;  /* 0x000000046f547825 */ /* 0x002fce00078e0254 */
[----:B------:R-:W1:Y:S01]  /*0640*/  LDC R120, c[0x0][0x218] ;  /* 0x00008600ff787b82 */ /* 0x000e620000000800 */
[----:B------:R-:W4:Y:S01]  /*0650*/  LDG.E R84, desc[UR4][R84.64] ;  /* 0x0000000454547981 */ /* 0x000f22000c1e1900 */
[----:B--2---:R-:W-:-:S06]  /*0660*/  IMAD.WIDE R88, R111, 0x4, R86 ;  /* 0x000000046f587825 */ /* 0x004fcc00078e0256 */
[----:B------:R-:W2:Y:S01]  /*0670*/  LDC.64 R156, c[0x0][0x2c8] ;  /* 0x0000b200ff9c7b82 */ /* 0x000ea20000000a00 */
[----:B0-----:R0:W5:Y:S01]  /*0680*/  LDG.E R4, desc[UR4][R88.64] ;  /* 0x0000000458047981 */ /* 0x001162000c1e1900 */
[----:B---3--:R-:W-:-:S05]  /*0690*/  IMAD.WIDE R86, R111, 0x4, R2 ;  /* 0x000000046f567825 */ /* 0x008fca00078e0202 */
[----:B------:R3:W5:Y:S01]  /*06a0*/  LDG.E R119, desc[UR4][R86.64] ;  /* 0x0000000456777981 */ /* 0x000762000c1e1900 */
[----:B-1----:R-:W-:-:S05]  /*06b0*/  IMAD R0, R111, R120, RZ ;  /* 0x000000786f007224 */ /* 0x002fca00078e02ff */
[----:B------:R-:W-:-:S04]  /*06c0*/  SHF.R.S32.HI R3, RZ, 0x1f, R0 ;  /* 0x0000001fff037819 */ /* 0x000fc80000011400 */
[----:B------:R-:W-:-:S04]  /*06d0*/  LEA.HI R0, R3, R0, RZ, 0x2 ;  /* 0x0000000003007211 */ /* 0x000fc800078f10ff */
[----:B------:R-:W-:Y:S01]  /*06e0*/  LEA.HI.SX32 R3, R0, R15, 0x1e ;  /* 0x0000000f00037211 */ /* 0x000fe200078ff2ff */
[----:B------:R-:W-:Y:S03]  /*06f0*/  BSSY B0, `(.L_x_4185) ;  /* 0x0000101000007945 */ /* 0x000fe60003800000 */
[C---:B------:R-:W-:Y:S01]  /*0700*/  IADD3 R117, R3.reuse, 0x100, RZ ;  /* 0x0000010003757810 */ /* 0x040fe20007ffe0ff */
[C---:B------:R-:W-:Y:S02]  /*0710*/  VIADD R118, R3.reuse, 0x80 ;  /* 0x0000008003767836 */ /* 0x040fe40000000000 */
[----:B--2---:R-:W-:-:S04]  /*0720*/  IMAD.WIDE.U32 R154, R3, 0x10, R156 ;  /* 0x00000010039a7825 */ /* 0x004fc800078e009c */
[----:B------:R-:W-:-:S04]  /*0730*/  IMAD.WIDE.U32 R152, R118, 0x10, R156 ;  /* 0x0000001076987825 */ /* 0x000fc800078e009c */
[----:B------:R-:W-:Y:S01]  /*0740*/  IMAD.WIDE.U32 R124, R117, 0x10, R156 ;  /* 0x00000010757c7825 */ /* 0x000fe200078e009c */
[----:B----4-:R-:W-:-:S13]  /*0750*/  ISETP.GT.AND P6, PT, R84, RZ, PT ;  /* 0x000000ff5400720c */ /* 0x010fda0003fc4270 */
[----:B0--3--:R-:W-:Y:S05]  /*0760*/  @P6 BRA `(.L_x_4186) ;  /* 0x00000000004c6947 */ /* 0x009fea0003800000 */
[----:B------:R-:W-:Y:S01]  /*0770*/  IMAD.U32 R2, RZ, RZ, UR14 ;  /* 0x0000000eff027e24 */ /* 0x000fe2000f8e00ff */
[----:B------:R-:W-:Y:S01]  /*0780*/  MOV R0, UR15 ;  /* 0x0000000f00007c02 */ /* 0x000fe20008000f00 */
[----:B------:R-:W-:Y:S01]  /*0790*/  IMAD.MOV.U32 R86, RZ, RZ, RZ ;  /* 0x000000ffff567224 */ /* 0x000fe200078e00ff */
[----:B------:R-:W-:Y:S02]  /*07a0*/  MOV R88, RZ ;  /* 0x000000ff00587202 */ /* 0x000fe40000000f00 */
[----:B------:R-:W-:-:S04]  /*07b0*/  ISETP.NE.U32.AND P0, PT, R2, RZ, PT ;  /* 0x000000ff0200720c */ /* 0x000fc80003f05070 */
[----:B------:R-:W-:-:S13]  /*07c0*/  ISETP.NE.AND.EX P0, PT, R0, RZ, PT, P0 ;  /* 0x000000ff0000720c */ /* 0x000fda0003f05300 */
[----:B------:R-:W-:Y:S05]  /*07d0*/  @!P0 BRA `(.L_x_4187) ;  /* 0x0000000c00c88947 */ /* 0x000fea0003800000 */
[C---:B------:R-:W-:Y:S01]  /*07e0*/  IADD3 R77, R3.reuse, 0x200, RZ ;  /* 0x00000200034d7810 */ /* 0x040fe20007ffe0ff */
[----:B------:R-:W-:Y:S01]  /*07f0*/  VIADD R73, R3, 0x180 ;  /* 0x0000018003497836 */ /* 0x000fe20000000000 */
[----:B------:R0:W5:Y:S03]  /*0800*/  LDG.E.128 R60, desc[UR4][R154.64] ;  /* 0x000000049a3c7981 */ /* 0x000166000c1e1d00 */
[--C-:B------:R-:W-:Y:S01]  /*0810*/  IMAD.WIDE.U32 R72, R73, 0x10, R156.reuse ;  /* 0x0000001049487825 */ /* 0x100fe200078e009c */
[----:B------:R0:W5:Y:S03]  /*0820*/  LDG.E.128 R64, desc[UR4][R152.64] ;  /* 0x0000000498407981 */ /* 0x000166000c1e1d00 */
[----:B------:R-:W-:Y:S01]  /*0830*/  IMAD.WIDE.U32 R76, R77, 0x10, R156 ;  /* 0x000000104d4c7825 */ /* 0x000fe200078e009c */
[----:B------:R0:W5:Y:S04]  /*0840*/  LDG.E.128 R68, desc[UR4][R124.64] ;  /* 0x000000047c447981 */ /* 0x000168000c1e1d00 */
[----:B------:R-:W5:Y:S04]  /*0850*/  LDG.E.128 R72, desc[UR4][R72.64] ;  /* 0x0000000448487981 */ /* 0x000f68000c1e1d00 */
[----:B------:R-:W5:Y:S01]  /*0860*/  LDG.E.128 R76, desc[UR4][R76.64] ;  /* 0x000000044c4c7981 */ /* 0x000f62000c1e1d00 */
[----:B------:R-:W-:Y:S01]  /*0870*/  HFMA2.MMA R88, -RZ, RZ, 0, 0 ;  /* 0x00000000ff587435 */ /* 0x000fe200000001ff */
[----:B------:R-:W-:Y:S01]  /*0880*/  IMAD.MOV.U32 R86, RZ, RZ, RZ ;  /* 0x000000ffff567224 */ /* 0x000fe200078e00ff */
[----:B0-----:R-:W-:Y:S09]  /*0890*/  BRA `(.L_x_4187) ;  /* 0x0000000c00987947 */ /* 0x001ff20003800000 */
.L_x_4186:
[----:B------:R-:W0:Y:S01]  /*08a0*/  LDC.64 R92, c[0x0][0x250] ;  /* 0x00009400ff5c7b82 */ /* 0x000e220000000a00 */
[----:B------:R-:W-:-:S05]  /*08b0*/  IADD3 R15, R84, -0x1, RZ ;  /* 0xffffffff540f7810 */ /* 0x000fca0007ffe0ff */
[----:B------:R-:W-:Y:S02]  /*08c0*/  IMAD R15, R15, R120, RZ ;  /* 0x000000780f0f7224 */ /* 0x000fe400078e02ff */
[----:B------:R-:W1:Y:S03]  /*08d0*/  LDC.64 R122, c[0x0][0x2b8] ;  /* 0x0000ae00ff7a7b82 */ /* 0x000e660000000a00 */
[----:B------:R-:W-:-:S04]  /*08e0*/  SHF.R.S32.HI R0, RZ, 0x1f, R15 ;  /* 0x0000001fff007819 */ /* 0x000fc8000001140f */
[----:B------:R-:W-:Y:S01]  /*08f0*/  LEA.HI R0, R0, R15, RZ, 0x2 ;  /* 0x0000000f00007211 */ /* 0x000fe200078f10ff */
[----:B------:R-:W2:Y:S01]  /*0900*/  LDC.64 R100, c[0x0][0x238] ;  /* 0x00008e00ff647b82 */ /* 0x000ea20000000a00 */
[----:B------:R-:W-:-:S04]  /*0910*/  LOP3.LUT R15, R112, 0x7f, RZ, 0xc0, !PT ;  /* 0x0000007f700f7812 */ /* 0x000fc800078ec0ff */
[----:B------:R-:W-:Y:S01]  /*0920*/  LEA.HI.SX32 R97, R0, R15, 0x1e ;  /* 0x0000000f00617211 */ /* 0x000fe200078ff2ff */
[----:B0-----:R-:W-:-:S03]  /*0930*/  IMAD.WIDE R92, R111, 0x4, R92 ;  /* 0x000000046f5c7825 */ /* 0x001fc600078e025c */
[C---:B------:R-:W-:Y:S02]  /*0940*/  IADD3 R129, R97.reuse, 0x100, RZ ;  /* 0x0000010061817810 */ /* 0x040fe40007ffe0ff */
[C---:B------:R-:W-:Y:S01]  /*0950*/  IADD3 R127, R97.reuse, 0x180, RZ ;  /* 0x00000180617f7810 */ /* 0x040fe20007ffe0ff */
[----:B------:R-:W-:Y:S01]  /*0960*/  VIADD R131, R97, 0x80 ;  /* 0x0000008061837836 */ /* 0x000fe20000000000 */
[----:B------:R-:W-:Y:S01]  /*0970*/  IADD3 R135, R3, 0x180, RZ ;  /* 0x0000018003877810 */ /* 0x000fe20007ffe0ff */
[----:B------:R0:W3:Y:S01]  /*0980*/  LDG.E R121, desc[UR4][R92.64] ;  /* 0x000000045c797981 */ /* 0x0000e2000c1e1900 */
[----:B-1----:R-:W-:Y:S01]  /*0990*/  IMAD.WIDE.U32 R132, R97, 0x8, R122 ;  /* 0x0000000861847825 */ /* 0x002fe200078e007a */
[----:B------:R-:W-:-:S03]  /*09a0*/  IADD3 R137, R3, 0x200, RZ ;  /* 0x0000020003897810 */ /* 0x000fc60007ffe0ff */
[----:B------:R-:W-:Y:S02]  /*09b0*/  VIADD R97, R97, 0x200 ;  /* 0x0000020061617836 */ /* 0x000fe40000000000 */
[----:B------:R-:W-:Y:S01]  /*09c0*/  IMAD.WIDE.U32 R128, R129, 0x8, R122 ;  /* 0x0000000881807825 */ /* 0x000fe200078e007a */
[----:B------:R-:W4:Y:S03]  /*09d0*/  LDG.E.64 R132, desc[UR4][R132.64] ;  /* 0x0000000484847981 */ /* 0x000f26000c1e1b00 */
[--C-:B--2---:R-:W-:Y:S02]  /*09e0*/  IMAD.WIDE.U32 R88, R118, 0x10, R100.reuse ;  /* 0x0000001076587825 */ /* 0x104fe400078e0064 */
[----:B------:R-:W2:Y:S02]  /*09f0*/  LDG.E.64 R128, desc[UR4][R128.64] ;  /* 0x0000000480807981 */ /* 0x000ea4000c1e1b00 */
[----:B------:R-:W-:-:S02]  /*0a00*/  IMAD.WIDE.U32 R84, R3, 0x10, R100 ;  /* 0x0000001003547825 */ /* 0x000fc400078e0064 */
[----:B------:R-:W2:Y:S02]  /*0a10*/  LDG.E.128 R88, desc[UR4][R88.64] ;  /* 0x0000000458587981 */ /* 0x000ea4000c1e1d00 */
[----:B0-----:R-:W-:Y:S02]  /*0a20*/  IMAD.WIDE.U32 R92, R117, 0x10, R100 ;  /* 0x00000010755c7825 */ /* 0x001fe400078e0064 */
[----:B------:R-:W2:Y:S02]  /*0a30*/  LDG.E.128 R84, desc[UR4][R84.64] ;  /* 0x0000000454547981 */ /* 0x000ea4000c1e1d00 */
[--C-:B------:R-:W-:Y:S02]  /*0a40*/  IMAD.WIDE.U32 R130, R131, 0x8, R122.reuse ;  /* 0x0000000883827825 */ /* 0x100fe400078e007a */
[----:B------:R-:W2:Y:S02]  /*0a50*/  LDG.E.128 R92, desc[UR4][R92.64] ;  /* 0x000000045c5c7981 */ /* 0x000ea4000c1e1d00 */
[----:B------:R-:W-:-:S02]  /*0a60*/  IMAD.WIDE.U32 R126, R127, 0x8, R122 ;  /* 0x000000087f7e7825 */ /* 0x000fc400078e007a */
[----:B------:R-:W2:Y:S02]  /*0a70*/  LDG.E.64 R130, desc[UR4][R130.64] ;  /* 0x0000000482827981 */ /* 0x000ea4000c1e1b00 */
[----:B------:R-:W-:Y:S02]  /*0a80*/  IMAD.WIDE.U32 R122, R97, 0x8, R122 ;  /* 0x00000008617a7825 */ /* 0x000fe400078e007a */
[----:B------:R-:W2:Y:S02]  /*0a90*/  LDG.E.64 R126, desc[UR4][R126.64] ;  /* 0x000000047e7e7981 */ /* 0x000ea4000c1e1b00 */
[--C-:B------:R-:W-:Y:S02]  /*0aa0*/  IMAD.WIDE.U32 R96, R135, 0x10, R100.reuse ;  /* 0x0000001087607825 */ /* 0x100fe400078e0064 */
[----:B------:R-:W2:Y:S02]  /*0ab0*/  LDG.E.64 R122, desc[UR4][R122.64] ;  /* 0x000000047a7a7981 */ /* 0x000ea4000c1e1b00 */
[----:B------:R-:W-:-:S02]  /*0ac0*/  IMAD.WIDE.U32 R100, R137, 0x10, R100 ;  /* 0x0000001089647825 */ /* 0x000fc400078e0064 */
[----:B------:R-:W2:Y:S04]  /*0ad0*/  LDG.E.128 R96, desc[UR4][R96.64] ;  /* 0x0000000460607981 */ /* 0x000ea8000c1e1d00 */
[----:B------:R-:W2:Y:S01]  /*0ae0*/  LDG.E.128 R100, desc[UR4][R100.64] ;  /* 0x0000000464647981 */ /* 0x000ea2000c1e1d00 */
[----:B------:R-:W-:Y:S01]  /*0af0*/  IMAD.U32 R2, RZ, RZ, UR14 ;  /* 0x0000000eff027e24 */ /* 0x000fe2000f8e00ff */
[----:B------:R-:W-:-:S04]  /*0b00*/  MOV R0, UR15 ;  /* 0x0000000f00007c02 */ /* 0x000fc80008000f00 */
[----:B------:R-:W-:-:S04]  /*0b10*/  ISETP.NE.U32.AND P0, PT, R2, RZ, PT ;  /* 0x000000ff0200720c */ /* 0x000fc80003f05070 */
[----:B------:R-:W-:-:S13]  /*0b20*/  ISETP.NE.AND.EX P0, PT, R0, RZ, PT, P0 ;  /* 0x000000ff0000720c */ /* 0x000fda0003f05300 */
[--C-:B------:R-:W-:Y:S01]  /*0b30*/  @P0 IMAD.WIDE.U32 R134, R135, 0x10, R156.reuse ;  /* 0x0000001087860825 */ /* 0x100fe200078e009c */
[----:B------:R-:W5:Y:S03]  /*0b40*/  @P0 LDG.E.128 R60, desc[UR4][R154.64] ;  /* 0x000000049a3c0981 */ /* 0x000f66000c1e1d00 */
[----:B------:R-:W-:Y:S01]  /*0b50*/  @P0 IMAD.WIDE.U32 R156, R137, 0x10, R156 ;  /* 0x00000010899c0825 */ /* 0x000fe200078e009c */
[----:B------:R-:W5:Y:S04]  /*0b60*/  @P0 LDG.E.128 R64, desc[UR4][R152.64] ;  /* 0x0000000498400981 */ /* 0x000f68000c1e1d00 */
[----:B------:R2:W5:Y:S04]  /*0b70*/  @P0 LDG.E.128 R68, desc[UR4][R124.64] ;  /* 0x000000047c440981 */ /* 0x000568000c1e1d00 */
[----:B------:R0:W5:Y:S04]  /*0b80*/  @P0 LDG.E.128 R72, desc[UR4][R134.64] ;  /* 0x0000000486480981 */ /* 0x000168000c1e1d00 */
[----:B------:R1:W5:Y:S01]  /*0b90*/  @P0 LDG.E.128 R76, desc[UR4][R156.64] ;  /* 0x000000049c4c0981 */ /* 0x000362000c1e1d00 */
[----:B------:R-:W-:-:S04]  /*0ba0*/  ISETP.NE.AND P0, PT, R16, RZ, PT ;  /* 0x000000ff1000720c */ /* 0x000fc80003f05270 */
[----:B---3--:R-:W-:Y:S02]  /*0bb0*/  FSEL R121, R121, RZ, !P0 ;  /* 0x000000ff79797208 */ /* 0x008fe40004000000 */
[----:B----4-:R-:W-:Y:S02]  /*0bc0*/  MOV R137, R132 ;  /* 0x0000008400897202 */ /* 0x010fe40000000f00 */
[----:B------:R-:W-:Y:S02]  /*0bd0*/  SHF.R.U64 R132, R132, 0x10, R133 ;  /* 0x0000001084847819 */ /* 0x000fe40000001285 */
[----:B--2---:R-:W-:Y:S01]  /*0be0*/  SHF.R.U32.HI R125, RZ, 0x10, R129 ;  /* 0x00000010ff7d7819 */ /* 0x004fe20000011681 */
[----:B------:R-:W-:Y:S02]  /*0bf0*/  IMAD.U32 R137, R137, 0x10000, RZ ;  /* 0x0001000089897824 */ /* 0x000fe400078e00ff */
[C---:B------:R-:W-:Y:S01]  /*0c00*/  FADD.FTZ R153, -R121.reuse, R90 ;  /* 0x0000005a79997221 */ /* 0x040fe20000010100 */
[C---:B------:R-:W-:Y:S01]  /*0c10*/  FADD.FTZ R155, -R121.reuse, R91 ;  /* 0x0000005b799b7221 */ /* 0x040fe20000010100 */
[----:B------:R-:W-:Y:S01]  /*0c20*/  SHF.R.U64 R90, R128, 0x10, R129 ;  /* 0x00000010805a7819 */ /* 0x000fe20000001281 */
[C---:B------:R-:W-:Y:S01]  /*0c30*/  FADD.FTZ R151, -R121.reuse, R84 ;  /* 0x0000005479977221 */ /* 0x040fe20000010100 */
[----:B------:R-:W-:Y:S01]  /*0c40*/  MOV R91, R129 ;  /* 0x00000081005b7202 */ /* 0x000fe20000000f00 */
[C---:B------:R-:W-:Y:S01]  /*0c50*/  FADD.FTZ R143, -R121.reuse, R85 ;  /* 0x00000055798f7221 */ /* 0x040fe20000010100 */
[C---:B------:R-:W-:Y:S01]  /*0c60*/  FADD.FTZ R129, -R121.reuse, R92 ;  /* 0x0000005c79817221 */ /* 0x040fe20000010100 */
[----:B------:R-:W-:Y:S01]  /*0c70*/  FADD.FTZ R147, -R121, R87 ;  /* 0x0000005779937221 */ /* 0x000fe20000010100 */
[----:B------:R-:W-:-:S02]  /*0c80*/  IMAD.MOV.U32 R136, RZ, RZ, R133 ;  /* 0x000000ffff887224 */ /* 0x000fc400078e0085 */
[C---:B------:R-:W-:Y:S01]  /*0c90*/  FADD.FTZ R145, -R121.reuse, R86 ;  /* 0x0000005679917221 */ /* 0x040fe20000010100 */
[----:B------:R-:W-:Y:S01]  /*0ca0*/  SHF.R.U64 R84, R130, 0x10, R131 ;  /* 0x0000001082547819 */ /* 0x000fe20000001283 */
[----:B-----5:R-:W-:Y:S01]  /*0cb0*/  FMUL.FTZ R151, R4, R151 ;  /* 0x0000009704977220 */ /* 0x020fe20000410000 */
[----:B------:R-:W-:Y:S02]  /*0cc0*/  MOV R85, R131 ;  /* 0x0000008300557202 */ /* 0x000fe40000000f00 */
[--C-:B------:R-:W-:Y:S01]  /*0cd0*/  SHF.R.U64 R140, R126, 0x10, R127.reuse ;  /* 0x000000107e8c7819 */ /* 0x100fe2000000127f */
[--C-:B------:R-:W-:Y:S01]  /*0ce0*/  IMAD.MOV.U32 R138, RZ, RZ, R127.reuse ;  /* 0x000000ffff8a7224 */ /* 0x100fe200078e007f */
[----:B------:R-:W-:Y:S02]  /*0cf0*/  SHF.R.U32.HI R141, RZ, 0x10, R127 ;  /* 0x00000010ff8d7819 */ /* 0x000fe4000001167f */
[----:B------:R-:W-:Y:S01]  /*0d00*/  SHF.R.U32.HI R87, RZ, 0x10, R131 ;  /* 0x00000010ff577819 */ /* 0x000fe20000011683 */
[C---:B------:R-:W-:Y:S01]  /*0d10*/  FADD.FTZ R131, -R121.reuse, R88 ;  /* 0x0000005879837221 */ /* 0x040fe20000010100 */
[----:B------:R-:W-:Y:S01]  /*0d20*/  SHF.R.U32.HI R133, RZ, 0x10, R133 ;  /* 0x00000010ff857819 */ /* 0x000fe20000011685 */
[C---:B------:R-:W-:Y:S01]  /*0d30*/  FADD.FTZ R127, -R121.reuse, R97 ;  /* 0x00000061797f7221 */ /* 0x040fe20000010100 */
[C---:B------:R-:W-:Y:S01]  /*0d40*/  FADD.FTZ R165, -R121.reuse, R99 ;  /* 0x0000006379a57221 */ /* 0x040fe20000010100 */
[----:B------:R-:W-:Y:S01]  /*0d50*/  MOV R86, R130 ;  /* 0x0000008200567202 */ /* 0x000fe20000000f00 */
[----:B------:R-:W-:Y:S01]  /*0d60*/  FMUL.FTZ R99, R4, R129 ;  /* 0x0000008104637220 */ /* 0x000fe20000410000 */
[----:B------:R-:W-:Y:S01]  /*0d70*/  FADD.FTZ R144, -R121, R102 ;  /* 0x0000006679907221 */ /* 0x000fe20000010100 */
[----:B------:R-:W-:Y:S01]  /*0d80*/  SHF.L.U32 R132, R132, 0x10, RZ ;  /* 0x0000001084847819 */ /* 0x000fe200000006ff */
[----:B------:R-:W-:Y:S01]  /*0d90*/  FMUL.FTZ R129, R110, R137 ;  /* 0x000000896e817220 */ /* 0x000fe20000410000 */
[----:B0-----:R-:W-:Y:S01]  /*0da0*/  SHF.R.U64 R134, R122, 0x10, R123 ;  /* 0x000000107a867819 */ /* 0x001fe2000000127b */
[----:B------:R-:W-:Y:S01]  /*0db0*/  IMAD.MOV.U32 R88, RZ, RZ, R128 ;  /* 0x000000ffff587224 */ /* 0x000fe200078e0080 */
[----:B------:R-:W-:-:S02]  /*0dc0*/  MOV R124, R123 ;  /* 0x0000007b007c7202 */ /* 0x000fc40000000f00 */
[----:B------:R-:W-:Y:S01]  /*0dd0*/  SHF.R.U32.HI R135, RZ, 0x10, R123 ;  /* 0x00000010ff877819 */ /* 0x000fe2000001167b */
[C---:B------:R-:W-:Y:S01]  /*0de0*/  FADD.FTZ R123, -R121.reuse, R96 ;  /* 0x00000060797b7221 */ /* 0x040fe20000010100 */
[----:B------:R-:W-:Y:S01]  /*0df0*/  MOV R139, R122 ;  /* 0x0000007a008b7202 */ /* 0x000fe20000000f00 */
[C---:B------:R-:W-:Y:S01]  /*0e00*/  FADD.FTZ R161, -R121.reuse, R95 ;  /* 0x0000005f79a17221 */ /* 0x040fe20000010100 */
[----:B------:R-:W-:Y:S01]  /*0e10*/  FADD.FTZ R128, -R121, R100 ;  /* 0x0000006479807221 */ /* 0x000fe20000010100 */
[----:B------:R-:W-:Y:S01]  /*0e20*/  FMUL.FTZ R122, R4, R127 ;  /* 0x0000007f047a7220 */ /* 0x000fe20000410000 */
[----:B------:R-:W-:Y:S01]  /*0e30*/  FADD.FTZ R40, R40, R137 ;  /* 0x0000008928287221 */ /* 0x000fe20000010000 */
[----:B------:R-:W-:Y:S01]  /*0e40*/  FFMA.FTZ R20, R151, R137, R20 ;  /* 0x0000008997147223 */ /* 0x000fe20000010014 */
[C---:B------:R-:W-:Y:S01]  /*0e50*/  FADD.FTZ R149, -R121.reuse, R89 ;  /* 0x0000005979957221 */ /* 0x040fe20000010100 */
[C---:B------:R-:W-:Y:S01]  /*0e60*/  FADD.FTZ R159, -R121.reuse, R94 ;  /* 0x0000005e799f7221 */ /* 0x040fe20000010100 */
[C---:B------:R-:W-:Y:S01]  /*0e70*/  FADD.FTZ R130, -R121.reuse, R101 ;  /* 0x0000006579827221 */ /* 0x040fe20000010100 */
[C---:B------:R-:W-:Y:S01]  /*0e80*/  FMUL.FTZ R95, R4.reuse, R131 ;  /* 0x00000083045f7220 */ /* 0x040fe20000410000 */
[----:B------:R-:W-:Y:S01]  /*0e90*/  FMUL.FTZ R127, R4, R144 ;  /* 0x00000090047f7220 */ /* 0x000fe20000410000 */
[----:B------:R-:W-:Y:S01]  /*0ea0*/  SHF.L.U32 R136, R136, 0x10, RZ ;  /* 0x0000001088887819 */ /* 0x000fe200000006ff */
[----:B------:R-:W-:Y:S01]  /*0eb0*/  IMAD.U32 R148, R90, 0x10000, RZ ;  /* 0x000100005a947824 */ /* 0x000fe200078e00ff */
[----:B------:R-:W-:Y:S01]  /*0ec0*/  SHF.L.U32 R137, R86, 0x10, RZ ;  /* 0x0000001056897819 */ /* 0x000fe200000006ff */
[----:B------:R-:W-:Y:S01]  /*0ed0*/  FADD.FTZ R89, -R121, R103 ;  /* 0x0000006779597221 */ /* 0x000fe20000010100 */
[----:B------:R-:W-:Y:S01]  /*0ee0*/  FMUL.FTZ R94, R4, R147 ;  /* 0x00000093045e7220 */ /* 0x000fe20000410000 */
[----:B------:R-:W-:-:S02]  /*0ef0*/  IMAD.U32 R144, R133, 0x10000, RZ ;  /* 0x0001000085907824 */ /* 0x000fc400078e00ff */
[----:B------:R-:W-:Y:S01]  /*0f00*/  FMUL.FTZ R131, R14, R132 ;  /* 0x000000840e837220 */ /* 0x000fe20000410000 */
[----:B------:R-:W-:Y:S01]  /*0f10*/  SHF.L.U32 R86, R125, 0x10, RZ ;  /* 0x000000107d567819 */ /* 0x000fe200000006ff */
[----:B------:R-:W-:Y:S01]  /*0f20*/  FADD.FTZ R90, RZ, R129 ;  /* 0x00000081ff5a7221 */ /* 0x000fe20000010000 */
[----:B------:R-:W-:Y:S01]  /*0f30*/  MOV R142, R126 ;  /* 0x0000007e008e7202 */ /* 0x000fe20000000f00 */
[C---:B------:R-:W-:Y:S01]  /*0f40*/  FMUL.FTZ R92, R4.reuse, R143 ;  /* 0x0000008f045c7220 */ /* 0x040fe20000410000 */
[C---:B------:R-:W-:Y:S01]  /*0f50*/  FMUL.FTZ R103, R4.reuse, R123 ;  /* 0x0000007b04677220 */ /* 0x040fe20000410000 */
[----:B------:R-:W-:Y:S01]  /*0f60*/  FFMA.FTZ R125, R151, R129, RZ ;  /* 0x00000081977d7223 */ /* 0x000fe200000100ff */
[C---:B------:R-:W-:Y:S01]  /*0f70*/  FMUL.FTZ R123, R4.reuse, R128 ;  /* 0x00000080047b7220 */ /* 0x040fe20000410000 */
[----:B------:R-:W-:Y:S01]  /*0f80*/  SHF.L.U32 R146, R87, 0x10, RZ ;  /* 0x0000001057927819 */ /* 0x000fe200000006ff */
[----:B------:R-:W-:Y:S01]  /*0f90*/  FMUL.FTZ R128, R4, R130 ;  /* 0x0000008204807220 */ /* 0x000fe20000410000 */
[----:B------:R-:W-:Y:S01]  /*0fa0*/  SHF.L.U32 R87, R139, 0x10, RZ ;  /* 0x000000108b577819 */ /* 0x000fe200000006ff */
[----:B-1----:R-:W-:Y:S01]  /*0fb0*/  FADD.FTZ R157, -R121, R93 ;  /* 0x0000005d799d7221 */ /* 0x002fe20000010100 */
[----:B------:R-:W-:Y:S01]  /*0fc0*/  FMUL.FTZ R130, R109, R136 ;  /* 0x000000886d827220 */ /* 0x000fe20000410000 */
[----:B------:R-:W-:Y:S01]  /*0fd0*/  FADD.FTZ R43, R43, R144 ;  /* 0x000000902b2b7221 */ /* 0x000fe20000010000 */
[-C--:B------:R-:W-:Y:S01]  /*0fe0*/  FFMA.FTZ R23, R94, R144.reuse, R23 ;  /* 0x000000905e177223 */ /* 0x080fe20000010017 */
[----:B------:R-:W-:Y:S01]  /*0ff0*/  FMUL.FTZ R133, R13, R144 ;  /* 0x000000900d857220 */ /* 0x000fe20000410000 */
[----:B------:R-:W-:Y:S01]  /*1000*/  FADD.FTZ R139, R90, R131 ;  /* 0x000000835a8b7221 */ /* 0x000fe20000010000 */
[----:B------:R-:W-:Y:S01]  /*1010*/  FMUL.FTZ R93, R4, R145 ;  /* 0x00000091045d7220 */ /* 0x000fe20000410000 */
[----:B------:R-:W-:-:S02]  /*1020*/  IMAD.U32 R144, R85, 0x10000, RZ ;  /* 0x0001000055907824 */ /* 0x000fc400078e00ff */
[----:B------:R-:W-:Y:S01]  /*1030*/  FFMA.FTZ R90, R92, R131, R125 ;  /* 0x000000835c5a7223 */ /* 0x000fe2000001007d */
[----:B------:R-:W-:Y:S01]  /*1040*/  IMAD.U32 R85, R142, 0x10000, RZ ;  /* 0x000100008e557824 */ /* 0x000fe200078e00ff */
[----:B------:R-:W-:Y:S01]  /*1050*/  SHF.L.U32 R142, R138, 0x10, RZ ;  /* 0x000000108a8e7819 */ /* 0x000fe200000006ff */
[----:B------:R-:W-:Y:S01]  /*1060*/  FADD.FTZ R138, R139, R130 ;  /* 0x000000828b8a7221 */ /* 0x000fe20000010000 */
[C---:B------:R-:W-:Y:S01]  /*1070*/  FFMA.FTZ R125, R93.reuse, R130, R90 ;  /* 0x000000825d7d7223 */ /* 0x040fe2000001005a */
[----:B------:R-:W-:Y:S01]  /*1080*/  FADD.FTZ R42, R42, R136 ;  /* 0x000000882a2a7221 */ /* 0x000fe20000010000 */
[----:B------:R-:W-:Y:S01]  /*1090*/  FFMA.FTZ R22, R93, R136, R22 ;  /* 0x000000885d167223 */ /* 0x000fe20000010016 */
[----:B------:R-:W-:Y:S01]  /*10a0*/  SHF.L.U32 R145, R88, 0x10, RZ ;  /* 0x0000001058917819 */ /* 0x000fe200000006ff */
[----:B------:R-:W-:Y:S01]  /*10b0*/  FADD.FTZ R41, R41, R132 ;  /* 0x0000008429297221 */ /* 0x000fe20000010000 */
[----:B------:R-:W-:Y:S01]  /*10c0*/  FFMA.FTZ R21, R92, R132, R21 ;  /* 0x000000845c157223 */ /* 0x000fe20000010015 */
        /* <DEDUP_REMOVED lines=42> */
[----:B------:R-:W-:Y:S01]  /*1370*/  FMUL.FTZ R100, R4, R157 ;  /* 0x0000009d04647220 */ /* 0x000fe20000410000 */
[----:B------:R-:W-:-:S02]  /*1380*/  FFMA.FTZ R85, R99, R136, R90 ;  /* 0x0000008863557223 */ /* 0x000fc4000001005a */
[----:B------:R-:W-:Y:S02]  /*1390*/  FADD.FTZ R91, R86, R139 ;  /* 0x0000008b565b7221 */ /* 0x000fe40000010000 */
[----:B------:R-:W-:Y:S02]  /*13a0*/  FFMA.FTZ R86, R100, R139, R85 ;  /* 0x0000008b64567223 */ /* 0x000fe40000010055 */
[----:B------:R-:W-:Y:S02]  /*13b0*/  FADD.FTZ R90, R91, R138 ;  /* 0x0000008a5b5a7221 */ /* 0x000fe40000010000 */
[----:B------:R-:W-:Y:S02]  /*13c0*/  FFMA.FTZ R85, R101, R138, R86 ;  /* 0x0000008a65557223 */ /* 0x000fe40000010056 */
[----:B------:R-:W-:Y:S02]  /*13d0*/  FADD.FTZ R91, R90, R141 ;  /* 0x0000008d5a5b7221 */ /* 0x000fe40000010000 */
[----:B------:R-:W-:Y:S01]  /*13e0*/  FFMA.FTZ R90, R102, R141, R85 ;  /* 0x0000008d665a7223 */ /* 0x000fe20000010055 */
[----:B------:R-:W-:Y:S01]  /*13f0*/  FMUL.FTZ R121, R4, R163 ;  /* 0x000000a304797220 */ /* 0x000fe20000410000 */
[----:B------:R-:W-:Y:S01]  /*1400*/  FADD.FTZ R29, R29, R143 ;  /* 0x0000008f1d1d7221 */ /* 0x000fe20000010000 */
[-C--:B------:R-:W-:Y:S01]  /*1410*/  FFMA.FTZ R49, R122, R143.reuse, R49 ;  /* 0x0000008f7a317223 */ /* 0x080fe20000010031 */
        /* <DEDUP_REMOVED lines=27> */
[----:B------:R-:W-:-:S02]  /*15d0*/  IMAD.U32 R124, R124, 0x10000, RZ ;  /* 0x000100007c7c7824 */ /* 0x000fc400078e00ff */
[----:B------:R-:W-:Y:S01]  /*15e0*/  FFMA.FTZ R85, R123, R144, R88 ;  /* 0x000000907b557223 */ /* 0x000fe20000010058 */
        /* <DEDUP_REMOVED lines=17> */
.L_x_4187:
[----:B------:R-:W-:Y:S05]  /*1700*/  BSYNC B0 ;  /* 0x0000000000007941 */ /* 0x000fea0003800000 */
.L_x_4185:
        /* <DEDUP_REMOVED lines=25> */
.L_x_4250:
[----:B------:R-:W3:Y:S01]  /*18a0*/  S2R R91, SR_CgaCtaId ;  /* 0x00000000005b7919 */ /* 0x000ee20000008800 */
[----:B------:R-:W-:Y:S01]  /*18b0*/  @!P0 LOP3.LUT R85, R85, 0x3, RZ, 0xc0, !PT ;  /* 0x0000000355558812 */ /* 0x000fe200078ec0ff */
[----:B-1----:R-:W-:Y:S01]  /*18c0*/  FADD.FTZ R124, R86, R87 ;  /* 0x00000057567c7221 */ /* 0x002fe20000010000 */
[----:B------:R-:W-:Y:S01]  /*18d0*/  MOV R90, 0x400 ;  /* 0x00000400005a7802 */ /* 0x000fe20000000f00 */
[----:B--2---:R-:W-:Y:S01]  /*18e0*/  FADD.FTZ R125, R88, R89 ;  /* 0x00000059587d7221 */ /* 0x004fe20000010000 */
[----:B------:R-:W-:Y:S05]  /*18f0*/  WARPSYNC.ALL ;  /* 0x0000000000007948 */ /* 0x000fea0003800000 */
[----:B------:R-:W-:Y:S01]  /*1900*/  @!P0 IMAD.IADD R85, R84, 0x1, R85 ;  /* 0x0000000154558824 */ /* 0x000fe200078e0255 */
[----:B-----5:R-:W-:Y:S01]  /*1910*/  ISETP.GE.AND P4, PT, R119, 0x1, PT ;  /* 0x000000017700780c */ /* 0x020fe20003f86270 */
[----:B------:R-:W-:Y:S01]  /*1920*/  BSSY B0, `(.L_x_4189) ;  /* 0x000002e000007945 */ /* 0x000fe20003800000 */
[----:B------:R-:W-:-:S02]  /*1930*/  @!P6 ISETP.NE.U32.AND P1, PT, R2, RZ, PT ;  /* 0x000000ff0200e20c */ /* 0x000fc40003f25070 */
[----:B------:R-:W-:Y:S02]  /*1940*/  @!P6 ISETP.NE.U32.AND P3, PT, R2, RZ, PT ;  /* 0x000000ff0200e20c */ /* 0x000fe40003f65070 */
[----:B------:R-:W-:Y:S02]  /*1950*/  @!P6 ISETP.NE.AND.EX P1, PT, R0, RZ, PT, P1 ;  /* 0x000000ff0000e20c */ /* 0x000fe40003f25310 */
[----:B------:R-:W-:Y:S02]  /*1960*/  @!P6 ISETP.NE.U32.AND P2, PT, R2, RZ, PT ;  /* 0x000000ff0200e20c */ /* 0x000fe40003f45070 */
[C---:B------:R-:W-:Y:S02]  /*1970*/  @!P6 ISETP.NE.AND.EX P3, PT, R0.reuse, RZ, PT, P3 ;  /* 0x000000ff0000e20c */ /* 0x040fe40003f65330 */
[----:B------:R-:W-:Y:S02]  /*1980*/  @!P6 ISETP.NE.AND.EX P2, PT, R0, RZ, PT, P2 ;  /* 0x000000ff0000e20c */ /* 0x000fe40003f45320 */
[----:B------:R-:W-:-:S02]  /*1990*/  @!P6 FSEL R155, R60, RZ, P3 ;  /* 0x000000ff3c9be208 */ /* 0x000fc40001800000 */
[----:B------:R-:W-:-:S04]  /*19a0*/  ISETP.NE.U32.AND P3, PT, RZ, UR10, PT ;  /* 0x0000000aff007c0c */ /* 0x000fc8000bf65070 */
[----:B------:R-:W-:Y:S02]  /*19b0*/  ISETP.NE.AND.EX P3, PT, RZ, UR11, PT, P3 ;  /* 0x0000000bff007c0c */ /* 0x000fe4000bf65330 */
[----:B---3--:R-:W-:-:S04]  /*19c0*/  LEA R90, R91, R90, 0x18 ;  /* 0x0000005a5b5a7211 */ /* 0x008fc800078ec0ff */
[-C--:B------:R-:W-:Y:S02]  /*19d0*/  @!P0 LEA R150, R85, R90.reuse, 0x3 ;  /* 0x0000005a55968211 */ /* 0x080fe400078e18ff */
[----:B------:R-:W-:-:S03]  /*19e0*/  LEA R152, R84, R90, 0x3 ;  /* 0x0000005a54987211 */ /* 0x000fc600078e18ff */
[----:B------:R1:W-:Y:S01]  /*19f0*/  @!P0 STS.64 [R150+0x2800], R124 ;  /* 0x0028007c96008388 */ /* 0x0003e20000000a00 */
[----:B------:R-:W-:Y:S01]  /*1a00*/  BAR.SYNC.DEFER_BLOCKING 0x0 ;  /* 0x0000000000007b1d */ /* 0x000fe20000010000 */
[----:B------:R-:W-:-:S04]  /*1a10*/  ISETP.NE.U32.AND P0, PT, RZ, UR10, PT ;  /* 0x0000000aff007c0c */ /* 0x000fc8000bf05070 */
[----:B------:R-:W-:-:S03]  /*1a20*/  ISETP.NE.AND.EX P0, PT, RZ, UR11, PT, P0 ;  /* 0x0000000bff007c0c */ /* 0x000fc6000bf05300 */
[----:B-1----:R-:W1:Y:S01]  /*1a30*/  @P4 LDC R125, c[0x0][0x29c] ;  /* 0x0000a700ff7d4b82 */ /* 0x002e620000000800 */
[----:B------:R-:W-:Y:S02]  /*1a40*/  @!P6 FSEL R124, R61, RZ, P1 ;  /* 0x000000ff3d7ce208 */ /* 0x000fe40000800000 */
[----:B------:R-:W-:-:S04]  /*1a50*/  @!P6 ISETP.NE.U32.AND P1, PT, R2, RZ, PT ;  /* 0x000000ff0200e20c */ /* 0x000fc80003f25070 */
[----:B------:R-:W-:-:S04]  /*1a60*/  @!P6 ISETP.NE.AND.EX P1, PT, R0, RZ, PT, P1 ;  /* 0x000000ff0000e20c */ /* 0x000fc80003f25310 */
[----:B------:R-:W-:Y:S01]  /*1a70*/  @!P6 FSEL R150, R63, RZ, P1 ;  /* 0x000000ff3f96e208 */ /* 0x000fe20000800000 */
[----:B0-----:R-:W0:Y:S04]  /*1a80*/  LDS.128 R84, [R152+0x2800] ;  /* 0x0028000098547984 */ /* 0x001e280000000c00 */
[----:B------:R-:W2:Y:S01]  /*1a90*/  LDS.128 R88, [R152+0x2810] ;  /* 0x0028100098587984 */ /* 0x000ea20000000c00 */
[----:B0-----:R-:W-:Y:S01]  /*1aa0*/  FADD.FTZ R153, RZ, R84 ;  /* 0x00000054ff997221 */ /* 0x001fe20000010000 */
[----:B------:R-:W-:Y:S02]  /*1ab0*/  FADD.FTZ R154, RZ, R85 ;  /* 0x00000055ff9a7221 */ /* 0x000fe40000010000 */
[----:B------:R-:W0:Y:S01]  /*1ac0*/  @P0 LDC.64 R84, c[0x0][0x308] ;  /* 0x0000c200ff540b82 */ /* 0x000e220000000a00 */
[----:B------:R-:W-:Y:S01]  /*1ad0*/  FADD.FTZ R153, R86, R153 ;  /* 0x0000009956997221 */ /* 0x000fe20000010000 */
[----:B------:R-:W-:-:S03]  /*1ae0*/  FADD.FTZ R154, R87, R154 ;  /* 0x0000009a579a7221 */ /* 0x000fc60000010000 */
[----:B--2---:R-:W-:Y:S01]  /*1af0*/  FADD.FTZ R153, R153, R88 ;  /* 0x0000005899997221 */ /* 0x004fe20000010000 */
[----:B------:R-:W-:-:S03]  /*1b00*/  FADD.FTZ R154, R154, R89 ;  /* 0x000000599a9a7221 */ /* 0x000fc60000010000 */
[----:B------:R-:W-:Y:S01]  /*1b10*/  FADD.FTZ R90, R90, R153 ;  /* 0x000000995a5a7221 */ /* 0x000fe20000010000 */
[----:B------:R-:W-:Y:S01]  /*1b20*/  FADD.FTZ R91, R91, R154 ;  /* 0x0000009a5b5b7221 */ /* 0x000fe20000010000 */
[----:B------:R-:W-:Y:S02]  /*1b30*/  @!P6 FSEL R153, R62, RZ, P2 ;  /* 0x000000ff3e99e208 */ /* 0x000fe40001000000 */
[----:B------:R-:W-:Y:S01]  /*1b40*/  FMUL.FTZ R86, R90, UR8 ;  /* 0x000000085a567c20 */ /* 0x000fe20008410000 */
[----:B------:R-:W-:Y:S01]  /*1b50*/  ISETP.NE.AND P2, PT, R16, RZ, PT ;  /* 0x000000ff1000720c */ /* 0x000fe20003f45270 */
[----:B------:R-:W-:-:S03]  /*1b60*/  FMUL.FTZ R90, R91, UR8 ;  /* 0x000000085b5a7c20 */ /* 0x000fc60008410000 */
[----:B------:R-:W-:Y:S01]  /*1b70*/  FSEL R91, R86, RZ, !P2 ;  /* 0x000000ff565b7208 */ /* 0x000fe20005000000 */
[----:B0-----:R-:W-:Y:S01]  /*1b80*/  @P0 IMAD.WIDE.U32 R88, R3, 0x10, R84 ;  /* 0x0000001003580825 */ /* 0x001fe200078e0054 */
[----:B-1----:R-:W-:Y:S07]  /*1b90*/  @!P6 BRA `(.L_x_4190) ;  /* 0x000000000018e947 */ /* 0x002fee0003800000 */
[----:B------:R-:W-:Y:S01]  /*1ba0*/  ISETP.NE.U32.AND P1, PT, R2, RZ, PT ;  /* 0x000000ff0200720c */ /* 0x000fe20003f25070 */
[----:B------:R-:W-:-:S03]  /*1bb0*/  FFMA.FTZ R84, R151, R90, R91 ;  /* 0x0000005a97547223 */ /* 0x000fc6000001005b */
[----:B------:R-:W-:Y:S01]  /*1bc0*/  ISETP.NE.AND.EX P1, PT, R0, RZ, PT, P1 ;  /* 0x000000ff0000720c */ /* 0x000fe20003f25310 */
[----:B------:R-:W-:-:S04]  /*1bd0*/  FADD.FTZ R155, R129, -R84 ;  /* 0x80000054819b7221 */ /* 0x000fc80000010000 */
[----:B------:R-:W-:-:S08]  /*1be0*/  FMUL.FTZ R155, R4, R155 ;  /* 0x0000009b049b7220 */ /* 0x000fd00000410000 */
[----:B------:R-:W-:-:S07]  /*1bf0*/  @P1 FADD.FTZ R155, R60, R155 ;  /* 0x0000009b3c9b1221 */ /* 0x000fce0000010000 */
.L_x_4190:
[----:B------:R-:W-:Y:S05]  /*1c00*/  BSYNC B0 ;  /* 0x0000000000007941 */ /* 0x000fea0003800000 */
.L_x_4189:
[----:B------:R-:W-:Y:S04]  /*1c10*/  BSSY B0, `(.L_x_4191) ;  /* 0x0000008000007945 */ /* 0x000fe80003800000 */
[----:B------:R-:W-:Y:S05]  /*1c20*/  @!P6 BRA `(.L_x_4192) ;  /* 0x000000000018e947 */ /* 0x000fea0003800000 */
[----:B------:R-:W-:Y:S01]  /*1c30*/  ISETP.NE.U32.AND P1, PT, R2, RZ, PT ;  /* 0x000000ff0200720c */ /* 0x000fe20003f25070 */
[----:B------:R-:W-:-:S03]  /*1c40*/  FFMA.FTZ R84, R92, R90, R91 ;  /* 0x0000005a5c547223 */ /* 0x000fc6000001005b */
[----:B------:R-:W-:Y:S01]  /*1c50*/  ISETP.NE.AND.EX P1, PT, R0, RZ, PT, P1 ;  /* 0x000000ff0000720c */ /* 0x000fe20003f25310 */
[----:B------:R-:W-:-:S04]  /*1c60*/  FADD.FTZ R85, R131, -R84 ;  /* 0x8000005483557221 */ /* 0x000fc80000010000 */
[----:B------:R-:W-:-:S08]  /*1c70*/  FMUL.FTZ R124, R4, R85 ;  /* 0x00000055047c7220 */ /* 0x000fd00000410000 */
[----:B------:R-:W-:-:S07]  /*1c80*/  @P1 FADD.FTZ R124, R61, R124 ;  /* 0x0000007c3d7c1221 */ /* 0x000fce0000010000 */
.L_x_4192:
[----:B------:R-:W-:Y:S05]  /*1c90*/  BSYNC B0 ;  /* 0x0000000000007941 */ /* 0x000fea0003800000 */
.L_x_4191:
        /* <DEDUP_REMOVED lines=8> */
.L_x_4194:
[----:B------:R-:W-:Y:S05]  /*1d20*/  BSYNC B0 ;  /* 0x0000000000007941 */ /* 0x000fea0003800000 */
.L_x_4193:
        /* <DEDUP_REMOVED lines=8> */
.L_x_4196:
[----:B------:R-:W-:Y:S05]  /*1db0*/  BSYNC B0 ;  /* 0x0000000000007941 */ /* 0x000fea0003800000 */
.L_x_4195:
[----:B------:R-:W0:Y:S01]  /*1dc0*/  @P4 LDC R157, c[0x0][0x29c] ;  /* 0x0000a700ff9d4b82 */ /* 0x000e220000000800 */
[----:B------:R-:W-:Y:S01]  /*1dd0*/  SEL R84, R155, R80, P3 ;  /* 0x000000509b547207 */ /* 0x000fe20001800000 */
[----:B------:R-:W-:Y:S01]  /*1de0*/  @P4 VIADD R119, R119, 0xffffffff ;  /* 0xffffffff77774836 */ /* 0x000fe20000000000 */
[----:B------:R-:W-:Y:S01]  /*1df0*/  SEL R85, R124, R81, P3 ;  /* 0x000000517c557207 */ /* 0x000fe20001800000 */
[----:B------:R-:W-:Y:S01]  /*1e00*/  @P4 FMUL.FTZ R155, R155, R125 ;  /* 0x0000007d9b9b4220 */ /* 0x000fe20000410000 */
[----:B------:R-:W-:Y:S01]  /*1e10*/  SEL R86, R153, R82, P3 ;  /* 0x0000005299567207 */ /* 0x000fe20001800000 */
[----:B------:R-:W-:Y:S01]  /*1e20*/  @P4 IMAD R119, R119, R120, RZ ;  /* 0x0000007877774224 */ /* 0x000fe200078e02ff */
[----:B------:R-:W-:Y:S01]  /*1e30*/  SEL R87, R150, R83, P3 ;  /* 0x0000005396577207 */ /* 0x000fe20001800000 */
[----:B------:R-:W1:Y:S01]  /*1e40*/  @P4 LDC R152, c[0x0][0x29c] ;  /* 0x0000a700ff984b82 */ /* 0x000e620000000800 */
[----:B------:R-:W-:Y:S01]  /*1e50*/  @!P6 ISETP.NE.U32.AND P1, PT, R2, RZ, PT ;  /* 0x000000ff0200e20c */ /* 0x000fe20003f25070 */
[----:B------:R-:W-:Y:S01]  /*1e60*/  HFMA2.MMA R125, -RZ, RZ, 0, 0 ;  /* 0x00000000ff7d7435 */ /* 0x000fe200000001ff */
[----:B------:R-:W-:Y:S01]  /*1e70*/  @P4 SHF.R.S32.HI R120, RZ, 0x1f, R119 ;  /* 0x0000001fff784819 */ /* 0x000fe20000011477 */
[----:B------:R2:W-:Y:S01]  /*1e80*/  @P0 STG.E.128 desc[UR4][R88.64], R84 ;  /* 0x0000005458000986 */ /* 0x0005e2000c101d04 */
[----:B------:R-:W-:Y:S01]  /*1e90*/  @P4 LOP3.LUT R15, R112, 0x7f, RZ, 0xc0, !PT ;  /* 0x0000007f700f4812 */ /* 0x000fe200078ec0ff */
[----:B------:R-:W-:Y:S01]  /*1ea0*/  BSSY B0, `(.L_x_4197) ;  /* 0x0000025000007945 */ /* 0x000fe20003800000 */
[----:B------:R-:W-:Y:S01]  /*1eb0*/  @P4 LEA.HI R120, R120, R119, RZ, 0x2 ;  /* 0x0000007778784211 */ /* 0x000fe200078f10ff */
[----:B------:R-:W3:Y:S01]  /*1ec0*/  @P4 LDC R159, c[0x0][0x29c] ;  /* 0x0000a700ff9f4b82 */ /* 0x000ee20000000800 */
[----:B------:R-:W-:-:S02]  /*1ed0*/  @!P6 ISETP.NE.U32.AND P2, PT, R2, RZ, PT ;  /* 0x000000ff0200e20c */ /* 0x000fc40003f45070 */
[----:B------:R-:W-:Y:S02]  /*1ee0*/  @!P6 ISETP.NE.AND.EX P1, PT, R0, RZ, PT, P1 ;  /* 0x000000ff0000e20c */ /* 0x000fe40003f25310 */
[----:B------:R-:W-:Y:S02]  /*1ef0*/  @P4 LEA.HI.SX32 R125, R120, R15, 0x1e ;  /* 0x0000000f787d4211 */ /* 0x000fe400078ff2ff */
[----:B------:R-:W-:Y:S01]  /*1f00*/  @!P6 ISETP.NE.AND.EX P2, PT, R0, RZ, PT, P2 ;  /* 0x000000ff0000e20c */ /* 0x000fe20003f45320 */
[----:B0-----:R-:W-:Y:S01]  /*1f10*/  @P4 FMUL.FTZ R124, R124, R157 ;  /* 0x0000009d7c7c4220 */ /* 0x001fe20000410000 */
[----:B------:R-:W-:Y:S02]  /*1f20*/  @!P6 FSEL R120, R65, RZ, P1 ;  /* 0x000000ff4178e208 */ /* 0x000fe40000800000 */
[----:B------:R-:W-:Y:S02]  /*1f30*/  @!P6 ISETP.NE.U32.AND P1, PT, R2, RZ, PT ;  /* 0x000000ff0200e20c */ /* 0x000fe40003f25070 */
[----:B------:R-:W-:Y:S01]  /*1f40*/  @P4 F2FP.BF16.F32.PACK_AB R124, RZ, R124 ;  /* 0x0000007cff7c423e */ /* 0x000fe200000010ff */
[----:B--2---:R-:W0:Y:S01]  /*1f50*/  @P0 LDC.64 R84, c[0x0][0x308] ;  /* 0x0000c200ff540b82 */ /* 0x004e220000000a00 */
[----:B------:R-:W-:Y:S01]  /*1f60*/  @!P6 FSEL R89, R64, RZ, P2 ;  /* 0x000000ff4059e208 */ /* 0x000fe20001000000 */
[----:B-1----:R-:W-:Y:S01]  /*1f70*/  @P4 FMUL.FTZ R153, R153, R152 ;  /* 0x0000009899994220 */ /* 0x002fe20000410000 */
[----:B------:R-:W-:-:S02]  /*1f80*/  @P4 F2FP.BF16.F32.PACK_AB R155, RZ, R155 ;  /* 0x0000009bff9b423e */ /* 0x000fc400000010ff */
[----:B------:R-:W-:Y:S02]  /*1f90*/  @!P6 ISETP.NE.U32.AND P2, PT, R2, RZ, PT ;  /* 0x000000ff0200e20c */ /* 0x000fe40003f45070 */
[----:B------:R-:W-:Y:S01]  /*1fa0*/  @P4 F2FP.BF16.F32.PACK_AB R153, RZ, R153 ;  /* 0x00000099ff99423e */ /* 0x000fe200000010ff */
[----:B------:R-:W1:Y:S01]  /*1fb0*/  @P4 LDC R88, c[0x0][0x29c] ;  /* 0x0000a700ff584b82 */ /* 0x000e620000000800 */
[----:B------:R-:W-:Y:S01]  /*1fc0*/  @!P6 ISETP.NE.AND.EX P1, PT, R0, RZ, PT, P1 ;  /* 0x000000ff0000e20c */ /* 0x000fe20003f25310 */
[----:B---3--:R-:W-:Y:S01]  /*1fd0*/  @P4 FMUL.FTZ R150, R150, R159 ;  /* 0x0000009f96964220 */ /* 0x008fe20000410000 */
[----:B------:R-:W-:Y:S02]  /*1fe0*/  @P4 PRMT R114, R124, 0x7610, R114 ;  /* 0x000076107c724816 */ /* 0x000fe40000000072 */
[----:B------:R-:W-:Y:S02]  /*1ff0*/  @P4 PRMT R113, R155, 0x7610, R113 ;  /* 0x000076109b714816 */ /* 0x000fe40000000071 */
[----:B------:R-:W-:-:S02]  /*2000*/  @P4 F2FP.BF16.F32.PACK_AB R150, RZ, R150 ;  /* 0x00000096ff96423e */ /* 0x000fc400000010ff */
[----:B------:R-:W-:Y:S02]  /*2010*/  @!P6 ISETP.NE.AND.EX P2, PT, R0, RZ, PT, P2 ;  /* 0x000000ff0000e20c */ /* 0x000fe40003f45320 */
[----:B------:R-:W-:Y:S02]  /*2020*/  @P4 PRMT R115, R153, 0x7610, R115 ;  /* 0x0000761099734816 */ /* 0x000fe40000000073 */
[----:B------:R-:W-:Y:S02]  /*2030*/  @!P6 FSEL R124, R67, RZ, P1 ;  /* 0x000000ff437ce208 */ /* 0x000fe40000800000 */
[----:B------:R-:W-:Y:S01]  /*2040*/  @P4 PRMT R116, R150, 0x7610, R116 ;  /* 0x0000761096744816 */ /* 0x000fe20000000074 */
[----:B0-----:R-:W-:Y:S01]  /*2050*/  @P0 IMAD.WIDE.U32 R118, R118, 0x10, R84 ;  /* 0x0000001076760825 */ /* 0x001fe200078e0054 */
        /* <DEDUP_REMOVED lines=9> */
.L_x_4198:
[----:B------:R-:W-:Y:S05]  /*20f0*/  BSYNC B0 ;  /* 0x0000000000007941 */ /* 0x000fea0003800000 */
.L_x_4197:
[----:B------:R-:W-:Y:S04]  /*2100*/  BSSY B0, `(.L_x_4199) ;  /* 0x0000008000007945 */ /* 0x000fe80003800000 */
[----:B------:R-:W-:Y:S05]  /*2110*/  @!P6 BRA `(.L_x_4200) ;  /* 0x000000000018e947 */ /* 0x000fea0003800000 */
[----:B------:R-:W-:Y:S01]  /*2120*/  ISETP.NE.U32.AND P1, PT, R2, RZ, PT ;  /* 0x000000ff0200720c */ /* 0x000fe20003f25070 */
[----:B0-----:R-:W-:-:S03]  /*2130*/  FFMA.FTZ R85, R95, R90, R91 ;  /* 0x0000005a5f557223 */ /* 0x001fc6000001005b */
[----:B------:R-:W-:Y:S01]  /*2140*/  ISETP.NE.AND.EX P1, PT, R0, RZ, PT, P1 ;  /* 0x000000ff0000720c */ /* 0x000fe20003f25310 */
[----:B------:R-:W-:-:S04]  /*2150*/  FADD.FTZ R85, R132, -R85 ;  /* 0x8000005584557221 */ /* 0x000fc80000010000 */
[----:B------:R-:W-:-:S08]  /*2160*/  FMUL.FTZ R89, R4, R85 ;  /* 0x0000005504597220 */ /* 0x000fd00000410000 */
[----:B------:R-:W-:-:S07]  /*2170*/  @P1 FADD.FTZ R89, R64, R89 ;  /* 0x0000005940591221 */ /* 0x000fce0000010000 */
.L_x_4200:
[----:B------:R-:W-:Y:S05]  /*2180*/  BSYNC B0 ;  /* 0x0000000000007941 */ /* 0x000fea0003800000 */
.L_x_4199:
[----:B------:R-:W-:Y:S01]  /*2190*/  BSSY B0, `(.L_x_4201) ;  /* 0x0000009000007945 */ /* 0x000fe20003800000 */
[----:B0-----:R-:W-:-:S03]  /*21a0*/  SEL R84, R89, R80, P3 ;  /* 0x0000005059547207 */ /* 0x001fc60001800000 */
[----:B------:R-:W-:Y:S05]  /*21b0*/  @!P6 BRA `(.L_x_4202) ;  /* 0x000000000018e947 */ /* 0x000fea0003800000 */
[----:B------:R-:W-:Y:S01]  /*21c0*/  ISETP.NE.U32.AND P1, PT, R2, RZ, PT ;  /* 0x000000ff0200720c */ /* 0x000fe20003f25070 */
[----:B------:R-:W-:-:S03]  /*21d0*/  FFMA.FTZ R86, R96, R90, R91 ;  /* 0x0000005a60567223 */ /* 0x000fc6000001005b */
[----:B------:R-:W-:Y:S01]  /*21e0*/  ISETP.NE.AND.EX P1, PT, R0, RZ, PT, P1 ;  /* 0x000000ff0000720c */ /* 0x000fe20003f25310 */
[----:B------:R-:W-:-:S04]  /*21f0*/  FADD.FTZ R85, R135, -R86 ;  /* 0x8000005687557221 */ /* 0x000fc80000010000 */
[----:B------:R-:W-:-:S08]  /*2200*/  FMUL.FTZ R120, R4, R85 ;  /* 0x0000005504787220 */ /* 0x000fd00000410000 */
[----:B------:R-:W-:-:S07]  /*2210*/  @P1 FADD.FTZ R120, R65, R120 ;  /* 0x0000007841781221 */ /* 0x000fce0000010000 */
.L_x_4202:
[----:B------:R-:W-:Y:S05]  /*2220*/  BSYNC B0 ;  /* 0x0000000000007941 */ /* 0x000fea0003800000 */
.L_x_4201:
[----:B------:R-:W-:Y:S01]  /*2230*/  BSSY B0, `(.L_x_4203) ;  /* 0x000000a000007945 */ /* 0x000fe20003800000 */
[----:B------:R-:W-:Y:S02]  /*2240*/  SEL R85, R120, R81, P3 ;  /* 0x0000005178557207 */ /* 0x000fe40001800000 */
[----:B------:R-:W-:Y:S01]  /*2250*/  @!P6 FSEL R153, R66, RZ, P2 ;  /* 0x000000ff4299e208 */ /* 0x000fe20001000000 */
[----:B------:R-:W-:Y:S06]  /*2260*/  @!P6 BRA `(.L_x_4204) ;  /* 0x000000000018e947 */ /* 0x000fec0003800000 */
[----:B------:R-:W-:Y:S01]  /*2270*/  ISETP.NE.U32.AND P1, PT, R2, RZ, PT ;  /* 0x000000ff0200720c */ /* 0x000fe20003f25070 */
[----:B------:R-:W-:-:S03]  /*2280*/  FFMA.FTZ R87, R97, R90, R91 ;  /* 0x0000005a61577223 */ /* 0x000fc6000001005b */
[----:B------:R-:W-:Y:S01]  /*2290*/  ISETP.NE.AND.EX P1, PT, R0, RZ, PT, P1 ;  /* 0x000000ff0000720c */ /* 0x000fe20003f25310 */
[----:B------:R-:W-:-:S04]  /*22a0*/  FADD.FTZ R87, R134, -R87 ;  /* 0x8000005786577221 */ /* 0x000fc80000010000 */
[----:B------:R-:W-:-:S08]  /*22b0*/  FMUL.FTZ R153, R4, R87 ;  /* 0x0000005704997220 */ /* 0x000fd00000410000 */
[----:B------:R-:W-:-:S07]  /*22c0*/  @P1 FADD.FTZ R153, R66, R153 ;  /* 0x0000009942991221 */ /* 0x000fce0000010000 */
.L_x_4204:
[----:B------:R-:W-:Y:S05]  /*22d0*/  BSYNC B0 ;  /* 0x0000000000007941 */ /* 0x000fea0003800000 */
.L_x_4203:
        /* <DEDUP_REMOVED lines=8> */
.L_x_4206:
[----:B------:R-:W-:Y:S05]  /*2360*/  BSYNC B0 ;  /* 0x0000000000007941 */ /* 0x000fea0003800000 */
.L_x_4205:
[----:B------:R-:W0:Y:S01]  /*2370*/  @P4 LDC R155, c[0x0][0x29c] ;  /* 0x0000a700ff9b4b82 */ /* 0x000e220000000800 */
[----:B------:R-:W-:Y:S01]  /*2380*/  SEL R86, R153, R82, P3 ;  /* 0x0000005299567207 */ /* 0x000fe20001800000 */
[----:B-1----:R-:W-:Y:S01]  /*2390*/  @P4 FMUL.FTZ R88, R89, R88 ;  /* 0x0000005859584220 */ /* 0x002fe20000410000 */
[----:B------:R-:W-:Y:S01]  /*23a0*/  SEL R87, R124, R83, P3 ;  /* 0x000000537c577207 */ /* 0x000fe20001800000 */
[----:B------:R-:W-:Y:S01]  /*23b0*/  BSSY B0, `(.L_x_4207) ;  /* 0x0000022000007945 */ /* 0x000fe20003800000 */
[C---:B------:R-:W-:Y:S02]  /*23c0*/  @!P6 ISETP.NE.U32.AND P1, PT, R2.reuse, RZ, PT ;  /* 0x000000ff0200e20c */ /* 0x040fe40003f25070 */
[----:B------:R-:W-:Y:S01]  /*23d0*/  @!P6 ISETP.NE.U32.AND P2, PT, R2, RZ, PT ;  /* 0x000000ff0200e20c */ /* 0x000fe20003f45070 */
[----:B------:R-:W1:Y:S01]  /*23e0*/  @P4 LDC R152, c[0x0][0x29c] ;  /* 0x0000a700ff984b82 */ /* 0x000e620000000800 */
[----:B------:R2:W-:Y:S01]  /*23f0*/  @P0 STG.E.128 desc[UR4][R118.64], R84 ;  /* 0x0000005476000986 */ /* 0x0005e2000c101d04 */
[----:B------:R-:W-:-:S02]  /*2400*/  @!P6 ISETP.NE.AND.EX P1, PT, R0, RZ, PT, P1 ;  /* 0x000000ff0000e20c */ /* 0x000fc40003f25310 */
[----:B------:R-:W-:-:S04]  /*2410*/  @!P6 ISETP.NE.AND.EX P2, PT, R0, RZ, PT, P2 ;  /* 0x000000ff0000e20c */ /* 0x000fc80003f45320 */
[----:B------:R-:W3:Y:S08]  /*2420*/  @P4 LDC R157, c[0x0][0x29c] ;  /* 0x0000a700ff9d4b82 */ /* 0x000ef00000000800 */
[----:B------:R-:W4:Y:S01]  /*2430*/  @P4 LDC R150, c[0x0][0x29c] ;  /* 0x0000a700ff964b82 */ /* 0x000f220000000800 */
[----:B0-----:R-:W-:Y:S01]  /*2440*/  @P4 FMUL.FTZ R120, R120, R155 ;  /* 0x0000009b78784220 */ /* 0x001fe20000410000 */
[----:B--2---:R-:W-:-:S04]  /*2450*/  @P4 F2FP.BF16.F32.PACK_AB R119, RZ, R88 ;  /* 0x00000058ff77423e */ /* 0x004fc800000010ff */
[----:B------:R-:W-:Y:S02]  /*2460*/  @P4 F2FP.BF16.F32.PACK_AB R120, RZ, R120 ;  /* 0x00000078ff78423e */ /* 0x000fe400000010ff */
[----:B------:R-:W0:Y:S01]  /*2470*/  @P0 LDC.64 R88, c[0x0][0x308] ;  /* 0x0000c200ff580b82 */ /* 0x000e220000000a00 */
[----:B-1----:R-:W-:Y:S01]  /*2480*/  @P4 FMUL.FTZ R84, R153, R152 ;  /* 0x0000009899544220 */ /* 0x002fe20000410000 */
[----:B------:R-:W-:Y:S02]  /*2490*/  @!P6 FSEL R153, R68, RZ, P1 ;  /* 0x000000ff4499e208 */ /* 0x000fe40000800000 */
[----:B------:R-:W-:Y:S02]  /*24a0*/  @P4 PRMT R114, R120, 0x7610, R114 ;  /* 0x0000761078724816 */ /* 0x000fe40000000072 */
[----:B------:R-:W-:Y:S01]  /*24b0*/  @P4 F2FP.BF16.F32.PACK_AB R84, RZ, R84 ;  /* 0x00000054ff54423e */ /* 0x000fe200000010ff */
[----:B---3--:R-:W-:Y:S01]  /*24c0*/  @P4 FMUL.FTZ R124, R124, R157 ;  /* 0x0000009d7c7c4220 */ /* 0x008fe20000410000 */
[----:B------:R-:W-:-:S02]  /*24d0*/  @P4 PRMT R113, R119, 0x7610, R113 ;  /* 0x0000761077714816 */ /* 0x000fc40000000071 */
[----:B------:R-:W-:Y:S02]  /*24e0*/  @!P6 ISETP.NE.U32.AND P1, PT, R2, RZ, PT ;  /* 0x000000ff0200e20c */ /* 0x000fe40003f25070 */
[----:B------:R-:W-:Y:S02]  /*24f0*/  @P4 F2FP.BF16.F32.PACK_AB R124, RZ, R124 ;  /* 0x0000007cff7c423e */ /* 0x000fe400000010ff */
[----:B------:R-:W-:Y:S02]  /*2500*/  @P4 PRMT R115, R84, 0x7610, R115 ;  /* 0x0000761054734816 */ /* 0x000fe40000000073 */
[----:B------:R-:W-:Y:S02]  /*2510*/  @!P6 FSEL R120, R69, RZ, P2 ;  /* 0x000000ff4578e208 */ /* 0x000fe40001000000 */
[----:B------:R-:W-:Y:S01]  /*2520*/  @P4 PRMT R116, R124, 0x7610, R116 ;  /* 0x000076107c744816 */ /* 0x000fe20000000074 */
[----:B----4-:R-:W-:Y:S06]  /*2530*/  @!P4 BRA `(.L_x_4208) ;  /* 0x000000000024c947 */ /* 0x010fec0003800000 */
[----:B------:R-:W1:Y:S01]  /*2540*/  LDC.64 R86, c[0x0][0x2f8] ;  /* 0x0000be00ff567b82 */ /* 0x000e620000000a00 */
[----:B------:R-:W-:Y:S02]  /*2550*/  LOP3.LUT R84, R114, 0xffff, RZ, 0xc0, !PT ;  /* 0x0000ffff72547812 */ /* 0x000fe400078ec0ff */
[----:B------:R-:W-:Y:S02]  /*2560*/  IADD3 R119, R125, 0x80, RZ ;  /* 0x000000807d777810 */ /* 0x000fe40007ffe0ff */
[----:B------:R-:W-:Y:S01]  /*2570*/  PRMT R155, R115, 0x5410, R116 ;  /* 0x00005410739b7816 */ /* 0x000fe20000000074 */
[----:B------:R-:W-:-:S05]  /*2580*/  IMAD.WIDE.U32 R84, R84, 0x10000, RZ ;  /* 0x0001000054547825 */ /* 0x000fca00078e00ff */
[----:B------:R-:W-:Y:S02]  /*2590*/  LOP3.LUT R85, R155, R85, RZ, 0xfc, !PT ;  /* 0x000000559b557212 */ /* 0x000fe400078efcff */
[----:B------:R-:W-:Y:S01]  /*25a0*/  LOP3.LUT R84, R84, 0xffff, R113, 0xf8, !PT ;  /* 0x0000ffff54547812 */ /* 0x000fe200078ef871 */
[----:B-1----:R-:W-:-:S05]  /*25b0*/  IMAD.WIDE.U32 R86, R119, 0x8, R86 ;  /* 0x0000000877567825 */ /* 0x002fca00078e0056 */
[----:B------:R1:W-:Y:S02]  /*25c0*/  STG.E.64 desc[UR4][R86.64], R84 ;  /* 0x0000005456007986 */ /* 0x0003e4000c101b04 */
.L_x_4208:
[----:B------:R-:W-:Y:S05]  /*25d0*/  BSYNC B0 ;  /* 0x0000000000007941 */ /* 0x000fea0003800000 */
.L_x_4207:
[----:B------:R-:W-:Y:S04]  /*25e0*/  BSSY B0, `(.L_x_4209) ;  /* 0x0000008000007945 */ /* 0x000fe80003800000 */
[----:B------:R-:W-:Y:S05]  /*25f0*/  @!P6 BRA `(.L_x_4210) ;  /* 0x000000000018e947 */ /* 0x000fea0003800000 */
[----:B------:R-:W-:Y:S01]  /*2600*/  ISETP.NE.U32.AND P2, PT, R2, RZ, PT ;  /* 0x000000ff0200720c */ /* 0x000fe20003f45070 */
[----:B-1----:R-:W-:-:S03]  /*2610*/  FFMA.FTZ R85, R99, R90, R91 ;  /* 0x0000005a63557223 */ /* 0x002fc6000001005b */
[----:B------:R-:W-:Y:S01]  /*2620*/  ISETP.NE.AND.EX P2, PT, R0, RZ, PT, P2 ;  /* 0x000000ff0000720c */ /* 0x000fe20003f45320 */
[----:B------:R-:W-:-:S04]  /*2630*/  FADD.FTZ R85, R136, -R85 ;  /* 0x8000005588557221 */ /* 0x000fc80000010000 */
[----:B------:R-:W-:-:S08]  /*2640*/  FMUL.FTZ R153, R4, R85 ;  /* 0x0000005504997220 */ /* 0x000fd00000410000 */
[----:B------:R-:W-:-:S07]  /*2650*/  @P2 FADD.FTZ R153, R68, R153 ;  /* 0x0000009944992221 */ /* 0x000fce0000010000 */
.L_x_4210:
[----:B------:R-:W-:Y:S05]  /*2660*/  BSYNC B0 ;  /* 0x0000000000007941 */ /* 0x000fea0003800000 */
.L_x_4209:
        /* <DEDUP_REMOVED lines=8> */
.L_x_4212:
[----:B------:R-:W-:Y:S05]  /*26f0*/  BSYNC B0 ;  /* 0x0000000000007941 */ /* 0x000fea0003800000 */
.L_x_4211:
[----:B------:R-:W-:Y:S01]  /*2700*/  @!P6 ISETP.NE.U32.AND P2, PT, R2, RZ, PT ;  /* 0x000000ff0200e20c */ /* 0x000fe20003f45070 */
[----:B------:R-:W-:Y:S01]  /*2710*/  BSSY B0, `(.L_x_4213) ;  /* 0x000000e000007945 */ /* 0x000fe20003800000 */
[C---:B------:R-:W-:Y:S01]  /*2720*/  @!P6 ISETP.NE.AND.EX P1, PT, R0.reuse, RZ, PT, P1 ;  /* 0x000000ff0000e20c */ /* 0x040fe20003f25310 */
[----:B0-----:R-:W-:Y:S01]  /*2730*/  @P0 IMAD.WIDE.U32 R118, R117, 0x10, R88 ;  /* 0x0000001075760825 */ /* 0x001fe200078e0058 */
[----:B------:R-:W-:Y:S02]  /*2740*/  @!P6 ISETP.NE.AND.EX P2, PT, R0, RZ, PT, P2 ;  /* 0x000000ff0000e20c */ /* 0x000fe40003f45320 */
[----:B-1----:R-:W-:Y:S02]  /*2750*/  SEL R84, R153, R80, P3 ;  /* 0x0000005099547207 */ /* 0x002fe40001800000 */
        /* <DEDUP_REMOVED lines=9> */
.L_x_4214:
[----:B------:R-:W-:Y:S05]  /*27f0*/  BSYNC B0 ;  /* 0x0000000000007941 */ /* 0x000fea0003800000 */
.L_x_4213:
        /* <DEDUP_REMOVED lines=10> */
.L_x_4216:
[----:B------:R-:W-:Y:S05]  /*28a0*/  BSYNC B0 ;  /* 0x0000000000007941 */ /* 0x000fea0003800000 */
.L_x_4215:
[----:B------:R-:W0:Y:S01]  /*28b0*/  @P4 LDC R157, c[0x0][0x29c] ;  /* 0x0000a700ff9d4b82 */ /* 0x000e220000000800 */
[----:B------:R-:W-:Y:S01]  /*28c0*/  SEL R87, R154, R83, P3 ;  /* 0x000000539a577207 */ /* 0x000fe20001800000 */
[----:B------:R-:W-:Y:S01]  /*28d0*/  @P4 FMUL.FTZ R150, R153, R150 ;  /* 0x0000009699964220 */ /* 0x000fe20000410000 */
[C---:B------:R-:W-:Y:S01]  /*28e0*/  @!P6 ISETP.NE.U32.AND P1, PT, R2.reuse, RZ, PT ;  /* 0x000000ff0200e20c */ /* 0x040fe20003f25070 */
[----:B------:R-:W-:Y:S01]  /*28f0*/  BSSY B0, `(.L_x_4217) ;  /* 0x0000021000007945 */ /* 0x000fe20003800000 */
[----:B------:R-:W-:Y:S01]  /*2900*/  @!P6 ISETP.NE.U32.AND P2, PT, R2, RZ, PT ;  /* 0x000000ff0200e20c */ /* 0x000fe20003f45070 */
[----:B------:R1:W-:Y:S01]  /*2910*/  @P0 STG.E.128 desc[UR4][R118.64], R84 ;  /* 0x0000005476000986 */ /* 0x0003e2000c101d04 */
[----:B------:R-:W-:Y:S01]  /*2920*/  @!P6 ISETP.NE.AND.EX P1, PT, R0, RZ, PT, P1 ;  /* 0x000000ff0000e20c */ /* 0x000fe20003f25310 */
[----:B------:R-:W2:Y:S08]  /*2930*/  @P4 LDC R156, c[0x0][0x29c] ;  /* 0x0000a700ff9c4b82 */ /* 0x000eb00000000800 */
[----:B------:R-:W3:Y:S01]  /*2940*/  @P4 LDC R159, c[0x0][0x29c] ;  /* 0x0000a700ff9f4b82 */ /* 0x000ee20000000800 */
[----:B-1----:R-:W-:-:S07]  /*2950*/  @P4 F2FP.BF16.F32.PACK_AB R119, RZ, R150 ;  /* 0x00000096ff77423e */ /* 0x002fce00000010ff */
[----:B------:R-:W1:Y:S01]  /*2960*/  @P4 LDC R152, c[0x0][0x29c] ;  /* 0x0000a700ff984b82 */ /* 0x000e620000000800 */
[----:B0-----:R-:W-:Y:S01]  /*2970*/  @P4 FMUL.FTZ R120, R120, R157 ;  /* 0x0000009d78784220 */ /* 0x001fe20000410000 */
[----:B------:R-:W-:Y:S02]  /*2980*/  @P4 PRMT R113, R119, 0x7610, R113 ;  /* 0x0000761077714816 */ /* 0x000fe40000000071 */
[----:B------:R-:W-:Y:S01]  /*2990*/  @!P6 FSEL R119, R72, RZ, P1 ;  /* 0x000000ff4877e208 */ /* 0x000fe20000800000 */
[----:B--2---:R-:W-:-:S03]  /*29a0*/  @P4 FMUL.FTZ R155, R155, R156 ;  /* 0x0000009c9b9b4220 */ /* 0x004fc60000410000 */
[----:B------:R-:W0:Y:S01]  /*29b0*/  @P4 LDC R150, c[0x0][0x29c] ;  /* 0x0000a700ff964b82 */ /* 0x000e220000000800 */
[----:B------:R-:W-:Y:S02]  /*29c0*/  @P4 F2FP.BF16.F32.PACK_AB R120, RZ, R120 ;  /* 0x00000078ff78423e */ /* 0x000fe400000010ff */
[----:B------:R-:W-:Y:S02]  /*29d0*/  @P4 F2FP.BF16.F32.PACK_AB R155, RZ, R155 ;  /* 0x0000009bff9b423e */ /* 0x000fe400000010ff */
[----:B------:R-:W-:Y:S01]  /*29e0*/  @P4 PRMT R114, R120, 0x7610, R114 ;  /* 0x0000761078724816 */ /* 0x000fe20000000072 */
[----:B---3--:R-:W-:Y:S02]  /*29f0*/  @P4 FMUL.FTZ R154, R154, R159 ;  /* 0x0000009f9a9a4220 */ /* 0x008fe40000410000 */
[----:B------:R-:W2:Y:S01]  /*2a00*/  @P4 LDC R124, c[0x0][0x29c] ;  /* 0x0000a700ff7c4b82 */ /* 0x000ea20000000800 */
[----:B------:R-:W-:Y:S02]  /*2a10*/  @P4 PRMT R115, R155, 0x7610, R115 ;  /* 0x000076109b734816 */ /* 0x000fe40000000073 */
[----:B------:R-:W-:-:S05]  /*2a20*/  @P4 F2FP.BF16.F32.PACK_AB R154, RZ, R154 ;  /* 0x0000009aff9a423e */ /* 0x000fca00000010ff */
[----:B------:R-:W3:Y:S01]  /*2a30*/  @P4 LDC R117, c[0x0][0x29c] ;  /* 0x0000a700ff754b82 */ /* 0x000ee20000000800 */
[----:B------:R-:W-:-:S07]  /*2a40*/  @P4 PRMT R116, R154, 0x7610, R116 ;  /* 0x000076109a744816 */ /* 0x000fce0000000074 */
[----:B------:R-:W4:Y:S01]  /*2a50*/  @P0 LDC.64 R88, c[0x0][0x308] ;  /* 0x0000c200ff580b82 */ /* 0x000f220000000a00 */
[----:B-1----:R-:W-:Y:S05]  /*2a60*/  @!P4 BRA `(.L_x_4218) ;  /* 0x000000000024c947 */ /* 0x002fea0003800000 */
[----:B------:R-:W1:Y:S01]  /*2a70*/  LDC.64 R86, c[0x0][0x2f8] ;  /* 0x0000be00ff567b82 */ /* 0x000e620000000a00 */
[----:B------:R-:W-:Y:S02]  /*2a80*/  LOP3.LUT R84, R114, 0xffff, RZ, 0xc0, !PT ;  /* 0x0000ffff72547812 */ /* 0x000fe400078ec0ff */
[----:B------:R-:W-:-:S03]  /*2a90*/  PRMT R153, R115, 0x5410, R116 ;  /* 0x0000541073997816 */ /* 0x000fc60000000074 */
[----:B------:R-:W-:-:S05]  /*2aa0*/  IMAD.WIDE.U32 R84, R84, 0x10000, RZ ;  /* 0x0001000054547825 */ /* 0x000fca00078e00ff */
[----:B------:R-:W-:Y:S01]  /*2ab0*/  LOP3.LUT R85, R153, R85, RZ, 0xfc, !PT ;  /* 0x0000005599557212 */ /* 0x000fe200078efcff */
[----:B------:R-:W-:Y:S01]  /*2ac0*/  VIADD R153, R125, 0x100 ;  /* 0x000001007d997836 */ /* 0x000fe20000000000 */
[----:B------:R-:W-:-:S03]  /*2ad0*/  LOP3.LUT R84, R84, 0xffff, R113, 0xf8, !PT ;  /* 0x0000ffff54547812 */ /* 0x000fc600078ef871 */
[----:B-1----:R-:W-:-:S05]  /*2ae0*/  IMAD.WIDE.U32 R86, R153, 0x8, R86 ;  /* 0x0000000899567825 */ /* 0x002fca00078e0056 */
[----:B------:R1:W-:Y:S02]  /*2af0*/  STG.E.64 desc[UR4][R86.64], R84 ;  /* 0x0000005456007986 */ /* 0x0003e4000c101b04 */
.L_x_4218:
[----:B------:R-:W-:Y:S05]  /*2b00*/  BSYNC B0 ;  /* 0x0000000000007941 */ /* 0x000fea0003800000 */
.L_x_4217:
        /* <DEDUP_REMOVED lines=8> */
.L_x_4220:
[----:B------:R-:W-:Y:S05]  /*2b90*/  BSYNC B0 ;  /* 0x0000000000007941 */ /* 0x000fea0003800000 */
.L_x_4219:
[----:B------:R-:W-:Y:S01]  /*2ba0*/  @P4 FMUL.FTZ R152, R119, R152 ;  /* 0x0000009877984220 */ /* 0x000fe20000410000 */
[----:B------:R-:W-:Y:S01]  /*2bb0*/  @!P6 ISETP.NE.AND.EX P2, PT, R0, RZ, PT, P2 ;  /* 0x000000ff0000e20c */ /* 0x000fe20003f45320 */
[----:B------:R-:W-:Y:S01]  /*2bc0*/  BSSY B0, `(.L_x_4221) ;  /* 0x000000c000007945 */ /* 0x000fe20003800000 */
[----:B------:R-:W-:Y:S02]  /*2bd0*/  @!P6 ISETP.NE.U32.AND P1, PT, R2, RZ, PT ;  /* 0x000000ff0200e20c */ /* 0x000fe40003f25070 */
[----:B------:R-:W-:Y:S02]  /*2be0*/  @P4 F2FP.BF16.F32.PACK_AB R152, RZ, R152 ;  /* 0x00000098ff98423e */ /* 0x000fe400000010ff */
[----:B-1----:R-:W-:Y:S02]  /*2bf0*/  @P0 IADD3 R87, R3, 0x180, RZ ;  /* 0x0000018003570810 */ /* 0x002fe40007ffe0ff */
        /* <DEDUP_REMOVED lines=8> */
.L_x_4222:
[----:B------:R-:W-:Y:S05]  /*2c80*/  BSYNC B0 ;  /* 0x0000000000007941 */ /* 0x000fea0003800000 */
.L_x_4221:
[----:B------:R-:W-:Y:S01]  /*2c90*/  @!P6 ISETP.NE.U32.AND P2, PT, R2, RZ, PT ;  /* 0x000000ff0200e20c */ /* 0x000fe20003f45070 */
[----:B------:R-:W-:Y:S01]  /*2ca0*/  BSSY B0, `(.L_x_4223) ;  /* 0x0000010000007945 */ /* 0x000fe20003800000 */
[----:B------:R-:W-:Y:S01]  /*2cb0*/  SEL R84, R119, R80, P3 ;  /* 0x0000005077547207 */ /* 0x000fe20001800000 */
[----:B----4-:R-:W-:Y:S01]  /*2cc0*/  @P0 IMAD.WIDE.U32 R88, R87, 0x10, R88 ;  /* 0x0000001057580825 */ /* 0x010fe200078e0058 */
[----:B------:R-:W-:-:S03]  /*2cd0*/  @!P6 ISETP.NE.AND.EX P2, PT, R0, RZ, PT, P2 ;  /* 0x000000ff0000e20c */ /* 0x000fc60003f45320 */
[----:B0-----:R-:W-:Y:S01]  /*2ce0*/  @P4 FMUL.FTZ R150, R86, R150 ;  /* 0x0000009656964220 */ /* 0x001fe20000410000 */
[----:B------:R-:W-:Y:S02]  /*2cf0*/  @!P6 ISETP.NE.AND.EX P1, PT, R0, RZ, PT, P1 ;  /* 0x000000ff0000e20c */ /* 0x000fe40003f25310 */
[----:B------:R-:W-:Y:S02]  /*2d00*/  @P4 PRMT R113, R152, 0x7610, R113 ;  /* 0x0000761098714816 */ /* 0x000fe40000000071 */
        /* <DEDUP_REMOVED lines=9> */
.L_x_4224:
[----:B------:R-:W-:Y:S05]  /*2da0*/  BSYNC B0 ;  /* 0x0000000000007941 */ /* 0x000fea0003800000 */
.L_x_4223:
        /* <DEDUP_REMOVED lines=10> */
.L_x_4226:
[----:B------:R-:W-:Y:S05]  /*2e50*/  BSYNC B0 ;  /* 0x0000000000007941 */ /* 0x000fea0003800000 */
.L_x_4225:
[----:B------:R-:W-:Y:S01]  /*2e60*/  SEL R87, R154, R83, P3 ;  /* 0x000000539a577207 */ /* 0x000fe20001800000 */
[----:B--2---:R-:W-:Y:S01]  /*2e70*/  @P4 FMUL.FTZ R153, R119, R124 ;  /* 0x0000007c77994220 */ /* 0x004fe20000410000 */
[----:B------:R-:W0:Y:S01]  /*2e80*/  @P4 LDC R120, c[0x0][0x29c] ;  /* 0x0000a700ff784b82 */ /* 0x000e220000000800 */
[----:B------:R-:W-:Y:S01]  /*2e90*/  @!P6 ISETP.NE.U32.AND P2, PT, R2, RZ, PT ;  /* 0x000000ff0200e20c */ /* 0x000fe20003f45070 */
[----:B---3--:R-:W-:Y:S01]  /*2ea0*/  @P4 FMUL.FTZ R117, R154, R117 ;  /* 0x000000759a754220 */ /* 0x008fe20000410000 */
[----:B------:R1:W-:Y:S01]  /*2eb0*/  @P0 STG.E.128 desc[UR4][R88.64], R84 ;  /* 0x0000005458000986 */ /* 0x0003e2000c101d04 */
[----:B------:R-:W-:Y:S01]  /*2ec0*/  @!P6 ISETP.NE.U32.AND P1, PT, R2, RZ, PT ;  /* 0x000000ff0200e20c */ /* 0x000fe20003f25070 */
[----:B------:R-:W-:Y:S01]  /*2ed0*/  BSSY B0, `(.L_x_4227) ;  /* 0x0000020000007945 */ /* 0x000fe20003800000 */
[C---:B------:R-:W-:Y:S02]  /*2ee0*/  @!P6 ISETP.NE.AND.EX P2, PT, R0.reuse, RZ, PT, P2 ;  /* 0x000000ff0000e20c */ /* 0x040fe40003f45320 */
[----:B------:R-:W2:Y:S01]  /*2ef0*/  @P4 LDC R124, c[0x0][0x29c] ;  /* 0x0000a700ff7c4b82 */ /* 0x000ea20000000800 */
[----:B------:R-:W-:-:S02]  /*2f00*/  @!P6 ISETP.NE.AND.EX P1, PT, R0, RZ, PT, P1 ;  /* 0x000000ff0000e20c */ /* 0x000fc40003f25310 */
[----:B------:R-:W-:Y:S02]  /*2f10*/  @P4 F2FP.BF16.F32.PACK_AB R117, RZ, R117 ;  /* 0x00000075ff75423e */ /* 0x000fe400000010ff */
[----:B------:R-:W-:Y:S02]  /*2f20*/  @!P6 FSEL R154, R77, RZ, P1 ;  /* 0x000000ff4d9ae208 */ /* 0x000fe40000800000 */
[----:B------:R-:W-:Y:S01]  /*2f30*/  @!P6 ISETP.NE.U32.AND P1, PT, R2, RZ, PT ;  /* 0x000000ff0200e20c */ /* 0x000fe20003f25070 */
[----:B------:R-:W3:Y:S01]  /*2f40*/  @P4 LDC R152, c[0x0][0x29c] ;  /* 0x0000a700ff984b82 */ /* 0x000ee20000000800 */
[----:B------:R-:W-:Y:S02]  /*2f50*/  @P4 F2FP.BF16.F32.PACK_AB R153, RZ, R153 ;  /* 0x00000099ff99423e */ /* 0x000fe400000010ff */
[----:B------:R-:W-:Y:S02]  /*2f60*/  @!P6 ISETP.NE.AND.EX P1, PT, R0, RZ, PT, P1 ;  /* 0x000000ff0000e20c */ /* 0x000fe40003f25310 */
[----:B-1----:R-:W-:-:S02]  /*2f70*/  @P4 F2FP.BF16.F32.PACK_AB R89, RZ, R150 ;  /* 0x00000096ff59423e */ /* 0x002fc400000010ff */
[----:B------:R-:W-:Y:S01]  /*2f80*/  @P4 PRMT R116, R117, 0x7610, R116 ;  /* 0x0000761075744816 */ /* 0x000fe20000000074 */
[----:B------:R-:W1:Y:S01]  /*2f90*/  @P4 LDC R150, c[0x0][0x29c] ;  /* 0x0000a700ff964b82 */ /* 0x000e620000000800 */
[----:B------:R-:W-:Y:S02]  /*2fa0*/  @P4 PRMT R114, R89, 0x7610, R114 ;  /* 0x0000761059724816 */ /* 0x000fe40000000072 */
[----:B------:R-:W-:Y:S02]  /*2fb0*/  @!P6 FSEL R89, R76, RZ, P2 ;  /* 0x000000ff4c59e208 */ /* 0x000fe40001000000 */
[----:B------:R-:W-:Y:S02]  /*2fc0*/  @!P6 ISETP.NE.U32.AND P2, PT, R2, RZ, PT ;  /* 0x000000ff0200e20c */ /* 0x000fe40003f45070 */
[----:B------:R-:W-:Y:S01]  /*2fd0*/  @P0 IADD3 R117, R3, 0x200, RZ ;  /* 0x0000020003750810 */ /* 0x000fe20007ffe0ff */
[----:B------:R-:W4:Y:S01]  /*2fe0*/  @P0 LDC.64 R118, c[0x0][0x308] ;  /* 0x0000c200ff760b82 */ /* 0x000f220000000a00 */
[----:B------:R-:W-:-:S02]  /*2ff0*/  @!P6 ISETP.NE.AND.EX P2, PT, R0, RZ, PT, P2 ;  /* 0x000000ff0000e20c */ /* 0x000fc40003f45320 */
[----:B------:R-:W-:Y:S02]  /*3000*/  @P4 PRMT R115, R153, 0x7610, R115 ;  /* 0x0000761099734816 */ /* 0x000fe40000000073 */
[----:B------:R-:W-:Y:S02]  /*3010*/  @!P6 FSEL R3, R78, RZ, P2 ;  /* 0x000000ff4e03e208 */ /* 0x000fe40001000000 */
[----:B------:R-:W-:Y:S01]  /*3020*/  @!P6 FSEL R88, R79, RZ, P1 ;  /* 0x000000ff4f58e208 */ /* 0x000fe20000800000 */
[----:B------:R-:W-:Y:S06]  /*3030*/  @!P4 BRA `(.L_x_4228) ;  /* 0x000000000024c947 */ /* 0x000fec0003800000 */
[----:B------:R-:W5:Y:S01]  /*3040*/  LDC.64 R86, c[0x0][0x2f8] ;  /* 0x0000be00ff567b82 */ /* 0x000f620000000a00 */
[----:B------:R-:W-:Y:S02]  /*3050*/  LOP3.LUT R84, R114, 0xffff, RZ, 0xc0, !PT ;  /* 0x0000ffff72547812 */ /* 0x000fe400078ec0ff */
[----:B------:R-:W-:-:S03]  /*3060*/  PRMT R153, R115, 0x5410, R116 ;  /* 0x0000541073997816 */ /* 0x000fc60000000074 */
[----:B------:R-:W-:-:S05]  /*3070*/  IMAD.WIDE.U32 R84, R84, 0x10000, RZ ;  /* 0x0001000054547825 */ /* 0x000fca00078e00ff */
[----:B------:R-:W-:Y:S01]  /*3080*/  LOP3.LUT R85, R153, R85, RZ, 0xfc, !PT ;  /* 0x0000005599557212 */ /* 0x000fe200078efcff */
[----:B------:R-:W-:Y:S01]  /*3090*/  VIADD R153, R125, 0x180 ;  /* 0x000001807d997836 */ /* 0x000fe20000000000 */
[----:B------:R-:W-:-:S03]  /*30a0*/  LOP3.LUT R84, R84, 0xffff, R113, 0xf8, !PT ;  /* 0x0000ffff54547812 */ /* 0x000fc600078ef871 */
[----:B-----5:R-:W-:-:S05]  /*30b0*/  IMAD.WIDE.U32 R86, R153, 0x8, R86 ;  /* 0x0000000899567825 */ /* 0x020fca00078e0056 */
[----:B------:R0:W-:Y:S02]  /*30c0*/  STG.E.64 desc[UR4][R86.64], R84 ;  /* 0x0000005456007986 */ /* 0x0001e4000c101b04 */
.L_x_4228:
[----:B------:R-:W-:Y:S05]  /*30d0*/  BSYNC B0 ;  /* 0x0000000000007941 */ /* 0x000fea0003800000 */
.L_x_4227:
        /* <DEDUP_REMOVED lines=8> */
.L_x_4230:
[----:B------:R-:W-:Y:S05]  /*3160*/  BSYNC B0 ;  /* 0x0000000000007941 */ /* 0x000fea0003800000 */
.L_x_4229:
        /* <DEDUP_REMOVED lines=8> */
.L_x_4232:
[----:B------:R-:W-:Y:S05]  /*31f0*/  BSYNC B0 ;  /* 0x0000000000007941 */ /* 0x000fea0003800000 */
.L_x_4231:
        /* <DEDUP_REMOVED lines=8> */
.L_x_4234:
[----:B------:R-:W-:Y:S05]  /*3280*/  BSYNC B0 ;  /* 0x0000000000007941 */ /* 0x000fea0003800000 */
.L_x_4233:
[----:B------:R-:W-:Y:S04]  /*3290*/  BSSY B0, `(.L_x_4235) ;  /* 0x0000008000007945 */ /* 0x000fe80003800000 */
[----:B------:R-:W-:Y:S05]  /*32a0*/  @!P6 BRA `(.L_x_4236) ;  /* 0x000000000018e947 */ /* 0x000fea0003800000 */
[----:B------:R-:W-:Y:S01]  /*32b0*/  ISETP.NE.U32.AND P1, PT, R2, RZ, PT ;  /* 0x000000ff0200720c */ /* 0x000fe20003f25070 */
[----:B------:R-:W-:-:S03]  /*32c0*/  FFMA.FTZ R90, R148, R90, R91 ;  /* 0x0000005a945a7223 */ /* 0x000fc6000001005b */
[----:B------:R-:W-:Y:S01]  /*32d0*/  ISETP.NE.AND.EX P1, PT, R0, RZ, PT, P1 ;  /* 0x000000ff0000720c */ /* 0x000fe20003f25310 */
[----:B0-----:R-:W-:-:S04]  /*32e0*/  FADD.FTZ R85, R149, -R90 ;  /* 0x8000005a95557221 */ /* 0x001fc80000010000 */
[----:B------:R-:W-:-:S08]  /*32f0*/  FMUL.FTZ R88, R4, R85 ;  /* 0x0000005504587220 */ /* 0x000fd00000410000 */
[----:B------:R-:W-:-:S07]  /*3300*/  @P1 FADD.FTZ R88, R79, R88 ;  /* 0x000000584f581221 */ /* 0x000fce0000010000 */
.L_x_4236:
[----:B------:R-:W-:Y:S05]  /*3310*/  BSYNC B0 ;  /* 0x0000000000007941 */ /* 0x000fea0003800000 */
.L_x_4235:
[----:B----4-:R-:W-:Y:S01]  /*3320*/  @P0 IMAD.WIDE.U32 R118, R117, 0x10, R118 ;  /* 0x0000001075760825 */ /* 0x010fe200078e0076 */
[----:B------:R-:W-:-:S03]  /*3330*/  SEL R80, R89, R80, P3 ;  /* 0x0000005059507207 */ /* 0x000fc60001800000 */
[----:B0-----:R-:W-:Y:S01]  /*3340*/  @P4 FMUL.FTZ R120, R89, R120 ;  /* 0x0000007859784220 */ /* 0x001fe20000410000 */
[C---:B------:R-:W-:Y:S01]  /*3350*/  SEL R81, R154.reuse, R81, P3 ;  /* 0x000000519a517207 */ /* 0x040fe20001800000 */
[----:B--2---:R-:W-:Y:S01]  /*3360*/  @P4 FMUL.FTZ R124, R154, R124 ;  /* 0x0000007c9a7c4220 */ /* 0x004fe20000410000 */
[C---:B------:R-:W-:Y:S01]  /*3370*/  SEL R82, R3.reuse, R82, P3 ;  /* 0x0000005203527207 */ /* 0x040fe20001800000 */
[----:B-1----:R-:W-:Y:S01]  /*3380*/  @P4 FMUL.FTZ R150, R3, R150 ;  /* 0x0000009603964220 */ /* 0x002fe20000410000 */
[C---:B------:R-:W-:Y:S01]  /*3390*/  SEL R83, R88.reuse, R83, P3 ;  /* 0x0000005358537207 */ /* 0x040fe20001800000 */
[----:B---3--:R-:W-:Y:S01]  /*33a0*/  @P4 FMUL.FTZ R152, R88, R152 ;  /* 0x0000009858984220 */ /* 0x008fe20000410000 */
[----:B------:R-:W-:Y:S01]  /*33b0*/  @P4 F2FP.BF16.F32.PACK_AB R120, RZ, R120 ;  /* 0x00000078ff78423e */ /* 0x000fe200000010ff */
[----:B------:R-:W-:Y:S01]  /*33c0*/  BSSY B0, `(.L_x_4237) ;  /* 0x0000013000007945 */ /* 0x000fe20003800000 */
[----:B------:R-:W-:Y:S01]  /*33d0*/  @P4 F2FP.BF16.F32.PACK_AB R124, RZ, R124 ;  /* 0x0000007cff7c423e */ /* 0x000fe200000010ff */
[----:B------:R0:W-:Y:S01]  /*33e0*/  @P0 STG.E.128 desc[UR4][R118.64], R80 ;  /* 0x0000005076000986 */ /* 0x0001e2000c101d04 */
[----:B------:R-:W-:-:S02]  /*33f0*/  @P4 F2FP.BF16.F32.PACK_AB R150, RZ, R150 ;  /* 0x00000096ff96423e */ /* 0x000fc400000010ff */
[----:B------:R-:W-:Y:S02]  /*3400*/  @P4 F2FP.BF16.F32.PACK_AB R152, RZ, R152 ;  /* 0x00000098ff98423e */ /* 0x000fe400000010ff */
[----:B------:R-:W-:Y:S02]  /*3410*/  @P4 PRMT R113, R120, 0x7610, R113 ;  /* 0x0000761078714816 */ /* 0x000fe40000000071 */
[----:B------:R-:W-:Y:S02]  /*3420*/  @P4 PRMT R114, R124, 0x7610, R114 ;  /* 0x000076107c724816 */ /* 0x000fe40000000072 */
[----:B------:R-:W-:Y:S02]  /*3430*/  @P4 PRMT R115, R150, 0x7610, R115 ;  /* 0x0000761096734816 */ /* 0x000fe40000000073 */
[----:B------:R-:W-:Y:S01]  /*3440*/  @P4 PRMT R116, R152, 0x7610, R116 ;  /* 0x0000761098744816 */ /* 0x000fe20000000074 */
[----:B------:R-:W-:Y:S06]  /*3450*/  @!P4 BRA `(.L_x_4238) ;  /* 0x000000000024c947 */ /* 0x000fec0003800000 */
        /* <DEDUP_REMOVED lines=9> */
.L_x_4238:
[----:B------:R-:W-:Y:S05]  /*34f0*/  BSYNC B0 ;  /* 0x0000000000007941 */ /* 0x000fea0003800000 */
.L_x_4237:
[----:B------:R-:W-:Y:S02]  /*3500*/  IADD3 R111, R111, UR12, RZ ;  /* 0x0000000c6f6f7c10 */ /* 0x000fe4000fffe0ff */
[----:B------:R-:W-:Y:S02]  /*3510*/  SEL R150, RZ, 0x1, P5 ;  /* 0x00000001ff967807 */ /* 0x000fe40002800000 */
[----:B------:R-:W-:-:S13]  /*3520*/  ISETP.GE.AND P0, PT, R111, UR13, PT ;  /* 0x0000000d6f007c0c */ /* 0x000fda000bf06270 */
[----:B------:R-:W-:Y:S05]  /*3530*/  @!P0 BRA `(.L_x_4239) ;  /* 0xffffffd000308947 */ /* 0x000fea000383ffff */
.L_x_4184:
[----:B------:R-:W2:Y:S01]  /*3540*/  S2UR UR6, SR_CTAID.X ;  /* 0x00000000000679c3 */ /* 0x000ea20000002500 */
[----:B------:R-:W-:-:S07]  /*3550*/  LOP3.LUT R7, R112, 0x7f, RZ, 0xc0, !PT ;  /* 0x0000007f70077812 */ /* 0x000fce00078ec0ff */
[----:B-1----:R-:W1:Y:S08]  /*3560*/  LDC.64 R2, c[0x0][0x2d0] ;  /* 0x0000b400ff027b82 */ /* 0x002e700000000a00 */
[----:B------:R-:W3:Y:S01]  /*3570*/  LDC.64 R4, c[0x0][0x2d8] ;  /* 0x0000b600ff047b82 */ /* 0x000ee20000000a00 */
[----:B--2---:R-:W-:Y:S01]  /*3580*/  LEA.HI R0, R112, UR6, RZ, 0x19 ;  /* 0x0000000670007c11 */ /* 0x004fe2000f8fc8ff */
[----:B------:R-:W-:-:S04]  /*3590*/  ULDC UR6, c[0x0][0x218] ;  /* 0x0000860000067ab9 */ /* 0x000fc80000000800 */
[----:B------:R-:W-:-:S05]  /*35a0*/  IMAD R0, R0, UR6, RZ ;  /* 0x0000000600007c24 */ /* 0x000fca000f8e02ff */
[----:B------:R-:W-:-:S05]  /*35b0*/  LEA.HI R7, R0, R7, RZ, 0x1e ;  /* 0x0000000700077211 */ /* 0x000fca00078ff0ff */
[----:B-1----:R-:W-:-:S04]  /*35c0*/  IMAD.WIDE.U32 R2, R7, 0x10, R2 ;  /* 0x0000001007027825 */ /* 0x002fc800078e0002 */
        /* <DEDUP_REMOVED lines=12> */
.L_x_4188:
[----:B------:R-:W-:Y:S01]  /*3690*/  HFMA2.MMA R155, -RZ, RZ, 0, 1.847743988037109375e-06 ;  /* 0x0000001fff9b7435 */ /* 0x000fe200000001ff */
[----:B------:R-:W-:Y:S01]  /*36a0*/  IMAD.MOV.U32 R153, RZ, RZ, R88 ;  /* 0x000000ffff997224 */ /* 0x000fe200078e0058 */
[----:B------:R-:W-:Y:S01]  /*36b0*/  MOV R154, 0x10 ;  /* 0x00000010009a7802 */ /* 0x000fe20000000f00 */
[----:B------:R-:W-:-:S08]  /*36c0*/  IMAD.MOV.U32 R150, RZ, RZ, -0x1 ;  /* 0xffffffffff967424 */ /* 0x000fd000078e00ff */
[----:B-----5:R-:W-:Y:S05]  /*36d0*/  WARPSYNC.COLLECTIVE R150, `(.L_x_4240) ;  /* 0x0000000096087348 */ /* 0x020fea0003c00000 */
[----:B------:R0:W1:Y:S02]  /*36e0*/  SHFL.DOWN P1, R152, R153, R154, R155 ;  /* 0x0800009a99987389 */ /* 0x000064000002009b */
[----:B01---5:R-:W-:Y:S01]  /*36f0*/  ENDCOLLECTIVE ;  /* 0x000000000000791b */ /* 0x023fe20003800000 */
.L_x_4240:
[----:B------:R-:W-:Y:S02]  /*3700*/  MOV R153, R86 ;  /* 0x0000005600997202 */ /* 0x000fe40000000f00 */
[----:B------:R-:W-:-:S07]  /*3710*/  MOV R87, R152 ;  /* 0x0000009800577202 */ /* 0x000fce0000000f00 */
[----:B------:R-:W-:Y:S05]  /*3720*/  WARPSYNC.COLLECTIVE R150, `(.L_x_4241) ;  /* 0x0000000096087348 */ /* 0x000fea0003c00000 */
[----:B------:R0:W1:Y:S02]  /*3730*/  SHFL.DOWN P1, R152, R153, R154, R155 ;  /* 0x0800009a99987389 */ /* 0x000064000002009b */
[----:B01----:R-:W-:Y:S01]  /*3740*/  ENDCOLLECTIVE ;  /* 0x000000000000791b */ /* 0x003fe20003800000 */
.L_x_4241:
[----:B------:R-:W-:Y:S01]  /*3750*/  FADD.FTZ R87, R87, R88 ;  /* 0x0000005857577221 */ /* 0x000fe20000010000 */
[----:B------:R-:W-:-:S04]  /*3760*/  HFMA2.MMA R154, -RZ, RZ, 0, 4.76837158203125e-07 ;  /* 0x00000008ff9a7435 */ /* 0x000fc800000001ff */
[----:B------:R-:W-:Y:S01]  /*3770*/  MOV R153, R87 ;  /* 0x0000005700997202 */ /* 0x000fe20000000f00 */
[----:B------:R-:W-:-:S07]  /*3780*/  IMAD.MOV.U32 R89, RZ, RZ, R152 ;  /* 0x000000ffff597224 */ /* 0x000fce00078e0098 */
[----:B------:R-:W-:Y:S05]  /*3790*/  WARPSYNC.COLLECTIVE R150, `(.L_x_4242) ;  /* 0x0000000096087348 */ /* 0x000fea0003c00000 */
[----:B------:R0:W1:Y:S02]  /*37a0*/  SHFL.DOWN P1, R152, R153, R154, R155 ;  /* 0x0800009a99987389 */ /* 0x000064000002009b */
[----:B01----:R-:W-:Y:S01]  /*37b0*/  ENDCOLLECTIVE ;  /* 0x000000000000791b */ /* 0x003fe20003800000 */
.L_x_4242:
[----:B------:R-:W-:-:S05]  /*37c0*/  FADD.FTZ R89, R89, R86 ;  /* 0x0000005659597221 */ /* 0x000fca0000010000 */
[----:B------:R-:W-:Y:S01]  /*37d0*/  MOV R153, R89 ;  /* 0x0000005900997202 */ /* 0x000fe20000000f00 */
[----:B------:R-:W-:-:S07]  /*37e0*/  IMAD.MOV.U32 R90, RZ, RZ, R152 ;  /* 0x000000ffff5a7224 */ /* 0x000fce00078e0098 */
[----:B------:R-:W-:Y:S05]  /*37f0*/  WARPSYNC.COLLECTIVE R150, `(.L_x_4243) ;  /* 0x0000000096087348 */ /* 0x000fea0003c00000 */
[----:B------:R0:W1:Y:S02]  /*3800*/  SHFL.DOWN P1, R152, R153, R154, R155 ;  /* 0x0800009a99987389 */ /* 0x000064000002009b */
[----:B01----:R-:W-:Y:S01]  /*3810*/  ENDCOLLECTIVE ;  /* 0x000000000000791b */ /* 0x003fe20003800000 */
.L_x_4243:
[----:B------:R-:W-:Y:S01]  /*3820*/  FADD.FTZ R90, R87, R90 ;  /* 0x0000005a575a7221 */ /* 0x000fe20000010000 */
[----:B------:R-:W-:-:S03]  /*3830*/  HFMA2.MMA R154, -RZ, RZ, 0, 2.384185791015625e-07 ;  /* 0x00000004ff9a7435 */ /* 0x000fc600000001ff */
[----:B------:R-:W-:Y:S01]  /*3840*/  IMAD.MOV.U32 R153, RZ, RZ, R90 ;  /* 0x000000ffff997224 */ /* 0x000fe200078e005a */
[----:B------:R-:W-:-:S07]  /*3850*/  MOV R124, R152 ;  /* 0x00000098007c7202 */ /* 0x000fce0000000f00 */
[----:B------:R-:W-:Y:S05]  /*3860*/  WARPSYNC.COLLECTIVE R150, `(.L_x_4244) ;  /* 0x0000000096087348 */ /* 0x000fea0003c00000 */
[----:B------:R0:W1:Y:S02]  /*3870*/  SHFL.DOWN P1, R152, R153, R154, R155 ;  /* 0x0800009a99987389 */ /* 0x000064000002009b */
[----:B01----:R-:W-:Y:S01]  /*3880*/  ENDCOLLECTIVE ;  /* 0x000000000000791b */ /* 0x003fe20003800000 */
.L_x_4244:
[----:B------:R-:W-:-:S04]  /*3890*/  FADD.FTZ R124, R89, R124 ;  /* 0x0000007c597c7221 */ /* 0x000fc80000010000 */
[----:B------:R-:W-:Y:S01]  /*38a0*/  IMAD.MOV.U32 R153, RZ, RZ, R124 ;  /* 0x000000ffff997224 */ /* 0x000fe200078e007c */
[----:B------:R-:W-:-:S07]  /*38b0*/  MOV R91, R152 ;  /* 0x00000098005b7202 */ /* 0x000fce0000000f00 */
[----:B------:R-:W-:Y:S05]  /*38c0*/  WARPSYNC.COLLECTIVE R150, `(.L_x_4245) ;  /* 0x0000000096087348 */ /* 0x000fea0003c00000 */
[----:B------:R0:W1:Y:S02]  /*38d0*/  SHFL.DOWN P1, R152, R153, R154, R155 ;  /* 0x0800009a99987389 */ /* 0x000064000002009b */
[----:B01----:R-:W-:Y:S01]  /*38e0*/  ENDCOLLECTIVE ;  /* 0x000000000000791b */ /* 0x003fe20003800000 */
.L_x_4245:
[----:B------:R-:W-:-:S05]  /*38f0*/  FADD.FTZ R91, R90, R91 ;  /* 0x0000005b5a5b7221 */ /* 0x000fca0000010000 */
[----:B------:R-:W-:Y:S01]  /*3900*/  MOV R153, R91 ;  /* 0x0000005b00997202 */ /* 0x000fe20000000f00 */
[----:B------:R-:W-:Y:S01]  /*3910*/  IMAD.MOV.U32 R154, RZ, RZ, 0x2 ;  /* 0x00000002ff9a7424 */ /* 0x000fe200078e00ff */
[----:B------:R-:W-:-:S07]  /*3920*/  MOV R125, R152 ;  /* 0x00000098007d7202 */ /* 0x000fce0000000f00 */
[----:B------:R-:W-:Y:S05]  /*3930*/  WARPSYNC.COLLECTIVE R150, `(.L_x_4246) ;  /* 0x0000000096087348 */ /* 0x000fea0003c00000 */
[----:B------:R0:W1:Y:S02]  /*3940*/  SHFL.DOWN P1, R152, R153, R154, R155 ;  /* 0x0800009a99987389 */ /* 0x000064000002009b */
[----:B01----:R-:W-:Y:S01]  /*3950*/  ENDCOLLECTIVE ;  /* 0x000000000000791b */ /* 0x003fe20003800000 */
.L_x_4246:
[----:B------:R-:W-:-:S05]  /*3960*/  FADD.FTZ R125, R124, R125 ;  /* 0x0000007d7c7d7221 */ /* 0x000fca0000010000 */
[----:B------:R-:W-:Y:S02]  /*3970*/  MOV R153, R125 ;  /* 0x0000007d00997202 */ /* 0x000fe40000000f00 */
[----:B------:R-:W-:-:S07]  /*3980*/  MOV R86, R152 ;  /* 0x0000009800567202 */ /* 0x000fce0000000f00 */
[----:B------:R-:W-:Y:S05]  /*3990*/  WARPSYNC.COLLECTIVE R150, `(.L_x_4247) ;  /* 0x0000000096087348 */ /* 0x000fea0003c00000 */
[----:B------:R0:W1:Y:S02]  /*39a0*/  SHFL.DOWN P1, R152, R153, R154, R155 ;  /* 0x0800009a99987389 */ /* 0x000064000002009b */
[----:B01----:R-:W-:Y:S01]  /*39b0*/  ENDCOLLECTIVE ;  /* 0x000000000000791b */ /* 0x003fe20003800000 */
.L_x_4247:
[----:B------:R-:W-:Y:S01]  /*39c0*/  FADD.FTZ R86, R91, R86 ;  /* 0x000000565b567221 */ /* 0x000fe20000010000 */
[----:B------:R-:W-:-:S04]  /*39d0*/  HFMA2.MMA R154, -RZ, RZ, 0, 5.9604644775390625e-08 ;  /* 0x00000001ff9a7435 */ /* 0x000fc800000001ff */
[----:B------:R-:W-:Y:S01]  /*39e0*/  MOV R153, R86 ;  /* 0x0000005600997202 */ /* 0x000fe20000000f00 */
[----:B------:R-:W-:-:S07]  /*39f0*/  IMAD.MOV.U32 R88, RZ, RZ, R152 ;  /* 0x000000ffff587224 */ /* 0x000fce00078e0098 */
[----:B------:R-:W-:Y:S05]  /*3a00*/  WARPSYNC.COLLECTIVE R150, `(.L_x_4248) ;  /* 0x0000000096087348 */ /* 0x000fea0003c00000 */
[----:B------:R0:W1:Y:S02]  /*3a10*/  SHFL.DOWN P1, R152, R153, R154, R155 ;  /* 0x0800009a99987389 */ /* 0x000064000002009b */
[----:B01----:R-:W-:Y:S01]  /*3a20*/  ENDCOLLECTIVE ;  /* 0x000000000000791b */ /* 0x003fe20003800000 */
.L_x_4248:
[----:B------:R-:W-:-:S05]  /*3a30*/  FADD.FTZ R88, R125, R88 ;  /* 0x000000587d587221 */ /* 0x000fca0000010000 */
[----:B------:R-:W-:Y:S01]  /*3a40*/  MOV R153, R88 ;  /* 0x0000005800997202 */ /* 0x000fe20000000f00 */
[----:B------:R-:W-:-:S07]  /*3a50*/  IMAD.MOV.U32 R87, RZ, RZ, R152 ;  /* 0x000000ffff577224 */ /* 0x000fce00078e0098 */
[----:B------:R-:W-:Y:S05]  /*3a60*/  WARPSYNC.COLLECTIVE R150, `(.L_x_4249) ;  /* 0x0000000096087348 */ /* 0x000fea0003c00000 */
[----:B------:R0:W1:Y:S02]  /*3a70*/  SHFL.DOWN P1, R152, R153, R154, R155 ;  /* 0x0800009a99987389 */ /* 0x000064000002009b */
[----:B01----:R-:W-:Y:S01]  /*3a80*/  ENDCOLLECTIVE ;  /* 0x000000000000791b */ /* 0x003fe20003800000 */
.L_x_4249:
[----:B------:R-:W-:Y:S01]  /*3a90*/  MOV R89, R152 ;  /* 0x0000009800597202 */ /* 0x000fe20000000f00 */
[----:B------:R-:W-:Y:S06]  /*3aa0*/  BRA `(.L_x_4250) ;  /* 0xffffffdc007c7947 */ /* 0x000fec000383ffff */
.L_x_4251:
        /* <DEDUP_REMOVED lines=13> */
.L_x_11881:


//--------------------- .text._ZN10layer_norm13ln_bwd_kernelINS_13Kernel_traitsI13__nv_bfloat16S2_fS2_fjLj2560ELj1ELj1ELj4ELj8ENS_18Kernel_traits_baseILj2560ES2_S2_fS2_fjLj128EEEEELb0ELb1ELb0ELb0EEEvNS_9BwdParamsE --------------------------
	.section	.text._ZN10layer_norm13ln_bwd_kernelINS_13Kernel_traitsI13__nv_bfloat16S2_fS2_fjLj2560ELj1ELj1ELj4ELj8ENS_18Kernel_traits_baseILj2560ES2_S2_fS2_fjLj128EEEEELb0ELb1ELb0ELb0EEEvNS_9BwdParamsE,"ax",@progbits
	.align	128
        .global         _ZN10layer_norm13ln_bwd_kernelINS_13Kernel_traitsI13__nv_bfloat16S2_fS2_fjLj2560ELj1ELj1ELj4ELj8ENS_18Kernel_traits_baseILj2560ES2_S2_fS2_fjLj128EEEEELb0ELb1ELb0ELb0EEEvNS_9BwdParamsE
        .type           _ZN10layer_norm13ln_bwd_kernelINS_13Kernel_traitsI13__nv_bfloat16S2_fS2_fjLj2560ELj1ELj1ELj4ELj8ENS_18Kernel_traits_baseILj2560ES2_S2_fS2_fjLj128EEEEELb0ELb1ELb0ELb0EEEvNS_9BwdParamsE,@function
        .size           _ZN10layer_norm13ln_bwd_kernelINS_13Kernel_traitsI13__nv_bfloat16S2_fS2_fjLj2560ELj1ELj1ELj4ELj8ENS_18Kernel_traits_baseILj2560ES2_S2_fS2_fjLj128EEEEELb0ELb1ELb0ELb0EEEvNS_9BwdParamsE,(.L_x_11882 - _ZN10layer_norm13ln_bwd_kernelINS_13Kernel_traitsI13__nv_bfloat16S2_fS2_fjLj2560ELj1ELj1ELj4ELj8ENS_18Kernel_traits_baseILj2560ES2_S2_fS2_fjLj128EEEEELb0ELb1ELb0ELb0EEEvNS_9BwdParamsE)
        .other          _ZN10layer_norm13ln_bwd_kernelINS_13Kernel_traitsI13__nv_bfloat16S2_fS2_fjLj2560ELj1ELj1ELj4ELj8ENS_18Kernel_traits_baseILj2560ES2_S2_fS2_fjLj128EEEEELb0ELb1ELb0ELb0EEEvNS_9BwdParamsE,@"STO_CUDA_ENTRY STV_DEFAULT"
_ZN10layer_norm13ln_bwd_kernelINS_13Kernel_traitsI13__nv_bfloat16S2_fS2_fjLj2560ELj1ELj1ELj4ELj8ENS_18Kernel_traits_baseILj2560ES2_S2_fS2_fjLj128EEEEELb0ELb1ELb0ELb0EEEvNS_9BwdParamsE:
.text._ZN10layer_norm13ln_bwd_kernelINS_13Kernel_traitsI13__nv_bfloat16S2_fS2_fjLj2560ELj1ELj1ELj4ELj8ENS_18Kernel_traits_baseILj2560ES2_S2_fS2_fjLj128EEEEELb0ELb1ELb0ELb0EEEvNS_9BwdParamsE:
        /* <DEDUP_REMOVED lines=28> */
[----:B------:R-:W-:-:S07]  /*01c0*/  P2R R2, PR, RZ, 0x10 ;  /* 0x00000010ff027803 */ /* 0x000fce0000000000 */
[----:B------:R-:W1:Y:S08]  /*01d0*/  @P4 LDC.64 R8, c[0x0][0x278] ;  /* 0x00009e00ff084b82 */ /* 0x000e700000000a00 */
[----:B------:R-:W2:Y:S08]  /*01e0*/  @P0 LDC.64 R24, c[0x0][0x260] ;  /* 0x00009800ff180b82 */ /* 0x000eb00000000a00 */
[----:B------:R-:W3:Y:S01]  /*01f0*/  @P0 LDC.64 R28, c[0x0][0x278] ;  /* 0x00009e00ff1c0b82 */ /* 0x000ee20000000a00 */
[----:B0-----:R-:W-:-:S05]  /*0200*/  @P4 IMAD.WIDE.U32 R4, R3, 0x8, R4 ;  /* 0x0000000803044825 */ /* 0x001fca00078e0004 */
[----:B------:R-:W5:Y:S02]  /*0210*/  @P4 LDG.E.64 R6, desc[UR4][R4.64] ;  /* 0x0000000404064981 */ /* 0x000f64000c1e1b00 */
[----:B------:R-:W0:Y:S01]  /*0220*/  @P1 LDC.64 R36, c[0x0][0x260] ;  /* 0x00009800ff241b82 */ /* 0x000e220000000a00 */
[C---:B-1----:R-:W-:Y:S01]  /*0230*/  @P4 IMAD.WIDE.U32 R8, R3.reuse, 0x8, R8 ;  /* 0x0000000803084825 */ /* 0x042fe200078e0008 */
[----:B------:R-:W-:-:S04]  /*0240*/  @P4 LOP3.LUT R3, R3, 0x80, RZ, 0xfc, !PT ;  /* 0x0000008003034812 */ /* 0x000fc800078efcff */
[----:B------:R-:W5:Y:S02]  /*0250*/  @P4 LDG.E.64 R10, desc[UR4][R8.64] ;  /* 0x00000004080a4981 */ /* 0x000f64000c1e1b00 */
[----:B------:R-:W1:Y:S01]  /*0260*/  @P1 LDC.64 R38, c[0x0][0x278] ;  /* 0x00009e00ff261b82 */ /* 0x000e620000000a00 */
[----:B--2---:R-:W-:-:S05]  /*0270*/  @P0 IMAD.WIDE.U32 R32, R3, 0x8, R24 ;  /* 0x0000000803200825 */ /* 0x004fca00078e0018 */
[----:B------:R-:W5:Y:S01]  /*0280*/  @P0 LDG.E.64 R12, desc[UR4][R32.64] ;  /* 0x00000004200c0981 */ /* 0x000f62000c1e1b00 */
[C---:B---3--:R-:W-:Y:S01]  /*0290*/  @P0 IMAD.WIDE.U32 R34, R3.reuse, 0x8, R28 ;  /* 0x0000000803220825 */ /* 0x048fe200078e001c */
[----:B------:R-:W-:Y:S01]  /*02a0*/  @P0 IADD3 R3, R3, 0x80, RZ ;  /* 0x0000008003030810 */ /* 0x000fe20007ffe0ff */
[----:B------:R-:W2:Y:S03]  /*02b0*/  @P2 LDC.64 R40, c[0x0][0x260] ;  /* 0x00009800ff282b82 */ /* 0x000ea60000000a00 */
[----:B------:R-:W5:Y:S01]  /*02c0*/  @P0 LDG.E.64 R14, desc[UR4][R34.64] ;  /* 0x00000004220e0981 */ /* 0x000f62000c1e1b00 */
[----:B0-----:R-:W-:-:S04]  /*02d0*/  @P1 IMAD.WIDE.U32 R36, R3, 0x8, R36 ;  /* 0x0000000803241825 */ /* 0x001fc800078e0024 */
[----:B------:R-:W0:Y:S01]  /*02e0*/  @P2 LDC.64 R42, c[0x0][0x278] ;  /* 0x00009e00ff2a2b82 */ /* 0x000e220000000a00 */
[----:B------:R-:W5:Y:S01]  /*02f0*/  @P1 LDG.E.64 R16, desc[UR4][R36.64] ;  /* 0x0000000424101981 */ /* 0x000f62000c1e1b00 */
[C---:B-1----:R-:W-:Y:S01]  /*0300*/  @P1 IMAD.WIDE.U32 R38, R3.reuse, 0x8, R38 ;  /* 0x0000000803261825 */ /* 0x042fe200078e0026 */
[----:B------:R-:W-:-:S05]  /*0310*/  @P1 IADD3 R3, R3, 0x80, RZ ;  /* 0x0000008003031810 */ /* 0x000fca0007ffe0ff */
[----:B------:R-:W1:Y:S01]  /*0320*/  @P3 LDC.64 R44, c[0x0][0x260] ;  /* 0x00009800ff2c3b82 */ /* 0x000e620000000a00 */
[----:B------:R-:W5:Y:S07]  /*0330*/  @P1 LDG.E.64 R18, desc[UR4][R38.64] ;  /* 0x0000000426121981 */ /* 0x000f6e000c1e1b00 */
[----:B------:R-:W3:Y:S01]  /*0340*/  @P3 LDC.64 R46, c[0x0][0x278] ;  /* 0x00009e00ff2e3b82 */ /* 0x000ee20000000a00 */
[----:B--2---:R-:W-:Y:S01]  /*0350*/  @P2 IMAD.WIDE.U32 R40, R3, 0x8, R40 ;  /* 0x0000000803282825 */ /* 0x004fe200078e0028 */
[----:B------:R-:W-:-:S02]  /*0360*/  CS2R R96, SRZ ;  /* 0x0000000000607805 */ /* 0x000fc4000001ff00 */
[----:B------:R-:W-:Y:S02]  /*0370*/  CS2R R98, SRZ ;  /* 0x0000000000627805 */ /* 0x000fe4000001ff00 */
[----:B------:R-:W-:Y:S02]  /*0380*/  CS2R R92, SRZ ;  /* 0x00000000005c7805 */ /* 0x000fe4000001ff00 */
[----:B------:R-:W-:Y:S01]  /*0390*/  CS2R R94, SRZ ;  /* 0x00000000005e7805 */ /* 0x000fe2000001ff00 */
[----:B------:R2:W5:Y:S01]  /*03a0*/  @P2 LDG.E.64 R20, desc[UR4][R40.64] ;  /* 0x0000000428142981 */ /* 0x000562000c1e1b00 */
[C---:B0-----:R-:W-:Y:S01]  /*03b0*/  @P2 IMAD.WIDE.U32 R42, R3.reuse, 0x8, R42 ;  /* 0x00000008032a2825 */ /* 0x041fe200078e002a */
[----:B------:R-:W-:Y:S02]  /*03c0*/  @P2 IADD3 R3, R3, 0x80, RZ ;  /* 0x0000008003032810 */ /* 0x000fe40007ffe0ff */
[----:B------:R-:W-:Y:S02]  /*03d0*/  CS2R R88, SRZ ;  /* 0x0000000000587805 */ /* 0x000fe4000001ff00 */
[----:B------:R-:W-:-:S02]  /*03e0*/  CS2R R90, SRZ ;  /* 0x00000000005a7805 */ /* 0x000fc4000001ff00 */
[----:B------:R-:W-:Y:S01]  /*03f0*/  CS2R R84, SRZ ;  /* 0x0000000000547805 */ /* 0x000fe2000001ff00 */
[----:B------:R0:W5:Y:S01]  /*0400*/  @P2 LDG.E.64 R22, desc[UR4][R42.64] ;  /* 0x000000042a162981 */ /* 0x000162000c1e1b00 */
[----:B-1----:R-:W-:-:S05]  /*0410*/  @P3 IMAD.WIDE.U32 R24, R3, 0x8, R44 ;  /* 0x0000000803183825 */ /* 0x002fca00078e002c */
[----:B------:R1:W5:Y:S01]  /*0420*/  @P3 LDG.E.64 R26, desc[UR4][R24.64] ;  /* 0x00000004181a3981 */ /* 0x000362000c1e1b00 */
[----:B---3--:R-:W-:-:S05]  /*0430*/  @P3 IMAD.WIDE.U32 R28, R3, 0x8, R46 ;  /* 0x00000008031c3825 */ /* 0x008fca00078e002e */
        /* <DEDUP_REMOVED lines=23> */
[----:B--2---:R-:W-:Y:S02]  /*05b0*/  CS2R R40, SRZ ;  /* 0x0000000000287805 */ /* 0x004fe4000001ff00 */
[----:B0-----:R-:W-:Y:S01]  /*05c0*/  CS2R R42, SRZ ;  /* 0x00000000002a7805 */ /* 0x001fe2000001ff00 */
[----:B-1----:R-:W-:Y:S06]  /*05d0*/  @P3 BRA `(.L_x_4252) ;  /* 0x0000002c00ac3947 */ /* 0x002fec0003800000 */
[----:B------:R-:W0:Y:S01]  /*05e0*/  LDC.U8 R136, c[0x0][0x2a0] ;  /* 0x0000a800ff887b82 */ /* 0x000e220000000000 */
[----:B-----5:R-:W-:Y:S01]  /*05f0*/  MOV R35, R16 ;  /* 0x0000001000237202 */ /* 0x020fe20000000f00 */
[----:B------:R-:W-:Y:S01]  /*0600*/  ULDC.64 UR6, c[0x0][0x270] ;  /* 0x00009c0000067ab9 */ /* 0x000fe20000000a00 */
[--C-:B------:R-:W-:Y:S01]  /*0610*/  SHF.R.U64 R34, R16, 0x10, R17.reuse ;  /* 0x0000001010227819 */ /* 0x100fe20000001211 */
[----:B------:R-:W-:Y:S01]  /*0620*/  IMAD.MOV.U32 R39, RZ, RZ, R12 ;  /* 0x000000ffff277224 */ /* 0x000fe200078e000c */
[----:B------:R-:W-:Y:S01]  /*0630*/  MOV R33, R17 ;  /* 0x0000001100217202 */ /* 0x000fe20000000f00 */
[----:B------:R-:W-:Y:S01]  /*0640*/  IMAD.MOV.U32 R5, RZ, RZ, R10 ;  /* 0x000000ffff057224 */ /* 0x000fe200078e000a */
[----:B------:R-:W-:Y:S01]  /*0650*/  SHF.R.U32.HI R32, RZ, 0x10, R17 ;  /* 0x00000010ff207819 */ /* 0x000fe20000011611 */
[----:B------:R-:W-:Y:S01]  /*0660*/  HFMA2.MMA R176, -RZ, RZ, 0, 5.9604644775390625e-08 ;  /* 0x00000001ffb07435 */ /* 0x000fe200000001ff */
[----:B------:R-:W-:Y:S01]  /*0670*/  MOV R135, R6 ;  /* 0x0000000600877202 */ /* 0x000fe20000000f00 */
[----:B------:R-:W-:Y:S01]  /*0680*/  IMAD.U32 R39, R39, 0x10000, RZ ;  /* 0x0001000027277824 */ /* 0x000fe200078e00ff */
[----:B------:R-:W-:-:S02]  /*0690*/  SHF.R.U64 R134, R6, 0x10, R7 ;  /* 0x0000001006867819 */ /* 0x000fc40000001207 */
[----:B------:R-:W-:Y:S02]  /*06a0*/  MOV R3, R20 ;  /* 0x0000001400037202 */ /* 0x000fe40000000f00 */
[--C-:B------:R-:W-:Y:S02]  /*06b0*/  SHF.R.U64 R105, R20, 0x10, R21.reuse ;  /* 0x0000001014697819 */ /* 0x100fe40000001215 */
[----:B------:R-:W-:Y:S02]  /*06c0*/  MOV R29, R21 ;  /* 0x00000015001d7202 */ /* 0x000fe40000000f00 */
[----:B------:R-:W-:Y:S02]  /*06d0*/  SHF.R.U32.HI R28, RZ, 0x10, R21 ;  /* 0x00000010ff1c7819 */ /* 0x000fe40000011615 */
[----:B------:R-:W-:Y:S02]  /*06e0*/  SHF.R.U64 R103, R14, 0x10, R15 ;  /* 0x000000100e677819 */ /* 0x000fe4000000120f */
[----:B------:R-:W-:-:S02]  /*06f0*/  MOV R17, R15 ;  /* 0x0000000f00117202 */ /* 0x000fc40000000f00 */
[----:B------:R-:W-:Y:S02]  /*0700*/  SHF.R.U32.HI R16, RZ, 0x10, R15 ;  /* 0x00000010ff107819 */ /* 0x000fe4000001160f */
[----:B------:R-:W-:Y:S02]  /*0710*/  MOV R133, R7 ;  /* 0x0000000700857202 */ /* 0x000fe40000000f00 */
[----:B------:R-:W-:Y:S01]  /*0720*/  SHF.R.U32.HI R132, RZ, 0x10, R7 ;  /* 0x00000010ff847819 */ /* 0x000fe20000011607 */
[----:B------:R-:W-:Y:S01]  /*0730*/  IMAD.MOV.U32 R7, RZ, RZ, R30 ;  /* 0x000000ffff077224 */ /* 0x000fe200078e001e */
[--C-:B------:R-:W-:Y:S02]  /*0740*/  SHF.R.U64 R38, R12, 0x10, R13.reuse ;  /* 0x000000100c267819 */ /* 0x100fe4000000120d */
[----:B------:R-:W-:Y:S01]  /*0750*/  MOV R37, R13 ;  /* 0x0000000d00257202 */ /* 0x000fe20000000f00 */
[----:B------:R-:W-:Y:S01]  /*0760*/  IMAD.U32 R7, R7, 0x10000, RZ ;  /* 0x0001000007077824 */ /* 0x000fe200078e00ff */
[----:B------:R-:W-:-:S02]  /*0770*/  SHF.R.U32.HI R36, RZ, 0x10, R13 ;  /* 0x00000010ff247819 */ /* 0x000fc4000001160d */
[----:B------:R-:W-:Y:S02]  /*0780*/  MOV R4, R26 ;  /* 0x0000001a00047202 */ /* 0x000fe40000000f00 */
[--C-:B------:R-:W-:Y:S02]  /*0790*/  SHF.R.U64 R104, R10, 0x10, R11.reuse ;  /* 0x000000100a687819 */ /* 0x100fe4000000120b */
[----:B------:R-:W-:Y:S02]  /*07a0*/  MOV R21, R11 ;  /* 0x0000000b00157202 */ /* 0x000fe40000000f00 */
[----:B------:R-:W-:Y:S02]  /*07b0*/  SHF.R.U32.HI R20, RZ, 0x10, R11 ;  /* 0x00000010ff147819 */ /* 0x000fe4000001160b */
[----:B------:R-:W-:Y:S02]  /*07c0*/  MOV R6, R14 ;  /* 0x0000000e00067202 */ /* 0x000fe40000000f00 */
[----:B------:R-:W-:-:S02]  /*07d0*/  MOV R15, R18 ;  /* 0x00000012000f7202 */ /* 0x000fc40000000f00 */
[--C-:B------:R-:W-:Y:S02]  /*07e0*/  SHF.R.U64 R26, R26, 0x10, R27.reuse ;  /* 0x000000101a1a7819 */ /* 0x100fe4000000121b */
[----:B------:R-:W-:Y:S01]  /*07f0*/  MOV R25, R27 ;  /* 0x0000001b00197202 */ /* 0x000fe20000000f00 */
[----:B------:R-:W-:Y:S01]  /*0800*/  IMAD.U32 R15, R15, 0x10000, RZ ;  /* 0x000100000f0f7824 */ /* 0x000fe200078e00ff */
[----:B------:R-:W-:Y:S02]  /*0810*/  SHF.R.U32.HI R24, RZ, 0x10, R27 ;  /* 0x00000010ff187819 */ /* 0x000fe4000001161b */
[--C-:B------:R-:W-:Y:S02]  /*0820*/  SHF.R.U64 R14, R18, 0x10, R19.reuse ;  /* 0x00000010120e7819 */ /* 0x100fe40000001213 */
[----:B------:R-:W-:Y:S02]  /*0830*/  MOV R13, R19 ;  /* 0x00000013000d7202 */ /* 0x000fe40000000f00 */
[----:B------:R-:W-:-:S02]  /*0840*/  SHF.R.U32.HI R12, RZ, 0x10, R19 ;  /* 0x00000010ff0c7819 */ /* 0x000fc40000011613 */
[----:B------:R-:W-:Y:S02]  /*0850*/  MOV R11, R22 ;  /* 0x00000016000b7202 */ /* 0x000fe40000000f00 */
[--C-:B------:R-:W-:Y:S02]  /*0860*/  SHF.R.U64 R10, R22, 0x10, R23.reuse ;  /* 0x00000010160a7819 */ /* 0x100fe40000001217 */
[----:B------:R-:W-:Y:S02]  /*0870*/  MOV R9, R23 ;  /* 0x0000001700097202 */ /* 0x000fe40000000f00 */
[----:B------:R-:W-:Y:S01]  /*0880*/  SHF.R.U32.HI R8, RZ, 0x10, R23 ;  /* 0x00000010ff087819 */ /* 0x000fe20000011617 */
[----:B------:R-:W-:Y:S01]  /*0890*/  IMAD.U32 R23, R5, 0x10000, RZ ;  /* 0x0001000005177824 */ /* 0x000fe200078e00ff */
[----:B------:R-:W-:Y:S02]  /*08a0*/  ISETP.NE.U32.AND P3, PT, RZ, UR6, PT ;  /* 0x00000006ff007c0c */ /* 0x000fe4000bf65070 */
[----:B------:R-:W-:-:S02]  /*08b0*/  SHF.R.U64 R102, R30, 0x10, R31 ;  /* 0x000000101e667819 */ /* 0x000fc4000000121f */
[----:B------:R-:W-:Y:S02]  /*08c0*/  MOV R100, R31 ;  /* 0x0000001f00647202 */ /* 0x000fe40000000f00 */
[----:B------:R-:W-:Y:S01]  /*08d0*/  SHF.R.U32.HI R101, RZ, 0x10, R31 ;  /* 0x00000010ff657819 */ /* 0x000fe2000001161f */
[----:B------:R-:W-:Y:S01]  /*08e0*/  IMAD.U32 R31, R3, 0x10000, RZ ;  /* 0x00010000031f7824 */ /* 0x000fe200078e00ff */
[----:B------:R-:W-:Y:S02]  /*08f0*/  SHF.L.U32 R27, R4, 0x10, RZ ;  /* 0x00000010041b7819 */ /* 0x000fe400000006ff */
[----:B------:R-:W-:Y:S02]  /*0900*/  SHF.L.U32 R19, R6, 0x10, RZ ;  /* 0x0000001006137819 */ /* 0x000fe400000006ff */
[----:B------:R-:W-:Y:S02]  /*0910*/  ISETP.NE.AND.EX P3, PT, RZ, UR7, PT, P3 ;  /* 0x00000007ff007c0c */ /* 0x000fe4000bf65330 */
[----:B------:R-:W-:-:S02]  /*0920*/  MOV R97, RZ ;  /* 0x000000ff00617202 */ /* 0x000fc40000000f00 */
        /* <DEDUP_REMOVED lines=33> */
.L_x_4274:
[----:B------:R-:W0:Y:S01]  /*0b40*/  @P3 LDC.64 R124, c[0x0][0x270] ;  /* 0x00009c00ff7c3b82 */ /* 0x000e220000000a00 */
[----:B------:R-:W-:Y:S02]  /*0b50*/  SHF.R.S32.HI R128, RZ, 0x1f, R137 ;  /* 0x0000001fff807819 */ /* 0x000fe40000011489 */
[----:B------:R-:W-:-:S05]  /*0b60*/  ISETP.NE.AND P5, PT, R2, RZ, PT ;  /* 0x000000ff0200720c */ /* 0x000fca0003fa5270 */
        /* <DEDUP_REMOVED lines=35> */
[----:B--2---:R-:W-:Y:S01]  /*0da0*/  MOV R3, R128 ;  /* 0x0000008000037202 */ /* 0x004fe20000000f00 */
[----:B---3--:R-:W-:-:S04]  /*0db0*/  FADD.FTZ R145, -R183, R124 ;  /* 0x0000007cb7917221 */ /* 0x008fc80000010100 */
[----:B------:R-:W-:Y:S01]  /*0dc0*/  IMAD.U32 R146, R3, 0x10000, RZ ;  /* 0x0001000003927824 */ /* 0x000fe200078e00ff */
[--C-:B------:R-:W-:Y:S01]  /*0dd0*/  SHF.R.U64 R148, R128, 0x10, R129.reuse ;  /* 0x0000001080947819 */ /* 0x100fe20000001281 */
[----:B-----5:R-:W-:Y:S01]  /*0de0*/  FMUL.FTZ R3, R142, R145 ;  /* 0x000000918e037220 */ /* 0x020fe20000410000 */
[----:B0-----:R-:W-:Y:S01]  /*0df0*/  FADD.FTZ R131, -R183, R126 ;  /* 0x0000007eb7837221 */ /* 0x001fe20000010100 */
[----:B------:R-:W-:Y:S01]  /*0e00*/  MOV R143, R129 ;  /* 0x00000081008f7202 */ /* 0x000fe20000000f00 */
[----:B------:R-:W-:Y:S01]  /*0e10*/  FADD.FTZ R76, R76, R146 ;  /* 0x000000924c4c7221 */ /* 0x000fe20000010000 */
[----:B------:R-:W-:Y:S01]  /*0e20*/  SHF.L.U32 R126, R148, 0x10, RZ ;  /* 0x00000010947e7819 */ /* 0x000fe200000006ff */
[-C--:B------:R-:W-:Y:S01]  /*0e30*/  FFMA.FTZ R96, R3, R146.reuse, R96 ;  /* 0x0000009203607223 */ /* 0x080fe20000010060 */
[----:B------:R-:W-:Y:S01]  /*0e40*/  SHF.R.U32.HI R144, RZ, 0x10, R129 ;  /* 0x00000010ff907819 */ /* 0x000fe20000011681 */
[----:B------:R-:W-:Y:S01]  /*0e50*/  FMUL.FTZ R146, R135, R146 ;  /* 0x0000009287927220 */ /* 0x000fe20000410000 */
[----:B------:R-:W-:Y:S01]  /*0e60*/  FADD.FTZ R147, -R183, R125 ;  /* 0x0000007db7937221 */ /* 0x000fe20000010100 */
[----:B------:R-:W-:Y:S01]  /*0e70*/  SHF.L.U32 R148, R143, 0x10, RZ ;  /* 0x000000108f947819 */ /* 0x000fe200000006ff */
[----:B------:R-:W-:Y:S01]  /*0e80*/  FMUL.FTZ R143, R134, R126 ;  /* 0x0000007e868f7220 */ /* 0x000fe20000410000 */
[----:B------:R-:W-:Y:S01]  /*0e90*/  SHF.L.U32 R128, R144, 0x10, RZ ;  /* 0x0000001090807819 */ /* 0x000fe200000006ff */
[C---:B------:R-:W-:Y:S01]  /*0ea0*/  FMUL.FTZ R145, R142.reuse, R131 ;  /* 0x000000838e917220 */ /* 0x040fe20000410000 */
[----:B------:R-:W-:Y:S01]  /*0eb0*/  FADD.FTZ R124, RZ, R146 ;  /* 0x00000092ff7c7221 */ /* 0x000fe20000010000 */
[----:B------:R-:W-:Y:S01]  /*0ec0*/  FMUL.FTZ R144, R142, R147 ;  /* 0x000000938e907220 */ /* 0x000fe20000410000 */
[----:B------:R-:W-:Y:S01]  /*0ed0*/  FFMA.FTZ R125, R3, R146, RZ ;  /* 0x00000092037d7223 */ /* 0x000fe200000100ff */
[----:B------:R-:W-:Y:S01]  /*0ee0*/  FADD.FTZ R187, -R183, R127 ;  /* 0x0000007fb7bb7221 */ /* 0x000fe20000010100 */
[----:B------:R-:W-:Y:S01]  /*0ef0*/  FADD.FTZ R78, R78, R148 ;  /* 0x000000944e4e7221 */ /* 0x000fe20000010000 */
[-C--:B------:R-:W-:Y:S01]  /*0f00*/  FFMA.FTZ R98, R145, R148.reuse, R98 ;  /* 0x0000009491627223 */ /* 0x080fe20000010062 */
        /* <DEDUP_REMOVED lines=13> */
.L_x_4254:
[----:B------:R-:W-:Y:S05]  /*0fe0*/  BSYNC B0 ;  /* 0x0000000000007941 */ /* 0x000fea0003800000 */
.L_x_4253:
        /* <DEDUP_REMOVED lines=15> */
[----:B---3--:R-:W-:-:S03]  /*10e0*/  FADD.FTZ R153, -R183, R124 ;  /* 0x0000007cb7997221 */ /* 0x008fc60000010100 */
[----:B------:R-:W-:Y:S02]  /*10f0*/  SHF.L.U32 R154, R149, 0x10, RZ ;  /* 0x00000010959a7819 */ /* 0x000fe400000006ff */
[--C-:B------:R-:W-:Y:S01]  /*1100*/  SHF.R.U64 R156, R128, 0x10, R129.reuse ;  /* 0x00000010809c7819 */ /* 0x100fe20000001281 */
[----:B-----5:R-:W-:Y:S01]  /*1110*/  FMUL.FTZ R149, R142, R153 ;  /* 0x000000998e957220 */ /* 0x020fe20000410000 */
[----:B------:R-:W-:Y:S01]  /*1120*/  MOV R151, R129 ;  /* 0x0000008100977202 */ /* 0x000fe20000000f00 */
[----:B0-----:R-:W-:Y:S01]  /*1130*/  FADD.FTZ R131, -R183, R126 ;  /* 0x0000007eb7837221 */ /* 0x001fe20000010100 */
[----:B------:R-:W-:Y:S01]  /*1140*/  SHF.L.U32 R126, R156, 0x10, RZ ;  /* 0x000000109c7e7819 */ /* 0x000fe200000006ff */
[----:B------:R-:W-:Y:S01]  /*1150*/  FADD.FTZ R72, R72, R154 ;  /* 0x0000009a48487221 */ /* 0x000fe20000010000 */
[-C--:B------:R-:W-:Y:S01]  /*1160*/  FFMA.FTZ R92, R149, R154.reuse, R92 ;  /* 0x0000009a955c7223 */ /* 0x080fe2000001005c */
[----:B------:R-:W-:Y:S01]  /*1170*/  SHF.R.U32.HI R152, RZ, 0x10, R129 ;  /* 0x00000010ff987819 */ /* 0x000fe20000011681 */
[----:B------:R-:W-:Y:S01]  /*1180*/  FMUL.FTZ R154, R39, R154 ;  /* 0x0000009a279a7220 */ /* 0x000fe20000410000 */
[----:B------:R-:W-:Y:S01]  /*1190*/  FADD.FTZ R155, -R183, R125 ;  /* 0x0000007db79b7221 */ /* 0x000fe20000010100 */
[----:B------:R-:W-:Y:S01]  /*11a0*/  IMAD.U32 R156, R151, 0x10000, RZ ;  /* 0x00010000979c7824 */ /* 0x000fe200078e00ff */
[----:B------:R-:W-:Y:S01]  /*11b0*/  SHF.L.U32 R128, R152, 0x10, RZ ;  /* 0x0000001098807819 */ /* 0x000fe200000006ff */
[----:B------:R-:W-:Y:S01]  /*11c0*/  FMUL.FTZ R151, R38, R126 ;  /* 0x0000007e26977220 */ /* 0x000fe20000410000 */
[C---:B------:R-:W-:Y:S01]  /*11d0*/  FMUL.FTZ R153, R142.reuse, R131 ;  /* 0x000000838e997220 */ /* 0x040fe20000410000 */
[----:B------:R-:W-:Y:S01]  /*11e0*/  FADD.FTZ R124, R187, R154 ;  /* 0x0000009abb7c7221 */ /* 0x000fe20000010000 */
[----:B------:R-:W-:Y:S01]  /*11f0*/  FMUL.FTZ R152, R142, R155 ;  /* 0x0000009b8e987220 */ /* 0x000fe20000410000 */
[----:B------:R-:W-:Y:S01]  /*1200*/  FFMA.FTZ R125, R149, R154, R186 ;  /* 0x0000009a957d7223 */ /* 0x000fe200000100ba */
        /* <DEDUP_REMOVED lines=16> */
.L_x_4256:
[----:B------:R-:W-:Y:S05]  /*1310*/  BSYNC B0 ;  /* 0x0000000000007941 */ /* 0x000fea0003800000 */
.L_x_4255:
        /* <DEDUP_REMOVED lines=13> */
[----:B------:R-:W-:Y:S01]  /*13f0*/  VIADD R189, R189, 0x80 ;  /* 0x00000080bdbd7836 */ /* 0x000fe20000000000 */
[----:B--2---:R-:W-:Y:S01]  /*1400*/  MOV R157, R128 ;  /* 0x00000080009d7202 */ /* 0x004fe20000000f00 */
[----:B---3--:R-:W-:-:S03]  /*1410*/  FADD.FTZ R161, -R183, R124 ;  /* 0x0000007cb7a17221 */ /* 0x008fc60000010100 */
[----:B------:R-:W-:Y:S02]  /*1420*/  SHF.L.U32 R162, R157, 0x10, RZ ;  /* 0x000000109da27819 */ /* 0x000fe400000006ff */
        /* <DEDUP_REMOVED lines=33> */
.L_x_4258:
[----:B------:R-:W-:Y:S05]  /*1640*/  BSYNC B0 ;  /* 0x0000000000007941 */ /* 0x000fea0003800000 */
.L_x_4257:
        /* <DEDUP_REMOVED lines=50> */
.L_x_4260:
[----:B------:R-:W-:Y:S05]  /*1970*/  BSYNC B0 ;  /* 0x0000000000007941 */ /* 0x000fea0003800000 */
.L_x_4259:
        /* <DEDUP_REMOVED lines=14> */
[----:B--2---:R-:W-:Y:S01]  /*1a60*/  MOV R173, R128 ;  /* 0x0000008000ad7202 */ /* 0x004fe20000000f00 */
[----:B---3--:R-:W-:-:S03]  /*1a70*/  FADD.FTZ R179, -R183, R124 ;  /* 0x0000007cb7b37221 */ /* 0x008fc60000010100 */
[----:B------:R-:W-:Y:S02]  /*1a80*/  SHF.L.U32 R180, R173, 0x10, RZ ;  /* 0x00000010adb47819 */ /* 0x000fe400000006ff */
[--C-:B------:R-:W-:Y:S01]  /*1a90*/  SHF.R.U64 R182, R128, 0x10, R129.reuse ;  /* 0x0000001080b67819 */ /* 0x100fe20000001281 */
[----:B-----5:R-:W-:Y:S01]  /*1aa0*/  FMUL.FTZ R173, R142, R179 ;  /* 0x000000b38ead7220 */ /* 0x020fe20000410000 */
[--C-:B------:R-:W-:Y:S02]  /*1ab0*/  IMAD.MOV.U32 R175, RZ, RZ, R129.reuse ;  /* 0x000000ffffaf7224 */ /* 0x100fe400078e0081 */
[----:B0-----:R-:W-:Y:S01]  /*1ac0*/  FADD.FTZ R131, -R183, R126 ;  /* 0x0000007eb7837221 */ /* 0x001fe20000010100 */
[----:B------:R-:W-:Y:S01]  /*1ad0*/  SHF.L.U32 R126, R182, 0x10, RZ ;  /* 0x00000010b67e7819 */ /* 0x000fe200000006ff */
[----:B------:R-:W-:Y:S01]  /*1ae0*/  FADD.FTZ R60, R60, R180 ;  /* 0x000000b43c3c7221 */ /* 0x000fe20000010000 */
        /* <DEDUP_REMOVED lines=27> */
.L_x_4262:
[----:B------:R-:W-:Y:S05]  /*1ca0*/  BSYNC B0 ;  /* 0x0000000000007941 */ /* 0x000fea0003800000 */
.L_x_4261:
[----:B------:R-:W-:Y:S01]  /*1cb0*/  LOP3.LUT P4, RZ, R176, 0xff, RZ, 0xc0, !PT ;  /* 0x000000ffb0ff7812 */ /* 0x000fe2000788c0ff */
[----:B------:R-:W-:Y:S01]  /*1cc0*/  HFMA2.MMA R183, -RZ, RZ, 1.875, 0 ;  /* 0x3f800000ffb77435 */ /* 0x000fe200000001ff */
[----:B------:R-:W-:Y:S01]  /*1cd0*/  UMOV UR6, 0xffffffff ;  /* 0xffffffff00067882 */ /* 0x000fe20000000000 */
[----:B------:R-:W-:Y:S02]  /*1ce0*/  LOP3.LUT R124, R185, 0x7fffffc, RZ, 0xc0, !PT ;  /* 0x07fffffcb97c7812 */ /* 0x000fe400078ec0ff */
[----:B------:R-:W-:Y:S02]  /*1cf0*/  LOP3.LUT P5, RZ, R138, 0x1f, RZ, 0xc0, !PT ;  /* 0x0000001f8aff7812 */ /* 0x000fe400078ac0ff */
[----:B-----5:R-:W-:-:S06]  /*1d00*/  @P3 SHF.L.U32 R183, R177, 0x10, RZ ;  /* 0x00000010b1b73819 */ /* 0x020fcc00000006ff */
        /* <DEDUP_REMOVED lines=20> */
.L_x_4293:
        /* <DEDUP_REMOVED lines=29> */
[-CC-:B------:R-:W-:Y:S01]  /*2020*/  FFMA.FTZ R125, R3, R131.reuse, R130.reuse ;  /* 0x00000083037d7223 */ /* 0x180fe20000010082 */
[-CC-:B------:R-:W-:Y:S01]  /*2030*/  FFMA.FTZ R124, R144, R131.reuse, R130.reuse ;  /* 0x00000083907c7223 */ /* 0x180fe20000010082 */
[----:B------:R-:W-:Y:S01]  /*2040*/  ISETP.NE.U32.AND P5, PT, RZ, UR8, PT ;  /* 0x00000008ff007c0c */ /* 0x000fe2000bfa5070 */
[-C--:B------:R-:W-:Y:S01]  /*2050*/  FFMA.FTZ R129, R145, R131.reuse, R130 ;  /* 0x0000008391817223 */ /* 0x080fe20000010082 */
[----:B------:R-:W-:Y:S01]  /*2060*/  FADD.FTZ R125, R146, -R125 ;  /* 0x8000007d927d7221 */ /* 0x000fe20000010000 */
[----:B------:R-:W-:Y:S01]  /*2070*/  FADD.FTZ R127, R143, -R124 ;  /* 0x8000007c8f7f7221 */ /* 0x000fe20000010000 */
[----:B------:R-:W-:Y:S01]  /*2080*/  ISETP.NE.AND.EX P5, PT, RZ, UR9, PT, P5 ;  /* 0x00000009ff007c0c */ /* 0x000fe2000bfa5350 */
[----:B------:R-:W-:Y:S01]  /*2090*/  FFMA.FTZ R126, R150, R131, R130 ;  /* 0x00000083967e7223 */ /* 0x000fe20000010082 */
[----:B------:R-:W-:Y:S01]  /*20a0*/  FMUL.FTZ R177, R142, R125 ;  /* 0x0000007d8eb17220 */ /* 0x000fe20000410000 */
[----:B------:R-:W-:Y:S01]  /*20b0*/  FADD.FTZ R129, R148, -R129 ;  /* 0x8000008194817221 */ /* 0x000fe20000010000 */
[----:B------:R-:W0:Y:S01]  /*20c0*/  LDC.64 R124, c[0x0][0x220] ;  /* 0x00008800ff7c7b82 */ /* 0x000e220000000a00 */
[----:B------:R-:W-:Y:S01]  /*20d0*/  FADD.FTZ R185, R147, -R126 ;  /* 0x8000007e93b97221 */ /* 0x000fe20000010000 */
[C---:B------:R-:W-:Y:S01]  /*20e0*/  FMUL.FTZ R176, R142.reuse, R127 ;  /* 0x0000007f8eb07220 */ /* 0x040fe20000410000 */
[----:B------:R-:W-:-:S02]  /*20f0*/  FMUL.FTZ R187, R142, R129 ;  /* 0x000000818ebb7220 */ /* 0x000fc40000410000 */
[----:B------:R-:W-:-:S04]  /*2100*/  FMUL.FTZ R190, R142, R185 ;  /* 0x000000b98ebe7220 */ /* 0x000fc80000410000 */
[----:B------:R-:W-:Y:S01]  /*2110*/  @P5 FADD.FTZ R177, R100, R177 ;  /* 0x000000b164b15221 */ /* 0x000fe20000010000 */
[----:B------:R-:W-:Y:S01]  /*2120*/  @P5 FADD.FTZ R176, R101, R176 ;  /* 0x000000b065b05221 */ /* 0x000fe20000010000 */
[----:B------:R-:W-:Y:S01]  /*2130*/  @P5 FADD.FTZ R187, R102, R187 ;  /* 0x000000bb66bb5221 */ /* 0x000fe20000010000 */
[----:B------:R-:W-:Y:S01]  /*2140*/  @P5 FADD.FTZ R190, R103, R190 ;  /* 0x000000be67be5221 */ /* 0x000fe20000010000 */
[----:B------:R-:W-:-:S04]  /*2150*/  ISETP.NE.U32.AND P5, PT, RZ, UR14, PT ;  /* 0x0000000eff007c0c */ /* 0x000fc8000bfa5070 */
[----:B------:R-:W-:-:S04]  /*2160*/  ISETP.NE.AND.EX P5, PT, RZ, UR15, PT, P5 ;  /* 0x0000000fff007c0c */ /* 0x000fc8000bfa5350 */
[----:B------:R-:W-:Y:S02]  /*2170*/  SEL R120, R177, R120, P5 ;  /* 0x00000078b1787207 */ /* 0x000fe40002800000 */
[----:B------:R-:W-:Y:S01]  /*2180*/  SEL R121, R176, R121, P5 ;  /* 0x00000079b0797207 */ /* 0x000fe20002800000 */
[----:B0-----:R-:W-:Y:S01]  /*2190*/  IMAD.WIDE.U32 R124, R141, 0x8, R124 ;  /* 0x000000088d7c7825 */ /* 0x001fe200078e007c */
[----:B------:R-:W-:Y:S02]  /*21a0*/  SEL R122, R187, R122, P5 ;  /* 0x0000007abb7a7207 */ /* 0x000fe40002800000 */
[----:B------:R-:W-:-:S03]  /*21b0*/  SEL R123, R190, R123, P5 ;  /* 0x0000007bbe7b7207 */ /* 0x000fc60002800000 */
[----:B------:R-:W2:Y:S01]  /*21c0*/  LDG.E.64 R124, desc[UR4][R124.64] ;  /* 0x000000047c7c7981 */ /* 0x000ea2000c1e1b00 */
[----:B------:R-:W-:Y:S01]  /*21d0*/  ISETP.NE.U32.AND P5, PT, RZ, UR14, PT ;  /* 0x0000000eff007c0c */ /* 0x000fe2000bfa5070 */
[-C--:B------:R-:W-:Y:S01]  /*21e0*/  FMUL.FTZ R186, R176, R183.reuse ;  /* 0x000000b7b0ba7220 */ /* 0x080fe20000410000 */
[-C--:B------:R-:W-:Y:S01]  /*21f0*/  FMUL.FTZ R190, R190, R183.reuse ;  /* 0x000000b7bebe7220 */ /* 0x080fe20000410000 */
[-C--:B------:R-:W-:Y:S01]  /*2200*/  FMUL.FTZ R187, R187, R183.reuse ;  /* 0x000000b7bbbb7220 */ /* 0x080fe20000410000 */
[----:B------:R-:W-:Y:S01]  /*2210*/  ISETP.NE.AND.EX P5, PT, RZ, UR15, PT, P5 ;  /* 0x0000000fff007c0c */ /* 0x000fe2000bfa5350 */
[----:B------:R-:W-:Y:S01]  /*2220*/  FMUL.FTZ R185, R22, R186 ;  /* 0x000000ba16b97220 */ /* 0x000fe20000410000 */
[----:B------:R-:W-:Y:S01]  /*2230*/  FMUL.FTZ R189, R20, R190 ;  /* 0x000000be14bd7220 */ /* 0x000fe20000410000 */
[----:B------:R-:W-:Y:S01]  /*2240*/  FMUL.FTZ R177, R177, R183 ;  /* 0x000000b7b1b17220 */ /* 0x000fe20000410000 */
[----:B------:R-:W-:-:S03]  /*2250*/  FMUL.FTZ R188, R21, R187 ;  /* 0x000000bb15bc7220 */ /* 0x000fc60000410000 */
[----:B------:R-:W0:Y:S01]  /*2260*/  F2F.BF16.F32 R185, R185 ;  /* 0x000000b900b97304 */ /* 0x000e220000202000 */
[----:B------:R-:W-:-:S05]  /*2270*/  FMUL.FTZ R176, R23, R177 ;  /* 0x000000b117b07220 */ /* 0x000fca0000410000 */
[----:B------:R-:W1:Y:S02]  /*2280*/  @P5 LDC.64 R126, c[0x0][0x308] ;  /* 0x0000c200ff7e5b82 */ /* 0x000e640000000a00 */
[----:B------:R-:W3:Y:S08]  /*2290*/  F2F.BF16.F32 R189, R189 ;  /* 0x000000bd00bd7304 */ /* 0x000ef00000202000 */
[----:B------:R-:W4:Y:S08]  /*22a0*/  F2F.BF16.F32 R188, R188 ;  /* 0x000000bc00bc7304 */ /* 0x000f300000202000 */
[----:B------:R-:W5:Y:S01]  /*22b0*/  F2F.BF16.F32 R191, R176 ;  /* 0x000000b000bf7304 */ /* 0x000f620000202000 */
[----:B-1----:R-:W-:-:S02]  /*22c0*/  @P5 IMAD.WIDE.U32 R128, R141, 0x10, R126 ;  /* 0x000000108d805825 */ /* 0x002fc400078e007e */
[----:B------:R-:W1:Y:S03]  /*22d0*/  LDC.64 R126, c[0x0][0x2f8] ;  /* 0x0000be00ff7e7b82 */ /* 0x000e660000000a00 */
[----:B------:R0:W-:Y:S02]  /*22e0*/  @P5 STG.E.128 desc[UR4][R128.64], R120 ;  /* 0x0000007880005986 */ /* 0x0001e4000c101d04 */
[----:B0-----:R-:W-:Y:S01]  /*22f0*/  IMAD.WIDE.U32 R128, R185, 0x10000, RZ ;  /* 0x00010000b9807825 */ /* 0x001fe200078e00ff */
[----:B---3--:R-:W-:-:S03]  /*2300*/  SHF.L.U32 R185, R189, 0x10, RZ ;  /* 0x00000010bdb97819 */ /* 0x008fc600000006ff */
[----:B-1----:R-:W-:Y:S01]  /*2310*/  IMAD.WIDE.U32 R126, R141, 0x8, R126 ;  /* 0x000000088d7e7825 */ /* 0x002fe200078e007e */
[----:B----4-:R-:W-:Y:S02]  /*2320*/  LOP3.LUT R129, R129, R185, R188, 0xfe, !PT ;  /* 0x000000b981817212 */ /* 0x010fe400078efebc */
[----:B-----5:R-:W-:Y:S02]  /*2330*/  LOP3.LUT R128, R128, R191, RZ, 0xfc, !PT ;  /* 0x000000bf80807212 */ /* 0x020fe400078efcff */
[----:B------:R-:W-:-:S03]  /*2340*/  IADD3 R141, R141, 0x80, RZ ;  /* 0x000000808d8d7810 */ /* 0x000fc60007ffe0ff */
[----:B------:R0:W-:Y:S01]  /*2350*/  STG.E.64 desc[UR4][R126.64], R128 ;  /* 0x000000807e007986 */ /* 0x0001e2000c101b04 */
[C-C-:B--2---:R-:W-:Y:S02]  /*2360*/  SHF.R.U64 R185, R124.reuse, 0x10, R125.reuse ;  /* 0x000000107cb97819 */ /* 0x144fe4000000127d */
        /* <DEDUP_REMOVED lines=8> */
[----:B0-----:R-:W-:-:S07]  /*23f0*/  FFMA.FTZ R59, R190, R176, R59 ;  /* 0x000000b0be3b7223 */ /* 0x001fce000001003b */
.L_x_4265:
[----:B------:R-:W-:Y:S05]  /*2400*/  BSYNC B0 ;  /* 0x0000000000007941 */ /* 0x000fea0003800000 */
.L_x_4264:
[----:B------:R-:W-:Y:S04]  /*2410*/  BSSY B0, `(.L_x_4266) ;  /* 0x0000040000007945 */ /* 0x000fe80003800000 */
[----:B------:R-:W-:Y:S05]  /*2420*/  @!P0 BRA `(.L_x_4267) ;  /* 0x0000000000f88947 */ /* 0x000fea0003800000 */
[-CC-:B------:R-:W-:Y:S01]  /*2430*/  FFMA.FTZ R124, R152, R131.reuse, R130.reuse ;  /* 0x00000083987c7223 */ /* 0x180fe20000010082 */
[-CC-:B------:R-:W-:Y:S01]  /*2440*/  FFMA.FTZ R128, R158, R131.reuse, R130.reuse ;  /* 0x000000839e807223 */ /* 0x180fe20000010082 */
[----:B------:R-:W-:Y:S01]  /*2450*/  LEA R126, P5, R141, UR16, 0x3 ;  /* 0x000000108d7e7c11 */ /* 0x000fe2000f8a18ff */
[-C--:B------:R-:W-:Y:S01]  /*2460*/  FFMA.FTZ R125, R149, R131.reuse, R130 ;  /* 0x00000083957d7223 */ /* 0x080fe20000010082 */
[----:B------:R-:W-:Y:S01]  /*2470*/  FADD.FTZ R129, R151, -R124 ;  /* 0x8000007c97817221 */ /* 0x000fe20000010000 */
[----:B------:R-:W-:Y:S01]  /*2480*/  FADD.FTZ R189, R155, -R128 ;  /* 0x800000809bbd7221 */ /* 0x000fe20000010000 */
[----:B------:R-:W-:Y:S01]  /*2490*/  LEA.HI.X R127, R141, UR17, RZ, 0x3, P5 ;  /* 0x000000118d7f7c11 */ /* 0x000fe2000a8f1cff */
[----:B------:R-:W-:Y:S01]  /*24a0*/  FFMA.FTZ R177, R153, R131, R130 ;  /* 0x0000008399b17223 */ /* 0x000fe20000010082 */
[----:B------:R-:W-:Y:S01]  /*24b0*/  FMUL.FTZ R176, R142, R129 ;  /* 0x000000818eb07220 */ /* 0x000fe20000410000 */
[----:B------:R-:W-:Y:S01]  /*24c0*/  ISETP.NE.U32.AND P5, PT, RZ, UR8, PT ;  /* 0x00000008ff007c0c */ /* 0x000fe2000bfa5070 */
[----:B------:R-:W0:Y:S01]  /*24d0*/  LDC.64 R128, c[0x0][0x220] ;  /* 0x00008800ff807b82 */ /* 0x000e220000000a00 */
[----:B------:R-:W-:Y:S01]  /*24e0*/  FADD.FTZ R125, R154, -R125 ;  /* 0x8000007d9a7d7221 */ /* 0x000fe20000010000 */
[----:B------:R-:W-:Y:S01]  /*24f0*/  FADD.FTZ R185, R156, -R177 ;  /* 0x800000b19cb97221 */ /* 0x000fe20000010000 */
[----:B------:R-:W-:Y:S01]  /*2500*/  ISETP.NE.AND.EX P5, PT, RZ, UR9, PT, P5 ;  /* 0x00000009ff007c0c */ /* 0x000fe2000bfa5350 */
[C---:B------:R-:W-:Y:S01]  /*2510*/  FMUL.FTZ R190, R142.reuse, R189 ;  /* 0x000000bd8ebe7220 */ /* 0x040fe20000410000 */
[C---:B------:R-:W-:Y:S01]  /*2520*/  FMUL.FTZ R177, R142.reuse, R125 ;  /* 0x0000007d8eb17220 */ /* 0x040fe20000410000 */
[----:B------:R-:W-:-:S10]  /*2530*/  FMUL.FTZ R187, R142, R185 ;  /* 0x000000b98ebb7220 */ /* 0x000fd40000410000 */
[----:B------:R-:W-:Y:S01]  /*2540*/  @P5 FADD.FTZ R177, R104, R177 ;  /* 0x000000b168b15221 */ /* 0x000fe20000010000 */
[----:B------:R-:W-:Y:S01]  /*2550*/  @P5 FADD.FTZ R176, R105, R176 ;  /* 0x000000b069b05221 */ /* 0x000fe20000010000 */
[----:B------:R-:W-:Y:S01]  /*2560*/  @P5 FADD.FTZ R187, R106, R187 ;  /* 0x000000bb6abb5221 */ /* 0x000fe20000010000 */
[----:B------:R-:W-:Y:S01]  /*2570*/  @P5 FADD.FTZ R190, R107, R190 ;  /* 0x000000be6bbe5221 */ /* 0x000fe20000010000 */
[----:B------:R-:W-:Y:S01]  /*2580*/  ISETP.NE.U32.AND P5, PT, RZ, UR14, PT ;  /* 0x0000000eff007c0c */ /* 0x000fe2000bfa5070 */
[----:B0-----:R-:W-:-:S03]  /*2590*/  IMAD.WIDE.U32 R128, R141, 0x8, R128 ;  /* 0x000000088d807825 */ /* 0x001fc600078e0080 */
[----:B------:R-:W-:-:S03]  /*25a0*/  ISETP.NE.AND.EX P5, PT, RZ, UR15, PT, P5 ;  /* 0x0000000fff007c0c */ /* 0x000fc6000bfa5350 */
[----:B------:R-:W2:Y:S10]  /*25b0*/  LDG.E.64 R128, desc[UR4][R128.64] ;  /* 0x0000000480807981 */ /* 0x000eb4000c1e1b00 */
[----:B------:R-:W-:-:S04]  /*25c0*/  @P5 LEA R124, P6, R141, UR14, 0x4 ;  /* 0x0000000e8d7c5c11 */ /* 0x000fc8000f8c20ff */
[----:B------:R-:W-:Y:S02]  /*25d0*/  @P5 LEA.HI.X R125, R141, UR15, RZ, 0x4, P6 ;  /* 0x0000000f8d7d5c11 */ /* 0x000fe4000b0f24ff */
[----:B------:R-:W-:-:S04]  /*25e0*/  ISETP.NE.U32.AND P6, PT, RZ, UR14, PT ;  /* 0x0000000eff007c0c */ /* 0x000fc8000bfc5070 */
[----:B------:R-:W-:Y:S01]  /*25f0*/  ISETP.NE.AND.EX P6, PT, RZ, UR15, PT, P6 ;  /* 0x0000000fff007c0c */ /* 0x000fe2000bfc5360 */
[----:B------:R-:W-:-:S03]  /*2600*/  FMUL.FTZ R186, R176, R183 ;  /* 0x000000b7b0ba7220 */ /* 0x000fc60000410000 */
[C---:B------:R-:W-:Y:S01]  /*2610*/  SEL R123, R190.reuse, R123, P6 ;  /* 0x0000007bbe7b7207 */ /* 0x040fe20003000000 */
[-C--:B------:R-:W-:Y:S01]  /*2620*/  FMUL.FTZ R190, R190, R183.reuse ;  /* 0x000000b7bebe7220 */ /* 0x080fe20000410000 */
[C---:B------:R-:W-:Y:S01]  /*2630*/  SEL R122, R187.reuse, R122, P6 ;  /* 0x0000007abb7a7207 */ /* 0x040fe20003000000 */
[----:B------:R-:W-:Y:S01]  /*2640*/  FMUL.FTZ R185, R18, R186 ;  /* 0x000000ba12b97220 */ /* 0x000fe20000410000 */
[-C--:B------:R-:W-:Y:S01]  /*2650*/  FMUL.FTZ R187, R187, R183.reuse ;  /* 0x000000b7bbbb7220 */ /* 0x080fe20000410000 */
[----:B------:R-:W-:Y:S01]  /*2660*/  FMUL.FTZ R189, R16, R190 ;  /* 0x000000be10bd7220 */ /* 0x000fe20000410000 */
[C---:B------:R-:W-:Y:S01]  /*2670*/  SEL R120, R177.reuse, R120, P6 ;  /* 0x00000078b1787207 */ /* 0x040fe20003000000 */
[----:B------:R-:W-:Y:S01]  /*2680*/  FMUL.FTZ R177, R177, R183 ;  /* 0x000000b7b1b17220 */ /* 0x000fe20000410000 */
[----:B------:R-:W-:Y:S01]  /*2690*/  FMUL.FTZ R188, R17, R187 ;  /* 0x000000bb11bc7220 */ /* 0x000fe20000410000 */
[----:B------:R-:W-:Y:S01]  /*26a0*/  SEL R121, R176, R121, P6 ;  /* 0x00000079b0797207 */ /* 0x000fe20003000000 */
[----:B------:R-:W-:Y:S01]  /*26b0*/  F2F.BF16.F32 R185, R185 ;  /* 0x000000b900b97304 */ /* 0x000fe20000202000 */
[----:B------:R-:W-:-:S07]  /*26c0*/  FMUL.FTZ R176, R19, R177 ;  /* 0x000000b113b07220 */ /* 0x000fce0000410000 */
[----:B------:R-:W0:Y:S08]  /*26d0*/  F2F.BF16.F32 R189, R189 ;  /* 0x000000bd00bd7304 */ /* 0x000e300000202000 */
[----:B------:R-:W1:Y:S08]  /*26e0*/  F2F.BF16.F32 R188, R188 ;  /* 0x000000bc00bc7304 */ /* 0x000e700000202000 */
[----:B------:R-:W3:Y:S01]  /*26f0*/  F2F.BF16.F32 R193, R176 ;  /* 0x000000b000c17304 */ /* 0x000ee20000202000 */
[----:B------:R4:W-:Y:S01]  /*2700*/  @P5 STG.E.128 desc[UR4][R124.64], R120 ;  /* 0x000000787c005986 */ /* 0x0009e2000c101d04 */
[----:B0-----:R-:W-:Y:S01]  /*2710*/  SHF.L.U32 R191, R189, 0x10, RZ ;  /* 0x00000010bdbf7819 */ /* 0x001fe200000006ff */
[----:B----4-:R-:W-:-:S05]  /*2720*/  IMAD.WIDE.U32 R124, R185, 0x10000, RZ ;  /* 0x00010000b97c7825 */ /* 0x010fca00078e00ff */
[----:B-1----:R-:W-:Y:S02]  /*2730*/  LOP3.LUT R125, R125, R191, R188, 0xfe, !PT ;  /* 0x000000bf7d7d7212 */ /* 0x002fe400078efebc */
[----:B---3--:R-:W-:-:S05]  /*2740*/  LOP3.LUT R124, R124, R193, RZ, 0xfc, !PT ;  /* 0x000000c17c7c7212 */ /* 0x008fca00078efcff */
[----:B------:R0:W-:Y:S01]  /*2750*/  STG.E.64 desc[UR4][R126.64], R124 ;  /* 0x0000007c7e007986 */ /* 0x0001e2000c101b04 */
[----:B------:R-:W-:Y:S02]  /*2760*/  IADD3 R141, R141, 0x80, RZ ;  /* 0x000000808d8d7810 */ /* 0x000fe40007ffe0ff */
[C-C-:B--2---:R-:W-:Y:S02]  /*2770*/  SHF.R.U64 R185, R128.reuse, 0x10, R129.reuse ;  /* 0x0000001080b97819 */ /* 0x144fe40000001281 */
[----:B------:R-:W-:Y:S01]  /*2780*/  SHF.R.U32.HI R188, RZ, 0x10, R129 ;  /* 0x00000010ffbc7819 */ /* 0x000fe20000011681 */
[----:B------:R-:W-:Y:S01]  /*2790*/  IMAD.U32 R128, R128, 0x10000, RZ ;  /* 0x0001000080807824 */ /* 0x000fe200078e00ff */
[----:B------:R-:W-:Y:S02]  /*27a0*/  SHF.L.U32 R185, R185, 0x10, RZ ;  /* 0x00000010b9b97819 */ /* 0x000fe400000006ff */
[----:B------:R-:W-:Y:S02]  /*27b0*/  SHF.L.U32 R129, R129, 0x10, RZ ;  /* 0x0000001081817819 */ /* 0x000fe400000006ff */
[----:B------:R-:W-:Y:S01]  /*27c0*/  SHF.L.U32 R176, R188, 0x10, RZ ;  /* 0x00000010bcb07819 */ /* 0x000fe200000006ff */
[----:B------:R-:W-:Y:S01]  /*27d0*/  FFMA.FTZ R52, R177, R128, R52 ;  /* 0x00000080b1347223 */ /* 0x000fe20000010034 */
[----:B------:R-:W-:Y:S01]  /*27e0*/  FFMA.FTZ R53, R186, R185, R53 ;  /* 0x000000b9ba357223 */ /* 0x000fe20000010035 */
[----:B------:R-:W-:-:S02]  /*27f0*/  FFMA.FTZ R54, R187, R129, R54 ;  /* 0x00000081bb367223 */ /* 0x000fc40000010036 */
[----:B0-----:R-:W-:-:S07]  /*2800*/  FFMA.FTZ R55, R190, R176, R55 ;  /* 0x000000b0be377223 */ /* 0x001fce0000010037 */
.L_x_4267:
[----:B------:R-:W-:Y:S05]  /*2810*/  BSYNC B0 ;  /* 0x0000000000007941 */ /* 0x000fea0003800000 */
.L_x_4266:
        /* <DEDUP_REMOVED lines=63> */
[----:B0-----:R-:W-:-:S07]  /*2c10*/  FFMA.FTZ R50, R187, R129, R50 ;  /* 0x00000081bb327223 */ /* 0x001fce0000010032 */
.L_x_4269:
[----:B------:R-:W-:Y:S05]  /*2c20*/  BSYNC B0 ;  /* 0x0000000000007941 */ /* 0x000fea0003800000 */
.L_x_4268:
        /* <DEDUP_REMOVED lines=57> */
[----:B------:R-:W-:Y:S02]  /*2fc0*/  SHF.L.U32 R185, R185, 0x10, RZ ;  /* 0x00000010b9b97819 */ /* 0x000fe400000006ff */
[----:B------:R-:W-:-:S02]  /*2fd0*/  SHF.L.U32 R129, R129, 0x10, RZ ;  /* 0x0000001081817819 */ /* 0x000fc400000006ff */
[----:B------:R-:W-:Y:S01]  /*2fe0*/  SHF.L.U32 R176, R188, 0x10, RZ ;  /* 0x00000010bcb07819 */ /* 0x000fe200000006ff */
[----:B------:R-:W-:Y:S01]  /*2ff0*/  FFMA.FTZ R44, R177, R128, R44 ;  /* 0x00000080b12c7223 */ /* 0x000fe2000001002c */
[----:B------:R-:W-:Y:S01]  /*3000*/  FFMA.FTZ R45, R186, R185, R45 ;  /* 0x000000b9ba2d7223 */ /* 0x000fe2000001002d */
[----:B------:R-:W-:Y:S02]  /*3010*/  FFMA.FTZ R46, R187, R129, R46 ;  /* 0x00000081bb2e7223 */ /* 0x000fe4000001002e */
[----:B0-----:R-:W-:-:S07]  /*3020*/  FFMA.FTZ R47, R190, R176, R47 ;  /* 0x000000b0be2f7223 */ /* 0x001fce000001002f */
.L_x_4271:
[----:B------:R-:W-:Y:S05]  /*3030*/  BSYNC B0 ;  /* 0x0000000000007941 */ /* 0x000fea0003800000 */
.L_x_4270:
[----:B------:R-:W-:Y:S01]  /*3040*/  ISETP.NE.AND P5, PT, R0, RZ, PT ;  /* 0x000000ff0000720c */ /* 0x000fe20003fa5270 */
[----:B------:R-:W-:-:S12]  /*3050*/  BSSY B0, `(.L_x_4272) ;  /* 0x000003f000007945 */ /* 0x000fd80003800000 */
[----:B------:R-:W-:Y:S05]  /*3060*/  @!P5 BRA `(.L_x_4273) ;  /* 0x0000000000f4d947 */ /* 0x000fea0003800000 */
[-CC-:B------:R-:W-:Y:S01]  /*3070*/  FFMA.FTZ R125, R173, R131.reuse, R130.reuse ;  /* 0x00000083ad7d7223 */ /* 0x180fe20000010082 */
[-CC-:B------:R-:W-:Y:S01]  /*3080*/  FFMA.FTZ R124, R178, R131.reuse, R130.reuse ;  /* 0x00000083b27c7223 */ /* 0x180fe20000010082 */
[-CC-:B------:R-:W-:Y:S01]  /*3090*/  FFMA.FTZ R177, R179, R131.reuse, R130.reuse ;  /* 0x00000083b3b17223 */ /* 0x180fe20000010082 */
[----:B------:R-:W-:Y:S01]  /*30a0*/  FFMA.FTZ R130, R184, R131, R130 ;  /* 0x00000083b8827223 */ /* 0x000fe20000010082 */
[----:B------:R-:W-:Y:S01]  /*30b0*/  FADD.FTZ R125, R180, -R125 ;  /* 0x8000007db47d7221 */ /* 0x000fe20000010000 */
[----:B------:R-:W-:Y:S01]  /*30c0*/  FADD.FTZ R129, R175, -R124 ;  /* 0x8000007caf817221 */ /* 0x000fe20000010000 */
[----:B------:R-:W-:Y:S01]  /*30d0*/  LEA R126, P5, R141, UR16, 0x3 ;  /* 0x000000108d7e7c11 */ /* 0x000fe2000f8a18ff */
[----:B------:R-:W-:Y:S01]  /*30e0*/  FADD.FTZ R177, R182, -R177 ;  /* 0x800000b1b6b17221 */ /* 0x000fe20000010000 */
[C---:B------:R-:W-:Y:S01]  /*30f0*/  FMUL.FTZ R131, R142.reuse, R125 ;  /* 0x0000007d8e837220 */ /* 0x040fe20000410000 */
[----:B------:R-:W-:Y:S01]  /*3100*/  FADD.FTZ R185, R181, -R130 ;  /* 0x80000082b5b97221 */ /* 0x000fe20000010000 */
[----:B------:R-:W0:Y:S01]  /*3110*/  LDC.64 R124, c[0x0][0x220] ;  /* 0x00008800ff7c7b82 */ /* 0x000e220000000a00 */
[----:B------:R-:W-:Y:S01]  /*3120*/  LEA.HI.X R127, R141, UR17, RZ, 0x3, P5 ;  /* 0x000000118d7f7c11 */ /* 0x000fe2000a8f1cff */
[C---:B------:R-:W-:Y:S01]  /*3130*/  FMUL.FTZ R130, R142.reuse, R129 ;  /* 0x000000818e827220 */ /* 0x040fe20000410000 */
[----:B------:R-:W-:Y:S01]  /*3140*/  ISETP.NE.U32.AND P5, PT, RZ, UR8, PT ;  /* 0x00000008ff007c0c */ /* 0x000fe2000bfa5070 */
[C---:B------:R-:W-:Y:S01]  /*3150*/  FMUL.FTZ R177, R142.reuse, R177 ;  /* 0x000000b18eb17220 */ /* 0x040fe20000410000 */
[----:B------:R-:W-:-:S02]  /*3160*/  FMUL.FTZ R186, R142, R185 ;  /* 0x000000b98eba7220 */ /* 0x000fc40000410000 */
[----:B------:R-:W-:-:S13]  /*3170*/  ISETP.NE.AND.EX P5, PT, RZ, UR9, PT, P5 ;  /* 0x00000009ff007c0c */ /* 0x000fda000bfa5350 */
[----:B------:R-:W-:Y:S01]  /*3180*/  @P5 FADD.FTZ R131, R116, R131 ;  /* 0x0000008374835221 */ /* 0x000fe20000010000 */
[----:B------:R-:W-:Y:S01]  /*3190*/  @P5 FADD.FTZ R130, R117, R130 ;  /* 0x0000008275825221 */ /* 0x000fe20000010000 */
[----:B------:R-:W-:Y:S01]  /*31a0*/  @P5 FADD.FTZ R177, R118, R177 ;  /* 0x000000b176b15221 */ /* 0x000fe20000010000 */
[----:B------:R-:W-:Y:S01]  /*31b0*/  @P5 FADD.FTZ R186, R119, R186 ;  /* 0x000000ba77ba5221 */ /* 0x000fe20000010000 */
[----:B0-----:R-:W-:Y:S01]  /*31c0*/  IMAD.WIDE.U32 R124, R141, 0x8, R124 ;  /* 0x000000088d7c7825 */ /* 0x001fe200078e007c */
[----:B------:R-:W-:-:S04]  /*31d0*/  ISETP.NE.U32.AND P5, PT, RZ, UR14, PT ;  /* 0x0000000eff007c0c */ /* 0x000fc8000bfa5070 */
[----:B------:R-:W-:Y:S01]  /*31e0*/  ISETP.NE.AND.EX P5, PT, RZ, UR15, PT, P5 ;  /* 0x0000000fff007c0c */ /* 0x000fe2000bfa5350 */
[----:B------:R-:W2:Y:S01]  /*31f0*/  LDG.E.64 R124, desc[UR4][R124.64] ;  /* 0x000000047c7c7981 */ /* 0x000ea2000c1e1b00 */
[----:B------:R-:W-:-:S11]  /*3200*/  FMUL.FTZ R142, R130, R183 ;  /* 0x000000b7828e7220 */ /* 0x000fd60000410000 */
        /* <DEDUP_REMOVED lines=8> */
[-C--:B------:R-:W-:Y:S01]  /*3290*/  FMUL.FTZ R177, R177, R183.reuse ;  /* 0x000000b7b1b17220 */ /* 0x080fe20000410000 */
[C---:B------:R-:W-:Y:S01]  /*32a0*/  SEL R120, R131.reuse, R120, P6 ;  /* 0x0000007883787207 */ /* 0x040fe20003000000 */
[----:B------:R-:W-:Y:S01]  /*32b0*/  FMUL.FTZ R185, R4, R186 ;  /* 0x000000ba04b97220 */ /* 0x000fe20000410000 */
        /* <DEDUP_REMOVED lines=24> */
.L_x_4273:
[----:B------:R-:W-:Y:S05]  /*3440*/  BSYNC B0 ;  /* 0x0000000000007941 */ /* 0x000fea0003800000 */
.L_x_4272:
[----:B------:R-:W-:Y:S02]  /*3450*/  IADD3 R137, R137, UR18, RZ ;  /* 0x0000001289897c10 */ /* 0x000fe4000fffe0ff */
[----:B------:R-:W-:Y:S02]  /*3460*/  SEL R176, RZ, 0x1, P4 ;  /* 0x00000001ffb07807 */ /* 0x000fe40002000000 */
[----:B------:R-:W-:-:S13]  /*3470*/  ISETP.GE.AND P4, PT, R137, UR19, PT ;  /* 0x0000001389007c0c */ /* 0x000fda000bf86270 */
[----:B------:R-:W-:Y:S05]  /*3480*/  @!P4 BRA `(.L_x_4274) ;  /* 0xffffffd400acc947 */ /* 0x000fea000383ffff */
.L_x_4252:
[----:B------:R-:W-:Y:S01]  /*3490*/  ISETP.NE.AND P4, PT, R2, RZ, PT ;  /* 0x000000ff0200720c */ /* 0x000fe20003f85270 */
[----:B------:R-:W0:Y:S01]  /*34a0*/  S2UR UR6, SR_CTAID.X ;  /* 0x00000000000679c3 */ /* 0x000e220000002500 */
[----:B------:R-:W0:Y:S01]  /*34b0*/  S2R R2, SR_TID.X ;  /* 0x0000000000027919 */ /* 0x000e220000002100 */
[----:B------:R-:W-:Y:S01]  /*34c0*/  BSSY B0, `(.L_x_4275) ;  /* 0x000000f000007945 */ /* 0x000fe20003800000 */
[----:B0-----:R-:W-:-:S05]  /*34d0*/  LEA.HI R3, R2, UR6, RZ, 0x19 ;  /* 0x0000000602037c11 */ /* 0x001fca000f8fc8ff */
[----:B------:R-:W-:-:S05]  /*34e0*/  IMAD R140, R3, R140, RZ ;  /* 0x0000008c038c7224 */ /* 0x000fca00078e02ff */
[----:B------:R-:W-:Y:S01]  /*34f0*/  LEA.HI R139, R140, R139, RZ, 0x1e ;  /* 0x0000008b8c8b7211 */ /* 0x000fe200078ff0ff */
[----:B------:R-:W-:Y:S06]  /*3500*/  @!P4 BRA `(.L_x_4276) ;  /* 0x000000000028c947 */ /* 0x000fec0003800000 */
[----:B------:R-:W0:Y:S08]  /*3510*/  LDC.64 R2, c[0x0][0x2d0] ;  /* 0x0000b400ff027b82 */ /* 0x000e300000000a00 */
[----:B------:R-:W1:Y:S08]  /*3520*/  LDC.64 R4, c[0x0][0x2d8] ;  /* 0x0000b600ff047b82 */ /* 0x000e700000000a00 */
[----:B-----5:R-:W2:Y:S01]  /*3530*/  LDC.64 R6, c[0x0][0x2f0] ;  /* 0x0000bc00ff067b82 */ /* 0x020ea20000000a00 */
[----:B0-----:R-:W-:-:S05]  /*3540*/  IMAD.WIDE.U32 R2, R139, 0x10, R2 ;  /* 0x000000108b027825 */ /* 0x001fca00078e0002 */
[----:B------:R0:W-:Y:S01]  /*3550*/  STG.E.128 desc[UR4][R2.64], R76 ;  /* 0x0000004c02007986 */ /* 0x0001e2000c101d04 */
[----:B-1----:R-:W-:-:S05]  /*3560*/  IMAD.WIDE.U32 R4, R139, 0x10, R4 ;  /* 0x000000108b047825 */ /* 0x002fca00078e0004 */
[----:B------:R0:W-:Y:S01]  /*3570*/  STG.E.128 desc[UR4][R4.64], R96 ;  /* 0x0000006004007986 */ /* 0x0001e2000c101d04 */
[C---:B--2---:R-:W-:Y:S01]  /*3580*/  IMAD.WIDE.U32 R6, R139.reuse, 0x10, R6 ;  /* 0x000000108b067825 */ /* 0x044fe200078e0006 */
[----:B------:R-:W-:-:S04]  /*3590*/  IADD3 R139, R139, 0x80, RZ ;  /* 0x000000808b8b7810 */ /* 0x000fc80007ffe0ff */
[----:B------:R0:W-:Y:S03]  /*35a0*/  STG.E.128 desc[UR4][R6.64], R56 ;  /* 0x0000003806007986 */ /* 0x0001e6000c101d04 */
.L_x_4276:
[----:B------:R-:W-:Y:S05]  /*35b0*/  BSYNC B0 ;  /* 0x0000000000007941 */ /* 0x000fea0003800000 */
.L_x_4275:
[----:B------:R-:W-:Y:S04]  /*35c0*/  BSSY B0, `(.L_x_4277) ;  /* 0x000000c000007945 */ /* 0x000fe80003800000 */
[----:B------:R-:W-:Y:S05]  /*35d0*/  @!P0 BRA `(.L_x_4278) ;  /* 0x0000000000288947 */ /* 0x000fea0003800000 */
[----:B0-----:R-:W0:Y:S08]  /*35e0*/  LDC.64 R2, c[0x0][0x2d0] ;  /* 0x0000b400ff027b82 */ /* 0x001e300000000a00 */
        /* <DEDUP_REMOVED lines=9> */
.L_x_4278:
[----:B------:R-:W-:Y:S05]  /*3680*/  BSYNC B0 ;  /* 0x0000000000007941 */ /* 0x000fea0003800000 */
.L_x_4277:
[----:B------:R-:W-:Y:S04]  /*3690*/  BSSY B0, `(.L_x_4279) ;  /* 0x000000c000007945 */ /* 0x000fe80003800000 */
[----:B------:R-:W-:Y:S05]  /*36a0*/  @!P1 BRA `(.L_x_4280) ;  /* 0x0000000000289947 */ /* 0x000fea0003800000 */
[----:B0--3--:R-:W0:Y:S08]  /*36b0*/  LDC.64 R2, c[0x0][0x2d0] ;  /* 0x0000b400ff027b82 */ /* 0x009e300000000a00 */
        /* <DEDUP_REMOVED lines=9> */
.L_x_4280:
[----:B------:R-:W-:Y:S05]  /*3750*/  BSYNC B0 ;  /* 0x0000000000007941 */ /* 0x000fea0003800000 */
.L_x_4279:
[----:B------:R-:W-:Y:S04]  /*3760*/  BSSY B0, `(.L_x_4281) ;  /* 0x000000c000007945 */ /* 0x000fe80003800000 */
[----:B------:R-:W-:Y:S05]  /*3770*/  @!P2 BRA `(.L_x_4282) ;  /* 0x000000000028a947 */ /* 0x000fea0003800000 */
[----:B0--34-:R-:W0:Y:S08]  /*3780*/  LDC.64 R2, c[0x0][0x2d0] ;  /* 0x0000b400ff027b82 */ /* 0x019e300000000a00 */
        /* <DEDUP_REMOVED lines=9> */
.L_x_4282:
[----:B------:R-:W-:Y:S05]  /*3820*/  BSYNC B0 ;  /* 0x0000000000007941 */ /* 0x000fea0003800000 */
.L_x_4281:
[----:B------:R-:W-:-:S13]  /*3830*/  ISETP.NE.AND P0, PT, R0, RZ, PT ;  /* 0x000000ff0000720c */ /* 0x000fda0003f05270 */
[----:B------:R-:W-:Y:S05]  /*3840*/  @!P0 EXIT ;  /* 0x000000000000894d */ /* 0x000fea0003800000 */
[----:B0--34-:R-:W0:Y:S08]  /*3850*/  LDC.64 R2, c[0x0][0x2d0] ;  /* 0x0000b400ff027b82 */ /* 0x019e300000000a00 */
[----:B------:R-:W1:Y:S08]  /*3860*/  LDC.64 R4, c[0x0][0x2d8] ;  /* 0x0000b600ff047b82 */ /* 0x000e700000000a00 */
[----:B-----5:R-:W2:Y:S01]  /*3870*/  LDC.64 R6, c[0x0][0x2f0] ;  /* 0x0000bc00ff067b82 */ /* 0x020ea20000000a00 */
[----:B0-----:R-:W-:-:S05]  /*3880*/  IMAD.WIDE.U32 R2, R139, 0x10, R2 ;  /* 0x000000108b027825 */ /* 0x001fca00078e0002 */
[----:B------:R-:W-:Y:S01]  /*3890*/  STG.E.128 desc[UR4][R2.64], R60 ;  /* 0x0000003c02007986 */ /* 0x000fe2000c101d04 */
[----:B-1----:R-:W-:-:S05]  /*38a0*/  IMAD.WIDE.U32 R4, R139, 0x10, R4 ;  /* 0x000000108b047825 */ /* 0x002fca00078e0004 */
[----:B------:R-:W-:Y:S01]  /*38b0*/  STG.E.128 desc[UR4][R4.64], R80 ;  /* 0x0000005004007986 */ /* 0x000fe2000c101d04 */
[----:B--2---:R-:W-:-:S05]  /*38c0*/  IMAD.WIDE.U32 R6, R139, 0x10, R6 ;  /* 0x000000108b067825 */ /* 0x004fca00078e0006 */
[----:B------:R-:W-:Y:S01]  /*38d0*/  STG.E.128 desc[UR4][R6.64], R40 ;  /* 0x0000002806007986 */ /* 0x000fe2000c101d04 */
[----:B------:R-:W-:Y:S05]  /*38e0*/  EXIT ;  /* 0x000000000000794d */ /* 0x000fea0003800000 */
.L_x_4263:
[----:B------:R-:W-:Y:S01]  /*38f0*/  IMAD.MOV.U32 R191, RZ, RZ, R187 ;  /* 0x000000ffffbf7224 */ /* 0x000fe200078e00bb */
[----:B------:R-:W-:Y:S02]  /*3900*/  MOV R190, 0x10 ;  /* 0x0000001000be7802 */ /* 0x000fe40000000f00 */
[----:B------:R-:W-:Y:S02]  /*3910*/  MOV R193, 0x1f ;  /* 0x0000001f00c17802 */ /* 0x000fe40000000f00 */
[----:B------:R-:W-:-:S07]  /*3920*/  MOV R188, 0xffffffff ;  /* 0xffffffff00bc7802 */ /* 0x000fce0000000f00 */
[----:B------:R-:W-:Y:S05]  /*3930*/  WARPSYNC.COLLECTIVE R188, `(.L_x_4283) ;  /* 0x00000000bc087348 */ /* 0x000fea0003c00000 */
[----:B------:R0:W1:Y:S02]  /*3940*/  SHFL.DOWN P6, R189, R191, R190, R193 ;  /* 0x080000bebfbd7389 */ /* 0x00006400000c00c1 */
[----:B01----:R-:W-:Y:S01]  /*3950*/  ENDCOLLECTIVE ;  /* 0x000000000000791b */ /* 0x003fe20003800000 */
.L_x_4283:
[----:B------:R-:W-:Y:S02]  /*3960*/  MOV R191, R186 ;  /* 0x000000ba00bf7202 */ /* 0x000fe40000000f00 */
[----:B------:R-:W-:-:S07]  /*3970*/  MOV R126, R189 ;  /* 0x000000bd007e7202 */ /* 0x000fce0000000f00 */
[----:B------:R-:W-:Y:S05]  /*3980*/  WARPSYNC.COLLECTIVE R188, `(.L_x_4284) ;  /* 0x00000000bc087348 */ /* 0x000fea0003c00000 */
[----:B------:R0:W1:Y:S02]  /*3990*/  SHFL.DOWN P6, R189, R191, R190, R193 ;  /* 0x080000bebfbd7389 */ /* 0x00006400000c00c1 */
[----:B01----:R-:W-:Y:S01]  /*39a0*/  ENDCOLLECTIVE ;  /* 0x000000000000791b */ /* 0x003fe20003800000 */
.L_x_4284:
[----:B------:R-:W-:-:S05]  /*39b0*/  FADD.FTZ R126, R126, R187 ;  /* 0x000000bb7e7e7221 */ /* 0x000fca0000010000 */
[----:B------:R-:W-:Y:S02]  /*39c0*/  MOV R191, R126 ;  /* 0x0000007e00bf7202 */ /* 0x000fe40000000f00 */
[----:B------:R-:W-:Y:S02]  /*39d0*/  MOV R190, 0x8 ;  /* 0x0000000800be7802 */ /* 0x000fe40000000f00 */
[----:B------:R-:W-:-:S07]  /*39e0*/  MOV R125, R189 ;  /* 0x000000bd007d7202 */ /* 0x000fce0000000f00 */
[----:B------:R-:W-:Y:S05]  /*39f0*/  WARPSYNC.COLLECTIVE R188, `(.L_x_4285) ;  /* 0x00000000bc087348 */ /* 0x000fea0003c00000 */
[----:B------:R0:W1:Y:S02]  /*3a00*/  SHFL.DOWN P6, R189, R191, R190, R193 ;  /* 0x080000bebfbd7389 */ /* 0x00006400000c00c1 */
[----:B01----:R-:W-:Y:S01]  /*3a10*/  ENDCOLLECTIVE ;  /* 0x000000000000791b */ /* 0x003fe20003800000 */
.L_x_4285:
[----:B------:R-:W-:-:S05]  /*3a20*/  FADD.FTZ R125, R125, R186 ;  /* 0x000000ba7d7d7221 */ /* 0x000fca0000010000 */
[----:B------:R-:W-:Y:S01]  /*3a30*/  MOV R191, R125 ;  /* 0x0000007d00bf7202 */ /* 0x000fe20000000f00 */
[----:B------:R-:W-:-:S07]  /*3a40*/  IMAD.MOV.U32 R127, RZ, RZ, R189 ;  /* 0x000000ffff7f7224 */ /* 0x000fce00078e00bd */
[----:B------:R-:W-:Y:S05]  /*3a50*/  WARPSYNC.COLLECTIVE R188, `(.L_x_4286) ;  /* 0x00000000bc087348 */ /* 0x000fea0003c00000 */
[----:B------:R0:W1:Y:S02]  /*3a60*/  SHFL.DOWN P6, R189, R191, R190, R193 ;  /* 0x080000bebfbd7389 */ /* 0x00006400000c00c1 */
[----:B01----:R-:W-:Y:S01]  /*3a70*/  ENDCOLLECTIVE ;  /* 0x000000000000791b */ /* 0x003fe20003800000 */
.L_x_4286:
[----:B------:R-:W-:-:S05]  /*3a80*/  FADD.FTZ R127, R126, R127 ;  /* 0x0000007f7e7f7221 */ /* 0x000fca0000010000 */
[----:B------:R-:W-:Y:S02]  /*3a90*/  MOV R191, R127 ;  /* 0x0000007f00bf7202 */ /* 0x000fe40000000f00 */
[----:B------:R-:W-:Y:S02]  /*3aa0*/  MOV R190, 0x4 ;  /* 0x0000000400be7802 */ /* 0x000fe40000000f00 */
[----:B------:R-:W-:-:S07]  /*3ab0*/  MOV R128, R189 ;  /* 0x000000bd00807202 */ /* 0x000fce0000000f00 */
[----:B------:R-:W-:Y:S05]  /*3ac0*/  WARPSYNC.COLLECTIVE R188, `(.L_x_4287) ;  /* 0x00000000bc087348 */ /* 0x000fea0003c00000 */
[----:B------:R0:W1:Y:S02]  /*3ad0*/  SHFL.DOWN P6, R189, R191, R190, R193 ;  /* 0x080000bebfbd7389 */ /* 0x00006400000c00c1 */
[----:B01----:R-:W-:Y:S01]  /*3ae0*/  ENDCOLLECTIVE ;  /* 0x000000000000791b */ /* 0x003fe20003800000 */
.L_x_4287:
[----:B------:R-:W-:-:S05]  /*3af0*/  FADD.FTZ R128, R125, R128 ;  /* 0x000000807d807221 */ /* 0x000fca0000010000 */
[----:B------:R-:W-:Y:S02]  /*3b00*/  MOV R191, R128 ;  /* 0x0000008000bf7202 */ /* 0x000fe40000000f00 */
[----:B------:R-:W-:-:S07]  /*3b10*/  MOV R130, R189 ;  /* 0x000000bd00827202 */ /* 0x000fce0000000f00 */
[----:B------:R-:W-:Y:S05]  /*3b20*/  WARPSYNC.COLLECTIVE R188, `(.L_x_4288) ;  /* 0x00000000bc087348 */ /* 0x000fea0003c00000 */
[----:B------:R0:W1:Y:S02]  /*3b30*/  SHFL.DOWN P6, R189, R191, R190, R193 ;  /* 0x080000bebfbd7389 */ /* 0x00006400000c00c1 */
[----:B01----:R-:W-:Y:S01]  /*3b40*/  ENDCOLLECTIVE ;  /* 0x000000000000791b */ /* 0x003fe20003800000 */
.L_x_4288:
[----:B------:R-:W-:-:S05]  /*3b50*/  FADD.FTZ R130, R127, R130 ;  /* 0x000000827f827221 */ /* 0x000fca0000010000 */
[----:B------:R-:W-:Y:S01]  /*3b60*/  MOV R191, R130 ;  /* 0x0000008200bf7202 */ /* 0x000fe20000000f00 */
[----:B------:R-:W-:Y:S01]  /*3b70*/  IMAD.MOV.U32 R190, RZ, RZ, 0x2 ;  /* 0x00000002ffbe7424 */ /* 0x000fe200078e00ff */
[----:B------:R-:W-:-:S07]  /*3b80*/  MOV R129, R189 ;  /* 0x000000bd00817202 */ /* 0x000fce0000000f00 */
[----:B------:R-:W-:Y:S05]  /*3b90*/  WARPSYNC.COLLECTIVE R188, `(.L_x_4289) ;  /* 0x00000000bc087348 */ /* 0x000fea0003c00000 */
[----:B------:R0:W1:Y:S02]  /*3ba0*/  SHFL.DOWN P6, R189, R191, R190, R193 ;  /* 0x080000bebfbd7389 */ /* 0x00006400000c00c1 */
[----:B01----:R-:W-:Y:S01]  /*3bb0*/  ENDCOLLECTIVE ;  /* 0x000000000000791b */ /* 0x003fe20003800000 */
.L_x_4289:
[----:B------:R-:W-:-:S05]  /*3bc0*/  FADD.FTZ R129, R128, R129 ;  /* 0x0000008180817221 */ /* 0x000fca0000010000 */
[----:B------:R-:W-:Y:S02]  /*3bd0*/  MOV R191, R129 ;  /* 0x0000008100bf7202 */ /* 0x000fe40000000f00 */
[----:B------:R-:W-:-:S07]  /*3be0*/  MOV R131, R189 ;  /* 0x000000bd00837202 */ /* 0x000fce0000000f00 */
[----:B------:R-:W-:Y:S05]  /*3bf0*/  WARPSYNC.COLLECTIVE R188, `(.L_x_4290) ;  /* 0x00000000bc087348 */ /* 0x000fea0003c00000 */
[----:B------:R0:W1:Y:S02]  /*3c00*/  SHFL.DOWN P6, R189, R191, R190, R193 ;  /* 0x080000bebfbd7389 */ /* 0x00006400000c00c1 */
[----:B01----:R-:W-:Y:S01]  /*3c10*/  ENDCOLLECTIVE ;  /* 0x000000000000791b */ /* 0x003fe20003800000 */
.L_x_4290:
[----:B------:R-:W-:-:S05]  /*3c20*/  FADD.FTZ R131, R130, R131 ;  /* 0x0000008382837221 */ /* 0x000fca0000010000 */
[----:B------:R-:W-:Y:S02]  /*3c30*/  MOV R191, R131 ;  /* 0x0000008300bf7202 */ /* 0x000fe40000000f00 */
[----:B------:R-:W-:Y:S02]  /*3c40*/  MOV R190, 0x1 ;  /* 0x0000000100be7802 */ /* 0x000fe40000000f00 */
[----:B------:R-:W-:-:S07]  /*3c50*/  MOV R176, R189 ;  /* 0x000000bd00b07202 */ /* 0x000fce0000000f00 */
[----:B------:R-:W-:Y:S05]  /*3c60*/  WARPSYNC.COLLECTIVE R188, `(.L_x_4291) ;  /* 0x00000000bc087348 */ /* 0x000fea0003c00000 */
[----:B------:R0:W1:Y:S02]  /*3c70*/  SHFL.DOWN P6, R189, R191, R190, R193 ;  /* 0x080000bebfbd7389 */ /* 0x00006400000c00c1 */
[----:B01----:R-:W-:Y:S01]  /*3c80*/  ENDCOLLECTIVE ;  /* 0x000000000000791b */ /* 0x003fe20003800000 */
.L_x_4291:
[----:B------:R-:W-:-:S05]  /*3c90*/  FADD.FTZ R177, R129, R176 ;  /* 0x000000b081b17221 */ /* 0x000fca0000010000 */
[----:B------:R-:W-:Y:S02]  /*3ca0*/  MOV R191, R177 ;  /* 0x000000b100bf7202 */ /* 0x000fe40000000f00 */
[----:B------:R-:W-:-:S07]  /*3cb0*/  MOV R176, R189 ;  /* 0x000000bd00b07202 */ /* 0x000fce0000000f00 */
[----:B------:R-:W-:Y:S05]  /*3cc0*/  WARPSYNC.COLLECTIVE R188, `(.L_x_4292) ;  /* 0x00000000bc087348 */ /* 0x000fea0003c00000 */
[----:B------:R0:W1:Y:S02]  /*3cd0*/  SHFL.DOWN P6, R189, R191, R190, R193 ;  /* 0x080000bebfbd7389 */ /* 0x00006400000c00c1 */
[----:B01----:R-:W-:Y:S01]  /*3ce0*/  ENDCOLLECTIVE ;  /* 0x000000000000791b */ /* 0x003fe20003800000 */
.L_x_4292:
[----:B------:R-:W-:Y:S01]  /*3cf0*/  MOV R126, R189 ;  /* 0x000000bd007e7202 */ /* 0x000fe20000000f00 */
[----:B------:R-:W-:Y:S06]  /*3d00*/  BRA `(.L_x_4293) ;  /* 0xffffffe000507947 */ /* 0x000fec000383ffff */
.L_x_4294:
        /* <DEDUP_REMOVED lines=15> */
.L_x_11882:


//--------------------- .text._ZN10layer_norm13ln_bwd_kernelINS_13Kernel_traitsI13__nv_bfloat16S2_fS2_fjLj2560ELj1ELj1ELj4ELj8ENS_18Kernel_traits_baseILj2560ES2_S2_fS2_fjLj128EEEEELb0ELb1ELb0ELb1EEEvNS_9BwdParamsE --------------------------
	.section	.text._ZN10layer_norm13ln_bwd_kernelINS_13Kernel_traitsI13__nv_bfloat16S2_fS2_fjLj2560ELj1ELj1ELj4ELj8ENS_18Kernel_traits_baseILj2560ES2_S2_fS2_fjLj128EEEEELb0ELb1ELb0ELb1EEEvNS_9BwdParamsE,"ax",@progbits
	.align	128
        .global         _ZN10layer_norm13ln_bwd_kernelINS_13Kernel_traitsI13__nv_bfloat16S2_fS2_fjLj2560ELj1ELj1ELj4ELj8ENS_18Kernel_traits_baseILj2560ES2_S2_fS2_fjLj128EEEEELb0ELb1ELb0ELb1EEEvNS_9BwdParamsE
        .type           _ZN10layer_norm13ln_bwd_kernelINS_13Kernel_traitsI13__nv_bfloat16S2_fS2_fjLj2560ELj1ELj1ELj4ELj8ENS_18Kernel_traits_baseILj2560ES2_S2_fS2_fjLj128EEEEELb0ELb1ELb0ELb1EEEvNS_9BwdParamsE,@function
        .size           _ZN10layer_norm13ln_bwd_kernelINS_13Kernel_traitsI13__nv_bfloat16S2_fS2_fjLj2560ELj1ELj1ELj4ELj8ENS_18Kernel_traits_baseILj2560ES2_S2_fS2_fjLj128EEEEELb0ELb1ELb0ELb1EEEvNS_9BwdParamsE,(.L_x_11883 - _ZN10layer_norm13ln_bwd_kernelINS_13Kernel_traitsI13__nv_bfloat16S2_fS2_fjLj2560ELj1ELj1ELj4ELj8ENS_18Kernel_traits_baseILj2560ES2_S2_fS2_fjLj128EEEEELb0ELb1ELb0ELb1EEEvNS_9BwdParamsE)
        .other          _ZN10layer_norm13ln_bwd_kernelINS_13Kernel_traitsI13__nv_bfloat16S2_fS2_fjLj2560ELj1ELj1ELj4ELj8ENS_18Kernel_traits_baseILj2560ES2_S2_fS2_fjLj128EEEEELb0ELb1ELb0ELb1EEEvNS_9BwdParamsE,@"STO_CUDA_ENTRY STV_DEFAULT"
_ZN10layer_norm13ln_bwd_kernelINS_13Kernel_traitsI13__nv_bfloat16S2_fS2_fjLj2560ELj1ELj1ELj4ELj8ENS_18Kernel_traits_baseILj2560ES2_S2_fS2_fjLj128EEEEELb0ELb1ELb0ELb1EEEvNS_9BwdParamsE:
.text._ZN10layer_norm13ln_bwd_kernelINS_13Kernel_traitsI13__nv_bfloat16S2_fS2_fjLj2560ELj1ELj1ELj4ELj8ENS_18Kernel_traits_baseILj2560ES2_S2_fS2_fjLj128EEEEELb0ELb1ELb0ELb1EEEvNS_9BwdParamsE:
        /* <DEDUP_REMOVED lines=45> */
.L_x_4295:
        /* <DEDUP_REMOVED lines=49> */
[--C-:B--2---:R-:W-:Y:S02]  /*05e0*/  SHF.R.U64 R122, R8, 0x10, R9.reuse ;  /* 0x00000010087a7819 */ /* 0x104fe40000001209 */
[----:B------:R-:W-:Y:S02]  /*05f0*/  SHF.R.U32.HI R123, RZ, 0x10, R9 ;  /* 0x00000010ff7b7819 */ /* 0x000fe40000011609 */
[----:B---3--:R-:W-:-:S02]  /*0600*/  SHF.R.U64 R124, R10, 0x10, R11 ;  /* 0x000000100a7c7819 */ /* 0x008fc4000000120b */
[----:B------:R-:W-:Y:S02]  /*0610*/  SHF.R.U32.HI R125, RZ, 0x10, R11 ;  /* 0x00000010ff7d7819 */ /* 0x000fe4000001160b */
[--C-:B----4-:R-:W-:Y:S02]  /*0620*/  SHF.R.U32.HI R133, RZ, 0x10, R13.reuse ;  /* 0x00000010ff857819 */ /* 0x110fe4000001160d */
[----:B------:R-:W-:Y:S02]  /*0630*/  SHF.R.U64 R132, R12, 0x10, R13 ;  /* 0x000000100c847819 */ /* 0x000fe4000000120d */
[--C-:B-----5:R-:W-:Y:S02]  /*0640*/  SHF.R.U64 R126, R16, 0x10, R17.reuse ;  /* 0x00000010107e7819 */ /* 0x120fe40000001211 */
[----:B------:R-:W-:Y:S02]  /*0650*/  SHF.R.U32.HI R127, RZ, 0x10, R17 ;  /* 0x00000010ff7f7819 */ /* 0x000fe40000011611 */
[----:B------:R-:W-:-:S02]  /*0660*/  SHF.R.U64 R128, R20, 0x10, R21 ;  /* 0x0000001014807819 */ /* 0x000fc40000001215 */
        /* <DEDUP_REMOVED lines=10> */
[----:B------:R-:W-:Y:S02]  /*0710*/  SHF.R.U32.HI R163, RZ, 0x10, R29 ;  /* 0x00000010ffa37819 */ /* 0x000fe4000001161d */
        /* <DEDUP_REMOVED lines=9> */
[----:B------:R-:W-:Y:S01]  /*07b0*/  SHF.L.U32 R17, R19, 0x10, RZ ;  /* 0x0000001013117819 */ /* 0x000fe200000006ff */
[----:B------:R-:W-:Y:S01]  /*07c0*/  IMAD.U32 R133, R133, 0x10000, RZ ;  /* 0x0001000085857824 */ /* 0x000fe200078e00ff */
[----:B------:R-:W-:Y:S02]  /*07d0*/  SHF.L.U32 R10, R26, 0x10, RZ ;  /* 0x000000101a0a7819 */ /* 0x000fe400000006ff */
[----:B------:R-:W-:Y:S02]  /*07e0*/  SHF.L.U32 R11, R27, 0x10, RZ ;  /* 0x000000101b0b7819 */ /* 0x000fe400000006ff */
[----:B------:R-:W-:-:S02]  /*07f0*/  CS2R R26, SRZ ;  /* 0x00000000001a7805 */ /* 0x000fc4000001ff00 */
[----:B------:R-:W-:Y:S02]  /*0800*/  SHF.L.U32 R18, R22, 0x10, RZ ;  /* 0x0000001016127819 */ /* 0x000fe400000006ff */
[----:B------:R-:W-:Y:S02]  /*0810*/  SHF.L.U32 R19, R23, 0x10, RZ ;  /* 0x0000001017137819 */ /* 0x000fe400000006ff */
[----:B------:R-:W-:Y:S02]  /*0820*/  CS2R R22, SRZ ;  /* 0x0000000000167805 */ /* 0x000fe4000001ff00 */
[----:B------:R-:W-:Y:S02]  /*0830*/  SHF.L.U32 R20, R28, 0x10, RZ ;  /* 0x000000101c147819 */ /* 0x000fe400000006ff */
[----:B------:R-:W-:Y:S02]  /*0840*/  SHF.L.U32 R21, R29, 0x10, RZ ;  /* 0x000000101d157819 */ /* 0x000fe400000006ff */
[----:B------:R-:W-:-:S02]  /*0850*/  CS2R R28, SRZ ;  /* 0x00000000001c7805 */ /* 0x000fc4000001ff00 */
        /* <DEDUP_REMOVED lines=22> */
[----:B------:R-:W-:-:S07]  /*09c0*/  SHF.L.U32 R163, R163, 0x10, RZ ;  /* 0x00000010a3a37819 */ /* 0x000fce00000006ff */
.L_x_4299:
        /* <DEDUP_REMOVED lines=8> */
[----:B------:R-:W-:-:S07]  /*0a50*/  LEA.HI.SX32 R179, R79, R24, 0x1e ;  /* 0x000000184fb37211 */ /* 0x000fce00078ff2ff */
[----:B------:R-:W3:Y:S01]  /*0a60*/  LDC.64 R92, c[0x0][0x238] ;  /* 0x00008e00ff5c7b82 */ /* 0x000ee20000000a00 */
[----:B0-----:R-:W-:-:S07]  /*0a70*/  @P0 LEA R82, P1, R25, R82, 0x1 ;  /* 0x0000005219520211 */ /* 0x001fce00078208ff */
[----:B------:R-:W0:Y:S01]  /*0a80*/  LDC.64 R138, c[0x0][0x258] ;  /* 0x00009600ff8a7b82 */ /* 0x000e220000000a00 */
[C---:B-1----:R-:W-:Y:S01]  /*0a90*/  IMAD.WIDE R84, R25.reuse, 0x4, R76 ;  /* 0x0000000419547825 */ /* 0x042fe200078e024c */
[----:B------:R-:W-:Y:S02]  /*0aa0*/  @P0 LEA.HI.X R83, R25, R83, R78, 0x1, P1 ;  /* 0x0000005319530211 */ /* 0x000fe400008f0c4e */
[C---:B------:R-:W-:Y:S02]  /*0ab0*/  IADD3 R177, R179.reuse, 0x80, RZ ;  /* 0x00000080b3b17810 */ /* 0x040fe40007ffe0ff */
[C---:B------:R-:W-:Y:S01]  /*0ac0*/  IADD3 R173, R179.reuse, 0x180, RZ ;  /* 0x00000180b3ad7810 */ /* 0x040fe20007ffe0ff */
[----:B------:R1:W4:Y:S01]  /*0ad0*/  LDG.E R176, desc[UR6][R84.64] ;  /* 0x0000000654b07981 */ /* 0x000322000c1e1900 */
[C---:B--2---:R-:W-:Y:S01]  /*0ae0*/  IMAD.WIDE.U32 R142, R179.reuse, 0x8, R144 ;  /* 0x00000008b38e7825 */ /* 0x044fe200078e0090 */
[C---:B------:R-:W-:Y:S02]  /*0af0*/  IADD3 R175, R179.reuse, 0x100, RZ ;  /* 0x00000100b3af7810 */ /* 0x040fe40007ffe0ff */
[----:B------:R-:W2:Y:S01]  /*0b00*/  @P0 LDG.E.U16 R174, desc[UR6][R82.64] ;  /* 0x0000000652ae0981 */ /* 0x000ea2000c1e1500 */
[C---:B------:R-:W-:Y:S01]  /*0b10*/  IADD3 R24, R179.reuse, 0x200, RZ ;  /* 0x00000200b3187810 */ /* 0x040fe20007ffe0ff */
[----:B---3--:R-:W-:-:S02]  /*0b20*/  IMAD.WIDE.U32 R76, R179, 0x10, R92 ;  /* 0x00000010b34c7825 */ /* 0x008fc400078e005c */
[----:B------:R-:W3:Y:S02]  /*0b30*/  LDG.E.64 R142, desc[UR6][R142.64] ;  /* 0x000000068e8e7981 */ /* 0x000ee4000c1e1b00 */
[C---:B------:R-:W-:Y:S02]  /*0b40*/  IMAD.WIDE.U32 R140, R177.reuse, 0x8, R144 ;  /* 0x00000008b18c7825 */ /* 0x040fe400078e0090 */
[----:B------:R-:W3:Y:S02]  /*0b50*/  LDG.E.128 R76, desc[UR6][R76.64] ;  /* 0x000000064c4c7981 */ /* 0x000ee4000c1e1d00 */
[--C-:B------:R-:W-:Y:S02]  /*0b60*/  IMAD.WIDE.U32 R80, R177, 0x10, R92.reuse ;  /* 0x00000010b1507825 */ /* 0x100fe400078e005c */
[----:B------:R-:W3:Y:S02]  /*0b70*/  LDG.E.64 R140, desc[UR6][R140.64] ;  /* 0x000000068c8c7981 */ /* 0x000ee4000c1e1b00 */
[----:B------:R-:W-:-:S02]  /*0b80*/  IMAD.WIDE.U32 R88, R173, 0x10, R92 ;  /* 0x00000010ad587825 */ /* 0x000fc400078e005c */
[----:B------:R-:W3:Y:S02]  /*0b90*/  LDG.E.128 R80, desc[UR6][R80.64] ;  /* 0x0000000650507981 */ /* 0x000ee4000c1e1d00 */
[C---:B------:R-:W-:Y:S02]  /*0ba0*/  IMAD.WIDE.U32 R146, R175.reuse, 0x8, R144 ;  /* 0x00000008af927825 */ /* 0x040fe400078e0090 */
[----:B------:R-:W3:Y:S02]  /*0bb0*/  LDG.E.128 R88, desc[UR6][R88.64] ;  /* 0x0000000658587981 */ /* 0x000ee4000c1e1d00 */
[----:B-1----:R-:W-:Y:S02]  /*0bc0*/  IMAD.WIDE.U32 R84, R175, 0x10, R92 ;  /* 0x00000010af547825 */ /* 0x002fe400078e005c */
[----:B------:R-:W3:Y:S02]  /*0bd0*/  LDG.E.64 R146, desc[UR6][R146.64] ;  /* 0x0000000692927981 */ /* 0x000ee4000c1e1b00 */
[----:B0-----:R-:W-:-:S02]  /*0be0*/  IMAD.WIDE R164, R25, 0x4, R138 ;  /* 0x0000000419a47825 */ /* 0x001fc400078e028a */
[----:B------:R-:W3:Y:S01]  /*0bf0*/  LDG.E.128 R84, desc[UR6][R84.64] ;  /* 0x0000000654547981 */ /* 0x000ee2000c1e1d00 */
[----:B------:R-:W0:Y:S01]  /*0c00*/  LDC.64 R138, c[0x0][0x2c8] ;  /* 0x0000b200ff8a7b82 */ /* 0x000e220000000a00 */
[--C-:B------:R-:W-:Y:S02]  /*0c10*/  IMAD.WIDE.U32 R148, R173, 0x8, R144.reuse ;  /* 0x00000008ad947825 */ /* 0x100fe400078e0090 */
[----:B------:R1:W3:Y:S02]  /*0c20*/  LDG.E R164, desc[UR6][R164.64] ;  /* 0x00000006a4a47981 */ /* 0x0002e4000c1e1900 */
[C---:B------:R-:W-:Y:S02]  /*0c30*/  IMAD.WIDE.U32 R144, R24.reuse, 0x8, R144 ;  /* 0x0000000818907825 */ /* 0x040fe400078e0090 */
[----:B------:R-:W3:Y:S02]  /*0c40*/  LDG.E.64 R148, desc[UR6][R148.64] ;  /* 0x0000000694947981 */ /* 0x000ee4000c1e1b00 */
[----:B------:R-:W-:-:S02]  /*0c50*/  IMAD.WIDE.U32 R92, R24, 0x10, R92 ;  /* 0x00000010185c7825 */ /* 0x000fc400078e005c */
[----:B------:R-:W3:Y:S04]  /*0c60*/  LDG.E.64 R144, desc[UR6][R144.64] ;  /* 0x0000000690907981 */ /* 0x000ee8000c1e1b00 */
[----:B------:R-:W3:Y:S01]  /*0c70*/  LDG.E.128 R92, desc[UR6][R92.64] ;  /* 0x000000065c5c7981 */ /* 0x000ee2000c1e1d00 */
[----:B0-----:R-:W-:-:S04]  /*0c80*/  ISETP.NE.U32.AND P1, PT, R138, RZ, PT ;  /* 0x000000ff8a00720c */ /* 0x001fc80003f25070 */
[----:B------:R-:W-:-:S13]  /*0c90*/  ISETP.NE.AND.EX P1, PT, R139, RZ, PT, P1 ;  /* 0x000000ff8b00720c */ /* 0x000fda0003f25310 */
[----:B------:R-:W0:Y:S08]  /*0ca0*/  @P1 LDC.64 R154, c[0x0][0x2c8] ;  /* 0x0000b200ff9a1b82 */ /* 0x000e300000000a00 */
[----:B------:R-:W1:Y:S08]  /*0cb0*/  @P1 LDC.64 R150, c[0x0][0x2c8] ;  /* 0x0000b200ff961b82 */ /* 0x000e700000000a00 */
[----:B------:R-:W1:Y:S08]  /*0cc0*/  @P1 LDC.64 R158, c[0x0][0x2c8] ;  /* 0x0000b200ff9e1b82 */ /* 0x000e700000000a00 */
[----:B------:R-:W1:Y:S08]  /*0cd0*/  @P1 LDC.64 R152, c[0x0][0x2c8] ;  /* 0x0000b200ff981b82 */ /* 0x000e700000000a00 */
[----:B------:R-:W1:Y:S01]  /*0ce0*/  @P1 LDC.64 R156, c[0x0][0x2c8] ;  /* 0x0000b200ff9c1b82 */ /* 0x000e620000000a00 */
[----:B------:R-:W-:Y:S01]  /*0cf0*/  ISETP.NE.AND P2, PT, RZ, UR8, PT ;  /* 0x00000008ff007c0c */ /* 0x000fe2000bf45270 */
[----:B0-----:R-:W-:Y:S01]  /*0d00*/  @P1 IMAD.WIDE.U32 R154, R177, 0x10, R154 ;  /* 0x00000010b19a1825 */ /* 0x001fe200078e009a */
[----:B-1----:R-:W-:-:S03]  /*0d10*/  MOV R165, 0x3f800000 ;  /* 0x3f80000000a57802 */ /* 0x002fc60000000f00 */
[----:B------:R-:W-:Y:S01]  /*0d20*/  @P1 IMAD.WIDE.U32 R150, R179, 0x10, R150 ;  /* 0x00000010b3961825 */ /* 0x000fe200078e0096 */
[----:B------:R-:W5:Y:S03]  /*0d30*/  @P1 LDG.E.128 R56, desc[UR6][R154.64] ;  /* 0x000000069a381981 */ /* 0x000f66000c1e1d00 */
[----:B------:R-:W-:Y:S01]  /*0d40*/  @P1 IMAD.WIDE.U32 R158, R175, 0x10, R158 ;  /* 0x00000010af9e1825 */ /* 0x000fe200078e009e */
[----:B------:R0:W5:Y:S04]  /*0d50*/  @P1 LDG.E.128 R52, desc[UR6][R150.64] ;  /* 0x0000000696341981 */ /* 0x000168000c1e1d00 */
[----:B------:R-:W5:Y:S01]  /*0d60*/  @P1 LDG.E.128 R60, desc[UR6][R158.64] ;  /* 0x000000069e3c1981 */ /* 0x000f62000c1e1d00 */
        /* <DEDUP_REMOVED lines=9> */
[----:B------:R-:W-:-:S02]  /*0e00*/  SHF.R.U64 R182, R142, 0x10, R143 ;  /* 0x000000108eb67819 */ /* 0x000fc4000000128f */
[----:B0-----:R-:W-:Y:S01]  /*0e10*/  MOV R150, R143 ;  /* 0x0000008f00967202 */ /* 0x001fe20000000f00 */
[C---:B------:R-:W-:Y:S01]  /*0e20*/  FADD.FTZ R155, -R184.reuse, R79 ;  /* 0x0000004fb89b7221 */ /* 0x040fe20000010100 */
[----:B------:R-:W-:Y:S01]  /*0e30*/  SHF.R.U32.HI R142, RZ, 0x10, R143 ;  /* 0x00000010ff8e7819 */ /* 0x000fe2000001168f */
[----:B------:R-:W-:Y:S01]  /*0e40*/  FADD.FTZ R151, -R184, R77 ;  /* 0x0000004db8977221 */ /* 0x000fe20000010100 */
[----:B------:R-:W-:Y:S01]  /*0e50*/  SHF.L.U32 R79, R174, 0x10, RZ ;  /* 0x00000010ae4f7819 */ /* 0x000fe200000006ff */
[C---:B------:R-:W-:Y:S01]  /*0e60*/  FADD.FTZ R143, -R184.reuse, R76 ;  /* 0x0000004cb88f7221 */ /* 0x040fe20000010100 */
[----:B-1----:R-:W-:Y:S01]  /*0e70*/  FADD.FTZ R153, -R184, R78 ;  /* 0x0000004eb8997221 */ /* 0x002fe20000010100 */
[----:B------:R-:W-:Y:S02]  /*0e80*/  MOV R152, R140 ;  /* 0x0000008c00987202 */ /* 0x000fe40000000f00 */
[----:B------:R-:W-:Y:S01]  /*0e90*/  SHF.R.U64 R181, R140, 0x10, R141 ;  /* 0x000000108cb57819 */ /* 0x000fe2000000128d */
[----:B------:R-:W-:Y:S01]  /*0ea0*/  FADD.FTZ R159, -R184, R82 ;  /* 0x00000052b89f7221 */ /* 0x000fe20000010100 */
[----:B------:R-:W-:-:S02]  /*0eb0*/  MOV R154, R141 ;  /* 0x0000008d009a7202 */ /* 0x000fc40000000f00 */
[----:B------:R-:W-:Y:S01]  /*0ec0*/  SHF.R.U32.HI R180, RZ, 0x10, R141 ;  /* 0x00000010ffb47819 */ /* 0x000fe2000001168d */
[----:B------:R-:W-:Y:S01]  /*0ed0*/  FADD.FTZ R191, -R184, R90 ;  /* 0x0000005ab8bf7221 */ /* 0x000fe20000010100 */
[----:B------:R-:W-:Y:S01]  /*0ee0*/  SHF.L.U32 R76, R182, 0x10, RZ ;  /* 0x00000010b64c7819 */ /* 0x000fe200000006ff */
[----:B------:R-:W-:Y:S01]  /*0ef0*/  FADD.FTZ R141, -R184, R80 ;  /* 0x00000050b88d7221 */ /* 0x000fe20000010100 */
[--C-:B------:R-:W-:Y:S02]  /*0f00*/  SHF.R.U64 R185, R146, 0x10, R147.reuse ;  /* 0x0000001092b97819 */ /* 0x100fe40000001293 */
[----:B------:R-:W-:Y:S02]  /*0f10*/  MOV R82, R147 ;  /* 0x0000009300527202 */ /* 0x000fe40000000f00 */
[----:B------:R-:W-:Y:S01]  /*0f20*/  SHF.R.U32.HI R140, RZ, 0x10, R147 ;  /* 0x00000010ff8c7819 */ /* 0x000fe20000011693 */
[----:B------:R-:W-:Y:S01]  /*0f30*/  FADD.FTZ R183, -R184, R85 ;  /* 0x00000055b8b77221 */ /* 0x000fe20000010100 */
[----:B------:R-:W-:Y:S01]  /*0f40*/  SHF.L.U32 R78, R142, 0x10, RZ ;  /* 0x000000108e4e7819 */ /* 0x000fe200000006ff */
[----:B------:R-:W-:Y:S01]  /*0f50*/  FADD.FTZ R147, -R184, R84 ;  /* 0x00000054b8937221 */ /* 0x000fe20000010100 */
[C---:B------:R-:W-:Y:S01]  /*0f60*/  FMUL.FTZ R90, R164.reuse, R151 ;  /* 0x00000097a45a7220 */ /* 0x040fe20000410000 */
[----:B------:R-:W-:Y:S01]  /*0f70*/  FMUL.FTZ R85, R164, R143 ;  /* 0x0000008fa4557220 */ /* 0x000fe20000410000 */
[----:B------:R-:W-:Y:S01]  /*0f80*/  FMUL.FTZ R142, R2, R79 ;  /* 0x0000004f028e7220 */ /* 0x000fe20000410000 */
[----:B------:R-:W-:Y:S01]  /*0f90*/  FMUL.FTZ R84, R164, R155 ;  /* 0x0000009ba4547220 */ /* 0x000fe20000410000 */
[C---:B------:R-:W-:Y:S01]  /*0fa0*/  FADD.FTZ R157, -R184.reuse, R81 ;  /* 0x00000051b89d7221 */ /* 0x040fe20000010100 */
[----:B------:R-:W-:Y:S01]  /*0fb0*/  FADD.FTZ R83, -R184, R83 ;  /* 0x00000053b8537221 */ /* 0x000fe20000010100 */
[----:B------:R-:W-:Y:S01]  /*0fc0*/  SHF.L.U32 R150, R150, 0x10, RZ ;  /* 0x0000001096967819 */ /* 0x000fe200000006ff */
[----:B------:R-:W-:Y:S01]  /*0fd0*/  FADD.FTZ R101, R76, R101 ;  /* 0x000000654c657221 */ /* 0x000fe20000010000 */
[----:B------:R-:W-:Y:S01]  /*0fe0*/  SHF.R.U64 R176, R144, 0x10, R145 ;  /* 0x0000001090b07819 */ /* 0x000fe20000001291 */
[-C--:B------:R-:W-:Y:S01]  /*0ff0*/  FFMA.FTZ R121, R90, R76.reuse, R121 ;  /* 0x0000004c5a797223 */ /* 0x080fe20000010079 */
[----:B------:R-:W-:Y:S01]  /*1000*/  FMUL.FTZ R143, R122, R76 ;  /* 0x0000004c7a8f7220 */ /* 0x000fe20000410000 */
[----:B------:R-:W-:-:S02]  /*1010*/  IMAD.U32 R81, R152, 0x10000, RZ ;  /* 0x0001000098517824 */ /* 0x000fc400078e00ff */
[----:B------:R-:W-:Y:S01]  /*1020*/  FMUL.FTZ R141, R164, R141 ;  /* 0x0000008da48d7220 */ /* 0x000fe20000410000 */
[----:B------:R-:W-:Y:S01]  /*1030*/  FADD.FTZ R193, -R184, R91 ;  /* 0x0000005bb8c17221 */ /* 0x000fe20000010100 */
[----:B------:R-:W-:Y:S01]  /*1040*/  FADD.FTZ R100, R79, R100 ;  /* 0x000000644f647221 */ /* 0x000fe20000010000 */
[----:B------:R-:W-:Y:S01]  /*1050*/  FFMA.FTZ R120, R85, R79, R120 ;  /* 0x0000004f55787223 */ /* 0x000fe20000010078 */
[----:B------:R-:W-:Y:S01]  /*1060*/  FADD.FTZ R76, RZ, R142 ;  /* 0x0000008eff4c7221 */ /* 0x000fe20000010000 */
[----:B------:R-:W-:Y:S01]  /*1070*/  FADD.FTZ R99, R78, R99 ;  /* 0x000000634e637221 */ /* 0x000fe20000010000 */
[-C--:B------:R-:W-:Y:S01]  /*1080*/  FFMA.FTZ R119, R84, R78.reuse, R119 ;  /* 0x0000004e54777223 */ /* 0x080fe20000010077 */
[----:B------:R-:W-:Y:S01]  /*1090*/  FMUL.FTZ R91, R123, R78 ;  /* 0x0000004e7b5b7220 */ /* 0x000fe20000410000 */
[----:B------:R-:W-:Y:S01]  /*10a0*/  FFMA.FTZ R79, R85, R142, RZ ;  /* 0x0000008e554f7223 */ /* 0x000fe200000100ff */
[----:B------:R-:W-:Y:S01]  /*10b0*/  FADD.FTZ R199, -R184, R94 ;  /* 0x0000005eb8c77221 */ /* 0x000fe20000010100 */
[----:B------:R-:W-:Y:S01]  /*10c0*/  SHF.L.U32 R78, R180, 0x10, RZ ;  /* 0x00000010b44e7819 */ /* 0x000fe200000006ff */
[----:B------:R-:W-:Y:S01]  /*10d0*/  FADD.FTZ R187, -R184, R86 ;  /* 0x00000056b8bb7221 */ /* 0x000fe20000010100 */
[----:B------:R-:W-:Y:S01]  /*10e0*/  SHF.L.U32 R152, R176, 0x10, RZ ;  /* 0x00000010b0987819 */ /* 0x000fe200000006ff */
[----:B------:R-:W-:Y:S01]  /*10f0*/  FADD.FTZ R195, -R184, R92 ;  /* 0x0000005cb8c37221 */ /* 0x000fe20000010100 */
[--C-:B------:R-:W-:Y:S01]  /*1100*/  SHF.R.U64 R189, R148, 0x10, R149.reuse ;  /* 0x0000001094bd7819 */ /* 0x100fe20000001295 */
[----:B------:R-:W-:Y:S01]  /*1110*/  FMUL.FTZ R94, R164, R83 ;  /* 0x00000053a45e7220 */ /* 0x000fe20000410000 */
[----:B------:R-:W-:Y:S01]  /*1120*/  MOV R156, R149 ;  /* 0x00000095009c7202 */ /* 0x000fe20000000f00 */
[----:B------:R-:W-:Y:S01]  /*1130*/  FADD.FTZ R96, R81, R96 ;  /* 0x0000006051607221 */ /* 0x000fe20000010000 */
[----:B------:R-:W-:Y:S01]  /*1140*/  SHF.R.U32.HI R178, RZ, 0x10, R149 ;  /* 0x00000010ffb27819 */ /* 0x000fe20000011695 */
[-C--:B------:R-:W-:Y:S01]  /*1150*/  FFMA.FTZ R116, R141, R81.reuse, R116 ;  /* 0x000000518d747223 */ /* 0x080fe20000010074 */
[----:B------:R-:W-:Y:S01]  /*1160*/  FMUL.FTZ R176, R4, R81 ;  /* 0x0000005104b07220 */ /* 0x000fe20000410000 */
[----:B------:R-:W-:Y:S01]  /*1170*/  MOV R86, R148 ;  /* 0x0000009400567202 */ /* 0x000fe20000000f00 */
[----:B------:R-:W-:Y:S01]  /*1180*/  FADD.FTZ R149, -R184, R89 ;  /* 0x00000059b8957221 */ /* 0x000fe20000010100 */
[----:B------:R-:W-:Y:S01]  /*1190*/  FMUL.FTZ R92, R3, R150 ;  /* 0x00000096035c7220 */ /* 0x000fe20000410000 */
[----:B------:R-:W-:Y:S01]  /*11a0*/  FADD.FTZ R81, R76, R143 ;  /* 0x0000008f4c517221 */ /* 0x000fe20000010000 */
[----:B------:R-:W-:Y:S01]  /*11b0*/  MOV R148, R144 ;  /* 0x0000009000947202 */ /* 0x000fe20000000f00 */
[----:B------:R-:W-:Y:S01]  /*11c0*/  FMUL.FTZ R89, R164, R153 ;  /* 0x00000099a4597220 */ /* 0x000fe20000410000 */
[----:B------:R-:W-:Y:S01]  /*11d0*/  FFMA.FTZ R76, R90, R143, R79 ;  /* 0x0000008f5a4c7223 */ /* 0x000fe2000001004f */
[----:B------:R-:W-:Y:S01]  /*11e0*/  FMUL.FTZ R144, R164, R183 ;  /* 0x000000b7a4907220 */ /* 0x000fe20000410000 */
[----:B------:R-:W-:Y:S01]  /*11f0*/  FADD.FTZ R51, R78, R51 ;  /* 0x000000334e337221 */ /* 0x000fe20000010000 */
[-C--:B------:R-:W-:Y:S01]  /*1200*/  FFMA.FTZ R115, R94, R78.reuse, R115 ;  /* 0x0000004e5e737223 */ /* 0x080fe20000010073 */
[----:B------:R-:W-:Y:S01]  /*1210*/  FMUL.FTZ R183, R125, R78 ;  /* 0x0000004e7db77220 */ /* 0x000fe20000410000 */
[----:B------:R-:W-:Y:S01]  /*1220*/  FADD.FTZ R78, R81, R92 ;  /* 0x0000005c514e7221 */ /* 0x000fe20000010000 */
[----:B------:R-:W-:Y:S01]  /*1230*/  FFMA.FTZ R79, R89, R92, R76 ;  /* 0x0000005c594f7223 */ /* 0x000fe2000001004c */
[----:B------:R-:W-:Y:S01]  /*1240*/  MOV R80, R146 ;  /* 0x0000009200507202 */ /* 0x000fe20000000f00 */
[----:B------:R-:W-:Y:S01]  /*1250*/  FMUL.FTZ R146, R164, R157 ;  /* 0x0000009da4927220 */ /* 0x000fe20000410000 */
[----:B------:R-:W-:Y:S01]  /*1260*/  SHF.L.U32 R181, R181, 0x10, RZ ;  /* 0x00000010b5b57819 */ /* 0x000fe200000006ff */
[----:B------:R-:W-:Y:S01]  /*1270*/  FADD.FTZ R81, R78, R91 ;  /* 0x0000005b4e517221 */ /* 0x000fe20000010000 */
[----:B------:R-:W-:Y:S01]  /*1280*/  FFMA.FTZ R78, R84, R91, R79 ;  /* 0x0000005b544e7223 */ /* 0x000fe2000001004f */
[----:B------:R-:W-:-:S02]  /*1290*/  SHF.L.U32 R154, R154, 0x10, RZ ;  /* 0x000000109a9a7819 */ /* 0x000fc400000006ff */
        /* <DEDUP_REMOVED lines=8> */
[----:B------:R-:W-:Y:S01]  /*1320*/  FMUL.FTZ R95, R164, R159 ;  /* 0x0000009fa45f7220 */ /* 0x000fe20000410000 */
[----:B------:R-:W-:Y:S01]  /*1330*/  FFMA.FTZ R76, R146, R181, R79 ;  /* 0x000000b5924c7223 */ /* 0x000fe2000001004f */
[----:B------:R-:W-:Y:S01]  /*1340*/  SHF.L.U32 R83, R80, 0x10, RZ ;  /* 0x0000001050537819 */ /* 0x000fe200000006ff */
[----:B------:R-:W-:Y:S01]  /*1350*/  FADD.FTZ R78, R81, R174 ;  /* 0x000000ae514e7221 */ /* 0x000fe20000010000 */
[----:B------:R-:W-:Y:S01]  /*1360*/  FADD.FTZ R98, R150, R98 ;  /* 0x0000006296627221 */ /* 0x000fe20000010000 */
[----:B------:R-:W-:Y:S01]  /*1370*/  FFMA.FTZ R79, R95, R174, R76 ;  /* 0x000000ae5f4f7223 */ /* 0x000fe2000001004c */
[----:B------:R-:W-:Y:S01]  /*1380*/  FFMA.FTZ R118, R89, R150, R118 ;  /* 0x0000009659767223 */ /* 0x000fe20000010076 */
[----:B------:R-:W-:Y:S01]  /*1390*/  SHF.L.U32 R185, R185, 0x10, RZ ;  /* 0x00000010b9b97819 */ /* 0x000fe200000006ff */
[----:B------:R-:W-:Y:S01]  /*13a0*/  FADD.FTZ R81, R78, R183 ;  /* 0x000000b74e517221 */ /* 0x000fe20000010000 */
[----:B------:R-:W-:Y:S01]  /*13b0*/  SHF.L.U32 R150, R178, 0x10, RZ ;  /* 0x00000010b2967819 */ /* 0x000fe200000006ff */
[----:B------:R-:W-:Y:S01]  /*13c0*/  FMUL.FTZ R178, R6, R83 ;  /* 0x0000005306b27220 */ /* 0x000fe20000410000 */
        /* <DEDUP_REMOVED lines=10> */
[----:B------:R-:W-:Y:S01]  /*1470*/  FMUL.FTZ R182, R7, R82 ;  /* 0x0000005207b67220 */ /* 0x000fe20000410000 */
[----:B------:R-:W-:Y:S01]  /*1480*/  FADD.FTZ R81, R76, R185 ;  /* 0x000000b94c517221 */ /* 0x000fe20000010000 */
[----:B------:R-:W-:Y:S01]  /*1490*/  FADD.FTZ R87, -R184, R87 ;  /* 0x00000057b8577221 */ /* 0x000fe20000010100 */
[----:B------:R-:W-:Y:S01]  /*14a0*/  FMUL.FTZ R93, R164, R187 ;  /* 0x000000bba45d7220 */ /* 0x000fe20000410000 */
[----:B------:R-:W-:Y:S01]  /*14b0*/  FFMA.FTZ R76, R144, R185, R79 ;  /* 0x000000b9904c7223 */ /* 0x000fe2000001004f */
[----:B------:R-:W-:Y:S01]  /*14c0*/  SHF.L.U32 R153, R86, 0x10, RZ ;  /* 0x0000001056997819 */ /* 0x000fe200000006ff */
[----:B------:R-:W-:Y:S01]  /*14d0*/  FMUL.FTZ R86, R164, R193 ;  /* 0x000000c1a4567220 */ /* 0x000fe20000410000 */
[----:B------:R-:W-:Y:S01]  /*14e0*/  MOV R158, R145 ;  /* 0x00000091009e7202 */ /* 0x000fe20000000f00 */
[----:B------:R-:W-:Y:S01]  /*14f0*/  FMUL.FTZ R193, R127, R80 ;  /* 0x000000507fc17220 */ /* 0x000fe20000410000 */
[----:B------:R-:W-:Y:S01]  /*1500*/  SHF.R.U32.HI R186, RZ, 0x10, R145 ;  /* 0x00000010ffba7819 */ /* 0x000fe20000011691 */
[----:B------:R-:W-:Y:S01]  /*1510*/  FADD.FTZ R78, R81, R182 ;  /* 0x000000b6514e7221 */ /* 0x000fe20000010000 */
[----:B------:R-:W-:Y:S01]  /*1520*/  FADD.FTZ R145, -R184, R88 ;  /* 0x00000058b8917221 */ /* 0x000fe20000010100 */
[C---:B------:R-:W-:Y:S01]  /*1530*/  FMUL.FTZ R140, R164.reuse, R87 ;  /* 0x00000057a48c7220 */ /* 0x040fe20000410000 */
[----:B------:R-:W-:Y:S01]  /*1540*/  FFMA.FTZ R79, R93, R182, R76 ;  /* 0x000000b65d4f7223 */ /* 0x000fe2000001004c */
        /* <DEDUP_REMOVED lines=8> */
[----:B------:R-:W-:Y:S01]  /*15d0*/  SHF.L.U32 R155, R148, 0x10, RZ ;  /* 0x00000010949b7819 */ /* 0x000fe200000006ff */
[-C--:B------:R-:W-:Y:S01]  /*15e0*/  FFMA.FTZ R109, R88, R189.reuse, R109 ;  /* 0x000000bd586d7223 */ /* 0x080fe2000001006d */
[----:B------:R-:W-:Y:S01]  /*15f0*/  FMUL.FTZ R189, R128, R189 ;  /* 0x000000bd80bd7220 */ /* 0x000fe20000410000 */
[----:B------:R-:W-:Y:S01]  /*1600*/  FADD.FTZ R76, R81, R184 ;  /* 0x000000b8514c7221 */ /* 0x000fe20000010000 */
[----:B------:R-:W-:Y:S01]  /*1610*/  FFMA.FTZ R79, R145, R184, R78 ;  /* 0x000000b8914f7223 */ /* 0x000fe2000001004e */
[----:B------:R-:W-:Y:S01]  /*1620*/  FMUL.FTZ R180, R9, R156 ;  /* 0x0000009c09b47220 */ /* 0x000fe20000410000 */
[----:B------:R-:W-:Y:S01]  /*1630*/  FADD.FTZ R78, R155, R40 ;  /* 0x000000289b4e7221 */ /* 0x000fe20000010000 */
[----:B------:R-:W-:Y:S01]  /*1640*/  FADD.FTZ R81, R76, R189 ;  /* 0x000000bd4c517221 */ /* 0x000fe20000010000 */
[----:B------:R-:W-:Y:S01]  /*1650*/  FMUL.FTZ R87, R164, R191 ;  /* 0x000000bfa4577220 */ /* 0x000fe20000410000 */
[----:B------:R-:W-:Y:S01]  /*1660*/  FFMA.FTZ R40, R88, R189, R79 ;  /* 0x000000bd58287223 */ /* 0x000fe2000001004f */
[----:B------:R-:W-:Y:S01]  /*1670*/  FMUL.FTZ R191, R129, R150 ;  /* 0x0000009681bf7220 */ /* 0x000fe20000410000 */
[----:B------:R-:W-:Y:S01]  /*1680*/  FADD.FTZ R76, R81, R180 ;  /* 0x000000b4514c7221 */ /* 0x000fe20000010000 */
[----:B------:R-:W-:Y:S01]  /*1690*/  SHF.L.U32 R158, R158, 0x10, RZ ;  /* 0x000000109e9e7819 */ /* 0x000fe200000006ff */
[----:B------:R-:W-:Y:S01]  /*16a0*/  FFMA.FTZ R79, R87, R180, R40 ;  /* 0x000000b4574f7223 */ /* 0x000fe20000010028 */
[----:B------:R-:W-:Y:S01]  /*16b0*/  FADD.FTZ R47, R80, R47 ;  /* 0x0000002f502f7221 */ /* 0x000fe20000010000 */
[----:B------:R-:W-:Y:S01]  /*16c0*/  FFMA.FTZ R111, R140, R80, R111 ;  /* 0x000000508c6f7223 */ /* 0x000fe2000001006f */
[----:B------:R-:W-:Y:S01]  /*16d0*/  FADD.FTZ R43, R150, R43 ;  /* 0x0000002b962b7221 */ /* 0x000fe20000010000 */
[----:B------:R-:W-:Y:S01]  /*16e0*/  FFMA.FTZ R107, R86, R150, R107 ;  /* 0x00000096566b7223 */ /* 0x000fe2000001006b */
[----:B------:R-:W-:Y:S01]  /*16f0*/  FADD.FTZ R80, R152, R41 ;  /* 0x0000002998507221 */ /* 0x000fe20000010000 */
[----:B------:R-:W-:Y:S01]  /*1700*/  FMUL.FTZ R150, R10, R155 ;  /* 0x0000009b0a967220 */ /* 0x000fe20000410000 */
[----:B------:R-:W-:Y:S01]  /*1710*/  FADD.FTZ R41, R76, R191 ;  /* 0x000000bf4c297221 */ /* 0x000fe20000010000 */
[----:B------:R-:W-:Y:S01]  /*1720*/  FMUL.FTZ R149, R164, R195 ;  /* 0x000000c3a4957220 */ /* 0x000fe20000410000 */
[----:B------:R-:W-:Y:S01]  /*1730*/  FFMA.FTZ R40, R86, R191, R79 ;  /* 0x000000bf56287223 */ /* 0x000fe2000001004f */
[----:B------:R-:W-:Y:S01]  /*1740*/  FADD.FTZ R44, R153, R44 ;  /* 0x0000002c992c7221 */ /* 0x000fe20000010000 */
[----:B------:R-:W-:Y:S01]  /*1750*/  FFMA.FTZ R108, R145, R153, R108 ;  /* 0x00000099916c7223 */ /* 0x000fe2000001006c */
[----:B------:R-:W-:Y:S01]  /*1760*/  FADD.FTZ R76, R158, R38 ;  /* 0x000000269e4c7221 */ /* 0x000fe20000010000 */
[----:B------:R-:W-:Y:S01]  /*1770*/  FMUL.FTZ R148, R164, R197 ;  /* 0x000000c5a4947220 */ /* 0x000fe20000410000 */
[----:B------:R-:W-:Y:S01]  /*1780*/  FMUL.FTZ R153, R130, R152 ;  /* 0x0000009882997220 */ /* 0x000fe20000410000 */
[----:B------:R-:W-:Y:S01]  /*1790*/  FADD.FTZ R38, R41, R150 ;  /* 0x0000009629267221 */ /* 0x000fe20000010000 */
[----:B------:R-:W-:Y:S01]  /*17a0*/  FFMA.FTZ R41, R149, R150, R40 ;  /* 0x0000009695297223 */ /* 0x000fe20000010028 */
[----:B------:R-:W-:Y:S01]  /*17b0*/  SHF.L.U32 R186, R186, 0x10, RZ ;  /* 0x00000010baba7819 */ /* 0x000fe200000006ff */
[----:B------:R-:W-:Y:S01]  /*17c0*/  FFMA.FTZ R105, R148, R152, R105 ;  /* 0x0000009894697223 */ /* 0x000fe20000010069 */
[----:B------:R-:W-:Y:S01]  /*17d0*/  FADD.FTZ R79, R38, R153 ;  /* 0x00000099264f7221 */ /* 0x000fe20000010000 */
[----:B------:R-:W-:Y:S01]  /*17e0*/  FMUL.FTZ R151, R164, R199 ;  /* 0x000000c7a4977220 */ /* 0x000fe20000410000 */
[----:B------:R-:W-:Y:S01]  /*17f0*/  FMUL.FTZ R152, R11, R158 ;  /* 0x0000009e0b987220 */ /* 0x000fe20000410000 */
[----:B------:R-:W-:Y:S01]  /*1800*/  FFMA.FTZ R38, R148, R153, R41 ;  /* 0x0000009994267223 */ /* 0x000fe20000010029 */
[----:B------:R-:W-:Y:S01]  /*1810*/  FADD.FTZ R50, R154, R50 ;  /* 0x000000329a327221 */ /* 0x000fe20000010000 */
[----:B------:R-:W-:Y:S01]  /*1820*/  FFMA.FTZ R114, R95, R154, R114 ;  /* 0x0000009a5f727223 */ /* 0x000fe20000010072 */
        /* <DEDUP_REMOVED lines=35> */
[----:B------:R0:W1:Y:S01]  /*1a60*/  SHFL.DOWN PT, R158, R83, 0x1, 0x1f ;  /* 0x08201f00539e7f89 */ /* 0x00006200000e0000 */
[----:B------:R-:W-:-:S03]  /*1a70*/  MOV R40, R78 ;  /* 0x0000004e00287202 */ /* 0x000fc60000000f00 */
[----:B------:R0:W2:Y:S04]  /*1a80*/  SHFL.DOWN PT, R186, R157, 0x1, 0x1f ;  /* 0x08201f009dba7f89 */ /* 0x0000a800000e0000 */
.L_x_4310:
[----:B------:R-:W-:Y:S01]  /*1a90*/  LOP3.LUT P4, RZ, R172, 0xff, RZ, 0xc0, !PT ;  /* 0x000000ffacff7812 */ /* 0x000fe2000788c0ff */
[----:B-1----:R-:W-:Y:S01]  /*1aa0*/  FADD.FTZ R76, R83, R158 ;  /* 0x0000009e534c7221 */ /* 0x002fe20000010000 */
[----:B--2---:R-:W-:Y:S01]  /*1ab0*/  FADD.FTZ R77, R157, R186 ;  /* 0x000000ba9d4d7221 */ /* 0x004fe20000010000 */
[----:B------:R-:W-:Y:S10]  /*1ac0*/  @P1 BRA `(.L_x_4298) ;  /* 0x0000000000241947 */ /* 0x000ff40003800000 */
[----:B------:R-:W1:Y:S01]  /*1ad0*/  S2UR UR5, SR_CgaCtaId ;  /* 0x00000000000579c3 */ /* 0x000e620000008800 */
[----:B------:R-:W-:Y:S01]  /*1ae0*/  SHF.R.U32.HI R78, RZ, 0x5, R0 ;  /* 0x00000005ff4e7819 */ /* 0x000fe20000011600 */
[----:B------:R-:W-:-:S03]  /*1af0*/  UMOV UR4, 0x400 ;  /* 0x0000040000047882 */ /* 0x000fc60000000000 */
[----:B------:R-:W-:-:S04]  /*1b00*/  LOP3.LUT R79, R78, 0x7fffffc, RZ, 0xc0, !PT ;  /* 0x07fffffc4e4f7812 */ /* 0x000fc800078ec0ff */
[----:B------:R-:W-:-:S04]  /*1b10*/  @!P4 IADD3 R79, R79, 0x4, RZ ;  /* 0x000000044f4fc810 */ /* 0x000fc80007ffe0ff */
[----:B------:R-:W-:Y:S01]  /*1b20*/  LOP3.LUT R78, R79, 0x3, R78, 0xf8, !PT ;  /* 0x000000034f4e7812 */ /* 0x000fe200078ef84e */
[----:B-1----:R-:W-:-:S06]  /*1b30*/  ULEA UR4, UR5, UR4, 0x18 ;  /* 0x0000000405047291 */ /* 0x002fcc000f8ec03f */
[----:B------:R-:W-:-:S05]  /*1b40*/  LEA R78, R78, UR4, 0x3 ;  /* 0x000000044e4e7c11 */ /* 0x000fca000f8e18ff */
[----:B------:R1:W-:Y:S02]  /*1b50*/  STS.64 [R78+0x2800], R76 ;  /* 0x0028004c4e007388 */ /* 0x0003e40000000a00 */
.L_x_4298:
[----:B------:R-:W-:Y:S05]  /*1b60*/  WARPSYNC.ALL ;  /* 0x0000000000007948 */ /* 0x000fea0003800000 */
[----:B------:R-:W2:Y:S08]  /*1b70*/  S2UR UR5, SR_CgaCtaId ;  /* 0x00000000000579c3 */ /* 0x000eb00000008800 */
[----:B------:R-:W-:Y:S01]  /*1b80*/  BAR.SYNC.DEFER_BLOCKING 0x0 ;  /* 0x0000000000007b1d */ /* 0x000fe20000010000 */
[----:B-1----:R-:W-:-:S02]  /*1b90*/  SHF.R.U32.HI R76, RZ, 0x5, R0 ;  /* 0x00000005ff4c7819 */ /* 0x002fc40000011600 */
[----:B------:R-:W-:Y:S02]  /*1ba0*/  ISETP.NE.U32.AND P1, PT, R138, RZ, PT ;  /* 0x000000ff8a00720c */ /* 0x000fe40003f25070 */
[----:B------:R-:W-:Y:S01]  /*1bb0*/  LOP3.LUT R76, R76, 0x7fffffc, RZ, 0xc0, !PT ;  /* 0x07fffffc4c4c7812 */ /* 0x000fe200078ec0ff */
[----:B------:R-:W-:Y:S01]  /*1bc0*/  UMOV UR4, 0x400 ;  /* 0x0000040000047882 */ /* 0x000fe20000000000 */
[----:B------:R-:W-:Y:S02]  /*1bd0*/  ISETP.NE.AND.EX P1, PT, R139, RZ, PT, P1 ;  /* 0x000000ff8b00720c */ /* 0x000fe40003f25310 */
[----:B------:R-:W-:Y:S01]  /*1be0*/  @!P4 IADD3 R76, R76, 0x4, RZ ;  /* 0x000000044c4cc810 */ /* 0x000fe20007ffe0ff */
[----:B------:R-:W1:Y:S01]  /*1bf0*/  LDC.64 R138, c[0x0][0x2f8] ;  /* 0x0000be00ff8a7b82 */ /* 0x000e620000000a00 */
[----:B------:R-:W-:-:S04]  /*1c00*/  ISETP.NE.U32.AND P3, PT, RZ, UR12, PT ;  /* 0x0000000cff007c0c */ /* 0x000fc8000bf65070 */
[----:B------:R-:W-:Y:S01]  /*1c10*/  ISETP.NE.AND.EX P3, PT, RZ, UR13, PT, P3 ;  /* 0x0000000dff007c0c */ /* 0x000fe2000bf65330 */
[----:B--2---:R-:W-:-:S06]  /*1c20*/  ULEA UR4, UR5, UR4, 0x18 ;  /* 0x0000000405047291 */ /* 0x004fcc000f8ec03f */
[----:B------:R-:W-:-:S05]  /*1c30*/  LEA R156, R76, UR4, 0x3 ;  /* 0x000000044c9c7c11 */ /* 0x000fca000f8e18ff */
[----:B------:R-:W2:Y:S01]  /*1c40*/  LDS.128 R76, [R156+0x2800] ;  /* 0x002800009c4c7984 */ /* 0x000ea20000000c00 */
[----:B-1----:R-:W-:-:S03]  /*1c50*/  IMAD.WIDE.U32 R138, R179, 0x8, R138 ;  /* 0x00000008b38a7825 */ /* 0x002fc600078e008a */
[----:B0-----:R-:W0:Y:S01]  /*1c60*/  LDS.128 R80, [R156+0x2810] ;  /* 0x002810009c507984 */ /* 0x001e220000000c00 */
[----:B--2---:R-:W-:Y:S01]  /*1c70*/  FADD.FTZ R157, RZ, R76 ;  /* 0x0000004cff9d7221 */ /* 0x004fe20000010000 */
[----:B------:R-:W-:-:S03]  /*1c80*/  FADD.FTZ R76, RZ, R77 ;  /* 0x0000004dff4c7221 */ /* 0x000fc60000010000 */
[----:B------:R-:W-:Y:S01]  /*1c90*/  FADD.FTZ R157, R78, R157 ;  /* 0x0000009d4e9d7221 */ /* 0x000fe20000010000 */
[----:B------:R-:W-:-:S03]  /*1ca0*/  FADD.FTZ R76, R79, R76 ;  /* 0x0000004c4f4c7221 */ /* 0x000fc60000010000 */
[----:B0-----:R-:W-:Y:S01]  /*1cb0*/  FADD.FTZ R157, R157, R80 ;  /* 0x000000509d9d7221 */ /* 0x001fe20000010000 */
[----:B------:R-:W-:-:S03]  /*1cc0*/  FADD.FTZ R76, R76, R81 ;  /* 0x000000514c4c7221 */ /* 0x000fc60000010000 */
[----:B------:R-:W-:Y:S01]  /*1cd0*/  FADD.FTZ R82, R82, R157 ;  /* 0x0000009d52527221 */ /* 0x000fe20000010000 */
[----:B------:R-:W-:-:S03]  /*1ce0*/  FADD.FTZ R76, R83, R76 ;  /* 0x0000004c534c7221 */ /* 0x000fc60000010000 */
[----:B------:R-:W-:Y:S01]  /*1cf0*/  FMUL.FTZ R82, R82, UR10 ;  /* 0x0000000a52527c20 */ /* 0x000fe20008410000 */
[----:B------:R-:W-:-:S04]  /*1d00*/  FMUL.FTZ R157, R76, UR10 ;  /* 0x0000000a4c9d7c20 */ /* 0x000fc80008410000 */
[----:B------:R-:W-:Y:S02]  /*1d10*/  FSEL R156, R82, RZ, !P2 ;  /* 0x000000ff529c7208 */ /* 0x000fe40005000000 */
[----:B------:R-:W-:-:S03]  /*1d20*/  ISETP.NE.U32.AND P2, PT, RZ, UR12, PT ;  /* 0x0000000cff007c0c */ /* 0x000fc6000bf45070 */
[-CC-:B------:R-:W-:Y:S01]  /*1d30*/  FFMA.FTZ R90, R90, R157.reuse, R156.reuse ;  /* 0x0000009d5a5a7223 */ /* 0x180fe2000001009c */
[-CC-:B------:R-:W-:Y:S01]  /*1d40*/  FFMA.FTZ R89, R89, R157.reuse, R156.reuse ;  /* 0x0000009d59597223 */ /* 0x180fe2000001009c */
[-CC-:B------:R-:W-:Y:S01]  /*1d50*/  FFMA.FTZ R84, R84, R157.reuse, R156.reuse ;  /* 0x0000009d54547223 */ /* 0x180fe2000001009c */
[-C--:B------:R-:W-:Y:S01]  /*1d60*/  FFMA.FTZ R85, R85, R157.reuse, R156 ;  /* 0x0000009d55557223 */ /* 0x080fe2000001009c */
[----:B------:R-:W-:Y:S01]  /*1d70*/  FADD.FTZ R143, R143, -R90 ;  /* 0x8000005a8f8f7221 */ /* 0x000fe20000010000 */
[----:B------:R-:W-:Y:S01]  /*1d80*/  FADD.FTZ R89, R92, -R89 ;  /* 0x800000595c597221 */ /* 0x000fe20000010000 */
[----:B------:R-:W-:Y:S01]  /*1d90*/  FFMA.FTZ R141, R141, R157, R156 ;  /* 0x0000009d8d8d7223 */ /* 0x000fe2000001009c */
[----:B------:R-:W-:Y:S01]  /*1da0*/  FADD.FTZ R91, R91, -R84 ;  /* 0x800000545b5b7221 */ /* 0x000fe20000010000 */
[----:B------:R-:W-:Y:S01]  /*1db0*/  FMUL.FTZ R78, R164, R143 ;  /* 0x0000008fa44e7220 */ /* 0x000fe20000410000 */
[----:B------:R-:W-:Y:S01]  /*1dc0*/  FFMA.FTZ R146, R146, R157, R156 ;  /* 0x0000009d92927223 */ /* 0x000fe2000001009c */
[----:B------:R-:W-:Y:S01]  /*1dd0*/  FMUL.FTZ R89, R164, R89 ;  /* 0x00000059a4597220 */ /* 0x000fe20000410000 */
[----:B------:R-:W-:Y:S01]  /*1de0*/  FADD.FTZ R85, R142, -R85 ;  /* 0x800000558e557221 */ /* 0x000fe20000010000 */
[----:B-----5:R-:W-:Y:S01]  /*1df0*/  @P1 FADD.FTZ R78, R53, R78 ;  /* 0x0000004e354e1221 */ /* 0x020fe20000010000 */
[----:B------:R-:W-:Y:S01]  /*1e00*/  FADD.FTZ R141, R176, -R141 ;  /* 0x8000008db08d7221 */ /* 0x000fe20000010000 */
[----:B------:R-:W-:Y:S01]  /*1e10*/  FMUL.FTZ R142, R164, R91 ;  /* 0x0000005ba48e7220 */ /* 0x000fe20000410000 */
[-C--:B------:R-:W-:Y:S01]  /*1e20*/  FFMA.FTZ R95, R95, R157.reuse, R156 ;  /* 0x0000009d5f5f7223 */ /* 0x080fe2000001009c */
[----:B------:R-:W-:Y:S01]  /*1e30*/  FADD.FTZ R81, R181, -R146 ;  /* 0x80000092b5517221 */ /* 0x000fe20000010000 */
[----:B------:R-:W-:Y:S01]  /*1e40*/  @P1 FADD.FTZ R89, R54, R89 ;  /* 0x0000005936591221 */ /* 0x000fe20000010000 */
[----:B------:R-:W-:Y:S01]  /*1e50*/  FFMA.FTZ R94, R94, R157, R156 ;  /* 0x0000009d5e5e7223 */ /* 0x000fe2000001009c */
[----:B------:R-:W-:Y:S01]  /*1e60*/  FMUL.FTZ R159, R78, R165 ;  /* 0x000000a54e9f7220 */ /* 0x000fe20000410000 */
[----:B------:R-:W-:Y:S01]  /*1e70*/  FMUL.FTZ R83, R164, R141 ;  /* 0x0000008da4537220 */ /* 0x000fe20000410000 */
[----:B------:R-:W-:Y:S01]  /*1e80*/  @P1 FADD.FTZ R142, R55, R142 ;  /* 0x0000008e378e1221 */ /* 0x000fe20000010000 */
[----:B------:R-:W-:Y:S01]  /*1e90*/  FADD.FTZ R95, R174, -R95 ;  /* 0x8000005fae5f7221 */ /* 0x000fe20000010000 */
[----:B------:R-:W-:Y:S01]  /*1ea0*/  FMUL.FTZ R82, R164, R81 ;  /* 0x00000051a4527220 */ /* 0x000fe20000410000 */
[----:B------:R-:W-:Y:S01]  /*1eb0*/  FFMA.FTZ R144, R144, R157, R156 ;  /* 0x0000009d90907223 */ /* 0x000fe2000001009c */
[----:B------:R-:W-:Y:S01]  /*1ec0*/  FMUL.FTZ R172, R89, R165 ;  /* 0x000000a559ac7220 */ /* 0x000fe20000410000 */
[----:B------:R-:W-:Y:S01]  /*1ed0*/  FADD.FTZ R81, R183, -R94 ;  /* 0x8000005eb7517221 */ /* 0x000fe20000010000 */
[----:B------:R-:W-:Y:S01]  /*1ee0*/  FMUL.FTZ R76, R132, R159 ;  /* 0x0000009f844c7220 */ /* 0x000fe20000410000 */
[----:B------:R-:W-:Y:S01]  /*1ef0*/  @P1 FADD.FTZ R83, R56, R83 ;  /* 0x0000005338531221 */ /* 0x000fe20000010000 */
[----:B------:R-:W-:Y:S01]  /*1f00*/  FMUL.FTZ R181, R142, R165 ;  /* 0x000000a58eb57220 */ /* 0x000fe20000410000 */
[C---:B------:R-:W-:Y:S01]  /*1f10*/  FMUL.FTZ R143, R164.reuse, R95 ;  /* 0x0000005fa48f7220 */ /* 0x040fe20000410000 */
[----:B------:R-:W-:Y:S01]  /*1f20*/  FFMA.FTZ R93, R93, R157, R156 ;  /* 0x0000009d5d5d7223 */ /* 0x000fe2000001009c */
[----:B------:R-:W-:Y:S01]  /*1f30*/  ISETP.NE.AND.EX P2, PT, RZ, UR13, PT, P2 ;  /* 0x0000000dff007c0c */ /* 0x000fe2000bf45320 */
[----:B------:R-:W-:Y:S01]  /*1f40*/  @P1 FADD.FTZ R82, R57, R82 ;  /* 0x0000005239521221 */ /* 0x000fe20000010000 */
[----:B------:R-:W-:Y:S01]  /*1f50*/  FADD.FTZ R185, R185, -R144 ;  /* 0x80000090b9b97221 */ /* 0x000fe20000010000 */
[C---:B------:R-:W-:Y:S01]  /*1f60*/  FMUL.FTZ R79, R164.reuse, R85 ;  /* 0x00000055a44f7220 */ /* 0x040fe20000410000 */
[----:B------:R-:W-:Y:S01]  /*1f70*/  FMUL.FTZ R77, R13, R172 ;  /* 0x000000ac0d4d7220 */ /* 0x000fe20000410000 */
[----:B------:R-:W-:Y:S01]  /*1f80*/  FMUL.FTZ R186, R164, R81 ;  /* 0x00000051a4ba7220 */ /* 0x000fe20000410000 */
[----:B------:R0:W-:Y:S01]  /*1f90*/  F2F.BF16.F32 R80, R76 ;  /* 0x0000004c00507304 */ /* 0x0001e20000202000 */
[----:B------:R-:W-:Y:S01]  /*1fa0*/  FMUL.FTZ R174, R83, R165 ;  /* 0x000000a553ae7220 */ /* 0x000fe20000410000 */
[----:B------:R-:W-:Y:S01]  /*1fb0*/  @P1 FADD.FTZ R143, R58, R143 ;  /* 0x0000008f3a8f1221 */ /* 0x000fe20000010000 */
[----:B------:R-:W-:Y:S01]  /*1fc0*/  FADD.FTZ R93, R182, -R93 ;  /* 0x8000005db65d7221 */ /* 0x000fe20000010000 */
[----:B------:R-:W-:Y:S01]  /*1fd0*/  FFMA.FTZ R140, R140, R157, R156 ;  /* 0x0000009d8c8c7223 */ /* 0x000fe2000001009c */
[----:B------:R-:W-:Y:S01]  /*1fe0*/  FMUL.FTZ R183, R82, R165 ;  /* 0x000000a552b77220 */ /* 0x000fe20000410000 */
[----:B------:R-:W-:Y:S01]  /*1ff0*/  FMUL.FTZ R182, R164, R185 ;  /* 0x000000b9a4b67220 */ /* 0x000fe20000410000 */
[----:B------:R-:W-:Y:S01]  /*2000*/  @P1 FADD.FTZ R79, R52, R79 ;  /* 0x0000004f344f1221 */ /* 0x000fe20000010000 */
[----:B------:R1:W-:Y:S01]  /*2010*/  F2F.BF16.F32 R92, R77 ;  /* 0x0000004d005c7304 */ /* 0x0003e20000202000 */
[----:B0-----:R-:W-:Y:S01]  /*2020*/  FMUL.FTZ R76, R133, R181 ;  /* 0x000000b5854c7220 */ /* 0x001fe20000410000 */
[----:B------:R-:W-:Y:S01]  /*2030*/  @P1 FADD.FTZ R186, R59, R186 ;  /* 0x000000ba3bba1221 */ /* 0x000fe20000010000 */
[-CC-:B------:R-:W-:Y:S01]  /*2040*/  FFMA.FTZ R147, R147, R157.reuse, R156.reuse ;  /* 0x0000009d93937223 */ /* 0x180fe2000001009c */
[----:B------:R-:W-:Y:S01]  /*2050*/  FFMA.FTZ R195, R145, R157, R156 ;  /* 0x0000009d91c37223 */ /* 0x000fe2000001009c */
[-C--:B------:R-:W-:Y:S01]  /*2060*/  FMUL.FTZ R176, R143, R165.reuse ;  /* 0x000000a58fb07220 */ /* 0x080fe20000410000 */
[----:B------:R-:W-:Y:S01]  /*2070*/  FADD.FTZ R193, R193, -R140 ;  /* 0x8000008cc1c17221 */ /* 0x000fe20000010000 */
[----:B------:R-:W-:Y:S01]  /*2080*/  @P1 FADD.FTZ R182, R61, R182 ;  /* 0x000000b63db61221 */ /* 0x000fe20000010000 */
[----:B------:R0:W2:Y:S01]  /*2090*/  F2F.BF16.F32 R91, R76 ;  /* 0x0000004c005b7304 */ /* 0x0000a20000202000 */
[----:B-1----:R-:W-:Y:S01]  /*20a0*/  FMUL.FTZ R77, R14, R174 ;  /* 0x000000ae0e4d7220 */ /* 0x002fe20000410000 */
[-C--:B------:R-:W-:Y:S01]  /*20b0*/  FMUL.FTZ R158, R79, R165.reuse ;  /* 0x000000a54f9e7220 */ /* 0x080fe20000410000 */
[----:B------:R-:W-:Y:S01]  /*20c0*/  FMUL.FTZ R187, R186, R165 ;  /* 0x000000a5babb7220 */ /* 0x000fe20000410000 */
[----:B------:R-:W-:Y:S01]  /*20d0*/  FADD.FTZ R195, R184, -R195 ;  /* 0x800000c3b8c37221 */ /* 0x000fe20000010000 */
[----:B------:R-:W1:Y:S01]  /*20e0*/  LDC.64 R84, c[0x0][0x220] ;  /* 0x00008800ff547b82 */ /* 0x000e620000000a00 */
[----:B------:R-:W-:Y:S01]  /*20f0*/  FADD.FTZ R199, R178, -R147 ;  /* 0x80000093b2c77221 */ /* 0x000fe20000010000 */
[----:B------:R-:W-:Y:S01]  /*2100*/  FMUL.FTZ R184, R164, R193 ;  /* 0x000000c1a4b87220 */ /* 0x000fe20000410000 */
[----:B------:R3:W-:Y:S01]  /*2110*/  F2F.BF16.F32 R95, R77 ;  /* 0x0000004d005f7304 */ /* 0x0007e20000202000 */
[----:B0-----:R-:W-:Y:S01]  /*2120*/  FMUL.FTZ R76, R134, R183 ;  /* 0x000000b7864c7220 */ /* 0x001fe20000410000 */
[----:B------:R-:W-:Y:S01]  /*2130*/  FMUL.FTZ R185, R182, R165 ;  /* 0x000000a5b6b97220 */ /* 0x000fe20000410000 */
[----:B------:R-:W-:Y:S01]  /*2140*/  FMUL.FTZ R197, R12, R158 ;  /* 0x0000009e0cc57220 */ /* 0x000fe20000410000 */
[----:B------:R-:W-:Y:S01]  /*2150*/  FMUL.FTZ R193, R164, R93 ;  /* 0x0000005da4c17220 */ /* 0x000fe20000410000 */
[----:B------:R-:W0:Y:S01]  /*2160*/  @P2 LDC.64 R146, c[0x0][0x308] ;  /* 0x0000c200ff922b82 */ /* 0x000e220000000a00 */
[----:B------:R-:W-:Y:S01]  /*2170*/  @P1 FADD.FTZ R184, R63, R184 ;  /* 0x000000b83fb81221 */ /* 0x000fe20000010000 */
[----:B------:R-:W-:Y:S01]  /*2180*/  FFMA.FTZ R88, R88, R157, R156 ;  /* 0x0000009d58587223 */ /* 0x000fe2000001009c */
[----:B------:R4:W-:Y:S01]  /*2190*/  F2F.BF16.F32 R81, R76 ;  /* 0x0000004c00517304 */ /* 0x0009e20000202000 */
[----:B---3--:R-:W-:Y:S01]  /*21a0*/  FMUL.FTZ R77, R15, R176 ;  /* 0x000000b00f4d7220 */ /* 0x008fe20000410000 */
[----:B------:R-:W-:Y:S01]  /*21b0*/  @P1 FADD.FTZ R193, R62, R193 ;  /* 0x000000c13ec11221 */ /* 0x000fe20000010000 */
[-C--:B------:R-:W-:Y:S01]  /*21c0*/  FMUL.FTZ R178, R184, R165.reuse ;  /* 0x000000a5b8b27220 */ /* 0x080fe20000410000 */
[----:B------:R-:W-:Y:S01]  /*21d0*/  FADD.FTZ R201, R189, -R88 ;  /* 0x80000058bdc97221 */ /* 0x000fe20000010000 */
[----:B------:R-:W3:Y:S01]  /*21e0*/  @P2 LDC.64 R144, c[0x0][0x308] ;  /* 0x0000c200ff902b82 */ /* 0x000ee20000000a00 */
[----:B------:R-:W-:Y:S01]  /*21f0*/  FMUL.FTZ R189, R193, R165 ;  /* 0x000000a5c1bd7220 */ /* 0x000fe20000410000 */
[----:B------:R-:W-:Y:S01]  /*2200*/  FMUL.FTZ R90, R137, R178 ;  /* 0x000000b2895a7220 */ /* 0x000fe20000410000 */
[----:B------:R2:W-:Y:S01]  /*2210*/  F2F.BF16.F32 R94, R77 ;  /* 0x0000004d005e7304 */ /* 0x0005e20000202000 */
[----:B----4-:R-:W-:Y:S01]  /*2220*/  FMUL.FTZ R76, R135, R187 ;  /* 0x000000bb874c7220 */ /* 0x010fe20000410000 */
[----:B------:R-:W-:Y:S01]  /*2230*/  FMUL.FTZ R88, R17, R189 ;  /* 0x000000bd11587220 */ /* 0x000fe20000410000 */
[-CC-:B------:R-:W-:Y:S01]  /*2240*/  FFMA.FTZ R87, R87, R157.reuse, R156.reuse ;  /* 0x0000009d57577223 */ /* 0x180fe2000001009c */
[----:B------:R-:W-:Y:S01]  /*2250*/  FFMA.FTZ R86, R86, R157, R156 ;  /* 0x0000009d56567223 */ /* 0x000fe2000001009c */
[----:B--2---:R-:W-:Y:S01]  /*2260*/  SHF.L.U32 R93, R91, 0x10, RZ ;  /* 0x000000105b5d7819 */ /* 0x004fe200000006ff */
[----:B------:R-:W-:Y:S01]  /*2270*/  FMUL.FTZ R199, R164, R199 ;  /* 0x000000c7a4c77220 */ /* 0x000fe20000410000 */
[----:B------:R-:W-:Y:S01]  /*2280*/  FADD.FTZ R203, R180, -R87 ;  /* 0x80000057b4cb7221 */ /* 0x000fe20000010000 */
[----:B------:R-:W2:Y:S01]  /*2290*/  F2F.BF16.F32 R141, R76 ;  /* 0x0000004c008d7304 */ /* 0x000ea20000202000 */
[----:B------:R-:W-:Y:S01]  /*22a0*/  FMUL.FTZ R77, R136, R185 ;  /* 0x000000b9884d7220 */ /* 0x000fe20000410000 */
[----:B------:R-:W-:Y:S01]  /*22b0*/  FADD.FTZ R191, R191, -R86 ;  /* 0x80000056bfbf7221 */ /* 0x000fe20000010000 */
[----:B-1----:R-:W-:-:S04]  /*22c0*/  IMAD.WIDE.U32 R86, R179, 0x8, R84 ;  /* 0x00000008b3567825 */ /* 0x002fc800078e0054 */
[----:B0-----:R-:W-:Y:S01]  /*22d0*/  @P2 IMAD.WIDE.U32 R146, R179, 0x10, R146 ;  /* 0x00000010b3922825 */ /* 0x001fe200078e0092 */
[----:B------:R-:W0:Y:S08]  /*22e0*/  F2F.BF16.F32 R197, R197 ;  /* 0x000000c500c57304 */ /* 0x000e300000202000 */
[----:B------:R-:W-:Y:S01]  /*22f0*/  F2F.BF16.F32 R188, R90 ;  /* 0x0000005a00bc7304 */ /* 0x000fe20000202000 */
[----:B--2---:R-:W-:-:S07]  /*2300*/  SHF.L.U32 R141, R141, 0x10, RZ ;  /* 0x000000108d8d7819 */ /* 0x004fce00000006ff */
[----:B------:R-:W-:Y:S01]  /*2310*/  F2F.BF16.F32 R88, R88 ;  /* 0x0000005800587304 */ /* 0x000fe20000202000 */
[----:B------:R-:W-:Y:S01]  /*2320*/  @P1 FADD.FTZ R199, R60, R199 ;  /* 0x000000c73cc71221 */ /* 0x000fe20000010000 */
[----:B------:R-:W2:Y:S06]  /*2330*/  LDG.E.64 R86, desc[UR6][R86.64] ;  /* 0x0000000656567981 */ /* 0x000eac000c1e1b00 */
[----:B------:R1:W4:Y:S02]  /*2340*/  F2F.BF16.F32 R140, R77 ;  /* 0x0000004d008c7304 */ /* 0x0003240000202000 */
[----:B-1----:R-:W-:-:S04]  /*2350*/  IMAD.WIDE.U32 R76, R80, 0x10000, RZ ;  /* 0x00010000504c7825 */ /* 0x002fc800078e00ff */
[----:B------:R-:W-:Y:S01]  /*2360*/  IMAD.WIDE.U32 R80, R81, 0x10000, RZ ;  /* 0x0001000051507825 */ /* 0x000fe200078e00ff */
[----:B------:R-:W-:Y:S02]  /*2370*/  LOP3.LUT R93, R77, R93, R92, 0xfe, !PT ;  /* 0x0000005d4d5d7212 */ /* 0x000fe400078efe5c */
[----:B0-----:R-:W-:Y:S01]  /*2380*/  LOP3.LUT R92, R76, R197, RZ, 0xfc, !PT ;  /* 0x000000c54c5c7212 */ /* 0x001fe200078efcff */
[----:B----4-:R-:W-:Y:S01]  /*2390*/  IMAD.WIDE.U32 R90, R140, 0x10000, RZ ;  /* 0x000100008c5a7825 */ /* 0x010fe200078e00ff */
[----:B------:R-:W-:Y:S02]  /*23a0*/  SEL R76, R79, R72, P3 ;  /* 0x000000484f4c7207 */ /* 0x000fe40001800000 */
[----:B------:R-:W-:Y:S02]  /*23b0*/  SEL R77, R78, R73, P3 ;  /* 0x000000494e4d7207 */ /* 0x000fe40001800000 */
[----:B------:R-:W-:Y:S02]  /*23c0*/  LOP3.LUT R141, R81, R141, R94, 0xfe, !PT ;  /* 0x0000008d518d7212 */ /* 0x000fe400078efe5e */
[----:B------:R-:W-:-:S02]  /*23d0*/  SEL R78, R89, R74, P3 ;  /* 0x0000004a594e7207 */ /* 0x000fc40001800000 */
[----:B------:R-:W-:Y:S02]  /*23e0*/  SEL R79, R142, R75, P3 ;  /* 0x0000004b8e4f7207 */ /* 0x000fe40001800000 */
[----:B------:R-:W-:Y:S02]  /*23f0*/  LOP3.LUT R140, R80, R95, RZ, 0xfc, !PT ;  /* 0x0000005f508c7212 */ /* 0x000fe400078efcff */
[----:B------:R-:W0:Y:S01]  /*2400*/  @P2 LDC.64 R94, c[0x0][0x308] ;  /* 0x0000c200ff5e2b82 */ /* 0x000e220000000a00 */
[----:B------:R1:W-:Y:S01]  /*2410*/  @P2 STG.E.128 desc[UR6][R146.64], R76 ;  /* 0x0000004c92002986 */ /* 0x0003e2000c101d06 */
[----:B------:R-:W-:Y:S01]  /*2420*/  SHF.L.U32 R81, R188, 0x10, RZ ;  /* 0x00000010bc517819 */ /* 0x000fe200000006ff */
[C---:B------:R-:W-:Y:S01]  /*2430*/  FMUL.FTZ R190, R164.reuse, R191 ;  /* 0x000000bfa4be7220 */ /* 0x040fe20000410000 */
[----:B------:R-:W-:Y:S01]  /*2440*/  LEA R142, P5, R177, UR14, 0x3 ;  /* 0x0000000eb18e7c11 */ /* 0x000fe2000f8a18ff */
[----:B------:R-:W-:Y:S01]  /*2450*/  FMUL.FTZ R188, R164, R201 ;  /* 0x000000c9a4bc7220 */ /* 0x000fe20000410000 */
[----:B------:R-:W-:Y:S01]  /*2460*/  LOP3.LUT R91, R91, R81, R88, 0xfe, !PT ;  /* 0x000000515b5b7212 */ /* 0x000fe200078efe58 */
[----:B------:R-:W-:Y:S01]  /*2470*/  IMAD.WIDE.U32 R88, R177, 0x8, R84 ;  /* 0x00000008b1587825 */ /* 0x000fe200078e0054 */
[----:B------:R-:W-:-:S03]  /*2480*/  SEL R81, R82, R73, P3 ;  /* 0x0000004952517207 */ /* 0x000fc60001800000 */
[----:B------:R-:W-:Y:S01]  /*2490*/  @P1 FADD.FTZ R190, R67, R190 ;  /* 0x000000be43be1221 */ /* 0x000fe20000010000 */
[----:B------:R-:W-:Y:S01]  /*24a0*/  SEL R82, R143, R74, P3 ;  /* 0x0000004a8f527207 */ /* 0x000fe20001800000 */
[----:B---3--:R-:W-:Y:S01]  /*24b0*/  @P2 IMAD.WIDE.U32 R144, R177, 0x10, R144 ;  /* 0x00000010b1902825 */ /* 0x008fe200078e0090 */
[----:B------:R-:W-:-:S03]  /*24c0*/  SEL R80, R83, R72, P3 ;  /* 0x0000004853507207 */ /* 0x000fc60001800000 */
[----:B-1----:R-:W-:Y:S01]  /*24d0*/  FMUL.FTZ R146, R199, R165 ;  /* 0x000000a5c7927220 */ /* 0x002fe20000410000 */
[----:B------:R-:W-:-:S03]  /*24e0*/  LEA.HI.X R143, R177, UR15, RZ, 0x3, P5 ;  /* 0x0000000fb18f7c11 */ /* 0x000fc6000a8f1cff */
[----:B------:R-:W-:Y:S01]  /*24f0*/  FMUL.FTZ R76, R16, R146 ;  /* 0x00000092104c7220 */ /* 0x000fe20000410000 */
[----:B------:R-:W-:Y:S01]  /*2500*/  FMUL.FTZ R203, R164, R203 ;  /* 0x000000cba4cb7220 */ /* 0x000fe20000410000 */
[----:B------:R-:W-:Y:S01]  /*2510*/  SEL R83, R186, R75, P3 ;  /* 0x0000004bba537207 */ /* 0x000fe20001800000 */
[----:B------:R-:W-:Y:S01]  /*2520*/  @P1 FADD.FTZ R188, R65, R188 ;  /* 0x000000bc41bc1221 */ /* 0x000fe20000010000 */
[----:B------:R-:W1:Y:S01]  /*2530*/  F2F.BF16.F32 R177, R76 ;  /* 0x0000004c00b17304 */ /* 0x000e620000202000 */
[----:B------:R3:W-:Y:S01]  /*2540*/  STG.E.64 desc[UR6][R138.64], R92 ;  /* 0x0000005c8a007986 */ /* 0x0007e2000c101b06 */
[-C--:B------:R-:W-:Y:S01]  /*2550*/  FMUL.FTZ R180, R190, R165.reuse ;  /* 0x000000a5beb47220 */ /* 0x080fe20000410000 */
[----:B------:R-:W-:Y:S01]  /*2560*/  @P1 FADD.FTZ R203, R66, R203 ;  /* 0x000000cb42cb1221 */ /* 0x000fe20000010000 */
[----:B------:R-:W-:Y:S01]  /*2570*/  FMUL.FTZ R147, R188, R165 ;  /* 0x000000a5bc937220 */ /* 0x000fe20000410000 */
[----:B------:R-:W4:Y:S01]  /*2580*/  LDG.E.64 R88, desc[UR6][R88.64] ;  /* 0x0000000658587981 */ /* 0x000f22000c1e1b00 */
[----:B------:R-:W-:Y:S01]  /*2590*/  FMUL.FTZ R195, R164, R195 ;  /* 0x000000c3a4c37220 */ /* 0x000fe20000410000 */
[----:B------:R-:W-:-:S02]  /*25a0*/  FMUL.FTZ R186, R203, R165 ;  /* 0x000000a5cbba7220 */ /* 0x000fc40000410000 */
[----:B------:R-:W-:Y:S01]  /*25b0*/  @P2 STG.E.128 desc[UR6][R144.64], R80 ;  /* 0x0000005090002986 */ /* 0x000fe2000c101d06 */
[----:B------:R-:W-:Y:S01]  /*25c0*/  FMUL.FTZ R79, R160, R147 ;  /* 0x00000093a04f7220 */ /* 0x000fe20000410000 */
[----:B------:R-:W-:Y:S02]  /*25d0*/  @P1 FADD.FTZ R195, R64, R195 ;  /* 0x000000c340c31221 */ /* 0x000fe40000010000 */
[----:B------:R1:W-:Y:S01]  /*25e0*/  STG.E.64 desc[UR6][R142.64], R140 ;  /* 0x0000008c8e007986 */ /* 0x0003e2000c101b06 */
[C---:B---3--:R-:W-:Y:S01]  /*25f0*/  LEA R92, P5, R175.reuse, UR14, 0x3 ;  /* 0x0000000eaf5c7c11 */ /* 0x048fe2000f8a18ff */
[----:B------:R-:W-:-:S03]  /*2600*/  IMAD.WIDE.U32 R138, R175, 0x8, R84 ;  /* 0x00000008af8a7825 */ /* 0x000fc600078e0054 */
[C---:B------:R-:W-:Y:S01]  /*2610*/  LEA.HI.X R93, R175.reuse, UR15, RZ, 0x3, P5 ;  /* 0x0000000faf5d7c11 */ /* 0x040fe2000a8f1cff */
[----:B0-----:R-:W-:-:S04]  /*2620*/  @P2 IMAD.WIDE.U32 R94, R175, 0x10, R94 ;  /* 0x00000010af5e2825 */ /* 0x001fc800078e005e */
[----:B------:R-:W-:Y:S01]  /*2630*/  FMUL.FTZ R175, R195, R165 ;  /* 0x000000a5c3af7220 */ /* 0x000fe20000410000 */
[----:B-1----:R-:W-:Y:S01]  /*2640*/  FMUL.FTZ R141, R161, R180 ;  /* 0x000000b4a18d7220 */ /* 0x002fe20000410000 */
[----:B------:R-:W-:Y:S01]  /*2650*/  FMUL.FTZ R140, R19, R186 ;  /* 0x000000ba138c7220 */ /* 0x000fe20000410000 */
[----:B------:R-:W0:Y:S01]  /*2660*/  @P2 LDC.64 R82, c[0x0][0x308] ;  /* 0x0000c200ff522b82 */ /* 0x000e220000000a00 */
[----:B------:R-:W1:Y:S01]  /*2670*/  F2F.BF16.F32 R142, R79 ;  /* 0x0000004f008e7304 */ /* 0x000e620000202000 */
[----:B------:R-:W-:Y:S01]  /*2680*/  LOP3.LUT R90, R90, R177, RZ, 0xfc, !PT ;  /* 0x000000b15a5a7212 */ /* 0x000fe200078efcff */
[----:B------:R-:W-:Y:S01]  /*2690*/  FMUL.FTZ R177, R18, R175 ;  /* 0x000000af12b17220 */ /* 0x000fe20000410000 */
[----:B------:R-:W3:Y:S05]  /*26a0*/  LDG.E.64 R80, desc[UR6][R138.64] ;  /* 0x000000068a507981 */ /* 0x000eea000c1e1b00 */
[----:B------:R-:W1:Y:S08]  /*26b0*/  F2F.BF16.F32 R141, R141 ;  /* 0x0000008d008d7304 */ /* 0x000e700000202000 */
[----:B------:R-:W1:Y:S01]  /*26c0*/  F2F.BF16.F32 R140, R140 ;  /* 0x0000008c008c7304 */ /* 0x000e620000202000 */
[----:B------:R-:W-:Y:S01]  /*26d0*/  SEL R76, R199, R72, P3 ;  /* 0x00000048c74c7207 */ /* 0x000fe20001800000 */
[----:B-1----:R-:W-:Y:S01]  /*26e0*/  IMAD.WIDE.U32 R142, R142, 0x10000, RZ ;  /* 0x000100008e8e7825 */ /* 0x002fe200078e00ff */
[----:B------:R-:W-:-:S05]  /*26f0*/  SEL R77, R182, R73, P3 ;  /* 0x00000049b64d7207 */ /* 0x000fca0001800000 */
[----:B------:R-:W1:Y:S01]  /*2700*/  F2F.BF16.F32 R177, R177 ;  /* 0x000000b100b17304 */ /* 0x000e620000202000 */
[----:B------:R-:W-:Y:S02]  /*2710*/  SEL R78, R193, R74, P3 ;  /* 0x0000004ac14e7207 */ /* 0x000fe40001800000 */
[----:B------:R-:W-:Y:S01]  /*2720*/  SEL R79, R184, R75, P3 ;  /* 0x0000004bb84f7207 */ /* 0x000fe20001800000 */
[----:B------:R-:W-:Y:S01]  /*2730*/  IMAD.WIDE.U32 R144, R173, 0x8, R84 ;  /* 0x00000008ad907825 */ /* 0x000fe200078e0054 */
[----:B------:R-:W-:-:S03]  /*2740*/  SHF.L.U32 R141, R141, 0x10, RZ ;  /* 0x000000108d8d7819 */ /* 0x000fc600000006ff */
[----:B------:R1:W-:Y:S01]  /*2750*/  @P2 STG.E.128 desc[UR6][R94.64], R76 ;  /* 0x0000004c5e002986 */ /* 0x0003e2000c101d06 */
[----:B------:R-:W-:Y:S02]  /*2760*/  LOP3.LUT R143, R143, R141, R140, 0xfe, !PT ;  /* 0x0000008d8f8f7212 */ /* 0x000fe400078efe8c */
[C---:B------:R-:W-:Y:S01]  /*2770*/  LEA R140, P5, R173.reuse, UR14, 0x3 ;  /* 0x0000000ead8c7c11 */ /* 0x040fe2000f8a18ff */
[----:B------:R1:W-:Y:S01]  /*2780*/  STG.E.64 desc[UR6][R92.64], R90 ;  /* 0x0000005a5c007986 */ /* 0x0003e2000c101b06 */
[----:B0-----:R-:W-:-:S03]  /*2790*/  @P2 IMAD.WIDE.U32 R82, R173, 0x10, R82 ;  /* 0x00000010ad522825 */ /* 0x001fc600078e0052 */
[----:B------:R-:W3:Y:S01]  /*27a0*/  LDG.E.64 R138, desc[UR6][R144.64] ;  /* 0x00000006908a7981 */ /* 0x000ee2000c1e1b00 */
[----:B------:R-:W-:Y:S01]  /*27b0*/  LEA.HI.X R141, R173, UR15, RZ, 0x3, P5 ;  /* 0x0000000fad8d7c11 */ /* 0x000fe2000a8f1cff */
[----:B------:R-:W-:Y:S01]  /*27c0*/  IMAD.WIDE.U32 R84, R24, 0x8, R84 ;  /* 0x0000000818547825 */ /* 0x000fe200078e0054 */
[----:B-1----:R-:W-:Y:S02]  /*27d0*/  LOP3.LUT R142, R142, R177, RZ, 0xfc, !PT ;  /* 0x000000b18e8e7212 */ /* 0x002fe400078efcff */
[----:B------:R-:W-:Y:S02]  /*27e0*/  SEL R76, R195, R72, P3 ;  /* 0x00000048c34c7207 */ /* 0x000fe40001800000 */
[----:B------:R-:W-:Y:S02]  /*27f0*/  SEL R77, R188, R73, P3 ;  /* 0x00000049bc4d7207 */ /* 0x000fe40001800000 */
[----:B------:R-:W-:Y:S02]  /*2800*/  SEL R78, R203, R74, P3 ;  /* 0x0000004acb4e7207 */ /* 0x000fe40001800000 */
[----:B------:R-:W-:-:S05]  /*2810*/  SEL R79, R190, R75, P3 ;  /* 0x0000004bbe4f7207 */ /* 0x000fca0001800000 */
[----:B------:R-:W-:Y:S04]  /*2820*/  @P2 STG.E.128 desc[UR6][R82.64], R76 ;  /* 0x0000004c52002986 */ /* 0x000fe8000c101d06 */
[----:B------:R0:W-:Y:S04]  /*2830*/  STG.E.64 desc[UR6][R140.64], R142 ;  /* 0x0000008e8c007986 */ /* 0x0001e8000c101b06 */
[----:B------:R-:W3:Y:S01]  /*2840*/  LDG.E.64 R84, desc[UR6][R84.64] ;  /* 0x0000000654547981 */ /* 0x000ee2000c1e1b00 */
[-CC-:B------:R-:W-:Y:S01]  /*2850*/  FFMA.FTZ R148, R148, R157.reuse, R156.reuse ;  /* 0x0000009d94947223 */ /* 0x180fe2000001009c */
[-CC-:B------:R-:W-:Y:S01]  /*2860*/  FFMA.FTZ R154, R154, R157.reuse, R156.reuse ;  /* 0x0000009d9a9a7223 */ /* 0x180fe2000001009c */
[----:B------:R-:W-:-:S02]  /*2870*/  FFMA.FTZ R151, R151, R157, R156 ;  /* 0x0000009d97977223 */ /* 0x000fc4000001009c */
[----:B------:R-:W-:Y:S01]  /*2880*/  FADD.FTZ R153, R153, -R148 ;  /* 0x8000009499997221 */ /* 0x000fe20000010000 */
[----:B------:R-:W-:Y:S01]  /*2890*/  FADD.FTZ R155, R155, -R154 ;  /* 0x8000009a9b9b7221 */ /* 0x000fe20000010000 */
[----:B------:R-:W-:Y:S02]  /*28a0*/  FADD.FTZ R151, R152, -R151 ;  /* 0x8000009798977221 */ /* 0x000fe40000010000 */
[C---:B------:R-:W-:Y:S01]  /*28b0*/  FMUL.FTZ R90, R164.reuse, R153 ;  /* 0x00000099a45a7220 */ /* 0x040fe20000410000 */
[C---:B------:R-:W-:Y:S01]  /*28c0*/  FMUL.FTZ R94, R164.reuse, R155 ;  /* 0x0000009ba45e7220 */ /* 0x040fe20000410000 */
[----:B------:R-:W-:Y:S02]  /*28d0*/  FMUL.FTZ R151, R164, R151 ;  /* 0x00000097a4977220 */ /* 0x000fe40000410000 */
[----:B------:R-:W-:Y:S01]  /*28e0*/  @P1 FADD.FTZ R90, R69, R90 ;  /* 0x0000005a455a1221 */ /* 0x000fe20000010000 */
[----:B------:R-:W-:Y:S01]  /*28f0*/  @P1 FADD.FTZ R94, R71, R94 ;  /* 0x0000005e475e1221 */ /* 0x000fe20000010000 */
[----:B------:R-:W-:-:S02]  /*2900*/  @P1 FADD.FTZ R151, R70, R151 ;  /* 0x0000009746971221 */ /* 0x000fc40000010000 */
[-C--:B------:R-:W-:Y:S01]  /*2910*/  FMUL.FTZ R92, R90, R165.reuse ;  /* 0x000000a55a5c7220 */ /* 0x080fe20000410000 */
[-C--:B0-----:R-:W-:Y:S01]  /*2920*/  FMUL.FTZ R140, R94, R165.reuse ;  /* 0x000000a55e8c7220 */ /* 0x081fe20000410000 */
[----:B------:R-:W-:Y:S02]  /*2930*/  FMUL.FTZ R91, R151, R165 ;  /* 0x000000a5975b7220 */ /* 0x000fe40000410000 */
[----:B------:R-:W-:Y:S01]  /*2940*/  FMUL.FTZ R76, R162, R92 ;  /* 0x0000005ca24c7220 */ /* 0x000fe20000410000 */
[----:B------:R-:W-:Y:S01]  /*2950*/  FMUL.FTZ R78, R163, R140 ;  /* 0x0000008ca34e7220 */ /* 0x000fe20000410000 */
[----:B------:R-:W-:-:S04]  /*2960*/  FMUL.FTZ R79, R21, R91 ;  /* 0x0000005b154f7220 */ /* 0x000fc80000410000 */
[----:B------:R-:W0:Y:S08]  /*2970*/  F2F.BF16.F32 R76, R76 ;  /* 0x0000004c004c7304 */ /* 0x000e300000202000 */
[----:B------:R-:W1:Y:S01]  /*2980*/  F2F.BF16.F32 R78, R78 ;  /* 0x0000004e004e7304 */ /* 0x000e620000202000 */
[----:B------:R-:W-:-:S07]  /*2990*/  FFMA.FTZ R149, R149, R157, R156 ;  /* 0x0000009d95957223 */ /* 0x000fce000001009c */
[----:B------:R-:W1:Y:S01]  /*29a0*/  F2F.BF16.F32 R79, R79 ;  /* 0x0000004f004f7304 */ /* 0x000e620000202000 */
[----:B0-----:R-:W-:-:S04]  /*29b0*/  IMAD.WIDE.U32 R76, R76, 0x10000, RZ ;  /* 0x000100004c4c7825 */ /* 0x001fc800078e00ff */
[----:B------:R-:W-:Y:S01]  /*29c0*/  FADD.FTZ R149, R150, -R149 ;  /* 0x8000009596957221 */ /* 0x000fe20000010000 */
[----:B-1----:R-:W-:-:S03]  /*29d0*/  SHF.L.U32 R83, R78, 0x10, RZ ;  /* 0x000000104e537819 */ /* 0x002fc600000006ff */
[----:B------:R-:W-:Y:S01]  /*29e0*/  FMUL.FTZ R149, R164, R149 ;  /* 0x00000095a4957220 */ /* 0x000fe20000410000 */
[----:B------:R-:W-:-:S03]  /*29f0*/  LOP3.LUT R77, R77, R83, R79, 0xfe, !PT ;  /* 0x000000534d4d7212 */ /* 0x000fc600078efe4f */
[----:B------:R-:W-:-:S04]  /*2a00*/  @P1 FADD.FTZ R149, R68, R149 ;  /* 0x0000009544951221 */ /* 0x000fc80000010000 */
[----:B------:R-:W-:-:S04]  /*2a10*/  FMUL.FTZ R165, R149, R165 ;  /* 0x000000a595a57220 */ /* 0x000fc80000410000 */
[----:B------:R-:W-:-:S04]  /*2a20*/  FMUL.FTZ R82, R20, R165 ;  /* 0x000000a514527220 */ /* 0x000fc80000410000 */
[----:B------:R-:W0:Y:S01]  /*2a30*/  F2F.BF16.F32 R95, R82 ;  /* 0x00000052005f7304 */ /* 0x000e220000202000 */
[----:B------:R-:W-:Y:S02]  /*2a40*/  IADD3 R25, R25, UR16, RZ ;  /* 0x0000001019197c10 */ /* 0x000fe4000fffe0ff */
[----:B------:R-:W-:Y:S02]  /*2a50*/  SEL R72, R149, R72, P3 ;  /* 0x0000004895487207 */ /* 0x000fe40001800000 */
[----:B------:R-:W-:Y:S02]  /*2a60*/  SEL R73, R90, R73, P3 ;  /* 0x000000495a497207 */ /* 0x000fe40001800000 */
[----:B------:R-:W-:Y:S02]  /*2a70*/  SEL R74, R151, R74, P3 ;  /* 0x0000004a974a7207 */ /* 0x000fe40001800000 */
[----:B------:R-:W-:Y:S02]  /*2a80*/  SEL R75, R94, R75, P3 ;  /* 0x0000004b5e4b7207 */ /* 0x000fe40001800000 */
[----:B0-----:R-:W-:-:S02]  /*2a90*/  LOP3.LUT R76, R76, R95, RZ, 0xfc, !PT ;  /* 0x0000005f4c4c7212 */ /* 0x001fc400078efcff */
[--C-:B--2---:R-:W-:Y:S02]  /*2aa0*/  SHF.R.U32.HI R83, RZ, 0x10, R87.reuse ;  /* 0x00000010ff537819 */ /* 0x104fe40000011657 */
[----:B------:R-:W-:-:S03]  /*2ab0*/  SHF.R.U64 R93, R86, 0x10, R87 ;  /* 0x00000010565d7819 */ /* 0x000fc60000001257 */
[----:B------:R-:W-:Y:S01]  /*2ac0*/  IMAD.U32 R79, R83, 0x10000, RZ ;  /* 0x00010000534f7824 */ /* 0x000fe200078e00ff */
[----:B------:R-:W-:-:S03]  /*2ad0*/  SHF.L.U32 R78, R93, 0x10, RZ ;  /* 0x000000105d4e7819 */ /* 0x000fc600000006ff */
[----:B------:R-:W-:Y:S02]  /*2ae0*/  FFMA.FTZ R170, R181, R79, R170 ;  /* 0x0000004fb5aa7223 */ /* 0x000fe400000100aa */
[----:B------:R-:W-:Y:S02]  /*2af0*/  FFMA.FTZ R36, R159, R78, R36 ;  /* 0x0000004e9f247223 */ /* 0x000fe40000010024 */
[----:B------:R-:W0:Y:S01]  /*2b00*/  @P2 LDC.64 R78, c[0x0][0x308] ;  /* 0x0000c200ff4e2b82 */ /* 0x000e220000000a00 */
[----:B------:R-:W-:Y:S02]  /*2b10*/  SHF.L.U32 R86, R86, 0x10, RZ ;  /* 0x0000001056567819 */ /* 0x000fe400000006ff */
[----:B------:R-:W-:-:S03]  /*2b20*/  SHF.L.U32 R87, R87, 0x10, RZ ;  /* 0x0000001057577819 */ /* 0x000fc600000006ff */
[----:B------:R-:W-:Y:S02]  /*2b30*/  FFMA.FTZ R35, R158, R86, R35 ;  /* 0x000000569e237223 */ /* 0x000fe40000010023 */
[----:B------:R-:W-:Y:S01]  /*2b40*/  FFMA.FTZ R37, R172, R87, R37 ;  /* 0x00000057ac257223 */ /* 0x000fe20000010025 */
[----:B0-----:R-:W-:Y:S01]  /*2b50*/  @P2 IMAD.WIDE.U32 R78, R24, 0x10, R78 ;  /* 0x00000010184e2825 */ /* 0x001fe200078e004e */
[C---:B----4-:R-:W-:Y:S02]  /*2b60*/  SHF.L.U32 R82, R88.reuse, 0x10, RZ ;  /* 0x0000001058527819 */ /* 0x050fe400000006ff */
[----:B------:R-:W-:-:S03]  /*2b70*/  SHF.R.U64 R88, R88, 0x10, R89 ;  /* 0x0000001058587819 */ /* 0x000fc60000001259 */
[----:B------:R-:W-:Y:S01]  /*2b80*/  FFMA.FTZ R171, R174, R82, R171 ;  /* 0x00000052aeab7223 */ /* 0x000fe200000100ab */
[----:B------:R-:W-:-:S05]  /*2b90*/  SHF.L.U32 R82, R88, 0x10, RZ ;  /* 0x0000001058527819 */ /* 0x000fca00000006ff */
[----:B------:R-:W-:Y:S01]  /*2ba0*/  FFMA.FTZ R32, R183, R82, R32 ;  /* 0x00000052b7207223 */ /* 0x000fe20000010020 */
[----:B------:R-:W-:Y:S02]  /*2bb0*/  SHF.R.U32.HI R83, RZ, 0x10, R89 ;  /* 0x00000010ff537819 */ /* 0x000fe40000011659 */
[C---:B---3--:R-:W-:Y:S02]  /*2bc0*/  SHF.L.U32 R86, R80.reuse, 0x10, RZ ;  /* 0x0000001050567819 */ /* 0x048fe400000006ff */
[--C-:B------:R-:W-:Y:S02]  /*2bd0*/  SHF.R.U64 R80, R80, 0x10, R81.reuse ;  /* 0x0000001050507819 */ /* 0x100fe40000001251 */
[----:B------:R-:W-:Y:S02]  /*2be0*/  SHF.L.U32 R87, R81, 0x10, RZ ;  /* 0x0000001051577819 */ /* 0x000fe400000006ff */
[----:B------:R-:W-:Y:S02]  /*2bf0*/  SHF.R.U32.HI R82, RZ, 0x10, R81 ;  /* 0x00000010ff527819 */ /* 0x000fe40000011651 */
[----:B------:R-:W-:-:S02]  /*2c00*/  SHF.L.U32 R81, R80, 0x10, RZ ;  /* 0x0000001050517819 */ /* 0x000fc400000006ff */
[----:B------:R-:W-:-:S03]  /*2c10*/  LEA R80, P1, R24, UR14, 0x3 ;  /* 0x0000000e18507c11 */ /* 0x000fc6000f8218ff */
[----:B------:R-:W-:Y:S01]  /*2c20*/  FFMA.FTZ R168, R185, R81, R168 ;  /* 0x00000051b9a87223 */ /* 0x000fe200000100a8 */
[----:B------:R-:W-:Y:S02]  /*2c30*/  LEA.HI.X R81, R24, UR15, RZ, 0x3, P1 ;  /* 0x0000000f18517c11 */ /* 0x000fe400088f1cff */
[----:B------:R-:W-:Y:S02]  /*2c40*/  SHF.L.U32 R82, R82, 0x10, RZ ;  /* 0x0000001052527819 */ /* 0x000fe400000006ff */
[----:B------:R-:W-:Y:S01]  /*2c50*/  ISETP.GE.AND P1, PT, R25, UR17, PT ;  /* 0x0000001119007c0c */ /* 0x000fe2000bf26270 */
[----:B------:R0:W-:Y:S01]  /*2c60*/  @P2 STG.E.128 desc[UR6][R78.64], R72 ;  /* 0x000000484e002986 */ /* 0x0001e2000c101d06 */
[----:B------:R-:W-:Y:S01]  /*2c70*/  SHF.L.U32 R83, R83, 0x10, RZ ;  /* 0x0000001053537819 */ /* 0x000fe200000006ff */
[----:B------:R-:W-:Y:S01]  /*2c80*/  FFMA.FTZ R31, R178, R82, R31 ;  /* 0x00000052b21f7223 */ /* 0x000fe2000001001f */
[----:B------:R-:W-:Y:S01]  /*2c90*/  SHF.L.U32 R89, R89, 0x10, RZ ;  /* 0x0000001059597819 */ /* 0x000fe200000006ff */
[----:B------:R1:W-:Y:S01]  /*2ca0*/  STG.E.64 desc[UR6][R80.64], R76 ;  /* 0x0000004c50007986 */ /* 0x0003e2000c101b06 */
[----:B------:R-:W-:-:S04]  /*2cb0*/  SHF.R.U64 R24, R138, 0x10, R139 ;  /* 0x000000108a187819 */ /* 0x000fc8000000128b */
[----:B------:R-:W-:Y:S02]  /*2cc0*/  SHF.L.U32 R24, R24, 0x10, RZ ;  /* 0x0000001018187819 */ /* 0x000fe400000006ff */
[----:B------:R-:W-:-:S03]  /*2cd0*/  SHF.R.U32.HI R82, RZ, 0x10, R139 ;  /* 0x00000010ff527819 */ /* 0x000fc6000001168b */
[----:B------:R-:W-:Y:S01]  /*2ce0*/  FFMA.FTZ R26, R147, R24, R26 ;  /* 0x00000018931a7223 */ /* 0x000fe2000001001a */
[----:B------:R-:W-:Y:S01]  /*2cf0*/  FFMA.FTZ R34, R187, R83, R34 ;  /* 0x00000053bb227223 */ /* 0x000fe20000010022 */
[----:B------:R-:W-:Y:S02]  /*2d00*/  SHF.L.U32 R83, R138, 0x10, RZ ;  /* 0x000000108a537819 */ /* 0x000fe400000006ff */
[----:B------:R-:W-:Y:S02]  /*2d10*/  SHF.L.U32 R139, R139, 0x10, RZ ;  /* 0x000000108b8b7819 */ /* 0x000fe400000006ff */
[----:B------:R-:W-:Y:S01]  /*2d20*/  SHF.L.U32 R82, R82, 0x10, RZ ;  /* 0x0000001052527819 */ /* 0x000fe200000006ff */
[----:B------:R-:W-:Y:S01]  /*2d30*/  FFMA.FTZ R169, R176, R89, R169 ;  /* 0x00000059b0a97223 */ /* 0x000fe200000100a9 */
[----:B------:R-:W-:Y:S01]  /*2d40*/  FFMA.FTZ R33, R146, R86, R33 ;  /* 0x0000005692217223 */ /* 0x000fe20000010021 */
[----:B------:R-:W-:Y:S01]  /*2d50*/  FFMA.FTZ R30, R189, R87, R30 ;  /* 0x00000057bd1e7223 */ /* 0x000fe2000001001e */
[----:B------:R-:W-:Y:S01]  /*2d60*/  FFMA.FTZ R22, R175, R83, R22 ;  /* 0x00000053af167223 */ /* 0x000fe20000010016 */
[----:B------:R-:W-:Y:S01]  /*2d70*/  FFMA.FTZ R167, R186, R139, R167 ;  /* 0x0000008bbaa77223 */ /* 0x000fe200000100a7 */
[----:B------:R-:W-:-:S02]  /*2d80*/  SHF.R.U64 R24, R84, 0x10, R85 ;  /* 0x0000001054187819 */ /* 0x000fc40000001255 */
[----:B0-----:R-:W-:Y:S02]  /*2d90*/  SHF.R.U32.HI R78, RZ, 0x10, R85 ;  /* 0x00000010ff4e7819 */ /* 0x001fe40000011655 */
[----:B------:R-:W-:Y:S02]  /*2da0*/  SHF.L.U32 R84, R84, 0x10, RZ ;  /* 0x0000001054547819 */ /* 0x000fe400000006ff */
[----:B------:R-:W-:Y:S02]  /*2db0*/  SHF.L.U32 R85, R85, 0x10, RZ ;  /* 0x0000001055557819 */ /* 0x000fe400000006ff */
[----:B------:R-:W-:Y:S02]  /*2dc0*/  SHF.L.U32 R24, R24, 0x10, RZ ;  /* 0x0000001018187819 */ /* 0x000fe400000006ff */
[----:B-1----:R-:W-:Y:S01]  /*2dd0*/  SHF.L.U32 R76, R78, 0x10, RZ ;  /* 0x000000104e4c7819 */ /* 0x002fe200000006ff */
[----:B------:R-:W-:Y:S01]  /*2de0*/  FFMA.FTZ R23, R180, R82, R23 ;  /* 0x00000052b4177223 */ /* 0x000fe20000010017 */
[----:B------:R-:W-:Y:S01]  /*2df0*/  FFMA.FTZ R166, R165, R84, R166 ;  /* 0x00000054a5a67223 */ /* 0x000fe200000100a6 */
[----:B------:R-:W-:Y:S01]  /*2e00*/  SEL R172, RZ, 0x1, P4 ;  /* 0x00000001ffac7807 */ /* 0x000fe20002000000 */
[----:B------:R-:W-:Y:S01]  /*2e10*/  FFMA.FTZ R28, R91, R85, R28 ;  /* 0x000000555b1c7223 */ /* 0x000fe2000001001c */
[----:B------:R-:W-:Y:S01]  /*2e20*/  FFMA.FTZ R29, R92, R24, R29 ;  /* 0x000000185c1d7223 */ /* 0x000fe2000001001d */
[----:B------:R-:W-:Y:S01]  /*2e30*/  FFMA.FTZ R27, R140, R76, R27 ;  /* 0x0000004c8c1b7223 */ /* 0x000fe2000001001b */
[----:B------:R-:W-:Y:S06]  /*2e40*/  @!P1 BRA `(.L_x_4299) ;  /* 0xffffffd800e09947 */ /* 0x000fec000383ffff */
[----:B------:R-:W-:Y:S02]  /*2e50*/  MOV R6, R98 ;  /* 0x0000006200067202 */ /* 0x000fe40000000f00 */
[----:B------:R-:W-:Y:S02]  /*2e60*/  MOV R7, R99 ;  /* 0x0000006300077202 */ /* 0x000fe40000000f00 */
[----:B------:R-:W-:Y:S02]  /*2e70*/  MOV R122, R118 ;  /* 0x00000076007a7202 */ /* 0x000fe40000000f00 */
        /* <DEDUP_REMOVED lines=37> */
.L_x_4296:
        /* <DEDUP_REMOVED lines=28> */
.L_x_4297:
[----:B------:R-:W-:Y:S01]  /*3290*/  HFMA2.MMA R187, -RZ, RZ, 0, 9.5367431640625e-07 ;  /* 0x00000010ffbb7435 */ /* 0x000fe200000001ff */
[----:B------:R-:W-:Y:S01]  /*32a0*/  IMAD.MOV.U32 R188, RZ, RZ, R40 ;  /* 0x000000ffffbc7224 */ /* 0x000fe200078e0028 */
[----:B------:R-:W-:Y:S02]  /*32b0*/  MOV R190, 0x1f ;  /* 0x0000001f00be7802 */ /* 0x000fe40000000f00 */
[----:B------:R-:W-:-:S07]  /*32c0*/  MOV R159, 0xffffffff ;  /* 0xffffffff009f7802 */ /* 0x000fce0000000f00 */
[----:B-----5:R-:W-:Y:S05]  /*32d0*/  WARPSYNC.COLLECTIVE R159, `(.L_x_4300) ;  /* 0x000000009f087348 */ /* 0x020fea0003c00000 */
[----:B------:R0:W1:Y:S02]  /*32e0*/  SHFL.DOWN P3, R186, R188, R187, R190 ;  /* 0x080000bbbcba7389 */ /* 0x00006400000600be */
[----:B01---5:R-:W-:Y:S01]  /*32f0*/  ENDCOLLECTIVE ;  /* 0x000000000000791b */ /* 0x023fe20003800000 */
.L_x_4300:
[----:B------:R-:W-:Y:S02]  /*3300*/  MOV R188, R38 ;  /* 0x0000002600bc7202 */ /* 0x000fe40000000f00 */
[----:B------:R-:W-:-:S07]  /*3310*/  MOV R41, R186 ;  /* 0x000000ba00297202 */ /* 0x000fce0000000f00 */
[----:B------:R-:W-:Y:S05]  /*3320*/  WARPSYNC.COLLECTIVE R159, `(.L_x_4301) ;  /* 0x000000009f087348 */ /* 0x000fea0003c00000 */
[----:B------:R0:W1:Y:S02]  /*3330*/  SHFL.DOWN P3, R186, R188, R187, R190 ;  /* 0x080000bbbcba7389 */ /* 0x00006400000600be */
[----:B01----:R-:W-:Y:S01]  /*3340*/  ENDCOLLECTIVE ;  /* 0x000000000000791b */ /* 0x003fe20003800000 */
.L_x_4301:
[----:B------:R-:W-:Y:S01]  /*3350*/  FADD.FTZ R41, R40, R41 ;  /* 0x0000002928297221 */ /* 0x000fe20000010000 */
[----:B------:R-:W-:-:S04]  /*3360*/  HFMA2.MMA R187, -RZ, RZ, 0, 4.76837158203125e-07 ;  /* 0x00000008ffbb7435 */ /* 0x000fc800000001ff */
[----:B------:R-:W-:Y:S02]  /*3370*/  MOV R188, R41 ;  /* 0x0000002900bc7202 */ /* 0x000fe40000000f00 */
[----:B------:R-:W-:-:S07]  /*3380*/  MOV R77, R186 ;  /* 0x000000ba004d7202 */ /* 0x000fce0000000f00 */
[----:B------:R-:W-:Y:S05]  /*3390*/  WARPSYNC.COLLECTIVE R159, `(.L_x_4302) ;  /* 0x000000009f087348 */ /* 0x000fea0003c00000 */
[----:B------:R0:W1:Y:S02]  /*33a0*/  SHFL.DOWN P3, R186, R188, R187, R190 ;  /* 0x080000bbbcba7389 */ /* 0x00006400000600be */
[----:B01----:R-:W-:Y:S01]  /*33b0*/  ENDCOLLECTIVE ;  /* 0x000000000000791b */ /* 0x003fe20003800000 */
.L_x_4302:
[----:B------:R-:W-:-:S05]  /*33c0*/  FADD.FTZ R77, R38, R77 ;  /* 0x0000004d264d7221 */ /* 0x000fca0000010000 */
[----:B------:R-:W-:Y:S02]  /*33d0*/  MOV R188, R77 ;  /* 0x0000004d00bc7202 */ /* 0x000fe40000000f00 */
[----:B------:R-:W-:-:S07]  /*33e0*/  MOV R82, R186 ;  /* 0x000000ba00527202 */ /* 0x000fce0000000f00 */
[----:B------:R-:W-:Y:S05]  /*33f0*/  WARPSYNC.COLLECTIVE R159, `(.L_x_4303) ;  /* 0x000000009f087348 */ /* 0x000fea0003c00000 */
[----:B------:R0:W1:Y:S02]  /*3400*/  SHFL.DOWN P3, R186, R188, R187, R190 ;  /* 0x080000bbbcba7389 */ /* 0x00006400000600be */
[----:B01----:R-:W-:Y:S01]  /*3410*/  ENDCOLLECTIVE ;  /* 0x000000000000791b */ /* 0x003fe20003800000 */
.L_x_4303:
        /* <DEDUP_REMOVED lines=8> */
.L_x_4304:
[----:B------:R-:W-:-:S05]  /*34a0*/  FADD.FTZ R156, R77, R156 ;  /* 0x0000009c4d9c7221 */ /* 0x000fca0000010000 */
[----:B------:R-:W-:Y:S02]  /*34b0*/  MOV R188, R156 ;  /* 0x0000009c00bc7202 */ /* 0x000fe40000000f00 */
[----:B------:R-:W-:-:S07]  /*34c0*/  MOV R79, R186 ;  /* 0x000000ba004f7202 */ /* 0x000fce0000000f00 */
[----:B------:R-:W-:Y:S05]  /*34d0*/  WARPSYNC.COLLECTIVE R159, `(.L_x_4305) ;  /* 0x000000009f087348 */ /* 0x000fea0003c00000 */
[----:B------:R0:W1:Y:S02]  /*34e0*/  SHFL.DOWN P3, R186, R188, R187, R190 ;  /* 0x080000bbbcba7389 */ /* 0x00006400000600be */
[----:B01----:R-:W-:Y:S01]  /*34f0*/  ENDCOLLECTIVE ;  /* 0x000000000000791b */ /* 0x003fe20003800000 */
.L_x_4305:
[----:B------:R-:W-:Y:S01]  /*3500*/  FADD.FTZ R79, R82, R79 ;  /* 0x0000004f524f7221 */ /* 0x000fe20000010000 */
[----:B------:R-:W-:-:S04]  /*3510*/  HFMA2.MMA R187, -RZ, RZ, 0, 1.1920928955078125e-07 ;  /* 0x00000002ffbb7435 */ /* 0x000fc800000001ff */
[----:B------:R-:W-:Y:S02]  /*3520*/  MOV R188, R79 ;  /* 0x0000004f00bc7202 */ /* 0x000fe40000000f00 */
[----:B------:R-:W-:-:S07]  /*3530*/  MOV R81, R186 ;  /* 0x000000ba00517202 */ /* 0x000fce0000000f00 */
[----:B------:R-:W-:Y:S05]  /*3540*/  WARPSYNC.COLLECTIVE R159, `(.L_x_4306) ;  /* 0x000000009f087348 */ /* 0x000fea0003c00000 */
[----:B------:R0:W1:Y:S02]  /*3550*/  SHFL.DOWN P3, R186, R188, R187, R190 ;  /* 0x080000bbbcba7389 */ /* 0x00006400000600be */
[----:B01----:R-:W-:Y:S01]  /*3560*/  ENDCOLLECTIVE ;  /* 0x000000000000791b */ /* 0x003fe20003800000 */
.L_x_4306:
[----:B------:R-:W-:-:S05]  /*3570*/  FADD.FTZ R81, R156, R81 ;  /* 0x000000519c517221 */ /* 0x000fca0000010000 */
[----:B------:R-:W-:Y:S02]  /*3580*/  MOV R188, R81 ;  /* 0x0000005100bc7202 */ /* 0x000fe40000000f00 */
[----:B------:R-:W-:-:S07]  /*3590*/  MOV R38, R186 ;  /* 0x000000ba00267202 */ /* 0x000fce0000000f00 */
[----:B------:R-:W-:Y:S05]  /*35a0*/  WARPSYNC.COLLECTIVE R159, `(.L_x_4307) ;  /* 0x000000009f087348 */ /* 0x000fea0003c00000 */
[----:B------:R0:W1:Y:S02]  /*35b0*/  SHFL.DOWN P3, R186, R188, R187, R190 ;  /* 0x080000bbbcba7389 */ /* 0x00006400000600be */
[----:B01----:R-:W-:Y:S01]  /*35c0*/  ENDCOLLECTIVE ;  /* 0x000000000000791b */ /* 0x003fe20003800000 */
.L_x_4307:
[----:B------:R-:W-:Y:S01]  /*35d0*/  FADD.FTZ R83, R79, R38 ;  /* 0x000000264f537221 */ /* 0x000fe20000010000 */
[----:B------:R-:W-:Y:S01]  /*35e0*/  MOV R38, R76 ;  /* 0x0000004c00267202 */ /* 0x000fe20000000f00 */
[----:B------:R-:W-:-:S03]  /*35f0*/  HFMA2.MMA R187, -RZ, RZ, 0, 5.9604644775390625e-08 ;  /* 0x00000001ffbb7435 */ /* 0x000fc600000001ff */
[----:B------:R-:W-:Y:S02]  /*3600*/  MOV R188, R83 ;  /* 0x0000005300bc7202 */ /* 0x000fe40000000f00 */
[----:B------:R-:W-:-:S07]  /*3610*/  MOV R40, R186 ;  /* 0x000000ba00287202 */ /* 0x000fce0000000f00 */
[----:B------:R-:W-:Y:S05]  /*3620*/  WARPSYNC.COLLECTIVE R159, `(.L_x_4308) ;  /* 0x000000009f087348 */ /* 0x000fea0003c00000 */
[----:B------:R0:W1:Y:S02]  /*3630*/  SHFL.DOWN P3, R186, R188, R187, R190 ;  /* 0x080000bbbcba7389 */ /* 0x00006400000600be */
[----:B01----:R-:W-:Y:S01]  /*3640*/  ENDCOLLECTIVE ;  /* 0x000000000000791b */ /* 0x003fe20003800000 */
.L_x_4308:
[----:B------:R-:W-:Y:S01]  /*3650*/  FADD.FTZ R157, R81, R40 ;  /* 0x00000028519d7221 */ /* 0x000fe20000010000 */
[----:B------:R-:W-:-:S04]  /*3660*/  MOV R40, R78 ;  /* 0x0000004e00287202 */ /* 0x000fc80000000f00 */
[----:B------:R-:W-:Y:S02]  /*3670*/  MOV R188, R157 ;  /* 0x0000009d00bc7202 */ /* 0x000fe40000000f00 */
[----:B------:R-:W-:-:S07]  /*3680*/  MOV R158, R186 ;  /* 0x000000ba009e7202 */ /* 0x000fce0000000f00 */
[----:B------:R-:W-:Y:S05]  /*3690*/  WARPSYNC.COLLECTIVE R159, `(.L_x_4309) ;  /* 0x000000009f087348 */ /* 0x000fea0003c00000 */
[----:B------:R0:W1:Y:S02]  /*36a0*/  SHFL.DOWN P3, R186, R188, R187, R190 ;  /* 0x080000bbbcba7389 */ /* 0x00006400000600be */
[----:B01----:R-:W-:Y:S01]  /*36b0*/  ENDCOLLECTIVE ;  /* 0x000000000000791b */ /* 0x003fe20003800000 */
.L_x_4309:
[----:B------:R-:W-:Y:S05]  /*36c0*/  BRA `(.L_x_4310) ;  /* 0xffffffe000f07947 */ /* 0x000fea000383ffff */
.L_x_4311:
        /* <DEDUP_REMOVED lines=11> */
.L_x_11883:


//--------------------- .text._ZN10layer_norm13ln_bwd_kernelINS_13Kernel_traitsI13__nv_bfloat16S2_fS2_fjLj2560ELj1ELj1ELj4ELj8ENS_18Kernel_traits_baseILj2560ES2_S2_fS2_fjLj128EEEEELb0ELb1ELb1ELb0EEEvNS_9BwdParamsE --------------------------
	.section	.text._ZN10layer_norm13ln_bwd_kernelINS_13Kernel_traitsI13__nv_bfloat16S2_fS2_fjLj2560ELj1ELj1ELj4ELj8ENS_18Kernel_traits_baseILj2560ES2_S2_fS2_fjLj128EEEEELb0ELb1ELb1ELb0EEEvNS_9BwdParamsE,"ax",@progbits
	.align	128
        .global         _ZN10layer_norm13ln_bwd_kernelINS_13Kernel_traitsI13__nv_bfloat16S2_fS2_fjLj2560ELj1ELj1ELj4ELj8ENS_18Kernel_traits_baseILj2560ES2_S2_fS2_fjLj128EEEEELb0ELb1ELb1ELb0EEEvNS_9BwdParamsE
        .type           _ZN10layer_norm13ln_bwd_kernelINS_13Kernel_traitsI13__nv_bfloat16S2_fS2_fjLj2560ELj1ELj1ELj4ELj8ENS_18Kernel_traits_baseILj2560ES2_S2_fS2_fjLj128EEEEELb0ELb1ELb1ELb0EEEvNS_9BwdParamsE,@function
        .size           _ZN10layer_norm13ln_bwd_kernelINS_13Kernel_traitsI13__nv_bfloat16S2_fS2_fjLj2560ELj1ELj1ELj4ELj8ENS_18Kernel_traits_baseILj2560ES2_S2_fS2_fjLj128EEEEELb0ELb1ELb1ELb0EEEvNS_9BwdParamsE,(.L_x_11884 - _ZN10layer_norm13ln_bwd_kernelINS_13Kernel_traitsI13__nv_bfloat16S2_fS2_fjLj2560ELj1ELj1ELj4ELj8ENS_18Kernel_traits_baseILj2560ES2_S2_fS2_fjLj128EEEEELb0ELb1ELb1ELb0EEEvNS_9BwdParamsE)
        .other          _ZN10layer_norm13ln_bwd_kernelINS_13Kernel_traitsI13__nv_bfloat16S2_fS2_fjLj2560ELj1ELj1ELj4ELj8ENS_18Kernel_traits_baseILj2560ES2_S2_fS2_fjLj128EEEEELb0ELb1ELb1ELb0EEEvNS_9BwdParamsE,@"STO_CUDA_ENTRY STV_DEFAULT"
_ZN10layer_norm13ln_bwd_kernelINS_13Kernel_traitsI13__nv_bfloat16S2_fS2_fjLj2560ELj1ELj1ELj4ELj8ENS_18Kernel_traits_baseILj2560ES2_S2_fS2_fjLj128EEEEELb0ELb1ELb1ELb0EEEvNS_9BwdParamsE:
.text._ZN10layer_norm13ln_bwd_kernelINS_13Kernel_traitsI13__nv_bfloat16S2_fS2_fjLj2560ELj1ELj1ELj4ELj8ENS_18Kernel_traits_baseILj2560ES2_S2_fS2_fjLj128EEEEELb0ELb1ELb1ELb0EEEvNS_9BwdParamsE:
[----:B------:R-:W-:Y:S01]  /*0000*/  LDC R1, c[0x0][0x28] ;  /* 0x00000a00ff017b82 */ /* 0x000fe20000000800 */
[----:B------:R-:W0:Y:S01]  /*0010*/  S2R R141, SR_TID.X ;  /* 0x00000000008d7919 */ /* 0x000e220000002100 */
[----:B------:R-:W-:-:S06]  /*0020*/  ULDC UR4, c[0x0][0x218] ;  /* 0x0000860000047ab9 */ /* 0x000fcc0000000800 */
[----:B------:R-:W1:Y:S01]  /*0030*/  S2UR UR6, SR_CTAID.X ;  /* 0x00000000000679c3 */ /* 0x000e620000002500 */
[----:B------:R-:W-:Y:S01]  /*0040*/  IMAD.U32 R142, RZ, RZ, UR4 ;  /* 0x00000004ff8e7e24 */ /* 0x000fe2000f8e00ff */
[----:B------:R-:W-:Y:S01]  /*0050*/  ULDC.64 UR4, c[0x0][0x208] ;  /* 0x0000820000047ab9 */ /* 0x000fe20000000a00 */
[----:B------:R-:W-:Y:S01]  /*0060*/  ULDC UR7, c[0x0][0x214] ;  /* 0x0000850000077ab9 */ /* 0x000fe20000000800 */
[----:B------:R-:W-:Y:S01]  /*0070*/  ULDC UR9, c[0x0][0x218] ;  /* 0x0000860000097ab9 */ /* 0x000fe20000000800 */
[----:B------:R-:W-:Y:S01]  /*0080*/  ULDC UR8, c[0x0][0x290] ;  /* 0x0000a40000087ab9 */ /* 0x000fe20000000800 */
[----:B------:R-:W-:Y:S01]  /*0090*/  SHF.R.S32.HI R3, RZ, 0x1f, R142 ;  /* 0x0000001fff037819 */ /* 0x000fe2000001148e */
[----:B------:R-:W-:Y:S01]  /*00a0*/  ULDC.64 UR12, c[0x0][0x2c8] ;  /* 0x0000b200000c7ab9 */ /* 0x000fe20000000a00 */
[----:B------:R-:W-:Y:S02]  /*00b0*/  ULDC.64 UR10, c[0x0][0x210] ;  /* 0x00008400000a7ab9 */ /* 0x000fe40000000a00 */
[----:B------:R-:W-:-:S02]  /*00c0*/  LEA.HI R3, R3, R142, RZ, 0x2 ;  /* 0x0000008e03037211 */ /* 0x000fc400078f10ff */
        /* <DEDUP_REMOVED lines=32> */
[----:B-1----:R-:W-:-:S06]  /*02d0*/  @P1 IMAD.WIDE.U32 R38, R49, 0x8, R38 ;  /* 0x0000000831261825 */ /* 0x002fcc00078e0026 */
[----:B------:R-:W1:Y:S01]  /*02e0*/  @P3 LDC.64 R44, c[0x0][0x260] ;  /* 0x00009800ff2c3b82 */ /* 0x000e620000000a00 */
[----:B------:R-:W-:Y:S01]  /*02f0*/  @P1 VIADD R49, R49, 0x80 ;  /* 0x0000008031311836 */ /* 0x000fe20000000000 */
[----:B------:R-:W5:Y:S06]  /*0300*/  @P1 LDG.E.64 R18, desc[UR4][R38.64] ;  /* 0x0000000426121981 */ /* 0x000f6c000c1e1b00 */
[----:B------:R-:W3:Y:S01]  /*0310*/  @P3 LDC.64 R46, c[0x0][0x278] ;  /* 0x00009e00ff2e3b82 */ /* 0x000ee20000000a00 */
[----:B--2---:R-:W-:Y:S01]  /*0320*/  @P2 IMAD.WIDE.U32 R40, R49, 0x8, R40 ;  /* 0x0000000831282825 */ /* 0x004fe200078e0028 */
[----:B------:R-:W-:-:S02]  /*0330*/  CS2R R96, SRZ ;  /* 0x0000000000607805 */ /* 0x000fc4000001ff00 */
[----:B------:R-:W-:Y:S02]  /*0340*/  CS2R R98, SRZ ;  /* 0x0000000000627805 */ /* 0x000fe4000001ff00 */
[----:B------:R-:W-:Y:S02]  /*0350*/  CS2R R92, SRZ ;  /* 0x00000000005c7805 */ /* 0x000fe4000001ff00 */
[----:B------:R-:W-:Y:S01]  /*0360*/  CS2R R94, SRZ ;  /* 0x00000000005e7805 */ /* 0x000fe2000001ff00 */
[----:B------:R2:W5:Y:S01]  /*0370*/  @P2 LDG.E.64 R20, desc[UR4][R40.64] ;  /* 0x0000000428142981 */ /* 0x000562000c1e1b00 */
[----:B0-----:R-:W-:-:S04]  /*0380*/  @P2 IMAD.WIDE.U32 R42, R49, 0x8, R42 ;  /* 0x00000008312a2825 */ /* 0x001fc800078e002a */
[----:B------:R-:W-:Y:S01]  /*0390*/  @P2 VIADD R49, R49, 0x80 ;  /* 0x0000008031312836 */ /* 0x000fe20000000000 */
[----:B------:R0:W5:Y:S03]  /*03a0*/  @P2 LDG.E.64 R22, desc[UR4][R42.64] ;  /* 0x000000042a162981 */ /* 0x000166000c1e1b00 */
        /* <DEDUP_REMOVED lines=29> */
[----:B--2---:R-:W-:Y:S02]  /*0580*/  CS2R R40, SRZ ;  /* 0x0000000000287805 */ /* 0x004fe4000001ff00 */
[----:B0-----:R-:W-:Y:S01]  /*0590*/  CS2R R42, SRZ ;  /* 0x00000000002a7805 */ /* 0x001fe2000001ff00 */
[----:B-1----:R-:W-:Y:S06]  /*05a0*/  @P3 BRA `(.L_x_4312) ;  /* 0x0000004000ec3947 */ /* 0x002fec0003800000 */
[----:B------:R-:W0:Y:S01]  /*05b0*/  LDC.U8 R138, c[0x0][0x2a0] ;  /* 0x0000a800ff8a7b82 */ /* 0x000e220000000000 */
[----:B------:R-:W-:Y:S01]  /*05c0*/  ULDC.64 UR6, c[0x0][0x2c8] ;  /* 0x0000b20000067ab9 */ /* 0x000fe20000000a00 */
[----:B-----5:R-:W-:Y:S01]  /*05d0*/  MOV R137, R6 ;  /* 0x0000000600897202 */ /* 0x020fe20000000f00 */
[--C-:B------:R-:W-:Y:S01]  /*05e0*/  IMAD.MOV.U32 R135, RZ, RZ, R7.reuse ;  /* 0x000000ffff877224 */ /* 0x100fe200078e0007 */
[----:B------:R-:W-:Y:S01]  /*05f0*/  ISETP.NE.U32.AND P3, PT, RZ, UR6, PT ;  /* 0x00000006ff007c0c */ /* 0x000fe2000bf65070 */
[----:B------:R-:W-:Y:S01]  /*0600*/  IMAD.MOV.U32 R133, RZ, RZ, R12 ;  /* 0x000000ffff857224 */ /* 0x000fe200078e000c */
[----:B------:R-:W-:Y:S01]  /*0610*/  SHF.R.U64 R136, R6, 0x10, R7 ;  /* 0x0000001006887819 */ /* 0x000fe20000001207 */
[----:B------:R-:W-:Y:S01]  /*0620*/  IMAD.MOV.U32 R37, RZ, RZ, R16 ;  /* 0x000000ffff257224 */ /* 0x000fe200078e0010 */
[----:B------:R-:W-:Y:S01]  /*0630*/  ISETP.NE.AND.EX P3, PT, RZ, UR7, PT, P3 ;  /* 0x00000007ff007c0c */ /* 0x000fe2000bf65330 */
[----:B------:R-:W-:Y:S01]  /*0640*/  IMAD.MOV.U32 R3, RZ, RZ, R21 ;  /* 0x000000ffff037224 */ /* 0x000fe200078e0015 */
[----:B------:R-:W-:Y:S01]  /*0650*/  SHF.R.U32.HI R134, RZ, 0x10, R7 ;  /* 0x00000010ff867819 */ /* 0x000fe20000011607 */
[----:B------:R-:W-:Y:S01]  /*0660*/  IMAD.MOV.U32 R35, RZ, RZ, R17 ;  /* 0x000000ffff237224 */ /* 0x000fe200078e0011 */
[----:B------:R-:W-:Y:S01]  /*0670*/  SHF.R.U64 R132, R12, 0x10, R13 ;  /* 0x000000100c847819 */ /* 0x000fe2000000120d */
[----:B------:R-:W-:Y:S01]  /*0680*/  IMAD.MOV.U32 R29, RZ, RZ, R26 ;  /* 0x000000ffff1d7224 */ /* 0x000fe200078e001a */
[----:B------:R-:W-:Y:S01]  /*0690*/  SHF.R.U64 R36, R16, 0x10, R17 ;  /* 0x0000001010247819 */ /* 0x000fe20000001211 */
[----:B------:R-:W-:Y:S01]  /*06a0*/  IMAD.MOV.U32 R25, RZ, RZ, R10 ;  /* 0x000000ffff197224 */ /* 0x000fe200078e000a */
[----:B------:R-:W-:Y:S01]  /*06b0*/  MOV R33, R20 ;  /* 0x0000001400217202 */ /* 0x000fe20000000f00 */
[----:B------:R-:W-:Y:S01]  /*06c0*/  IMAD.MOV.U32 R9, RZ, RZ, R30 ;  /* 0x000000ffff097224 */ /* 0x000fe200078e001e */
[--C-:B------:R-:W-:Y:S01]  /*06d0*/  SHF.R.U64 R32, R20, 0x10, R21.reuse ;  /* 0x0000001014207819 */ /* 0x100fe20000001215 */
[----:B------:R-:W-:Y:S01]  /*06e0*/  HFMA2.MMA R97, -RZ, RZ, 0, 0 ;  /* 0x00000000ff617435 */ /* 0x000fe200000001ff */
[----:B------:R-:W-:Y:S01]  /*06f0*/  SHF.R.U32.HI R105, RZ, 0x10, R21 ;  /* 0x00000010ff697819 */ /* 0x000fe20000011615 */
[----:B------:R-:W-:Y:S01]  /*0700*/  IMAD.MOV.U32 R21, RZ, RZ, R14 ;  /* 0x000000ffff157224 */ /* 0x000fe200078e000e */
[----:B------:R-:W-:Y:S01]  /*0710*/  MOV R6, R27 ;  /* 0x0000001b00067202 */ /* 0x000fe20000000f00 */
        /* <DEDUP_REMOVED lines=13> */
[----:B------:R-:W-:Y:S01]  /*07f0*/  MOV R39, R13 ;  /* 0x0000000d00277202 */ /* 0x000fe20000000f00 */
[----:B------:R-:W-:Y:S01]  /*0800*/  IMAD.U32 R29, R29, 0x10000, RZ ;  /* 0x000100001d1d7824 */ /* 0x000fe200078e00ff */
[----:B------:R-:W-:Y:S01]  /*0810*/  SHF.R.U32.HI R38, RZ, 0x10, R13 ;  /* 0x00000010ff267819 */ /* 0x000fe2000001160d */
[----:B------:R-:W-:Y:S01]  /*0820*/  IMAD.MOV.U32 R13, RZ, RZ, R22 ;  /* 0x000000ffff0d7224 */ /* 0x000fe200078e0016 */
[----:B------:R-:W-:Y:S01]  /*0830*/  SHF.R.U32.HI R34, RZ, 0x10, R17 ;  /* 0x00000010ff227819 */ /* 0x000fe20000011611 */
[----:B------:R-:W-:Y:S01]  /*0840*/  IMAD.MOV.U32 R17, RZ, RZ, R18 ;  /* 0x000000ffff117224 */ /* 0x000fe200078e0012 */
[--C-:B------:R-:W-:Y:S01]  /*0850*/  SHF.R.U64 R28, R26, 0x10, R27.reuse ;  /* 0x000000101a1c7819 */ /* 0x100fe2000000121b */
[----:B------:R-:W-:Y:S01]  /*0860*/  IMAD.U32 R39, R39, 0x10000, RZ ;  /* 0x0001000027277824 */ /* 0x000fe200078e00ff */
[----:B------:R-:W-:Y:S01]  /*0870*/  MOV R15, R19 ;  /* 0x00000013000f7202 */ /* 0x000fe20000000f00 */
[----:B------:R-:W-:Y:S01]  /*0880*/  IMAD.U32 R25, R25, 0x10000, RZ ;  /* 0x0001000019197824 */ /* 0x000fe200078e00ff */
[----:B------:R-:W-:Y:S01]  /*0890*/  MOV R11, R23 ;  /* 0x00000017000b7202 */ /* 0x000fe20000000f00 */
        /* <DEDUP_REMOVED lines=17> */
[----:B------:R-:W-:Y:S01]  /*09b0*/  ISETP.LT.U32.OR P3, PT, R5, 0x280, !P3 ;  /* 0x000002800500780c */ /* 0x000fe20005f61470 */
[----:B------:R-:W-:Y:S01]  /*09c0*/  IMAD.U32 R9, R9, 0x10000, RZ ;  /* 0x0001000009097824 */ /* 0x000fe200078e00ff */
[----:B------:R-:W-:Y:S01]  /*09d0*/  SHF.L.U32 R22, R16, 0x10, RZ ;  /* 0x0000001010167819 */ /* 0x000fe200000006ff */
[----:B------:R-:W-:Y:S01]  /*09e0*/  IMAD.U32 R7, R100, 0x10000, RZ ;  /* 0x0001000064077824 */ /* 0x000fe200078e00ff */
[----:B------:R-:W-:-:S02]  /*09f0*/  SHF.L.U32 R18, R12, 0x10, RZ ;  /* 0x000000100c127819 */ /* 0x000fc400000006ff */
[----:B------:R-:W-:Y:S02]  /*0a00*/  P2R R2, PR, RZ, 0x8 ;  /* 0x00000008ff027803 */ /* 0x000fe40000000000 */
        /* <DEDUP_REMOVED lines=18> */
.L_x_4395:
[----:B01----:R-:W0:Y:S08]  /*0b30*/  LDC.64 R126, c[0x0][0x288] ;  /* 0x0000a200ff7e7b82 */ /* 0x003e300000000a00 */
[----:B------:R-:W1:Y:S08]  /*0b40*/  LDC.64 R128, c[0x0][0x258] ;  /* 0x00009600ff807b82 */ /* 0x000e700000000a00 */
        /* <DEDUP_REMOVED lines=27> */
[----:B------:R0:W5:Y:S02]  /*0d00*/  LDG.E.128 R100, desc[UR4][R130.64] ;  /* 0x0000000482647981 */ /* 0x000164000c1e1d00 */
.L_x_4317:
[----:B------:R-:W-:-:S07]  /*0d10*/  VIADD R125, R5, 0x80 ;  /* 0x00000080057d7836 */ /* 0x000fce0000000000 */
.L_x_4316:
[----:B------:R-:W-:Y:S05]  /*0d20*/  BSYNC B1 ;  /* 0x0000000000017941 */ /* 0x000fea0003800000 */
.L_x_4315:
[----:B------:R-:W-:Y:S04]  /*0d30*/  BSSY B1, `(.L_x_4318) ;  /* 0x0000008000017945 */ /* 0x000fe80003800000 */
[----:B------:R-:W-:Y:S05]  /*0d40*/  @!P0 BRA `(.L_x_4319) ;  /* 0x0000000000188947 */ /* 0x000fea0003800000 */
[----:B------:R-:W-:-:S04]  /*0d50*/  ISETP.NE.U32.AND P4, PT, RZ, UR12, PT ;  /* 0x0000000cff007c0c */ /* 0x000fc8000bf85070 */
[----:B------:R-:W-:-:S13]  /*0d60*/  ISETP.NE.AND.EX P4, PT, RZ, UR13, PT, P4 ;  /* 0x0000000dff007c0c */ /* 0x000fda000bf85340 */
[----:B------:R-:W-:Y:S05]  /*0d70*/  @!P4 BRA `(.L_x_4320) ;  /* 0x000000000008c947 */ /* 0x000fea0003800000 */
[----:B------:R-:W-:-:S06]  /*0d80*/  IMAD.WIDE.U32 R104, R125, 0x10, R128 ;  /* 0x000000107d687825 */ /* 0x000fcc00078e0080 */
[----:B------:R-:W5:Y:S02]  /*0d90*/  LDG.E.128 R104, desc[UR4][R104.64] ;  /* 0x0000000468687981 */ /* 0x000f64000c1e1d00 */
.L_x_4320:
[----:B------:R-:W-:-:S07]  /*0da0*/  IADD3 R125, R125, 0x80, RZ ;  /* 0x000000807d7d7810 */ /* 0x000fce0007ffe0ff */
.L_x_4319:
[----:B------:R-:W-:Y:S05]  /*0db0*/  BSYNC B1 ;  /* 0x0000000000017941 */ /* 0x000fea0003800000 */
.L_x_4318:
[----:B------:R-:W-:Y:S04]  /*0dc0*/  BSSY B1, `(.L_x_4321) ;  /* 0x0000008000017945 */ /* 0x000fe80003800000 */
[----:B------:R-:W-:Y:S05]  /*0dd0*/  @!P1 BRA `(.L_x_4322) ;  /* 0x0000000000189947 */ /* 0x000fea0003800000 */
[----:B------:R-:W-:-:S04]  /*0de0*/  ISETP.NE.U32.AND P4, PT, RZ, UR12, PT ;  /* 0x0000000cff007c0c */ /* 0x000fc8000bf85070 */
[----:B------:R-:W-:-:S13]  /*0df0*/  ISETP.NE.AND.EX P4, PT, RZ, UR13, PT, P4 ;  /* 0x0000000dff007c0c */ /* 0x000fda000bf85340 */
[----:B------:R-:W-:Y:S05]  /*0e00*/  @!P4 BRA `(.L_x_4323) ;  /* 0x000000000008c947 */ /* 0x000fea0003800000 */
[----:B------:R-:W-:-:S06]  /*0e10*/  IMAD.WIDE.U32 R108, R125, 0x10, R128 ;  /* 0x000000107d6c7825 */ /* 0x000fcc00078e0080 */
[----:B------:R-:W5:Y:S02]  /*0e20*/  LDG.E.128 R108, desc[UR4][R108.64] ;  /* 0x000000046c6c7981 */ /* 0x000f64000c1e1d00 */
.L_x_4323:
[----:B------:R-:W-:-:S07]  /*0e30*/  VIADD R125, R125, 0x80 ;  /* 0x000000807d7d7836 */ /* 0x000fce0000000000 */
.L_x_4322:
[----:B------:R-:W-:Y:S05]  /*0e40*/  BSYNC B1 ;  /* 0x0000000000017941 */ /* 0x000fea0003800000 */
.L_x_4321:
[----:B------:R-:W-:Y:S04]  /*0e50*/  BSSY B1, `(.L_x_4324) ;  /* 0x0000008000017945 */ /* 0x000fe80003800000 */
[----:B------:R-:W-:Y:S05]  /*0e60*/  @!P2 BRA `(.L_x_4325) ;  /* 0x000000000018a947 */ /* 0x000fea0003800000 */
[----:B------:R-:W-:-:S04]  /*0e70*/  ISETP.NE.U32.AND P4, PT, RZ, UR12, PT ;  /* 0x0000000cff007c0c */ /* 0x000fc8000bf85070 */
[----:B------:R-:W-:-:S13]  /*0e80*/  ISETP.NE.AND.EX P4, PT, RZ, UR13, PT, P4 ;  /* 0x0000000dff007c0c */ /* 0x000fda000bf85340 */
[----:B------:R-:W-:Y:S05]  /*0e90*/  @!P4 BRA `(.L_x_4326) ;  /* 0x000000000008c947 */ /* 0x000fea0003800000 */
[----:B------:R-:W-:-:S06]  /*0ea0*/  IMAD.WIDE.U32 R112, R125, 0x10, R128 ;  /* 0x000000107d707825 */ /* 0x000fcc00078e0080 */
[----:B------:R-:W5:Y:S02]  /*0eb0*/  LDG.E.128 R112, desc[UR4][R112.64] ;  /* 0x0000000470707981 */ /* 0x000f64000c1e1d00 */
.L_x_4326:
[----:B------:R-:W-:-:S07]  /*0ec0*/  IADD3 R125, R125, 0x80, RZ ;  /* 0x000000807d7d7810 */ /* 0x000fce0007ffe0ff */
.L_x_4325:
[----:B------:R-:W-:Y:S05]  /*0ed0*/  BSYNC B1 ;  /* 0x0000000000017941 */ /* 0x000fea0003800000 */
.L_x_4324:
[----:B------:R-:W-:Y:S01]  /*0ee0*/  ISETP.NE.AND P4, PT, R2, RZ, PT ;  /* 0x000000ff0200720c */ /* 0x000fe20003f85270 */
[----:B------:R-:W-:Y:S01]  /*0ef0*/  HFMA2.MMA R196, -RZ, RZ, 0, 0 ;  /* 0x00000000ffc47435 */ /* 0x000fe200000001ff */
[----:B------:R-:W-:-:S11]  /*0f00*/  IMAD.MOV.U32 R195, RZ, RZ, RZ ;  /* 0x000000ffffc37224 */ /* 0x000fd600078e00ff */
[----:B------:R-:W-:Y:S05]  /*0f10*/  @P4 BRA `(.L_x_4327) ;  /* 0x0000001000484947 */ /* 0x000fea0003800000 */
[----:B------:R-:W-:-:S06]  /*0f20*/  IMAD.WIDE.U32 R116, R125, 0x10, R128 ;  /* 0x000000107d747825 */ /* 0x000fcc00078e0080 */
[----:B------:R-:W5:Y:S01]  /*0f30*/  LDG.E.128 R116, desc[UR4][R116.64] ;  /* 0x0000000474747981 */ /* 0x000f62000c1e1d00 */
[----:B------:R-:W-:Y:S05]  /*0f40*/  BRA `(.L_x_4327) ;  /* 0x00000010003c7947 */ /* 0x000fea0003800000 */
.L_x_4314:
        /* <DEDUP_REMOVED lines=22> */
[----:B------:R-:W0:Y:S01]  /*10b0*/  LDG.E.128 R124, desc[UR4][R124.64] ;  /* 0x000000047c7c7981 */ /* 0x000e22000c1e1d00 */
[----:B------:R-:W-:Y:S01]  /*10c0*/  VIADD R201, R5, 0x80 ;  /* 0x0000008005c97836 */ /* 0x000fe20000000000 */
[----:B------:R-:W-:Y:S01]  /*10d0*/  IADD3 R199, R199, 0x80, RZ ;  /* 0x00000080c7c77810 */ /* 0x000fe20007ffe0ff */
[----:B--2---:R-:W-:Y:S01]  /*10e0*/  IMAD.MOV.U32 R3, RZ, RZ, R152 ;  /* 0x000000ffff037224 */ /* 0x004fe200078e0098 */
[----:B------:R-:W-:-:S03]  /*10f0*/  SHF.R.U64 R177, R152, 0x10, R153 ;  /* 0x0000001098b17819 */ /* 0x000fc60000001299 */
[----:B------:R-:W-:Y:S02]  /*1100*/  IMAD.U32 R156, R3, 0x10000, RZ ;  /* 0x00010000039c7824 */ /* 0x000fe400078e00ff */
[C---:B0-----:R-:W-:Y:S01]  /*1110*/  FADD.FTZ R130, -R155.reuse, R124 ;  /* 0x0000007c9b827221 */ /* 0x041fe20000010100 */
[C---:B------:R-:W-:Y:S01]  /*1120*/  FADD.FTZ R158, -R155.reuse, R125 ;  /* 0x0000007d9b9e7221 */ /* 0x040fe20000010100 */
[----:B------:R-:W-:Y:S02]  /*1130*/  FADD.FTZ R126, -R155, R126 ;  /* 0x0000007e9b7e7221 */ /* 0x000fe40000010100 */
[----:B------:R-:W-:Y:S01]  /*1140*/  FMUL.FTZ R3, R151, R130 ;  /* 0x0000008297037220 */ /* 0x000fe20000410000 */
[----:B------:R-:W-:Y:S01]  /*1150*/  FADD.FTZ R176, -R155, R127 ;  /* 0x0000007f9bb07221 */ /* 0x000fe20000010100 */
[----:B------:R-:W-:Y:S01]  /*1160*/  MOV R154, R153 ;  /* 0x00000099009a7202 */ /* 0x000fe20000000f00 */
[----:B------:R-:W-:Y:S01]  /*1170*/  FMUL.FTZ R152, R151, R158 ;  /* 0x0000009e97987220 */ /* 0x000fe20000410000 */
[----:B------:R-:W-:Y:S01]  /*1180*/  SHF.L.U32 R155, R177, 0x10, RZ ;  /* 0x00000010b19b7819 */ /* 0x000fe200000006ff */
[----:B------:R-:W-:Y:S01]  /*1190*/  FADD.FTZ R76, R76, R156 ;  /* 0x0000009c4c4c7221 */ /* 0x000fe20000010000 */
[-C--:B------:R-:W-:Y:S01]  /*11a0*/  FFMA.FTZ R96, R3, R156.reuse, R96 ;  /* 0x0000009c03607223 */ /* 0x080fe20000010060 */
[----:B------:R-:W-:Y:S01]  /*11b0*/  FMUL.FTZ R156, R137, R156 ;  /* 0x0000009c899c7220 */ /* 0x000fe20000410000 */
[----:B------:R-:W-:Y:S01]  /*11c0*/  SHF.R.U32.HI R157, RZ, 0x10, R153 ;  /* 0x00000010ff9d7819 */ /* 0x000fe20000011699 */
[----:B------:R-:W-:-:S02]  /*11d0*/  IMAD.U32 R127, R154, 0x10000, RZ ;  /* 0x000100009a7f7824 */ /* 0x000fc400078e00ff */
[----:B------:R-:W-:Y:S01]  /*11e0*/  FMUL.FTZ R153, R151, R126 ;  /* 0x0000007e97997220 */ /* 0x000fe20000410000 */
[----:B------:R-:W-:Y:S01]  /*11f0*/  FADD.FTZ R77, R77, R155 ;  /* 0x0000009b4d4d7221 */ /* 0x000fe20000010000 */
[-C--:B------:R-:W-:Y:S01]  /*1200*/  FFMA.FTZ R97, R152, R155.reuse, R97 ;  /* 0x0000009b98617223 */ /* 0x080fe20000010061 */
[----:B------:R-:W-:Y:S01]  /*1210*/  FMUL.FTZ R155, R136, R155 ;  /* 0x0000009b889b7220 */ /* 0x000fe20000410000 */
[----:B------:R-:W-:Y:S01]  /*1220*/  FADD.FTZ R124, RZ, R156 ;  /* 0x0000009cff7c7221 */ /* 0x000fe20000010000 */
[----:B------:R-:W-:Y:S01]  /*1230*/  FFMA.FTZ R125, R3, R156, RZ ;  /* 0x0000009c037d7223 */ /* 0x000fe200000100ff */
        /* <DEDUP_REMOVED lines=14> */
.L_x_4329:
[----:B------:R-:W-:Y:S05]  /*1320*/  BSYNC B1 ;  /* 0x0000000000017941 */ /* 0x000fea0003800000 */
.L_x_4328:
        /* <DEDUP_REMOVED lines=14> */
[----:B------:R-:W-:Y:S01]  /*1410*/  VIADD R199, R199, 0x80 ;  /* 0x00000080c7c77836 */ /* 0x000fe20000000000 */
[----:B------:R-:W-:Y:S01]  /*1420*/  IADD3 R201, R201, 0x80, RZ ;  /* 0x00000080c9c97810 */ /* 0x000fe20007ffe0ff */
[----:B--2---:R-:W-:Y:S01]  /*1430*/  IMAD.MOV.U32 R159, RZ, RZ, R130 ;  /* 0x000000ffff9f7224 */ /* 0x004fe200078e0082 */
[----:B------:R-:W-:-:S03]  /*1440*/  SHF.R.U64 R163, R130, 0x10, R131 ;  /* 0x0000001082a37819 */ /* 0x000fc60000001283 */
[----:B------:R-:W-:Y:S02]  /*1450*/  IMAD.U32 R164, R159, 0x10000, RZ ;  /* 0x000100009fa47824 */ /* 0x000fe400078e00ff */
[C---:B0-----:R-:W-:Y:S01]  /*1460*/  FADD.FTZ R160, -R176.reuse, R124 ;  /* 0x0000007cb0a07221 */ /* 0x041fe20000010100 */
[----:B------:R-:W-:-:S03]  /*1470*/  FADD.FTZ R166, -R176, R125 ;  /* 0x0000007db0a67221 */ /* 0x000fc60000010100 */
[----:B------:R-:W-:Y:S01]  /*1480*/  FMUL.FTZ R159, R151, R160 ;  /* 0x000000a0979f7220 */ /* 0x000fe20000410000 */
[----:B------:R-:W-:Y:S01]  /*1490*/  MOV R162, R131 ;  /* 0x0000008300a27202 */ /* 0x000fe20000000f00 */
[----:B------:R-:W-:Y:S01]  /*14a0*/  FADD.FTZ R126, -R176, R126 ;  /* 0x0000007eb07e7221 */ /* 0x000fe20000010100 */
[----:B------:R-:W-:Y:S01]  /*14b0*/  SHF.L.U32 R163, R163, 0x10, RZ ;  /* 0x00000010a3a37819 */ /* 0x000fe200000006ff */
[----:B------:R-:W-:Y:S01]  /*14c0*/  FMUL.FTZ R160, R151, R166 ;  /* 0x000000a697a07220 */ /* 0x000fe20000410000 */
[----:B------:R-:W-:Y:S01]  /*14d0*/  FADD.FTZ R72, R72, R164 ;  /* 0x000000a448487221 */ /* 0x000fe20000010000 */
[-C--:B------:R-:W-:Y:S01]  /*14e0*/  FFMA.FTZ R92, R159, R164.reuse, R92 ;  /* 0x000000a49f5c7223 */ /* 0x080fe2000001005c */
[----:B------:R-:W-:Y:S01]  /*14f0*/  FMUL.FTZ R164, R133, R164 ;  /* 0x000000a485a47220 */ /* 0x000fe20000410000 */
[----:B------:R-:W-:Y:S01]  /*1500*/  FADD.FTZ R176, -R176, R127 ;  /* 0x0000007fb0b07221 */ /* 0x000fe20000010100 */
[----:B------:R-:W-:Y:S01]  /*1510*/  SHF.R.U32.HI R165, RZ, 0x10, R131 ;  /* 0x00000010ffa57819 */ /* 0x000fe20000011683 */
[----:B------:R-:W-:-:S02]  /*1520*/  IMAD.U32 R127, R162, 0x10000, RZ ;  /* 0x00010000a27f7824 */ /* 0x000fc400078e00ff */
        /* <DEDUP_REMOVED lines=20> */
.L_x_4331:
[----:B------:R-:W-:Y:S05]  /*1670*/  BSYNC B1 ;  /* 0x0000000000017941 */ /* 0x000fea0003800000 */
.L_x_4330:
        /* <DEDUP_REMOVED lines=17> */
[----:B------:R-:W-:Y:S01]  /*1790*/  SHF.R.U64 R171, R130, 0x10, R131 ;  /* 0x0000001082ab7819 */ /* 0x000fe20000001283 */
[C---:B0-----:R-:W-:Y:S01]  /*17a0*/  FADD.FTZ R168, -R172.reuse, R124 ;  /* 0x0000007caca87221 */ /* 0x041fe20000010100 */
[C---:B------:R-:W-:Y:S01]  /*17b0*/  FADD.FTZ R176, -R172.reuse, R125 ;  /* 0x0000007dacb07221 */ /* 0x040fe20000010100 */
[C---:B------:R-:W-:Y:S01]  /*17c0*/  FADD.FTZ R126, -R172.reuse, R126 ;  /* 0x0000007eac7e7221 */ /* 0x040fe20000010100 */
[----:B------:R-:W-:Y:S01]  /*17d0*/  FADD.FTZ R198, -R172, R127 ;  /* 0x0000007facc67221 */ /* 0x000fe20000010100 */
[----:B------:R-:W-:-:S02]  /*17e0*/  IMAD.U32 R172, R167, 0x10000, RZ ;  /* 0x00010000a7ac7824 */ /* 0x000fc400078e00ff */
[----:B------:R-:W-:Y:S01]  /*17f0*/  FMUL.FTZ R167, R151, R168 ;  /* 0x000000a897a77220 */ /* 0x000fe20000410000 */
[----:B------:R-:W-:Y:S01]  /*1800*/  SHF.L.U32 R171, R171, 0x10, RZ ;  /* 0x00000010abab7819 */ /* 0x000fe200000006ff */
[----:B------:R-:W-:Y:S01]  /*1810*/  FMUL.FTZ R168, R151, R176 ;  /* 0x000000b097a87220 */ /* 0x000fe20000410000 */
[----:B------:R-:W-:Y:S01]  /*1820*/  MOV R170, R131 ;  /* 0x0000008300aa7202 */ /* 0x000fe20000000f00 */
[----:B------:R-:W-:Y:S01]  /*1830*/  FADD.FTZ R68, R68, R172 ;  /* 0x000000ac44447221 */ /* 0x000fe20000010000 */
[-C--:B------:R-:W-:Y:S01]  /*1840*/  FFMA.FTZ R88, R167, R172.reuse, R88 ;  /* 0x000000aca7587223 */ /* 0x080fe20000010058 */
[----:B------:R-:W-:Y:S01]  /*1850*/  FMUL.FTZ R172, R37, R172 ;  /* 0x000000ac25ac7220 */ /* 0x000fe20000410000 */
[----:B------:R-:W-:Y:S01]  /*1860*/  SHF.R.U32.HI R173, RZ, 0x10, R131 ;  /* 0x00000010ffad7819 */ /* 0x000fe20000011683 */
[----:B------:R-:W-:Y:S01]  /*1870*/  FADD.FTZ R69, R69, R171 ;  /* 0x000000ab45457221 */ /* 0x000fe20000010000 */
[----:B------:R-:W-:Y:S01]  /*1880*/  FFMA.FTZ R89, R168, R171, R89 ;  /* 0x000000aba8597223 */ /* 0x000fe20000010059 */
[----:B------:R-:W-:-:S02]  /*1890*/  IMAD.U32 R174, R170, 0x10000, RZ ;  /* 0x00010000aaae7824 */ /* 0x000fc400078e00ff */
[----:B------:R-:W-:Y:S01]  /*18a0*/  FMUL.FTZ R169, R151, R126 ;  /* 0x0000007e97a97220 */ /* 0x000fe20000410000 */
[----:B------:R-:W-:Y:S01]  /*18b0*/  FMUL.FTZ R171, R36, R171 ;  /* 0x000000ab24ab7220 */ /* 0x000fe20000410000 */
[----:B------:R-:W-:Y:S01]  /*18c0*/  FADD.FTZ R124, R195, R172 ;  /* 0x000000acc37c7221 */ /* 0x000fe20000010000 */
[----:B------:R-:W-:Y:S01]  /*18d0*/  FFMA.FTZ R125, R167, R172, R196 ;  /* 0x000000aca77d7223 */ /* 0x000fe200000100c4 */
[----:B------:R-:W-:Y:S01]  /*18e0*/  SHF.L.U32 R173, R173, 0x10, RZ ;  /* 0x00000010adad7819 */ /* 0x000fe200000006ff */
        /* <DEDUP_REMOVED lines=13> */
.L_x_4333:
[----:B------:R-:W-:Y:S05]  /*19c0*/  BSYNC B1 ;  /* 0x0000000000017941 */ /* 0x000fea0003800000 */
.L_x_4332:
        /* <DEDUP_REMOVED lines=17> */
[----:B------:R-:W-:-:S02]  /*1ae0*/  MOV R178, R131 ;  /* 0x0000008300b27202 */ /* 0x000fc40000000f00 */
[----:B------:R-:W-:Y:S01]  /*1af0*/  SHF.R.U64 R181, R130, 0x10, R131 ;  /* 0x0000001082b57819 */ /* 0x000fe20000001283 */
[----:B------:R-:W-:Y:S02]  /*1b00*/  IMAD.U32 R182, R175, 0x10000, RZ ;  /* 0x00010000afb67824 */ /* 0x000fe400078e00ff */
[C---:B0-----:R-:W-:Y:S01]  /*1b10*/  FADD.FTZ R176, -R179.reuse, R124 ;  /* 0x0000007cb3b07221 */ /* 0x041fe20000010100 */
[----:B------:R-:W-:-:S03]  /*1b20*/  FADD.FTZ R180, -R179, R125 ;  /* 0x0000007db3b47221 */ /* 0x000fc60000010100 */
[----:B------:R-:W-:Y:S01]  /*1b30*/  FMUL.FTZ R175, R151, R176 ;  /* 0x000000b097af7220 */ /* 0x000fe20000410000 */
[----:B------:R-:W-:Y:S01]  /*1b40*/  SHF.L.U32 R181, R181, 0x10, RZ ;  /* 0x00000010b5b57819 */ /* 0x000fe200000006ff */
[----:B------:R-:W-:Y:S02]  /*1b50*/  IMAD.U32 R184, R178, 0x10000, RZ ;  /* 0x00010000b2b87824 */ /* 0x000fe400078e00ff */
[----:B------:R-:W-:Y:S01]  /*1b60*/  FMUL.FTZ R178, R151, R180 ;  /* 0x000000b497b27220 */ /* 0x000fe20000410000 */
[----:B------:R-:W-:Y:S01]  /*1b70*/  FADD.FTZ R64, R64, R182 ;  /* 0x000000b640407221 */ /* 0x000fe20000010000 */
[-C--:B------:R-:W-:Y:S01]  /*1b80*/  FFMA.FTZ R84, R175, R182.reuse, R84 ;  /* 0x000000b6af547223 */ /* 0x080fe20000010054 */
[----:B------:R-:W-:Y:S01]  /*1b90*/  FADD.FTZ R126, -R179, R126 ;  /* 0x0000007eb37e7221 */ /* 0x000fe20000010100 */
[----:B------:R-:W-:Y:S01]  /*1ba0*/  FMUL.FTZ R182, R33, R182 ;  /* 0x000000b621b67220 */ /* 0x000fe20000410000 */
[----:B------:R-:W-:Y:S01]  /*1bb0*/  SHF.R.U32.HI R183, RZ, 0x10, R131 ;  /* 0x00000010ffb77819 */ /* 0x000fe20000011683 */
[----:B------:R-:W-:Y:S01]  /*1bc0*/  FADD.FTZ R198, -R179, R127 ;  /* 0x0000007fb3c67221 */ /* 0x000fe20000010100 */
        /* <DEDUP_REMOVED lines=20> */
.L_x_4335:
[----:B------:R-:W-:Y:S05]  /*1d10*/  BSYNC B1 ;  /* 0x0000000000017941 */ /* 0x000fea0003800000 */
.L_x_4334:
        /* <DEDUP_REMOVED lines=13> */
[----:B------:R-:W3:Y:S01]  /*1df0*/  LDG.E.128 R124, desc[UR4][R124.64] ;  /* 0x000000047c7c7981 */ /* 0x000ee2000c1e1d00 */
[----:B--2---:R-:W-:Y:S01]  /*1e00*/  IMAD.MOV.U32 R176, RZ, RZ, R128 ;  /* 0x000000ffffb07224 */ /* 0x004fe200078e0080 */
[----:B------:R-:W-:-:S02]  /*1e10*/  SHF.R.U64 R189, R128, 0x10, R129 ;  /* 0x0000001080bd7819 */ /* 0x000fc40000001281 */
[----:B------:R-:W-:Y:S01]  /*1e20*/  SHF.R.U32.HI R185, RZ, 0x10, R129 ;  /* 0x00000010ffb97819 */ /* 0x000fe20000011681 */
[----:B---3--:R-:W-:Y:S01]  /*1e30*/  FADD.FTZ R186, -R192, R125 ;  /* 0x0000007dc0ba7221 */ /* 0x008fe20000010100 */
[----:B------:R-:W-:Y:S02]  /*1e40*/  IMAD.U32 R176, R176, 0x10000, RZ ;  /* 0x00010000b0b07824 */ /* 0x000fe400078e00ff */
[----:B0-----:R-:W-:Y:S01]  /*1e50*/  FADD.FTZ R130, -R192, R124 ;  /* 0x0000007cc0827221 */ /* 0x001fe20000010100 */
[----:B------:R-:W-:Y:S01]  /*1e60*/  SHF.L.U32 R189, R189, 0x10, RZ ;  /* 0x00000010bdbd7819 */ /* 0x000fe200000006ff */
[----:B------:R-:W-:Y:S01]  /*1e70*/  FMUL.FTZ R186, R151, R186 ;  /* 0x000000ba97ba7220 */ /* 0x000fe20000410000 */
[----:B------:R-:W-:Y:S01]  /*1e80*/  MOV R177, R129 ;  /* 0x0000008100b17202 */ /* 0x000fe20000000f00 */
[----:B------:R-:W-:Y:S01]  /*1e90*/  FMUL.FTZ R188, R29, R176 ;  /* 0x000000b01dbc7220 */ /* 0x000fe20000410000 */
[----:B------:R-:W-:Y:S01]  /*1ea0*/  SHF.L.U32 R128, R185, 0x10, RZ ;  /* 0x00000010b9807819 */ /* 0x000fe200000006ff */
[----:B------:R-:W-:Y:S01]  /*1eb0*/  FMUL.FTZ R185, R151, R130 ;  /* 0x0000008297b97220 */ /* 0x000fe20000410000 */
[----:B------:R-:W-:Y:S01]  /*1ec0*/  FADD.FTZ R61, R61, R189 ;  /* 0x000000bd3d3d7221 */ /* 0x000fe20000010000 */
[-C--:B------:R-:W-:Y:S01]  /*1ed0*/  FFMA.FTZ R81, R186, R189.reuse, R81 ;  /* 0x000000bdba517223 */ /* 0x080fe20000010051 */
[----:B------:R-:W-:Y:S01]  /*1ee0*/  FMUL.FTZ R189, R28, R189 ;  /* 0x000000bd1cbd7220 */ /* 0x000fe20000410000 */
[----:B------:R-:W-:Y:S01]  /*1ef0*/  FADD.FTZ R124, R195, R188 ;  /* 0x000000bcc37c7221 */ /* 0x000fe20000010000 */
[----:B------:R-:W-:Y:S01]  /*1f00*/  FADD.FTZ R126, -R192, R126 ;  /* 0x0000007ec07e7221 */ /* 0x000fe20000010100 */
        /* <DEDUP_REMOVED lines=19> */
.L_x_4327:
[----:B------:R-:W-:Y:S05]  /*2040*/  BSYNC B0 ;  /* 0x0000000000007941 */ /* 0x000fea0003800000 */
.L_x_4313:
        /* <DEDUP_REMOVED lines=26> */
.L_x_4414:
        /* <DEDUP_REMOVED lines=14> */
[----:B-----5:R-:W-:-:S13]  /*22d0*/  ISETP.GE.AND P4, PT, R194, 0x1, PT ;  /* 0x00000001c200780c */ /* 0x020fda0003f86270 */
[----:B------:R-:W-:Y:S01]  /*22e0*/  @P4 VIADD R197, R194, 0xffffffff ;  /* 0xffffffffc2c54836 */ /* 0x000fe20000000000 */
        /* <DEDUP_REMOVED lines=19> */
[----:B------:R-:W0:Y:S01]  /*2420*/  @!P3 LDC.64 R126, c[0x0][0x2c8] ;  /* 0x0000b200ff7ebb82 */ /* 0x000e220000000a00 */
[----:B------:R-:W-:Y:S01]  /*2430*/  BSSY B1, `(.L_x_4339) ;  /* 0x000000f000017945 */ /* 0x000fe20003800000 */
[----:B0-----:R-:W-:-:S04]  /*2440*/  @!P3 ISETP.NE.U32.AND P5, PT, R126, RZ, PT ;  /* 0x000000ff7e00b20c */ /* 0x001fc80003fa5070 */
[----:B------:R-:W-:-:S04]  /*2450*/  @!P3 ISETP.NE.AND.EX P5, PT, R127, RZ, PT, P5 ;  /* 0x000000ff7f00b20c */ /* 0x000fc80003fa5350 */
[----:B------:R-:W-:Y:S01]  /*2460*/  @!P3 FSEL R131, R100, RZ, P5 ;  /* 0x000000ff6483b208 */ /* 0x000fe20002800000 */
[----:B------:R-:W-:Y:S08]  /*2470*/  @!P3 BRA `(.L_x_4340) ;  /* 0x000000000028b947 */ /* 0x000ff00003800000 */
[----:B------:R-:W-:Y:S01]  /*2480*/  ISETP.NE.AND P5, PT, R138, RZ, PT ;  /* 0x000000ff8a00720c */ /* 0x000fe20003fa5270 */
[----:B------:R-:W-:Y:S01]  /*2490*/  IMAD.U32 R126, RZ, RZ, UR12 ;  /* 0x0000000cff7e7e24 */ /* 0x000fe2000f8e00ff */
[----:B------:R-:W-:Y:S02]  /*24a0*/  MOV R127, UR13 ;  /* 0x0000000d007f7c02 */ /* 0x000fe40008000f00 */
[----:B------:R-:W-:Y:S02]  /*24b0*/  FSEL R124, R130, RZ, !P5 ;  /* 0x000000ff827c7208 */ /* 0x000fe40006800000 */
[----:B------:R-:W-:-:S03]  /*24c0*/  ISETP.NE.U32.AND P5, PT, R126, RZ, PT ;  /* 0x000000ff7e00720c */ /* 0x000fc60003fa5070 */
[----:B------:R-:W-:Y:S01]  /*24d0*/  FFMA.FTZ R125, R3, R128, R124 ;  /* 0x00000080037d7223 */ /* 0x000fe2000001007c */
[----:B------:R-:W-:-:S03]  /*24e0*/  ISETP.NE.AND.EX P5, PT, R127, RZ, PT, P5 ;  /* 0x000000ff7f00720c */ /* 0x000fc60003fa5350 */
[----:B------:R-:W-:-:S04]  /*24f0*/  FADD.FTZ R124, R156, -R125 ;  /* 0x8000007d9c7c7221 */ /* 0x000fc80000010000 */
[----:B------:R-:W-:-:S06]  /*2500*/  FMUL.FTZ R131, R151, R124 ;  /* 0x0000007c97837220 */ /* 0x000fcc0000410000 */
[----:B------:R-:W-:-:S07]  /*2510*/  @P5 FADD.FTZ R131, R100, R131 ;  /* 0x0000008364835221 */ /* 0x000fce0000010000 */
.L_x_4340:
[----:B------:R-:W-:Y:S05]  /*2520*/  BSYNC B1 ;  /* 0x0000000000017941 */ /* 0x000fea0003800000 */
.L_x_4339:
[----:B------:R-:W-:Y:S01]  /*2530*/  @!P3 ISETP.NE.U32.AND P5, PT, R126, RZ, PT ;  /* 0x000000ff7e00b20c */ /* 0x000fe20003fa5070 */
[----:B------:R-:W-:Y:S03]  /*2540*/  BSSY B1, `(.L_x_4341) ;  /* 0x000000c000017945 */ /* 0x000fe60003800000 */
[----:B------:R-:W-:-:S04]  /*2550*/  @!P3 ISETP.NE.AND.EX P5, PT, R127, RZ, PT, P5 ;  /* 0x000000ff7f00b20c */ /* 0x000fc80003fa5350 */
[----:B------:R-:W-:Y:S01]  /*2560*/  @!P3 FSEL R176, R101, RZ, P5 ;  /* 0x000000ff65b0b208 */ /* 0x000fe20002800000 */
[----:B------:R-:W-:Y:S08]  /*2570*/  @!P3 BRA `(.L_x_4342) ;  /* 0x000000000020b947 */ /* 0x000ff00003800000 */
[----:B------:R-:W-:-:S04]  /*2580*/  ISETP.NE.AND P5, PT, R138, RZ, PT ;  /* 0x000000ff8a00720c */ /* 0x000fc80003fa5270 */
[----:B------:R-:W-:Y:S02]  /*2590*/  FSEL R125, R130, RZ, !P5 ;  /* 0x000000ff827d7208 */ /* 0x000fe40006800000 */
[----:B------:R-:W-:-:S03]  /*25a0*/  ISETP.NE.U32.AND P5, PT, R126, RZ, PT ;  /* 0x000000ff7e00720c */ /* 0x000fc60003fa5070 */
[----:B------:R-:W-:Y:S01]  /*25b0*/  FFMA.FTZ R124, R152, R128, R125 ;  /* 0x00000080987c7223 */ /* 0x000fe2000001007d */
[----:B------:R-:W-:-:S03]  /*25c0*/  ISETP.NE.AND.EX P5, PT, R127, RZ, PT, P5 ;  /* 0x000000ff7f00720c */ /* 0x000fc60003fa5350 */
[----:B------:R-:W-:-:S04]  /*25d0*/  FADD.FTZ R124, R155, -R124 ;  /* 0x8000007c9b7c7221 */ /* 0x000fc80000010000 */
[----:B------:R-:W-:-:S06]  /*25e0*/  FMUL.FTZ R176, R151, R124 ;  /* 0x0000007c97b07220 */ /* 0x000fcc0000410000 */
[----:B------:R-:W-:-:S07]  /*25f0*/  @P5 FADD.FTZ R176, R101, R176 ;  /* 0x000000b065b05221 */ /* 0x000fce0000010000 */
.L_x_4342:
[----:B------:R-:W-:Y:S05]  /*2600*/  BSYNC B1 ;  /* 0x0000000000017941 */ /* 0x000fea0003800000 */
.L_x_4341:
        /* <DEDUP_REMOVED lines=13> */
.L_x_4344:
[----:B------:R-:W-:Y:S05]  /*26e0*/  BSYNC B1 ;  /* 0x0000000000017941 */ /* 0x000fea0003800000 */
.L_x_4343:
        /* <DEDUP_REMOVED lines=18> */
.L_x_4346:
[----:B------:R-:W-:Y:S05]  /*2810*/  BSYNC B1 ;  /* 0x0000000000017941 */ /* 0x000fea0003800000 */
.L_x_4345:
[----:B------:R-:W0:Y:S01]  /*2820*/  @P4 LDC.64 R126, c[0x0][0x220] ;  /* 0x00008800ff7e4b82 */ /* 0x000e220000000a00 */
[----:B------:R-:W-:Y:S02]  /*2830*/  SEL R122, R177, R122, P5 ;  /* 0x0000007ab17a7207 */ /* 0x000fe40002800000 */
[----:B------:R-:W-:-:S05]  /*2840*/  SEL R123, R194, R123, P5 ;  /* 0x0000007bc27b7207 */ /* 0x000fca0002800000 */
[----:B------:R-:W1:Y:S08]  /*2850*/  @P4 LDC R195, c[0x0][0x29c] ;  /* 0x0000a700ffc34b82 */ /* 0x000e700000000800 */
[----:B------:R-:W2:Y:S01]  /*2860*/  @P4 LDC R196, c[0x0][0x29c] ;  /* 0x0000a700ffc44b82 */ /* 0x000ea20000000800 */
[----:B0-----:R-:W-:-:S07]  /*2870*/  @P4 IMAD.WIDE.U32 R126, R129, 0x8, R126 ;  /* 0x00000008817e4825 */ /* 0x001fce00078e007e */
[----:B------:R-:W0:Y:S01]  /*2880*/  @P4 LDC R198, c[0x0][0x29c] ;  /* 0x0000a700ffc64b82 */ /* 0x000e220000000800 */
[----:B------:R-:W3:Y:S01]  /*2890*/  @P4 LDG.E.64 R126, desc[UR4][R126.64] ;  /* 0x000000047e7e4981 */ /* 0x000ee2000c1e1b00 */
[----:B------:R-:W-:Y:S01]  /*28a0*/  ISETP.NE.U32.AND P5, PT, R124, RZ, PT ;  /* 0x000000ff7c00720c */ /* 0x000fe20003fa5070 */
[----:B-1----:R-:W-:-:S05]  /*28b0*/  @P4 FMUL.FTZ R176, R176, R195 ;  /* 0x000000c3b0b04220 */ /* 0x002fca0000410000 */
[----:B------:R-:W1:Y:S01]  /*28c0*/  @P4 LDC R197, c[0x0][0x29c] ;  /* 0x0000a700ffc54b82 */ /* 0x000e620000000800 */
[----:B------:R-:W-:Y:S01]  /*28d0*/  BSSY B1, `(.L_x_4347) ;  /* 0x000002b000017945 */ /* 0x000fe20003800000 */
[----:B------:R-:W-:Y:S01]  /*28e0*/  ISETP.NE.AND.EX P5, PT, R125, RZ, PT, P5 ;  /* 0x000000ff7d00720c */ /* 0x000fe20003fa5350 */
[----:B--2---:R-:W-:-:S12]  /*28f0*/  @P4 FMUL.FTZ R131, R131, R196 ;  /* 0x000000c483834220 */ /* 0x004fd80000410000 */
[----:B------:R-:W2:Y:S01]  /*2900*/  @P5 LDC.64 R124, c[0x0][0x308] ;  /* 0x0000c200ff7c5b82 */ /* 0x000ea20000000a00 */
[----:B0-----:R-:W-:Y:S01]  /*2910*/  @P4 FMUL.FTZ R177, R177, R198 ;  /* 0x000000c6b1b14220 */ /* 0x001fe20000410000 */
[----:B-1----:R-:W-:Y:S01]  /*2920*/  @P4 FMUL.FTZ R194, R194, R197 ;  /* 0x000000c5c2c24220 */ /* 0x002fe20000410000 */
[----:B--2---:R-:W-:-:S05]  /*2930*/  @P5 IMAD.WIDE.U32 R124, R5, 0x10, R124 ;  /* 0x00000010057c5825 */ /* 0x004fca00078e007c */
[----:B------:R0:W-:Y:S02]  /*2940*/  @P5 STG.E.128 desc[UR4][R124.64], R120 ;  /* 0x000000787c005986 */ /* 0x0001e4000c101d04 */
[----:B0-----:R-:W-:Y:S01]  /*2950*/  @P4 FMUL.FTZ R125, R24, R176 ;  /* 0x000000b0187d4220 */ /* 0x001fe20000410000 */
[----:B------:R-:W-:-:S04]  /*2960*/  @P4 FMUL.FTZ R124, R25, R131 ;  /* 0x00000083197c4220 */ /* 0x000fc80000410000 */
[----:B------:R-:W-:Y:S02]  /*2970*/  @P4 F2FP.BF16.F32.PACK_AB R125, RZ, R125 ;  /* 0x0000007dff7d423e */ /* 0x000fe400000010ff */
[----:B------:R-:W-:Y:S02]  /*2980*/  @P4 F2FP.BF16.F32.PACK_AB R124, RZ, R124 ;  /* 0x0000007cff7c423e */ /* 0x000fe400000010ff */
[----:B------:R-:W-:Y:S02]  /*2990*/  @P4 PRMT R148, R125, 0x7610, R148 ;  /* 0x000076107d944816 */ /* 0x000fe40000000094 */
[----:B------:R-:W-:Y:S02]  /*29a0*/  @P4 PRMT R147, R124, 0x7610, R147 ;  /* 0x000076107c934816 */ /* 0x000fe40000000093 */
[C---:B---3--:R-:W-:Y:S02]  /*29b0*/  @P4 PRMT R143, R126.reuse, 0x7610, R143 ;  /* 0x000076107e8f4816 */ /* 0x048fe4000000008f */
[--C-:B------:R-:W-:Y:S01]  /*29c0*/  @P4 SHF.R.U64 R195, R126, 0x10, R127.reuse ;  /* 0x000000107ec34819 */ /* 0x100fe2000000127f */
[----:B------:R-:W-:Y:S01]  /*29d0*/  @P4 FMUL.FTZ R126, R23, R177 ;  /* 0x000000b1177e4220 */ /* 0x000fe20000410000 */
[----:B------:R-:W-:Y:S01]  /*29e0*/  @P4 PRMT R144, R127, 0x7610, R144 ;  /* 0x000076107f904816 */ /* 0x000fe20000000090 */
[----:B------:R-:W-:Y:S01]  /*29f0*/  @P4 IMAD.U32 R124, R143, 0x10000, RZ ;  /* 0x000100008f7c4824 */ /* 0x000fe200078e00ff */
[----:B------:R-:W-:-:S02]  /*2a00*/  @P4 SHF.R.U32.HI R127, RZ, 0x10, R127 ;  /* 0x00000010ff7f4819 */ /* 0x000fc4000001167f */
[----:B------:R-:W-:Y:S01]  /*2a10*/  @P4 PRMT R145, R195, 0x7610, R145 ;  /* 0x00007610c3914816 */ /* 0x000fe20000000091 */
[----:B------:R-:W-:Y:S01]  /*2a20*/  @P4 FMUL.FTZ R195, R22, R194 ;  /* 0x000000c216c34220 */ /* 0x000fe20000410000 */
[----:B------:R-:W-:Y:S01]  /*2a30*/  @P4 PRMT R146, R127, 0x7610, R146 ;  /* 0x000076107f924816 */ /* 0x000fe20000000092 */
[----:B------:R-:W-:Y:S01]  /*2a40*/  @P4 FFMA.FTZ R56, R131, R124, R56 ;  /* 0x0000007c83384223 */ /* 0x000fe20000010038 */
[----:B------:R-:W-:Y:S02]  /*2a50*/  @P4 F2FP.BF16.F32.PACK_AB R126, RZ, R126 ;  /* 0x0000007eff7e423e */ /* 0x000fe400000010ff */
[----:B------:R-:W-:Y:S02]  /*2a60*/  @P4 SHF.L.U32 R125, R145, 0x10, RZ ;  /* 0x00000010917d4819 */ /* 0x000fe400000006ff */
[----:B------:R-:W-:Y:S01]  /*2a70*/  @P4 PRMT R149, R126, 0x7610, R149 ;  /* 0x000076107e954816 */ /* 0x000fe20000000095 */
[----:B------:R-:W-:Y:S01]  /*2a80*/  @P4 IMAD.U32 R126, R144, 0x10000, RZ ;  /* 0x00010000907e4824 */ /* 0x000fe200078e00ff */
[----:B------:R-:W-:Y:S01]  /*2a90*/  @P4 SHF.L.U32 R127, R146, 0x10, RZ ;  /* 0x00000010927f4819 */ /* 0x000fe200000006ff */
[----:B------:R-:W-:Y:S01]  /*2aa0*/  @P4 FFMA.FTZ R57, R176, R125, R57 ;  /* 0x0000007db0394223 */ /* 0x000fe20000010039 */
[----:B------:R-:W-:Y:S01]  /*2ab0*/  @P4 F2FP.BF16.F32.PACK_AB R195, RZ, R195 ;  /* 0x000000c3ffc3423e */ /* 0x000fe200000010ff */
[----:B------:R-:W-:-:S02]  /*2ac0*/  @P4 FFMA.FTZ R58, R177, R126, R58 ;  /* 0x0000007eb13a4223 */ /* 0x000fc4000001003a */
[----:B------:R-:W-:Y:S01]  /*2ad0*/  @P4 FFMA.FTZ R59, R194, R127, R59 ;  /* 0x0000007fc23b4223 */ /* 0x000fe2000001003b */
        /* <DEDUP_REMOVED lines=10> */
.L_x_4348:
[----:B------:R-:W-:Y:S05]  /*2b80*/  BSYNC B1 ;  /* 0x0000000000017941 */ /* 0x000fea0003800000 */
.L_x_4347:
[----:B------:R-:W-:Y:S01]  /*2b90*/  VIADD R5, R5, 0x80 ;  /* 0x0000008005057836 */ /* 0x000fe20000000000 */
[----:B------:R-:W-:-:S07]  /*2ba0*/  IADD3 R129, R129, 0x80, RZ ;  /* 0x0000008081817810 */ /* 0x000fce0007ffe0ff */
.L_x_4338:
[----:B------:R-:W-:Y:S05]  /*2bb0*/  BSYNC B0 ;  /* 0x0000000000007941 */ /* 0x000fea0003800000 */
.L_x_4337:
[----:B------:R-:W-:Y:S04]  /*2bc0*/  BSSY B0, `(.L_x_4349) ;  /* 0x0000075000007945 */ /* 0x000fe80003800000 */
[----:B------:R-:W-:Y:S05]  /*2bd0*/  @!P0 BRA `(.L_x_4350) ;  /* 0x0000000400cc8947 */ /* 0x000fea0003800000 */
[----:B0-----:R-:W0:Y:S01]  /*2be0*/  @!P3 LDC.64 R126, c[0x0][0x2c8] ;  /* 0x0000b200ff7ebb82 */ /* 0x001e220000000a00 */
[----:B------:R-:W-:Y:S01]  /*2bf0*/  ISETP.NE.AND P5, PT, R138, RZ, PT ;  /* 0x000000ff8a00720c */ /* 0x000fe20003fa5270 */
[----:B------:R-:W-:Y:S03]  /*2c00*/  BSSY B1, `(.L_x_4351) ;  /* 0x000000e000017945 */ /* 0x000fe60003800000 */
[----:B------:R-:W-:Y:S02]  /*2c10*/  FSEL R195, R130, RZ, !P5 ;  /* 0x000000ff82c37208 */ /* 0x000fe40006800000 */
[----:B0-----:R-:W-:-:S04]  /*2c20*/  @!P3 ISETP.NE.U32.AND P5, PT, R126, RZ, PT ;  /* 0x000000ff7e00b20c */ /* 0x001fc80003fa5070 */
[----:B------:R-:W-:-:S04]  /*2c30*/  @!P3 ISETP.NE.AND.EX P5, PT, R127, RZ, PT, P5 ;  /* 0x000000ff7f00b20c */ /* 0x000fc80003fa5350 */
[----:B------:R-:W-:Y:S01]  /*2c40*/  @!P3 FSEL R131, R104, RZ, P5 ;  /* 0x000000ff6883b208 */ /* 0x000fe20002800000 */
[----:B------:R-:W-:Y:S08]  /*2c50*/  @!P3 BRA `(.L_x_4352) ;  /* 0x000000000020b947 */ /* 0x000ff00003800000 */
[----:B------:R-:W-:Y:S01]  /*2c60*/  IMAD.U32 R126, RZ, RZ, UR12 ;  /* 0x0000000cff7e7e24 */ /* 0x000fe2000f8e00ff */
[----:B------:R-:W-:Y:S01]  /*2c70*/  MOV R127, UR13 ;  /* 0x0000000d007f7c02 */ /* 0x000fe20008000f00 */
[----:B------:R-:W-:-:S03]  /*2c80*/  FFMA.FTZ R125, R159, R128, R195 ;  /* 0x000000809f7d7223 */ /* 0x000fc600000100c3 */
[----:B------:R-:W-:Y:S01]  /*2c90*/  ISETP.NE.U32.AND P5, PT, R126, RZ, PT ;  /* 0x000000ff7e00720c */ /* 0x000fe20003fa5070 */
[----:B------:R-:W-:-:S03]  /*2ca0*/  FADD.FTZ R124, R164, -R125 ;  /* 0x8000007da47c7221 */ /* 0x000fc60000010000 */
[----:B------:R-:W-:Y:S01]  /*2cb0*/  ISETP.NE.AND.EX P5, PT, R127, RZ, PT, P5 ;  /* 0x000000ff7f00720c */ /* 0x000fe20003fa5350 */
[----:B------:R-:W-:-:S12]  /*2cc0*/  FMUL.FTZ R131, R151, R124 ;  /* 0x0000007c97837220 */ /* 0x000fd80000410000 */
[----:B------:R-:W-:-:S07]  /*2cd0*/  @P5 FADD.FTZ R131, R104, R131 ;  /* 0x0000008368835221 */ /* 0x000fce0000010000 */
.L_x_4352:
[----:B------:R-:W-:Y:S05]  /*2ce0*/  BSYNC B1 ;  /* 0x0000000000017941 */ /* 0x000fea0003800000 */
.L_x_4351:
        /* <DEDUP_REMOVED lines=11> */
.L_x_4354:
[----:B------:R-:W-:Y:S05]  /*2da0*/  BSYNC B1 ;  /* 0x0000000000017941 */ /* 0x000fea0003800000 */
.L_x_4353:
        /* <DEDUP_REMOVED lines=11> */
.L_x_4356:
[----:B------:R-:W-:Y:S05]  /*2e60*/  BSYNC B1 ;  /* 0x0000000000017941 */ /* 0x000fea0003800000 */
.L_x_4355:
        /* <DEDUP_REMOVED lines=16> */
.L_x_4358:
[----:B------:R-:W-:Y:S05]  /*2f70*/  BSYNC B1 ;  /* 0x0000000000017941 */ /* 0x000fea0003800000 */
.L_x_4357:
        /* <DEDUP_REMOVED lines=23> */
[----:B------:R-:W-:Y:S01]  /*30f0*/  @P4 PRMT R147, R124, 0x7610, R147 ;  /* 0x000076107c934816 */ /* 0x000fe20000000093 */
[----:B------:R-:W-:Y:S01]  /*3100*/  @P4 FMUL.FTZ R124, R18, R194 ;  /* 0x000000c2127c4220 */ /* 0x000fe20000410000 */
[----:B------:R-:W-:-:S04]  /*3110*/  @P4 PRMT R148, R125, 0x7610, R148 ;  /* 0x000076107d944816 */ /* 0x000fc80000000094 */
[----:B------:R-:W-:-:S04]  /*3120*/  @P4 F2FP.BF16.F32.PACK_AB R124, RZ, R124 ;  /* 0x0000007cff7c423e */ /* 0x000fc800000010ff */
[----:B------:R-:W-:Y:S02]  /*3130*/  @P4 PRMT R150, R124, 0x7610, R150 ;  /* 0x000076107c964816 */ /* 0x000fe40000000096 */
[C---:B---3--:R-:W-:Y:S02]  /*3140*/  @P4 PRMT R143, R126.reuse, 0x7610, R143 ;  /* 0x000076107e8f4816 */ /* 0x048fe4000000008f */
[--C-:B------:R-:W-:Y:S01]  /*3150*/  @P4 SHF.R.U64 R195, R126, 0x10, R127.reuse ;  /* 0x000000107ec34819 */ /* 0x100fe2000000127f */
[----:B------:R-:W-:Y:S01]  /*3160*/  @P4 FMUL.FTZ R126, R19, R177 ;  /* 0x000000b1137e4220 */ /* 0x000fe20000410000 */
[----:B------:R-:W-:Y:S01]  /*3170*/  @P4 PRMT R144, R127, 0x7610, R144 ;  /* 0x000076107f904816 */ /* 0x000fe20000000090 */
[----:B------:R-:W-:Y:S01]  /*3180*/  @P4 IMAD.U32 R125, R143, 0x10000, RZ ;  /* 0x000100008f7d4824 */ /* 0x000fe200078e00ff */
[----:B------:R-:W-:Y:S02]  /*3190*/  @P4 SHF.R.U32.HI R127, RZ, 0x10, R127 ;  /* 0x00000010ff7f4819 */ /* 0x000fe4000001167f */
[----:B------:R-:W-:Y:S01]  /*31a0*/  @P4 F2FP.BF16.F32.PACK_AB R126, RZ, R126 ;  /* 0x0000007eff7e423e */ /* 0x000fe200000010ff */
[----:B------:R-:W-:Y:S01]  /*31b0*/  @P4 FFMA.FTZ R52, R125, R131, R52 ;  /* 0x000000837d344223 */ /* 0x000fe20000010034 */
[----:B------:R-:W-:-:S02]  /*31c0*/  @P4 PRMT R145, R195, 0x7610, R145 ;  /* 0x00007610c3914816 */ /* 0x000fc40000000091 */
[----:B------:R-:W-:Y:S01]  /*31d0*/  @P4 PRMT R146, R127, 0x7610, R146 ;  /* 0x000076107f924816 */ /* 0x000fe20000000092 */
[----:B------:R-:W-:Y:S01]  /*31e0*/  @P4 IMAD.U32 R127, R144, 0x10000, RZ ;  /* 0x00010000907f4824 */ /* 0x000fe200078e00ff */
[----:B------:R-:W-:Y:S02]  /*31f0*/  @P4 PRMT R149, R126, 0x7610, R149 ;  /* 0x000076107e954816 */ /* 0x000fe40000000095 */
[----:B------:R-:W-:Y:S01]  /*3200*/  @P4 SHF.L.U32 R126, R145, 0x10, RZ ;  /* 0x00000010917e4819 */ /* 0x000fe200000006ff */
[----:B------:R-:W-:Y:S01]  /*3210*/  @P4 FFMA.FTZ R54, R127, R177, R54 ;  /* 0x000000b17f364223 */ /* 0x000fe20000010036 */
[----:B------:R-:W-:-:S03]  /*3220*/  @P4 SHF.L.U32 R196, R146, 0x10, RZ ;  /* 0x0000001092c44819 */ /* 0x000fc600000006ff */
[----:B------:R-:W-:Y:S02]  /*3230*/  @P4 FFMA.FTZ R53, R126, R176, R53 ;  /* 0x000000b07e354223 */ /* 0x000fe40000010035 */
[----:B------:R-:W-:Y:S01]  /*3240*/  @P4 FFMA.FTZ R55, R196, R194, R55 ;  /* 0x000000c2c4374223 */ /* 0x000fe20000010037 */
        /* <DEDUP_REMOVED lines=9> */
.L_x_4360:
[----:B------:R-:W-:Y:S05]  /*32e0*/  BSYNC B1 ;  /* 0x0000000000017941 */ /* 0x000fea0003800000 */
.L_x_4359:
[----:B------:R-:W-:Y:S01]  /*32f0*/  VIADD R5, R5, 0x80 ;  /* 0x0000008005057836 */ /* 0x000fe20000000000 */
[----:B------:R-:W-:-:S07]  /*3300*/  IADD3 R129, R129, 0x80, RZ ;  /* 0x0000008081817810 */ /* 0x000fce0007ffe0ff */
.L_x_4350:
[----:B------:R-:W-:Y:S05]  /*3310*/  BSYNC B0 ;  /* 0x0000000000007941 */ /* 0x000fea0003800000 */
.L_x_4349:
        /* <DEDUP_REMOVED lines=18> */
.L_x_4364:
[----:B------:R-:W-:Y:S05]  /*3440*/  BSYNC B1 ;  /* 0x0000000000017941 */ /* 0x000fea0003800000 */
.L_x_4363:
        /* <DEDUP_REMOVED lines=11> */
.L_x_4366:
[----:B------:R-:W-:Y:S05]  /*3500*/  BSYNC B1 ;  /* 0x0000000000017941 */ /* 0x000fea0003800000 */
.L_x_4365:
        /* <DEDUP_REMOVED lines=11> */
.L_x_4368:
[----:B------:R-:W-:Y:S05]  /*35c0*/  BSYNC B1 ;  /* 0x0000000000017941 */ /* 0x000fea0003800000 */
.L_x_4367:
        /* <DEDUP_REMOVED lines=16> */
.L_x_4370:
[----:B------:R-:W-:Y:S05]  /*36d0*/  BSYNC B1 ;  /* 0x0000000000017941 */ /* 0x000fea0003800000 */
.L_x_4369:
        /* <DEDUP_REMOVED lines=54> */
.L_x_4372:
[----:B------:R-:W-:Y:S05]  /*3a40*/  BSYNC B1 ;  /* 0x0000000000017941 */ /* 0x000fea0003800000 */
.L_x_4371:
[----:B------:R-:W-:Y:S01]  /*3a50*/  VIADD R5, R5, 0x80 ;  /* 0x0000008005057836 */ /* 0x000fe20000000000 */
[----:B------:R-:W-:-:S07]  /*3a60*/  IADD3 R129, R129, 0x80, RZ ;  /* 0x0000008081817810 */ /* 0x000fce0007ffe0ff */
.L_x_4362:
[----:B------:R-:W-:Y:S05]  /*3a70*/  BSYNC B0 ;  /* 0x0000000000007941 */ /* 0x000fea0003800000 */
.L_x_4361:
        /* <DEDUP_REMOVED lines=18> */
.L_x_4376:
[----:B------:R-:W-:Y:S05]  /*3ba0*/  BSYNC B1 ;  /* 0x0000000000017941 */ /* 0x000fea0003800000 */
.L_x_4375:
        /* <DEDUP_REMOVED lines=11> */
.L_x_4378:
[----:B------:R-:W-:Y:S05]  /*3c60*/  BSYNC B1 ;  /* 0x0000000000017941 */ /* 0x000fea0003800000 */
.L_x_4377:
        /* <DEDUP_REMOVED lines=11> */
.L_x_4380:
[----:B------:R-:W-:Y:S05]  /*3d20*/  BSYNC B1 ;  /* 0x0000000000017941 */ /* 0x000fea0003800000 */
.L_x_4379:
        /* <DEDUP_REMOVED lines=16> */
.L_x_4382:
[----:B------:R-:W-:Y:S05]  /*3e30*/  BSYNC B1 ;  /* 0x0000000000017941 */ /* 0x000fea0003800000 */
.L_x_4381:
        /* <DEDUP_REMOVED lines=54> */
.L_x_4384:
[----:B------:R-:W-:Y:S05]  /*41a0*/  BSYNC B1 ;  /* 0x0000000000017941 */ /* 0x000fea0003800000 */
.L_x_4383:
[----:B------:R-:W-:Y:S01]  /*41b0*/  VIADD R5, R5, 0x80 ;  /* 0x0000008005057836 */ /* 0x000fe20000000000 */
[----:B------:R-:W-:-:S07]  /*41c0*/  IADD3 R129, R129, 0x80, RZ ;  /* 0x0000008081817810 */ /* 0x000fce0007ffe0ff */
.L_x_4374:
[----:B------:R-:W-:Y:S05]  /*41d0*/  BSYNC B0 ;  /* 0x0000000000007941 */ /* 0x000fea0003800000 */
.L_x_4373:
[----:B------:R-:W-:Y:S01]  /*41e0*/  ISETP.NE.AND P5, PT, R0, RZ, PT ;  /* 0x000000ff0000720c */ /* 0x000fe20003fa5270 */
[----:B------:R-:W-:-:S12]  /*41f0*/  BSSY B0, `(.L_x_4385) ;  /* 0x0000071000007945 */ /* 0x000fd80003800000 */
        /* <DEDUP_REMOVED lines=17> */
.L_x_4388:
[----:B------:R-:W-:Y:S05]  /*4310*/  BSYNC B1 ;  /* 0x0000000000017941 */ /* 0x000fea0003800000 */
.L_x_4387:
        /* <DEDUP_REMOVED lines=11> */
.L_x_4390:
[----:B------:R-:W-:Y:S05]  /*43d0*/  BSYNC B1 ;  /* 0x0000000000017941 */ /* 0x000fea0003800000 */
.L_x_4389:
        /* <DEDUP_REMOVED lines=11> */
.L_x_4392:
[----:B------:R-:W-:Y:S05]  /*4490*/  BSYNC B1 ;  /* 0x0000000000017941 */ /* 0x000fea0003800000 */
.L_x_4391:
        /* <DEDUP_REMOVED lines=16> */
.L_x_4394:
[----:B------:R-:W-:Y:S05]  /*45a0*/  BSYNC B1 ;  /* 0x0000000000017941 */ /* 0x000fea0003800000 */
.L_x_4393:
[----:B------:R-:W0:Y:S01]  /*45b0*/  @P4 LDC.64 R124, c[0x0][0x220] ;  /* 0x00008800ff7c4b82 */ /* 0x000e220000000a00 */
[----:B------:R-:W-:Y:S02]  /*45c0*/  ISETP.NE.U32.AND P3, PT, R126, RZ, PT ;  /* 0x000000ff7e00720c */ /* 0x000fe40003f65070 */
[----:B------:R-:W-:Y:S02]  /*45d0*/  SEL R122, R177, R122, P5 ;  /* 0x0000007ab17a7207 */ /* 0x000fe40002800000 */
[----:B------:R-:W-:-:S03]  /*45e0*/  SEL R123, R176, R123, P5 ;  /* 0x0000007bb07b7207 */ /* 0x000fc60002800000 */
[----:B------:R-:W1:Y:S08]  /*45f0*/  @P4 LDC R128, c[0x0][0x29c] ;  /* 0x0000a700ff804b82 */ /* 0x000e700000000800 */
[----:B------:R-:W2:Y:S01]  /*4600*/  @P4 LDC R151, c[0x0][0x29c] ;  /* 0x0000a700ff974b82 */ /* 0x000ea20000000800 */
[----:B0-----:R-:W-:-:S07]  /*4610*/  @P4 IMAD.WIDE.U32 R124, R129, 0x8, R124 ;  /* 0x00000008817c4825 */ /* 0x001fce00078e007c */
[----:B------:R-:W0:Y:S01]  /*4620*/  @P4 LDC R194, c[0x0][0x29c] ;  /* 0x0000a700ffc24b82 */ /* 0x000e220000000800 */
[----:B------:R-:W3:Y:S01]  /*4630*/  @P4 LDG.E.64 R124, desc[UR4][R124.64] ;  /* 0x000000047c7c4981 */ /* 0x000ee2000c1e1b00 */
[----:B------:R-:W-:Y:S01]  /*4640*/  ISETP.NE.AND.EX P3, PT, R127, RZ, PT, P3 ;  /* 0x000000ff7f00720c */ /* 0x000fe20003f65330 */
[----:B-1----:R-:W-:-:S05]  /*4650*/  @P4 FMUL.FTZ R131, R131, R128 ;  /* 0x0000008083834220 */ /* 0x002fca0000410000 */
[----:B------:R-:W1:Y:S01]  /*4660*/  @P4 LDC R195, c[0x0][0x29c] ;  /* 0x0000a700ffc34b82 */ /* 0x000e620000000800 */
[----:B--2---:R-:W-:-:S07]  /*4670*/  @P4 FMUL.FTZ R130, R130, R151 ;  /* 0x0000009782824220 */ /* 0x004fce0000410000 */
[----:B------:R-:W2:Y:S01]  /*4680*/  @P3 LDC.64 R126, c[0x0][0x308] ;  /* 0x0000c200ff7e3b82 */ /* 0x000ea20000000a00 */
[----:B0-----:R-:W-:Y:S01]  /*4690*/  @P4 FMUL.FTZ R177, R177, R194 ;  /* 0x000000c2b1b14220 */ /* 0x001fe20000410000 */
[----:B-1----:R-:W-:Y:S01]  /*46a0*/  @P4 FMUL.FTZ R176, R176, R195 ;  /* 0x000000c3b0b04220 */ /* 0x002fe20000410000 */
[----:B--2---:R-:W-:-:S05]  /*46b0*/  @P3 IMAD.WIDE.U32 R126, R5, 0x10, R126 ;  /* 0x00000010057e3825 */ /* 0x004fca00078e007e */
[----:B------:R0:W-:Y:S02]  /*46c0*/  @P3 STG.E.128 desc[UR4][R126.64], R120 ;  /* 0x000000787e003986 */ /* 0x0001e4000c101d04 */
[----:B0-----:R-:W-:-:S05]  /*46d0*/  @P4 FMUL.FTZ R126, R7, R177 ;  /* 0x000000b1077e4220 */ /* 0x001fca0000410000 */
[----:B------:R-:W-:-:S04]  /*46e0*/  @P4 F2FP.BF16.F32.PACK_AB R126, RZ, R126 ;  /* 0x0000007eff7e423e */ /* 0x000fc800000010ff */
[----:B------:R-:W-:Y:S02]  /*46f0*/  @P4 PRMT R149, R126, 0x7610, R149 ;  /* 0x000076107e954816 */ /* 0x000fe40000000095 */
[C---:B---3--:R-:W-:Y:S02]  /*4700*/  @P4 SHF.R.U64 R5, R124.reuse, 0x10, R125 ;  /* 0x000000107c054819 */ /* 0x048fe4000000127d */
[----:B------:R-:W-:Y:S01]  /*4710*/  @P4 PRMT R143, R124, 0x7610, R143 ;  /* 0x000076107c8f4816 */ /* 0x000fe2000000008f */
[----:B------:R-:W-:Y:S01]  /*4720*/  @P4 FMUL.FTZ R124, R8, R130 ;  /* 0x00000082087c4220 */ /* 0x000fe20000410000 */
[----:B------:R-:W-:Y:S01]  /*4730*/  @P4 PRMT R145, R5, 0x7610, R145 ;  /* 0x0000761005914816 */ /* 0x000fe20000000091 */
[----:B------:R-:W-:Y:S01]  /*4740*/  @P4 FMUL.FTZ R5, R9, R131 ;  /* 0x0000008309054220 */ /* 0x000fe20000410000 */
[----:B------:R-:W-:Y:S02]  /*4750*/  @P4 PRMT R144, R125, 0x7610, R144 ;  /* 0x000076107d904816 */ /* 0x000fe40000000090 */
[----:B------:R-:W-:-:S02]  /*4760*/  @P4 SHF.R.U32.HI R125, RZ, 0x10, R125 ;  /* 0x00000010ff7d4819 */ /* 0x000fc4000001167d */
[----:B------:R-:W-:Y:S01]  /*4770*/  @P4 F2FP.BF16.F32.PACK_AB R127, RZ, R5 ;  /* 0x00000005ff7f423e */ /* 0x000fe200000010ff */
[----:B------:R-:W-:Y:S01]  /*4780*/  @P4 FMUL.FTZ R5, R6, R176 ;  /* 0x000000b006054220 */ /* 0x000fe20000410000 */
[----:B------:R-:W-:Y:S02]  /*4790*/  @P4 F2FP.BF16.F32.PACK_AB R124, RZ, R124 ;  /* 0x0000007cff7c423e */ /* 0x000fe400000010ff */
[----:B------:R-:W-:Y:S01]  /*47a0*/  @P4 PRMT R146, R125, 0x7610, R146 ;  /* 0x000076107d924816 */ /* 0x000fe20000000092 */
[----:B------:R-:W-:Y:S01]  /*47b0*/  @P4 IMAD.U32 R125, R144, 0x10000, RZ ;  /* 0x00010000907d4824 */ /* 0x000fe200078e00ff */
[----:B------:R-:W-:Y:S02]  /*47c0*/  @P4 PRMT R147, R127, 0x7610, R147 ;  /* 0x000076107f934816 */ /* 0x000fe40000000093 */
[----:B------:R-:W-:Y:S01]  /*47d0*/  @P4 PRMT R148, R124, 0x7610, R148 ;  /* 0x000076107c944816 */ /* 0x000fe20000000094 */
[----:B------:R-:W-:Y:S01]  /*47e0*/  @P4 FFMA.FTZ R42, R125, R177, R42 ;  /* 0x000000b17d2a4223 */ /* 0x000fe2000001002a */
[----:B------:R-:W-:Y:S01]  /*47f0*/  @P4 F2FP.BF16.F32.PACK_AB R127, RZ, R5 ;  /* 0x00000005ff7f423e */ /* 0x000fe200000010ff */
[----:B------:R-:W-:Y:S01]  /*4800*/  @P4 IMAD.U32 R5, R143, 0x10000, RZ ;  /* 0x000100008f054824 */ /* 0x000fe200078e00ff */
[----:B------:R-:W-:-:S02]  /*4810*/  @P4 SHF.L.U32 R124, R145, 0x10, RZ ;  /* 0x00000010917c4819 */ /* 0x000fc400000006ff */
[----:B------:R-:W-:Y:S01]  /*4820*/  @P4 SHF.L.U32 R126, R146, 0x10, RZ ;  /* 0x00000010927e4819 */ /* 0x000fe200000006ff */
[----:B------:R-:W-:Y:S01]  /*4830*/  @P4 FFMA.FTZ R40, R5, R131, R40 ;  /* 0x0000008305284223 */ /* 0x000fe20000010028 */
[----:B------:R-:W-:Y:S01]  /*4840*/  @P4 PRMT R150, R127, 0x7610, R150 ;  /* 0x000076107f964816 */ /* 0x000fe20000000096 */
        /* <DEDUP_REMOVED lines=11> */
.L_x_4386:
[----:B------:R-:W-:Y:S05]  /*4900*/  BSYNC B0 ;  /* 0x0000000000007941 */ /* 0x000fea0003800000 */
.L_x_4385:
[----:B------:R-:W-:Y:S01]  /*4910*/  ISETP.NE.AND P3, PT, R193, RZ, PT ;  /* 0x000000ffc100720c */ /* 0x000fe20003f65270 */
[----:B------:R-:W-:-:S03]  /*4920*/  VIADD R139, R139, UR10 ;  /* 0x0000000a8b8b7c36 */ /* 0x000fc60008000000 */
[----:B------:R-:W-:Y:S02]  /*4930*/  SEL R193, RZ, 0x1, P3 ;  /* 0x00000001ffc17807 */ /* 0x000fe40001800000 */
[----:B------:R-:W-:-:S13]  /*4940*/  ISETP.GE.AND P3, PT, R139, UR11, PT ;  /* 0x0000000b8b007c0c */ /* 0x000fda000bf66270 */
[----:B------:R-:W-:Y:S05]  /*4950*/  @!P3 BRA `(.L_x_4395) ;  /* 0xffffffc00074b947 */ /* 0x000fea000383ffff */
.L_x_4312:
[----:B------:R-:W2:Y:S01]  /*4960*/  S2R R2, SR_TID.X ;  /* 0x0000000000027919 */ /* 0x000ea20000002100 */
[----:B------:R-:W2:Y:S01]  /*4970*/  S2UR UR6, SR_CTAID.X ;  /* 0x00000000000679c3 */ /* 0x000ea20000002500 */
[----:B------:R-:W-:Y:S01]  /*4980*/  ISETP.NE.AND P3, PT, R4, RZ, PT ;  /* 0x000000ff0400720c */ /* 0x000fe20003f65270 */
[----:B------:R-:W-:Y:S01]  /*4990*/  BSSY B0, `(.L_x_4396) ;  /* 0x0000010000007945 */ /* 0x000fe20003800000 */
[C---:B--2---:R-:W-:Y:S02]  /*49a0*/  LEA.HI R3, R2.reuse, UR6, RZ, 0x19 ;  /* 0x0000000602037c11 */ /* 0x044fe4000f8fc8ff */
[----:B------:R-:W-:-:S03]  /*49b0*/  LOP3.LUT R9, R2, 0x7f, RZ, 0xc0, !PT ;  /* 0x0000007f02097812 */ /* 0x000fc600078ec0ff */
[----:B------:R-:W-:-:S05]  /*49c0*/  IMAD R142, R3, R142, RZ ;  /* 0x0000008e038e7224 */ /* 0x000fca00078e02ff */
[----:B------:R-:W-:Y:S01]  /*49d0*/  LEA.HI R9, R142, R9, RZ, 0x1e ;  /* 0x000000098e097211 */ /* 0x000fe200078ff0ff */
[----:B------:R-:W-:Y:S06]  /*49e0*/  @!P3 BRA `(.L_x_4397) ;  /* 0x000000000028b947 */ /* 0x000fec0003800000 */
[----:B------:R-:W2:Y:S08]  /*49f0*/  LDC.64 R2, c[0x0][0x2d0] ;  /* 0x0000b400ff027b82 */ /* 0x000eb00000000a00 */
[----:B------:R-:W3:Y:S08]  /*4a00*/  LDC.64 R4, c[0x0][0x2d8] ;  /* 0x0000b600ff047b82 */ /* 0x000ef00000000a00 */
[----:B-----5:R-:W4:Y:S01]  /*4a10*/  LDC.64 R6, c[0x0][0x2f0] ;  /* 0x0000bc00ff067b82 */ /* 0x020f220000000a00 */
[----:B--2---:R-:W-:-:S05]  /*4a20*/  IMAD.WIDE.U32 R2, R9, 0x10, R2 ;  /* 0x0000001009027825 */ /* 0x004fca00078e0002 */
[----:B------:R2:W-:Y:S01]  /*4a30*/  STG.E.128 desc[UR4][R2.64], R76 ;  /* 0x0000004c02007986 */ /* 0x0005e2000c101d04 */
[----:B---3--:R-:W-:-:S05]  /*4a40*/  IMAD.WIDE.U32 R4, R9, 0x10, R4 ;  /* 0x0000001009047825 */ /* 0x008fca00078e0004 */
[----:B------:R2:W-:Y:S01]  /*4a50*/  STG.E.128 desc[UR4][R4.64], R96 ;  /* 0x0000006004007986 */ /* 0x0005e2000c101d04 */
[C---:B----4-:R-:W-:Y:S01]  /*4a60*/  IMAD.WIDE.U32 R6, R9.reuse, 0x10, R6 ;  /* 0x0000001009067825 */ /* 0x050fe200078e0006 */
[----:B------:R-:W-:-:S04]  /*4a70*/  IADD3 R9, R9, 0x80, RZ ;  /* 0x0000008009097810 */ /* 0x000fc80007ffe0ff */
[----:B------:R2:W-:Y:S03]  /*4a80*/  STG.E.128 desc[UR4][R6.64], R56 ;  /* 0x0000003806007986 */ /* 0x0005e6000c101d04 */
.L_x_4397:
[----:B------:R-:W-:Y:S05]  /*4a90*/  BSYNC B0 ;  /* 0x0000000000007941 */ /* 0x000fea0003800000 */
.L_x_4396:
[----:B------:R-:W-:Y:S04]  /*4aa0*/  BSSY B0, `(.L_x_4398) ;  /* 0x000000c000007945 */ /* 0x000fe80003800000 */
[----:B------:R-:W-:Y:S05]  /*4ab0*/  @!P0 BRA `(.L_x_4399) ;  /* 0x0000000000288947 */ /* 0x000fea0003800000 */
[----:B--2---:R-:W2:Y:S08]  /*4ac0*/  LDC.64 R2, c[0x0][0x2d0] ;  /* 0x0000b400ff027b82 */ /* 0x004eb00000000a00 */
[----:B------:R-:W3:Y:S08]  /*4ad0*/  LDC.64 R4, c[0x0][0x2d8] ;  /* 0x0000b600ff047b82 */ /* 0x000ef00000000a00 */
[----:B-----5:R-:W4:Y:S01]  /*4ae0*/  LDC.64 R6, c[0x0][0x2f0] ;  /* 0x0000bc00ff067b82 */ /* 0x020f220000000a00 */
[----:B--2---:R-:W-:-:S05]  /*4af0*/  IMAD.WIDE.U32 R2, R9, 0x10, R2 ;  /* 0x0000001009027825 */ /* 0x004fca00078e0002 */
[----:B------:R2:W-:Y:S01]  /*4b00*/  STG.E.128 desc[UR4][R2.64], R72 ;  /* 0x0000004802007986 */ /* 0x0005e2000c101d04 */
[----:B---3--:R-:W-:-:S05]  /*4b10*/  IMAD.WIDE.U32 R4, R9, 0x10, R4 ;  /* 0x0000001009047825 */ /* 0x008fca00078e0004 */
[----:B------:R2:W-:Y:S01]  /*4b20*/  STG.E.128 desc[UR4][R4.64], R92 ;  /* 0x0000005c04007986 */ /* 0x0005e2000c101d04 */
[----:B----4-:R-:W-:-:S04]  /*4b30*/  IMAD.WIDE.U32 R6, R9, 0x10, R6 ;  /* 0x0000001009067825 */ /* 0x010fc800078e0006 */
[----:B------:R-:W-:Y:S01]  /*4b40*/  VIADD R9, R9, 0x80 ;  /* 0x0000008009097836 */ /* 0x000fe20000000000 */
[----:B------:R2:W-:Y:S06]  /*4b50*/  STG.E.128 desc[UR4][R6.64], R52 ;  /* 0x0000003406007986 */ /* 0x0005ec000c101d04 */
.L_x_4399:
[----:B------:R-:W-:Y:S05]  /*4b60*/  BSYNC B0 ;  /* 0x0000000000007941 */ /* 0x000fea0003800000 */
.L_x_4398:
        /* <DEDUP_REMOVED lines=12> */
.L_x_4401:
[----:B------:R-:W-:Y:S05]  /*4c30*/  BSYNC B0 ;  /* 0x0000000000007941 */ /* 0x000fea0003800000 */
.L_x_4400:
        /* <DEDUP_REMOVED lines=12> */
.L_x_4403:
[----:B------:R-:W-:Y:S05]  /*4d00*/  BSYNC B0 ;  /* 0x0000000000007941 */ /* 0x000fea0003800000 */
.L_x_4402:
[----:B------:R-:W-:-:S13]  /*4d10*/  ISETP.NE.AND P0, PT, R0, RZ, PT ;  /* 0x000000ff0000720c */ /* 0x000fda0003f05270 */
[----:B------:R-:W-:Y:S05]  /*4d20*/  @!P0 EXIT ;  /* 0x000000000000894d */ /* 0x000fea0003800000 */
[----:B--2---:R-:W2:Y:S08]  /*4d30*/  LDC.64 R2, c[0x0][0x2d0] ;  /* 0x0000b400ff027b82 */ /* 0x004eb00000000a00 */
[----:B------:R-:W3:Y:S08]  /*4d40*/  LDC.64 R4, c[0x0][0x2d8] ;  /* 0x0000b600ff047b82 */ /* 0x000ef00000000a00 */
[----:B-----5:R-:W4:Y:S01]  /*4d50*/  LDC.64 R6, c[0x0][0x2f0] ;  /* 0x0000bc00ff067b82 */ /* 0x020f220000000a00 */
[----:B--2---:R-:W-:-:S05]  /*4d60*/  IMAD.WIDE.U32 R2, R9, 0x10, R2 ;  /* 0x0000001009027825 */ /* 0x004fca00078e0002 */
[----:B------:R-:W-:Y:S01]  /*4d70*/  STG.E.128 desc[UR4][R2.64], R60 ;  /* 0x0000003c02007986 */ /* 0x000fe2000c101d04 */
[----:B---3--:R-:W-:-:S05]  /*4d80*/  IMAD.WIDE.U32 R4, R9, 0x10, R4 ;  /* 0x0000001009047825 */ /* 0x008fca00078e0004 */
[----:B------:R-:W-:Y:S01]  /*4d90*/  STG.E.128 desc[UR4][R4.64], R80 ;  /* 0x0000005004007986 */ /* 0x000fe2000c101d04 */
[----:B----4-:R-:W-:-:S05]  /*4da0*/  IMAD.WIDE.U32 R6, R9, 0x10, R6 ;  /* 0x0000001009067825 */ /* 0x010fca00078e0006 */
[----:B------:R-:W-:Y:S01]  /*4db0*/  STG.E.128 desc[UR4][R6.64], R40 ;  /* 0x0000002806007986 */ /* 0x000fe2000c101d04 */
[----:B------:R-:W-:Y:S05]  /*4dc0*/  EXIT ;  /* 0x000000000000794d */ /* 0x000fea0003800000 */
.L_x_4336:
[----:B------:R-:W-:Y:S01]  /*4dd0*/  HFMA2.MMA R202, -RZ, RZ, 0, 1.847743988037109375e-06 ;  /* 0x0000001fffca7435 */ /* 0x000fe200000001ff */
[----:B------:R-:W-:Y:S01]  /*4de0*/  MOV R200, R195 ;  /* 0x000000c300c87202 */ /* 0x000fe20000000f00 */
[----:B------:R-:W-:Y:S02]  /*4df0*/  IMAD.MOV.U32 R199, RZ, RZ, 0x10 ;  /* 0x00000010ffc77424 */ /* 0x000fe400078e00ff */
[----:B-----5:R-:W-:-:S07]  /*4e00*/  IMAD.MOV.U32 R197, RZ, RZ, -0x1 ;  /* 0xffffffffffc57424 */ /* 0x020fce00078e00ff */
[----:B0-----:R-:W-:Y:S05]  /*4e10*/  WARPSYNC.COLLECTIVE R197, `(.L_x_4404) ;  /* 0x00000000c5087348 */ /* 0x001fea0003c00000 */
[----:B------:R1:W2:Y:S02]  /*4e20*/  SHFL.DOWN P5, R198, R200, R199, R202 ;  /* 0x080000c7c8c67389 */ /* 0x0002a400000a00ca */
[----:B012---:R-:W-:Y:S01]  /*4e30*/  ENDCOLLECTIVE ;  /* 0x000000000000791b */ /* 0x007fe20003800000 */
.L_x_4404:
[----:B------:R-:W-:Y:S01]  /*4e40*/  IMAD.MOV.U32 R200, RZ, RZ, R196 ;  /* 0x000000ffffc87224 */ /* 0x000fe200078e00c4 */
[----:B------:R-:W-:-:S07]  /*4e50*/  MOV R126, R198 ;  /* 0x000000c6007e7202 */ /* 0x000fce0000000f00 */
[----:B------:R-:W-:Y:S05]  /*4e60*/  WARPSYNC.COLLECTIVE R197, `(.L_x_4405) ;  /* 0x00000000c5087348 */ /* 0x000fea0003c00000 */
[----:B------:R0:W1:Y:S02]  /*4e70*/  SHFL.DOWN P5, R198, R200, R199, R202 ;  /* 0x080000c7c8c67389 */ /* 0x00006400000a00ca */
[----:B01----:R-:W-:Y:S01]  /*4e80*/  ENDCOLLECTIVE ;  /* 0x000000000000791b */ /* 0x003fe20003800000 */
.L_x_4405:
[----:B------:R-:W-:Y:S01]  /*4e90*/  FADD.FTZ R126, R126, R195 ;  /* 0x000000c37e7e7221 */ /* 0x000fe20000010000 */
[----:B------:R-:W-:-:S03]  /*4ea0*/  HFMA2.MMA R199, -RZ, RZ, 0, 4.76837158203125e-07 ;  /* 0x00000008ffc77435 */ /* 0x000fc600000001ff */
[----:B------:R-:W-:Y:S01]  /*4eb0*/  IMAD.MOV.U32 R200, RZ, RZ, R126 ;  /* 0x000000ffffc87224 */ /* 0x000fe200078e007e */
[----:B------:R-:W-:-:S07]  /*4ec0*/  MOV R127, R198 ;  /* 0x000000c6007f7202 */ /* 0x000fce0000000f00 */
[----:B------:R-:W-:Y:S05]  /*4ed0*/  WARPSYNC.COLLECTIVE R197, `(.L_x_4406) ;  /* 0x00000000c5087348 */ /* 0x000fea0003c00000 */
[----:B------:R0:W1:Y:S02]  /*4ee0*/  SHFL.DOWN P5, R198, R200, R199, R202 ;  /* 0x080000c7c8c67389 */ /* 0x00006400000a00ca */
[----:B01----:R-:W-:Y:S01]  /*4ef0*/  ENDCOLLECTIVE ;  /* 0x000000000000791b */ /* 0x003fe20003800000 */
.L_x_4406:
[----:B------:R-:W-:-:S05]  /*4f00*/  FADD.FTZ R127, R127, R196 ;  /* 0x000000c47f7f7221 */ /* 0x000fca0000010000 */
[----:B------:R-:W-:Y:S01]  /*4f10*/  MOV R200, R127 ;  /* 0x0000007f00c87202 */ /* 0x000fe20000000f00 */
[----:B------:R-:W-:-:S07]  /*4f20*/  IMAD.MOV.U32 R129, RZ, RZ, R198 ;  /* 0x000000ffff817224 */ /* 0x000fce00078e00c6 */
[----:B------:R-:W-:Y:S05]  /*4f30*/  WARPSYNC.COLLECTIVE R197, `(.L_x_4407) ;  /* 0x00000000c5087348 */ /* 0x000fea0003c00000 */
[----:B------:R0:W1:Y:S02]  /*4f40*/  SHFL.DOWN P5, R198, R200, R199, R202 ;  /* 0x080000c7c8c67389 */ /* 0x00006400000a00ca */
[----:B01----:R-:W-:Y:S01]  /*4f50*/  ENDCOLLECTIVE ;  /* 0x000000000000791b */ /* 0x003fe20003800000 */
.L_x_4407:
[----:B------:R-:W-:-:S05]  /*4f60*/  FADD.FTZ R129, R126, R129 ;  /* 0x000000817e817221 */ /* 0x000fca0000010000 */
[----:B------:R-:W-:Y:S01]  /*4f70*/  MOV R200, R129 ;  /* 0x0000008100c87202 */ /* 0x000fe20000000f00 */
[----:B------:R-:W-:Y:S02]  /*4f80*/  IMAD.MOV.U32 R199, RZ, RZ, 0x4 ;  /* 0x00000004ffc77424 */ /* 0x000fe400078e00ff */
[----:B------:R-:W-:-:S07]  /*4f90*/  IMAD.MOV.U32 R128, RZ, RZ, R198 ;  /* 0x000000ffff807224 */ /* 0x000fce00078e00c6 */
[----:B------:R-:W-:Y:S05]  /*4fa0*/  WARPSYNC.COLLECTIVE R197, `(.L_x_4408) ;  /* 0x00000000c5087348 */ /* 0x000fea0003c00000 */
[----:B------:R0:W1:Y:S02]  /*4fb0*/  SHFL.DOWN P5, R198, R200, R199, R202 ;  /* 0x080000c7c8c67389 */ /* 0x00006400000a00ca */
[----:B01----:R-:W-:Y:S01]  /*4fc0*/  ENDCOLLECTIVE ;  /* 0x000000000000791b */ /* 0x003fe20003800000 */
.L_x_4408:
[----:B------:R-:W-:-:S04]  /*4fd0*/  FADD.FTZ R128, R127, R128 ;  /* 0x000000807f807221 */ /* 0x000fc80000010000 */
[----:B------:R-:W-:Y:S01]  /*4fe0*/  IMAD.MOV.U32 R200, RZ, RZ, R128 ;  /* 0x000000ffffc87224 */ /* 0x000fe200078e0080 */
[----:B------:R-:W-:-:S07]  /*4ff0*/  MOV R130, R198 ;  /* 0x000000c600827202 */ /* 0x000fce0000000f00 */
[----:B------:R-:W-:Y:S05]  /*5000*/  WARPSYNC.COLLECTIVE R197, `(.L_x_4409) ;  /* 0x00000000c5087348 */ /* 0x000fea0003c00000 */
[----:B------:R0:W1:Y:S02]  /*5010*/  SHFL.DOWN P5, R198, R200, R199, R202 ;  /* 0x080000c7c8c67389 */ /* 0x00006400000a00ca */
[----:B01----:R-:W-:Y:S01]  /*5020*/  ENDCOLLECTIVE ;  /* 0x000000000000791b */ /* 0x003fe20003800000 */
.L_x_4409:
[----:B------:R-:W-:Y:S01]  /*5030*/  FADD.FTZ R130, R129, R130 ;  /* 0x0000008281827221 */ /* 0x000fe20000010000 */
[----:B------:R-:W-:-:S03]  /*5040*/  HFMA2.MMA R199, -RZ, RZ, 0, 1.1920928955078125e-07 ;  /* 0x00000002ffc77435 */ /* 0x000fc600000001ff */
[----:B------:R-:W-:Y:S01]  /*5050*/  IMAD.MOV.U32 R200, RZ, RZ, R130 ;  /* 0x000000ffffc87224 */ /* 0x000fe200078e0082 */
[----:B------:R-:W-:-:S07]  /*5060*/  MOV R131, R198 ;  /* 0x000000c600837202 */ /* 0x000fce0000000f00 */
[----:B------:R-:W-:Y:S05]  /*5070*/  WARPSYNC.COLLECTIVE R197, `(.L_x_4410) ;  /* 0x00000000c5087348 */ /* 0x000fea0003c00000 */
[----:B------:R0:W1:Y:S02]  /*5080*/  SHFL.DOWN P5, R198, R200, R199, R202 ;  /* 0x080000c7c8c67389 */ /* 0x00006400000a00ca */
[----:B01----:R-:W-:Y:S01]  /*5090*/  ENDCOLLECTIVE ;  /* 0x000000000000791b */ /* 0x003fe20003800000 */
.L_x_4410:
[----:B------:R-:W-:-:S05]  /*50a0*/  FADD.FTZ R131, R128, R131 ;  /* 0x0000008380837221 */ /* 0x000fca0000010000 */
[----:B------:R-:W-:Y:S01]  /*50b0*/  MOV R200, R131 ;  /* 0x0000008300c87202 */ /* 0x000fe20000000f00 */
[----:B------:R-:W-:-:S07]  /*50c0*/  IMAD.MOV.U32 R177, RZ, RZ, R198 ;  /* 0x000000ffffb17224 */ /* 0x000fce00078e00c6 */
[----:B------:R-:W-:Y:S05]  /*50d0*/  WARPSYNC.COLLECTIVE R197, `(.L_x_4411) ;  /* 0x00000000c5087348 */ /* 0x000fea0003c00000 */
[----:B------:R0:W1:Y:S02]  /*50e0*/  SHFL.DOWN P5, R198, R200, R199, R202 ;  /* 0x080000c7c8c67389 */ /* 0x00006400000a00ca */
[----:B01----:R-:W-:Y:S01]  /*50f0*/  ENDCOLLECTIVE ;  /* 0x000000000000791b */ /* 0x003fe20003800000 */
.L_x_4411:
[----:B------:R-:W-:-:S05]  /*5100*/  FADD.FTZ R177, R130, R177 ;  /* 0x000000b182b17221 */ /* 0x000fca0000010000 */
[----:B------:R-:W-:Y:S01]  /*5110*/  MOV R200, R177 ;  /* 0x000000b100c87202 */ /* 0x000fe20000000f00 */
[----:B------:R-:W-:Y:S02]  /*5120*/  IMAD.MOV.U32 R199, RZ, RZ, 0x1 ;  /* 0x00000001ffc77424 */ /* 0x000fe400078e00ff */
[----:B------:R-:W-:-:S07]  /*5130*/  IMAD.MOV.U32 R176, RZ, RZ, R198 ;  /* 0x000000ffffb07224 */ /* 0x000fce00078e00c6 */
[----:B------:R-:W-:Y:S05]  /*5140*/  WARPSYNC.COLLECTIVE R197, `(.L_x_4412) ;  /* 0x00000000c5087348 */ /* 0x000fea0003c00000 */
[----:B------:R0:W1:Y:S02]  /*5150*/  SHFL.DOWN P5, R198, R200, R199, R202 ;  /* 0x080000c7c8c67389 */ /* 0x00006400000a00ca */
[----:B01----:R-:W-:Y:S01]  /*5160*/  ENDCOLLECTIVE ;  /* 0x000000000000791b */ /* 0x003fe20003800000 */
.L_x_4412:
[----:B------:R-:W-:-:S04]  /*5170*/  FADD.FTZ R126, R131, R176 ;  /* 0x000000b0837e7221 */ /* 0x000fc80000010000 */
[----:B------:R-:W-:Y:S01]  /*5180*/  IMAD.MOV.U32 R200, RZ, RZ, R126 ;  /* 0x000000ffffc87224 */ /* 0x000fe200078e007e */
[----:B------:R-:W-:-:S07]  /*5190*/  MOV R176, R198 ;  /* 0x000000c600b07202 */ /* 0x000fce0000000f00 */
[----:B------:R-:W-:Y:S05]  /*51a0*/  WARPSYNC.COLLECTIVE R197, `(.L_x_4413) ;  /* 0x00000000c5087348 */ /* 0x000fea0003c00000 */
[----:B------:R0:W1:Y:S02]  /*51b0*/  SHFL.DOWN P5, R198, R200, R199, R202 ;  /* 0x080000c7c8c67389 */ /* 0x00006400000a00ca */
[----:B01----:R-:W-:Y:S01]  /*51c0*/  ENDCOLLECTIVE ;  /* 0x000000000000791b */ /* 0x003fe20003800000 */
.L_x_4413:
[----:B------:R-:W-:Y:S01]  /*51d0*/  MOV R127, R198 ;  /* 0x000000c6007f7202 */ /* 0x000fe20000000f00 */
[----:B------:R-:W-:Y:S06]  /*51e0*/  BRA `(.L_x_4414) ;  /* 0xffffffd000007947 */ /* 0x000fec000383ffff */
.L_x_4415:
        /* <DEDUP_REMOVED lines=9> */
.L_x_11884:


//--------------------- .text._ZN10layer_norm13ln_bwd_kernelINS_13Kernel_traitsI13__nv_bfloat16S2_fS2_fjLj2560ELj1ELj1ELj4ELj8ENS_18Kernel_traits_baseILj2560ES2_S2_fS2_fjLj128EEEEELb0ELb1ELb1ELb1EEEvNS_9BwdParamsE --------------------------
	.section	.text._ZN10layer_norm13ln_bwd_kernelINS_13Kernel_traitsI13__nv_bfloat16S2_fS2_fjLj2560ELj1ELj1ELj4ELj8ENS_18Kernel_traits_baseILj2560ES2_S2_fS2_fjLj128EEEEELb0ELb1ELb1ELb1EEEvNS_9BwdParamsE,"ax",@progbits
	.align	128
        .global         _ZN10layer_norm13ln_bwd_kernelINS_13Kernel_traitsI13__nv_bfloat16S2_fS2_fjLj2560ELj1ELj1ELj4ELj8ENS_18Kernel_traits_baseILj2560ES2_S2_fS2_fjLj128EEEEELb0ELb1ELb1ELb1EEEvNS_9BwdParamsE
        .type           _ZN10layer_norm13ln_bwd_kernelINS_13Kernel_traitsI13__nv_bfloat16S2_fS2_fjLj2560ELj1ELj1ELj4ELj8ENS_18Kernel_traits_baseILj2560ES2_S2_fS2_fjLj128EEEEELb0ELb1ELb1ELb1EEEvNS_9BwdParamsE,@function
        .size           _ZN10layer_norm13ln_bwd_kernelINS_13Kernel_traitsI13__nv_bfloat16S2_fS2_fjLj2560ELj1ELj1ELj4ELj8ENS_18Kernel_traits_baseILj2560ES2_S2_fS2_fjLj128EEEEELb0ELb1ELb1ELb1EEEvNS_9BwdParamsE,(.L_x_11885 - _ZN10layer_norm13ln_bwd_kernelINS_13Kernel_traitsI13__nv_bfloat16S2_fS2_fjLj2560ELj1ELj1ELj4ELj8ENS_18Kernel_traits_baseILj2560ES2_S2_fS2_fjLj128EEEEELb0ELb1ELb1ELb1EEEvNS_9BwdParamsE)
        .other          _ZN10layer_norm13ln_bwd_kernelINS_13Kernel_traitsI13__nv_bfloat16S2_fS2_fjLj2560ELj1ELj1ELj4ELj8ENS_18Kernel_traits_baseILj2560ES2_S2_fS2_fjLj128EEEEELb0ELb1ELb1ELb1EEEvNS_9BwdParamsE,@"STO_CUDA_ENTRY STV_DEFAULT"
_ZN10layer_norm13ln_bwd_kernelINS_13Kernel_traitsI13__nv_bfloat16S2_fS2_fjLj2560ELj1ELj1ELj4ELj8ENS_18Kernel_traits_baseILj2560ES2_S2_fS2_fjLj128EEEEELb0ELb1ELb1ELb1EEEvNS_9BwdParamsE:
.text._ZN10layer_norm13ln_bwd_kernelINS_13Kernel_traitsI13__nv_bfloat16S2_fS2_fjLj2560ELj1ELj1ELj4ELj8ENS_18Kernel_traits_baseILj2560ES2_S2_fS2_fjLj128EEEEELb0ELb1ELb1ELb1EEEvNS_9BwdParamsE:
        /* <DEDUP_REMOVED lines=43> */
.L_x_4416:
        /* <DEDUP_REMOVED lines=111> */
.L_x_4480:
[----:B0-----:R-:W0:Y:S08]  /*09a0*/  LDC.64 R126, c[0x0][0x288] ;  /* 0x0000a200ff7e7b82 */ /* 0x001e300000000a00 */
[----:B------:R-:W1:Y:S08]  /*09b0*/  LDC.64 R128, c[0x0][0x258] ;  /* 0x00009600ff807b82 */ /* 0x000e700000000a00 */
[----:B------:R-:W2:Y:S01]  /*09c0*/  LDC.64 R124, c[0x0][0x280] ;  /* 0x0000a000ff7c7b82 */ /* 0x000ea20000000a00 */
[----:B0-----:R-:W-:-:S07]  /*09d0*/  IMAD.WIDE R126, R2, 0x4, R126 ;  /* 0x00000004027e7825 */ /* 0x001fce00078e027e */
[----:B------:R-:W0:Y:S01]  /*09e0*/  LDC R199, c[0x0][0x218] ;  /* 0x00008600ffc77b82 */ /* 0x000e220000000800 */
[----:B------:R-:W3:Y:S01]  /*09f0*/  LDG.E R126, desc[UR4][R126.64] ;  /* 0x000000047e7e7981 */ /* 0x000ee2000c1e1900 */
[----:B-1----:R-:W-:-:S06]  /*0a00*/  IMAD.WIDE R128, R2, 0x4, R128 ;  /* 0x0000000402807825 */ /* 0x002fcc00078e0280 */
[----:B------:R-:W1:Y:S01]  /*0a10*/  LDC.64 R196, c[0x0][0x2c8] ;  /* 0x0000b200ffc47b82 */ /* 0x000e620000000a00 */
[----:B------:R4:W5:Y:S01]  /*0a20*/  LDG.E R150, desc[UR4][R128.64] ;  /* 0x0000000480967981 */ /* 0x000962000c1e1900 */
[----:B--2---:R-:W-:-:S05]  /*0a30*/  IMAD.WIDE R124, R2, 0x4, R124 ;  /* 0x00000004027c7825 */ /* 0x004fca00078e027c */
[----:B------:R4:W5:Y:S01]  /*0a40*/  LDG.E R198, desc[UR4][R124.64] ;  /* 0x000000047cc67981 */ /* 0x000962000c1e1900 */
[----:B0-----:R-:W-:-:S05]  /*0a50*/  IMAD R130, R2, R199, RZ ;  /* 0x000000c702827224 */ /* 0x001fca00078e02ff */
[----:B------:R-:W-:-:S04]  /*0a60*/  SHF.R.S32.HI R131, RZ, 0x1f, R130 ;  /* 0x0000001fff837819 */ /* 0x000fc80000011482 */
[----:B------:R-:W-:-:S04]  /*0a70*/  LEA.HI R130, R131, R130, RZ, 0x2 ;  /* 0x0000008283827211 */ /* 0x000fc800078f10ff */
[----:B------:R-:W-:Y:S01]  /*0a80*/  LEA.HI.SX32 R151, R130, R25, 0x1e ;  /* 0x0000001982977211 */ /* 0x000fe200078ff2ff */
[----:B------:R-:W-:Y:S03]  /*0a90*/  BSSY B0, `(.L_x_4418) ;  /* 0x0000101000007945 */ /* 0x000fe60003800000 */
[C---:B------:R-:W-:Y:S01]  /*0aa0*/  IADD3 R207, R151.reuse, 0x80, RZ ;  /* 0x0000008097cf7810 */ /* 0x040fe20007ffe0ff */
[C---:B------:R-:W-:Y:S02]  /*0ab0*/  VIADD R201, R151.reuse, 0x100 ;  /* 0x0000010097c97836 */ /* 0x040fe40000000000 */
[----:B-1----:R-:W-:-:S04]  /*0ac0*/  IMAD.WIDE.U32 R194, R151, 0x10, R196 ;  /* 0x0000001097c27825 */ /* 0x002fc800078e00c4 */
[----:B------:R-:W-:-:S04]  /*0ad0*/  IMAD.WIDE.U32 R178, R207, 0x10, R196 ;  /* 0x00000010cfb27825 */ /* 0x000fc800078e00c4 */
[----:B------:R-:W-:Y:S01]  /*0ae0*/  IMAD.WIDE.U32 R172, R201, 0x10, R196 ;  /* 0x00000010c9ac7825 */ /* 0x000fe200078e00c4 */
[----:B---3--:R-:W-:-:S13]  /*0af0*/  ISETP.GT.AND P6, PT, R126, RZ, PT ;  /* 0x000000ff7e00720c */ /* 0x008fda0003fc4270 */
[----:B----4-:R-:W-:Y:S05]  /*0b00*/  @P6 BRA `(.L_x_4419) ;  /* 0x00000000004c6947 */ /* 0x010fea0003800000 */
        /* <DEDUP_REMOVED lines=16> */
[----:B------:R-:W-:Y:S01]  /*0c10*/  MOV R127, RZ ;  /* 0x000000ff007f7202 */ /* 0x000fe20000000f00 */
[----:B------:R-:W-:Y:S01]  /*0c20*/  IMAD.MOV.U32 R125, RZ, RZ, RZ ;  /* 0x000000ffff7d7224 */ /* 0x000fe200078e00ff */
[----:B0-----:R-:W-:Y:S06]  /*0c30*/  BRA `(.L_x_4420) ;  /* 0x0000000c00987947 */ /* 0x001fec0003800000 */
.L_x_4419:
        /* <DEDUP_REMOVED lines=8> */
[----:B------:R-:W-:Y:S01]  /*0cc0*/  LEA.HI.SX32 R171, R124, R25, 0x1e ;  /* 0x000000197cab7211 */ /* 0x000fe200078ff2ff */
[----:B0-----:R-:W-:-:S03]  /*0cd0*/  IMAD.WIDE R132, R2, 0x4, R132 ;  /* 0x0000000402847825 */ /* 0x001fc600078e0284 */
[C---:B------:R-:W-:Y:S02]  /*0ce0*/  IADD3 R167, R171.reuse, 0x100, RZ ;  /* 0x00000100aba77810 */ /* 0x040fe40007ffe0ff */
[----:B------:R0:W3:Y:S01]  /*0cf0*/  LDG.E R3, desc[UR4][R132.64] ;  /* 0x0000000484037981 */ /* 0x0000e2000c1e1900 */
[----:B-1----:R-:W-:-:S04]  /*0d00*/  IMAD.WIDE.U32 R162, R171, 0x8, R138 ;  /* 0x00000008aba27825 */ /* 0x002fc800078e008a */
[----:B------:R-:W-:Y:S02]  /*0d10*/  VIADD R165, R171, 0x80 ;  /* 0x00000080aba57836 */ /* 0x000fe40000000000 */
[--C-:B--2---:R-:W-:Y:S01]  /*0d20*/  IMAD.WIDE.U32 R124, R151, 0x10, R136.reuse ;  /* 0x00000010977c7825 */ /* 0x104fe200078e0088 */
[----:B------:R-:W2:Y:S03]  /*0d30*/  LDG.E.64 R162, desc[UR4][R162.64] ;  /* 0x00000004a2a27981 */ /* 0x000ea6000c1e1b00 */
[C---:B------:R-:W-:Y:S01]  /*0d40*/  VIADD R169, R171.reuse, 0x180 ;  /* 0x00000180aba97836 */ /* 0x040fe20000000000 */
[----:B------:R-:W-:Y:S01]  /*0d50*/  IADD3 R171, R171, 0x200, RZ ;  /* 0x00000200abab7810 */ /* 0x000fe20007ffe0ff */
[----:B------:R-:W4:Y:S01]  /*0d60*/  LDG.E.128 R124, desc[UR4][R124.64] ;  /* 0x000000047c7c7981 */ /* 0x000f22000c1e1d00 */
[----:B0-----:R-:W-:-:S04]  /*0d70*/  IMAD.WIDE.U32 R132, R201, 0x10, R136 ;  /* 0x00000010c9847825 */ /* 0x001fc800078e0088 */
[----:B------:R-:W-:Y:S02]  /*0d80*/  IMAD.WIDE.U32 R164, R165, 0x8, R138 ;  /* 0x00000008a5a47825 */ /* 0x000fe400078e008a */
[----:B------:R-:W4:Y:S02]  /*0d90*/  LDG.E.128 R132, desc[UR4][R132.64] ;  /* 0x0000000484847981 */ /* 0x000f24000c1e1d00 */
[----:B------:R-:W-:Y:S02]  /*0da0*/  IMAD.WIDE.U32 R128, R207, 0x10, R136 ;  /* 0x00000010cf807825 */ /* 0x000fe400078e0088 */
[----:B------:R-:W4:Y:S02]  /*0db0*/  LDG.E.64 R164, desc[UR4][R164.64] ;  /* 0x00000004a4a47981 */ /* 0x000f24000c1e1b00 */
[--C-:B------:R-:W-:Y:S02]  /*0dc0*/  IMAD.WIDE.U32 R168, R169, 0x8, R138.reuse ;  /* 0x00000008a9a87825 */ /* 0x100fe400078e008a */
[----:B------:R-:W4:Y:S02]  /*0dd0*/  LDG.E.128 R128, desc[UR4][R128.64] ;  /* 0x0000000480807981 */ /* 0x000f24000c1e1d00 */
[----:B------:R-:W-:-:S02]  /*0de0*/  IMAD.WIDE.U32 R170, R171, 0x8, R138 ;  /* 0x00000008abaa7825 */ /* 0x000fc400078e008a */
[----:B------:R-:W4:Y:S02]  /*0df0*/  LDG.E.64 R168, desc[UR4][R168.64] ;  /* 0x00000004a8a87981 */ /* 0x000f24000c1e1b00 */
[----:B------:R-:W-:Y:S02]  /*0e00*/  IMAD.WIDE.U32 R166, R167, 0x8, R138 ;  /* 0x00000008a7a67825 */ /* 0x000fe400078e008a */
[----:B------:R-:W4:Y:S04]  /*0e10*/  LDG.E.64 R170, desc[UR4][R170.64] ;  /* 0x00000004aaaa7981 */ /* 0x000f28000c1e1b00 */
[----:B------:R-:W4:Y:S01]  /*0e20*/  LDG.E.64 R166, desc[UR4][R166.64] ;  /* 0x00000004a6a67981 */ /* 0x000f22000c1e1b00 */
[----:B------:R-:W-:-:S05]  /*0e30*/  IADD3 R177, R151, 0x200, RZ ;  /* 0x0000020097b17810 */ /* 0x000fca0007ffe0ff */
[----:B------:R-:W-:-:S06]  /*0e40*/  IMAD.WIDE.U32 R140, R177, 0x10, R136 ;  /* 0x00000010b18c7825 */ /* 0x000fcc00078e0088 */
[----:B------:R-:W4:Y:S01]  /*0e50*/  LDG.E.128 R140, desc[UR4][R140.64] ;  /* 0x000000048c8c7981 */ /* 0x000f22000c1e1d00 */
[----:B------:R-:W-:-:S04]  /*0e60*/  VIADD R175, R151, 0x180 ;  /* 0x0000018097af7836 */ /* 0x000fc80000000000 */
[----:B------:R-:W-:-:S06]  /*0e70*/  IMAD.WIDE.U32 R138, R175, 0x10, R136 ;  /* 0x00000010af8a7825 */ /* 0x000fcc00078e0088 */
[----:B------:R-:W4:Y:S01]  /*0e80*/  LDG.E.128 R136, desc[UR4][R138.64] ;  /* 0x000000048a887981 */ /* 0x000f22000c1e1d00 */
        /* <DEDUP_REMOVED lines=8> */
[----:B------:R-:W5:Y:S04]  /*0f10*/  @P0 LDG.E.128 R48, desc[UR4][R172.64] ;  /* 0x00000004ac300981 */ /* 0x000f68000c1e1d00 */
[----:B------:R-:W5:Y:S04]  /*0f20*/  @P0 LDG.E.128 R44, desc[UR4][R174.64] ;  /* 0x00000004ae2c0981 */ /* 0x000f68000c1e1d00 */
[----:B------:R0:W5:Y:S01]  /*0f30*/  @P0 LDG.E.128 R40, desc[UR4][R196.64] ;  /* 0x00000004c4280981 */ /* 0x000162000c1e1d00 */
[----:B------:R-:W-:-:S04]  /*0f40*/  ISETP.NE.AND P0, PT, R24, RZ, PT ;  /* 0x000000ff1800720c */ /* 0x000fc80003f05270 */
[----:B---3--:R-:W-:Y:S01]  /*0f50*/  FSEL R176, R3, RZ, !P0 ;  /* 0x000000ff03b07208 */ /* 0x008fe20004000000 */
[----:B--2---:R-:W-:Y:S01]  /*0f60*/  IMAD.MOV.U32 R200, RZ, RZ, R162 ;  /* 0x000000ffffc87224 */ /* 0x004fe200078e00a2 */
[----:B------:R-:W-:-:S03]  /*0f70*/  SHF.R.U64 R204, R162, 0x10, R163 ;  /* 0x00000010a2cc7819 */ /* 0x000fc600000012a3 */
[----:B----4-:R-:W-:Y:S01]  /*0f80*/  FADD.FTZ R127, -R176, R127 ;  /* 0x0000007fb07f7221 */ /* 0x010fe20000010100 */
[----:B------:R-:W-:Y:S02]  /*0f90*/  MOV R202, R163 ;  /* 0x000000a300ca7202 */ /* 0x000fe40000000f00 */
[----:B------:R-:W-:Y:S01]  /*0fa0*/  SHF.R.U32.HI R203, RZ, 0x10, R163 ;  /* 0x00000010ffcb7819 */ /* 0x000fe200000116a3 */
[----:B-----5:R-:W-:Y:S01]  /*0fb0*/  FMUL.FTZ R190, R150, R127 ;  /* 0x0000007f96be7220 */ /* 0x020fe20000410000 */
[----:B------:R-:W-:Y:S01]  /*0fc0*/  FADD.FTZ R163, -R176, R125 ;  /* 0x0000007db0a37221 */ /* 0x000fe20000010100 */
[----:B------:R-:W-:Y:S01]  /*0fd0*/  SHF.L.U32 R127, R200, 0x10, RZ ;  /* 0x00000010c87f7819 */ /* 0x000fe200000006ff */
[C---:B------:R-:W-:Y:S01]  /*0fe0*/  FADD.FTZ R3, -R176.reuse, R124 ;  /* 0x0000007cb0037221 */ /* 0x040fe20000010100 */
[C---:B------:R-:W-:Y:S01]  /*0ff0*/  FADD.FTZ R191, -R176.reuse, R126 ;  /* 0x0000007eb0bf7221 */ /* 0x040fe20000010100 */
[----:B------:R-:W-:Y:S01]  /*1000*/  FADD.FTZ R183, -R176, R134 ;  /* 0x00000086b0b77221 */ /* 0x000fe20000010100 */
[----:B------:R-:W-:Y:S01]  /*1010*/  SHF.L.U32 R124, R203, 0x10, RZ ;  /* 0x00000010cb7c7819 */ /* 0x000fe200000006ff */
[----:B------:R-:W-:Y:S01]  /*1020*/  IMAD.MOV.U32 R126, RZ, RZ, R164 ;  /* 0x000000ffff7e7224 */ /* 0x000fe200078e00a4 */
[----:B0-----:R-:W-:Y:S01]  /*1030*/  SHF.R.U64 R197, R164, 0x10, R165 ;  /* 0x00000010a4c57819 */ /* 0x001fe200000012a5 */
[C---:B------:R-:W-:Y:S01]  /*1040*/  FADD.FTZ R185, -R176.reuse, R132 ;  /* 0x00000084b0b97221 */ /* 0x040fe20000010100 */
[C---:B------:R-:W-:Y:S01]  /*1050*/  FADD.FTZ R133, -R176.reuse, R133 ;  /* 0x00000085b0857221 */ /* 0x040fe20000010100 */
[C---:B------:R-:W-:Y:S01]  /*1060*/  FADD.FTZ R129, -R176.reuse, R129 ;  /* 0x00000081b0817221 */ /* 0x040fe20000010100 */
[----:B------:R-:W-:Y:S01]  /*1070*/  FADD.FTZ R189, -R176, R128 ;  /* 0x00000080b0bd7221 */ /* 0x000fe20000010100 */
[----:B------:R-:W-:Y:S01]  /*1080*/  FMUL.FTZ R192, R150, R163 ;  /* 0x000000a396c07220 */ /* 0x000fe20000410000 */
[----:B------:R-:W-:-:S02]  /*1090*/  SHF.R.U64 R179, R168, 0x10, R169 ;  /* 0x00000010a8b37819 */ /* 0x000fc400000012a9 */
[----:B------:R-:W-:Y:S02]  /*10a0*/  MOV R134, R169 ;  /* 0x000000a900867202 */ /* 0x000fe40000000f00 */
[----:B------:R-:W-:Y:S01]  /*10b0*/  SHF.R.U32.HI R173, RZ, 0x10, R169 ;  /* 0x00000010ffad7819 */ /* 0x000fe200000116a9 */
[----:B------:R-:W-:Y:S01]  /*10c0*/  IMAD.MOV.U32 R164, RZ, RZ, R170 ;  /* 0x000000ffffa47224 */ /* 0x000fe200078e00aa */
[----:B------:R-:W-:Y:S01]  /*10d0*/  SHF.R.U64 R172, R170, 0x10, R171 ;  /* 0x00000010aaac7819 */ /* 0x000fe200000012ab */
[----:B------:R-:W-:Y:S01]  /*10e0*/  IMAD.U32 R169, R204, 0x10000, RZ ;  /* 0x00010000cca97824 */ /* 0x000fe200078e00ff */
[----:B------:R-:W-:Y:S01]  /*10f0*/  MOV R132, R168 ;  /* 0x000000a800847202 */ /* 0x000fe20000000f00 */
[----:B------:R-:W-:Y:S01]  /*1100*/  FMUL.FTZ R3, R150, R3 ;  /* 0x0000000396037220 */ /* 0x000fe20000410000 */
[----:B------:R-:W-:Y:S01]  /*1110*/  FMUL.FTZ R170, R4, R127 ;  /* 0x0000007f04aa7220 */ /* 0x000fe20000410000 */
[----:B------:R-:W-:Y:S01]  /*1120*/  FADD.FTZ R187, -R176, R130 ;  /* 0x00000082b0bb7221 */ /* 0x000fe20000010100 */
[----:B------:R-:W-:Y:S01]  /*1130*/  MOV R128, R166 ;  /* 0x000000a600807202 */ /* 0x000fe20000000f00 */
[--C-:B------:R-:W-:Y:S01]  /*1140*/  IMAD.MOV.U32 R130, RZ, RZ, R167.reuse ;  /* 0x000000ffff827224 */ /* 0x100fe200078e00a7 */
[----:B------:R-:W-:Y:S01]  /*1150*/  SHF.R.U64 R195, R166, 0x10, R167 ;  /* 0x00000010a6c37819 */ /* 0x000fe200000012a7 */
[----:B------:R-:W-:Y:S01]  /*1160*/  FMUL.FTZ R188, R150, R129 ;  /* 0x0000008196bc7220 */ /* 0x000fe20000410000 */
[----:B------:R-:W-:Y:S01]  /*1170*/  SHF.R.U32.HI R196, RZ, 0x10, R165 ;  /* 0x00000010ffc47819 */ /* 0x000fe200000116a5 */
[----:B------:R-:W-:Y:S01]  /*1180*/  FADD.FTZ R131, -R176, R131 ;  /* 0x00000083b0837221 */ /* 0x000fe20000010100 */
[----:B------:R-:W-:Y:S01]  /*1190*/  SHF.R.U32.HI R194, RZ, 0x10, R167 ;  /* 0x00000010ffc27819 */ /* 0x000fe200000116a7 */
[C---:B------:R-:W-:Y:S01]  /*11a0*/  FMUL.FTZ R189, R150.reuse, R189 ;  /* 0x000000bd96bd7220 */ /* 0x040fe20000410000 */
[----:B------:R-:W-:Y:S01]  /*11b0*/  MOV R166, R171 ;  /* 0x000000ab00a67202 */ /* 0x000fe20000000f00 */
[----:B------:R-:W-:Y:S01]  /*11c0*/  FMUL.FTZ R184, R150, R133 ;  /* 0x0000008596b87220 */ /* 0x000fe20000410000 */
[----:B------:R-:W-:Y:S01]  /*11d0*/  SHF.L.U32 R202, R202, 0x10, RZ ;  /* 0x00000010caca7819 */ /* 0x000fe200000006ff */
        /* <DEDUP_REMOVED lines=8> */
[----:B------:R-:W-:Y:S01]  /*1260*/  FMUL.FTZ R169, R26, R169 ;  /* 0x000000a91aa97220 */ /* 0x000fe20000410000 */
[----:B------:R-:W-:Y:S01]  /*1270*/  SHF.L.U32 R133, R132, 0x10, RZ ;  /* 0x0000001084857819 */ /* 0x000fe200000006ff */
[----:B------:R-:W-:Y:S01]  /*1280*/  FADD.FTZ R124, RZ, R170 ;  /* 0x000000aaff7c7221 */ /* 0x000fe20000010000 */
[----:B------:R-:W-:Y:S01]  /*1290*/  SHF.L.U32 R132, R173, 0x10, RZ ;  /* 0x00000010ad847819 */ /* 0x000fe200000006ff */
[----:B------:R-:W-:Y:S01]  /*12a0*/  FFMA.FTZ R127, R3, R170, RZ ;  /* 0x000000aa037f7223 */ /* 0x000fe200000100ff */
[----:B------:R-:W-:Y:S01]  /*12b0*/  SHF.L.U32 R173, R166, 0x10, RZ ;  /* 0x00000010a6ad7819 */ /* 0x000fe200000006ff */
[----:B------:R-:W-:Y:S01]  /*12c0*/  FMUL.FTZ R186, R150, R131 ;  /* 0x0000008396ba7220 */ /* 0x000fe20000410000 */
[----:B------:R-:W-:Y:S02]  /*12d0*/  IMAD.U32 R126, R196, 0x10000, RZ ;  /* 0x00010000c47e7824 */ /* 0x000fe400078e00ff */
[----:B------:R-:W-:Y:S01]  /*12e0*/  FADD.FTZ R112, R112, R129 ;  /* 0x0000008170707221 */ /* 0x000fe20000010000 */
[-C--:B------:R-:W-:Y:S01]  /*12f0*/  FFMA.FTZ R76, R189, R129.reuse, R76 ;  /* 0x00000081bd4c7223 */ /* 0x080fe2000001004c */
[----:B------:R-:W-:Y:S01]  /*1300*/  FMUL.FTZ R166, R6, R129 ;  /* 0x0000008106a67220 */ /* 0x000fe20000410000 */
        /* <DEDUP_REMOVED lines=8> */
[----:B------:R-:W-:Y:S01]  /*1390*/  MOV R162, R165 ;  /* 0x000000a500a27202 */ /* 0x000fe20000000f00 */
[----:B------:R-:W-:Y:S01]  /*13a0*/  FFMA.FTZ R127, R191, R168, R124 ;  /* 0x000000a8bf7f7223 */ /* 0x000fe2000001007c */
[----:B------:R-:W-:Y:S01]  /*13b0*/  SHF.L.U32 R165, R197, 0x10, RZ ;  /* 0x00000010c5a57819 */ /* 0x000fe200000006ff */
[----:B------:R-:W-:Y:S01]  /*13c0*/  FADD.FTZ R129, R126, R167 ;  /* 0x000000a77e817221 */ /* 0x000fe20000010000 */
[----:B------:R-:W-:Y:S01]  /*13d0*/  FADD.FTZ R135, -R176, R135 ;  /* 0x00000087b0877221 */ /* 0x000fe20000010100 */
        /* <DEDUP_REMOVED lines=9> */
[----:B------:R-:W-:Y:S01]  /*1470*/  FMUL.FTZ R164, R7, R162 ;  /* 0x000000a207a47220 */ /* 0x000fe20000410000 */
[----:B------:R-:W-:Y:S01]  /*1480*/  FADD.FTZ R129, R124, R165 ;  /* 0x000000a57c817221 */ /* 0x000fe20000010000 */
[----:B------:R-:W-:Y:S01]  /*1490*/  FMUL.FTZ R187, R150, R187 ;  /* 0x000000bb96bb7220 */ /* 0x000fe20000410000 */
[----:B------:R-:W-:Y:S01]  /*14a0*/  FFMA.FTZ R124, R188, R165, R127 ;  /* 0x000000a5bc7c7223 */ /* 0x000fe2000001007f */
[----:B------:R-:W-:Y:S01]  /*14b0*/  SHF.L.U32 R131, R128, 0x10, RZ ;  /* 0x0000001080837819 */ /* 0x000fe200000006ff */
[----:B------:R-:W-:Y:S01]  /*14c0*/  FADD.FTZ R126, R129, R164 ;  /* 0x000000a4817e7221 */ /* 0x000fe20000010000 */
[----:B------:R-:W-:Y:S01]  /*14d0*/  FADD.FTZ R125, -R176, R143 ;  /* 0x0000008fb07d7221 */ /* 0x000fe20000010100 */
        /* <DEDUP_REMOVED lines=14> */
[----:B------:R-:W-:Y:S01]  /*15c0*/  SHF.R.U32.HI R178, RZ, 0x10, R171 ;  /* 0x00000010ffb27819 */ /* 0x000fe200000116ab */
[C---:B------:R-:W-:Y:S01]  /*15d0*/  FADD.FTZ R141, -R176.reuse, R141 ;  /* 0x0000008db08d7221 */ /* 0x040fe20000010100 */
[----:B------:R-:W-:Y:S01]  /*15e0*/  FADD.FTZ R171, -R176, R142 ;  /* 0x0000008eb0ab7221 */ /* 0x000fe20000010100 */
[----:B------:R-:W-:Y:S01]  /*15f0*/  SHF.L.U32 R128, R194, 0x10, RZ ;  /* 0x00000010c2807819 */ /* 0x000fe200000006ff */
[----:B------:R-:W-:Y:S01]  /*1600*/  FMUL.FTZ R142, R9, R130 ;  /* 0x00000082098e7220 */ /* 0x000fe20000410000 */
[----:B------:R-:W-:Y:S01]  /*1610*/  FADD.FTZ R129, R124, R143 ;  /* 0x0000008f7c817221 */ /* 0x000fe20000010000 */
[----:B------:R-:W-:Y:S01]  /*1620*/  FMUL.FTZ R183, R150, R183 ;  /* 0x000000b796b77220 */ /* 0x000fe20000410000 */
[----:B------:R-:W-:Y:S01]  /*1630*/  FFMA.FTZ R124, R184, R143, R127 ;  /* 0x0000008fb87c7223 */ /* 0x000fe2000001007f */
[C---:B------:R-:W-:Y:S01]  /*1640*/  FADD.FTZ R139, -R176.reuse, R139 ;  /* 0x0000008bb08b7221 */ /* 0x040fe20000010100 */
[----:B------:R-:W-:Y:S01]  /*1650*/  FADD.FTZ R137, -R176, R137 ;  /* 0x00000089b0897221 */ /* 0x000fe20000010100 */
[----:B------:R-:W-:Y:S01]  /*1660*/  FMUL.FTZ R174, R150, R141 ;  /* 0x0000008d96ae7220 */ /* 0x000fe20000410000 */
[----:B------:R-:W-:Y:S01]  /*1670*/  FMUL.FTZ R141, R31, R128 ;  /* 0x000000801f8d7220 */ /* 0x000fe20000410000 */
[----:B------:R-:W-:Y:S01]  /*1680*/  FADD.FTZ R126, R129, R142 ;  /* 0x0000008e817e7221 */ /* 0x000fe20000010000 */
[C---:B------:R-:W-:Y:S01]  /*1690*/  FADD.FTZ R181, -R176.reuse, R136 ;  /* 0x00000088b0b57221 */ /* 0x040fe20000010100 */
[C---:B------:R-:W-:Y:S01]  /*16a0*/  FADD.FTZ R177, -R176.reuse, R138 ;  /* 0x0000008ab0b17221 */ /* 0x040fe20000010100 */
[----:B------:R-:W-:Y:S01]  /*16b0*/  FADD.FTZ R175, -R176, R140 ;  /* 0x0000008cb0af7221 */ /* 0x000fe20000010100 */
[----:B------:R-:W-:Y:S01]  /*16c0*/  FFMA.FTZ R127, R183, R142, R124 ;  /* 0x0000008eb77f7223 */ /* 0x000fe2000001007c */
[C---:B------:R-:W-:Y:S01]  /*16d0*/  FMUL.FTZ R176, R150.reuse, R139 ;  /* 0x0000008b96b07220 */ /* 0x040fe20000410000 */
        /* <DEDUP_REMOVED lines=16> */
[----:B------:R-:W-:-:S02]  /*17e0*/  FMUL.FTZ R137, R33, R132 ;  /* 0x0000008421897220 */ /* 0x000fc40000410000 */
[----:B------:R-:W-:Y:S01]  /*17f0*/  FADD.FTZ R126, R129, R138 ;  /* 0x0000008a817e7221 */ /* 0x000fe20000010000 */
[----:B------:R-:W-:Y:S01]  /*1800*/  FFMA.FTZ R127, R177, R138, R124 ;  /* 0x0000008ab17f7223 */ /* 0x000fe2000001007c */
[----:B------:R-:W-:Y:S01]  /*1810*/  FMUL.FTZ R175, R150, R175 ;  /* 0x000000af96af7220 */ /* 0x000fe20000410000 */
[----:B------:R-:W-:Y:S01]  /*1820*/  SHF.L.U32 R172, R172, 0x10, RZ ;  /* 0x00000010acac7819 */ /* 0x000fe200000006ff */
[----:B------:R-:W-:Y:S01]  /*1830*/  FADD.FTZ R129, R126, R137 ;  /* 0x000000897e817221 */ /* 0x000fe20000010000 */
[----:B------:R-:W-:Y:S01]  /*1840*/  FMUL.FTZ R136, R12, R135 ;  /* 0x000000870c887220 */ /* 0x000fe20000410000 */
        /* <DEDUP_REMOVED lines=36> */
[----:B------:R-:W-:-:S07]  /*1a90*/  FFMA.FTZ R127, R134, R132, R127 ;  /* 0x00000084867f7223 */ /* 0x000fce000001007f */
.L_x_4420:
[----:B------:R-:W-:Y:S05]  /*1aa0*/  BSYNC B0 ;  /* 0x0000000000007941 */ /* 0x000fea0003800000 */
.L_x_4418:
        /* <DEDUP_REMOVED lines=25> */
.L_x_4491:
[----:B-----5:R-:W-:Y:S01]  /*1c40*/  ISETP.GE.AND P4, PT, R198, 0x1, PT ;  /* 0x00000001c600780c */ /* 0x020fe20003f86270 */
[----:B------:R-:W3:Y:S01]  /*1c50*/  S2R R172, SR_CgaCtaId ;  /* 0x0000000000ac7919 */ /* 0x000ee20000008800 */
[----:B------:R-:W-:Y:S01]  /*1c60*/  MOV R131, 0x400 ;  /* 0x0000040000837802 */ /* 0x000fe20000000f00 */
[----:B--2---:R-:W-:Y:S01]  /*1c70*/  FADD.FTZ R179, R127, R194 ;  /* 0x000000c27fb37221 */ /* 0x004fe20000010000 */
[----:B-1----:R-:W-:Y:S01]  /*1c80*/  FADD.FTZ R178, R173, R130 ;  /* 0x00000082adb27221 */ /* 0x002fe20000010000 */
[----:B------:R-:W-:Y:S05]  /*1c90*/  WARPSYNC.ALL ;  /* 0x0000000000007948 */ /* 0x000fea0003800000 */
[----:B------:R-:W-:-:S03]  /*1ca0*/  IMAD.MOV.U32 R193, RZ, RZ, RZ ;  /* 0x000000ffffc17224 */ /* 0x000fc600078e00ff */
[----:B------:R-:W-:Y:S01]  /*1cb0*/  @P4 IADD3 R198, R198, -0x1, RZ ;  /* 0xffffffffc6c64810 */ /* 0x000fe20007ffe0ff */
[----:B------:R-:W0:Y:S01]  /*1cc0*/  @P4 LDC.64 R124, c[0x0][0x220] ;  /* 0x00008800ff7c4b82 */ /* 0x000e220000000a00 */
[----:B------:R-:W-:-:S03]  /*1cd0*/  @P4 LOP3.LUT R25, R0, 0x7f, RZ, 0xc0, !PT ;  /* 0x0000007f00194812 */ /* 0x000fc600078ec0ff */
[----:B------:R-:W-:-:S04]  /*1ce0*/  @P4 IMAD R198, R198, R199, RZ ;  /* 0x000000c7c6c64224 */ /* 0x000fc800078e02ff */
[----:B------:R-:W1:Y:S01]  /*1cf0*/  @P4 LDC R200, c[0x0][0x29c] ;  /* 0x0000a700ffc84b82 */ /* 0x000e620000000800 */
[----:B------:R-:W-:-:S04]  /*1d00*/  @P4 SHF.R.S32.HI R129, RZ, 0x1f, R198 ;  /* 0x0000001fff814819 */ /* 0x000fc800000114c6 */
[----:B------:R-:W-:Y:S02]  /*1d10*/  @P4 LEA.HI R198, R129, R198, RZ, 0x2 ;  /* 0x000000c681c64211 */ /* 0x000fe400078f10ff */
[----:B------:R-:W-:Y:S01]  /*1d20*/  @!P0 LOP3.LUT R129, R126, 0x3, RZ, 0xc0, !PT ;  /* 0x000000037e818812 */ /* 0x000fe200078ec0ff */
[----:B------:R-:W2:Y:S01]  /*1d30*/  @P4 LDC R203, c[0x0][0x29c] ;  /* 0x0000a700ffcb4b82 */ /* 0x000ea20000000800 */
[----:B------:R-:W-:Y:S02]  /*1d40*/  @P4 LEA.HI.SX32 R193, R198, R25, 0x1e ;  /* 0x00000019c6c14211 */ /* 0x000fe400078ff2ff */
[----:B---3--:R-:W-:Y:S02]  /*1d50*/  LEA R131, R172, R131, 0x18 ;  /* 0x00000083ac837211 */ /* 0x008fe400078ec0ff */
[----:B------:R-:W-:Y:S01]  /*1d60*/  @!P0 IADD3 R129, R128, R129, RZ ;  /* 0x0000008180818210 */ /* 0x000fe20007ffe0ff */
[----:B0-----:R-:W-:-:S03]  /*1d70*/  @P4 IMAD.WIDE.U32 R172, R193, 0x8, R124 ;  /* 0x00000008c1ac4825 */ /* 0x001fc600078e007c */
[----:B------:R-:W-:-:S05]  /*1d80*/  @!P0 LEA R194, R129, R131, 0x3 ;  /* 0x0000008381c28211 */ /* 0x000fca00078e18ff */
[----:B------:R-:W-:Y:S01]  /*1d90*/  @!P0 STS.64 [R194+0x2800], R178 ;  /* 0x002800b2c2008388 */ /* 0x000fe20000000a00 */
[----:B------:R-:W-:Y:S06]  /*1da0*/  BAR.SYNC.DEFER_BLOCKING 0x0 ;  /* 0x0000000000007b1d */ /* 0x000fec0000010000 */
[----:B------:R-:W3:Y:S01]  /*1db0*/  @P4 LDG.E.64 R172, desc[UR4][R172.64] ;  /* 0x00000004acac4981 */ /* 0x000ee2000c1e1b00 */
[----:B------:R-:W-:Y:S01]  /*1dc0*/  IMAD R195, R128, 0x8, R131 ;  /* 0x0000000880c37824 */ /* 0x000fe200078e0283 */
[C---:B------:R-:W-:Y:S01]  /*1dd0*/  @!P6 ISETP.NE.U32.AND P1, PT, R152.reuse, RZ, PT ;  /* 0x000000ff9800e20c */ /* 0x040fe20003f25070 */
[----:B------:R-:W-:Y:S01]  /*1de0*/  BSSY B0, `(.L_x_4422) ;  /* 0x0000024000007945 */ /* 0x000fe20003800000 */
[----:B------:R-:W-:-:S02]  /*1df0*/  @!P6 ISETP.NE.U32.AND P2, PT, R152, RZ, PT ;  /* 0x000000ff9800e20c */ /* 0x000fc40003f45070 */
[----:B------:R-:W0:Y:S01]  /*1e00*/  LDS.128 R124, [R195+0x2800] ;  /* 0x00280000c37c7984 */ /* 0x000e220000000c00 */
[C---:B------:R-:W-:Y:S02]  /*1e10*/  @!P6 ISETP.NE.AND.EX P1, PT, R153.reuse, RZ, PT, P1 ;  /* 0x000000ff9900e20c */ /* 0x040fe40003f25310 */
[----:B------:R-:W-:Y:S01]  /*1e20*/  @!P6 ISETP.NE.AND.EX P2, PT, R153, RZ, PT, P2 ;  /* 0x000000ff9900e20c */ /* 0x000fe20003f45320 */
[----:B------:R-:W4:Y:S01]  /*1e30*/  LDS.128 R128, [R195+0x2810] ;  /* 0x00281000c3807984 */ /* 0x000f220000000c00 */
[----:B------:R-:W-:Y:S02]  /*1e40*/  ISETP.NE.AND P3, PT, R24, RZ, PT ;  /* 0x000000ff1800720c */ /* 0x000fe40003f65270 */
[----:B------:R-:W-:Y:S01]  /*1e50*/  @!P6 ISETP.NE.U32.AND P0, PT, R152, RZ, PT ;  /* 0x000000ff9800e20c */ /* 0x000fe20003f05070 */
[----:B0-----:R-:W-:Y:S01]  /*1e60*/  FADD.FTZ R197, RZ, R124 ;  /* 0x0000007cffc57221 */ /* 0x001fe20000010000 */
[----:B------:R-:W-:-:S03]  /*1e70*/  FADD.FTZ R124, RZ, R125 ;  /* 0x0000007dff7c7221 */ /* 0x000fc60000010000 */
[----:B------:R-:W-:Y:S01]  /*1e80*/  FADD.FTZ R197, R126, R197 ;  /* 0x000000c57ec57221 */ /* 0x000fe20000010000 */
[----:B------:R-:W-:Y:S01]  /*1e90*/  FADD.FTZ R124, R127, R124 ;  /* 0x0000007c7f7c7221 */ /* 0x000fe20000010000 */
[----:B------:R-:W-:Y:S02]  /*1ea0*/  @!P6 FSEL R126, R57, RZ, P2 ;  /* 0x000000ff397ee208 */ /* 0x000fe40001000000 */
[----:B----4-:R-:W-:Y:S01]  /*1eb0*/  FADD.FTZ R197, R197, R128 ;  /* 0x00000080c5c57221 */ /* 0x010fe20000010000 */
[----:B------:R-:W-:Y:S01]  /*1ec0*/  FADD.FTZ R124, R124, R129 ;  /* 0x000000817c7c7221 */ /* 0x000fe20000010000 */
[----:B------:R-:W0:Y:S02]  /*1ed0*/  @P4 LDC R128, c[0x0][0x29c] ;  /* 0x0000a700ff804b82 */ /* 0x000e240000000800 */
[----:B------:R-:W-:Y:S01]  /*1ee0*/  FADD.FTZ R130, R130, R197 ;  /* 0x000000c582827221 */ /* 0x000fe20000010000 */
[----:B------:R-:W-:-:S03]  /*1ef0*/  FADD.FTZ R124, R131, R124 ;  /* 0x0000007c837c7221 */ /* 0x000fc60000010000 */
[----:B------:R-:W-:Y:S01]  /*1f00*/  FMUL.FTZ R130, R130, UR8 ;  /* 0x0000000882827c20 */ /* 0x000fe20008410000 */
[----:B------:R-:W-:Y:S01]  /*1f10*/  FMUL.FTZ R199, R124, UR8 ;  /* 0x000000087cc77c20 */ /* 0x000fe20008410000 */
[----:B------:R-:W4:Y:S03]  /*1f20*/  @P4 LDC R129, c[0x0][0x29c] ;  /* 0x0000a700ff814b82 */ /* 0x000f260000000800 */
[----:B------:R-:W-:Y:S02]  /*1f30*/  FSEL R196, R130, RZ, !P3 ;  /* 0x000000ff82c47208 */ /* 0x000fe40005800000 */
[----:B---3--:R-:W-:Y:S02]  /*1f40*/  @P4 SHF.R.U64 R125, R172, 0x10, R173 ;  /* 0x00000010ac7d4819 */ /* 0x008fe400000012ad */
[----:B------:R-:W-:Y:S02]  /*1f50*/  @P4 PRMT R159, R173, 0x7610, R159 ;  /* 0x00007610ad9f4816 */ /* 0x000fe4000000009f */
[----:B------:R-:W-:-:S02]  /*1f60*/  @P4 SHF.R.U32.HI R173, RZ, 0x10, R173 ;  /* 0x00000010ffad4819 */ /* 0x000fc400000116ad */
[----:B------:R-:W-:Y:S02]  /*1f70*/  @P4 PRMT R160, R125, 0x7610, R160 ;  /* 0x000076107da04816 */ /* 0x000fe400000000a0 */
[----:B------:R-:W-:Y:S02]  /*1f80*/  @P4 PRMT R158, R172, 0x7610, R158 ;  /* 0x00007610ac9e4816 */ /* 0x000fe4000000009e */
[----:B------:R-:W-:Y:S02]  /*1f90*/  @P4 PRMT R161, R173, 0x7610, R161 ;  /* 0x00007610ada14816 */ /* 0x000fe400000000a1 */
[----:B------:R-:W-:Y:S01]  /*1fa0*/  @!P6 FSEL R125, R56, RZ, P1 ;  /* 0x000000ff387de208 */ /* 0x000fe20000800000 */
[----:B012-4-:R-:W-:Y:S06]  /*1fb0*/  @!P6 BRA `(.L_x_4423) ;  /* 0x000000000018e947 */ /* 0x017fec0003800000 */
[----:B------:R-:W-:Y:S01]  /*1fc0*/  ISETP.NE.U32.AND P1, PT, R152, RZ, PT ;  /* 0x000000ff9800720c */ /* 0x000fe20003f25070 */
[----:B------:R-:W-:-:S03]  /*1fd0*/  FFMA.FTZ R125, R3, R199, R196 ;  /* 0x000000c7037d7223 */ /* 0x000fc600000100c4 */
[----:B------:R-:W-:Y:S01]  /*1fe0*/  ISETP.NE.AND.EX P1, PT, R153, RZ, PT, P1 ;  /* 0x000000ff9900720c */ /* 0x000fe20003f25310 */
[----:B------:R-:W-:-:S04]  /*1ff0*/  FADD.FTZ R125, R170, -R125 ;  /* 0x8000007daa7d7221 */ /* 0x000fc80000010000 */
[----:B------:R-:W-:-:S08]  /*2000*/  FMUL.FTZ R125, R150, R125 ;  /* 0x0000007d967d7220 */ /* 0x000fd00000410000 */
[----:B------:R-:W-:-:S07]  /*2010*/  @P1 FADD.FTZ R125, R56, R125 ;  /* 0x0000007d387d1221 */ /* 0x000fce0000010000 */
.L_x_4423:
[----:B------:R-:W-:Y:S05]  /*2020*/  BSYNC B0 ;  /* 0x0000000000007941 */ /* 0x000fea0003800000 */
.L_x_4422:
[----:B------:R-:W-:Y:S01]  /*2030*/  BSSY B0, `(.L_x_4424) ;  /* 0x000000a000007945 */ /* 0x000fe20003800000 */
[----:B------:R-:W-:Y:S01]  /*2040*/  @P4 FMUL.FTZ R197, R125, R128 ;  /* 0x000000807dc54220 */ /* 0x000fe20000410000 */
[----:B------:R-:W-:Y:S02]  /*2050*/  @P4 SHF.L.U32 R195, R158, 0x10, RZ ;  /* 0x000000109ec34819 */ /* 0x000fe400000006ff */
[----:B------:R-:W-:Y:S05]  /*2060*/  @!P6 BRA `(.L_x_4425) ;  /* 0x000000000018e947 */ /* 0x000fea0003800000 */
[----:B------:R-:W-:Y:S01]  /*2070*/  ISETP.NE.U32.AND P1, PT, R152, RZ, PT ;  /* 0x000000ff9800720c */ /* 0x000fe20003f25070 */
[----:B------:R-:W-:-:S03]  /*2080*/  FFMA.FTZ R124, R192, R199, R196 ;  /* 0x000000c7c07c7223 */ /* 0x000fc600000100c4 */
[----:B------:R-:W-:Y:S01]  /*2090*/  ISETP.NE.AND.EX P1, PT, R153, RZ, PT, P1 ;  /* 0x000000ff9900720c */ /* 0x000fe20003f25310 */
[----:B------:R-:W-:-:S04]  /*20a0*/  FADD.FTZ R127, R169, -R124 ;  /* 0x8000007ca97f7221 */ /* 0x000fc80000010000 */
[----:B------:R-:W-:-:S08]  /*20b0*/  FMUL.FTZ R126, R150, R127 ;  /* 0x0000007f967e7220 */ /* 0x000fd00000410000 */
[----:B------:R-:W-:-:S07]  /*20c0*/  @P1 FADD.FTZ R126, R57, R126 ;  /* 0x0000007e397e1221 */ /* 0x000fce0000010000 */
.L_x_4425:
[----:B------:R-:W-:Y:S05]  /*20d0*/  BSYNC B0 ;  /* 0x0000000000007941 */ /* 0x000fea0003800000 */
.L_x_4424:
[----:B------:R-:W-:Y:S01]  /*20e0*/  @P4 FMUL.FTZ R194, R126, R129 ;  /* 0x000000817ec24220 */ /* 0x000fe20000410000 */
[----:B------:R-:W-:Y:S01]  /*20f0*/  @!P6 ISETP.NE.U32.AND P2, PT, R152, RZ, PT ;  /* 0x000000ff9800e20c */ /* 0x000fe20003f45070 */
[----:B------:R-:W-:Y:S01]  /*2100*/  @P4 FMUL.FTZ R124, R14, R197 ;  /* 0x000000c50e7c4220 */ /* 0x000fe20000410000 */
[----:B------:R-:W-:Y:S01]  /*2110*/  ISETP.NE.U32.AND P1, PT, RZ, UR10, PT ;  /* 0x0000000aff007c0c */ /* 0x000fe2000bf25070 */
[----:B------:R-:W-:Y:S01]  /*2120*/  @P4 FMUL.FTZ R127, R36, R194 ;  /* 0x000000c2247f4220 */ /* 0x000fe20000410000 */
[C---:B------:R-:W-:Y:S01]  /*2130*/  @!P6 ISETP.NE.AND.EX P0, PT, R153.reuse, RZ, PT, P0 ;  /* 0x000000ff9900e20c */ /* 0x040fe20003f05300 */
[----:B------:R-:W-:Y:S01]  /*2140*/  BSSY B0, `(.L_x_4426) ;  /* 0x000000f000007945 */ /* 0x000fe20003800000 */
[----:B------:R-:W-:Y:S02]  /*2150*/  @!P6 ISETP.NE.AND.EX P2, PT, R153, RZ, PT, P2 ;  /* 0x000000ff9900e20c */ /* 0x000fe40003f45320 */
[----:B------:R-:W-:Y:S02]  /*2160*/  @P4 F2FP.BF16.F32.PACK_AB R204, RZ, R127 ;  /* 0x0000007fffcc423e */ /* 0x000fe400000010ff */
[----:B------:R-:W-:-:S02]  /*2170*/  ISETP.NE.AND.EX P1, PT, RZ, UR11, PT, P1 ;  /* 0x0000000bff007c0c */ /* 0x000fc4000bf25310 */
[----:B------:R-:W-:Y:S02]  /*2180*/  @P4 F2FP.BF16.F32.PACK_AB R202, RZ, R124 ;  /* 0x0000007cffca423e */ /* 0x000fe400000010ff */
[----:B------:R-:W-:Y:S02]  /*2190*/  @!P6 FSEL R127, R58, RZ, P0 ;  /* 0x000000ff3a7fe208 */ /* 0x000fe40000000000 */
[----:B------:R-:W-:Y:S02]  /*21a0*/  @!P6 FSEL R198, R59, RZ, P2 ;  /* 0x000000ff3bc6e208 */ /* 0x000fe40001000000 */
[----:B------:R-:W-:Y:S01]  /*21b0*/  @P4 SHF.L.U32 R178, R160, 0x10, RZ ;  /* 0x00000010a0b24819 */ /* 0x000fe200000006ff */
[----:B------:R-:W-:Y:S06]  /*21c0*/  @!P6 BRA `(.L_x_4427) ;  /* 0x000000000018e947 */ /* 0x000fec0003800000 */
[----:B------:R-:W-:Y:S01]  /*21d0*/  ISETP.NE.U32.AND P0, PT, R152, RZ, PT ;  /* 0x000000ff9800720c */ /* 0x000fe20003f05070 */
[----:B------:R-:W-:-:S03]  /*21e0*/  FFMA.FTZ R127, R191, R199, R196 ;  /* 0x000000c7bf7f7223 */ /* 0x000fc600000100c4 */
[----:B------:R-:W-:Y:S01]  /*21f0*/  ISETP.NE.AND.EX P0, PT, R153, RZ, PT, P0 ;  /* 0x000000ff9900720c */ /* 0x000fe20003f05300 */
[----:B------:R-:W-:-:S04]  /*2200*/  FADD.FTZ R127, R168, -R127 ;  /* 0x8000007fa87f7221 */ /* 0x000fc80000010000 */
[----:B------:R-:W-:-:S08]  /*2210*/  FMUL.FTZ R127, R150, R127 ;  /* 0x0000007f967f7220 */ /* 0x000fd00000410000 */
[----:B------:R-:W-:-:S07]  /*2220*/  @P0 FADD.FTZ R127, R58, R127 ;  /* 0x0000007f3a7f0221 */ /* 0x000fce0000010000 */
.L_x_4427:
[----:B------:R-:W-:Y:S05]  /*2230*/  BSYNC B0 ;  /* 0x0000000000007941 */ /* 0x000fea0003800000 */
.L_x_4426:
[----:B------:R-:W-:Y:S01]  /*2240*/  BSSY B0, `(.L_x_4428) ;  /* 0x000000a000007945 */ /* 0x000fe20003800000 */
[----:B------:R-:W-:Y:S01]  /*2250*/  @P4 FMUL.FTZ R179, R127, R200 ;  /* 0x000000c87fb34220 */ /* 0x000fe20000410000 */
[----:B------:R-:W-:Y:S02]  /*2260*/  @P4 IMAD.U32 R173, R159, 0x10000, RZ ;  /* 0x000100009fad4824 */ /* 0x000fe400078e00ff */
[----:B------:R-:W-:Y:S05]  /*2270*/  @!P6 BRA `(.L_x_4429) ;  /* 0x000000000018e947 */ /* 0x000fea0003800000 */
[----:B------:R-:W-:Y:S01]  /*2280*/  ISETP.NE.U32.AND P0, PT, R152, RZ, PT ;  /* 0x000000ff9800720c */ /* 0x000fe20003f05070 */
[----:B------:R-:W-:-:S03]  /*2290*/  FFMA.FTZ R124, R190, R199, R196 ;  /* 0x000000c7be7c7223 */ /* 0x000fc600000100c4 */
[----:B------:R-:W-:Y:S01]  /*22a0*/  ISETP.NE.AND.EX P0, PT, R153, RZ, PT, P0 ;  /* 0x000000ff9900720c */ /* 0x000fe20003f05300 */
[----:B------:R-:W-:-:S04]  /*22b0*/  FADD.FTZ R129, R167, -R124 ;  /* 0x8000007ca7817221 */ /* 0x000fc80000010000 */
[----:B------:R-:W-:-:S08]  /*22c0*/  FMUL.FTZ R198, R150, R129 ;  /* 0x0000008196c67220 */ /* 0x000fd00000410000 */
[----:B------:R-:W-:-:S07]  /*22d0*/  @P0 FADD.FTZ R198, R59, R198 ;  /* 0x000000c63bc60221 */ /* 0x000fce0000010000 */
.L_x_4429:
[----:B------:R-:W-:Y:S05]  /*22e0*/  BSYNC B0 ;  /* 0x0000000000007941 */ /* 0x000fea0003800000 */
.L_x_4428:
[----:B------:R-:W0:Y:S01]  /*22f0*/  @P1 LDC.64 R130, c[0x0][0x308] ;  /* 0x0000c200ff821b82 */ /* 0x000e220000000a00 */
[----:B------:R-:W-:Y:S01]  /*2300*/  ISETP.NE.U32.AND P0, PT, RZ, UR10, PT ;  /* 0x0000000aff007c0c */ /* 0x000fe2000bf05070 */
[----:B------:R-:W-:Y:S01]  /*2310*/  @P4 FMUL.FTZ R124, R15, R179 ;  /* 0x000000b30f7c4220 */ /* 0x000fe20000410000 */
[----:B------:R-:W-:Y:S01]  /*2320*/  @P4 FMUL.FTZ R172, R198, R203 ;  /* 0x000000cbc6ac4220 */ /* 0x000fe20000410000 */
[----:B------:R-:W-:Y:S01]  /*2330*/  @P4 PRMT R154, R202, 0x7610, R154 ;  /* 0x00007610ca9a4816 */ /* 0x000fe2000000009a */
[----:B------:R-:W-:Y:S01]  /*2340*/  BSSY B0, `(.L_x_4430) ;  /* 0x000002b000007945 */ /* 0x000fe20003800000 */
[----:B------:R-:W-:Y:S01]  /*2350*/  ISETP.NE.AND.EX P0, PT, RZ, UR11, PT, P0 ;  /* 0x0000000bff007c0c */ /* 0x000fe2000bf05300 */
[----:B------:R-:W-:Y:S01]  /*2360*/  @P4 FMUL.FTZ R128, R37, R172 ;  /* 0x000000ac25804220 */ /* 0x000fe20000410000 */
[----:B------:R-:W-:Y:S01]  /*2370*/  @P4 F2FP.BF16.F32.PACK_AB R202, RZ, R124 ;  /* 0x0000007cffca423e */ /* 0x000fe200000010ff */
[----:B------:R-:W1:Y:S01]  /*2380*/  @P4 LDC R200, c[0x0][0x29c] ;  /* 0x0000a700ffc84b82 */ /* 0x000e620000000800 */
[----:B------:R-:W-:-:S02]  /*2390*/  SEL R124, R125, R64, P0 ;  /* 0x000000407d7c7207 */ /* 0x000fc40000000000 */
[----:B------:R-:W-:Y:S02]  /*23a0*/  SEL R125, R126, R65, P0 ;  /* 0x000000417e7d7207 */ /* 0x000fe40000000000 */
[----:B------:R-:W-:Y:S02]  /*23b0*/  SEL R126, R127, R66, P0 ;  /* 0x000000427f7e7207 */ /* 0x000fe40000000000 */
[----:B------:R-:W-:Y:S01]  /*23c0*/  SEL R127, R198, R67, P0 ;  /* 0x00000043c67f7207 */ /* 0x000fe20000000000 */
[----:B------:R-:W2:Y:S01]  /*23d0*/  @P4 LDC R217, c[0x0][0x29c] ;  /* 0x0000a700ffd94b82 */ /* 0x000ea20000000800 */
[----:B------:R-:W-:Y:S02]  /*23e0*/  @P4 PRMT R155, R204, 0x7610, R155 ;  /* 0x00007610cc9b4816 */ /* 0x000fe4000000009b */
[----:B------:R-:W-:Y:S02]  /*23f0*/  @P4 F2FP.BF16.F32.PACK_AB R203, RZ, R128 ;  /* 0x00000080ffcb423e */ /* 0x000fe400000010ff */
[----:B------:R-:W-:Y:S01]  /*2400*/  @!P6 ISETP.NE.U32.AND P2, PT, R152, RZ, PT ;  /* 0x000000ff9800e20c */ /* 0x000fe20003f45070 */
[----:B0-----:R-:W-:-:S02]  /*2410*/  @P1 IMAD.WIDE.U32 R130, R151, 0x10, R130 ;  /* 0x0000001097821825 */ /* 0x001fc400078e0082 */
[----:B------:R-:W0:Y:S01]  /*2420*/  @P4 LDC R204, c[0x0][0x29c] ;  /* 0x0000a700ffcc4b82 */ /* 0x000e220000000800 */
[C---:B------:R-:W-:Y:S02]  /*2430*/  @!P6 ISETP.NE.AND.EX P2, PT, R153.reuse, RZ, PT, P2 ;  /* 0x000000ff9900e20c */ /* 0x040fe40003f45320 */
[----:B------:R-:W-:Y:S01]  /*2440*/  @!P6 ISETP.NE.U32.AND P3, PT, R152, RZ, PT ;  /* 0x000000ff9800e20c */ /* 0x000fe20003f65070 */
[----:B------:R3:W-:Y:S01]  /*2450*/  @P1 STG.E.128 desc[UR4][R130.64], R124 ;  /* 0x0000007c82001986 */ /* 0x0007e2000c101d04 */
[----:B------:R-:W-:Y:S02]  /*2460*/  @!P6 FSEL R215, R52, RZ, P2 ;  /* 0x000000ff34d7e208 */ /* 0x000fe40001000000 */
[----:B------:R-:W-:Y:S01]  /*2470*/  @!P6 ISETP.NE.U32.AND P2, PT, R152, RZ, PT ;  /* 0x000000ff9800e20c */ /* 0x000fe20003f45070 */
[----:B------:R-:W4:Y:S01]  /*2480*/  @P4 LDC R206, c[0x0][0x29c] ;  /* 0x0000a700ffce4b82 */ /* 0x000f220000000800 */
[C---:B------:R-:W-:Y:S02]  /*2490*/  @!P6 ISETP.NE.AND.EX P3, PT, R153.reuse, RZ, PT, P3 ;  /* 0x000000ff9900e20c */ /* 0x040fe40003f65330 */
[----:B------:R-:W-:-:S02]  /*24a0*/  @!P6 ISETP.NE.AND.EX P2, PT, R153, RZ, PT, P2 ;  /* 0x000000ff9900e20c */ /* 0x000fc40003f45320 */
[----:B------:R-:W-:Y:S02]  /*24b0*/  @!P6 FSEL R208, R53, RZ, P3 ;  /* 0x000000ff35d0e208 */ /* 0x000fe40001800000 */
[----:B------:R-:W-:Y:S01]  /*24c0*/  @!P6 ISETP.NE.U32.AND P3, PT, R152, RZ, PT ;  /* 0x000000ff9800e20c */ /* 0x000fe20003f65070 */
[----:B------:R-:W0:Y:S01]  /*24d0*/  @P4 LDC R211, c[0x0][0x29c] ;  /* 0x0000a700ffd34b82 */ /* 0x000e220000000800 */
[----:B------:R-:W-:Y:S02]  /*24e0*/  @P4 PRMT R156, R202, 0x7610, R156 ;  /* 0x00007610ca9c4816 */ /* 0x000fe4000000009c */
[----:B------:R-:W-:Y:S02]  /*24f0*/  @P4 PRMT R157, R203, 0x7610, R157 ;  /* 0x00007610cb9d4816 */ /* 0x000fe4000000009d */
[----:B------:R-:W-:Y:S02]  /*2500*/  @!P6 FSEL R219, R54, RZ, P2 ;  /* 0x000000ff36dbe208 */ /* 0x000fe40001000000 */
[----:B------:R-:W-:Y:S01]  /*2510*/  IADD3 R213, R193, 0x80, RZ ;  /* 0x00000080c1d57810 */ /* 0x000fe20007ffe0ff */
[----:B------:R-:W0:Y:S01]  /*2520*/  @P4 LDC R210, c[0x0][0x29c] ;  /* 0x0000a700ffd24b82 */ /* 0x000e220000000800 */
[----:B------:R-:W-:-:S07]  /*2530*/  @P4 SHF.L.U32 R198, R161, 0x10, RZ ;  /* 0x00000010a1c64819 */ /* 0x000fce00000006ff */
[----:B------:R-:W0:Y:S08]  /*2540*/  @P4 LDC R209, c[0x0][0x29c] ;  /* 0x0000a700ffd14b82 */ /* 0x000e300000000800 */
[----:B------:R-:W0:Y:S01]  /*2550*/  @P1 LDC.64 R128, c[0x0][0x308] ;  /* 0x0000c200ff801b82 */ /* 0x000e220000000a00 */
[----:B-123--:R-:W-:Y:S05]  /*2560*/  @!P4 BRA `(.L_x_4431) ;  /* 0x000000000020c947 */ /* 0x00efea0003800000 */
        /* <DEDUP_REMOVED lines=8> */
.L_x_4431:
[----:B------:R-:W-:Y:S05]  /*25f0*/  BSYNC B0 ;  /* 0x0000000000007941 */ /* 0x000fea0003800000 */
.L_x_4430:
[----:B------:R-:W-:Y:S04]  /*2600*/  BSSY B0, `(.L_x_4432) ;  /* 0x0000007000007945 */ /* 0x000fe80003800000 */
[----:B------:R-:W-:Y:S05]  /*2610*/  @!P4 BRA `(.L_x_4433) ;  /* 0x000000000014c947 */ /* 0x000fea0003800000 */
[----:B-1----:R-:W1:Y:S02]  /*2620*/  LDC.64 R124, c[0x0][0x220] ;  /* 0x00008800ff7c7b82 */ /* 0x002e640000000a00 */
[----:B-1----:R-:W-:-:S05]  /*2630*/  IMAD.WIDE.U32 R124, R213, 0x8, R124 ;  /* 0x00000008d57c7825 */ /* 0x002fca00078e007c */
[----:B------:R-:W2:Y:S02]  /*2640*/  LDG.E.64 R158, desc[UR4][R124.64] ;  /* 0x000000047c9e7981 */ /* 0x000ea4000c1e1b00 */
[--C-:B--2---:R-:W-:Y:S02]  /*2650*/  SHF.R.U64 R160, R158, 0x10, R159.reuse ;  /* 0x000000109ea07819 */ /* 0x104fe4000000129f */
[----:B------:R-:W-:-:S07]  /*2660*/  SHF.R.U32.HI R161, RZ, 0x10, R159 ;  /* 0x00000010ffa17819 */ /* 0x000fce000001169f */
.L_x_4433:
[----:B------:R-:W-:Y:S05]  /*2670*/  BSYNC B0 ;  /* 0x0000000000007941 */ /* 0x000fea0003800000 */
.L_x_4432:
        /* <DEDUP_REMOVED lines=8> */
.L_x_4435:
[----:B------:R-:W-:Y:S05]  /*2700*/  BSYNC B0 ;  /* 0x0000000000007941 */ /* 0x000fea0003800000 */
.L_x_4434:
[----:B------:R-:W-:Y:S01]  /*2710*/  BSSY B0, `(.L_x_4436) ;  /* 0x000000a000007945 */ /* 0x000fe20003800000 */
[----:B------:R-:W-:Y:S01]  /*2720*/  @P4 FMUL.FTZ R203, R215, R200 ;  /* 0x000000c8d7cb4220 */ /* 0x000fe20000410000 */
[----:B------:R-:W-:Y:S02]  /*2730*/  @P4 IMAD.U32 R205, R158, 0x10000, RZ ;  /* 0x000100009ecd4824 */ /* 0x000fe400078e00ff */
[----:B------:R-:W-:Y:S05]  /*2740*/  @!P6 BRA `(.L_x_4437) ;  /* 0x000000000018e947 */ /* 0x000fea0003800000 */
[----:B------:R-:W-:Y:S01]  /*2750*/  ISETP.NE.U32.AND P2, PT, R152, RZ, PT ;  /* 0x000000ff9800720c */ /* 0x000fe20003f45070 */
[----:B-1----:R-:W-:-:S03]  /*2760*/  FFMA.FTZ R124, R188, R199, R196 ;  /* 0x000000c7bc7c7223 */ /* 0x002fc600000100c4 */
[----:B------:R-:W-:Y:S01]  /*2770*/  ISETP.NE.AND.EX P2, PT, R153, RZ, PT, P2 ;  /* 0x000000ff9900720c */ /* 0x000fe20003f45320 */
[----:B------:R-:W-:-:S04]  /*2780*/  FADD.FTZ R125, R165, -R124 ;  /* 0x8000007ca57d7221 */ /* 0x000fc80000010000 */
[----:B------:R-:W-:-:S08]  /*2790*/  FMUL.FTZ R208, R150, R125 ;  /* 0x0000007d96d07220 */ /* 0x000fd00000410000 */
[----:B------:R-:W-:-:S07]  /*27a0*/  @P2 FADD.FTZ R208, R53, R208 ;  /* 0x000000d035d02221 */ /* 0x000fce0000010000 */
.L_x_4437:
[----:B------:R-:W-:Y:S05]  /*27b0*/  BSYNC B0 ;  /* 0x0000000000007941 */ /* 0x000fea0003800000 */
.L_x_4436:
[----:B------:R-:W-:Y:S01]  /*27c0*/  @P4 FMUL.FTZ R200, R208, R217 ;  /* 0x000000d9d0c84220 */ /* 0x000fe20000410000 */
[----:B------:R-:W-:Y:S01]  /*27d0*/  @!P6 ISETP.NE.U32.AND P2, PT, R152, RZ, PT ;  /* 0x000000ff9800e20c */ /* 0x000fe20003f45070 */
[----:B-1----:R-:W-:Y:S01]  /*27e0*/  @P4 FMUL.FTZ R124, R16, R203 ;  /* 0x000000cb107c4220 */ /* 0x002fe20000410000 */
[----:B------:R-:W-:Y:S01]  /*27f0*/  BSSY B0, `(.L_x_4438) ;  /* 0x0000010000007945 */ /* 0x000fe20003800000 */
[----:B------:R-:W-:Y:S01]  /*2800*/  @P4 FMUL.FTZ R125, R38, R200 ;  /* 0x000000c8267d4220 */ /* 0x000fe20000410000 */
[----:B------:R-:W-:Y:S01]  /*2810*/  @!P6 ISETP.NE.AND.EX P2, PT, R153, RZ, PT, P2 ;  /* 0x000000ff9900e20c */ /* 0x000fe20003f45320 */
[----:B0-----:R-:W-:Y:S01]  /*2820*/  @P1 IMAD.WIDE.U32 R128, R207, 0x10, R128 ;  /* 0x00000010cf801825 */ /* 0x001fe200078e0080 */
[----:B------:R-:W-:Y:S02]  /*2830*/  @!P6 ISETP.NE.AND.EX P3, PT, R153, RZ, PT, P3 ;  /* 0x000000ff9900e20c */ /* 0x000fe40003f65330 */
[----:B------:R-:W-:Y:S02]  /*2840*/  @P4 F2FP.BF16.F32.PACK_AB R216, RZ, R124 ;  /* 0x0000007cffd8423e */ /* 0x000fe400000010ff */
[----:B------:R-:W-:-:S02]  /*2850*/  @P4 F2FP.BF16.F32.PACK_AB R218, RZ, R125 ;  /* 0x0000007dffda423e */ /* 0x000fc400000010ff */
        /* <DEDUP_REMOVED lines=9> */
.L_x_4439:
[----:B------:R-:W-:Y:S05]  /*28f0*/  BSYNC B0 ;  /* 0x0000000000007941 */ /* 0x000fea0003800000 */
.L_x_4438:
        /* <DEDUP_REMOVED lines=10> */
.L_x_4441:
[----:B------:R-:W-:Y:S05]  /*29a0*/  BSYNC B0 ;  /* 0x0000000000007941 */ /* 0x000fea0003800000 */
.L_x_4440:
[C---:B----4-:R-:W-:Y:S01]  /*29b0*/  @P4 FMUL.FTZ R206, R212.reuse, R206 ;  /* 0x000000ced4ce4220 */ /* 0x050fe20000410000 */
[----:B------:R-:W-:Y:S01]  /*29c0*/  @P4 FMUL.FTZ R124, R17, R204 ;  /* 0x000000cc117c4220 */ /* 0x000fe20000410000 */
[----:B------:R-:W-:Y:S01]  /*29d0*/  SEL R126, R219, R66, P0 ;  /* 0x00000042db7e7207 */ /* 0x000fe20000000000 */
[----:B------:R-:W0:Y:S01]  /*29e0*/  @P4 LDC R214, c[0x0][0x29c] ;  /* 0x0000a700ffd64b82 */ /* 0x000e220000000800 */
[----:B------:R-:W-:Y:S01]  /*29f0*/  @P4 FMUL.FTZ R125, R39, R206 ;  /* 0x000000ce277d4220 */ /* 0x000fe20000410000 */
[----:B------:R-:W-:Y:S01]  /*2a00*/  SEL R127, R212, R67, P0 ;  /* 0x00000043d47f7207 */ /* 0x000fe20000000000 */
[----:B------:R-:W-:Y:S01]  /*2a10*/  BSSY B0, `(.L_x_4442) ;  /* 0x000001a000007945 */ /* 0x000fe20003800000 */
[----:B------:R-:W-:Y:S02]  /*2a20*/  @P4 F2FP.BF16.F32.PACK_AB R220, RZ, R124 ;  /* 0x0000007cffdc423e */ /* 0x000fe400000010ff */
[----:B------:R-:W-:Y:S02]  /*2a30*/  @P4 F2FP.BF16.F32.PACK_AB R221, RZ, R125 ;  /* 0x0000007dffdd423e */ /* 0x000fe400000010ff */
[----:B------:R-:W-:Y:S01]  /*2a40*/  SEL R124, R215, R64, P0 ;  /* 0x00000040d77c7207 */ /* 0x000fe20000000000 */
[----:B------:R-:W1:Y:S01]  /*2a50*/  @P1 LDC.64 R130, c[0x0][0x308] ;  /* 0x0000c200ff821b82 */ /* 0x000e620000000a00 */
[----:B------:R-:W-:Y:S01]  /*2a60*/  SEL R125, R208, R65, P0 ;  /* 0x00000041d07d7207 */ /* 0x000fe20000000000 */
[----:B------:R-:W-:Y:S01]  /*2a70*/  @P4 IMAD.U32 R208, R161, 0x10000, RZ ;  /* 0x00010000a1d04824 */ /* 0x000fe200078e00ff */
[----:B------:R-:W-:-:S02]  /*2a80*/  @!P6 FSEL R217, R48, RZ, P3 ;  /* 0x000000ff30d9e208 */ /* 0x000fc40001800000 */
[C---:B------:R-:W-:Y:S01]  /*2a90*/  @!P6 ISETP.NE.U32.AND P2, PT, R152.reuse, RZ, PT ;  /* 0x000000ff9800e20c */ /* 0x040fe20003f45070 */
[----:B------:R2:W-:Y:S01]  /*2aa0*/  @P1 STG.E.128 desc[UR4][R128.64], R124 ;  /* 0x0000007c80001986 */ /* 0x0005e2000c101d04 */
[----:B------:R-:W-:Y:S02]  /*2ab0*/  @!P6 ISETP.NE.U32.AND P3, PT, R152, RZ, PT ;  /* 0x000000ff9800e20c */ /* 0x000fe40003f65070 */
[C---:B------:R-:W-:Y:S02]  /*2ac0*/  @!P6 ISETP.NE.AND.EX P2, PT, R153.reuse, RZ, PT, P2 ;  /* 0x000000ff9900e20c */ /* 0x040fe40003f45320 */
[----:B------:R-:W-:Y:S02]  /*2ad0*/  @!P6 ISETP.NE.AND.EX P3, PT, R153, RZ, PT, P3 ;  /* 0x000000ff9900e20c */ /* 0x000fe40003f65330 */
[----:B------:R-:W-:Y:S02]  /*2ae0*/  @P4 PRMT R154, R216, 0x7610, R154 ;  /* 0x00007610d89a4816 */ /* 0x000fe4000000009a */
[----:B------:R-:W-:-:S02]  /*2af0*/  @P4 PRMT R155, R218, 0x7610, R155 ;  /* 0x00007610da9b4816 */ /* 0x000fc4000000009b */
[----:B------:R-:W-:Y:S02]  /*2b00*/  @P4 PRMT R156, R220, 0x7610, R156 ;  /* 0x00007610dc9c4816 */ /* 0x000fe4000000009c */
[----:B------:R-:W-:Y:S01]  /*2b10*/  @P4 PRMT R157, R221, 0x7610, R157 ;  /* 0x00007610dd9d4816 */ /* 0x000fe2000000009d */
[----:B------:R-:W-:Y:S06]  /*2b20*/  @!P4 BRA `(.L_x_4443) ;  /* 0x000000000020c947 */ /* 0x000fec0003800000 */
[----:B--2---:R-:W2:Y:S01]  /*2b30*/  LDC.64 R124, c[0x0][0x2f8] ;  /* 0x0000be00ff7c7b82 */ /* 0x004ea20000000a00 */
[----:B------:R-:W-:Y:S02]  /*2b40*/  LOP3.LUT R126, R155, 0xffff, RZ, 0xc0, !PT ;  /* 0x0000ffff9b7e7812 */ /* 0x000fe400078ec0ff */
[----:B------:R-:W-:-:S03]  /*2b50*/  PRMT R129, R156, 0x5410, R157 ;  /* 0x000054109c817816 */ /* 0x000fc6000000009d */
[----:B------:R-:W-:-:S05]  /*2b60*/  IMAD.WIDE.U32 R126, R126, 0x10000, RZ ;  /* 0x000100007e7e7825 */ /* 0x000fca00078e00ff */
[----:B------:R-:W-:Y:S02]  /*2b70*/  LOP3.LUT R127, R129, R127, RZ, 0xfc, !PT ;  /* 0x0000007f817f7212 */ /* 0x000fe400078efcff */
[----:B------:R-:W-:Y:S01]  /*2b80*/  LOP3.LUT R126, R126, 0xffff, R154, 0xf8, !PT ;  /* 0x0000ffff7e7e7812 */ /* 0x000fe200078ef89a */
[----:B--2---:R-:W-:-:S05]  /*2b90*/  IMAD.WIDE.U32 R124, R213, 0x8, R124 ;  /* 0x00000008d57c7825 */ /* 0x004fca00078e007c */
[----:B------:R3:W-:Y:S02]  /*2ba0*/  STG.E.64 desc[UR4][R124.64], R126 ;  /* 0x0000007e7c007986 */ /* 0x0007e4000c101b04 */
.L_x_4443:
[----:B------:R-:W-:Y:S05]  /*2bb0*/  BSYNC B0 ;  /* 0x0000000000007941 */ /* 0x000fea0003800000 */
.L_x_4442:
[----:B------:R-:W-:Y:S01]  /*2bc0*/  BSSY B0, `(.L_x_4444) ;  /* 0x0000009000007945 */ /* 0x000fe20003800000 */
[----:B--23--:R-:W-:Y:S02]  /*2bd0*/  @!P6 FSEL R126, R49, RZ, P2 ;  /* 0x000000ff317ee208 */ /* 0x00cfe40001000000 */
[----:B------:R-:W-:Y:S01]  /*2be0*/  IADD3 R215, R193, 0x100, RZ ;  /* 0x00000100c1d77810 */ /* 0x000fe20007ffe0ff */
[----:B------:R-:W-:Y:S06]  /*2bf0*/  @!P4 BRA `(.L_x_4445) ;  /* 0x000000000014c947 */ /* 0x000fec0003800000 */
[----:B------:R-:W2:Y:S02]  /*2c00*/  LDC.64 R124, c[0x0][0x220] ;  /* 0x00008800ff7c7b82 */ /* 0x000ea40000000a00 */
[----:B--2---:R-:W-:-:S05]  /*2c10*/  IMAD.WIDE.U32 R124, R215, 0x8, R124 ;  /* 0x00000008d77c7825 */ /* 0x004fca00078e007c */
[----:B------:R-:W2:Y:S02]  /*2c20*/  LDG.E.64 R158, desc[UR4][R124.64] ;  /* 0x000000047c9e7981 */ /* 0x000ea4000c1e1b00 */
[--C-:B--2---:R-:W-:Y:S02]  /*2c30*/  SHF.R.U64 R160, R158, 0x10, R159.reuse ;  /* 0x000000109ea07819 */ /* 0x104fe4000000129f */
[----:B------:R-:W-:-:S07]  /*2c40*/  SHF.R.U32.HI R161, RZ, 0x10, R159 ;  /* 0x00000010ffa17819 */ /* 0x000fce000001169f */
.L_x_4445:
[----:B------:R-:W-:Y:S05]  /*2c50*/  BSYNC B0 ;  /* 0x0000000000007941 */ /* 0x000fea0003800000 */
.L_x_4444:
        /* <DEDUP_REMOVED lines=8> */
.L_x_4447:
[----:B------:R-:W-:Y:S05]  /*2ce0*/  BSYNC B0 ;  /* 0x0000000000007941 */ /* 0x000fea0003800000 */
.L_x_4446:
[----:B------:R-:W-:Y:S01]  /*2cf0*/  BSSY B0, `(.L_x_4448) ;  /* 0x0000009000007945 */ /* 0x000fe20003800000 */
[----:B------:R-:W-:-:S03]  /*2d00*/  @P4 SHF.L.U32 R213, R158, 0x10, RZ ;  /* 0x000000109ed54819 */ /* 0x000fc600000006ff */
[----:B------:R-:W-:Y:S05]  /*2d10*/  @!P6 BRA `(.L_x_4449) ;  /* 0x000000000018e947 */ /* 0x000fea0003800000 */
[----:B------:R-:W-:Y:S01]  /*2d20*/  ISETP.NE.U32.AND P2, PT, R152, RZ, PT ;  /* 0x000000ff9800720c */ /* 0x000fe20003f45070 */
[----:B------:R-:W-:-:S03]  /*2d30*/  FFMA.FTZ R124, R184, R199, R196 ;  /* 0x000000c7b87c7223 */ /* 0x000fc600000100c4 */
[----:B------:R-:W-:Y:S01]  /*2d40*/  ISETP.NE.AND.EX P2, PT, R153, RZ, PT, P2 ;  /* 0x000000ff9900720c */ /* 0x000fe20003f45320 */
[----:B------:R-:W-:-:S04]  /*2d50*/  FADD.FTZ R125, R143, -R124 ;  /* 0x8000007c8f7d7221 */ /* 0x000fc80000010000 */
[----:B------:R-:W-:-:S08]  /*2d60*/  FMUL.FTZ R126, R150, R125 ;  /* 0x0000007d967e7220 */ /* 0x000fd00000410000 */
[----:B------:R-:W-:-:S07]  /*2d70*/  @P2 FADD.FTZ R126, R49, R126 ;  /* 0x0000007e317e2221 */ /* 0x000fce0000010000 */
.L_x_4449:
[----:B------:R-:W-:Y:S05]  /*2d80*/  BSYNC B0 ;  /* 0x0000000000007941 */ /* 0x000fea0003800000 */
.L_x_4448:
[----:B------:R-:W-:Y:S01]  /*2d90*/  @P4 FMUL.FTZ R211, R217, R211 ;  /* 0x000000d3d9d34220 */ /* 0x000fe20000410000 */
[----:B------:R-:W-:Y:S01]  /*2da0*/  @P4 FMUL.FTZ R210, R126, R210 ;  /* 0x000000d27ed24220 */ /* 0x000fe20000410000 */
[----:B------:R-:W-:Y:S01]  /*2db0*/  @!P6 ISETP.NE.U32.AND P2, PT, R152, RZ, PT ;  /* 0x000000ff9800e20c */ /* 0x000fe20003f45070 */
[----:B------:R-:W-:Y:S01]  /*2dc0*/  BSSY B0, `(.L_x_4450) ;  /* 0x0000012000007945 */ /* 0x000fe20003800000 */
[----:B------:R-:W-:Y:S01]  /*2dd0*/  @P4 FMUL.FTZ R124, R18, R211 ;  /* 0x000000d3127c4220 */ /* 0x000fe20000410000 */
[----:B------:R-:W-:Y:S01]  /*2de0*/  @P4 FMUL.FTZ R125, R144, R210 ;  /* 0x000000d2907d4220 */ /* 0x000fe20000410000 */
[----:B------:R-:W-:Y:S01]  /*2df0*/  @!P6 ISETP.NE.AND.EX P2, PT, R153, RZ, PT, P2 ;  /* 0x000000ff9900e20c */ /* 0x000fe20003f45320 */
[----:B-1----:R-:W-:Y:S01]  /*2e00*/  @P1 IMAD.WIDE.U32 R130, R201, 0x10, R130 ;  /* 0x00000010c9821825 */ /* 0x002fe200078e0082 */
[----:B------:R-:W-:Y:S02]  /*2e10*/  @!P6 FSEL R127, R50, RZ, P3 ;  /* 0x000000ff327fe208 */ /* 0x000fe40001800000 */
[----:B------:R-:W-:Y:S01]  /*2e20*/  @!P6 ISETP.NE.U32.AND P3, PT, R152, RZ, PT ;  /* 0x000000ff9800e20c */ /* 0x000fe20003f65070 */
[----:B------:R-:W-:Y:S01]  /*2e30*/  @P4 IMAD.U32 R212, R160, 0x10000, RZ ;  /* 0x00010000a0d44824 */ /* 0x000fe200078e00ff */
[----:B------:R-:W-:-:S02]  /*2e40*/  @P4 F2FP.BF16.F32.PACK_AB R219, RZ, R124 ;  /* 0x0000007cffdb423e */ /* 0x000fc400000010ff */
[----:B------:R-:W-:Y:S02]  /*2e50*/  @P4 F2FP.BF16.F32.PACK_AB R225, RZ, R125 ;  /* 0x0000007dffe1423e */ /* 0x000fe400000010ff */
        /* <DEDUP_REMOVED lines=8> */
.L_x_4451:
[----:B------:R-:W-:Y:S05]  /*2ee0*/  BSYNC B0 ;  /* 0x0000000000007941 */ /* 0x000fea0003800000 */
.L_x_4450:
        /* <DEDUP_REMOVED lines=9> */
.L_x_4453:
[----:B------:R-:W-:Y:S05]  /*2f80*/  BSYNC B0 ;  /* 0x0000000000007941 */ /* 0x000fea0003800000 */
.L_x_4452:
[----:B0-----:R-:W-:Y:S01]  /*2f90*/  @P4 FMUL.FTZ R214, R218, R214 ;  /* 0x000000d6dad64220 */ /* 0x001fe20000410000 */
[----:B------:R-:W-:Y:S01]  /*2fa0*/  @P4 FMUL.FTZ R216, R127, R209 ;  /* 0x000000d17fd84220 */ /* 0x000fe20000410000 */
[----:B------:R-:W0:Y:S01]  /*2fb0*/  @P4 LDC R222, c[0x0][0x29c] ;  /* 0x0000a700ffde4b82 */ /* 0x000e220000000800 */
[----:B------:R-:W-:Y:S01]  /*2fc0*/  @!P6 ISETP.NE.U32.AND P2, PT, R152, RZ, PT ;  /* 0x000000ff9800e20c */ /* 0x000fe20003f45070 */
[----:B------:R-:W-:Y:S01]  /*2fd0*/  @P4 FMUL.FTZ R125, R145, R214 ;  /* 0x000000d6917d4220 */ /* 0x000fe20000410000 */
[----:B------:R-:W-:Y:S01]  /*2fe0*/  @P4 FMUL.FTZ R124, R19, R216 ;  /* 0x000000d8137c4220 */ /* 0x000fe20000410000 */
[C---:B------:R-:W-:Y:S01]  /*2ff0*/  @!P6 ISETP.NE.AND.EX P3, PT, R153.reuse, RZ, PT, P3 ;  /* 0x000000ff9900e20c */ /* 0x040fe20003f65330 */
[----:B------:R-:W-:Y:S01]  /*3000*/  BSSY B0, `(.L_x_4454) ;  /* 0x0000020000007945 */ /* 0x000fe20003800000 */
[----:B------:R-:W-:Y:S02]  /*3010*/  @!P6 ISETP.NE.AND.EX P2, PT, R153, RZ, PT, P2 ;  /* 0x000000ff9900e20c */ /* 0x000fe40003f45320 */
[----:B------:R-:W-:Y:S01]  /*3020*/  @P4 F2FP.BF16.F32.PACK_AB R227, RZ, R125 ;  /* 0x0000007dffe3423e */ /* 0x000fe200000010ff */
[----:B------:R-:W1:Y:S01]  /*3030*/  @P4 LDC R221, c[0x0][0x29c] ;  /* 0x0000a700ffdd4b82 */ /* 0x000e620000000800 */
[----:B------:R-:W-:-:S02]  /*3040*/  SEL R125, R126, R65, P0 ;  /* 0x000000417e7d7207 */ /* 0x000fc40000000000 */
[----:B------:R-:W-:Y:S02]  /*3050*/  @P4 F2FP.BF16.F32.PACK_AB R226, RZ, R124 ;  /* 0x0000007cffe2423e */ /* 0x000fe400000010ff */
[----:B------:R-:W-:Y:S02]  /*3060*/  SEL R126, R127, R66, P0 ;  /* 0x000000427f7e7207 */ /* 0x000fe40000000000 */
[----:B------:R-:W-:Y:S01]  /*3070*/  SEL R124, R217, R64, P0 ;  /* 0x00000040d97c7207 */ /* 0x000fe20000000000 */
[----:B------:R-:W2:Y:S01]  /*3080*/  @P4 LDC R224, c[0x0][0x29c] ;  /* 0x0000a700ffe04b82 */ /* 0x000ea20000000800 */
[----:B------:R-:W-:Y:S02]  /*3090*/  SEL R127, R218, R67, P0 ;  /* 0x00000043da7f7207 */ /* 0x000fe40000000000 */
[----:B------:R-:W-:Y:S02]  /*30a0*/  @!P6 FSEL R209, R44, RZ, P3 ;  /* 0x000000ff2cd1e208 */ /* 0x000fe40001800000 */
[C---:B------:R-:W-:Y:S01]  /*30b0*/  @!P6 ISETP.NE.U32.AND P3, PT, R152.reuse, RZ, PT ;  /* 0x000000ff9800e20c */ /* 0x040fe20003f65070 */
[----:B------:R3:W-:Y:S01]  /*30c0*/  @P1 STG.E.128 desc[UR4][R130.64], R124 ;  /* 0x0000007c82001986 */ /* 0x0007e2000c101d04 */
[----:B------:R-:W-:Y:S01]  /*30d0*/  @!P6 FSEL R220, R45, RZ, P2 ;  /* 0x000000ff2ddce208 */ /* 0x000fe20001000000 */
[----:B------:R-:W4:Y:S01]  /*30e0*/  @P4 LDC R223, c[0x0][0x29c] ;  /* 0x0000a700ffdf4b82 */ /* 0x000f220000000800 */
[----:B------:R-:W-:-:S02]  /*30f0*/  @!P6 ISETP.NE.U32.AND P2, PT, R152, RZ, PT ;  /* 0x000000ff9800e20c */ /* 0x000fc40003f45070 */
[----:B------:R-:W-:Y:S02]  /*3100*/  @!P6 ISETP.NE.AND.EX P3, PT, R153, RZ, PT, P3 ;  /* 0x000000ff9900e20c */ /* 0x000fe40003f65330 */
[----:B------:R-:W-:Y:S02]  /*3110*/  @P4 PRMT R154, R219, 0x7610, R154 ;  /* 0x00007610db9a4816 */ /* 0x000fe4000000009a */
[----:B------:R-:W-:Y:S01]  /*3120*/  @P4 PRMT R155, R225, 0x7610, R155 ;  /* 0x00007610e19b4816 */ /* 0x000fe2000000009b */
[----:B------:R-:W0:Y:S01]  /*3130*/  @P1 LDC.64 R128, c[0x0][0x308] ;  /* 0x0000c200ff801b82 */ /* 0x000e220000000a00 */
[----:B------:R-:W-:Y:S02]  /*3140*/  @P4 PRMT R156, R226, 0x7610, R156 ;  /* 0x00007610e29c4816 */ /* 0x000fe4000000009c */
[----:B------:R-:W-:Y:S02]  /*3150*/  @P4 PRMT R157, R227, 0x7610, R157 ;  /* 0x00007610e39d4816 */ /* 0x000fe4000000009d */
[----:B------:R-:W-:Y:S01]  /*3160*/  @P4 SHF.L.U32 R218, R161, 0x10, RZ ;  /* 0x00000010a1da4819 */ /* 0x000fe200000006ff */
[----:B------:R-:W-:Y:S06]  /*3170*/  @!P4 BRA `(.L_x_4455) ;  /* 0x000000000020c947 */ /* 0x000fec0003800000 */
[----:B---3--:R-:W3:Y:S01]  /*3180*/  LDC.64 R124, c[0x0][0x2f8] ;  /* 0x0000be00ff7c7b82 */ /* 0x008ee20000000a00 */
[----:B------:R-:W-:Y:S02]  /*3190*/  LOP3.LUT R126, R155, 0xffff, RZ, 0xc0, !PT ;  /* 0x0000ffff9b7e7812 */ /* 0x000fe400078ec0ff */
[----:B------:R-:W-:-:S03]  /*31a0*/  PRMT R131, R156, 0x5410, R157 ;  /* 0x000054109c837816 */ /* 0x000fc6000000009d */
[----:B------:R-:W-:-:S05]  /*31b0*/  IMAD.WIDE.U32 R126, R126, 0x10000, RZ ;  /* 0x000100007e7e7825 */ /* 0x000fca00078e00ff */
[----:B------:R-:W-:Y:S02]  /*31c0*/  LOP3.LUT R127, R131, R127, RZ, 0xfc, !PT ;  /* 0x0000007f837f7212 */ /* 0x000fe400078efcff */
[----:B------:R-:W-:Y:S01]  /*31d0*/  LOP3.LUT R126, R126, 0xffff, R154, 0xf8, !PT ;  /* 0x0000ffff7e7e7812 */ /* 0x000fe200078ef89a */
[----:B---3--:R-:W-:-:S05]  /*31e0*/  IMAD.WIDE.U32 R124, R215, 0x8, R124 ;  /* 0x00000008d77c7825 */ /* 0x008fca00078e007c */
[----:B------:R3:W-:Y:S02]  /*31f0*/  STG.E.64 desc[UR4][R124.64], R126 ;  /* 0x0000007e7c007986 */ /* 0x0007e4000c101b04 */
.L_x_4455:
[----:B------:R-:W-:Y:S05]  /*3200*/  BSYNC B0 ;  /* 0x0000000000007941 */ /* 0x000fea0003800000 */
.L_x_4454:
[----:B------:R-:W-:Y:S01]  /*3210*/  BSSY B0, `(.L_x_4456) ;  /* 0x000000a000007945 */ /* 0x000fe20003800000 */
[----:B---3--:R-:W-:Y:S01]  /*3220*/  @!P6 FSEL R127, R46, RZ, P3 ;  /* 0x000000ff2e7fe208 */ /* 0x008fe20001800000 */
[----:B------:R-:W-:Y:S01]  /*3230*/  @P1 VIADD R131, R151, 0x180 ;  /* 0x0000018097831836 */ /* 0x000fe20000000000 */
[----:B------:R-:W-:Y:S01]  /*3240*/  IADD3 R225, R193, 0x180, RZ ;  /* 0x00000180c1e17810 */ /* 0x000fe20007ffe0ff */
[----:B------:R-:W-:Y:S06]  /*3250*/  @!P4 BRA `(.L_x_4457) ;  /* 0x000000000014c947 */ /* 0x000fec0003800000 */
[----:B------:R-:W3:Y:S02]  /*3260*/  LDC.64 R124, c[0x0][0x220] ;  /* 0x00008800ff7c7b82 */ /* 0x000ee40000000a00 */
[----:B---3--:R-:W-:-:S05]  /*3270*/  IMAD.WIDE.U32 R124, R225, 0x8, R124 ;  /* 0x00000008e17c7825 */ /* 0x008fca00078e007c */
[----:B------:R-:W3:Y:S02]  /*3280*/  LDG.E.64 R158, desc[UR4][R124.64] ;  /* 0x000000047c9e7981 */ /* 0x000ee4000c1e1b00 */
[--C-:B---3--:R-:W-:Y:S02]  /*3290*/  SHF.R.U64 R160, R158, 0x10, R159.reuse ;  /* 0x000000109ea07819 */ /* 0x108fe4000000129f */
[----:B------:R-:W-:-:S07]  /*32a0*/  SHF.R.U32.HI R161, RZ, 0x10, R159 ;  /* 0x00000010ffa17819 */ /* 0x000fce000001169f */
.L_x_4457:
[----:B------:R-:W-:Y:S05]  /*32b0*/  BSYNC B0 ;  /* 0x0000000000007941 */ /* 0x000fea0003800000 */
.L_x_4456:
        /* <DEDUP_REMOVED lines=8> */
.L_x_4459:
[----:B------:R-:W-:Y:S05]  /*3340*/  BSYNC B0 ;  /* 0x0000000000007941 */ /* 0x000fea0003800000 */
.L_x_4458:
        /* <DEDUP_REMOVED lines=9> */
.L_x_4461:
[----:B------:R-:W-:Y:S05]  /*33e0*/  BSYNC B0 ;  /* 0x0000000000007941 */ /* 0x000fea0003800000 */
.L_x_4460:
[----:B------:R-:W-:Y:S01]  /*33f0*/  @!P6 ISETP.NE.AND.EX P2, PT, R153, RZ, PT, P2 ;  /* 0x000000ff9900e20c */ /* 0x000fe20003f45320 */
[----:B0-----:R-:W-:Y:S01]  /*3400*/  @P4 FMUL.FTZ R217, R209, R222 ;  /* 0x000000ded1d94220 */ /* 0x001fe20000410000 */
[----:B-1----:R-:W-:Y:S01]  /*3410*/  @P4 FMUL.FTZ R215, R220, R221 ;  /* 0x000000dddcd74220 */ /* 0x002fe20000410000 */
[----:B------:R-:W-:Y:S01]  /*3420*/  BSSY B0, `(.L_x_4462) ;  /* 0x000000e000007945 */ /* 0x000fe20003800000 */
[----:B------:R-:W-:Y:S01]  /*3430*/  @!P6 ISETP.NE.U32.AND P3, PT, R152, RZ, PT ;  /* 0x000000ff9800e20c */ /* 0x000fe20003f65070 */
[----:B------:R-:W-:Y:S01]  /*3440*/  @P1 IMAD.WIDE.U32 R128, R131, 0x10, R128 ;  /* 0x0000001083801825 */ /* 0x000fe200078e0080 */
[----:B------:R-:W-:-:S03]  /*3450*/  @!P6 FSEL R234, R47, RZ, P2 ;  /* 0x000000ff2feae208 */ /* 0x000fc60001000000 */
[----:B------:R-:W-:Y:S01]  /*3460*/  @P4 FMUL.FTZ R124, R20, R217 ;  /* 0x000000d9147c4220 */ /* 0x000fe20000410000 */
[----:B------:R-:W-:Y:S01]  /*3470*/  @P4 FMUL.FTZ R125, R146, R215 ;  /* 0x000000d7927d4220 */ /* 0x000fe20000410000 */
[----:B------:R-:W-:Y:S01]  /*3480*/  @P4 IMAD.U32 R222, R160, 0x10000, RZ ;  /* 0x00010000a0de4824 */ /* 0x000fe200078e00ff */
[----:B------:R-:W-:Y:S06]  /*3490*/  @!P6 BRA `(.L_x_4463) ;  /* 0x000000000018e947 */ /* 0x000fec0003800000 */
[----:B------:R-:W-:Y:S01]  /*34a0*/  ISETP.NE.U32.AND P2, PT, R152, RZ, PT ;  /* 0x000000ff9800720c */ /* 0x000fe20003f45070 */
[----:B------:R-:W-:-:S03]  /*34b0*/  FFMA.FTZ R127, R177, R199, R196 ;  /* 0x000000c7b17f7223 */ /* 0x000fc600000100c4 */
[----:B------:R-:W-:Y:S01]  /*34c0*/  ISETP.NE.AND.EX P2, PT, R153, RZ, PT, P2 ;  /* 0x000000ff9900720c */ /* 0x000fe20003f45320 */
[----:B------:R-:W-:-:S04]  /*34d0*/  FADD.FTZ R127, R138, -R127 ;  /* 0x8000007f8a7f7221 */ /* 0x000fc80000010000 */
[----:B------:R-:W-:-:S08]  /*34e0*/  FMUL.FTZ R127, R150, R127 ;  /* 0x0000007f967f7220 */ /* 0x000fd00000410000 */
[----:B------:R-:W-:-:S07]  /*34f0*/  @P2 FADD.FTZ R127, R46, R127 ;  /* 0x0000007f2e7f2221 */ /* 0x000fce0000010000 */
.L_x_4463:
[----:B------:R-:W-:Y:S05]  /*3500*/  BSYNC B0 ;  /* 0x0000000000007941 */ /* 0x000fea0003800000 */
.L_x_4462:
        /* <DEDUP_REMOVED lines=9> */
.L_x_4465:
[----:B------:R-:W-:Y:S05]  /*35a0*/  BSYNC B0 ;  /* 0x0000000000007941 */ /* 0x000fea0003800000 */
.L_x_4464:
[----:B--2---:R-:W-:Y:S01]  /*35b0*/  @P4 FMUL.FTZ R224, R127, R224 ;  /* 0x000000e07fe04220 */ /* 0x004fe20000410000 */
[C---:B----4-:R-:W-:Y:S01]  /*35c0*/  @P4 FMUL.FTZ R232, R234.reuse, R223 ;  /* 0x000000dfeae84220 */ /* 0x050fe20000410000 */
[----:B------:R-:W-:Y:S01]  /*35d0*/  @P4 F2FP.BF16.F32.PACK_AB R231, RZ, R124 ;  /* 0x0000007cffe7423e */ /* 0x000fe200000010ff */
[----:B------:R-:W0:Y:S01]  /*35e0*/  @P4 LDC R227, c[0x0][0x29c] ;  /* 0x0000a700ffe34b82 */ /* 0x000e220000000800 */
[----:B------:R-:W-:Y:S01]  /*35f0*/  @P4 F2FP.BF16.F32.PACK_AB R233, RZ, R125 ;  /* 0x0000007dffe9423e */ /* 0x000fe200000010ff */
[----:B------:R-:W-:Y:S01]  /*3600*/  @P4 FMUL.FTZ R124, R21, R224 ;  /* 0x000000e0157c4220 */ /* 0x000fe20000410000 */
[----:B------:R-:W-:Y:S01]  /*3610*/  @P4 FMUL.FTZ R125, R147, R232 ;  /* 0x000000e8937d4220 */ /* 0x000fe20000410000 */
[----:B------:R-:W-:Y:S01]  /*3620*/  SEL R126, R127, R66, P0 ;  /* 0x000000427f7e7207 */ /* 0x000fe20000000000 */
[----:B------:R-:W-:Y:S01]  /*3630*/  BSSY B0, `(.L_x_4466) ;  /* 0x0000022000007945 */ /* 0x000fe20003800000 */
[----:B------:R-:W-:Y:S02]  /*3640*/  SEL R127, R234, R67, P0 ;  /* 0x00000043ea7f7207 */ /* 0x000fe40000000000 */
[----:B------:R-:W-:Y:S01]  /*3650*/  @P4 F2FP.BF16.F32.PACK_AB R235, RZ, R124 ;  /* 0x0000007cffeb423e */ /* 0x000fe200000010ff */
[----:B------:R-:W1:Y:S01]  /*3660*/  @P4 LDC R229, c[0x0][0x29c] ;  /* 0x0000a700ffe54b82 */ /* 0x000e620000000800 */
[----:B------:R-:W-:-:S02]  /*3670*/  @P4 F2FP.BF16.F32.PACK_AB R236, RZ, R125 ;  /* 0x0000007dffec423e */ /* 0x000fc400000010ff */
[----:B------:R-:W-:Y:S02]  /*3680*/  SEL R124, R209, R64, P0 ;  /* 0x00000040d17c7207 */ /* 0x000fe40000000000 */
[----:B------:R-:W-:Y:S02]  /*3690*/  SEL R125, R220, R65, P0 ;  /* 0x00000041dc7d7207 */ /* 0x000fe40000000000 */
[----:B------:R-:W-:Y:S01]  /*36a0*/  @!P6 ISETP.NE.U32.AND P2, PT, R152, RZ, PT ;  /* 0x000000ff9800e20c */ /* 0x000fe20003f45070 */
[----:B------:R-:W2:Y:S01]  /*36b0*/  @P4 LDC R228, c[0x0][0x29c] ;  /* 0x0000a700ffe44b82 */ /* 0x000ea20000000800 */
[C---:B------:R-:W-:Y:S01]  /*36c0*/  @!P6 ISETP.NE.AND.EX P3, PT, R153.reuse, RZ, PT, P3 ;  /* 0x000000ff9900e20c */ /* 0x040fe20003f65330 */
[----:B------:R3:W-:Y:S01]  /*36d0*/  @P1 STG.E.128 desc[UR4][R128.64], R124 ;  /* 0x0000007c80001986 */ /* 0x0007e2000c101d04 */
[----:B------:R-:W-:Y:S02]  /*36e0*/  @!P6 ISETP.NE.AND.EX P2, PT, R153, RZ, PT, P2 ;  /* 0x000000ff9900e20c */ /* 0x000fe40003f45320 */
[----:B------:R-:W-:-:S02]  /*36f0*/  @!P6 FSEL R223, R40, RZ, P3 ;  /* 0x000000ff28dfe208 */ /* 0x000fc40001800000 */
[----:B------:R-:W-:Y:S01]  /*3700*/  @!P6 FSEL R226, R41, RZ, P2 ;  /* 0x000000ff29e2e208 */ /* 0x000fe20001000000 */
[----:B------:R-:W4:Y:S01]  /*3710*/  @P4 LDC R230, c[0x0][0x29c] ;  /* 0x0000a700ffe64b82 */ /* 0x000f220000000800 */
[C---:B------:R-:W-:Y:S02]  /*3720*/  @!P6 ISETP.NE.U32.AND P3, PT, R152.reuse, RZ, PT ;  /* 0x000000ff9800e20c */ /* 0x040fe40003f65070 */
[----:B------:R-:W-:Y:S02]  /*3730*/  @!P6 ISETP.NE.U32.AND P2, PT, R152, RZ, PT ;  /* 0x000000ff9800e20c */ /* 0x000fe40003f45070 */
[C---:B------:R-:W-:Y:S02]  /*3740*/  @!P6 ISETP.NE.AND.EX P3, PT, R153.reuse, RZ, PT, P3 ;  /* 0x000000ff9900e20c */ /* 0x040fe40003f65330 */
[----:B------:R-:W-:Y:S01]  /*3750*/  @!P6 ISETP.NE.AND.EX P2, PT, R153, RZ, PT, P2 ;  /* 0x000000ff9900e20c */ /* 0x000fe20003f45320 */
[----:B------:R-:W0:Y:S01]  /*3760*/  @P1 LDC.64 R130, c[0x0][0x308] ;  /* 0x0000c200ff821b82 */ /* 0x000e220000000a00 */
[----:B------:R-:W-:-:S02]  /*3770*/  @P4 PRMT R154, R231, 0x7610, R154 ;  /* 0x00007610e79a4816 */ /* 0x000fc4000000009a */
[----:B------:R-:W-:Y:S02]  /*3780*/  @P4 PRMT R155, R233, 0x7610, R155 ;  /* 0x00007610e99b4816 */ /* 0x000fe4000000009b */
[----:B------:R-:W-:Y:S02]  /*3790*/  @P4 PRMT R156, R235, 0x7610, R156 ;  /* 0x00007610eb9c4816 */ /* 0x000fe4000000009c */
[----:B------:R-:W-:Y:S02]  /*37a0*/  @P4 PRMT R157, R236, 0x7610, R157 ;  /* 0x00007610ec9d4816 */ /* 0x000fe4000000009d */
[----:B------:R-:W-:Y:S01]  /*37b0*/  @P4 SHF.L.U32 R220, R161, 0x10, RZ ;  /* 0x00000010a1dc4819 */ /* 0x000fe200000006ff */
[----:B---3--:R-:W-:Y:S06]  /*37c0*/  @!P4 BRA `(.L_x_4467) ;  /* 0x000000000020c947 */ /* 0x008fec0003800000 */
[----:B------:R-:W3:Y:S01]  /*37d0*/  LDC.64 R124, c[0x0][0x2f8] ;  /* 0x0000be00ff7c7b82 */ /* 0x000ee20000000a00 */
[----:B------:R-:W-:Y:S02]  /*37e0*/  LOP3.LUT R126, R155, 0xffff, RZ, 0xc0, !PT ;  /* 0x0000ffff9b7e7812 */ /* 0x000fe400078ec0ff */
[----:B------:R-:W-:-:S03]  /*37f0*/  PRMT R129, R156, 0x5410, R157 ;  /* 0x000054109c817816 */ /* 0x000fc6000000009d */
[----:B------:R-:W-:-:S05]  /*3800*/  IMAD.WIDE.U32 R126, R126, 0x10000, RZ ;  /* 0x000100007e7e7825 */ /* 0x000fca00078e00ff */
[----:B------:R-:W-:Y:S02]  /*3810*/  LOP3.LUT R127, R129, R127, RZ, 0xfc, !PT ;  /* 0x0000007f817f7212 */ /* 0x000fe400078efcff */
[----:B------:R-:W-:Y:S01]  /*3820*/  LOP3.LUT R126, R126, 0xffff, R154, 0xf8, !PT ;  /* 0x0000ffff7e7e7812 */ /* 0x000fe200078ef89a */
[----:B---3--:R-:W-:-:S05]  /*3830*/  IMAD.WIDE.U32 R124, R225, 0x8, R124 ;  /* 0x00000008e17c7825 */ /* 0x008fca00078e007c */
[----:B------:R3:W-:Y:S02]  /*3840*/  STG.E.64 desc[UR4][R124.64], R126 ;  /* 0x0000007e7c007986 */ /* 0x0007e4000c101b04 */
.L_x_4467:
[----:B------:R-:W-:Y:S05]  /*3850*/  BSYNC B0 ;  /* 0x0000000000007941 */ /* 0x000fea0003800000 */
.L_x_4466:
[----:B------:R-:W-:Y:S01]  /*3860*/  BSSY B0, `(.L_x_4468) ;  /* 0x000000a000007945 */ /* 0x000fe20003800000 */
[----:B---3--:R-:W-:Y:S01]  /*3870*/  @!P6 FSEL R127, R42, RZ, P3 ;  /* 0x000000ff2a7fe208 */ /* 0x008fe20001800000 */
[----:B------:R-:W-:Y:S01]  /*3880*/  VIADD R193, R193, 0x200 ;  /* 0x00000200c1c17836 */ /* 0x000fe20000000000 */
[----:B------:R-:W-:Y:S01]  /*3890*/  @!P6 FSEL R126, R43, RZ, P2 ;  /* 0x000000ff2b7ee208 */ /* 0x000fe20001000000 */
[----:B------:R-:W-:Y:S06]  /*38a0*/  @!P4 BRA `(.L_x_4469) ;  /* 0x000000000014c947 */ /* 0x000fec0003800000 */
[----:B------:R-:W3:Y:S02]  /*38b0*/  LDC.64 R124, c[0x0][0x220] ;  /* 0x00008800ff7c7b82 */ /* 0x000ee40000000a00 */
[----:B---3--:R-:W-:-:S05]  /*38c0*/  IMAD.WIDE.U32 R124, R193, 0x8, R124 ;  /* 0x00000008c17c7825 */ /* 0x008fca00078e007c */
[----:B------:R-:W3:Y:S02]  /*38d0*/  LDG.E.64 R158, desc[UR4][R124.64] ;  /* 0x000000047c9e7981 */ /* 0x000ee4000c1e1b00 */
[--C-:B---3--:R-:W-:Y:S02]  /*38e0*/  SHF.R.U64 R160, R158, 0x10, R159.reuse ;  /* 0x000000109ea07819 */ /* 0x108fe4000000129f */
[----:B------:R-:W-:-:S07]  /*38f0*/  SHF.R.U32.HI R161, RZ, 0x10, R159 ;  /* 0x00000010ffa17819 */ /* 0x000fce000001169f */
.L_x_4469:
[----:B------:R-:W-:Y:S05]  /*3900*/  BSYNC B0 ;  /* 0x0000000000007941 */ /* 0x000fea0003800000 */
.L_x_4468:
        /* <DEDUP_REMOVED lines=8> */
.L_x_4471:
[----:B------:R-:W-:Y:S05]  /*3990*/  BSYNC B0 ;  /* 0x0000000000007941 */ /* 0x000fea0003800000 */
.L_x_4470:
        /* <DEDUP_REMOVED lines=8> */
.L_x_4473:
[----:B------:R-:W-:Y:S05]  /*3a20*/  BSYNC B0 ;  /* 0x0000000000007941 */ /* 0x000fea0003800000 */
.L_x_4472:
        /* <DEDUP_REMOVED lines=8> */
.L_x_4475:
[----:B------:R-:W-:Y:S05]  /*3ab0*/  BSYNC B0 ;  /* 0x0000000000007941 */ /* 0x000fea0003800000 */
.L_x_4474:
        /* <DEDUP_REMOVED lines=8> */
.L_x_4477:
[----:B------:R-:W-:Y:S05]  /*3b40*/  BSYNC B0 ;  /* 0x0000000000007941 */ /* 0x000fea0003800000 */
.L_x_4476:
[----:B------:R-:W-:Y:S01]  /*3b50*/  @P1 IADD3 R151, R151, 0x200, RZ ;  /* 0x0000020097971810 */ /* 0x000fe20007ffe0ff */
[C---:B-1----:R-:W-:Y:S01]  /*3b60*/  @P4 FMUL.FTZ R229, R226.reuse, R229 ;  /* 0x000000e5e2e54220 */ /* 0x042fe20000410000 */
[C---:B------:R-:W-:Y:S01]  /*3b70*/  SEL R64, R223.reuse, R64, P0 ;  /* 0x00000040df407207 */ /* 0x040fe20000000000 */
[----:B0-----:R-:W-:Y:S01]  /*3b80*/  @P4 FMUL.FTZ R227, R223, R227 ;  /* 0x000000e3dfe34220 */ /* 0x001fe20000410000 */
[----:B------:R-:W-:Y:S01]  /*3b90*/  SEL R65, R226, R65, P0 ;  /* 0x00000041e2417207 */ /* 0x000fe20000000000 */
[----:B------:R-:W-:Y:S01]  /*3ba0*/  @P1 IMAD.WIDE.U32 R130, R151, 0x10, R130 ;  /* 0x0000001097821825 */ /* 0x000fe200078e0082 */
[----:B------:R-:W-:-:S03]  /*3bb0*/  SEL R66, R127, R66, P0 ;  /* 0x000000427f427207 */ /* 0x000fc60000000000 */
[----:B------:R-:W-:Y:S01]  /*3bc0*/  @P4 FMUL.FTZ R125, R148, R229 ;  /* 0x000000e5947d4220 */ /* 0x000fe20000410000 */
[----:B------:R-:W-:Y:S01]  /*3bd0*/  SEL R67, R126, R67, P0 ;  /* 0x000000437e437207 */ /* 0x000fe20000000000 */
[----:B------:R-:W-:Y:S01]  /*3be0*/  @P4 FMUL.FTZ R124, R22, R227 ;  /* 0x000000e3167c4220 */ /* 0x000fe20000410000 */
[----:B--2---:R-:W-:Y:S01]  /*3bf0*/  @P4 FMUL.FTZ R228, R127, R228 ;  /* 0x000000e47fe44220 */ /* 0x004fe20000410000 */
[----:B----4-:R-:W-:Y:S01]  /*3c00*/  @P4 FMUL.FTZ R230, R126, R230 ;  /* 0x000000e67ee64220 */ /* 0x010fe20000410000 */
[----:B------:R-:W-:Y:S01]  /*3c10*/  @P4 F2FP.BF16.F32.PACK_AB R125, RZ, R125 ;  /* 0x0000007dff7d423e */ /* 0x000fe200000010ff */
[----:B------:R0:W-:Y:S01]  /*3c20*/  @P1 STG.E.128 desc[UR4][R130.64], R64 ;  /* 0x0000004082001986 */ /* 0x0001e2000c101d04 */
[----:B------:R-:W-:Y:S01]  /*3c30*/  @P4 FMUL.FTZ R128, R23, R228 ;  /* 0x000000e417804220 */ /* 0x000fe20000410000 */
[----:B------:R-:W-:Y:S01]  /*3c40*/  @P4 FMUL.FTZ R129, R149, R230 ;  /* 0x000000e695814220 */ /* 0x000fe20000410000 */
[----:B------:R-:W-:Y:S01]  /*3c50*/  @P4 F2FP.BF16.F32.PACK_AB R124, RZ, R124 ;  /* 0x0000007cff7c423e */ /* 0x000fe200000010ff */
[----:B------:R-:W-:Y:S01]  /*3c60*/  BSSY B0, `(.L_x_4478) ;  /* 0x0000028000007945 */ /* 0x000fe20003800000 */
[----:B------:R-:W-:Y:S01]  /*3c70*/  @P4 PRMT R155, R125, 0x7610, R155 ;  /* 0x000076107d9b4816 */ /* 0x000fe2000000009b */
[----:B------:R-:W-:Y:S01]  /*3c80*/  @P4 FFMA.FTZ R80, R197, R195, R80 ;  /* 0x000000c3c5504223 */ /* 0x000fe20000010050 */
[----:B------:R-:W-:Y:S01]  /*3c90*/  @P4 PRMT R154, R124, 0x7610, R154 ;  /* 0x000076107c9a4816 */ /* 0x000fe2000000009a */
[----:B------:R-:W-:Y:S01]  /*3ca0*/  @P4 IMAD.U32 R124, R160, 0x10000, RZ ;  /* 0x00010000a07c4824 */ /* 0x000fe200078e00ff */
[----:B------:R-:W-:Y:S01]  /*3cb0*/  @P4 SHF.L.U32 R125, R158, 0x10, RZ ;  /* 0x000000109e7d4819 */ /* 0x000fe200000006ff */
[----:B------:R-:W-:Y:S01]  /*3cc0*/  @P4 FFMA.FTZ R81, R194, R178, R81 ;  /* 0x000000b2c2514223 */ /* 0x000fe20000010051 */
[----:B------:R-:W-:Y:S01]  /*3cd0*/  @P4 SHF.L.U32 R127, R159, 0x10, RZ ;  /* 0x000000109f7f4819 */ /* 0x000fe200000006ff */
[----:B------:R-:W-:Y:S01]  /*3ce0*/  @P4 FFMA.FTZ R82, R179, R173, R82 ;  /* 0x000000adb3524223 */ /* 0x000fe20000010052 */
[----:B------:R-:W-:Y:S01]  /*3cf0*/  @P4 SHF.L.U32 R126, R161, 0x10, RZ ;  /* 0x00000010a17e4819 */ /* 0x000fe200000006ff */
[----:B------:R-:W-:Y:S01]  /*3d00*/  @P4 FFMA.FTZ R83, R172, R198, R83 ;  /* 0x000000c6ac534223 */ /* 0x000fe20000010053 */
[----:B------:R-:W-:Y:S01]  /*3d10*/  @P4 F2FP.BF16.F32.PACK_AB R128, RZ, R128 ;  /* 0x00000080ff80423e */ /* 0x000fe200000010ff */
[----:B------:R-:W-:Y:S01]  /*3d20*/  @P4 FFMA.FTZ R84, R205, R203, R84 ;  /* 0x000000cbcd544223 */ /* 0x000fe20000010054 */
[----:B------:R-:W-:Y:S01]  /*3d30*/  @P4 F2FP.BF16.F32.PACK_AB R129, RZ, R129 ;  /* 0x00000081ff81423e */ /* 0x000fe200000010ff */
[----:B------:R-:W-:Y:S01]  /*3d40*/  @P4 FFMA.FTZ R85, R202, R200, R85 ;  /* 0x000000c8ca554223 */ /* 0x000fe20000010055 */
[----:B------:R-:W-:Y:S01]  /*3d50*/  @P4 PRMT R156, R128, 0x7610, R156 ;  /* 0x00007610809c4816 */ /* 0x000fe2000000009c */
[----:B------:R-:W-:Y:S01]  /*3d60*/  @P4 FFMA.FTZ R86, R207, R204, R86 ;  /* 0x000000cccf564223 */ /* 0x000fe20000010056 */
[----:B------:R-:W-:Y:S01]  /*3d70*/  @P4 PRMT R157, R129, 0x7610, R157 ;  /* 0x00007610819d4816 */ /* 0x000fe2000000009d */
[----:B------:R-:W-:Y:S01]  /*3d80*/  @P4 FFMA.FTZ R87, R208, R206, R87 ;  /* 0x000000ced0574223 */ /* 0x000fe20000010057 */
        /* <DEDUP_REMOVED lines=21> */
.L_x_4479:
[----:B------:R-:W-:Y:S05]  /*3ee0*/  BSYNC B0 ;  /* 0x0000000000007941 */ /* 0x000fea0003800000 */
.L_x_4478:
[----:B------:R-:W-:Y:S01]  /*3ef0*/  VIADD R2, R2, UR12 ;  /* 0x0000000c02027c36 */ /* 0x000fe20008000000 */
[----:B------:R-:W-:-:S04]  /*3f00*/  SEL R193, RZ, 0x1, P5 ;  /* 0x00000001ffc17807 */ /* 0x000fc80002800000 */
[----:B------:R-:W-:-:S13]  /*3f10*/  ISETP.GE.AND P0, PT, R2, UR13, PT ;  /* 0x0000000d02007c0c */ /* 0x000fda000bf06270 */
[----:B------:R-:W-:Y:S05]  /*3f20*/  @!P0 BRA `(.L_x_4480) ;  /* 0xffffffc8009c8947 */ /* 0x000fea000383ffff */
.L_x_4417:
[----:B------:R-:W1:Y:S01]  /*3f30*/  S2UR UR6, SR_CTAID.X ;  /* 0x00000000000679c3 */ /* 0x000e620000002500 */
[----:B------:R-:W-:-:S07]  /*3f40*/  LOP3.LUT R9, R0, 0x7f, RZ, 0xc0, !PT ;  /* 0x0000007f00097812 */ /* 0x000fce00078ec0ff */
[----:B------:R-:W2:Y:S08]  /*3f50*/  LDC.64 R2, c[0x0][0x2d0] ;  /* 0x0000b400ff027b82 */ /* 0x000eb00000000a00 */
[----:B------:R-:W3:Y:S08]  /*3f60*/  LDC.64 R4, c[0x0][0x2d8] ;  /* 0x0000b600ff047b82 */ /* 0x000ef00000000a00 */
[----:B------:R-:W4:Y:S01]  /*3f70*/  LDC.64 R6, c[0x0][0x2f0] ;  /* 0x0000bc00ff067b82 */ /* 0x000f220000000a00 */
[----:B-1----:R-:W-:Y:S01]  /*3f80*/  LEA.HI R8, R0, UR6, RZ, 0x19 ;  /* 0x0000000600087c11 */ /* 0x002fe2000f8fc8ff */
[----:B------:R-:W-:-:S04]  /*3f90*/  ULDC UR6, c[0x0][0x218] ;  /* 0x0000860000067ab9 */ /* 0x000fc80000000800 */
[----:B------:R-:W-:-:S05]  /*3fa0*/  IMAD R8, R8, UR6, RZ ;  /* 0x0000000608087c24 */ /* 0x000fca000f8e02ff */
[----:B------:R-:W-:-:S05]  /*3fb0*/  LEA.HI R9, R8, R9, RZ, 0x1e ;  /* 0x0000000908097211 */ /* 0x000fca00078ff0ff */
[----:B--2---:R-:W-:-:S04]  /*3fc0*/  IMAD.WIDE.U32 R2, R9, 0x10, R2 ;  /* 0x0000001009027825 */ /* 0x004fc800078e0002 */
[C---:B---3--:R-:W-:Y:S01]  /*3fd0*/  IMAD.WIDE.U32 R4, R9.reuse, 0x10, R4 ;  /* 0x0000001009047825 */ /* 0x048fe200078e0004 */
[----:B------:R-:W-:Y:S03]  /*3fe0*/  STG.E.128 desc[UR4][R2.64], R104 ;  /* 0x0000006802007986 */ /* 0x000fe6000c101d04 */
        /* <DEDUP_REMOVED lines=16> */
.L_x_4421:
[----:B------:R-:W-:Y:S01]  /*40f0*/  HFMA2.MMA R193, -RZ, RZ, 0, 9.5367431640625e-07 ;  /* 0x00000010ffc17435 */ /* 0x000fe200000001ff */
[----:B------:R-:W-:Y:S01]  /*4100*/  MOV R196, R125 ;  /* 0x0000007d00c47202 */ /* 0x000fe20000000f00 */
[----:B------:R-:W-:Y:S01]  /*4110*/  IMAD.MOV.U32 R200, RZ, RZ, 0x1f ;  /* 0x0000001fffc87424 */ /* 0x000fe200078e00ff */
[----:B------:R-:W-:-:S08]  /*4120*/  MOV R179, 0xffffffff ;  /* 0xffffffff00b37802 */ /* 0x000fd00000000f00 */
[----:B-----5:R-:W-:Y:S05]  /*4130*/  WARPSYNC.COLLECTIVE R179, `(.L_x_4481) ;  /* 0x00000000b3087348 */ /* 0x020fea0003c00000 */
[----:B------:R0:W1:Y:S02]  /*4140*/  SHFL.DOWN P1, R194, R196, R193, R200 ;  /* 0x080000c1c4c27389 */ /* 0x00006400000200c8 */
[----:B01---5:R-:W-:Y:S01]  /*4150*/  ENDCOLLECTIVE ;  /* 0x000000000000791b */ /* 0x023fe20003800000 */
.L_x_4481:
[----:B------:R-:W-:Y:S01]  /*4160*/  IMAD.MOV.U32 R196, RZ, RZ, R127 ;  /* 0x000000ffffc47224 */ /* 0x000fe200078e007f */
[----:B------:R-:W-:-:S07]  /*4170*/  MOV R124, R194 ;  /* 0x000000c2007c7202 */ /* 0x000fce0000000f00 */
[----:B------:R-:W-:Y:S05]  /*4180*/  WARPSYNC.COLLECTIVE R179, `(.L_x_4482) ;  /* 0x00000000b3087348 */ /* 0x000fea0003c00000 */
[----:B------:R0:W1:Y:S02]  /*4190*/  SHFL.DOWN P1, R194, R196, R193, R200 ;  /* 0x080000c1c4c27389 */ /* 0x00006400000200c8 */
[----:B01----:R-:W-:Y:S01]  /*41a0*/  ENDCOLLECTIVE ;  /* 0x000000000000791b */ /* 0x003fe20003800000 */
.L_x_4482:
[----:B------:R-:W-:-:S05]  /*41b0*/  FADD.FTZ R124, R124, R125 ;  /* 0x0000007d7c7c7221 */ /* 0x000fca0000010000 */
[----:B------:R-:W-:Y:S01]  /*41c0*/  MOV R196, R124 ;  /* 0x0000007c00c47202 */ /* 0x000fe20000000f00 */
[----:B------:R-:W-:Y:S01]  /*41d0*/  IMAD.MOV.U32 R193, RZ, RZ, 0x8 ;  /* 0x00000008ffc17424 */ /* 0x000fe200078e00ff */
[----:B------:R-:W-:-:S07]  /*41e0*/  MOV R130, R194 ;  /* 0x000000c200827202 */ /* 0x000fce0000000f00 */
[----:B------:R-:W-:Y:S05]  /*41f0*/  WARPSYNC.COLLECTIVE R179, `(.L_x_4483) ;  /* 0x00000000b3087348 */ /* 0x000fea0003c00000 */
[----:B------:R0:W1:Y:S02]  /*4200*/  SHFL.DOWN P1, R194, R196, R193, R200 ;  /* 0x080000c1c4c27389 */ /* 0x00006400000200c8 */
[----:B01----:R-:W-:Y:S01]  /*4210*/  ENDCOLLECTIVE ;  /* 0x000000000000791b */ /* 0x003fe20003800000 */
.L_x_4483:
[----:B------:R-:W-:-:S05]  /*4220*/  FADD.FTZ R130, R130, R127 ;  /* 0x0000007f82827221 */ /* 0x000fca0000010000 */
[----:B------:R-:W-:Y:S02]  /*4230*/  MOV R196, R130 ;  /* 0x0000008200c47202 */ /* 0x000fe40000000f00 */
[----:B------:R-:W-:-:S07]  /*4240*/  MOV R129, R194 ;  /* 0x000000c200817202 */ /* 0x000fce0000000f00 */
[----:B------:R-:W-:Y:S05]  /*4250*/  WARPSYNC.COLLECTIVE R179, `(.L_x_4484) ;  /* 0x00000000b3087348 */ /* 0x000fea0003c00000 */
[----:B------:R0:W1:Y:S02]  /*4260*/  SHFL.DOWN P1, R194, R196, R193, R200 ;  /* 0x080000c1c4c27389 */ /* 0x00006400000200c8 */
[----:B01----:R-:W-:Y:S01]  /*4270*/  ENDCOLLECTIVE ;  /* 0x000000000000791b */ /* 0x003fe20003800000 */
.L_x_4484:
[----:B------:R-:W-:Y:S01]  /*4280*/  FADD.FTZ R129, R124, R129 ;  /* 0x000000817c817221 */ /* 0x000fe20000010000 */
[----:B------:R-:W-:-:S04]  /*4290*/  HFMA2.MMA R193, -RZ, RZ, 0, 2.384185791015625e-07 ;  /* 0x00000004ffc17435 */ /* 0x000fc800000001ff */
[----:B------:R-:W-:Y:S01]  /*42a0*/  MOV R196, R129 ;  /* 0x0000008100c47202 */ /* 0x000fe20000000f00 */
[----:B------:R-:W-:-:S07]  /*42b0*/  IMAD.MOV.U32 R131, RZ, RZ, R194 ;  /* 0x000000ffff837224 */ /* 0x000fce00078e00c2 */
[----:B------:R-:W-:Y:S05]  /*42c0*/  WARPSYNC.COLLECTIVE R179, `(.L_x_4485) ;  /* 0x00000000b3087348 */ /* 0x000fea0003c00000 */
[----:B------:R0:W1:Y:S02]  /*42d0*/  SHFL.DOWN P1, R194, R196, R193, R200 ;  /* 0x080000c1c4c27389 */ /* 0x00006400000200c8 */
[----:B01----:R-:W-:Y:S01]  /*42e0*/  ENDCOLLECTIVE ;  /* 0x000000000000791b */ /* 0x003fe20003800000 */
.L_x_4485:
[----:B------:R-:W-:-:S05]  /*42f0*/  FADD.FTZ R131, R130, R131 ;  /* 0x0000008382837221 */ /* 0x000fca0000010000 */
[----:B------:R-:W-:Y:S01]  /*4300*/  MOV R196, R131 ;  /* 0x0000008300c47202 */ /* 0x000fe20000000f00 */
[----:B------:R-:W-:-:S07]  /*4310*/  IMAD.MOV.U32 R172, RZ, RZ, R194 ;  /* 0x000000ffffac7224 */ /* 0x000fce00078e00c2 */
[----:B------:R-:W-:Y:S05]  /*4320*/  WARPSYNC.COLLECTIVE R179, `(.L_x_4486) ;  /* 0x00000000b3087348 */ /* 0x000fea0003c00000 */
[----:B------:R0:W1:Y:S02]  /*4330*/  SHFL.DOWN P1, R194, R196, R193, R200 ;  /* 0x080000c1c4c27389 */ /* 0x00006400000200c8 */
[----:B01----:R-:W-:Y:S01]  /*4340*/  ENDCOLLECTIVE ;  /* 0x000000000000791b */ /* 0x003fe20003800000 */
.L_x_4486:
[----:B------:R-:W-:Y:S01]  /*4350*/  FADD.FTZ R172, R129, R172 ;  /* 0x000000ac81ac7221 */ /* 0x000fe20000010000 */
[----:B------:R-:W-:-:S03]  /*4360*/  HFMA2.MMA R193, -RZ, RZ, 0, 1.1920928955078125e-07 ;  /* 0x00000002ffc17435 */ /* 0x000fc600000001ff */
[----:B------:R-:W-:Y:S01]  /*4370*/  IMAD.MOV.U32 R196, RZ, RZ, R172 ;  /* 0x000000ffffc47224 */ /* 0x000fe200078e00ac */
[----:B------:R-:W-:-:S07]  /*4380*/  MOV R178, R194 ;  /* 0x000000c200b27202 */ /* 0x000fce0000000f00 */
[----:B------:R-:W-:Y:S05]  /*4390*/  WARPSYNC.COLLECTIVE R179, `(.L_x_4487) ;  /* 0x00000000b3087348 */ /* 0x000fea0003c00000 */
[----:B------:R0:W1:Y:S02]  /*43a0*/  SHFL.DOWN P1, R194, R196, R193, R200 ;  /* 0x080000c1c4c27389 */ /* 0x00006400000200c8 */
[----:B01----:R-:W-:Y:S01]  /*43b0*/  ENDCOLLECTIVE ;  /* 0x000000000000791b */ /* 0x003fe20003800000 */
.L_x_4487:
[----:B------:R-:W-:-:S04]  /*43c0*/  FADD.FTZ R178, R131, R178 ;  /* 0x000000b283b27221 */ /* 0x000fc80000010000 */
[----:B------:R-:W-:Y:S01]  /*43d0*/  IMAD.MOV.U32 R196, RZ, RZ, R178 ;  /* 0x000000ffffc47224 */ /* 0x000fe200078e00b2 */
[----:B------:R-:W-:-:S07]  /*43e0*/  MOV R125, R194 ;  /* 0x000000c2007d7202 */ /* 0x000fce0000000f00 */
[----:B------:R-:W-:Y:S05]  /*43f0*/  WARPSYNC.COLLECTIVE R179, `(.L_x_4488) ;  /* 0x00000000b3087348 */ /* 0x000fea0003c00000 */
[----:B------:R0:W1:Y:S02]  /*4400*/  SHFL.DOWN P1, R194, R196, R193, R200 ;  /* 0x080000c1c4c27389 */ /* 0x00006400000200c8 */
[----:B01----:R-:W-:Y:S01]  /*4410*/  ENDCOLLECTIVE ;  /* 0x000000000000791b */ /* 0x003fe20003800000 */
.L_x_4488:
[----:B------:R-:W-:-:S05]  /*4420*/  FADD.FTZ R173, R172, R125 ;  /* 0x0000007dacad7221 */ /* 0x000fca0000010000 */
[----:B------:R-:W-:Y:S01]  /*4430*/  MOV R196, R173 ;  /* 0x000000ad00c47202 */ /* 0x000fe20000000f00 */
[----:B------:R-:W-:Y:S01]  /*4440*/  IMAD.MOV.U32 R193, RZ, RZ, 0x1 ;  /* 0x00000001ffc17424 */ /* 0x000fe200078e00ff */
[----:B------:R-:W-:-:S07]  /*4450*/  MOV R127, R194 ;  /* 0x000000c2007f7202 */ /* 0x000fce0000000f00 */
[----:B------:R-:W-:Y:S05]  /*4460*/  WARPSYNC.COLLECTIVE R179, `(.L_x_4489) ;  /* 0x00000000b3087348 */ /* 0x000fea0003c00000 */
[----:B------:R0:W1:Y:S02]  /*4470*/  SHFL.DOWN P1, R194, R196, R193, R200 ;  /* 0x080000c1c4c27389 */ /* 0x00006400000200c8 */
[----:B01----:R-:W-:Y:S01]  /*4480*/  ENDCOLLECTIVE ;  /* 0x000000000000791b */ /* 0x003fe20003800000 */
.L_x_4489:
[----:B------:R-:W-:-:S05]  /*4490*/  FADD.FTZ R127, R178, R127 ;  /* 0x0000007fb27f7221 */ /* 0x000fca0000010000 */
[----:B------:R-:W-:Y:S02]  /*44a0*/  MOV R196, R127 ;  /* 0x0000007f00c47202 */ /* 0x000fe40000000f00 */
[----:B------:R-:W-:-:S07]  /*44b0*/  MOV R130, R194 ;  /* 0x000000c200827202 */ /* 0x000fce0000000f00 */
[----:B------:R-:W-:Y:S05]  /*44c0*/  WARPSYNC.COLLECTIVE R179, `(.L_x_4490) ;  /* 0x00000000b3087348 */ /* 0x000fea0003c00000 */
[----:B------:R0:W1:Y:S02]  /*44d0*/  SHFL.DOWN P1, R194, R196, R193, R200 ;  /* 0x080000c1c4c27389 */ /* 0x00006400000200c8 */
[----:B01----:R-:W-:Y:S01]  /*44e0*/  ENDCOLLECTIVE ;  /* 0x000000000000791b */ /* 0x003fe20003800000 */
.L_x_4490:
[----:B------:R-:W-:Y:S05]  /*44f0*/  BRA `(.L_x_4491) ;  /* 0xffffffd400d07947 */ /* 0x000fea000383ffff */
.L_x_4492:
        /* <DEDUP_REMOVED lines=16> */
.L_x_11885:


//--------------------- .text._ZN10layer_norm13ln_bwd_kernelINS_13Kernel_traitsI13__nv_bfloat16S2_fS2_fjLj2560ELj1ELj1ELj4ELj8ENS_18Kernel_traits_baseILj2560ES2_S2_fS2_fjLj128EEEEELb1ELb0ELb0ELb0EEEvNS_9BwdParamsE --------------------------
	.section	.text._ZN10layer_norm13ln_bwd_kernelINS_13Kernel_traitsI13__nv_bfloat16S2_fS2_fjLj2560ELj1ELj1ELj4ELj8ENS_18Kernel_traits_baseILj2560ES2_S2_fS2_fjLj128EEEEELb1ELb0ELb0ELb0EEEvNS_9BwdParamsE,"ax",@progbits
	.align	128
        .global         _ZN10layer_norm13ln_bwd_kernelINS_13Kernel_traitsI13__nv_bfloat16S2_fS2_fjLj2560ELj1ELj1ELj4ELj8ENS_18Kernel_traits_baseILj2560ES2_S2_fS2_fjLj128EEEEELb1ELb0ELb0ELb0EEEvNS_9BwdParamsE
        .type           _ZN10layer_norm13ln_bwd_kernelINS_13Kernel_traitsI13__nv_bfloat16S2_fS2_fjLj2560ELj1ELj1ELj4ELj8ENS_18Kernel_traits_baseILj2560ES2_S2_fS2_fjLj128EEEEELb1ELb0ELb0ELb0EEEvNS_9BwdParamsE,@function
        .size           _ZN10layer_norm13ln_bwd_kernelINS_13Kernel_traitsI13__nv_bfloat16S2_fS2_fjLj2560ELj1ELj1ELj4ELj8ENS_18Kernel_traits_baseILj2560ES2_S2_fS2_fjLj128EEEEELb1ELb0ELb0ELb0EEEvNS_9BwdParamsE,(.L_x_11886 - _ZN10layer_norm13ln_bwd_kernelINS_13Kernel_traitsI13__nv_bfloat16S2_fS2_fjLj2560ELj1ELj1ELj4ELj8ENS_18Kernel_traits_baseILj2560ES2_S2_fS2_fjLj128EEEEELb1ELb0ELb0ELb0EEEvNS_9BwdParamsE)
        .other          _ZN10layer_norm13ln_bwd_kernelINS_13Kernel_traitsI13__nv_bfloat16S2_fS2_fjLj2560ELj1ELj1ELj4ELj8ENS_18Kernel_traits_baseILj2560ES2_S2_fS2_fjLj128EEEEELb1ELb0ELb0ELb0EEEvNS_9BwdParamsE,@"STO_CUDA_ENTRY STV_DEFAULT"
_ZN10layer_norm13ln_bwd_kernelINS_13Kernel_traitsI13__nv_bfloat16S2_fS2_fjLj2560ELj1ELj1ELj4ELj8ENS_18Kernel_traits_baseILj2560ES2_S2_fS2_fjLj128EEEEELb1ELb0ELb0ELb0EEEvNS_9BwdParamsE:
.text._ZN10layer_norm13ln_bwd_kernelINS_13Kernel_traitsI13__nv_bfloat16S2_fS2_fjLj2560ELj1ELj1ELj4ELj8ENS_18Kernel_traits_baseILj2560ES2_S2_fS2_fjLj128EEEEELb1ELb0ELb0ELb0EEEvNS_9BwdParamsE:
        /* <DEDUP_REMOVED lines=70> */
[--C-:B-----5:R-:W-:Y:S01]  /*0460*/  SHF.R.U64 R22, R8, 0x10, R9.reuse ;  /* 0x0000001008167819 */ /* 0x120fe20000001209 */
[----:B------:R-:W-:Y:S01]  /*0470*/  ULDC.64 UR6, c[0x0][0x270] ;  /* 0x00009c0000067ab9 */ /* 0x000fe20000000a00 */
[----:B------:R-:W-:Y:S01]  /*0480*/  MOV R21, R9 ;  /* 0x0000000900157202 */ /* 0x000fe20000000f00 */
[----:B------:R-:W-:Y:S01]  /*0490*/  HFMA2.MMA R124, -RZ, RZ, 0, 5.9604644775390625e-08 ;  /* 0x00000001ff7c7435 */ /* 0x000fe200000001ff */
[----:B------:R-:W-:Y:S01]  /*04a0*/  SHF.R.U32.HI R20, RZ, 0x10, R9 ;  /* 0x00000010ff147819 */ /* 0x000fe20000011609 */
[----:B------:R-:W-:Y:S01]  /*04b0*/  IMAD.MOV.U32 R9, RZ, RZ, R17 ;  /* 0x000000ffff097224 */ /* 0x000fe200078e0011 */
[----:B------:R-:W-:Y:S02]  /*04c0*/  MOV R23, R8 ;  /* 0x0000000800177202 */ /* 0x000fe40000000f00 */
[----:B------:R-:W-:Y:S02]  /*04d0*/  MOV R19, R10 ;  /* 0x0000000a00137202 */ /* 0x000fe40000000f00 */
[----:B------:R-:W-:-:S02]  /*04e0*/  SHF.R.U64 R18, R10, 0x10, R11 ;  /* 0x000000100a127819 */ /* 0x000fc4000000120b */
[----:B------:R-:W-:Y:S02]  /*04f0*/  MOV R0, R11 ;  /* 0x0000000b00007202 */ /* 0x000fe40000000f00 */
[----:B------:R-:W-:Y:S02]  /*0500*/  SHF.R.U32.HI R4, RZ, 0x10, R11 ;  /* 0x00000010ff047819 */ /* 0x000fe4000001160b */
[----:B------:R-:W-:Y:S02]  /*0510*/  MOV R15, R12 ;  /* 0x0000000c000f7202 */ /* 0x000fe40000000f00 */
[----:B------:R-:W-:Y:S02]  /*0520*/  SHF.R.U64 R14, R12, 0x10, R13 ;  /* 0x000000100c0e7819 */ /* 0x000fe4000000120d */
[----:B------:R-:W-:Y:S02]  /*0530*/  MOV R99, R6 ;  /* 0x0000000600637202 */ /* 0x000fe40000000f00 */
[----:B------:R-:W-:-:S02]  /*0540*/  SHF.R.U64 R98, R6, 0x10, R7 ;  /* 0x0000001006627819 */ /* 0x000fc40000001207 */
[----:B------:R-:W-:Y:S02]  /*0550*/  MOV R97, R7 ;  /* 0x0000000700617202 */ /* 0x000fe40000000f00 */
[----:B------:R-:W-:Y:S02]  /*0560*/  SHF.R.U32.HI R96, RZ, 0x10, R7 ;  /* 0x00000010ff607819 */ /* 0x000fe40000011607 */
[----:B------:R-:W-:Y:S02]  /*0570*/  MOV R3, R13 ;  /* 0x0000000d00037202 */ /* 0x000fe40000000f00 */
[----:B------:R-:W-:Y:S02]  /*0580*/  SHF.R.U32.HI R12, RZ, 0x10, R13 ;  /* 0x00000010ff0c7819 */ /* 0x000fe4000001160d */
[----:B------:R-:W-:Y:S02]  /*0590*/  MOV R11, R16 ;  /* 0x00000010000b7202 */ /* 0x000fe40000000f00 */
[----:B------:R-:W-:-:S02]  /*05a0*/  ISETP.NE.U32.AND P1, PT, RZ, UR6, PT ;  /* 0x00000006ff007c0c */ /* 0x000fc4000bf25070 */
[--C-:B------:R-:W-:Y:S02]  /*05b0*/  SHF.R.U64 R10, R16, 0x10, R17.reuse ;  /* 0x00000010100a7819 */ /* 0x100fe40000001211 */
[----:B------:R-:W-:Y:S01]  /*05c0*/  SHF.R.U32.HI R8, RZ, 0x10, R17 ;  /* 0x00000010ff087819 */ /* 0x000fe20000011611 */
[----:B------:R-:W-:Y:S01]  /*05d0*/  IMAD.U32 R17, R0, 0x10000, RZ ;  /* 0x0001000000117824 */ /* 0x000fe200078e00ff */
[----:B------:R-:W-:Y:S02]  /*05e0*/  ISETP.NE.AND.EX P1, PT, RZ, UR7, PT, P1 ;  /* 0x00000007ff007c0c */ /* 0x000fe4000bf25310 */
[----:B------:R-:W-:Y:S02]  /*05f0*/  MOV R61, RZ ;  /* 0x000000ff003d7202 */ /* 0x000fe40000000f00 */
        /* <DEDUP_REMOVED lines=19> */
.L_x_4515:
        /* <DEDUP_REMOVED lines=19> */
[----:B------:R-:W-:Y:S01]  /*0860*/  MOV R150, RZ ;  /* 0x000000ff00967202 */ /* 0x000fe20000000f00 */
[----:B------:R-:W-:Y:S01]  /*0870*/  IMAD.MOV.U32 R151, RZ, RZ, R103 ;  /* 0x000000ffff977224 */ /* 0x000fe200078e0067 */
[----:B-1----:R-:W-:Y:S06]  /*0880*/  @!P5 BRA `(.L_x_4495) ;  /* 0x0000000000d4d947 */ /* 0x002fec0003800000 */
[----:B------:R-:W0:Y:S01]  /*0890*/  LDC.64 R90, c[0x0][0x2b8] ;  /* 0x0000ae00ff5a7b82 */ /* 0x000e220000000a00 */
[----:B------:R-:W-:-:S04]  /*08a0*/  LEA R108, P0, R103, UR12, 0x2 ;  /* 0x0000000c676c7c11 */ /* 0x000fc8000f8010ff */
[C---:B------:R-:W-:Y:S02]  /*08b0*/  LEA.HI.X R109, R103.reuse, UR13, RZ, 0x2, P0 ;  /* 0x0000000d676d7c11 */ /* 0x040fe400080f14ff */
[----:B------:R-:W-:-:S03]  /*08c0*/  LEA R88, P0, R103, UR10, 0x4 ;  /* 0x0000000a67587c11 */ /* 0x000fc6000f8020ff */
[----:B------:R1:W5:Y:S01]  /*08d0*/  LDG.E R7, desc[UR4][R108.64] ;  /* 0x000000046c077981 */ /* 0x000362000c1e1900 */
[----:B------:R-:W-:Y:S02]  /*08e0*/  LEA.HI.X R89, R103, UR11, RZ, 0x4, P0 ;  /* 0x0000000b67597c11 */ /* 0x000fe400080f24ff */
[----:B------:R-:W-:-:S04]  /*08f0*/  ISETP.NE.U32.AND P0, PT, RZ, UR8, PT ;  /* 0x00000008ff007c0c */ /* 0x000fc8000bf05070 */
[----:B------:R-:W-:Y:S01]  /*0900*/  ISETP.NE.AND.EX P0, PT, RZ, UR9, PT, P0 ;  /* 0x00000009ff007c0c */ /* 0x000fe2000bf05300 */
[C---:B0-----:R-:W-:Y:S02]  /*0910*/  IMAD.WIDE.U32 R92, R103.reuse, 0x8, R90 ;  /* 0x00000008675c7825 */ /* 0x041fe400078e005a */
[----:B------:R-:W2:Y:S04]  /*0920*/  LDG.E.128 R88, desc[UR4][R88.64] ;  /* 0x0000000458587981 */ /* 0x000ea8000c1e1d00 */
[----:B------:R-:W3:Y:S06]  /*0930*/  LDG.E.64 R92, desc[UR4][R92.64] ;  /* 0x000000045c5c7981 */ /* 0x000eec000c1e1b00 */
[----:B------:R-:W-:-:S04]  /*0940*/  @P0 LEA R94, P6, R103, UR8, 0x4 ;  /* 0x00000008675e0c11 */ /* 0x000fc8000f8c20ff */
[----:B------:R-:W-:-:S05]  /*0950*/  @P0 LEA.HI.X R95, R103, UR9, RZ, 0x4, P6 ;  /* 0x00000009675f0c11 */ /* 0x000fca000b0f24ff */
[----:B------:R0:W5:Y:S01]  /*0960*/  @P0 LDG.E.128 R64, desc[UR4][R94.64] ;  /* 0x000000045e400981 */ /* 0x000162000c1e1d00 */
[----:B------:R-:W-:-:S04]  /*0970*/  ISETP.NE.AND P0, PT, R100, RZ, PT ;  /* 0x000000ff6400720c */ /* 0x000fc80003f05270 */
[----:B-----5:R-:W-:Y:S02]  /*0980*/  FSEL R110, R147, RZ, !P0 ;  /* 0x000000ff936e7208 */ /* 0x020fe40004000000 */
[----:B------:R-:W-:-:S03]  /*0990*/  IADD3 R151, R103, 0x80, RZ ;  /* 0x0000008067977810 */ /* 0x000fc60007ffe0ff */
[C---:B--2---:R-:W-:Y:S01]  /*09a0*/  FADD.FTZ R111, -R110.reuse, R88 ;  /* 0x000000586e6f7221 */ /* 0x044fe20000010100 */
[----:B------:R-:W-:Y:S01]  /*09b0*/  FADD.FTZ R149, -R110, R91 ;  /* 0x0000005b6e957221 */ /* 0x000fe20000010100 */
[----:B---3--:R-:W-:Y:S02]  /*09c0*/  MOV R3, R92 ;  /* 0x0000005c00037202 */ /* 0x008fe40000000f00 */
[--C-:B------:R-:W-:Y:S02]  /*09d0*/  SHF.R.U64 R112, R92, 0x10, R93.reuse ;  /* 0x000000105c707819 */ /* 0x100fe4000000125d */
[----:B------:R-:W-:Y:S02]  /*09e0*/  MOV R107, R93 ;  /* 0x0000005d006b7202 */ /* 0x000fe40000000f00 */
[----:B------:R-:W-:Y:S01]  /*09f0*/  SHF.R.U32.HI R114, RZ, 0x10, R93 ;  /* 0x00000010ff727819 */ /* 0x000fe2000001165d */
[C---:B------:R-:W-:Y:S01]  /*0a00*/  FADD.FTZ R93, -R110.reuse, R89 ;  /* 0x000000596e5d7221 */ /* 0x040fe20000010100 */
[----:B------:R-:W-:Y:S01]  /*0a10*/  FADD.FTZ R89, -R110, R90 ;  /* 0x0000005a6e597221 */ /* 0x000fe20000010100 */
[----:B------:R-:W-:Y:S01]  /*0a20*/  SHF.L.U32 R110, R3, 0x10, RZ ;  /* 0x00000010036e7819 */ /* 0x000fe200000006ff */
[----:B------:R-:W-:Y:S01]  /*0a30*/  FMUL.FTZ R3, R104, R111 ;  /* 0x0000006f68037220 */ /* 0x000fe20000410000 */
[----:B------:R-:W-:Y:S01]  /*0a40*/  SHF.L.U32 R88, R112, 0x10, RZ ;  /* 0x0000001070587819 */ /* 0x000fe200000006ff */
[----:B-1----:R-:W-:-:S02]  /*0a50*/  FMUL.FTZ R108, R104, R93 ;  /* 0x0000005d686c7220 */ /* 0x002fc40000410000 */
[----:B------:R-:W-:Y:S01]  /*0a60*/  FADD.FTZ R40, R40, R110 ;  /* 0x0000006e28287221 */ /* 0x000fe20000010000 */
[-C--:B------:R-:W-:Y:S01]  /*0a70*/  FFMA.FTZ R60, R3, R110.reuse, R60 ;  /* 0x0000006e033c7223 */ /* 0x080fe2000001003c */
[----:B------:R-:W-:Y:S01]  /*0a80*/  FMUL.FTZ R110, R99, R110 ;  /* 0x0000006e636e7220 */ /* 0x000fe20000410000 */
[----:B------:R-:W-:Y:S01]  /*0a90*/  SHF.L.U32 R112, R107, 0x10, RZ ;  /* 0x000000106b707819 */ /* 0x000fe200000006ff */
[----:B------:R-:W-:Y:S01]  /*0aa0*/  FADD.FTZ R41, R41, R88 ;  /* 0x0000005829297221 */ /* 0x000fe20000010000 */
[-C--:B------:R-:W-:Y:S01]  /*0ab0*/  FFMA.FTZ R61, R108, R88.reuse, R61 ;  /* 0x000000586c3d7223 */ /* 0x080fe2000001003d */
[----:B------:R-:W-:Y:S01]  /*0ac0*/  FMUL.FTZ R107, R98, R88 ;  /* 0x00000058626b7220 */ /* 0x000fe20000410000 */
[----:B------:R-:W-:Y:S01]  /*0ad0*/  FMUL.FTZ R109, R104, R89 ;  /* 0x00000059686d7220 */ /* 0x000fe20000410000 */
[----:B------:R-:W-:Y:S01]  /*0ae0*/  FADD.FTZ R88, RZ, R110 ;  /* 0x0000006eff587221 */ /* 0x000fe20000010000 */
[----:B------:R-:W-:Y:S01]  /*0af0*/  FFMA.FTZ R89, R3, R110, RZ ;  /* 0x0000006e03597223 */ /* 0x000fe200000100ff */
        /* <DEDUP_REMOVED lines=13> */
[----:B0-----:R-:W-:-:S07]  /*0bd0*/  FFMA.FTZ R150, R114, R111, R88 ;  /* 0x0000006f72967223 */ /* 0x001fce0000010058 */
.L_x_4495:
[----:B------:R-:W-:Y:S05]  /*0be0*/  BSYNC B0 ;  /* 0x0000000000007941 */ /* 0x000fea0003800000 */
.L_x_4494:
[----:B------:R-:W-:Y:S04]  /*0bf0*/  BSSY B0, `(.L_x_4496) ;  /* 0x0000037000007945 */ /* 0x000fe80003800000 */
[----:B------:R-:W-:Y:S05]  /*0c00*/  @!P4 BRA `(.L_x_4497) ;  /* 0x0000000000d4c947 */ /* 0x000fea0003800000 */
        /* <DEDUP_REMOVED lines=18> */
[----:B---3--:R-:W-:Y:S02]  /*0d30*/  MOV R113, R92 ;  /* 0x0000005c00717202 */ /* 0x008fe40000000f00 */
[--C-:B------:R-:W-:Y:S02]  /*0d40*/  SHF.R.U64 R120, R92, 0x10, R93.reuse ;  /* 0x000000105c787819 */ /* 0x100fe4000000125d */
[----:B------:R-:W-:Y:S02]  /*0d50*/  MOV R115, R93 ;  /* 0x0000005d00737202 */ /* 0x000fe40000000f00 */
[----:B------:R-:W-:Y:S01]  /*0d60*/  SHF.R.U32.HI R122, RZ, 0x10, R93 ;  /* 0x00000010ff7a7819 */ /* 0x000fe2000001165d */
[----:B------:R-:W-:Y:S01]  /*0d70*/  FADD.FTZ R93, -R153, R89 ;  /* 0x00000059995d7221 */ /* 0x000fe20000010100 */
[----:B------:R-:W-:Y:S01]  /*0d80*/  SHF.L.U32 R118, R113, 0x10, RZ ;  /* 0x0000001071767819 */ /* 0x000fe200000006ff */
[----:B------:R-:W-:Y:S01]  /*0d90*/  FMUL.FTZ R113, R104, R119 ;  /* 0x0000007768717220 */ /* 0x000fe20000410000 */
[----:B------:R-:W-:Y:S01]  /*0da0*/  SHF.L.U32 R88, R120, 0x10, RZ ;  /* 0x0000001078587819 */ /* 0x000fe200000006ff */
[----:B-1----:R-:W-:Y:S01]  /*0db0*/  FMUL.FTZ R116, R104, R93 ;  /* 0x0000005d68747220 */ /* 0x002fe20000410000 */
[----:B------:R-:W-:Y:S01]  /*0dc0*/  FADD.FTZ R89, -R153, R90 ;  /* 0x0000005a99597221 */ /* 0x000fe20000010100 */
        /* <DEDUP_REMOVED lines=8> */
[----:B------:R-:W-:Y:S01]  /*0e50*/  FADD.FTZ R88, R149, R118 ;  /* 0x0000007695587221 */ /* 0x000fe20000010000 */
[----:B------:R-:W-:Y:S01]  /*0e60*/  FFMA.FTZ R89, R113, R118, R150 ;  /* 0x0000007671597223 */ /* 0x000fe20000010096 */
        /* <DEDUP_REMOVED lines=15> */
.L_x_4497:
[----:B------:R-:W-:Y:S05]  /*0f60*/  BSYNC B0 ;  /* 0x0000000000007941 */ /* 0x000fea0003800000 */
.L_x_4496:
        /* <DEDUP_REMOVED lines=9> */
[----:B------:R-:W2:Y:S01]  /*1000*/  LDG.E.128 R88, desc[UR4][R88.64] ;  /* 0x0000000458587981 */ /* 0x000ea2000c1e1d00 */
[----:B------:R-:W-:Y:S01]  /*1010*/  ISETP.NE.AND.EX P0, PT, RZ, UR9, PT, P0 ;  /* 0x00000009ff007c0c */ /* 0x000fe2000bf05300 */
[----:B0-----:R-:W-:-:S06]  /*1020*/  IMAD.WIDE.U32 R92, R151, 0x8, R92 ;  /* 0x00000008975c7825 */ /* 0x001fcc00078e005c */
        /* <DEDUP_REMOVED lines=43> */
.L_x_4499:
[----:B------:R-:W-:Y:S05]  /*12e0*/  BSYNC B0 ;  /* 0x0000000000007941 */ /* 0x000fea0003800000 */
.L_x_4498:
        /* <DEDUP_REMOVED lines=55> */
.L_x_4501:
[----:B------:R-:W-:Y:S05]  /*1660*/  BSYNC B0 ;  /* 0x0000000000007941 */ /* 0x000fea0003800000 */
.L_x_4500:
        /* <DEDUP_REMOVED lines=11> */
[----:B------:R1:W5:Y:S01]  /*1720*/  LDG.E R0, desc[UR4][R142.64] ;  /* 0x000000048e007981 */ /* 0x000362000c1e1900 */
[----:B------:R-:W-:Y:S01]  /*1730*/  ISETP.NE.AND.EX P0, PT, RZ, UR9, PT, P0 ;  /* 0x00000009ff007c0c */ /* 0x000fe2000bf05300 */
[C---:B0-----:R-:W-:Y:S02]  /*1740*/  IMAD.WIDE.U32 R94, R151.reuse, 0x8, R90 ;  /* 0x00000008975e7825 */ /* 0x041fe400078e005a */
[----:B------:R-:W2:Y:S04]  /*1750*/  LDG.E.128 R88, desc[UR4][R88.64] ;  /* 0x0000000458587981 */ /* 0x000ea8000c1e1d00 */
[----:B------:R-:W3:Y:S06]  /*1760*/  LDG.E.64 R94, desc[UR4][R94.64] ;  /* 0x000000045e5e7981 */ /* 0x000eec000c1e1b00 */
[----:B------:R-:W-:-:S04]  /*1770*/  @P0 LEA R92, P6, R151, UR8, 0x4 ;  /* 0x00000008975c0c11 */ /* 0x000fc8000f8c20ff */
[----:B------:R-:W-:-:S05]  /*1780*/  @P0 LEA.HI.X R93, R151, UR9, RZ, 0x4, P6 ;  /* 0x00000009975d0c11 */ /* 0x000fca000b0f24ff */
[----:B------:R0:W5:Y:S01]  /*1790*/  @P0 LDG.E.128 R80, desc[UR4][R92.64] ;  /* 0x000000045c500981 */ /* 0x000162000c1e1d00 */
[C---:B--2---:R-:W-:Y:S01]  /*17a0*/  FADD.FTZ R145, -R144.reuse, R88 ;  /* 0x0000005890917221 */ /* 0x044fe20000010100 */
[C---:B------:R-:W-:Y:S01]  /*17b0*/  FADD.FTZ R147, -R144.reuse, R89 ;  /* 0x0000005990937221 */ /* 0x040fe20000010100 */
[----:B---3--:R-:W-:Y:S01]  /*17c0*/  MOV R139, R94 ;  /* 0x0000005e008b7202 */ /* 0x008fe20000000f00 */
[----:B------:R-:W-:Y:S01]  /*17d0*/  FADD.FTZ R151, -R144, R90 ;  /* 0x0000005a90977221 */ /* 0x000fe20000010100 */
[--C-:B------:R-:W-:Y:S02]  /*17e0*/  SHF.R.U64 R146, R94, 0x10, R95.reuse ;  /* 0x000000105e927819 */ /* 0x100fe4000000125f */
[----:B------:R-:W-:Y:S02]  /*17f0*/  MOV R141, R95 ;  /* 0x0000005f008d7202 */ /* 0x000fe40000000f00 */
[----:B------:R-:W-:Y:S01]  /*1800*/  SHF.R.U32.HI R148, RZ, 0x10, R95 ;  /* 0x00000010ff947819 */ /* 0x000fe2000001165f */
        /* <DEDUP_REMOVED lines=15> */
[----:B0-----:R-:W-:Y:S01]  /*1900*/  SHF.L.U32 R92, R148, 0x10, RZ ;  /* 0x00000010945c7819 */ /* 0x001fe200000006ff */
        /* <DEDUP_REMOVED lines=13> */
.L_x_4503:
[----:B------:R-:W-:Y:S05]  /*19e0*/  BSYNC B0 ;  /* 0x0000000000007941 */ /* 0x000fea0003800000 */
.L_x_4502:
[----:B------:R-:W-:Y:S01]  /*19f0*/  LOP3.LUT P0, RZ, R124, 0xff, RZ, 0xc0, !PT ;  /* 0x000000ff7cff7812 */ /* 0x000fe2000780c0ff */
[----:B-----5:R-:W-:Y:S01]  /*1a00*/  HFMA2.MMA R147, -RZ, RZ, 1.875, 0 ;  /* 0x3f800000ff937435 */ /* 0x020fe200000001ff */
[----:B------:R-:W-:Y:S01]  /*1a10*/  SHF.R.U32.HI R89, RZ, 0x5, R102 ;  /* 0x00000005ff597819 */ /* 0x000fe20000011666 */
[----:B------:R-:W-:Y:S01]  /*1a20*/  UMOV UR6, 0xffffffff ;  /* 0xffffffff00067882 */ /* 0x000fe20000000000 */
        /* <DEDUP_REMOVED lines=24> */
.L_x_4526:
        /* <DEDUP_REMOVED lines=47> */
[----:B------:R-:W-:-:S04]  /*1ea0*/  ISETP.NE.U32.AND P6, PT, RZ, UR16, PT ;  /* 0x00000010ff007c0c */ /* 0x000fc8000bfc5070 */
[----:B------:R-:W-:-:S04]  /*1eb0*/  ISETP.NE.AND.EX P6, PT, RZ, UR17, PT, P6 ;  /* 0x00000011ff007c0c */ /* 0x000fc8000bfc5360 */
[C---:B------:R-:W-:Y:S01]  /*1ec0*/  SEL R84, R91.reuse, R84, P6 ;  /* 0x000000545b547207 */ /* 0x040fe20003000000 */
[----:B------:R-:W-:Y:S01]  /*1ed0*/  FMUL.FTZ R91, R91, R147 ;  /* 0x000000935b5b7220 */ /* 0x000fe20000410000 */
[C---:B------:R-:W-:Y:S01]  /*1ee0*/  SEL R85, R90.reuse, R85, P6 ;  /* 0x000000555a557207 */ /* 0x040fe20003000000 */
[----:B------:R-:W-:Y:S01]  /*1ef0*/  FMUL.FTZ R90, R90, R147 ;  /* 0x000000935a5a7220 */ /* 0x000fe20000410000 */
[----:B------:R-:W-:Y:S01]  /*1f00*/  SEL R86, R125, R86, P6 ;  /* 0x000000567d567207 */ /* 0x000fe20003000000 */
[----:B------:R-:W-:Y:S01]  /*1f10*/  FMUL.FTZ R91, R91, UR15 ;  /* 0x0000000f5b5b7c20 */ /* 0x000fe20008410000 */
[----:B------:R-:W-:Y:S01]  /*1f20*/  SEL R87, R124, R87, P6 ;  /* 0x000000577c577207 */ /* 0x000fe20003000000 */
[----:B------:R-:W-:Y:S01]  /*1f30*/  FMUL.FTZ R90, R90, UR15 ;  /* 0x0000000f5a5a7c20 */ /* 0x000fe20008410000 */
[-C--:B------:R-:W-:Y:S01]  /*1f40*/  FMUL.FTZ R125, R125, R147.reuse ;  /* 0x000000937d7d7220 */ /* 0x080fe20000410000 */
[----:B------:R-:W0:Y:S01]  /*1f50*/  @P6 LDC.64 R88, c[0x0][0x308] ;  /* 0x0000c200ff586b82 */ /* 0x000e220000000a00 */
[----:B------:R-:W-:-:S02]  /*1f60*/  FMUL.FTZ R124, R124, R147 ;  /* 0x000000937c7c7220 */ /* 0x000fc40000410000 */
[----:B------:R-:W-:Y:S02]  /*1f70*/  FMUL.FTZ R125, R125, UR15 ;  /* 0x0000000f7d7d7c20 */ /* 0x000fe40008410000 */
[----:B------:R-:W-:Y:S01]  /*1f80*/  FMUL.FTZ R124, R124, UR15 ;  /* 0x0000000f7c7c7c20 */ /* 0x000fe20008410000 */
[----:B0-----:R-:W-:-:S05]  /*1f90*/  @P6 IMAD.WIDE.U32 R88, R103, 0x10, R88 ;  /* 0x0000001067586825 */ /* 0x001fca00078e0058 */
[----:B------:R0:W-:Y:S01]  /*1fa0*/  @P6 STG.E.128 desc[UR4][R88.64], R84 ;  /* 0x0000005458006986 */ /* 0x0001e2000c101d04 */
[----:B------:R-:W-:-:S04]  /*1fb0*/  LOP3.LUT P6, RZ, R7, 0xff, RZ, 0xc0, !PT ;  /* 0x000000ff07ff7812 */ /* 0x000fc800078cc0ff */
[----:B------:R-:W-:Y:S02]  /*1fc0*/  FSEL R94, R91, RZ, P6 ;  /* 0x000000ff5b5e7208 */ /* 0x000fe40003000000 */
[C---:B------:R-:W-:Y:S02]  /*1fd0*/  LOP3.LUT P6, RZ, R7.reuse, 0xff00, RZ, 0xc0, !PT ;  /* 0x0000ff0007ff7812 */ /* 0x040fe400078cc0ff */
[----:B------:R-:W-:Y:S02]  /*1fe0*/  F2F.BF16.F32 R151, R94 ;  /* 0x0000005e00977304 */ /* 0x000fe40000202000 */
[----:B------:R-:W-:Y:S02]  /*1ff0*/  FSEL R95, R90, RZ, P6 ;  /* 0x000000ff5a5f7208 */ /* 0x000fe40003000000 */
[----:B------:R-:W-:-:S04]  /*2000*/  LOP3.LUT P6, RZ, R7, 0xff0000, RZ, 0xc0, !PT ;  /* 0x00ff000007ff7812 */ /* 0x000fc800078cc0ff */
[----:B------:R-:W-:Y:S01]  /*2010*/  FSEL R125, R125, RZ, P6 ;  /* 0x000000ff7d7d7208 */ /* 0x000fe20003000000 */
[----:B0-----:R-:W0:Y:S01]  /*2020*/  LDC.64 R88, c[0x0][0x2f8] ;  /* 0x0000be00ff587b82 */ /* 0x001e220000000a00 */
[----:B------:R-:W-:Y:S01]  /*2030*/  LOP3.LUT P6, RZ, R7, 0xff000000, RZ, 0xc0, !PT ;  /* 0xff00000007ff7812 */ /* 0x000fe200078cc0ff */
[----:B------:R-:W1:Y:S03]  /*2040*/  F2F.BF16.F32 R90, R95 ;  /* 0x0000005f005a7304 */ /* 0x000e660000202000 */
[----:B------:R-:W-:-:S05]  /*2050*/  FSEL R124, R124, RZ, P6 ;  /* 0x000000ff7c7c7208 */ /* 0x000fca0003000000 */
[----:B------:R-:W-:Y:S01]  /*2060*/  F2F.BF16.F32 R125, R125 ;  /* 0x0000007d007d7304 */ /* 0x000fe20000202000 */
[----:B-1----:R-:W-:-:S07]  /*2070*/  IMAD.WIDE.U32 R90, R90, 0x10000, RZ ;  /* 0x000100005a5a7825 */ /* 0x002fce00078e00ff */
[----:B------:R-:W1:Y:S01]  /*2080*/  F2F.BF16.F32 R124, R124 ;  /* 0x0000007c007c7304 */ /* 0x000e620000202000 */
[----:B------:R-:W-:Y:S01]  /*2090*/  LOP3.LUT R90, R90, R151, RZ, 0xfc, !PT ;  /* 0x000000975a5a7212 */ /* 0x000fe200078efcff */
[C---:B0-----:R-:W-:Y:S01]  /*20a0*/  IMAD.WIDE.U32 R88, R103.reuse, 0x8, R88 ;  /* 0x0000000867587825 */ /* 0x041fe200078e0058 */
[----:B------:R-:W-:Y:S02]  /*20b0*/  IADD3 R103, R103, 0x80, RZ ;  /* 0x0000008067677810 */ /* 0x000fe40007ffe0ff */
[----:B-1----:R-:W-:-:S04]  /*20c0*/  SHF.L.U32 R149, R124, 0x10, RZ ;  /* 0x000000107c957819 */ /* 0x002fc800000006ff */
[----:B------:R-:W-:-:S05]  /*20d0*/  LOP3.LUT R91, R91, R149, R125, 0xfe, !PT ;  /* 0x000000955b5b7212 */ /* 0x000fca00078efe7d */
[----:B------:R0:W-:Y:S02]  /*20e0*/  STG.E.64 desc[UR4][R88.64], R90 ;  /* 0x0000005a58007986 */ /* 0x0001e4000c101b04 */
.L_x_4506:
[----:B------:R-:W-:Y:S05]  /*20f0*/  BSYNC B0 ;  /* 0x0000000000007941 */ /* 0x000fea0003800000 */
.L_x_4505:
        /* <DEDUP_REMOVED lines=39> */
[----:B------:R-:W-:Y:S02]  /*2370*/  LOP3.LUT P6, RZ, R6, 0xff00, RZ, 0xc0, !PT ;  /* 0x0000ff0006ff7812 */ /* 0x000fe400078cc0ff */
        /* <DEDUP_REMOVED lines=17> */
.L_x_4508:
[----:B------:R-:W-:Y:S05]  /*2490*/  BSYNC B0 ;  /* 0x0000000000007941 */ /* 0x000fea0003800000 */
.L_x_4507:
        /* <DEDUP_REMOVED lines=57> */
.L_x_4510:
[----:B------:R-:W-:Y:S05]  /*2830*/  BSYNC B0 ;  /* 0x0000000000007941 */ /* 0x000fea0003800000 */
.L_x_4509:
        /* <DEDUP_REMOVED lines=57> */
.L_x_4512:
[----:B------:R-:W-:Y:S05]  /*2bd0*/  BSYNC B0 ;  /* 0x0000000000007941 */ /* 0x000fea0003800000 */
.L_x_4511:
        /* <DEDUP_REMOVED lines=53> */
[----:B0-----:R-:W-:Y:S01]  /*2f30*/  IMAD.WIDE.U32 R88, R103, 0x8, R88 ;  /* 0x0000000867587825 */ /* 0x001fe200078e0058 */
[----:B-1----:R-:W-:-:S04]  /*2f40*/  SHF.L.U32 R125, R104, 0x10, RZ ;  /* 0x00000010687d7819 */ /* 0x002fc800000006ff */
[----:B------:R-:W-:-:S05]  /*2f50*/  LOP3.LUT R91, R91, R125, R95, 0xfe, !PT ;  /* 0x0000007d5b5b7212 */ /* 0x000fca00078efe5f */
[----:B------:R4:W-:Y:S02]  /*2f60*/  STG.E.64 desc[UR4][R88.64], R90 ;  /* 0x0000005a58007986 */ /* 0x0009e4000c101b04 */
.L_x_4514:
[----:B------:R-:W-:Y:S05]  /*2f70*/  BSYNC B0 ;  /* 0x0000000000007941 */ /* 0x000fea0003800000 */
.L_x_4513:
[----:B------:R-:W-:Y:S02]  /*2f80*/  IADD3 R101, R101, UR18, RZ ;  /* 0x0000001265657c10 */ /* 0x000fe4000fffe0ff */
[----:B------:R-:W-:Y:S02]  /*2f90*/  SEL R124, RZ, 0x1, P0 ;  /* 0x00000001ff7c7807 */ /* 0x000fe40000000000 */
[----:B------:R-:W-:-:S13]  /*2fa0*/  ISETP.GE.AND P0, PT, R101, UR19, PT ;  /* 0x0000001365007c0c */ /* 0x000fda000bf06270 */
[----:B------:R-:W-:Y:S05]  /*2fb0*/  @!P0 BRA `(.L_x_4515) ;  /* 0xffffffd400dc8947 */ /* 0x000fea000383ffff */
.L_x_4493:
[----:B------:R-:W0:Y:S01]  /*2fc0*/  S2R R0, SR_TID.X ;  /* 0x0000000000007919 */ /* 0x000e220000002100 */
[----:B------:R-:W0:Y:S01]  /*2fd0*/  S2UR UR6, SR_CTAID.X ;  /* 0x00000000000679c3 */ /* 0x000e220000002500 */
[----:B------:R-:W-:-:S07]  /*2fe0*/  ISETP.NE.AND P0, PT, R2, RZ, PT ;  /* 0x000000ff0200720c */ /* 0x000fce0003f05270 */
[----:B------:R-:W1:Y:S08]  /*2ff0*/  @P5 LDC.64 R2, c[0x0][0x2d0] ;  /* 0x0000b400ff025b82 */ /* 0x000e700000000a00 */
[----:B------:R-:W2:Y:S08]  /*3000*/  @P5 LDC.64 R4, c[0x0][0x2d8] ;  /* 0x0000b600ff045b82 */ /* 0x000eb00000000a00 */
[----:B-----5:R-:W3:Y:S01]  /*3010*/  @P4 LDC.64 R6, c[0x0][0x2d0] ;  /* 0x0000b400ff064b82 */ /* 0x020ee20000000a00 */
        /* <DEDUP_REMOVED lines=36> */
.L_x_4504:
[----:B------:R-:W-:Y:S02]  /*3260*/  MOV R154, R149 ;  /* 0x00000095009a7202 */ /* 0x000fe40000000f00 */
[----:B------:R-:W-:Y:S02]  /*3270*/  MOV R153, 0x10 ;  /* 0x0000001000997802 */ /* 0x000fe40000000f00 */
[----:B------:R-:W-:Y:S02]  /*3280*/  MOV R156, 0x1f ;  /* 0x0000001f009c7802 */ /* 0x000fe40000000f00 */
[----:B------:R-:W-:-:S07]  /*3290*/  MOV R151, 0xffffffff ;  /* 0xffffffff00977802 */ /* 0x000fce0000000f00 */
[----:B------:R-:W-:Y:S05]  /*32a0*/  WARPSYNC.COLLECTIVE R151, `(.L_x_4516) ;  /* 0x0000000097087348 */ /* 0x000fea0003c00000 */
[----:B------:R0:W1:Y:S02]  /*32b0*/  SHFL.DOWN P6, R152, R154, R153, R156 ;  /* 0x080000999a987389 */ /* 0x00006400000c009c */
[----:B01----:R-:W-:Y:S01]  /*32c0*/  ENDCOLLECTIVE ;  /* 0x000000000000791b */ /* 0x003fe20003800000 */
.L_x_4516:
[----:B------:R-:W-:Y:S02]  /*32d0*/  MOV R154, R150 ;  /* 0x00000096009a7202 */ /* 0x000fe40000000f00 */
[----:B------:R-:W-:-:S07]  /*32e0*/  MOV R90, R152 ;  /* 0x00000098005a7202 */ /* 0x000fce0000000f00 */
[----:B------:R-:W-:Y:S05]  /*32f0*/  WARPSYNC.COLLECTIVE R151, `(.L_x_4517) ;  /* 0x0000000097087348 */ /* 0x000fea0003c00000 */
[----:B------:R0:W1:Y:S02]  /*3300*/  SHFL.DOWN P6, R152, R154, R153, R156 ;  /* 0x080000999a987389 */ /* 0x00006400000c009c */
[----:B01----:R-:W-:Y:S01]  /*3310*/  ENDCOLLECTIVE ;  /* 0x000000000000791b */ /* 0x003fe20003800000 */
.L_x_4517:
[----:B------:R-:W-:-:S05]  /*3320*/  FADD.FTZ R90, R90, R149 ;  /* 0x000000955a5a7221 */ /* 0x000fca0000010000 */
[----:B------:R-:W-:Y:S02]  /*3330*/  MOV R154, R90 ;  /* 0x0000005a009a7202 */ /* 0x000fe40000000f00 */
[----:B------:R-:W-:Y:S02]  /*3340*/  MOV R153, 0x8 ;  /* 0x0000000800997802 */ /* 0x000fe40000000f00 */
[----:B------:R-:W-:-:S07]  /*3350*/  MOV R91, R152 ;  /* 0x00000098005b7202 */ /* 0x000fce0000000f00 */
[----:B------:R-:W-:Y:S05]  /*3360*/  WARPSYNC.COLLECTIVE R151, `(.L_x_4518) ;  /* 0x0000000097087348 */ /* 0x000fea0003c00000 */
[----:B------:R0:W1:Y:S02]  /*3370*/  SHFL.DOWN P6, R152, R154, R153, R156 ;  /* 0x080000999a987389 */ /* 0x00006400000c009c */
[----:B01----:R-:W-:Y:S01]  /*3380*/  ENDCOLLECTIVE ;  /* 0x000000000000791b */ /* 0x003fe20003800000 */
.L_x_4518:
[----:B------:R-:W-:-:S05]  /*3390*/  FADD.FTZ R91, R91, R150 ;  /* 0x000000965b5b7221 */ /* 0x000fca0000010000 */
[----:B------:R-:W-:Y:S02]  /*33a0*/  MOV R154, R91 ;  /* 0x0000005b009a7202 */ /* 0x000fe40000000f00 */
[----:B------:R-:W-:-:S07]  /*33b0*/  MOV R93, R152 ;  /* 0x00000098005d7202 */ /* 0x000fce0000000f00 */
[----:B------:R-:W-:Y:S05]  /*33c0*/  WARPSYNC.COLLECTIVE R151, `(.L_x_4519) ;  /* 0x0000000097087348 */ /* 0x000fea0003c00000 */
[----:B------:R0:W1:Y:S02]  /*33d0*/  SHFL.DOWN P6, R152, R154, R153, R156 ;  /* 0x080000999a987389 */ /* 0x00006400000c009c */
[----:B01----:R-:W-:Y:S01]  /*33e0*/  ENDCOLLECTIVE ;  /* 0x000000000000791b */ /* 0x003fe20003800000 */
.L_x_4519:
[----:B------:R-:W-:-:S05]  /*33f0*/  FADD.FTZ R93, R90, R93 ;  /* 0x0000005d5a5d7221 */ /* 0x000fca0000010000 */
[----:B------:R-:W-:Y:S01]  /*3400*/  MOV R154, R93 ;  /* 0x0000005d009a7202 */ /* 0x000fe20000000f00 */
[----:B------:R-:W-:Y:S01]  /*3410*/  IMAD.MOV.U32 R153, RZ, RZ, 0x4 ;  /* 0x00000004ff997424 */ /* 0x000fe200078e00ff */
[----:B------:R-:W-:-:S07]  /*3420*/  MOV R92, R152 ;  /* 0x00000098005c7202 */ /* 0x000fce0000000f00 */
[----:B------:R-:W-:Y:S05]  /*3430*/  WARPSYNC.COLLECTIVE R151, `(.L_x_4520) ;  /* 0x0000000097087348 */ /* 0x000fea0003c00000 */
[----:B------:R0:W1:Y:S02]  /*3440*/  SHFL.DOWN P6, R152, R154, R153, R156 ;  /* 0x080000999a987389 */ /* 0x00006400000c009c */
[----:B01----:R-:W-:Y:S01]  /*3450*/  ENDCOLLECTIVE ;  /* 0x000000000000791b */ /* 0x003fe20003800000 */
.L_x_4520:
[----:B------:R-:W-:-:S05]  /*3460*/  FADD.FTZ R92, R91, R92 ;  /* 0x0000005c5b5c7221 */ /* 0x000fca0000010000 */
[----:B------:R-:W-:Y:S02]  /*3470*/  MOV R154, R92 ;  /* 0x0000005c009a7202 */ /* 0x000fe40000000f00 */
[----:B------:R-:W-:-:S07]  /*3480*/  MOV R94, R152 ;  /* 0x00000098005e7202 */ /* 0x000fce0000000f00 */
[----:B------:R-:W-:Y:S05]  /*3490*/  WARPSYNC.COLLECTIVE R151, `(.L_x_4521) ;  /* 0x0000000097087348 */ /* 0x000fea0003c00000 */
[----:B------:R0:W1:Y:S02]  /*34a0*/  SHFL.DOWN P6, R152, R154, R153, R156 ;  /* 0x080000999a987389 */ /* 0x00006400000c009c */
[----:B01----:R-:W-:Y:S01]  /*34b0*/  ENDCOLLECTIVE ;  /* 0x000000000000791b */ /* 0x003fe20003800000 */
.L_x_4521:
[----:B------:R-:W-:-:S05]  /*34c0*/  FADD.FTZ R94, R93, R94 ;  /* 0x0000005e5d5e7221 */ /* 0x000fca0000010000 */
[----:B------:R-:W-:Y:S02]  /*34d0*/  MOV R154, R94 ;  /* 0x0000005e009a7202 */ /* 0x000fe40000000f00 */
[----:B------:R-:W-:Y:S02]  /*34e0*/  MOV R153, 0x2 ;  /* 0x0000000200997802 */ /* 0x000fe40000000f00 */
[----:B------:R-:W-:-:S07]  /*34f0*/  MOV R95, R152 ;  /* 0x00000098005f7202 */ /* 0x000fce0000000f00 */
[----:B------:R-:W-:Y:S05]  /*3500*/  WARPSYNC.COLLECTIVE R151, `(.L_x_4522) ;  /* 0x0000000097087348 */ /* 0x000fea0003c00000 */
[----:B------:R0:W1:Y:S02]  /*3510*/  SHFL.DOWN P6, R152, R154, R153, R156 ;  /* 0x080000999a987389 */ /* 0x00006400000c009c */
[----:B01----:R-:W-:Y:S01]  /*3520*/  ENDCOLLECTIVE ;  /* 0x000000000000791b */ /* 0x003fe20003800000 */
.L_x_4522:
[----:B------:R-:W-:-:S05]  /*3530*/  FADD.FTZ R95, R92, R95 ;  /* 0x0000005f5c5f7221 */ /* 0x000fca0000010000 */
[----:B------:R-:W-:Y:S02]  /*3540*/  MOV R154, R95 ;  /* 0x0000005f009a7202 */ /* 0x000fe40000000f00 */
[----:B------:R-:W-:-:S07]  /*3550*/  MOV R125, R152 ;  /* 0x00000098007d7202 */ /* 0x000fce0000000f00 */
[----:B------:R-:W-:Y:S05]  /*3560*/  WARPSYNC.COLLECTIVE R151, `(.L_x_4523) ;  /* 0x0000000097087348 */ /* 0x000fea0003c00000 */
[----:B------:R0:W1:Y:S02]  /*3570*/  SHFL.DOWN P6, R152, R154, R153, R156 ;  /* 0x080000999a987389 */ /* 0x00006400000c009c */
[----:B01----:R-:W-:Y:S01]  /*3580*/  ENDCOLLECTIVE ;  /* 0x000000000000791b */ /* 0x003fe20003800000 */
.L_x_4523:
[----:B------:R-:W-:-:S05]  /*3590*/  FADD.FTZ R125, R94, R125 ;  /* 0x0000007d5e7d7221 */ /* 0x000fca0000010000 */
[----:B------:R-:W-:Y:S02]  /*35a0*/  MOV R154, R125 ;  /* 0x0000007d009a7202 */ /* 0x000fe40000000f00 */
[----:B------:R-:W-:Y:S02]  /*35b0*/  MOV R153, 0x1 ;  /* 0x0000000100997802 */ /* 0x000fe40000000f00 */
[----:B------:R-:W-:-:S07]  /*35c0*/  MOV R124, R152 ;  /* 0x00000098007c7202 */ /* 0x000fce0000000f00 */
[----:B------:R-:W-:Y:S05]  /*35d0*/  WARPSYNC.COLLECTIVE R151, `(.L_x_4524) ;  /* 0x0000000097087348 */ /* 0x000fea0003c00000 */
[----:B------:R0:W1:Y:S02]  /*35e0*/  SHFL.DOWN P6, R152, R154, R153, R156 ;  /* 0x080000999a987389 */ /* 0x00006400000c009c */
[----:B01----:R-:W-:Y:S01]  /*35f0*/  ENDCOLLECTIVE ;  /* 0x000000000000791b */ /* 0x003fe20003800000 */
.L_x_4524:
[----:B------:R-:W-:-:S05]  /*3600*/  FADD.FTZ R90, R95, R124 ;  /* 0x0000007c5f5a7221 */ /* 0x000fca0000010000 */
[----:B------:R-:W-:Y:S02]  /*3610*/  MOV R154, R90 ;  /* 0x0000005a009a7202 */ /* 0x000fe40000000f00 */
[----:B------:R-:W-:-:S07]  /*3620*/  MOV R124, R152 ;  /* 0x00000098007c7202 */ /* 0x000fce0000000f00 */
[----:B------:R-:W-:Y:S05]  /*3630*/  WARPSYNC.COLLECTIVE R151, `(.L_x_4525) ;  /* 0x0000000097087348 */ /* 0x000fea0003c00000 */
[----:B------:R0:W1:Y:S02]  /*3640*/  SHFL.DOWN P6, R152, R154, R153, R156 ;  /* 0x080000999a987389 */ /* 0x00006400000c009c */
[----:B01----:R-:W-:Y:S01]  /*3650*/  ENDCOLLECTIVE ;  /* 0x000000000000791b */ /* 0x003fe20003800000 */
.L_x_4525:
[----:B------:R-:W-:Y:S01]  /*3660*/  MOV R91, R152 ;  /* 0x00000098005b7202 */ /* 0x000fe20000000f00 */
[----:B------:R-:W-:Y:S06]  /*3670*/  BRA `(.L_x_4526) ;  /* 0xffffffe4004c7947 */ /* 0x000fec000383ffff */
.L_x_4527:
        /* <DEDUP_REMOVED lines=16> */
.L_x_11886:


//--------------------- .text._ZN10layer_norm13ln_bwd_kernelINS_13Kernel_traitsI13__nv_bfloat16S2_fS2_fjLj2560ELj1ELj1ELj4ELj8ENS_18Kernel_traits_baseILj2560ES2_S2_fS2_fjLj128EEEEELb1ELb0ELb0ELb1EEEvNS_9BwdParamsE --------------------------
	.section	.text._ZN10layer_norm13ln_bwd_kernelINS_13Kernel_traitsI13__nv_bfloat16S2_fS2_fjLj2560ELj1ELj1ELj4ELj8ENS_18Kernel_traits_baseILj2560ES2_S2_fS2_fjLj128EEEEELb1ELb0ELb0ELb1EEEvNS_9BwdParamsE,"ax",@progbits
	.align	128
        .global         _ZN10layer_norm13ln_bwd_kernelINS_13Kernel_traitsI13__nv_bfloat16S2_fS2_fjLj2560ELj1ELj1ELj4ELj8ENS_18Kernel_traits_baseILj2560ES2_S2_fS2_fjLj128EEEEELb1ELb0ELb0ELb1EEEvNS_9BwdParamsE
        .type           _ZN10layer_norm13ln_bwd_kernelINS_13Kernel_traitsI13__nv_bfloat16S2_fS2_fjLj2560ELj1ELj1ELj4ELj8ENS_18Kernel_traits_baseILj2560ES2_S2_fS2_fjLj128EEEEELb1ELb0ELb0ELb1EEEvNS_9BwdParamsE,@function
        .size           _ZN10layer_norm13ln_bwd_kernelINS_13Kernel_traitsI13__nv_bfloat16S2_fS2_fjLj2560ELj1ELj1ELj4ELj8ENS_18Kernel_traits_baseILj2560ES2_S2_fS2_fjLj128EEEEELb1ELb0ELb0ELb1EEEvNS_9BwdParamsE,(.L_x_11887 - _ZN10layer_norm13ln_bwd_kernelINS_13Kernel_traitsI13__nv_bfloat16S2_fS2_fjLj2560ELj1ELj1ELj4ELj8ENS_18Kernel_traits_baseILj2560ES2_S2_fS2_fjLj128EEEEELb1ELb0ELb0ELb1EEEvNS_9BwdParamsE)
        .other          _ZN10layer_norm13ln_bwd_kernelINS_13Kernel_traitsI13__nv_bfloat16S2_fS2_fjLj2560ELj1ELj1ELj4ELj8ENS_18Kernel_traits_baseILj2560ES2_S2_fS2_fjLj128EEEEELb1ELb0ELb0ELb1EEEvNS_9BwdParamsE,@"STO_CUDA_ENTRY STV_DEFAULT"
_ZN10layer_norm13ln_bwd_kernelINS_13Kernel_traitsI13__nv_bfloat16S2_fS2_fjLj2560ELj1ELj1ELj4ELj8ENS_18Kernel_traits_baseILj2560ES2_S2_fS2_fjLj128EEEEELb1ELb0ELb0ELb1EEEvNS_9BwdParamsE:
.text._ZN10layer_norm13ln_bwd_kernelINS_13Kernel_traitsI13__nv_bfloat16S2_fS2_fjLj2560ELj1ELj1ELj4ELj8ENS_18Kernel_traits_baseILj2560ES2_S2_fS2_fjLj128EEEEELb1ELb0ELb0ELb1EEEvNS_9BwdParamsE:
[----:B------:R-:W-:Y:S01]  /*0000*/  LDC R1, c[0x0][0x28] ;  /* 0x00000a00ff017b82 */ /* 0x000fe20000000800 */
[----:B------:R-:W0:Y:S07]  /*0010*/  S2R R77, SR_TID.X ;  /* 0x00000000004d7919 */ /* 0x000e2e0000002100 */
[----:B------:R-:W1:Y:S01]  /*0020*/  S2UR UR4, SR_CTAID.X ;  /* 0x00000000000479c3 */ /* 0x000e620000002500 */
        /* <DEDUP_REMOVED lines=10> */
[----:B0-----:R-:W-:-:S04]  /*00d0*/  SHF.R.U32.HI R125, RZ, 0x7, R77 ;  /* 0x00000007ff7d7819 */ /* 0x001fc8000001164d */
[----:B-1----:R-:W-:Y:S01]  /*00e0*/  IADD3 R86, R125, UR4, RZ ;  /* 0x000000047d567c10 */ /* 0x002fe2000fffe0ff */
        /* <DEDUP_REMOVED lines=24> */
.L_x_4528:
        /* <DEDUP_REMOVED lines=16> */
[----:B------:R-:W-:Y:S02]  /*0370*/  LEA R125, R125, 0x4, 0x2 ;  /* 0x000000047d7d7811 */ /* 0x000fe400078e10ff */
[----:B------:R-:W-:Y:S02]  /*0380*/  CS2R R28, SRZ ;  /* 0x00000000001c7805 */ /* 0x000fe4000001ff00 */
[----:B------:R-:W-:Y:S02]  /*0390*/  MOV R76, RZ ;  /* 0x000000ff004c7202 */ /* 0x000fe40000000f00 */
        /* <DEDUP_REMOVED lines=10> */
[----:B0-----:R-:W-:Y:S02]  /*0440*/  CS2R R2, SRZ ;  /* 0x0000000000027805 */ /* 0x001fe4000001ff00 */
[----:B------:R-:W-:Y:S01]  /*0450*/  MOV R0, RZ ;  /* 0x000000ff00007202 */ /* 0x000fe20000000f00 */
[----:B------:R-:W-:Y:S01]  /*0460*/  IMAD.MOV.U32 R137, RZ, RZ, RZ ;  /* 0x000000ffff897224 */ /* 0x000fe200078e00ff */
[----:B--2---:R-:W-:-:S02]  /*0470*/  SHF.R.U32.HI R131, RZ, 0x10, R9 ;  /* 0x00000010ff837819 */ /* 0x004fc40000011609 */
[----:B------:R-:W-:Y:S02]  /*0480*/  SHF.R.U64 R130, R8, 0x10, R9 ;  /* 0x0000001008827819 */ /* 0x000fe40000001209 */
[--C-:B---3--:R-:W-:Y:S02]  /*0490*/  SHF.R.U64 R126, R4, 0x10, R5.reuse ;  /* 0x00000010047e7819 */ /* 0x108fe40000001205 */
[----:B------:R-:W-:Y:S02]  /*04a0*/  SHF.R.U32.HI R127, RZ, 0x10, R5 ;  /* 0x00000010ff7f7819 */ /* 0x000fe40000011605 */
[--C-:B----4-:R-:W-:Y:S02]  /*04b0*/  SHF.R.U64 R128, R6, 0x10, R7.reuse ;  /* 0x0000001006807819 */ /* 0x110fe40000001207 */
[----:B------:R-:W-:Y:S02]  /*04c0*/  SHF.R.U32.HI R129, RZ, 0x10, R7 ;  /* 0x00000010ff817819 */ /* 0x000fe40000011607 */
[----:B-----5:R-:W-:-:S02]  /*04d0*/  SHF.R.U64 R132, R10, 0x10, R11 ;  /* 0x000000100a847819 */ /* 0x020fc4000000120b */
[----:B------:R-:W-:Y:S02]  /*04e0*/  SHF.R.U32.HI R133, RZ, 0x10, R11 ;  /* 0x00000010ff857819 */ /* 0x000fe4000001160b */
[--C-:B------:R-:W-:Y:S02]  /*04f0*/  SHF.R.U64 R134, R12, 0x10, R13.reuse ;  /* 0x000000100c867819 */ /* 0x100fe4000000120d */
[----:B------:R-:W-:Y:S01]  /*0500*/  SHF.R.U32.HI R135, RZ, 0x10, R13 ;  /* 0x00000010ff877819 */ /* 0x000fe2000001160d */
[----:B------:R-:W-:Y:S01]  /*0510*/  IMAD.U32 R89, R6, 0x10000, RZ ;  /* 0x0001000006597824 */ /* 0x000fe200078e00ff */
[----:B------:R-:W-:Y:S01]  /*0520*/  SHF.L.U32 R87, R4, 0x10, RZ ;  /* 0x0000001004577819 */ /* 0x000fe200000006ff */
[----:B------:R-:W-:Y:S01]  /*0530*/  IMAD.U32 R95, R12, 0x10000, RZ ;  /* 0x000100000c5f7824 */ /* 0x000fe200078e00ff */
[----:B------:R-:W-:Y:S02]  /*0540*/  SHF.L.U32 R88, R5, 0x10, RZ ;  /* 0x0000001005587819 */ /* 0x000fe400000006ff */
[----:B------:R-:W-:-:S02]  /*0550*/  CS2R R4, SRZ ;  /* 0x0000000000047805 */ /* 0x000fc4000001ff00 */
[----:B------:R-:W-:Y:S02]  /*0560*/  SHF.L.U32 R90, R7, 0x10, RZ ;  /* 0x00000010075a7819 */ /* 0x000fe400000006ff */
[----:B------:R-:W-:Y:S02]  /*0570*/  CS2R R6, SRZ ;  /* 0x0000000000067805 */ /* 0x000fe4000001ff00 */
[----:B------:R-:W-:Y:S01]  /*0580*/  SHF.L.U32 R91, R8, 0x10, RZ ;  /* 0x00000010085b7819 */ /* 0x000fe200000006ff */
[----:B------:R-:W-:Y:S01]  /*0590*/  IMAD.U32 R131, R131, 0x10000, RZ ;  /* 0x0001000083837824 */ /* 0x000fe200078e00ff */
[----:B------:R-:W-:Y:S02]  /*05a0*/  SHF.L.U32 R92, R9, 0x10, RZ ;  /* 0x00000010095c7819 */ /* 0x000fe400000006ff */
[----:B------:R-:W-:Y:S02]  /*05b0*/  CS2R R8, SRZ ;  /* 0x0000000000087805 */ /* 0x000fe4000001ff00 */
[----:B------:R-:W-:-:S02]  /*05c0*/  SHF.L.U32 R93, R10, 0x10, RZ ;  /* 0x000000100a5d7819 */ /* 0x000fc400000006ff */
[----:B------:R-:W-:Y:S02]  /*05d0*/  SHF.L.U32 R94, R11, 0x10, RZ ;  /* 0x000000100b5e7819 */ /* 0x000fe400000006ff */
[----:B------:R-:W-:Y:S02]  /*05e0*/  CS2R R10, SRZ ;  /* 0x00000000000a7805 */ /* 0x000fe4000001ff00 */
[----:B------:R-:W-:Y:S02]  /*05f0*/  SHF.L.U32 R124, R13, 0x10, RZ ;  /* 0x000000100d7c7819 */ /* 0x000fe400000006ff */
[----:B------:R-:W-:Y:S02]  /*0600*/  CS2R R12, SRZ ;  /* 0x00000000000c7805 */ /* 0x000fe4000001ff00 */
        /* <DEDUP_REMOVED lines=8> */
[----:B------:R-:W-:-:S07]  /*0690*/  SHF.L.U32 R135, R135, 0x10, RZ ;  /* 0x0000001087877819 */ /* 0x000fce00000006ff */
.L_x_4531:
[----:B--2---:R-:W0:Y:S01]  /*06a0*/  @P0 LDC.64 R62, c[0x0][0x270] ;  /* 0x00009c00ff3e0b82 */ /* 0x004e220000000a00 */
[----:B------:R-:W-:Y:S01]  /*06b0*/  IMAD R56, R86, UR9, RZ ;  /* 0x0000000956387c24 */ /* 0x000fe2000f8e02ff */
[----:B------:R-:W-:-:S04]  /*06c0*/  SHF.R.S32.HI R58, RZ, 0x1f, R86 ;  /* 0x0000001fff3a7819 */ /* 0x000fc80000011456 */
[----:B------:R-:W-:Y:S02]  /*06d0*/  SHF.R.S32.HI R57, RZ, 0x1f, R56 ;  /* 0x0000001fff397819 */ /* 0x000fe40000011438 */
[----:B------:R-:W1:Y:S02]  /*06e0*/  LDC.64 R66, c[0x0][0x250] ;  /* 0x00009400ff427b82 */ /* 0x000e640000000a00 */
[----:B------:R-:W-:Y:S02]  /*06f0*/  LEA.HI R57, R57, R56, RZ, 0x2 ;  /* 0x0000003839397211 */ /* 0x000fe400078f10ff */
[----:B------:R-:W-:-:S04]  /*0700*/  LOP3.LUT R56, R77, 0x7f, RZ, 0xc0, !PT ;  /* 0x0000007f4d387812 */ /* 0x000fc800078ec0ff */
[----:B------:R-:W2:Y:S01]  /*0710*/  LDC.64 R102, c[0x0][0x2b8] ;  /* 0x0000ae00ff667b82 */ /* 0x000ea20000000a00 */
[----:B------:R-:W-:Y:S02]  /*0720*/  LEA.HI.SX32 R139, R57, R56, 0x1e ;  /* 0x00000038398b7211 */ /* 0x000fe400078ff2ff */
[----:B0-----:R-:W-:-:S05]  /*0730*/  @P0 LEA R62, P1, R86, R62, 0x1 ;  /* 0x0000003e563e0211 */ /* 0x001fca00078208ff */
[----:B------:R-:W0:Y:S01]  /*0740*/  LDC.64 R96, c[0x0][0x258] ;  /* 0x00009600ff607b82 */ /* 0x000e220000000a00 */
[C---:B------:R-:W-:Y:S02]  /*0750*/  IADD3 R140, R139.reuse, 0x80, RZ ;  /* 0x000000808b8c7810 */ /* 0x040fe40007ffe0ff */
[C---:B------:R-:W-:Y:S02]  /*0760*/  @P0 LEA.HI.X R63, R86.reuse, R63, R58, 0x1, P1 ;  /* 0x0000003f563f0211 */ /* 0x040fe400008f0c3a */
[C---:B------:R-:W-:Y:S01]  /*0770*/  LEA R56, P1, R139.reuse, UR10, 0x4 ;  /* 0x0000000a8b387c11 */ /* 0x040fe2000f8220ff */
[C---:B------:R-:W-:Y:S01]  /*0780*/  VIADD R138, R139.reuse, 0x100 ;  /* 0x000001008b8a7836 */ /* 0x040fe20000000000 */
[C---:B------:R-:W-:Y:S01]  /*0790*/  IADD3 R136, R139.reuse, 0x180, RZ ;  /* 0x000001808b887810 */ /* 0x040fe20007ffe0ff */
[----:B-1----:R-:W-:Y:S01]  /*07a0*/  IMAD.WIDE R66, R86, 0x4, R66 ;  /* 0x0000000456427825 */ /* 0x002fe200078e0242 */
[----:B------:R-:W-:Y:S01]  /*07b0*/  LEA.HI.X R57, R139, UR11, RZ, 0x4, P1 ;  /* 0x0000000b8b397c11 */ /* 0x000fe200088f24ff */
[----:B------:R-:W3:Y:S01]  /*07c0*/  @P0 LDG.E.U16 R141, desc[UR4][R62.64] ;  /* 0x000000043e8d0981 */ /* 0x000ee2000c1e1500 */
[----:B------:R-:W-:-:S02]  /*07d0*/  LEA R60, P1, R140, UR10, 0x4 ;  /* 0x0000000a8c3c7c11 */ /* 0x000fc4000f8220ff */
[C---:B------:R-:W-:Y:S01]  /*07e0*/  IADD3 R85, R139.reuse, 0x200, RZ ;  /* 0x000002008b557810 */ /* 0x040fe20007ffe0ff */
[----:B------:R-:W4:Y:S01]  /*07f0*/  LDG.E R142, desc[UR4][R66.64] ;  /* 0x00000004428e7981 */ /* 0x000f22000c1e1900 */
[----:B------:R-:W-:Y:S01]  /*0800*/  LEA.HI.X R61, R140, UR11, RZ, 0x4, P1 ;  /* 0x0000000b8c3d7c11 */ /* 0x000fe200088f24ff */
[--C-:B--2---:R-:W-:Y:S01]  /*0810*/  IMAD.WIDE.U32 R106, R139, 0x8, R102.reuse ;  /* 0x000000088b6a7825 */ /* 0x104fe200078e0066 */
[C---:B------:R-:W-:Y:S01]  /*0820*/  LEA R64, P1, R138.reuse, UR10, 0x4 ;  /* 0x0000000a8a407c11 */ /* 0x040fe2000f8220ff */
[----:B------:R-:W2:Y:S03]  /*0830*/  LDG.E.128 R56, desc[UR4][R56.64] ;  /* 0x0000000438387981 */ /* 0x000ea6000c1e1d00 */
[----:B------:R-:W-:Y:S01]  /*0840*/  LEA.HI.X R65, R138, UR11, RZ, 0x4, P1 ;  /* 0x0000000b8a417c11 */ /* 0x000fe200088f24ff */
[----:B------:R-:W2:Y:S01]  /*0850*/  LDG.E.64 R106, desc[UR4][R106.64] ;  /* 0x000000046a6a7981 */ /* 0x000ea2000c1e1b00 */
[----:B------:R-:W-:Y:S01]  /*0860*/  LEA R68, P1, R136, UR10, 0x4 ;  /* 0x0000000a88447c11 */ /* 0x000fe2000f8220ff */
[--C-:B------:R-:W-:Y:S01]  /*0870*/  IMAD.WIDE.U32 R104, R140, 0x8, R102.reuse ;  /* 0x000000088c687825 */ /* 0x100fe200078e0066 */
[C---:B------:R-:W-:Y:S01]  /*0880*/  LEA R72, P2, R85.reuse, UR10, 0x4 ;  /* 0x0000000a55487c11 */ /* 0x040fe2000f8420ff */
[----:B------:R-:W2:Y:S01]  /*0890*/  LDG.E.128 R60, desc[UR4][R60.64] ;  /* 0x000000043c3c7981 */ /* 0x000ea2000c1e1d00 */
[----:B------:R-:W-:Y:S01]  /*08a0*/  LEA.HI.X R69, R136, UR11, RZ, 0x4, P1 ;  /* 0x0000000b88457c11 */ /* 0x000fe200088f24ff */
[--C-:B------:R-:W-:Y:S01]  /*08b0*/  IMAD.WIDE.U32 R100, R138, 0x8, R102.reuse ;  /* 0x000000088a647825 */ /* 0x100fe200078e0066 */
[----:B------:R-:W-:Y:S01]  /*08c0*/  LEA.HI.X R73, R85, UR11, RZ, 0x4, P2 ;  /* 0x0000000b55497c11 */ /* 0x000fe200090f24ff */
[----:B------:R-:W2:Y:S02]  /*08d0*/  LDG.E.64 R104, desc[UR4][R104.64] ;  /* 0x0000000468687981 */ /* 0x000ea4000c1e1b00 */
[----:B------:R-:W-:-:S02]  /*08e0*/  IMAD.WIDE.U32 R98, R136, 0x8, R102 ;  /* 0x0000000888627825 */ /* 0x000fc400078e0066 */
[----:B------:R-:W2:Y:S02]  /*08f0*/  LDG.E.128 R68, desc[UR4][R68.64] ;  /* 0x0000000444447981 */ /* 0x000ea4000c1e1d00 */
[----:B------:R-:W-:Y:S02]  /*0900*/  IMAD.WIDE.U32 R102, R85, 0x8, R102 ;  /* 0x0000000855667825 */ /* 0x000fe400078e0066 */
[----:B------:R-:W2:Y:S02]  /*0910*/  LDG.E.128 R64, desc[UR4][R64.64] ;  /* 0x0000000440407981 */ /* 0x000ea4000c1e1d00 */
[----:B0-----:R-:W-:Y:S02]  /*0920*/  IMAD.WIDE R108, R86, 0x4, R96 ;  /* 0x00000004566c7825 */ /* 0x001fe400078e0260 */
[----:B------:R-:W2:Y:S01]  /*0930*/  LDG.E.64 R98, desc[UR4][R98.64] ;  /* 0x0000000462627981 */ /* 0x000ea2000c1e1b00 */
[----:B------:R-:W0:Y:S03]  /*0940*/  LDC.64 R96, c[0x0][0x2c8] ;  /* 0x0000b200ff607b82 */ /* 0x000e260000000a00 */
[----:B------:R-:W2:Y:S04]  /*0950*/  LDG.E.64 R102, desc[UR4][R102.64] ;  /* 0x0000000466667981 */ /* 0x000ea8000c1e1b00 */
[----:B------:R1:W2:Y:S04]  /*0960*/  LDG.E R144, desc[UR4][R108.64] ;  /* 0x000000046c907981 */ /* 0x0002a8000c1e1900 */
[----:B------:R-:W2:Y:S04]  /*0970*/  LDG.E.128 R72, desc[UR4][R72.64] ;  /* 0x0000000448487981 */ /* 0x000ea8000c1e1d00 */
[----:B------:R-:W2:Y:S01]  /*0980*/  LDG.E.64 R100, desc[UR4][R100.64] ;  /* 0x0000000464647981 */ /* 0x000ea2000c1e1b00 */
[----:B------:R-:W-:-:S02]  /*0990*/  LEA R116, P2, R139, UR12, 0x2 ;  /* 0x0000000c8b747c11 */ /* 0x000fc4000f8410ff */
[----:B0-----:R-:W-:Y:S02]  /*09a0*/  ISETP.NE.U32.AND P1, PT, R96, RZ, PT ;  /* 0x000000ff6000720c */ /* 0x001fe40003f25070 */
[----:B------:R-:W-:Y:S02]  /*09b0*/  LEA.HI.X R117, R139, UR13, RZ, 0x2, P2 ;  /* 0x0000000d8b757c11 */ /* 0x000fe400090f14ff */
[----:B------:R-:W-:Y:S02]  /*09c0*/  ISETP.NE.AND.EX P1, PT, R97, RZ, PT, P1 ;  /* 0x000000ff6100720c */ /* 0x000fe40003f25310 */
[C---:B------:R-:W-:Y:S01]  /*09d0*/  LEA R122, P2, R140.reuse, UR12, 0x2 ;  /* 0x0000000c8c7a7c11 */ /* 0x040fe2000f8410ff */
[----:B------:R-:W5:Y:S03]  /*09e0*/  LDG.E R145, desc[UR4][R116.64] ;  /* 0x0000000474917981 */ /* 0x000f66000c1e1900 */
[----:B------:R-:W-:-:S02]  /*09f0*/  LEA.HI.X R123, R140, UR13, RZ, 0x2, P2 ;  /* 0x0000000d8c7b7c11 */ /* 0x000fc400090f14ff */
[----:B------:R-:W-:Y:S02]  /*0a00*/  LEA R112, P2, R136, UR12, 0x2 ;  /* 0x0000000c88707c11 */ /* 0x000fe4000f8410ff */
[----:B------:R-:W-:Y:S01]  /*0a10*/  LEA R110, P3, R138, UR12, 0x2 ;  /* 0x0000000c8a6e7c11 */ /* 0x000fe2000f8610ff */
[----:B------:R0:W5:Y:S01]  /*0a20*/  LDG.E R146, desc[UR4][R122.64] ;  /* 0x000000047a927981 */ /* 0x000162000c1e1900 */
[----:B------:R-:W-:Y:S02]  /*0a30*/  LEA.HI.X R113, R136, UR13, RZ, 0x2, P2 ;  /* 0x0000000d88717c11 */ /* 0x000fe400090f14ff */
[----:B-1----:R-:W-:Y:S02]  /*0a40*/  @P1 LEA R108, P2, R139, R96, 0x4 ;  /* 0x000000608b6c1211 */ /* 0x002fe400078420ff */
[----:B------:R-:W-:Y:S01]  /*0a50*/  LEA R114, P4, R85, UR12, 0x2 ;  /* 0x0000000c55727c11 */ /* 0x000fe2000f8810ff */
[----:B------:R-:W5:Y:S01]  /*0a60*/  LDG.E R112, desc[UR4][R112.64] ;  /* 0x0000000470707981 */ /* 0x000f62000c1e1900 */
[----:B------:R-:W-:-:S02]  /*0a70*/  @P1 LEA.HI.X R109, R139, R97, RZ, 0x4, P2 ;  /* 0x000000618b6d1211 */ /* 0x000fc400010f24ff */
[-C--:B------:R-:W-:Y:S02]  /*0a80*/  @P1 LEA R120, P2, R140, R96.reuse, 0x4 ;  /* 0x000000608c781211 */ /* 0x080fe400078420ff */
[----:B------:R-:W-:Y:S01]  /*0a90*/  LEA.HI.X R111, R138, UR13, RZ, 0x2, P3 ;  /* 0x0000000d8a6f7c11 */ /* 0x000fe200098f14ff */
[----:B------:R-:W5:Y:S01]  /*0aa0*/  @P1 LDG.E.128 R32, desc[UR4][R108.64] ;  /* 0x000000046c201981 */ /* 0x000f62000c1e1d00 */
[-C--:B------:R-:W-:Y:S02]  /*0ab0*/  @P1 LEA.HI.X R121, R140, R97.reuse, RZ, 0x4, P2 ;  /* 0x000000618c791211 */ /* 0x080fe400010f24ff */
[CC--:B0-----:R-:W-:Y:S01]  /*0ac0*/  @P1 LEA R122, P2, R85.reuse, R96.reuse, 0x4 ;  /* 0x00000060557a1211 */ /* 0x0c1fe200078420ff */
[----:B------:R0:W5:Y:S01]  /*0ad0*/  LDG.E R110, desc[UR4][R110.64] ;  /* 0x000000046e6e7981 */ /* 0x000162000c1e1900 */
[----:B------:R-:W-:Y:S02]  /*0ae0*/  @P1 LEA R118, P3, R138, R96, 0x4 ;  /* 0x000000608a761211 */ /* 0x000fe400078620ff */
[----:B------:R-:W-:Y:S01]  /*0af0*/  @P1 LEA.HI.X R123, R85, R97, RZ, 0x4, P2 ;  /* 0x00000061557b1211 */ /* 0x000fe200010f24ff */
[----:B------:R-:W5:Y:S01]  /*0b00*/  @P1 LDG.E.128 R36, desc[UR4][R120.64] ;  /* 0x0000000478241981 */ /* 0x000f62000c1e1d00 */
[----:B------:R-:W-:-:S02]  /*0b10*/  ISETP.NE.AND P2, PT, RZ, UR8, PT ;  /* 0x00000008ff007c0c */ /* 0x000fc4000bf45270 */
[----:B------:R-:W-:Y:S01]  /*0b20*/  LEA.HI.X R115, R85, UR13, RZ, 0x2, P4 ;  /* 0x0000000d55737c11 */ /* 0x000fe2000a0f14ff */
[----:B------:R-:W5:Y:S01]  /*0b30*/  @P1 LDG.E.128 R48, desc[UR4][R122.64] ;  /* 0x000000047a301981 */ /* 0x000f62000c1e1d00 */
[----:B------:R-:W-:Y:S02]  /*0b40*/  @P1 LEA R116, P4, R136, R96, 0x4 ;  /* 0x0000006088741211 */ /* 0x000fe400078820ff */
[----:B0-----:R-:W-:Y:S01]  /*0b50*/  MOV R111, 0x3f800000 ;  /* 0x3f800000006f7802 */ /* 0x001fe20000000f00 */
[----:B------:R-:W5:Y:S01]  /*0b60*/  LDG.E R114, desc[UR4][R114.64] ;  /* 0x0000000472727981 */ /* 0x000f62000c1e1900 */
[-C--:B------:R-:W-:Y:S02]  /*0b70*/  @P1 LEA.HI.X R119, R138, R97.reuse, RZ, 0x4, P3 ;  /* 0x000000618a771211 */ /* 0x080fe400018f24ff */
[----:B------:R-:W-:Y:S02]  /*0b80*/  @P1 LEA.HI.X R117, R136, R97, RZ, 0x4, P4 ;  /* 0x0000006188751211 */ /* 0x000fe400020f24ff */
[----:B------:R-:W-:Y:S01]  /*0b90*/  LOP3.LUT P4, RZ, R143, 0xff, RZ, 0xc0, !PT ;  /* 0x000000ff8fff7812 */ /* 0x000fe2000788c0ff */
[----:B------:R0:W5:Y:S04]  /*0ba0*/  @P1 LDG.E.128 R40, desc[UR4][R118.64] ;  /* 0x0000000476281981 */ /* 0x000168000c1e1d00 */
[----:B------:R1:W5:Y:S01]  /*0bb0*/  @P1 LDG.E.128 R44, desc[UR4][R116.64] ;  /* 0x00000004742c1981 */ /* 0x000362000c1e1d00 */
[----:B------:R-:W-:Y:S01]  /*0bc0*/  UMOV UR6, 0xffffffff ;  /* 0xffffffff00067882 */ /* 0x000fe20000000000 */
[----:B------:R-:W-:-:S02]  /*0bd0*/  LOP3.LUT P1, RZ, R77, 0x1f, RZ, 0xc0, !PT ;  /* 0x0000001f4dff7812 */ /* 0x000fc4000782c0ff */
[----:B---3--:R-:W-:Y:S02]  /*0be0*/  @P0 SHF.L.U32 R111, R141, 0x10, RZ ;  /* 0x000000108d6f0819 */ /* 0x008fe400000006ff */
[----:B----4-:R-:W-:Y:S02]  /*0bf0*/  FSEL R142, R142, RZ, !P2 ;  /* 0x000000ff8e8e7208 */ /* 0x010fe40005000000 */
[----:B--2---:R-:W-:-:S03]  /*0c00*/  MOV R141, R106 ;  /* 0x0000006a008d7202 */ /* 0x004fc60000000f00 */
[----:B------:R-:W-:Y:S01]  /*0c10*/  FADD.FTZ R147, -R142, R57 ;  /* 0x000000398e937221 */ /* 0x000fe20000010100 */
[--C-:B------:R-:W-:Y:S01]  /*0c20*/  SHF.R.U64 R106, R106, 0x10, R107.reuse ;  /* 0x000000106a6a7819 */ /* 0x100fe2000000126b */
[--C-:B------:R-:W-:Y:S01]  /*0c30*/  IMAD.MOV.U32 R108, RZ, RZ, R107.reuse ;  /* 0x000000ffff6c7224 */ /* 0x100fe200078e006b */
[----:B------:R-:W-:Y:S01]  /*0c40*/  SHF.L.U32 R141, R141, 0x10, RZ ;  /* 0x000000108d8d7819 */ /* 0x000fe200000006ff */
[C---:B------:R-:W-:Y:S01]  /*0c50*/  FADD.FTZ R149, -R142.reuse, R56 ;  /* 0x000000388e957221 */ /* 0x040fe20000010100 */
[----:B0-----:R-:W-:Y:S01]  /*0c60*/  SHF.R.U32.HI R118, RZ, 0x10, R107 ;  /* 0x00000010ff767819 */ /* 0x001fe2000001166b */
[C---:B------:R-:W-:Y:S01]  /*0c70*/  FADD.FTZ R143, -R142.reuse, R58 ;  /* 0x0000003a8e8f7221 */ /* 0x040fe20000010100 */
[----:B-1----:R-:W-:Y:S01]  /*0c80*/  FADD.FTZ R117, -R142, R59 ;  /* 0x0000003b8e757221 */ /* 0x002fe20000010100 */
[----:B------:R-:W-:Y:S02]  /*0c90*/  MOV R58, R104 ;  /* 0x00000068003a7202 */ /* 0x000fe40000000f00 */
[----:B------:R-:W-:Y:S01]  /*0ca0*/  SHF.R.U64 R56, R104, 0x10, R105 ;  /* 0x0000001068387819 */ /* 0x000fe20000001269 */
[C---:B------:R-:W-:Y:S01]  /*0cb0*/  FADD.FTZ R107, -R142.reuse, R69 ;  /* 0x000000458e6b7221 */ /* 0x040fe20000010100 */
[----:B------:R-:W-:Y:S01]  /*0cc0*/  MOV R57, R105 ;  /* 0x0000006900397202 */ /* 0x000fe20000000f00 */
[----:B------:R-:W-:Y:S01]  /*0cd0*/  FADD.FTZ R113, -R142, R68 ;  /* 0x000000448e717221 */ /* 0x000fe20000010100 */
[----:B------:R-:W-:Y:S01]  /*0ce0*/  SHF.L.U32 R69, R106, 0x10, RZ ;  /* 0x000000106a457819 */ /* 0x000fe200000006ff */
[C---:B------:R-:W-:Y:S01]  /*0cf0*/  FADD.FTZ R115, -R142.reuse, R64 ;  /* 0x000000408e737221 */ /* 0x040fe20000010100 */
[----:B------:R-:W-:Y:S01]  /*0d00*/  SHF.R.U32.HI R104, RZ, 0x10, R105 ;  /* 0x00000010ff687819 */ /* 0x000fe20000011669 */
[C---:B------:R-:W-:Y:S01]  /*0d10*/  FADD.FTZ R59, -R142.reuse, R67 ;  /* 0x000000438e3b7221 */ /* 0x040fe20000010100 */
[C---:B------:R-:W-:Y:S01]  /*0d20*/  FADD.FTZ R63, -R142.reuse, R63 ;  /* 0x0000003f8e3f7221 */ /* 0x040fe20000010100 */
[----:B------:R-:W-:Y:S01]  /*0d30*/  MOV R152, R98 ;  /* 0x0000006200987202 */ /* 0x000fe20000000f00 */
[----:B------:R-:W-:Y:S01]  /*0d40*/  FADD.FTZ R105, -R142, R66 ;  /* 0x000000428e697221 */ /* 0x000fe20000010100 */
[--C-:B------:R-:W-:Y:S01]  /*0d50*/  SHF.R.U64 R151, R98, 0x10, R99.reuse ;  /* 0x0000001062977819 */ /* 0x100fe20000001263 */
[--C-:B------:R-:W-:Y:S01]  /*0d60*/  IMAD.MOV.U32 R122, RZ, RZ, R99.reuse ;  /* 0x000000ffff7a7224 */ /* 0x100fe200078e0063 */
[----:B------:R-:W-:Y:S01]  /*0d70*/  MOV R64, R103 ;  /* 0x0000006700407202 */ /* 0x000fe20000000f00 */
[----:B------:R-:W-:Y:S01]  /*0d80*/  FMUL.FTZ R67, R87, R141 ;  /* 0x0000008d57437220 */ /* 0x000fe20000410000 */
[----:B------:R-:W-:Y:S01]  /*0d90*/  SHF.R.U32.HI R150, RZ, 0x10, R99 ;  /* 0x00000010ff967819 */ /* 0x000fe20000011663 */
[----:B------:R-:W-:Y:S01]  /*0da0*/  FMUL.FTZ R68, R144, R147 ;  /* 0x0000009390447220 */ /* 0x000fe20000410000 */
[----:B------:R-:W-:Y:S01]  /*0db0*/  MOV R148, R102 ;  /* 0x0000006600947202 */ /* 0x000fe20000000f00 */
[----:B------:R-:W-:Y:S01]  /*0dc0*/  FADD.FTZ R109, -R142, R65 ;  /* 0x000000418e6d7221 */ /* 0x000fe20000010100 */
[--C-:B------:R-:W-:Y:S01]  /*0dd0*/  SHF.R.U64 R98, R102, 0x10, R103.reuse ;  /* 0x0000001066627819 */ /* 0x100fe20000001267 */
[----:B------:R-:W-:Y:S01]  /*0de0*/  FADD.FTZ R99, -R142, R74 ;  /* 0x0000004a8e637221 */ /* 0x000fe20000010100 */
[----:B------:R-:W-:Y:S01]  /*0df0*/  SHF.R.U32.HI R102, RZ, 0x10, R103 ;  /* 0x00000010ff667819 */ /* 0x000fe20000011667 */
[----:B------:R-:W-:Y:S01]  /*0e00*/  FMUL.FTZ R66, R144, R149 ;  /* 0x0000009590427220 */ /* 0x000fe20000410000 */
[C---:B------:R-:W-:Y:S01]  /*0e10*/  FADD.FTZ R103, -R142.reuse, R70 ;  /* 0x000000468e677221 */ /* 0x040fe20000010100 */
[----:B------:R-:W-:Y:S01]  /*0e20*/  FADD.FTZ R65, -R142, R73 ;  /* 0x000000498e417221 */ /* 0x000fe20000010100 */
[----:B------:R-:W-:Y:S01]  /*0e30*/  SHF.L.U32 R74, R58, 0x10, RZ ;  /* 0x000000103a4a7819 */ /* 0x000fe200000006ff */
[----:B------:R-:W-:Y:S01]  /*0e40*/  IMAD.U32 R73, R108, 0x10000, RZ ;  /* 0x000100006c497824 */ /* 0x000fe200078e00ff */
[----:B------:R-:W-:Y:S01]  /*0e50*/  SHF.L.U32 R147, R57, 0x10, RZ ;  /* 0x0000001039937819 */ /* 0x000fe200000006ff */
[----:B------:R-:W-:Y:S01]  /*0e60*/  FADD.FTZ R82, R69, R82 ;  /* 0x0000005245527221 */ /* 0x000fe20000010000 */
[----:B------:R-:W-:Y:S01]  /*0e70*/  FMUL.FTZ R70, R144, R143 ;  /* 0x0000008f90467220 */ /* 0x000fe20000410000 */
[-C--:B------:R-:W-:Y:S01]  /*0e80*/  FFMA.FTZ R83, R68, R69.reuse, R83 ;  /* 0x0000004544537223 */ /* 0x080fe20000010053 */
[----:B------:R-:W-:Y:S01]  /*0e90*/  SHF.L.U32 R58, R152, 0x10, RZ ;  /* 0x00000010983a7819 */ /* 0x000fe200000006ff */
[----:B------:R-:W-:Y:S01]  /*0ea0*/  FADD.FTZ R119, -R142, R61 ;  /* 0x0000003d8e777221 */ /* 0x000fe20000010100 */
[----:B------:R-:W-:Y:S01]  /*0eb0*/  SHF.L.U32 R57, R64, 0x10, RZ ;  /* 0x0000001040397819 */ /* 0x000fe200000006ff */
[----:B------:R-:W-:Y:S01]  /*0ec0*/  FMUL.FTZ R69, R126, R69 ;  /* 0x000000457e457220 */ /* 0x000fe20000410000 */
[----:B------:R-:W-:Y:S01]  /*0ed0*/  FADD.FTZ R64, RZ, R67 ;  /* 0x00000043ff407221 */ /* 0x000fe20000010000 */
[----:B------:R-:W-:Y:S01]  /*0ee0*/  FMUL.FTZ R152, R144, R63 ;  /* 0x0000003f90987220 */ /* 0x000fe20000410000 */
[C---:B------:R-:W-:Y:S01]  /*0ef0*/  FADD.FTZ R121, -R142.reuse, R62 ;  /* 0x0000003e8e797221 */ /* 0x040fe20000010100 */
[----:B------:R-:W-:Y:S01]  /*0f00*/  FADD.FTZ R61, -R142, R72 ;  /* 0x000000488e3d7221 */ /* 0x000fe20000010100 */
[----:B------:R-:W-:Y:S01]  /*0f10*/  SHF.L.U32 R118, R118, 0x10, RZ ;  /* 0x0000001076767819 */ /* 0x000fe200000006ff */
[----:B------:R-:W-:Y:S01]  /*0f20*/  FFMA.FTZ R63, R66, R67, RZ ;  /* 0x00000043423f7223 */ /* 0x000fe200000100ff */
[----:B------:R-:W-:Y:S01]  /*0f30*/  MOV R120, R100 ;  /* 0x0000006400787202 */ /* 0x000fe20000000f00 */
[----:B------:R-:W-:Y:S01]  /*0f40*/  FMUL.FTZ R72, R144, R117 ;  /* 0x0000007590487220 */ /* 0x000fe20000410000 */
[--C-:B------:R-:W-:Y:S01]  /*0f50*/  SHF.R.U64 R62, R100, 0x10, R101.reuse ;  /* 0x00000010643e7819 */ /* 0x100fe20000001265 */
[----:B------:R-:W-:Y:S01]  /*0f60*/  FADD.FTZ R80, R73, R80 ;  /* 0x0000005049507221 */ /* 0x000fe20000010000 */
[----:B------:R-:W-:Y:S01]  /*0f70*/  SHF.R.U32.HI R100, RZ, 0x10, R101 ;  /* 0x00000010ff647819 */ /* 0x000fe20000011665 */
[----:B------:R-:W-:Y:S01]  /*0f80*/  FFMA.FTZ R81, R70, R73, R81 ;  /* 0x0000004946517223 */ /* 0x000fe20000010051 */
[----:B------:R-:W-:Y:S01]  /*0f90*/  MOV R116, R101 ;  /* 0x0000006500747202 */ /* 0x000fe20000000f00 */
[----:B------:R-:W-:Y:S01]  /*0fa0*/  FMUL.FTZ R73, R88, R73 ;  /* 0x0000004958497220 */ /* 0x000fe20000410000 */
[----:B------:R-:W-:Y:S01]  /*0fb0*/  FADD.FTZ R64, R64, R69 ;  /* 0x0000004540407221 */ /* 0x000fe20000010000 */
[C---:B------:R-:W-:Y:S01]  /*0fc0*/  FADD.FTZ R123, -R142.reuse, R60 ;  /* 0x0000003c8e7b7221 */ /* 0x040fe20000010100 */
[C---:B------:R-:W-:Y:S01]  /*0fd0*/  FADD.FTZ R101, -R142.reuse, R71 ;  /* 0x000000478e657221 */ /* 0x040fe20000010100 */
[----:B------:R-:W-:Y:S01]  /*0fe0*/  FADD.FTZ R75, -R142, R75 ;  /* 0x0000004b8e4b7221 */ /* 0x000fe20000010100 */
[----:B------:R-:W-:Y:S01]  /*0ff0*/  FFMA.FTZ R63, R68, R69, R63 ;  /* 0x00000045443f7223 */ /* 0x000fe2000001003f */
[----:B------:R-:W-:Y:S01]  /*1000*/  FADD.FTZ R78, R118, R78 ;  /* 0x0000004e764e7221 */ /* 0x000fe20000010000 */
[-C--:B------:R-:W-:Y:S01]  /*1010*/  FFMA.FTZ R79, R72, R118.reuse, R79 ;  /* 0x00000076484f7223 */ /* 0x080fe2000001004f */
[----:B------:R-:W-:Y:S01]  /*1020*/  FMUL.FTZ R71, R127, R118 ;  /* 0x000000767f477220 */ /* 0x000fe20000410000 */
[----:B------:R-:W-:Y:S01]  /*1030*/  SHF.L.U32 R142, R62, 0x10, RZ ;  /* 0x000000103e8e7819 */ /* 0x000fe200000006ff */
[----:B------:R-:W-:Y:S01]  /*1040*/  FADD.FTZ R64, R64, R73 ;  /* 0x0000004940407221 */ /* 0x000fe20000010000 */
[----:B------:R-:W-:-:S02]  /*1050*/  SHF.L.U32 R62, R100, 0x10, RZ ;  /* 0x00000010643e7819 */ /* 0x000fc400000006ff */
[----:B------:R-:W-:Y:S01]  /*1060*/  SHF.L.U32 R118, R148, 0x10, RZ ;  /* 0x0000001094767819 */ /* 0x000fe200000006ff */
[----:B------:R-:W-:Y:S01]  /*1070*/  FMUL.FTZ R148, R144, R59 ;  /* 0x0000003b90947220 */ /* 0x000fe20000410000 */
[----:B------:R-:W-:Y:S01]  /*1080*/  FFMA.FTZ R63, R70, R73, R63 ;  /* 0x00000049463f7223 */ /* 0x000fe2000001003f */
[----:B------:R-:W-:Y:S01]  /*1090*/  FMUL.FTZ R117, R144, R123 ;  /* 0x0000007b90757220 */ /* 0x000fe20000410000 */
[----:B------:R-:W-:Y:S01]  /*10a0*/  SHF.L.U32 R106, R56, 0x10, RZ ;  /* 0x00000010386a7819 */ /* 0x000fe200000006ff */
[----:B------:R-:W-:Y:S01]  /*10b0*/  FMUL.FTZ R123, R144, R105 ;  /* 0x00000069907b7220 */ /* 0x000fe20000410000 */
        /* <DEDUP_REMOVED lines=15> */
[----:B------:R-:W-:Y:S01]  /*11b0*/  FMUL.FTZ R141, R144, R121 ;  /* 0x00000079908d7220 */ /* 0x000fe20000410000 */
[----:B------:R-:W-:Y:S01]  /*11c0*/  SHF.L.U32 R120, R150, 0x10, RZ ;  /* 0x0000001096787819 */ /* 0x000fe200000006ff */
[----:B------:R-:W-:Y:S01]  /*11d0*/  FMUL.FTZ R113, R144, R113 ;  /* 0x0000007190717220 */ /* 0x000fe20000410000 */
[----:B------:R-:W-:Y:S01]  /*11e0*/  FMUL.FTZ R150, R90, R147 ;  /* 0x000000935a967220 */ /* 0x000fe20000410000 */
[----:B------:R-:W-:Y:S01]  /*11f0*/  FADD.FTZ R59, R59, R102 ;  /* 0x000000663b3b7221 */ /* 0x000fe20000010000 */
[----:B------:R-:W-:-:S02]  /*1200*/  IMAD.U32 R143, R122, 0x10000, RZ ;  /* 0x000100007a8f7824 */ /* 0x000fc400078e00ff */
[----:B------:R-:W-:Y:S01]  /*1210*/  FFMA.FTZ R62, R119, R102, R62 ;  /* 0x00000066773e7223 */ /* 0x000fe2000001003e */
[----:B------:R-:W-:Y:S01]  /*1220*/  SHF.L.U32 R122, R98, 0x10, RZ ;  /* 0x00000010627a7819 */ /* 0x000fe200000006ff */
[----:B------:R-:W-:Y:S01]  /*1230*/  FADD.FTZ R20, R147, R20 ;  /* 0x0000001493147221 */ /* 0x000fe20000010000 */
[----:B------:R-:W-:Y:S01]  /*1240*/  FFMA.FTZ R4, R141, R147, R4 ;  /* 0x000000938d047223 */ /* 0x000fe20000010004 */
        /* <DEDUP_REMOVED lines=61> */
[----:B------:R-:W-:Y:S01]  /*1620*/  SHF.R.U32.HI R60, RZ, 0x7, R77 ;  /* 0x00000007ff3c7819 */ /* 0x000fe2000001164d */
[----:B------:R-:W-:Y:S01]  /*1630*/  FMUL.FTZ R99, R144, R99 ;  /* 0x0000006390637220 */ /* 0x000fe20000410000 */
        /* <DEDUP_REMOVED lines=38> */
.L_x_4542:
[----:B------:R-:W3:Y:S01]  /*18a0*/  S2R R62, SR_CgaCtaId ;  /* 0x00000000003e7919 */ /* 0x000ee20000008800 */
[----:B------:R-:W-:Y:S01]  /*18b0*/  @!P1 SHF.R.U32.HI R56, RZ, 0x5, R77 ;  /* 0x00000005ff389819 */ /* 0x000fe2000001164d */
[----:B0-2---:R-:W-:Y:S01]  /*18c0*/  FADD.FTZ R65, R65, R58 ;  /* 0x0000003a41417221 */ /* 0x005fe20000010000 */
[----:B------:R-:W-:Y:S01]  /*18d0*/  MOV R61, 0x400 ;  /* 0x00000400003d7802 */ /* 0x000fe20000000f00 */
[----:B-1----:R-:W-:Y:S01]  /*18e0*/  FADD.FTZ R64, R64, R57 ;  /* 0x0000003940407221 */ /* 0x002fe20000010000 */
[----:B------:R-:W-:Y:S01]  /*18f0*/  @!P1 LOP3.LUT R59, R56, 0x3, RZ, 0xc0, !PT ;  /* 0x00000003383b9812 */ /* 0x000fe200078ec0ff */
[----:B------:R-:W-:Y:S05]  /*1900*/  WARPSYNC.ALL ;  /* 0x0000000000007948 */ /* 0x000fea0003800000 */
[----:B------:R-:W-:Y:S01]  /*1910*/  @!P1 IMAD.IADD R59, R60, 0x1, R59 ;  /* 0x000000013c3b9824 */ /* 0x000fe200078e023b */
[----:B-----5:R-:W-:-:S02]  /*1920*/  LOP3.LUT P3, RZ, R145, 0xff00, RZ, 0xc0, !PT ;  /* 0x0000ff0091ff7812 */ /* 0x020fc4000786c0ff */
[C---:B------:R-:W-:Y:S02]  /*1930*/  LOP3.LUT P6, RZ, R145.reuse, 0xff0000, RZ, 0xc0, !PT ;  /* 0x00ff000091ff7812 */ /* 0x040fe400078cc0ff */
[----:B------:R-:W-:Y:S02]  /*1940*/  LOP3.LUT P5, RZ, R145, 0xff000000, RZ, 0xc0, !PT ;  /* 0xff00000091ff7812 */ /* 0x000fe400078ac0ff */
[----:B------:R-:W-:Y:S02]  /*1950*/  IADD3 R86, R86, UR20, RZ ;  /* 0x0000001456567c10 */ /* 0x000fe4000fffe0ff */
[----:B---3--:R-:W-:-:S04]  /*1960*/  LEA R61, R62, R61, 0x18 ;  /* 0x0000003d3e3d7211 */ /* 0x008fc800078ec0ff */
[-C--:B------:R-:W-:Y:S02]  /*1970*/  @!P1 LEA R101, R59, R61.reuse, 0x3 ;  /* 0x0000003d3b659211 */ /* 0x080fe400078e18ff */
[----:B------:R-:W-:-:S03]  /*1980*/  LEA R103, R60, R61, 0x3 ;  /* 0x0000003d3c677211 */ /* 0x000fc600078e18ff */
[----:B------:R-:W-:Y:S01]  /*1990*/  @!P1 STS.64 [R101+0x2800], R64 ;  /* 0x0028004065009388 */ /* 0x000fe20000000a00 */
[----:B------:R-:W-:Y:S01]  /*19a0*/  BAR.SYNC.DEFER_BLOCKING 0x0 ;  /* 0x0000000000007b1d */ /* 0x000fe20000010000 */
[----:B------:R-:W-:-:S04]  /*19b0*/  ISETP.NE.U32.AND P1, PT, R96, RZ, PT ;  /* 0x000000ff6000720c */ /* 0x000fc80003f25070 */
[----:B------:R-:W-:Y:S01]  /*19c0*/  ISETP.NE.AND.EX P1, PT, R97, RZ, PT, P1 ;  /* 0x000000ff6100720c */ /* 0x000fe20003f25310 */
        /* <DEDUP_REMOVED lines=20> */
[-CC-:B------:R-:W-:Y:S01]  /*1b10*/  FFMA.FTZ R117, R117, R56.reuse, R61.reuse ;  /* 0x0000003875757223 */ /* 0x180fe2000001003d */
[-C--:B------:R-:W-:Y:S01]  /*1b20*/  FFMA.FTZ R119, R119, R56.reuse, R61 ;  /* 0x0000003877777223 */ /* 0x080fe2000001003d */
[C---:B------:R-:W-:Y:S01]  /*1b30*/  FMUL.FTZ R57, R144.reuse, R57 ;  /* 0x0000003990397220 */ /* 0x040fe20000410000 */
[----:B------:R-:W-:Y:S01]  /*1b40*/  FADD.FTZ R59, R73, -R70 ;  /* 0x80000046493b7221 */ /* 0x000fe20000010000 */
[----:B------:R-:W-:Y:S01]  /*1b50*/  FADD.FTZ R71, R71, -R72 ;  /* 0x8000004847477221 */ /* 0x000fe20000010000 */
[----:B------:R-:W-:Y:S01]  /*1b60*/  FMUL.FTZ R58, R144, R69 ;  /* 0x00000045903a7220 */ /* 0x000fe20000410000 */
[----:B------:R-:W-:Y:S01]  /*1b70*/  @P1 FADD.FTZ R57, R32, R57 ;  /* 0x0000003920391221 */ /* 0x000fe20000010000 */
[----:B------:R-:W-:Y:S01]  /*1b80*/  FADD.FTZ R117, R100, -R117 ;  /* 0x8000007564757221 */ /* 0x000fe20000010000 */
[-C--:B------:R-:W-:Y:S01]  /*1b90*/  FFMA.FTZ R141, R141, R56.reuse, R61 ;  /* 0x000000388d8d7223 */ /* 0x080fe2000001003d */
[----:B------:R-:W-:Y:S01]  /*1ba0*/  FADD.FTZ R119, R102, -R119 ;  /* 0x8000007766777221 */ /* 0x000fe20000010000 */
[-C--:B------:R-:W-:Y:S01]  /*1bb0*/  FFMA.FTZ R152, R152, R56.reuse, R61 ;  /* 0x0000003898987223 */ /* 0x080fe2000001003d */
[C---:B------:R-:W-:Y:S01]  /*1bc0*/  FMUL.FTZ R59, R144.reuse, R59 ;  /* 0x0000003b903b7220 */ /* 0x040fe20000410000 */
[----:B------:R-:W-:Y:S01]  /*1bd0*/  @P1 FADD.FTZ R58, R33, R58 ;  /* 0x0000003a213a1221 */ /* 0x000fe20000010000 */
[----:B------:R-:W-:Y:S01]  /*1be0*/  FMUL.FTZ R66, R144, R71 ;  /* 0x0000004790427220 */ /* 0x000fe20000410000 */
[----:B------:R-:W-:Y:S01]  /*1bf0*/  FMUL.FTZ R60, R57, R111 ;  /* 0x0000006f393c7220 */ /* 0x000fe20000410000 */
[----:B------:R-:W-:Y:S01]  /*1c00*/  FADD.FTZ R141, R150, -R141 ;  /* 0x8000008d968d7221 */ /* 0x000fe20000010000 */
[C---:B------:R-:W-:Y:S01]  /*1c10*/  FMUL.FTZ R103, R144.reuse, R117 ;  /* 0x0000007590677220 */ /* 0x040fe20000410000 */
[----:B------:R-:W-:Y:S01]  /*1c20*/  FADD.FTZ R147, R147, -R152 ;  /* 0x8000009893937221 */ /* 0x000fe20000010000 */
[----:B------:R-:W-:Y:S01]  /*1c30*/  FMUL.FTZ R102, R144, R119 ;  /* 0x0000007790667220 */ /* 0x000fe20000410000 */
[----:B------:R-:W-:Y:S01]  /*1c40*/  @P1 FADD.FTZ R59, R34, R59 ;  /* 0x0000003b223b1221 */ /* 0x000fe20000010000 */
[----:B------:R-:W-:Y:S01]  /*1c50*/  FMUL.FTZ R62, R58, R111 ;  /* 0x0000006f3a3e7220 */ /* 0x000fe20000410000 */
[----:B------:R-:W-:Y:S01]  /*1c60*/  @P1 FADD.FTZ R66, R35, R66 ;  /* 0x0000004223421221 */ /* 0x000fe20000010000 */
[----:B------:R-:W-:Y:S01]  /*1c70*/  FMUL.FTZ R60, R60, UR15 ;  /* 0x0000000f3c3c7c20 */ /* 0x000fe20008410000 */
[----:B------:R-:W-:Y:S01]  /*1c80*/  FMUL.FTZ R101, R144, R141 ;  /* 0x0000008d90657220 */ /* 0x000fe20000410000 */
[----:B------:R-:W-:Y:S01]  /*1c90*/  @P1 FADD.FTZ R103, R36, R103 ;  /* 0x0000006724671221 */ /* 0x000fe20000010000 */
[----:B------:R-:W-:Y:S01]  /*1ca0*/  FMUL.FTZ R100, R144, R147 ;  /* 0x0000009390647220 */ /* 0x000fe20000410000 */
[----:B------:R-:W-:Y:S01]  /*1cb0*/  @P1 FADD.FTZ R102, R37, R102 ;  /* 0x0000006625661221 */ /* 0x000fe20000010000 */
[-C--:B------:R-:W-:Y:S01]  /*1cc0*/  FMUL.FTZ R63, R59, R111.reuse ;  /* 0x0000006f3b3f7220 */ /* 0x080fe20000410000 */
[----:B------:R-:W-:Y:S01]  /*1cd0*/  FMUL.FTZ R62, R62, UR15 ;  /* 0x0000000f3e3e7c20 */ /* 0x000fe20008410000 */
[-C--:B------:R-:W-:Y:S01]  /*1ce0*/  FMUL.FTZ R64, R66, R111.reuse ;  /* 0x0000006f42407220 */ /* 0x080fe20000410000 */
[----:B------:R-:W-:Y:S01]  /*1cf0*/  FSEL R60, R60, RZ, P2 ;  /* 0x000000ff3c3c7208 */ /* 0x000fe20001000000 */
[-C--:B------:R-:W-:Y:S01]  /*1d00*/  FMUL.FTZ R68, R103, R111.reuse ;  /* 0x0000006f67447220 */ /* 0x080fe20000410000 */
[----:B------:R-:W-:Y:S01]  /*1d10*/  @P1 FADD.FTZ R101, R38, R101 ;  /* 0x0000006526651221 */ /* 0x000fe20000010000 */
[-C--:B------:R-:W-:Y:S01]  /*1d20*/  FMUL.FTZ R69, R102, R111.reuse ;  /* 0x0000006f66457220 */ /* 0x080fe20000410000 */
[----:B------:R-:W-:Y:S01]  /*1d30*/  @P1 FADD.FTZ R100, R39, R100 ;  /* 0x0000006427641221 */ /* 0x000fe20000010000 */
[----:B------:R-:W-:Y:S01]  /*1d40*/  FMUL.FTZ R63, R63, UR15 ;  /* 0x0000000f3f3f7c20 */ /* 0x000fe20008410000 */
[----:B------:R-:W-:Y:S01]  /*1d50*/  FMUL.FTZ R65, R64, UR15 ;  /* 0x0000000f40417c20 */ /* 0x000fe20008410000 */
[----:B------:R-:W-:Y:S01]  /*1d60*/  FSEL R62, R62, RZ, P3 ;  /* 0x000000ff3e3e7208 */ /* 0x000fe20001800000 */
[----:B------:R0:W-:Y:S01]  /*1d70*/  F2F.BF16.F32 R67, R60 ;  /* 0x0000003c00437304 */ /* 0x0001e20000202000 */
[----:B------:R-:W-:Y:S01]  /*1d80*/  FMUL.FTZ R68, R68, UR15 ;  /* 0x0000000f44447c20 */ /* 0x000fe20008410000 */
[-C--:B------:R-:W-:Y:S01]  /*1d90*/  FMUL.FTZ R70, R101, R111.reuse ;  /* 0x0000006f65467220 */ /* 0x080fe20000410000 */
[----:B------:R-:W-:Y:S01]  /*1da0*/  LOP3.LUT P2, RZ, R146, 0xff, RZ, 0xc0, !PT ;  /* 0x000000ff92ff7812 */ /* 0x000fe2000784c0ff */
[----:B------:R-:W-:Y:S01]  /*1db0*/  FMUL.FTZ R71, R100, R111 ;  /* 0x0000006f64477220 */ /* 0x000fe20000410000 */
[----:B------:R-:W-:Y:S01]  /*1dc0*/  LOP3.LUT P3, RZ, R146, 0xff00, RZ, 0xc0, !PT ;  /* 0x0000ff0092ff7812 */ /* 0x000fe2000786c0ff */
[----:B------:R-:W-:Y:S01]  /*1dd0*/  FMUL.FTZ R70, R70, UR15 ;  /* 0x0000000f46467c20 */ /* 0x000fe20008410000 */
[----:B------:R-:W-:Y:S01]  /*1de0*/  FSEL R63, R63, RZ, P6 ;  /* 0x000000ff3f3f7208 */ /* 0x000fe20003000000 */
[----:B------:R1:W2:Y:S01]  /*1df0*/  F2F.BF16.F32 R64, R62 ;  /* 0x0000003e00407304 */ /* 0x0002a20000202000 */
[----:B0-----:R-:W-:Y:S01]  /*1e00*/  FMUL.FTZ R60, R69, UR15 ;  /* 0x0000000f453c7c20 */ /* 0x001fe20008410000 */
[----:B------:R-:W-:Y:S01]  /*1e10*/  FSEL R65, R65, RZ, P5 ;  /* 0x000000ff41417208 */ /* 0x000fe20002800000 */
[-CC-:B------:R-:W-:Y:S01]  /*1e20*/  FFMA.FTZ R115, R115, R56.reuse, R61.reuse ;  /* 0x0000003873737223 */ /* 0x180fe2000001003d */
[-CC-:B------:R-:W-:Y:S01]  /*1e30*/  FFMA.FTZ R116, R116, R56.reuse, R61.reuse ;  /* 0x0000003874747223 */ /* 0x180fe2000001003d */
[-CC-:B------:R-:W-:Y:S01]  /*1e40*/  FFMA.FTZ R148, R148, R56.reuse, R61.reuse ;  /* 0x0000003894947223 */ /* 0x180fe2000001003d */
[----:B------:R-:W-:Y:S01]  /*1e50*/  LOP3.LUT P6, RZ, R146, 0xff0000, RZ, 0xc0, !PT ;  /* 0x00ff000092ff7812 */ /* 0x000fe200078cc0ff */
[----:B------:R-:W-:Y:S01]  /*1e60*/  FMUL.FTZ R71, R71, UR15 ;  /* 0x0000000f47477c20 */ /* 0x000fe20008410000 */
[----:B------:R-:W-:Y:S01]  /*1e70*/  FSEL R69, R68, RZ, P2 ;  /* 0x000000ff44457208 */ /* 0x000fe20001000000 */
[-C--:B-1----:R-:W-:Y:S01]  /*1e80*/  FFMA.FTZ R62, R123, R56.reuse, R61 ;  /* 0x000000387b3e7223 */ /* 0x082fe2000001003d */
[----:B------:R-:W-:Y:S01]  /*1e90*/  LOP3.LUT P5, RZ, R146, 0xff000000, RZ, 0xc0, !PT ;  /* 0xff00000092ff7812 */ /* 0x000fe200078ac0ff */
[----:B------:R0:W-:Y:S01]  /*1ea0*/  F2F.BF16.F32 R97, R63 ;  /* 0x0000003f00617304 */ /* 0x0001e20000202000 */
[----:B------:R-:W-:Y:S01]  /*1eb0*/  FSEL R68, R60, RZ, P3 ;  /* 0x000000ff3c447208 */ /* 0x000fe20001800000 */
[----:B------:R-:W-:Y:S01]  /*1ec0*/  FADD.FTZ R115, R108, -R115 ;  /* 0x800000736c737221 */ /* 0x000fe20000010000 */
[----:B------:R-:W-:Y:S01]  /*1ed0*/  FADD.FTZ R121, R121, -R116 ;  /* 0x8000007479797221 */ /* 0x000fe20000010000 */
[----:B------:R-:W-:Y:S01]  /*1ee0*/  FSEL R73, R70, RZ, P6 ;  /* 0x000000ff46497208 */ /* 0x000fe20003000000 */
[-CC-:B------:R-:W-:Y:S01]  /*1ef0*/  FFMA.FTZ R113, R113, R56.reuse, R61.reuse ;  /* 0x0000003871717223 */ /* 0x180fe2000001003d */
[----:B------:R-:W-:Y:S01]  /*1f00*/  FSEL R70, R71, RZ, P5 ;  /* 0x000000ff47467208 */ /* 0x000fe20002800000 */
[-C--:B------:R-:W-:Y:S01]  /*1f10*/  FFMA.FTZ R117, R107, R56.reuse, R61 ;  /* 0x000000386b757223 */ /* 0x080fe2000001003d */
[----:B------:R1:W-:Y:S01]  /*1f20*/  F2F.BF16.F32 R60, R65 ;  /* 0x00000041003c7304 */ /* 0x0003e20000202000 */
[----:B0-----:R-:W-:Y:S01]  /*1f30*/  FADD.FTZ R63, R109, -R62 ;  /* 0x8000003e6d3f7221 */ /* 0x001fe20000010000 */
[----:B------:R-:W-:Y:S01]  /*1f40*/  LOP3.LUT P2, RZ, R110, 0xff, RZ, 0xc0, !PT ;  /* 0x000000ff6eff7812 */ /* 0x000fe2000784c0ff */
[----:B------:R-:W-:Y:S01]  /*1f50*/  FMUL.FTZ R109, R144, R115 ;  /* 0x00000073906d7220 */ /* 0x000fe20000410000 */
[----:B------:R-:W-:Y:S01]  /*1f60*/  LOP3.LUT P3, RZ, R110, 0xff00, RZ, 0xc0, !PT ;  /* 0x0000ff006eff7812 */ /* 0x000fe2000786c0ff */
[----:B------:R-:W-:Y:S01]  /*1f70*/  FADD.FTZ R113, R98, -R113 ;  /* 0x8000007162717221 */ /* 0x000fe20000010000 */
[----:B------:R-:W-:Y:S01]  /*1f80*/  LOP3.LUT P6, RZ, R110, 0xff0000, RZ, 0xc0, !PT ;  /* 0x00ff00006eff7812 */ /* 0x000fe200078cc0ff */
[----:B------:R-:W-:Y:S01]  /*1f90*/  @P1 FADD.FTZ R109, R40, R109 ;  /* 0x0000006d286d1221 */ /* 0x000fe20000010000 */
[----:B------:R-:W-:Y:S01]  /*1fa0*/  LOP3.LUT P5, RZ, R110, 0xff000000, RZ, 0xc0, !PT ;  /* 0xff0000006eff7812 */ /* 0x000fe200078ac0ff */
[----:B-1----:R-:W-:Y:S01]  /*1fb0*/  FADD.FTZ R65, R105, -R148 ;  /* 0x8000009469417221 */ /* 0x002fe20000010000 */
[C---:B------:R-:W-:Y:S01]  /*1fc0*/  FMUL.FTZ R110, R144.reuse, R121 ;  /* 0x00000079906e7220 */ /* 0x040fe20000410000 */
[C---:B------:R-:W-:Y:S01]  /*1fd0*/  FMUL.FTZ R105, R144.reuse, R63 ;  /* 0x0000003f90697220 */ /* 0x040fe20000410000 */
[C---:B------:R-:W-:Y:S01]  /*1fe0*/  FMUL.FTZ R107, R144.reuse, R113 ;  /* 0x00000071906b7220 */ /* 0x040fe20000410000 */
[----:B------:R-:W-:Y:S01]  /*1ff0*/  FMUL.FTZ R108, R144, R65 ;  /* 0x00000041906c7220 */ /* 0x000fe20000410000 */
[----:B------:R-:W-:Y:S01]  /*2000*/  @P1 FADD.FTZ R110, R41, R110 ;  /* 0x0000006e296e1221 */ /* 0x000fe20000010000 */
[----:B------:R-:W-:Y:S01]  /*2010*/  @P1 FADD.FTZ R105, R42, R105 ;  /* 0x000000692a691221 */ /* 0x000fe20000010000 */
[-C--:B------:R-:W-:Y:S01]  /*2020*/  FMUL.FTZ R62, R109, R111.reuse ;  /* 0x0000006f6d3e7220 */ /* 0x080fe20000410000 */
[----:B------:R-:W-:Y:S01]  /*2030*/  @P1 FADD.FTZ R108, R43, R108 ;  /* 0x0000006c2b6c1221 */ /* 0x000fe20000010000 */
[-C--:B------:R-:W-:Y:S01]  /*2040*/  FMUL.FTZ R63, R110, R111.reuse ;  /* 0x0000006f6e3f7220 */ /* 0x080fe20000410000 */
[-C--:B------:R-:W-:Y:S01]  /*2050*/  FMUL.FTZ R65, R105, R111.reuse ;  /* 0x0000006f69417220 */ /* 0x080fe20000410000 */
[----:B------:R-:W-:Y:S01]  /*2060*/  @P1 FADD.FTZ R107, R44, R107 ;  /* 0x0000006b2c6b1221 */ /* 0x000fe20000010000 */
[-C--:B------:R-:W-:Y:S01]  /*2070*/  FMUL.FTZ R71, R108, R111.reuse ;  /* 0x0000006f6c477220 */ /* 0x080fe20000410000 */
[-CC-:B------:R-:W-:Y:S01]  /*2080*/  FFMA.FTZ R115, R106, R56.reuse, R61.reuse ;  /* 0x000000386a737223 */ /* 0x180fe2000001003d */
[----:B------:R-:W-:Y:S01]  /*2090*/  FMUL.FTZ R62, R62, UR15 ;  /* 0x0000000f3e3e7c20 */ /* 0x000fe20008410000 */
[----:B------:R-:W-:Y:S01]  /*20a0*/  FMUL.FTZ R63, R63, UR15 ;  /* 0x0000000f3f3f7c20 */ /* 0x000fe20008410000 */
[----:B------:R-:W-:Y:S01]  /*20b0*/  FMUL.FTZ R65, R65, UR15 ;  /* 0x0000000f41417c20 */ /* 0x000fe20008410000 */
[----:B------:R-:W-:Y:S01]  /*20c0*/  FMUL.FTZ R71, R71, UR15 ;  /* 0x0000000f47477c20 */ /* 0x000fe20008410000 */
[-CC-:B------:R-:W-:Y:S01]  /*20d0*/  FFMA.FTZ R119, R142, R56.reuse, R61.reuse ;  /* 0x000000388e777223 */ /* 0x180fe2000001003d */
[-CC-:B------:R-:W-:Y:S01]  /*20e0*/  FFMA.FTZ R143, R143, R56.reuse, R61.reuse ;  /* 0x000000388f8f7223 */ /* 0x180fe2000001003d */
[-CC-:B------:R-:W-:Y:S01]  /*20f0*/  FFMA.FTZ R113, R154, R56.reuse, R61.reuse ;  /* 0x000000389a717223 */ /* 0x180fe2000001003d */
[-CC-:B------:R-:W-:Y:S01]  /*2100*/  FFMA.FTZ R121, R99, R56.reuse, R61.reuse ;  /* 0x0000003863797223 */ /* 0x180fe2000001003d */
[----:B------:R-:W-:Y:S01]  /*2110*/  FFMA.FTZ R158, R158, R56, R61 ;  /* 0x000000389e9e7223 */ /* 0x000fe2000001003d */
[----:B------:R-:W-:Y:S01]  /*2120*/  FMUL.FTZ R56, R107, R111 ;  /* 0x0000006f6b387220 */ /* 0x000fe20000410000 */
[----:B------:R-:W-:Y:S01]  /*2130*/  FADD.FTZ R115, R74, -R115 ;  /* 0x800000734a737221 */ /* 0x000fe20000010000 */
[----:B------:R-:W-:Y:S01]  /*2140*/  FSEL R62, R62, RZ, P2 ;  /* 0x000000ff3e3e7208 */ /* 0x000fe20001000000 */
[----:B------:R-:W-:Y:S01]  /*2150*/  FADD.FTZ R117, R104, -R117 ;  /* 0x8000007568757221 */ /* 0x000fe20000010000 */
[----:B------:R-:W-:Y:S01]  /*2160*/  FSEL R63, R63, RZ, P3 ;  /* 0x000000ff3f3f7208 */ /* 0x000fe20001800000 */
[----:B------:R-:W-:Y:S01]  /*2170*/  FMUL.FTZ R56, R56, UR15 ;  /* 0x0000000f38387c20 */ /* 0x000fe20008410000 */
[----:B------:R-:W-:Y:S01]  /*2180*/  FSEL R65, R65, RZ, P6 ;  /* 0x000000ff41417208 */ /* 0x000fe20003000000 */
[----:B------:R-:W-:Y:S01]  /*2190*/  FMUL.FTZ R117, R144, R117 ;  /* 0x0000007590757220 */ /* 0x000fe20000410000 */
[----:B------:R-:W-:Y:S01]  /*21a0*/  FSEL R96, R71, RZ, P5 ;  /* 0x000000ff47607208 */ /* 0x000fe20002800000 */
[----:B------:R-:W-:Y:S01]  /*21b0*/  FADD.FTZ R119, R120, -R119 ;  /* 0x8000007778777221 */ /* 0x000fe20000010000 */
[----:B------:R-:W-:Y:S01]  /*21c0*/  LOP3.LUT P2, RZ, R112, 0xff, RZ, 0xc0, !PT ;  /* 0x000000ff70ff7812 */ /* 0x000fe2000784c0ff */
[----:B------:R-:W-:Y:S01]  /*21d0*/  @P1 FADD.FTZ R117, R46, R117 ;  /* 0x000000752e751221 */ /* 0x000fe20000010000 */
[----:B------:R-:W-:Y:S01]  /*21e0*/  LOP3.LUT P3, RZ, R112, 0xff00, RZ, 0xc0, !PT ;  /* 0x0000ff0070ff7812 */ /* 0x000fe2000786c0ff */
[----:B------:R-:W-:Y:S01]  /*21f0*/  FADD.FTZ R143, R118, -R143 ;  /* 0x8000008f768f7221 */ /* 0x000fe20000010000 */
[C---:B------:R-:W-:Y:S01]  /*2200*/  LOP3.LUT P6, RZ, R112.reuse, 0xff0000, RZ, 0xc0, !PT ;  /* 0x00ff000070ff7812 */ /* 0x040fe200078cc0ff */
[----:B------:R0:W-:Y:S01]  /*2210*/  F2F.BF16.F32 R71, R62 ;  /* 0x0000003e00477304 */ /* 0x0001e20000202000 */
[----:B------:R-:W-:Y:S01]  /*2220*/  LOP3.LUT P5, RZ, R112, 0xff000000, RZ, 0xc0, !PT ;  /* 0xff00000070ff7812 */ /* 0x000fe200078ac0ff */
[----:B------:R-:W-:Y:S01]  /*2230*/  FMUL.FTZ R112, R144, R115 ;  /* 0x0000007390707220 */ /* 0x000fe20000410000 */
[----:B------:R-:W-:Y:S01]  /*2240*/  FSEL R56, R56, RZ, P2 ;  /* 0x000000ff38387208 */ /* 0x000fe20001000000 */
[----:B------:R-:W-:Y:S01]  /*2250*/  FMUL.FTZ R116, R144, R119 ;  /* 0x0000007790747220 */ /* 0x000fe20000410000 */
[----:B------:R-:W-:Y:S01]  /*2260*/  ISETP.NE.U32.AND P2, PT, RZ, UR16, PT ;  /* 0x00000010ff007c0c */ /* 0x000fe2000bf45070 */
[----:B------:R-:W-:Y:S01]  /*2270*/  @P1 FADD.FTZ R112, R45, R112 ;  /* 0x000000702d701221 */ /* 0x000fe20000010000 */
[----:B------:R-:W-:Y:S01]  /*2280*/  FADD.FTZ R113, R122, -R113 ;  /* 0x800000717a717221 */ /* 0x000fe20000010000 */
[----:B------:R1:W-:Y:S01]  /*2290*/  F2F.BF16.F32 R72, R63 ;  /* 0x0000003f00487304 */ /* 0x0003e20000202000 */
[----:B------:R-:W-:Y:S01]  /*22a0*/  ISETP.NE.AND.EX P2, PT, RZ, UR17, PT, P2 ;  /* 0x00000011ff007c0c */ /* 0x000fe2000bf45320 */
[-C--:B------:R-:W-:Y:S01]  /*22b0*/  FMUL.FTZ R61, R112, R111.reuse ;  /* 0x0000006f703d7220 */ /* 0x080fe20000410000 */
[----:B0-----:R-:W-:Y:S01]  /*22c0*/  FMUL.FTZ R62, R117, R111 ;  /* 0x0000006f753e7220 */ /* 0x001fe20000410000 */
[----:B------:R-:W-:Y:S01]  /*22d0*/  FADD.FTZ R121, R156, -R121 ;  /* 0x800000799c797221 */ /* 0x000fe20000010000 */
[----:B------:R-:W-:Y:S01]  /*22e0*/  FMUL.FTZ R115, R144, R143 ;  /* 0x0000008f90737220 */ /* 0x000fe20000410000 */
[----:B------:R-:W-:Y:S01]  /*22f0*/  FMUL.FTZ R61, R61, UR15 ;  /* 0x0000000f3d3d7c20 */ /* 0x000fe20008410000 */
[----:B------:R-:W-:Y:S01]  /*2300*/  @P1 FADD.FTZ R116, R47, R116 ;  /* 0x000000742f741221 */ /* 0x000fe20000010000 */
[----:B------:R-:W-:Y:S01]  /*2310*/  FMUL.FTZ R62, R62, UR15 ;  /* 0x0000000f3e3e7c20 */ /* 0x000fe20008410000 */
[----:B-1----:R-:W-:Y:S01]  /*2320*/  FADD.FTZ R63, R75, -R158 ;  /* 0x8000009e4b3f7221 */ /* 0x002fe20000010000 */
[C---:B------:R-:W-:Y:S01]  /*2330*/  FMUL.FTZ R106, R144.reuse, R113 ;  /* 0x00000071906a7220 */ /* 0x040fe20000410000 */
[----:B------:R-:W-:Y:S01]  /*2340*/  FSEL R61, R61, RZ, P3 ;  /* 0x000000ff3d3d7208 */ /* 0x000fe20001800000 */
[----:B------:R-:W-:Y:S01]  /*2350*/  FMUL.FTZ R113, R144, R121 ;  /* 0x0000007990717220 */ /* 0x000fe20000410000 */
[----:B------:R-:W-:Y:S01]  /*2360*/  @P1 FADD.FTZ R115, R48, R115 ;  /* 0x0000007330731221 */ /* 0x000fe20000010000 */
[----:B------:R0:W-:Y:S01]  /*2370*/  F2F.BF16.F32 R75, R56 ;  /* 0x00000038004b7304 */ /* 0x0001e20000202000 */
[----:B------:R-:W-:Y:S01]  /*2380*/  FMUL.FTZ R144, R144, R63 ;  /* 0x0000003f90907220 */ /* 0x000fe20000410000 */
[----:B------:R-:W-:Y:S01]  /*2390*/  FSEL R121, R62, RZ, P6 ;  /* 0x000000ff3e797208 */ /* 0x000fe20003000000 */
[----:B------:R-:W-:Y:S01]  /*23a0*/  @P1 FADD.FTZ R106, R49, R106 ;  /* 0x0000006a316a1221 */ /* 0x000fe20000010000 */
[----:B------:R-:W-:Y:S01]  /*23b0*/  @P2 LEA R62, P6, R139, UR16, 0x4 ;  /* 0x000000108b3e2c11 */ /* 0x000fe2000f8c20ff */
[----:B------:R-:W-:Y:S01]  /*23c0*/  @P1 FADD.FTZ R144, R51, R144 ;  /* 0x0000009033901221 */ /* 0x000fe20000010000 */
[----:B------:R-:W-:Y:S01]  /*23d0*/  ISETP.NE.U32.AND P3, PT, RZ, UR16, PT ;  /* 0x00000010ff007c0c */ /* 0x000fe2000bf65070 */
[----:B------:R-:W-:Y:S01]  /*23e0*/  @P1 FADD.FTZ R113, R50, R113 ;  /* 0x0000007132711221 */ /* 0x000fe20000010000 */
[----:B------:R1:W-:Y:S01]  /*23f0*/  F2F.BF16.F32 R98, R61 ;  /* 0x0000003d00627304 */ /* 0x0003e20000202000 */
[-C--:B0-----:R-:W-:Y:S01]  /*2400*/  FMUL.FTZ R56, R116, R111.reuse ;  /* 0x0000006f74387220 */ /* 0x081fe20000410000 */
[----:B------:R-:W-:Y:S01]  /*2410*/  @P2 LEA.HI.X R63, R139, UR17, RZ, 0x4, P6 ;  /* 0x000000118b3f2c11 */ /* 0x000fe2000b0f24ff */
[-C--:B------:R-:W-:Y:S01]  /*2420*/  FMUL.FTZ R118, R144, R111.reuse ;  /* 0x0000006f90767220 */ /* 0x080fe20000410000 */
[----:B------:R-:W-:Y:S01]  /*2430*/  LOP3.LUT P6, RZ, R114, 0xff, RZ, 0xc0, !PT ;  /* 0x000000ff72ff7812 */ /* 0x000fe200078cc0ff */
[----:B------:R-:W-:Y:S01]  /*2440*/  FMUL.FTZ R56, R56, UR15 ;  /* 0x0000000f38387c20 */ /* 0x000fe20008410000 */
[----:B------:R-:W-:Y:S01]  /*2450*/  ISETP.NE.AND.EX P3, PT, RZ, UR17, PT, P3 ;  /* 0x00000011ff007c0c */ /* 0x000fe2000bf65330 */
[----:B------:R-:W-:Y:S01]  /*2460*/  FMUL.FTZ R118, R118, UR15 ;  /* 0x0000000f76767c20 */ /* 0x000fe20008410000 */
[----:B------:R0:W-:Y:S01]  /*2470*/  F2F.BF16.F32 R99, R65 ;  /* 0x0000004100637304 */ /* 0x0001e20000202000 */
[----:B-1----:R-:W-:Y:S01]  /*2480*/  FMUL.FTZ R61, R115, R111 ;  /* 0x0000006f733d7220 */ /* 0x002fe20000410000 */
[----:B------:R-:W-:-:S02]  /*2490*/  FSEL R56, R56, RZ, P5 ;  /* 0x000000ff38387208 */ /* 0x000fc40002800000 */
[C---:B------:R-:W-:Y:S01]  /*24a0*/  LOP3.LUT P5, RZ, R114.reuse, 0xff00, RZ, 0xc0, !PT ;  /* 0x0000ff0072ff7812 */ /* 0x040fe200078ac0ff */
[----:B------:R-:W-:Y:S01]  /*24b0*/  FMUL.FTZ R61, R61, UR15 ;  /* 0x0000000f3d3d7c20 */ /* 0x000fe20008410000 */
[----:B------:R-:W-:Y:S02]  /*24c0*/  LOP3.LUT P1, RZ, R114, 0xff0000, RZ, 0xc0, !PT ;  /* 0x00ff000072ff7812 */ /* 0x000fe4000782c0ff */
[----:B------:R1:W3:Y:S01]  /*24d0*/  F2F.BF16.F32 R74, R96 ;  /* 0x00000060004a7304 */ /* 0x0002e20000202000 */
[-C--:B0-----:R-:W-:Y:S01]  /*24e0*/  FMUL.FTZ R65, R106, R111.reuse ;  /* 0x0000006f6a417220 */ /* 0x081fe20000410000 */
[----:B------:R-:W-:Y:S01]  /*24f0*/  FSEL R61, R61, RZ, P6 ;  /* 0x000000ff3d3d7208 */ /* 0x000fe20003000000 */
[----:B------:R-:W-:Y:S01]  /*2500*/  FMUL.FTZ R111, R113, R111 ;  /* 0x0000006f716f7220 */ /* 0x000fe20000410000 */
[----:B------:R-:W-:Y:S01]  /*2510*/  LOP3.LUT P6, RZ, R114, 0xff000000, RZ, 0xc0, !PT ;  /* 0xff00000072ff7812 */ /* 0x000fe200078cc0ff */
[----:B------:R-:W-:Y:S01]  /*2520*/  FMUL.FTZ R65, R65, UR15 ;  /* 0x0000000f41417c20 */ /* 0x000fe20008410000 */
[----:B------:R-:W-:Y:S01]  /*2530*/  SEL R143, RZ, 0x1, P4 ;  /* 0x00000001ff8f7807 */ /* 0x000fe20002000000 */
[----:B------:R-:W-:Y:S01]  /*2540*/  FMUL.FTZ R111, R111, UR15 ;  /* 0x0000000f6f6f7c20 */ /* 0x000fe20008410000 */
[----:B------:R0:W4:Y:S01]  /*2550*/  F2F.BF16.F32 R104, R56 ;  /* 0x0000003800687304 */ /* 0x0001220000202000 */
[----:B------:R-:W-:-:S02]  /*2560*/  FSEL R118, R118, RZ, P6 ;  /* 0x000000ff76767208 */ /* 0x000fc40003000000 */
[----:B-1----:R-:W-:Y:S01]  /*2570*/  FSEL R96, R65, RZ, P5 ;  /* 0x000000ff41607208 */ /* 0x002fe20002800000 */
[----:B--2---:R-:W-:Y:S01]  /*2580*/  IMAD.WIDE.U32 R64, R64, 0x10000, RZ ;  /* 0x0001000040407825 */ /* 0x004fe200078e00ff */
[----:B------:R-:W-:Y:S02]  /*2590*/  FSEL R111, R111, RZ, P1 ;  /* 0x000000ff6f6f7208 */ /* 0x000fe40000800000 */
[----:B---3--:R-:W-:Y:S01]  /*25a0*/  SHF.L.U32 R74, R74, 0x10, RZ ;  /* 0x000000104a4a7819 */ /* 0x008fe200000006ff */
[----:B------:R-:W-:Y:S01]  /*25b0*/  F2F.BF16.F32 R68, R68 ;  /* 0x0000004400447304 */ /* 0x000fe20000202000 */
[----:B0-----:R-:W-:Y:S02]  /*25c0*/  SEL R56, R57, R52, P3 ;  /* 0x0000003439387207 */ /* 0x001fe40001800000 */
[----:B------:R-:W-:Y:S02]  /*25d0*/  SEL R57, R58, R53, P3 ;  /* 0x000000353a397207 */ /* 0x000fe40001800000 */
[----:B------:R-:W-:-:S02]  /*25e0*/  SEL R58, R59, R54, P3 ;  /* 0x000000363b3a7207 */ /* 0x000fc40001800000 */
[----:B------:R-:W-:Y:S01]  /*25f0*/  SEL R59, R66, R55, P3 ;  /* 0x00000037423b7207 */ /* 0x000fe20001800000 */
[----:B------:R-:W0:Y:S01]  /*2600*/  F2F.BF16.F32 R70, R70 ;  /* 0x0000004600467304 */ /* 0x000e220000202000 */
[----:B------:R-:W-:Y:S01]  /*2610*/  SHF.L.U32 R66, R60, 0x10, RZ ;  /* 0x000000103c427819 */ /* 0x000fe200000006ff */
[----:B----4-:R-:W-:Y:S02]  /*2620*/  IMAD.U32 R104, R104, 0x10000, RZ ;  /* 0x0001000068687824 */ /* 0x010fe400078e00ff */
[----:B------:R1:W-:Y:S01]  /*2630*/  @P2 STG.E.128 desc[UR4][R62.64], R56 ;  /* 0x000000383e002986 */ /* 0x0003e2000c101d04 */
[----:B------:R-:W-:-:S03]  /*2640*/  LOP3.LUT R97, R65, R66, R97, 0xfe, !PT ;  /* 0x0000004241617212 */ /* 0x000fc600078efe61 */
[----:B------:R-:W-:Y:S01]  /*2650*/  F2F.BF16.F32 R69, R69 ;  /* 0x0000004500457304 */ /* 0x000fe20000202000 */
[----:B0-----:R-:W-:-:S07]  /*2660*/  SHF.L.U32 R70, R70, 0x10, RZ ;  /* 0x0000001046467819 */ /* 0x001fce00000006ff */
[----:B------:R0:W2:Y:S01]  /*2670*/  F2F.BF16.F32 R120, R96 ;  /* 0x0000006000787304 */ /* 0x0000a20000202000 */
[----:B-1----:R-:W-:Y:S01]  /*2680*/  IMAD.WIDE.U32 R56, R72, 0x10000, RZ ;  /* 0x0001000048387825 */ /* 0x002fe200078e00ff */
[----:B------:R-:W-:-:S06]  /*2690*/  SEL R62, R105, R54, P3 ;  /* 0x00000036693e7207 */ /* 0x000fcc0001800000 */
[----:B------:R-:W1:Y:S01]  /*26a0*/  F2F.BF16.F32 R121, R121 ;  /* 0x0000007900797304 */ /* 0x000e620000202000 */
[----:B0-----:R-:W-:Y:S01]  /*26b0*/  LOP3.LUT R96, R64, R67, RZ, 0xfc, !PT ;  /* 0x0000004340607212 */ /* 0x001fe200078efcff */
[----:B------:R-:W-:Y:S01]  /*26c0*/  IMAD.WIDE.U32 R58, R98, 0x10000, RZ ;  /* 0x00010000623a7825 */ /* 0x000fe200078e00ff */
[----:B------:R-:W-:Y:S02]  /*26d0*/  LOP3.LUT R67, R57, R74, R99, 0xfe, !PT ;  /* 0x0000004a39437212 */ /* 0x000fe400078efe63 */
[C---:B------:R-:W-:Y:S02]  /*26e0*/  LEA R74, P1, R139.reuse, UR18, 0x3 ;  /* 0x000000128b4a7c11 */ /* 0x040fe4000f8218ff */
[----:B------:R-:W-:Y:S01]  /*26f0*/  LOP3.LUT R64, R58, R75, RZ, 0xfc, !PT ;  /* 0x0000004b3a407212 */ /* 0x000fe200078efcff */
[----:B------:R-:W0:Y:S01]  /*2700*/  F2F.BF16.F32 R118, R118 ;  /* 0x0000007600767304 */ /* 0x000e220000202000 */
[----:B------:R-:W-:Y:S02]  /*2710*/  LEA.HI.X R75, R139, UR19, RZ, 0x3, P1 ;  /* 0x000000138b4b7c11 */ /* 0x000fe400088f1cff */
[----:B------:R-:W-:-:S02]  /*2720*/  @P2 LEA R98, P1, R140, UR16, 0x4 ;  /* 0x000000108c622c11 */ /* 0x000fc4000f8220ff */
[----:B------:R-:W-:Y:S01]  /*2730*/  LOP3.LUT R66, R56, R71, RZ, 0xfc, !PT ;  /* 0x0000004738427212 */ /* 0x000fe200078efcff */
[----:B--2---:R-:W-:Y:S01]  /*2740*/  IMAD.WIDE.U32 R56, R120, 0x10000, RZ ;  /* 0x0001000078387825 */ /* 0x004fe200078e00ff */
[----:B-1----:R-:W-:Y:S01]  /*2750*/  LOP3.LUT R65, R59, R104, R121, 0xfe, !PT ;  /* 0x000000683b417212 */ /* 0x002fe200078efe79 */
[----:B------:R-:W1:Y:S01]  /*2760*/  F2F.BF16.F32 R73, R73 ;  /* 0x0000004900497304 */ /* 0x000e620000202000 */
[----:B------:R-:W-:Y:S01]  /*2770*/  @P2 LEA.HI.X R99, R140, UR17, RZ, 0x4, P1 ;  /* 0x000000118c632c11 */ /* 0x000fe200088f24ff */
[----:B------:R-:W-:Y:S01]  /*2780*/  STG.E.64 desc[UR4][R74.64], R96 ;  /* 0x000000604a007986 */ /* 0x000fe2000c101b04 */
[----:B------:R-:W-:Y:S02]  /*2790*/  SEL R59, R100, R55, P3 ;  /* 0x00000037643b7207 */ /* 0x000fe40001800000 */
[C---:B------:R-:W-:Y:S02]  /*27a0*/  @P2 LEA R100, P1, R138.reuse, UR16, 0x4 ;  /* 0x000000108a642c11 */ /* 0x040fe4000f8220ff */
[----:B------:R-:W-:Y:S01]  /*27b0*/  SEL R58, R101, R54, P3 ;  /* 0x00000036653a7207 */ /* 0x000fe20001800000 */
[----:B------:R2:W3:Y:S01]  /*27c0*/  F2F.BF16.F32 R119, R61 ;  /* 0x0000003d00777304 */ /* 0x0004e20000202000 */
[----:B------:R-:W-:-:S02]  /*27d0*/  @P2 LEA.HI.X R101, R138, UR17, RZ, 0x4, P1 ;  /* 0x000000118a652c11 */ /* 0x000fc400088f24ff */
[----:B------:R-:W-:Y:S02]  /*27e0*/  LEA R104, P1, R138, UR18, 0x3 ;  /* 0x000000128a687c11 */ /* 0x000fe4000f8218ff */
[----:B------:R-:W-:Y:S02]  /*27f0*/  SEL R63, R108, R55, P3 ;  /* 0x000000376c3f7207 */ /* 0x000fe40001800000 */
[----:B------:R-:W-:Y:S01]  /*2800*/  LEA.HI.X R105, R138, UR19, RZ, 0x3, P1 ;  /* 0x000000138a697c11 */ /* 0x000fe200088f1cff */
[----:B------:R-:W4:Y:S01]  /*2810*/  F2F.BF16.F32 R111, R111 ;  /* 0x0000006f006f7304 */ /* 0x000f220000202000 */
[----:B--2---:R-:W-:-:S03]  /*2820*/  IMAD.WIDE.U32 R60, R68, 0x10000, RZ ;  /* 0x00010000443c7825 */ /* 0x004fc600078e00ff */
[----:B------:R-:W-:Y:S02]  /*2830*/  LOP3.LUT R72, R60, R69, RZ, 0xfc, !PT ;  /* 0x000000453c487212 */ /* 0x000fe400078efcff */
[----:B0-----:R-:W-:Y:S02]  /*2840*/  SHF.L.U32 R69, R118, 0x10, RZ ;  /* 0x0000001076457819 */ /* 0x001fe400000006ff */
[----:B-1----:R-:W-:Y:S02]  /*2850*/  LOP3.LUT R73, R61, R70, R73, 0xfe, !PT ;  /* 0x000000463d497212 */ /* 0x002fe400078efe49 */
[----:B------:R-:W-:Y:S02]  /*2860*/  LEA R70, P5, R140, UR18, 0x3 ;  /* 0x000000128c467c11 */ /* 0x000fe4000f8a18ff */
[----:B---3--:R-:W-:Y:S02]  /*2870*/  LOP3.LUT R68, R56, R119, RZ, 0xfc, !PT ;  /* 0x0000007738447212 */ /* 0x008fe400078efcff */
[----:B----4-:R-:W-:-:S02]  /*2880*/  LOP3.LUT R69, R57, R69, R111, 0xfe, !PT ;  /* 0x0000004539457212 */ /* 0x010fc400078efe6f */
[-C--:B------:R-:W-:Y:S02]  /*2890*/  SEL R56, R103, R52.reuse, P3 ;  /* 0x0000003467387207 */ /* 0x080fe40001800000 */
[-C--:B------:R-:W-:Y:S02]  /*28a0*/  SEL R57, R102, R53.reuse, P3 ;  /* 0x0000003566397207 */ /* 0x080fe40001800000 */
[----:B------:R-:W-:Y:S02]  /*28b0*/  LEA.HI.X R71, R140, UR19, RZ, 0x3, P5 ;  /* 0x000000138c477c11 */ /* 0x000fe4000a8f1cff */
[----:B------:R-:W-:Y:S01]  /*28c0*/  SEL R60, R109, R52, P3 ;  /* 0x000000346d3c7207 */ /* 0x000fe20001800000 */
[----:B------:R-:W-:Y:S01]  /*28d0*/  @P2 STG.E.128 desc[UR4][R98.64], R56 ;  /* 0x0000003862002986 */ /* 0x000fe2000c101d04 */
[----:B------:R-:W-:Y:S02]  /*28e0*/  SEL R61, R110, R53, P3 ;  /* 0x000000356e3d7207 */ /* 0x000fe40001800000 */
[C---:B------:R-:W-:Y:S01]  /*28f0*/  @P2 LEA R102, P5, R136.reuse, UR16, 0x4 ;  /* 0x0000001088662c11 */ /* 0x040fe2000f8a20ff */
[----:B------:R0:W-:Y:S03]  /*2900*/  STG.E.64 desc[UR4][R70.64], R72 ;  /* 0x0000004846007986 */ /* 0x0001e6000c101b04 */
[C---:B------:R-:W-:Y:S01]  /*2910*/  @P2 LEA.HI.X R103, R136.reuse, UR17, RZ, 0x4, P5 ;  /* 0x0000001188672c11 */ /* 0x040fe2000a8f24ff */
[----:B------:R1:W-:Y:S04]  /*2920*/  @P2 STG.E.128 desc[UR4][R100.64], R60 ;  /* 0x0000003c64002986 */ /* 0x0003e8000c101d04 */
[----:B------:R2:W-:Y:S01]  /*2930*/  STG.E.64 desc[UR4][R104.64], R66 ;  /* 0x0000004268007986 */ /* 0x0005e2000c101b04 */
[----:B0-----:R-:W-:-:S02]  /*2940*/  LEA R70, P1, R136, UR18, 0x3 ;  /* 0x0000001288467c11 */ /* 0x001fc4000f8218ff */
[----:B------:R-:W-:Y:S02]  /*2950*/  SEL R56, R107, R52, P3 ;  /* 0x000000346b387207 */ /* 0x000fe40001800000 */
[----:B------:R-:W-:Y:S02]  /*2960*/  LEA.HI.X R71, R136, UR19, RZ, 0x3, P1 ;  /* 0x0000001388477c11 */ /* 0x000fe400088f1cff */
[----:B------:R-:W-:Y:S02]  /*2970*/  SEL R57, R112, R53, P3 ;  /* 0x0000003570397207 */ /* 0x000fe40001800000 */
[C---:B-1----:R-:W-:Y:S02]  /*2980*/  @P2 LEA R62, P1, R85.reuse, UR16, 0x4 ;  /* 0x00000010553e2c11 */ /* 0x042fe4000f8220ff */
[----:B------:R-:W-:Y:S02]  /*2990*/  LEA R60, P5, R85, UR18, 0x3 ;  /* 0x00000012553c7c11 */ /* 0x000fe4000f8a18ff */
[----:B------:R-:W-:-:S02]  /*29a0*/  SEL R58, R117, R54, P3 ;  /* 0x00000036753a7207 */ /* 0x000fc40001800000 */
[----:B------:R-:W-:Y:S02]  /*29b0*/  SEL R59, R116, R55, P3 ;  /* 0x00000037743b7207 */ /* 0x000fe40001800000 */
[----:B------:R-:W-:Y:S02]  /*29c0*/  SEL R52, R115, R52, P3 ;  /* 0x0000003473347207 */ /* 0x000fe40001800000 */
[----:B------:R-:W-:Y:S01]  /*29d0*/  SEL R53, R106, R53, P3 ;  /* 0x000000356a357207 */ /* 0x000fe20001800000 */
[----:B------:R2:W-:Y:S01]  /*29e0*/  @P2 STG.E.128 desc[UR4][R102.64], R56 ;  /* 0x0000003866002986 */ /* 0x0005e2000c101d04 */
[----:B------:R-:W-:Y:S02]  /*29f0*/  SEL R54, R113, R54, P3 ;  /* 0x0000003671367207 */ /* 0x000fe40001800000 */
[----:B------:R-:W-:Y:S01]  /*2a00*/  SEL R55, R144, R55, P3 ;  /* 0x0000003790377207 */ /* 0x000fe20001800000 */
[----:B------:R2:W-:Y:S01]  /*2a10*/  STG.E.64 desc[UR4][R70.64], R64 ;  /* 0x0000004046007986 */ /* 0x0005e2000c101b04 */
[----:B------:R-:W-:-:S02]  /*2a20*/  @P2 LEA.HI.X R63, R85, UR17, RZ, 0x4, P1 ;  /* 0x00000011553f2c11 */ /* 0x000fc400088f24ff */
[----:B------:R-:W-:Y:S02]  /*2a30*/  LEA.HI.X R61, R85, UR19, RZ, 0x3, P5 ;  /* 0x00000013553d7c11 */ /* 0x000fe4000a8f1cff */
[----:B------:R-:W-:Y:S01]  /*2a40*/  ISETP.GE.AND P1, PT, R86, UR21, PT ;  /* 0x0000001556007c0c */ /* 0x000fe2000bf26270 */
[----:B------:R2:W-:Y:S04]  /*2a50*/  @P2 STG.E.128 desc[UR4][R62.64], R52 ;  /* 0x000000343e002986 */ /* 0x0005e8000c101d04 */
[----:B------:R2:W-:Y:S08]  /*2a60*/  STG.E.64 desc[UR4][R60.64], R68 ;  /* 0x000000443c007986 */ /* 0x0005f0000c101b04 */
        /* <DEDUP_REMOVED lines=31> */
.L_x_4529:
[----:B------:R-:W0:Y:S01]  /*2c60*/  S2UR UR6, SR_CTAID.X ;  /* 0x00000000000679c3 */ /* 0x000e220000002500 */
[----:B------:R-:W-:-:S07]  /*2c70*/  LOP3.LUT R11, R77, 0x7f, RZ, 0xc0, !PT ;  /* 0x0000007f4d0b7812 */ /* 0x000fce00078ec0ff */
[----:B------:R-:W1:Y:S08]  /*2c80*/  LDC.64 R2, c[0x0][0x2d0] ;  /* 0x0000b400ff027b82 */ /* 0x000e700000000a00 */
[----:B------:R-:W3:Y:S01]  /*2c90*/  LDC.64 R8, c[0x0][0x2d8] ;  /* 0x0000b600ff087b82 */ /* 0x000ee20000000a00 */
[----:B0-----:R-:W-:Y:S01]  /*2ca0*/  LEA.HI R0, R77, UR6, RZ, 0x19 ;  /* 0x000000064d007c11 */ /* 0x001fe2000f8fc8ff */
        /* <DEDUP_REMOVED lines=16> */
.L_x_4530:
[----:B------:R-:W-:Y:S01]  /*2db0*/  HFMA2.MMA R149, -RZ, RZ, 0, 9.5367431640625e-07 ;  /* 0x00000010ff957435 */ /* 0x000fe200000001ff */
[----:B------:R-:W-:Y:S01]  /*2dc0*/  MOV R160, R62 ;  /* 0x0000003e00a07202 */ /* 0x000fe20000000f00 */
[----:B------:R-:W-:Y:S01]  /*2dd0*/  IMAD.MOV.U32 R101, RZ, RZ, -0x1 ;  /* 0xffffffffff657424 */ /* 0x000fe200078e00ff */
[----:B------:R-:W-:-:S08]  /*2de0*/  MOV R162, 0x1f ;  /* 0x0000001f00a27802 */ /* 0x000fd00000000f00 */
[----:B-----5:R-:W-:Y:S05]  /*2df0*/  WARPSYNC.COLLECTIVE R101, `(.L_x_4532) ;  /* 0x0000000065087348 */ /* 0x020fea0003c00000 */
[----:B------:R0:W1:Y:S02]  /*2e00*/  SHFL.DOWN P3, R103, R160, R149, R162 ;  /* 0x08000095a0677389 */ /* 0x00006400000600a2 */
[----:B01---5:R-:W-:Y:S01]  /*2e10*/  ENDCOLLECTIVE ;  /* 0x000000000000791b */ /* 0x023fe20003800000 */
.L_x_4532:
[----:B------:R-:W-:Y:S02]  /*2e20*/  MOV R160, R58 ;  /* 0x0000003a00a07202 */ /* 0x000fe40000000f00 */
[----:B------:R-:W-:-:S07]  /*2e30*/  MOV R57, R103 ;  /* 0x0000006700397202 */ /* 0x000fce0000000f00 */
[----:B------:R-:W-:Y:S05]  /*2e40*/  WARPSYNC.COLLECTIVE R101, `(.L_x_4533) ;  /* 0x0000000065087348 */ /* 0x000fea0003c00000 */
[----:B------:R0:W1:Y:S02]  /*2e50*/  SHFL.DOWN P3, R103, R160, R149, R162 ;  /* 0x08000095a0677389 */ /* 0x00006400000600a2 */
[----:B01----:R-:W-:Y:S01]  /*2e60*/  ENDCOLLECTIVE ;  /* 0x000000000000791b */ /* 0x003fe20003800000 */
.L_x_4533:
[----:B------:R-:W-:Y:S01]  /*2e70*/  FADD.FTZ R57, R62, R57 ;  /* 0x000000393e397221 */ /* 0x000fe20000010000 */
[----:B------:R-:W-:-:S04]  /*2e80*/  HFMA2.MMA R149, -RZ, RZ, 0, 4.76837158203125e-07 ;  /* 0x00000008ff957435 */ /* 0x000fc800000001ff */
[----:B------:R-:W-:Y:S02]  /*2e90*/  MOV R160, R57 ;  /* 0x0000003900a07202 */ /* 0x000fe40000000f00 */
[----:B------:R-:W-:-:S07]  /*2ea0*/  MOV R59, R103 ;  /* 0x00000067003b7202 */ /* 0x000fce0000000f00 */
[----:B------:R-:W-:Y:S05]  /*2eb0*/  WARPSYNC.COLLECTIVE R101, `(.L_x_4534) ;  /* 0x0000000065087348 */ /* 0x000fea0003c00000 */
[----:B------:R0:W1:Y:S02]  /*2ec0*/  SHFL.DOWN P3, R103, R160, R149, R162 ;  /* 0x08000095a0677389 */ /* 0x00006400000600a2 */
[----:B01----:R-:W-:Y:S01]  /*2ed0*/  ENDCOLLECTIVE ;  /* 0x000000000000791b */ /* 0x003fe20003800000 */
.L_x_4534:
[----:B------:R-:W-:-:S05]  /*2ee0*/  FADD.FTZ R59, R58, R59 ;  /* 0x0000003b3a3b7221 */ /* 0x000fca0000010000 */
[----:B------:R-:W-:Y:S01]  /*2ef0*/  MOV R160, R59 ;  /* 0x0000003b00a07202 */ /* 0x000fe20000000f00 */
[----:B------:R-:W-:-:S07]  /*2f00*/  IMAD.MOV.U32 R56, RZ, RZ, R103 ;  /* 0x000000ffff387224 */ /* 0x000fce00078e0067 */
[----:B------:R-:W-:Y:S05]  /*2f10*/  WARPSYNC.COLLECTIVE R101, `(.L_x_4535) ;  /* 0x0000000065087348 */ /* 0x000fea0003c00000 */
[----:B------:R0:W1:Y:S02]  /*2f20*/  SHFL.DOWN P3, R103, R160, R149, R162 ;  /* 0x08000095a0677389 */ /* 0x00006400000600a2 */
[----:B01----:R-:W-:Y:S01]  /*2f30*/  ENDCOLLECTIVE ;  /* 0x000000000000791b */ /* 0x003fe20003800000 */
.L_x_4535:
[----:B------:R-:W-:Y:S01]  /*2f40*/  FADD.FTZ R56, R57, R56 ;  /* 0x0000003839387221 */ /* 0x000fe20000010000 */
[----:B------:R-:W-:-:S04]  /*2f50*/  HFMA2.MMA R149, -RZ, RZ, 0, 2.384185791015625e-07 ;  /* 0x00000004ff957435 */ /* 0x000fc800000001ff */
[----:B------:R-:W-:Y:S02]  /*2f60*/  MOV R160, R56 ;  /* 0x0000003800a07202 */ /* 0x000fe40000000f00 */
[----:B------:R-:W-:-:S07]  /*2f70*/  MOV R64, R103 ;  /* 0x0000006700407202 */ /* 0x000fce0000000f00 */
[----:B------:R-:W-:Y:S05]  /*2f80*/  WARPSYNC.COLLECTIVE R101, `(.L_x_4536) ;  /* 0x0000000065087348 */ /* 0x000fea0003c00000 */
[----:B------:R0:W1:Y:S02]  /*2f90*/  SHFL.DOWN P3, R103, R160, R149, R162 ;  /* 0x08000095a0677389 */ /* 0x00006400000600a2 */
[----:B01----:R-:W-:Y:S01]  /*2fa0*/  ENDCOLLECTIVE ;  /* 0x000000000000791b */ /* 0x003fe20003800000 */
.L_x_4536:
[----:B------:R-:W-:-:S04]  /*2fb0*/  FADD.FTZ R61, R59, R64 ;  /* 0x000000403b3d7221 */ /* 0x000fc80000010000 */
[----:B------:R-:W-:Y:S01]  /*2fc0*/  IMAD.MOV.U32 R160, RZ, RZ, R61 ;  /* 0x000000ffffa07224 */ /* 0x000fe200078e003d */
[----:B------:R-:W-:-:S07]  /*2fd0*/  MOV R63, R103 ;  /* 0x00000067003f7202 */ /* 0x000fce0000000f00 */
[----:B------:R-:W-:Y:S05]  /*2fe0*/  WARPSYNC.COLLECTIVE R101, `(.L_x_4537) ;  /* 0x0000000065087348 */ /* 0x000fea0003c00000 */
[----:B------:R0:W1:Y:S02]  /*2ff0*/  SHFL.DOWN P3, R103, R160, R149, R162 ;  /* 0x08000095a0677389 */ /* 0x00006400000600a2 */
[----:B01----:R-:W-:Y:S01]  /*3000*/  ENDCOLLECTIVE ;  /* 0x000000000000791b */ /* 0x003fe20003800000 */
.L_x_4537:
[----:B------:R-:W-:Y:S01]  /*3010*/  FADD.FTZ R63, R56, R63 ;  /* 0x0000003f383f7221 */ /* 0x000fe20000010000 */
[----:B------:R-:W-:-:S04]  /*3020*/  HFMA2.MMA R149, -RZ, RZ, 0, 1.1920928955078125e-07 ;  /* 0x00000002ff957435 */ /* 0x000fc800000001ff */
[----:B------:R-:W-:Y:S02]  /*3030*/  MOV R160, R63 ;  /* 0x0000003f00a07202 */ /* 0x000fe40000000f00 */
[----:B------:R-:W-:-:S07]  /*3040*/  MOV R64, R103 ;  /* 0x0000006700407202 */ /* 0x000fce0000000f00 */
[----:B------:R-:W-:Y:S05]  /*3050*/  WARPSYNC.COLLECTIVE R101, `(.L_x_4538) ;  /* 0x0000000065087348 */ /* 0x000fea0003c00000 */
[----:B------:R0:W1:Y:S02]  /*3060*/  SHFL.DOWN P3, R103, R160, R149, R162 ;  /* 0x08000095a0677389 */ /* 0x00006400000600a2 */
[----:B01----:R-:W-:Y:S01]  /*3070*/  ENDCOLLECTIVE ;  /* 0x000000000000791b */ /* 0x003fe20003800000 */
.L_x_4538:
[----:B------:R-:W-:-:S05]  /*3080*/  FADD.FTZ R62, R61, R64 ;  /* 0x000000403d3e7221 */ /* 0x000fca0000010000 */
[----:B------:R-:W-:Y:S02]  /*3090*/  MOV R160, R62 ;  /* 0x0000003e00a07202 */ /* 0x000fe40000000f00 */
[----:B------:R-:W-:-:S07]  /*30a0*/  MOV R64, R103 ;  /* 0x0000006700407202 */ /* 0x000fce0000000f00 */
[----:B------:R-:W-:Y:S05]  /*30b0*/  WARPSYNC.COLLECTIVE R101, `(.L_x_4539) ;  /* 0x0000000065087348 */ /* 0x000fea0003c00000 */
[----:B------:R0:W1:Y:S02]  /*30c0*/  SHFL.DOWN P3, R103, R160, R149, R162 ;  /* 0x08000095a0677389 */ /* 0x00006400000600a2 */
[----:B01----:R-:W-:Y:S01]  /*30d0*/  ENDCOLLECTIVE ;  /* 0x000000000000791b */ /* 0x003fe20003800000 */
.L_x_4539:
[----:B------:R-:W-:Y:S01]  /*30e0*/  FADD.FTZ R64, R63, R64 ;  /* 0x000000403f407221 */ /* 0x000fe20000010000 */
[----:B------:R-:W-:-:S04]  /*30f0*/  HFMA2.MMA R149, -RZ, RZ, 0, 5.9604644775390625e-08 ;  /* 0x00000001ff957435 */ /* 0x000fc800000001ff */
[----:B------:R-:W-:Y:S01]  /*3100*/  MOV R160, R64 ;  /* 0x0000004000a07202 */ /* 0x000fe20000000f00 */
[----:B------:R-:W-:-:S07]  /*3110*/  IMAD.MOV.U32 R65, RZ, RZ, R103 ;  /* 0x000000ffff417224 */ /* 0x000fce00078e0067 */
[----:B------:R-:W-:Y:S05]  /*3120*/  WARPSYNC.COLLECTIVE R101, `(.L_x_4540) ;  /* 0x0000000065087348 */ /* 0x000fea0003c00000 */
[----:B------:R0:W1:Y:S02]  /*3130*/  SHFL.DOWN P3, R103, R160, R149, R162 ;  /* 0x08000095a0677389 */ /* 0x00006400000600a2 */
[----:B01----:R-:W-:Y:S01]  /*3140*/  ENDCOLLECTIVE ;  /* 0x000000000000791b */ /* 0x003fe20003800000 */
.L_x_4540:
[----:B------:R-:W-:-:S05]  /*3150*/  FADD.FTZ R65, R62, R65 ;  /* 0x000000413e417221 */ /* 0x000fca0000010000 */
[----:B------:R-:W-:Y:S02]  /*3160*/  MOV R160, R65 ;  /* 0x0000004100a07202 */ /* 0x000fe40000000f00 */
[----:B------:R-:W-:-:S07]  /*3170*/  MOV R57, R103 ;  /* 0x0000006700397202 */ /* 0x000fce0000000f00 */
[----:B------:R-:W-:Y:S05]  /*3180*/  WARPSYNC.COLLECTIVE R101, `(.L_x_4541) ;  /* 0x0000000065087348 */ /* 0x000fea0003c00000 */
[----:B------:R0:W1:Y:S02]  /*3190*/  SHFL.DOWN P3, R103, R160, R149, R162 ;  /* 0x08000095a0677389 */ /* 0x00006400000600a2 */
[----:B01----:R-:W-:Y:S01]  /*31a0*/  ENDCOLLECTIVE ;  /* 0x000000000000791b */ /* 0x003fe20003800000 */
.L_x_4541:
[----:B------:R-:W-:Y:S01]  /*31b0*/  MOV R58, R103 ;  /* 0x00000067003a7202 */ /* 0x000fe20000000f00 */
[----:B------:R-:W-:Y:S06]  /*31c0*/  BRA `(.L_x_4542) ;  /* 0xffffffe400b47947 */ /* 0x000fec000383ffff */
.L_x_4543:
        /* <DEDUP_REMOVED lines=11> */
.L_x_11887:


//--------------------- .text._ZN10layer_norm22ln_bwd_finalize_kernelINS_22Kernel_traits_finalizeILj2560E13__nv_bfloat16S2_fS2_fjLb0ELj1024ELj4ENS_18Kernel_traits_baseILj2560ES2_S2_fS2_fjLj1024EEEEELb0ELb0EEEvNS_9BwdParamsE --------------------------
	.section	.text._ZN10layer_norm22ln_bwd_finalize_kernelINS_22Kernel_traits_finalizeILj2560E13__nv_bfloat16S2_fS2_fjLb0ELj1024ELj4ENS_18Kernel_traits_baseILj2560ES2_S2_fS2_fjLj1024EEEEELb0ELb0EEEvNS_9BwdParamsE,"ax",@progbits
	.align	128
        .global         _ZN10layer_norm22ln_bwd_finalize_kernelINS_22Kernel_traits_finalizeILj2560E13__nv_bfloat16S2_fS2_fjLb0ELj1024ELj4ENS_18Kernel_traits_baseILj2560ES2_S2_fS2_fjLj1024EEEEELb0ELb0EEEvNS_9BwdParamsE
        .type           _ZN10layer_norm22ln_bwd_finalize_kernelINS_22Kernel_traits_finalizeILj2560E13__nv_bfloat16S2_fS2_fjLb0ELj1024ELj4ENS_18Kernel_traits_baseILj2560ES2_S2_fS2_fjLj1024EEEEELb0ELb0EEEvNS_9BwdParamsE,@function
        .size           _ZN10layer_norm22ln_bwd_finalize_kernelINS_22Kernel_traits_finalizeILj2560E13__nv_bfloat16S2_fS2_fjLb0ELj1024ELj4ENS_18Kernel_traits_baseILj2560ES2_S2_fS2_fjLj1024EEEEELb0ELb0EEEvNS_9BwdParamsE,(.L_x_11888 - _ZN10layer_norm22ln_bwd_finalize_kernelINS_22Kernel_traits_finalizeILj2560E13__nv_bfloat16S2_fS2_fjLb0ELj1024ELj4ENS_18Kernel_traits_baseILj2560ES2_S2_fS2_fjLj1024EEEEELb0ELb0EEEvNS_9BwdParamsE)
        .other          _ZN10layer_norm22ln_bwd_finalize_kernelINS_22Kernel_traits_finalizeILj2560E13__nv_bfloat16S2_fS2_fjLb0ELj1024ELj4ENS_18Kernel_traits_baseILj2560ES2_S2_fS2_fjLj1024EEEEELb0ELb0EEEvNS_9BwdParamsE,@"STO_CUDA_ENTRY STV_DEFAULT"
_ZN10layer_norm22ln_bwd_finalize_kernelINS_22Kernel_traits_finalizeILj2560E13__nv_bfloat16S2_fS2_fjLb0ELj1024ELj4ENS_18Kernel_traits_baseILj2560ES2_S2_fS2_fjLj1024EEEEELb0ELb0EEEvNS_9BwdParamsE:
.text._ZN10layer_norm22ln_bwd_finalize_kernelINS_22Kernel_traits_finalizeILj2560E13__nv_bfloat16S2_fS2_fjLb0ELj1024ELj4ENS_18Kernel_traits_baseILj2560ES2_S2_fS2_fjLj1024EEEEELb0ELb0EEEvNS_9BwdParamsE:
        /* <DEDUP_REMOVED lines=25> */
.L_x_4556:
        /* <DEDUP_REMOVED lines=30> */
.L_x_4548:
        /* <DEDUP_REMOVED lines=36> */
.L_x_4547:
[----:B------:R-:W-:Y:S05]  /*05b0*/  BSYNC B1 ;  /* 0x0000000000017941 */ /* 0x000fea0003800000 */
.L_x_4546:
        /* <DEDUP_REMOVED lines=24> */
.L_x_4550:
[----:B------:R-:W-:Y:S05]  /*0740*/  BSYNC B1 ;  /* 0x0000000000017941 */ /* 0x000fea0003800000 */
.L_x_4549:
        /* <DEDUP_REMOVED lines=12> */
.L_x_4551:
[----:B------:R-:W-:Y:S05]  /*0810*/  BSYNC B1 ;  /* 0x0000000000017941 */ /* 0x000fea0003800000 */
.L_x_4545:
[----:B------:R-:W-:Y:S05]  /*0820*/  BSYNC B0 ;  /* 0x0000000000007941 */ /* 0x000fea0003800000 */
.L_x_4544:
        /* <DEDUP_REMOVED lines=29> */
.L_x_4567:
[----:B---3--:R-:W-:Y:S01]  /*0a00*/  FADD.FTZ R9, R18, R9 ;  /* 0x0000000912097221 */ /* 0x008fe20000010000 */
[----:B--2---:R-:W-:-:S04]  /*0a10*/  FADD.FTZ R11, R10, R11 ;  /* 0x0000000b0a0b7221 */ /* 0x004fc80000010000 */
[----:B------:R2:W-:Y:S04]  /*0a20*/  @!P1 STS [R6+0x2000], R9 ;  /* 0x0020000906009388 */ /* 0x0005e80000000800 */
[----:B------:R2:W-:Y:S02]  /*0a30*/  @!P1 STS [R6+0x2080], R11 ;  /* 0x0020800b06009388 */ /* 0x0005e40000000800 */
.L_x_4552:
        /* <DEDUP_REMOVED lines=18> */
.L_x_4555:
[----:B------:R-:W-:Y:S05]  /*0b60*/  BSYNC B0 ;  /* 0x0000000000007941 */ /* 0x000fea0003800000 */
.L_x_4554:
[C---:B------:R-:W-:Y:S01]  /*0b70*/  ISETP.GT.U32.AND P1, PT, R3.reuse, -0xa01, PT ;  /* 0xfffff5ff0300780c */ /* 0x040fe20003f24070 */
[----:B------:R-:W-:Y:S01]  /*0b80*/  VIADD R4, R4, 0x500 ;  /* 0x0000050004047836 */ /* 0x000fe20000000000 */
[----:B------:R-:W-:-:S11]  /*0b90*/  IADD3 R3, R3, 0xa00, RZ ;  /* 0x00000a0003037810 */ /* 0x000fd60007ffe0ff */
[----:B------:R-:W-:Y:S05]  /*0ba0*/  @P1 BRA `(.L_x_4556) ;  /* 0xfffffff400781947 */ /* 0x000fea000383ffff */
[----:B------:R-:W-:Y:S05]  /*0bb0*/  EXIT ;  /* 0x000000000000794d */ /* 0x000fea0003800000 */
.L_x_4553:
[----:B------:R-:W-:Y:S01]  /*0bc0*/  HFMA2.MMA R21, -RZ, RZ, 0, 5.9604644775390625e-08 ;  /* 0x00000001ff157435 */ /* 0x000fe200000001ff */
[----:B0--3--:R-:W-:Y:S01]  /*0bd0*/  MOV R22, R10 ;  /* 0x0000000a00167202 */ /* 0x009fe20000000f00 */
[----:B------:R-:W-:Y:S01]  /*0be0*/  IMAD.MOV.U32 R19, RZ, RZ, -0x1 ;  /* 0xffffffffff137424 */ /* 0x000fe200078e00ff */
[----:B------:R-:W-:-:S08]  /*0bf0*/  MOV R24, 0x1f ;  /* 0x0000001f00187802 */ /* 0x000fd00000000f00 */
[----:B-12---:R-:W-:Y:S05]  /*0c00*/  WARPSYNC.COLLECTIVE R19, `(.L_x_4557) ;  /* 0x0000000013087348 */ /* 0x006fea0003c00000 */
[----:B------:R0:W3:Y:S02]  /*0c10*/  SHFL.BFLY P2, R20, R22, R21, R24 ;  /* 0x0c00001516147389 */ /* 0x0000e40000040018 */
[----:B0123--:R-:W-:Y:S01]  /*0c20*/  ENDCOLLECTIVE ;  /* 0x000000000000791b */ /* 0x00ffe20003800000 */
.L_x_4557:
[----:B------:R-:W-:Y:S01]  /*0c30*/  HFMA2.MMA R21, -RZ, RZ, 0, 1.1920928955078125e-07 ;  /* 0x00000002ff157435 */ /* 0x000fe200000001ff */
[----:B------:R-:W-:-:S05]  /*0c40*/  MOV R11, R20 ;  /* 0x00000014000b7202 */ /* 0x000fca0000000f00 */
[----:B------:R-:W-:-:S05]  /*0c50*/  FADD.FTZ R11, R10, R11 ;  /* 0x0000000b0a0b7221 */ /* 0x000fca0000010000 */
[----:B------:R-:W-:-:S07]  /*0c60*/  MOV R22, R11 ;  /* 0x0000000b00167202 */ /* 0x000fce0000000f00 */
[----:B------:R-:W-:Y:S05]  /*0c70*/  WARPSYNC.COLLECTIVE R19, `(.L_x_4558) ;  /* 0x0000000013087348 */ /* 0x000fea0003c00000 */
[----:B------:R0:W1:Y:S02]  /*0c80*/  SHFL.BFLY P2, R20, R22, R21, R24 ;  /* 0x0c00001516147389 */ /* 0x0000640000040018 */
[----:B01----:R-:W-:Y:S01]  /*0c90*/  ENDCOLLECTIVE ;  /* 0x000000000000791b */ /* 0x003fe20003800000 */
.L_x_4558:
[----:B------:R-:W-:Y:S01]  /*0ca0*/  HFMA2.MMA R21, -RZ, RZ, 0, 2.384185791015625e-07 ;  /* 0x00000004ff157435 */ /* 0x000fe200000001ff */
[----:B------:R-:W-:-:S04]  /*0cb0*/  IMAD.MOV.U32 R14, RZ, RZ, R20 ;  /* 0x000000ffff0e7224 */ /* 0x000fc800078e0014 */
[----:B------:R-:W-:-:S05]  /*0cc0*/  FADD.FTZ R14, R11, R14 ;  /* 0x0000000e0b0e7221 */ /* 0x000fca0000010000 */
[----:B------:R-:W-:-:S07]  /*0cd0*/  MOV R22, R14 ;  /* 0x0000000e00167202 */ /* 0x000fce0000000f00 */
[----:B------:R-:W-:Y:S05]  /*0ce0*/  WARPSYNC.COLLECTIVE R19, `(.L_x_4559) ;  /* 0x0000000013087348 */ /* 0x000fea0003c00000 */
[----:B------:R0:W1:Y:S02]  /*0cf0*/  SHFL.BFLY P2, R20, R22, R21, R24 ;  /* 0x0c00001516147389 */ /* 0x0000640000040018 */
[----:B01----:R-:W-:Y:S01]  /*0d00*/  ENDCOLLECTIVE ;  /* 0x000000000000791b */ /* 0x003fe20003800000 */
.L_x_4559:
[----:B------:R-:W-:Y:S01]  /*0d10*/  HFMA2.MMA R21, -RZ, RZ, 0, 4.76837158203125e-07 ;  /* 0x00000008ff157435 */ /* 0x000fe200000001ff */
[----:B------:R-:W-:-:S05]  /*0d20*/  MOV R13, R20 ;  /* 0x00000014000d7202 */ /* 0x000fca0000000f00 */
[----:B------:R-:W-:-:S04]  /*0d30*/  FADD.FTZ R13, R14, R13 ;  /* 0x0000000d0e0d7221 */ /* 0x000fc80000010000 */
[----:B------:R-:W-:-:S07]  /*0d40*/  IMAD.MOV.U32 R22, RZ, RZ, R13 ;  /* 0x000000ffff167224 */ /* 0x000fce00078e000d */
[----:B------:R-:W-:Y:S05]  /*0d50*/  WARPSYNC.COLLECTIVE R19, `(.L_x_4560) ;  /* 0x0000000013087348 */ /* 0x000fea0003c00000 */
[----:B------:R0:W1:Y:S02]  /*0d60*/  SHFL.BFLY P2, R20, R22, R21, R24 ;  /* 0x0c00001516147389 */ /* 0x0000640000040018 */
[----:B01----:R-:W-:Y:S01]  /*0d70*/  ENDCOLLECTIVE ;  /* 0x000000000000791b */ /* 0x003fe20003800000 */
.L_x_4560:
[----:B------:R-:W-:Y:S01]  /*0d80*/  IMAD.MOV.U32 R21, RZ, RZ, 0x10 ;  /* 0x00000010ff157424 */ /* 0x000fe200078e00ff */
[----:B------:R-:W-:-:S05]  /*0d90*/  MOV R10, R20 ;  /* 0x00000014000a7202 */ /* 0x000fca0000000f00 */
[----:B------:R-:W-:-:S05]  /*0da0*/  FADD.FTZ R10, R13, R10 ;  /* 0x0000000a0d0a7221 */ /* 0x000fca0000010000 */
[----:B------:R-:W-:-:S07]  /*0db0*/  MOV R22, R10 ;  /* 0x0000000a00167202 */ /* 0x000fce0000000f00 */
[----:B------:R-:W-:Y:S05]  /*0dc0*/  WARPSYNC.COLLECTIVE R19, `(.L_x_4561) ;  /* 0x0000000013087348 */ /* 0x000fea0003c00000 */
[----:B------:R0:W1:Y:S02]  /*0dd0*/  SHFL.BFLY P2, R20, R22, R21, R24 ;  /* 0x0c00001516147389 */ /* 0x0000640000040018 */
[----:B01----:R-:W-:Y:S01]  /*0de0*/  ENDCOLLECTIVE ;  /* 0x000000000000791b */ /* 0x003fe20003800000 */
.L_x_4561:
[----:B------:R-:W-:Y:S01]  /*0df0*/  HFMA2.MMA R21, -RZ, RZ, 0, 5.9604644775390625e-08 ;  /* 0x00000001ff157435 */ /* 0x000fe200000001ff */
[----:B------:R-:W-:Y:S02]  /*0e00*/  MOV R22, R9 ;  /* 0x0000000900167202 */ /* 0x000fe40000000f00 */
[----:B------:R-:W-:-:S08]  /*0e10*/  MOV R11, R20 ;  /* 0x00000014000b7202 */ /* 0x000fd00000000f00 */
[----:B------:R-:W-:Y:S05]  /*0e20*/  WARPSYNC.COLLECTIVE R19, `(.L_x_4562) ;  /* 0x0000000013087348 */ /* 0x000fea0003c00000 */
[----:B------:R0:W1:Y:S02]  /*0e30*/  SHFL.BFLY P2, R20, R22, R21, R24 ;  /* 0x0c00001516147389 */ /* 0x0000640000040018 */
[----:B01----:R-:W-:Y:S01]  /*0e40*/  ENDCOLLECTIVE ;  /* 0x000000000000791b */ /* 0x003fe20003800000 */
.L_x_4562:
[----:B------:R-:W-:Y:S01]  /*0e50*/  HFMA2.MMA R21, -RZ, RZ, 0, 1.1920928955078125e-07 ;  /* 0x00000002ff157435 */ /* 0x000fe200000001ff */
[----:B------:R-:W-:-:S04]  /*0e60*/  IMAD.MOV.U32 R14, RZ, RZ, R20 ;  /* 0x000000ffff0e7224 */ /* 0x000fc800078e0014 */
[----:B------:R-:W-:-:S05]  /*0e70*/  FADD.FTZ R15, R9, R14 ;  /* 0x0000000e090f7221 */ /* 0x000fca0000010000 */
[----:B------:R-:W-:-:S07]  /*0e80*/  MOV R22, R15 ;  /* 0x0000000f00167202 */ /* 0x000fce0000000f00 */
[----:B------:R-:W-:Y:S05]  /*0e90*/  WARPSYNC.COLLECTIVE R19, `(.L_x_4563) ;  /* 0x0000000013087348 */ /* 0x000fea0003c00000 */
[----:B------:R0:W1:Y:S02]  /*0ea0*/  SHFL.BFLY P2, R20, R22, R21, R24 ;  /* 0x0c00001516147389 */ /* 0x0000640000040018 */
[----:B01----:R-:W-:Y:S01]  /*0eb0*/  ENDCOLLECTIVE ;  /* 0x000000000000791b */ /* 0x003fe20003800000 */
.L_x_4563:
[----:B------:R-:W-:Y:S01]  /*0ec0*/  HFMA2.MMA R21, -RZ, RZ, 0, 2.384185791015625e-07 ;  /* 0x00000004ff157435 */ /* 0x000fe200000001ff */
[----:B------:R-:W-:-:S05]  /*0ed0*/  MOV R16, R20 ;  /* 0x0000001400107202 */ /* 0x000fca0000000f00 */
[----:B------:R-:W-:-:S04]  /*0ee0*/  FADD.FTZ R16, R15, R16 ;  /* 0x000000100f107221 */ /* 0x000fc80000010000 */
[----:B------:R-:W-:-:S07]  /*0ef0*/  IMAD.MOV.U32 R22, RZ, RZ, R16 ;  /* 0x000000ffff167224 */ /* 0x000fce00078e0010 */
[----:B------:R-:W-:Y:S05]  /*0f00*/  WARPSYNC.COLLECTIVE R19, `(.L_x_4564) ;  /* 0x0000000013087348 */ /* 0x000fea0003c00000 */
[----:B------:R0:W1:Y:S02]  /*0f10*/  SHFL.BFLY P2, R20, R22, R21, R24 ;  /* 0x0c00001516147389 */ /* 0x0000640000040018 */
[----:B01----:R-:W-:Y:S01]  /*0f20*/  ENDCOLLECTIVE ;  /* 0x000000000000791b */ /* 0x003fe20003800000 */
.L_x_4564:
[----:B------:R-:W-:Y:S01]  /*0f30*/  IMAD.MOV.U32 R21, RZ, RZ, 0x8 ;  /* 0x00000008ff157424 */ /* 0x000fe200078e00ff */
[----:B------:R-:W-:-:S05]  /*0f40*/  MOV R17, R20 ;  /* 0x0000001400117202 */ /* 0x000fca0000000f00 */
[----:B------:R-:W-:-:S05]  /*0f50*/  FADD.FTZ R17, R16, R17 ;  /* 0x0000001110117221 */ /* 0x000fca0000010000 */
[----:B------:R-:W-:-:S07]  /*0f60*/  MOV R22, R17 ;  /* 0x0000001100167202 */ /* 0x000fce0000000f00 */
[----:B------:R-:W-:Y:S05]  /*0f70*/  WARPSYNC.COLLECTIVE R19, `(.L_x_4565) ;  /* 0x0000000013087348 */ /* 0x000fea0003c00000 */
[----:B------:R0:W1:Y:S02]  /*0f80*/  SHFL.BFLY P2, R20, R22, R21, R24 ;  /* 0x0c00001516147389 */ /* 0x0000640000040018 */
[----:B01----:R-:W-:Y:S01]  /*0f90*/  ENDCOLLECTIVE ;  /* 0x000000000000791b */ /* 0x003fe20003800000 */
.L_x_4565:
[----:B------:R-:W-:Y:S01]  /*0fa0*/  HFMA2.MMA R21, -RZ, RZ, 0, 9.5367431640625e-07 ;  /* 0x00000010ff157435 */ /* 0x000fe200000001ff */
[----:B------:R-:W-:-:S05]  /*0fb0*/  MOV R18, R20 ;  /* 0x0000001400127202 */ /* 0x000fca0000000f00 */
[----:B------:R-:W-:-:S05]  /*0fc0*/  FADD.FTZ R18, R17, R18 ;  /* 0x0000001211127221 */ /* 0x000fca0000010000 */
[----:B------:R-:W-:-:S07]  /*0fd0*/  MOV R22, R18 ;  /* 0x0000001200167202 */ /* 0x000fce0000000f00 */
[----:B------:R-:W-:Y:S05]  /*0fe0*/  WARPSYNC.COLLECTIVE R19, `(.L_x_4566) ;  /* 0x0000000013087348 */ /* 0x000fea0003c00000 */
[----:B------:R0:W1:Y:S02]  /*0ff0*/  SHFL.BFLY P2, R20, R22, R21, R24 ;  /* 0x0c00001516147389 */ /* 0x0000640000040018 */
[----:B01----:R-:W-:Y:S01]  /*1000*/  ENDCOLLECTIVE ;  /* 0x000000000000791b */ /* 0x003fe20003800000 */
.L_x_4566:
[----:B------:R-:W-:Y:S01]  /*1010*/  MOV R9, R20 ;  /* 0x0000001400097202 */ /* 0x000fe20000000f00 */
[----:B------:R-:W-:Y:S06]  /*1020*/  BRA `(.L_x_4567) ;  /* 0xfffffff800747947 */ /* 0x000fec000383ffff */
.L_x_4568:
        /* <DEDUP_REMOVED lines=13> */
.L_x_11888:


//--------------------- .text._ZN10layer_norm13ln_bwd_kernelINS_13Kernel_traitsI13__nv_bfloat16S2_fS2_fjLj2560ELj1ELj1ELj4ELj8ENS_18Kernel_traits_baseILj2560ES2_S2_fS2_fjLj128EEEEELb1ELb0ELb1ELb0EEEvNS_9BwdParamsE --------------------------
	.section	.text._ZN10layer_norm13ln_bwd_kernelINS_13Kernel_traitsI13__nv_bfloat16S2_fS2_fjLj2560ELj1ELj1ELj4ELj8ENS_18Kernel_traits_baseILj2560ES2_S2_fS2_fjLj128EEEEELb1ELb0ELb1ELb0EEEvNS_9BwdParamsE,"ax",@progbits
	.align	128
        .global         _ZN10layer_norm13ln_bwd_kernelINS_13Kernel_traitsI13__nv_bfloat16S2_fS2_fjLj2560ELj1ELj1ELj4ELj8ENS_18Kernel_traits_baseILj2560ES2_S2_fS2_fjLj128EEEEELb1ELb0ELb1ELb0EEEvNS_9BwdParamsE
        .type           _ZN10layer_norm13ln_bwd_kernelINS_13Kernel_traitsI13__nv_bfloat16S2_fS2_fjLj2560ELj1ELj1ELj4ELj8ENS_18Kernel_traits_baseILj2560ES2_S2_fS2_fjLj128EEEEELb1ELb0ELb1ELb0EEEvNS_9BwdParamsE,@function
        .size           _ZN10layer_norm13ln_bwd_kernelINS_13Kernel_traitsI13__nv_bfloat16S2_fS2_fjLj2560ELj1ELj1ELj4ELj8ENS_18Kernel_traits_baseILj2560ES2_S2_fS2_fjLj128EEEEELb1ELb0ELb1ELb0EEEvNS_9BwdParamsE,(.L_x_11889 - _ZN10layer_norm13ln_bwd_kernelINS_13Kernel_traitsI13__nv_bfloat16S2_fS2_fjLj2560ELj1ELj1ELj4ELj8ENS_18Kernel_traits_baseILj2560ES2_S2_fS2_fjLj128EEEEELb1ELb0ELb1ELb0EEEvNS_9BwdParamsE)
        .other          _ZN10layer_norm13ln_bwd_kernelINS_13Kernel_traitsI13__nv_bfloat16S2_fS2_fjLj2560ELj1ELj1ELj4ELj8ENS_18Kernel_traits_baseILj2560ES2_S2_fS2_fjLj128EEEEELb1ELb0ELb1ELb0EEEvNS_9BwdParamsE,@"STO_CUDA_ENTRY STV_DEFAULT"
_ZN10layer_norm13ln_bwd_kernelINS_13Kernel_traitsI13__nv_bfloat16S2_fS2_fjLj2560ELj1ELj1ELj4ELj8ENS_18Kernel_traits_baseILj2560ES2_S2_fS2_fjLj128EEEEELb1ELb0ELb1ELb0EEEvNS_9BwdParamsE:
.text._ZN10layer_norm13ln_bwd_kernelINS_13Kernel_traitsI13__nv_bfloat16S2_fS2_fjLj2560ELj1ELj1ELj4ELj8ENS_18Kernel_traits_baseILj2560ES2_S2_fS2_fjLj128EEEEELb1ELb0ELb1ELb0EEEvNS_9BwdParamsE:
        /* <DEDUP_REMOVED lines=10> */
[----:B------:R-:W-:-:S03]  /*00a0*/  ULDC.64 UR10, c[0x0][0x210] ;  /* 0x00008400000a7ab9 */ /* 0x000fc60000000a00 */
[----:B------:R-:W-:Y:S02]  /*00b0*/  LEA.HI R0, R0, R109, RZ, 0x2 ;  /* 0x0000006d00007211 */ /* 0x000fe400078f10ff */
        /* <DEDUP_REMOVED lines=25> */
[----:B---3--:R-:W-:-:S04]  /*0250*/  @P2 IMAD.WIDE.U32 R22, R7, 0x8, R22 ;  /* 0x0000000807162825 */ /* 0x008fc800078e0016 */
[----:B------:R-:W-:Y:S01]  /*0260*/  @P2 VIADD R7, R7, 0x80 ;  /* 0x0000008007072836 */ /* 0x000fe20000000000 */
[----:B------:R0:W5:Y:S03]  /*0270*/  @P2 LDG.E.64 R12, desc[UR4][R22.64] ;  /* 0x00000004160c2981 */ /* 0x000166000c1e1b00 */
        /* <DEDUP_REMOVED lines=27> */
[--C-:B------:R-:W-:Y:S01]  /*0430*/  IMAD.MOV.U32 R18, RZ, RZ, R13.reuse ;  /* 0x000000ffff127224 */ /* 0x100fe200078e000d */
[----:B------:R-:W-:Y:S01]  /*0440*/  SHF.R.U32.HI R2, RZ, 0x10, R13 ;  /* 0x00000010ff027819 */ /* 0x000fe2000001160d */
[----:B------:R-:W-:Y:S01]  /*0450*/  IMAD.MOV.U32 R0, RZ, RZ, R16 ;  /* 0x000000ffff007224 */ /* 0x000fe200078e0010 */
[--C-:B------:R-:W-:Y:S01]  /*0460*/  SHF.R.U64 R103, R4, 0x10, R5.reuse ;  /* 0x0000001004677819 */ /* 0x100fe20000001205 */
[----:B------:R-:W-:Y:S01]  /*0470*/  IMAD.MOV.U32 R102, RZ, RZ, R5 ;  /* 0x000000ffff667224 */ /* 0x000fe200078e0005 */
[--C-:B------:R-:W-:Y:S01]  /*0480*/  SHF.R.U64 R99, R8, 0x10, R9.reuse ;  /* 0x0000001008637819 */ /* 0x100fe20000001209 */
[----:B------:R-:W-:Y:S01]  /*0490*/  IMAD.MOV.U32 R100, RZ, RZ, R8 ;  /* 0x000000ffff647224 */ /* 0x000fe200078e0008 */
[----:B------:R-:W-:Y:S01]  /*04a0*/  SHF.R.U32.HI R97, RZ, 0x10, R9 ;  /* 0x00000010ff617819 */ /* 0x000fe20000011609 */
[----:B------:R-:W-:Y:S01]  /*04b0*/  IMAD.MOV.U32 R96, RZ, RZ, R10 ;  /* 0x000000ffff607224 */ /* 0x000fe200078e000a */
[--C-:B------:R-:W-:Y:S01]  /*04c0*/  SHF.R.U32.HI R21, RZ, 0x10, R11.reuse ;  /* 0x00000010ff157819 */ /* 0x100fe2000001160b */
[----:B------:R-:W-:Y:S01]  /*04d0*/  IMAD.MOV.U32 R22, RZ, RZ, R11 ;  /* 0x000000ffff167224 */ /* 0x000fe200078e000b */
[--C-:B------:R-:W-:Y:S01]  /*04e0*/  SHF.R.U64 R15, R16, 0x10, R17.reuse ;  /* 0x00000010100f7819 */ /* 0x100fe20000001211 */
[----:B------:R-:W-:Y:S01]  /*04f0*/  IMAD.MOV.U32 R92, RZ, RZ, 0x1 ;  /* 0x00000001ff5c7424 */ /* 0x000fe200078e00ff */
[----:B------:R-:W-:Y:S01]  /*0500*/  SHF.R.U32.HI R13, RZ, 0x10, R17 ;  /* 0x00000010ff0d7819 */ /* 0x000fe20000011611 */
[----:B------:R-:W-:Y:S01]  /*0510*/  IMAD.MOV.U32 R61, RZ, RZ, RZ ;  /* 0x000000ffff3d7224 */ /* 0x000fe200078e00ff */
[----:B------:R-:W-:Y:S01]  /*0520*/  MOV R104, R4 ;  /* 0x0000000400687202 */ /* 0x000fe20000000f00 */
[----:B------:R-:W-:Y:S01]  /*0530*/  IMAD.U32 R103, R103, 0x10000, RZ ;  /* 0x0001000067677824 */ /* 0x000fe200078e00ff */
[----:B------:R-:W-:Y:S01]  /*0540*/  SHF.R.U32.HI R101, RZ, 0x10, R5 ;  /* 0x00000010ff657819 */ /* 0x000fe20000011605 */
[----:B------:R-:W-:Y:S01]  /*0550*/  IMAD.U32 R102, R102, 0x10000, RZ ;  /* 0x0001000066667824 */ /* 0x000fe200078e00ff */
[----:B------:R-:W-:Y:S01]  /*0560*/  MOV R98, R9 ;  /* 0x0000000900627202 */ /* 0x000fe20000000f00 */
[----:B------:R-:W-:Y:S01]  /*0570*/  IMAD.U32 R100, R100, 0x10000, RZ ;  /* 0x0001000064647824 */ /* 0x000fe200078e00ff */
[----:B------:R-:W-:Y:S01]  /*0580*/  SHF.R.U64 R23, R10, 0x10, R11 ;  /* 0x000000100a177819 */ /* 0x000fe2000000120b */
[----:B------:R-:W-:Y:S01]  /*0590*/  IMAD.U32 R99, R99, 0x10000, RZ ;  /* 0x0001000063637824 */ /* 0x000fe200078e00ff */
[----:B------:R-:W-:Y:S01]  /*05a0*/  MOV R20, R12 ;  /* 0x0000000c00147202 */ /* 0x000fe20000000f00 */
[----:B------:R-:W-:Y:S01]  /*05b0*/  IMAD.U32 R97, R97, 0x10000, RZ ;  /* 0x0001000061617824 */ /* 0x000fe200078e00ff */
[----:B------:R-:W-:Y:S01]  /*05c0*/  MOV R14, R17 ;  /* 0x00000011000e7202 */ /* 0x000fe20000000f00 */
        /* <DEDUP_REMOVED lines=14> */
[----:B------:R-:W-:-:S07]  /*06b0*/  SHF.L.U32 R14, R14, 0x10, RZ ;  /* 0x000000100e0e7819 */ /* 0x000fce00000006ff */
.L_x_4648:
[----:B-1----:R-:W1:Y:S08]  /*06c0*/  LDC.64 R94, c[0x0][0x288] ;  /* 0x0000a200ff5e7b82 */ /* 0x002e700000000a00 */
[----:B--2---:R-:W2:Y:S08]  /*06d0*/  LDC.64 R122, c[0x0][0x250] ;  /* 0x00009400ff7a7b82 */ /* 0x004eb00000000a00 */
[----:B0-----:R-:W3:Y:S08]  /*06e0*/  LDC.64 R90, c[0x0][0x258] ;  /* 0x00009600ff5a7b82 */ /* 0x001ef00000000a00 */
[----:B------:R-:W4:Y:S01]  /*06f0*/  LDC.64 R88, c[0x0][0x280] ;  /* 0x0000a000ff587b82 */ /* 0x000f220000000a00 */
[----:B-1----:R-:W-:-:S06]  /*0700*/  IMAD.WIDE R94, R106, 0x4, R94 ;  /* 0x000000046a5e7825 */ /* 0x002fcc00078e025e */
[----:B------:R-:W4:Y:S01]  /*0710*/  LDG.E R94, desc[UR4][R94.64] ;  /* 0x000000045e5e7981 */ /* 0x000f22000c1e1900 */
[C---:B--2---:R-:W-:Y:S01]  /*0720*/  IMAD.WIDE R122, R106.reuse, 0x4, R122 ;  /* 0x000000046a7a7825 */ /* 0x044fe200078e027a */
[----:B------:R-:W1:Y:S05]  /*0730*/  LDC.64 R154, c[0x0][0x2c8] ;  /* 0x0000b200ff9a7b82 */ /* 0x000e6a0000000a00 */
[----:B-----5:R2:W5:Y:S01]  /*0740*/  LDG.E R122, desc[UR4][R122.64] ;  /* 0x000000047a7a7981 */ /* 0x020562000c1e1900 */
[----:B---3--:R-:W-:-:S05]  /*0750*/  IMAD.WIDE R90, R106, 0x4, R90 ;  /* 0x000000046a5a7825 */ /* 0x008fca00078e025a */
[----:B------:R2:W5:Y:S01]  /*0760*/  LDG.E R12, desc[UR4][R90.64] ;  /* 0x000000045a0c7981 */ /* 0x000562000c1e1900 */
[----:B----4-:R-:W-:-:S05]  /*0770*/  IMAD.WIDE R88, R106, 0x4, R88 ;  /* 0x000000046a587825 */ /* 0x010fca00078e0258 */
[----:B------:R2:W5:Y:S01]  /*0780*/  LDG.E R153, desc[UR4][R88.64] ;  /* 0x0000000458997981 */ /* 0x000562000c1e1900 */
[----:B------:R-:W-:-:S05]  /*0790*/  MOV R109, UR12 ;  /* 0x0000000c006d7c02 */ /* 0x000fca0008000f00 */
[----:B------:R-:W-:-:S05]  /*07a0*/  IMAD R11, R106, R109, RZ ;  /* 0x0000006d6a0b7224 */ /* 0x000fca00078e02ff */
[----:B------:R-:W-:-:S04]  /*07b0*/  SHF.R.S32.HI R152, RZ, 0x1f, R11 ;  /* 0x0000001fff987819 */ /* 0x000fc8000001140b */
[----:B------:R-:W-:Y:S01]  /*07c0*/  LEA.HI R152, R152, R11, RZ, 0x2 ;  /* 0x0000000b98987211 */ /* 0x000fe200078f10ff */
[----:B------:R-:W-:Y:S03]  /*07d0*/  BSSY B0, `(.L_x_4570) ;  /* 0x0000170000007945 */ /* 0x000fe60003800000 */
[----:B------:R-:W-:-:S05]  /*07e0*/  LEA.HI.SX32 R11, R152, R107, 0x1e ;  /* 0x0000006b980b7211 */ /* 0x000fca00078ff2ff */
[----:B-1----:R-:W-:Y:S01]  /*07f0*/  IMAD.WIDE.U32 R158, R11, 0x10, R154 ;  /* 0x000000100b9e7825 */ /* 0x002fe200078e009a */
[----:B------:R-:W-:-:S13]  /*0800*/  ISETP.GT.AND P1, PT, R94, RZ, PT ;  /* 0x000000ff5e00720c */ /* 0x000fda0003f24270 */
[----:B--2---:R-:W-:Y:S05]  /*0810*/  @P1 BRA `(.L_x_4571) ;  /* 0x0000000400101947 */ /* 0x004fea0003800000 */
[----:B-----5:R-:W-:Y:S01]  /*0820*/  ISETP.GE.AND P0, PT, R153, 0x1, PT ;  /* 0x000000019900780c */ /* 0x020fe20003f06270 */
[----:B------:R-:W-:Y:S01]  /*0830*/  HFMA2.MMA R123, -RZ, RZ, 0, 0 ;  /* 0x00000000ff7b7435 */ /* 0x000fe200000001ff */
[----:B------:R-:W-:Y:S01]  /*0840*/  BSSY B1, `(.L_x_4572) ;  /* 0x0000011000017945 */ /* 0x000fe20003800000 */
[----:B------:R-:W-:-:S10]  /*0850*/  IMAD.MOV.U32 R93, RZ, RZ, R11 ;  /* 0x000000ffff5d7224 */ /* 0x000fd400078e000b */
[----:B------:R-:W-:Y:S01]  /*0860*/  @P0 VIADD R88, R153, 0xffffffff ;  /* 0xffffffff99580836 */ /* 0x000fe20000000000 */
        /* <DEDUP_REMOVED lines=9> */
[----:B------:R2:W5:Y:S01]  /*0900*/  @P6 LDG.E.128 R64, desc[UR4][R158.64] ;  /* 0x000000049e406981 */ /* 0x000562000c1e1d00 */
[----:B-1----:R-:W-:-:S05]  /*0910*/  IMAD.WIDE.U32 R88, R123, 0x4, R88 ;  /* 0x000000047b587825 */ /* 0x002fca00078e0058 */
[----:B------:R2:W5:Y:S01]  /*0920*/  LDG.E R10, desc[UR4][R88.64] ;  /* 0x00000004580a7981 */ /* 0x000562000c1e1900 */
[----:B------:R-:W-:Y:S01]  /*0930*/  IADD3 R93, R11, 0x80, RZ ;  /* 0x000000800b5d7810 */ /* 0x000fe20007ffe0ff */
[----:B------:R-:W-:-:S07]  /*0940*/  VIADD R123, R123, 0x80 ;  /* 0x000000807b7b7836 */ /* 0x000fce0000000000 */
.L_x_4573:
[----:B------:R-:W-:Y:S05]  /*0950*/  BSYNC B1 ;  /* 0x0000000000017941 */ /* 0x000fea0003800000 */
.L_x_4572:
[----:B------:R-:W-:Y:S04]  /*0960*/  BSSY B1, `(.L_x_4574) ;  /* 0x000000b000017945 */ /* 0x000fe80003800000 */
[----:B------:R-:W-:Y:S05]  /*0970*/  @!P4 BRA `(.L_x_4575) ;  /* 0x000000000024c947 */ /* 0x000fea0003800000 */
[----:B--2---:R-:W1:Y:S01]  /*0980*/  LDC.64 R88, c[0x0][0x240] ;  /* 0x00009000ff587b82 */ /* 0x004e620000000a00 */
[----:B------:R-:W-:-:S04]  /*0990*/  ISETP.NE.U32.AND P6, PT, RZ, UR6, PT ;  /* 0x00000006ff007c0c */ /* 0x000fc8000bfc5070 */
[----:B------:R-:W-:-:S13]  /*09a0*/  ISETP.NE.AND.EX P6, PT, RZ, UR7, PT, P6 ;  /* 0x00000007ff007c0c */ /* 0x000fda000bfc5360 */
[----:B------:R-:W-:-:S05]  /*09b0*/  @P6 IMAD.WIDE.U32 R90, R93, 0x10, R154 ;  /* 0x000000105d5a6825 */ /* 0x000fca00078e009a */
[----:B------:R3:W5:Y:S01]  /*09c0*/  @P6 LDG.E.128 R68, desc[UR4][R90.64] ;  /* 0x000000045a446981 */ /* 0x000762000c1e1d00 */
[----:B-1----:R-:W-:-:S05]  /*09d0*/  IMAD.WIDE.U32 R88, R123, 0x4, R88 ;  /* 0x000000047b587825 */ /* 0x002fca00078e0058 */
[----:B------:R3:W5:Y:S01]  /*09e0*/  LDG.E R9, desc[UR4][R88.64] ;  /* 0x0000000458097981 */ /* 0x000762000c1e1900 */
[----:B------:R-:W-:Y:S01]  /*09f0*/  IADD3 R123, R123, 0x80, RZ ;  /* 0x000000807b7b7810 */ /* 0x000fe20007ffe0ff */
[----:B------:R-:W-:-:S07]  /*0a00*/  VIADD R93, R93, 0x80 ;  /* 0x000000805d5d7836 */ /* 0x000fce0000000000 */
.L_x_4575:
[----:B------:R-:W-:Y:S05]  /*0a10*/  BSYNC B1 ;  /* 0x0000000000017941 */ /* 0x000fea0003800000 */
.L_x_4574:
[----:B------:R-:W-:Y:S04]  /*0a20*/  BSSY B1, `(.L_x_4576) ;  /* 0x000000b000017945 */ /* 0x000fe80003800000 */
[----:B------:R-:W-:Y:S05]  /*0a30*/  @!P3 BRA `(.L_x_4577) ;  /* 0x000000000024b947 */ /* 0x000fea0003800000 */
[----:B--23--:R-:W1:Y:S01]  /*0a40*/  LDC.64 R88, c[0x0][0x240] ;  /* 0x00009000ff587b82 */ /* 0x00ce620000000a00 */
        /* <DEDUP_REMOVED lines=8> */
.L_x_4577:
[----:B------:R-:W-:Y:S05]  /*0ad0*/  BSYNC B1 ;  /* 0x0000000000017941 */ /* 0x000fea0003800000 */
.L_x_4576:
[----:B------:R-:W-:Y:S04]  /*0ae0*/  BSSY B1, `(.L_x_4578) ;  /* 0x000000b000017945 */ /* 0x000fe80003800000 */
[----:B------:R-:W-:Y:S05]  /*0af0*/  @!P2 BRA `(.L_x_4579) ;  /* 0x000000000024a947 */ /* 0x000fea0003800000 */
[----:B--234-:R-:W1:Y:S01]  /*0b00*/  LDC.64 R88, c[0x0][0x240] ;  /* 0x00009000ff587b82 */ /* 0x01ce620000000a00 */
        /* <DEDUP_REMOVED lines=8> */
.L_x_4579:
[----:B------:R-:W-:Y:S05]  /*0b90*/  BSYNC B1 ;  /* 0x0000000000017941 */ /* 0x000fea0003800000 */
.L_x_4578:
[----:B------:R-:W-:Y:S02]  /*0ba0*/  ISETP.NE.AND P6, PT, R6, RZ, PT ;  /* 0x000000ff0600720c */ /* 0x000fe40003fc5270 */
[----:B------:R-:W-:-:S11]  /*0bb0*/  CS2R R94, SRZ ;  /* 0x00000000005e7805 */ /* 0x000fd6000001ff00 */
        /* <DEDUP_REMOVED lines=8> */
[----:B------:R-:W-:Y:S01]  /*0c40*/  MOV R94, RZ ;  /* 0x000000ff005e7202 */ /* 0x000fe20000000f00 */
[----:B------:R-:W-:Y:S06]  /*0c50*/  BRA `(.L_x_4580) ;  /* 0x00000010009c7947 */ /* 0x000fec0003800000 */
.L_x_4571:
[----:B-----5:R-:W-:Y:S01]  /*0c60*/  ISETP.GE.AND P0, PT, R153, 0x1, PT ;  /* 0x000000019900780c */ /* 0x020fe20003f06270 */
[----:B------:R-:W-:Y:S01]  /*0c70*/  VIADD R88, R94, 0xffffffff ;  /* 0xffffffff5e587836 */ /* 0x000fe20000000000 */
[----:B------:R-:W-:Y:S01]  /*0c80*/  LOP3.LUT R107, R108, 0x7f, RZ, 0xc0, !PT ;  /* 0x0000007f6c6b7812 */ /* 0x000fe200078ec0ff */
[----:B------:R-:W-:Y:S01]  /*0c90*/  BSSY B1, `(.L_x_4581) ;  /* 0x0000043000017945 */ /* 0x000fe20003800000 */
[----:B------:R-:W-:Y:S01]  /*0ca0*/  IMAD.MOV.U32 R93, RZ, RZ, RZ ;  /* 0x000000ffff5d7224 */ /* 0x000fe200078e00ff */
[----:B------:R-:W-:Y:S01]  /*0cb0*/  CS2R R94, SRZ ;  /* 0x00000000005e7805 */ /* 0x000fe2000001ff00 */
        /* <DEDUP_REMOVED lines=19> */
[----:B------:R-:W5:Y:S04]  /*0df0*/  @P6 LDG.E.128 R64, desc[UR4][R158.64] ;  /* 0x000000049e406981 */ /* 0x000f68000c1e1d00 */
[----:B------:R-:W3:Y:S01]  /*0e00*/  LDG.E.64 R94, desc[UR4][R94.64] ;  /* 0x000000045e5e7981 */ /* 0x000ee2000c1e1b00 */
[----:B0-----:R-:W-:-:S06]  /*0e10*/  IMAD.WIDE.U32 R88, R11, 0x10, R88 ;  /* 0x000000100b587825 */ /* 0x001fcc00078e0058 */
[----:B------:R-:W4:Y:S01]  /*0e20*/  LDG.E.128 R88, desc[UR4][R88.64] ;  /* 0x0000000458587981 */ /* 0x000f22000c1e1d00 */
[----:B--2---:R-:W-:-:S05]  /*0e30*/  IMAD.WIDE.U32 R144, R93, 0x4, R144 ;  /* 0x000000045d907825 */ /* 0x004fca00078e0090 */
[----:B------:R0:W5:Y:S01]  /*0e40*/  LDG.E R10, desc[UR4][R144.64] ;  /* 0x00000004900a7981 */ /* 0x000162000c1e1900 */
[----:B------:R-:W-:Y:S01]  /*0e50*/  VIADD R123, R123, 0x80 ;  /* 0x000000807b7b7836 */ /* 0x000fe20000000000 */
[----:B------:R-:W-:Y:S01]  /*0e60*/  IADD3 R93, R93, 0x80, RZ ;  /* 0x000000805d5d7810 */ /* 0x000fe20007ffe0ff */
[----:B---3--:R-:W-:Y:S01]  /*0e70*/  IMAD.MOV.U32 R147, RZ, RZ, R94 ;  /* 0x000000ffff937224 */ /* 0x008fe200078e005e */
[----:B------:R-:W-:-:S03]  /*0e80*/  SHF.R.U64 R152, R94, 0x10, R95 ;  /* 0x000000105e987819 */ /* 0x000fc6000000125f */
[----:B------:R-:W-:Y:S02]  /*0e90*/  IMAD.U32 R149, R147, 0x10000, RZ ;  /* 0x0001000093957824 */ /* 0x000fe400078e00ff */
[----:B----4-:R-:W-:Y:S01]  /*0ea0*/  FADD.FTZ R151, -R146, R88 ;  /* 0x0000005892977221 */ /* 0x010fe20000010100 */
[----:B------:R-:W-:-:S03]  /*0eb0*/  MOV R148, R95 ;  /* 0x0000005f00947202 */ /* 0x000fc60000000f00 */
[----:B------:R-:W-:Y:S01]  /*0ec0*/  FMUL.FTZ R151, R12, R151 ;  /* 0x000000970c977220 */ /* 0x000fe20000410000 */
[----:B------:R-:W-:Y:S01]  /*0ed0*/  SHF.R.U32.HI R150, RZ, 0x10, R95 ;  /* 0x00000010ff967819 */ /* 0x000fe2000001165f */
[C---:B------:R-:W-:Y:S01]  /*0ee0*/  FADD.FTZ R157, -R146.reuse, R89 ;  /* 0x00000059929d7221 */ /* 0x040fe20000010100 */
[C---:B------:R-:W-:Y:S01]  /*0ef0*/  FADD.FTZ R95, -R146.reuse, R90 ;  /* 0x0000005a925f7221 */ /* 0x040fe20000010100 */
[----:B------:R-:W-:Y:S01]  /*0f00*/  FADD.FTZ R91, -R146, R91 ;  /* 0x0000005b925b7221 */ /* 0x000fe20000010100 */
[----:B------:R-:W-:Y:S01]  /*0f10*/  SHF.L.U32 R88, R152, 0x10, RZ ;  /* 0x0000001098587819 */ /* 0x000fe200000006ff */
[----:B------:R-:W-:Y:S01]  /*0f20*/  FADD.FTZ R40, R40, R149 ;  /* 0x0000009528287221 */ /* 0x000fe20000010000 */
[-C--:B------:R-:W-:Y:S01]  /*0f30*/  FFMA.FTZ R60, R151, R149.reuse, R60 ;  /* 0x00000095973c7223 */ /* 0x080fe2000001003c */
[----:B------:R-:W-:Y:S01]  /*0f40*/  FMUL.FTZ R149, R104, R149 ;  /* 0x0000009568957220 */ /* 0x000fe20000410000 */
[----:B0-----:R-:W-:Y:S01]  /*0f50*/  SHF.L.U32 R144, R150, 0x10, RZ ;  /* 0x0000001096907819 */ /* 0x001fe200000006ff */
[----:B------:R-:W-:-:S02]  /*0f60*/  IMAD.U32 R145, R148, 0x10000, RZ ;  /* 0x0001000094917824 */ /* 0x000fc400078e00ff */
[C---:B------:R-:W-:Y:S01]  /*0f70*/  FMUL.FTZ R150, R12.reuse, R157 ;  /* 0x0000009d0c967220 */ /* 0x040fe20000410000 */
[C---:B------:R-:W-:Y:S01]  /*0f80*/  FMUL.FTZ R147, R12.reuse, R95 ;  /* 0x0000005f0c937220 */ /* 0x040fe20000410000 */
[----:B------:R-:W-:Y:S01]  /*0f90*/  FMUL.FTZ R146, R12, R91 ;  /* 0x0000005b0c927220 */ /* 0x000fe20000410000 */
[-C--:B------:R-:W-:Y:S01]  /*0fa0*/  FMUL.FTZ R148, R103, R88.reuse ;  /* 0x0000005867947220 */ /* 0x080fe20000410000 */
[----:B------:R-:W-:Y:S01]  /*0fb0*/  FADD.FTZ R89, RZ, R149 ;  /* 0x00000095ff597221 */ /* 0x000fe20000010000 */
[----:B------:R-:W-:Y:S01]  /*0fc0*/  FFMA.FTZ R91, R151, R149, RZ ;  /* 0x00000095975b7223 */ /* 0x000fe200000100ff */
        /* <DEDUP_REMOVED lines=12> */
[----:B------:R-:W-:-:S02]  /*1090*/  VIADD R157, R11, 0x80 ;  /* 0x000000800b9d7836 */ /* 0x000fc40000000000 */
[----:B------:R-:W-:Y:S01]  /*10a0*/  FADD.FTZ R95, R95, R144 ;  /* 0x000000905f5f7221 */ /* 0x000fe20000010000 */
[----:B------:R-:W-:-:S07]  /*10b0*/  FFMA.FTZ R94, R146, R144, R89 ;  /* 0x00000090925e7223 */ /* 0x000fce0000010059 */
.L_x_4582:
[----:B------:R-:W-:Y:S05]  /*10c0*/  BSYNC B1 ;  /* 0x0000000000017941 */ /* 0x000fea0003800000 */
.L_x_4581:
        /* <DEDUP_REMOVED lines=10> */
[C---:B------:R-:W-:Y:S01]  /*1170*/  @P6 IMAD.WIDE.U32 R140, R157.reuse, 0x10, R154 ;  /* 0x000000109d8c6825 */ /* 0x040fe200078e009a */
[----:B------:R-:W3:Y:S03]  /*1180*/  LDG.E.64 R136, desc[UR4][R136.64] ;  /* 0x0000000488887981 */ /* 0x000ee6000c1e1b00 */
[----:B0-----:R-:W-:Y:S01]  /*1190*/  IMAD.WIDE.U32 R88, R157, 0x10, R88 ;  /* 0x000000109d587825 */ /* 0x001fe200078e0058 */
[----:B------:R0:W5:Y:S05]  /*11a0*/  @P6 LDG.E.128 R68, desc[UR4][R140.64] ;  /* 0x000000048c446981 */ /* 0x00016a000c1e1d00 */
[----:B------:R-:W4:Y:S01]  /*11b0*/  LDG.E.128 R88, desc[UR4][R88.64] ;  /* 0x0000000458587981 */ /* 0x000f22000c1e1d00 */
[----:B--2---:R-:W-:-:S05]  /*11c0*/  IMAD.WIDE.U32 R138, R93, 0x4, R138 ;  /* 0x000000045d8a7825 */ /* 0x004fca00078e008a */
[----:B------:R1:W5:Y:S01]  /*11d0*/  LDG.E R9, desc[UR4][R138.64] ;  /* 0x000000048a097981 */ /* 0x000362000c1e1900 */
[----:B------:R-:W-:Y:S01]  /*11e0*/  IADD3 R123, R123, 0x80, RZ ;  /* 0x000000807b7b7810 */ /* 0x000fe20007ffe0ff */
[----:B------:R-:W-:Y:S01]  /*11f0*/  VIADD R93, R93, 0x80 ;  /* 0x000000805d5d7836 */ /* 0x000fe20000000000 */
[----:B------:R-:W-:Y:S02]  /*1200*/  IADD3 R157, R157, 0x80, RZ ;  /* 0x000000809d9d7810 */ /* 0x000fe40007ffe0ff */
[----:B---3--:R-:W-:Y:S02]  /*1210*/  MOV R143, R136 ;  /* 0x00000088008f7202 */ /* 0x008fe40000000f00 */
[--C-:B------:R-:W-:Y:S01]  /*1220*/  SHF.R.U64 R156, R136, 0x10, R137.reuse ;  /* 0x00000010889c7819 */ /* 0x100fe20000001289 */
[----:B0-----:R-:W-:Y:S02]  /*1230*/  IMAD.MOV.U32 R140, RZ, RZ, R137 ;  /* 0x000000ffff8c7224 */ /* 0x001fe400078e0089 */
[C---:B----4-:R-:W-:Y:S01]  /*1240*/  FADD.FTZ R141, -R142.reuse, R88 ;  /* 0x000000588e8d7221 */ /* 0x050fe20000010100 */
[----:B------:R-:W-:Y:S01]  /*1250*/  FADD.FTZ R159, -R142, R89 ;  /* 0x000000598e9f7221 */ /* 0x000fe20000010100 */
[----:B------:R-:W-:Y:S01]  /*1260*/  IMAD.U32 R89, R143, 0x10000, RZ ;  /* 0x000100008f597824 */ /* 0x000fe200078e00ff */
[----:B------:R-:W-:Y:S01]  /*1270*/  SHF.L.U32 R88, R156, 0x10, RZ ;  /* 0x000000109c587819 */ /* 0x000fe200000006ff */
[----:B------:R-:W-:Y:S01]  /*1280*/  FMUL.FTZ R143, R12, R141 ;  /* 0x0000008d0c8f7220 */ /* 0x000fe20000410000 */
[----:B------:R-:W-:Y:S01]  /*1290*/  SHF.R.U32.HI R152, RZ, 0x10, R137 ;  /* 0x00000010ff987819 */ /* 0x000fe20000011689 */
[----:B------:R-:W-:Y:S01]  /*12a0*/  FMUL.FTZ R141, R100, R89 ;  /* 0x00000059648d7220 */ /* 0x000fe20000410000 */
[C---:B------:R-:W-:Y:S01]  /*12b0*/  FADD.FTZ R137, -R142.reuse, R90 ;  /* 0x0000005a8e897221 */ /* 0x040fe20000010100 */
[----:B------:R-:W-:Y:S01]  /*12c0*/  FADD.FTZ R161, -R142, R91 ;  /* 0x0000005b8ea17221 */ /* 0x000fe20000010100 */
[----:B------:R-:W-:-:S02]  /*12d0*/  IMAD.U32 R91, R140, 0x10000, RZ ;  /* 0x000100008c5b7824 */ /* 0x000fc400078e00ff */
[----:B------:R-:W-:Y:S01]  /*12e0*/  FMUL.FTZ R142, R12, R159 ;  /* 0x0000009f0c8e7220 */ /* 0x000fe20000410000 */
[----:B------:R-:W-:Y:S01]  /*12f0*/  FADD.FTZ R36, R36, R89 ;  /* 0x0000005924247221 */ /* 0x000fe20000010000 */
[----:B------:R-:W-:Y:S01]  /*1300*/  FFMA.FTZ R56, R143, R89, R56 ;  /* 0x000000598f387223 */ /* 0x000fe20000010038 */
[-C--:B------:R-:W-:Y:S01]  /*1310*/  FMUL.FTZ R140, R99, R88.reuse ;  /* 0x00000058638c7220 */ /* 0x080fe20000410000 */
[----:B------:R-:W-:Y:S01]  /*1320*/  FADD.FTZ R95, R95, R141 ;  /* 0x0000008d5f5f7221 */ /* 0x000fe20000010000 */
[----:B------:R-:W-:Y:S01]  /*1330*/  FFMA.FTZ R89, R143, R141, R94 ;  /* 0x0000008d8f597223 */ /* 0x000fe2000001005e */
[----:B------:R-:W-:Y:S01]  /*1340*/  SHF.L.U32 R136, R152, 0x10, RZ ;  /* 0x0000001098887819 */ /* 0x000fe200000006ff */
[C---:B-1----:R-:W-:Y:S01]  /*1350*/  FMUL.FTZ R139, R12.reuse, R137 ;  /* 0x000000890c8b7220 */ /* 0x042fe20000410000 */
        /* <DEDUP_REMOVED lines=15> */
.L_x_4584:
[----:B------:R-:W-:Y:S05]  /*1450*/  BSYNC B1 ;  /* 0x0000000000017941 */ /* 0x000fea0003800000 */
.L_x_4583:
        /* <DEDUP_REMOVED lines=17> */
[----:B------:R-:W-:Y:S01]  /*1570*/  VIADD R123, R123, 0x80 ;  /* 0x000000807b7b7836 */ /* 0x000fe20000000000 */
[----:B------:R-:W-:Y:S01]  /*1580*/  IADD3 R93, R93, 0x80, RZ ;  /* 0x000000805d5d7810 */ /* 0x000fe20007ffe0ff */
[----:B------:R-:W-:Y:S02]  /*1590*/  VIADD R157, R157, 0x80 ;  /* 0x000000809d9d7836 */ /* 0x000fe40000000000 */
[----:B---3--:R-:W-:Y:S01]  /*15a0*/  IMAD.MOV.U32 R120, RZ, RZ, R118 ;  /* 0x000000ffff787224 */ /* 0x008fe200078e0076 */
[--C-:B------:R-:W-:Y:S02]  /*15b0*/  SHF.R.U64 R152, R118, 0x10, R119.reuse ;  /* 0x0000001076987819 */ /* 0x100fe40000001277 */
[----:B0-----:R-:W-:Y:S02]  /*15c0*/  MOV R134, R119 ;  /* 0x0000007700867202 */ /* 0x001fe40000000f00 */
[----:B------:R-:W-:Y:S01]  /*15d0*/  SHF.R.U32.HI R135, RZ, 0x10, R119 ;  /* 0x00000010ff877819 */ /* 0x000fe20000011677 */
[C---:B----4-:R-:W-:Y:S01]  /*15e0*/  FADD.FTZ R161, -R117.reuse, R89 ;  /* 0x0000005975a17221 */ /* 0x050fe20000010100 */
[----:B------:R-:W-:Y:S01]  /*15f0*/  SHF.L.U32 R89, R120, 0x10, RZ ;  /* 0x0000001078597819 */ /* 0x000fe200000006ff */
[C---:B------:R-:W-:Y:S01]  /*1600*/  FADD.FTZ R159, -R117.reuse, R88 ;  /* 0x00000058759f7221 */ /* 0x040fe20000010100 */
[C---:B------:R-:W-:Y:S01]  /*1610*/  FADD.FTZ R165, -R117.reuse, R91 ;  /* 0x0000005b75a57221 */ /* 0x040fe20000010100 */
[----:B------:R-:W-:Y:S01]  /*1620*/  FADD.FTZ R163, -R117, R90 ;  /* 0x0000005a75a37221 */ /* 0x000fe20000010100 */
[----:B------:R-:W-:Y:S01]  /*1630*/  IMAD.U32 R88, R152, 0x10000, RZ ;  /* 0x0001000098587824 */ /* 0x000fe200078e00ff */
[----:B------:R-:W-:Y:S01]  /*1640*/  SHF.L.U32 R91, R134, 0x10, RZ ;  /* 0x00000010865b7819 */ /* 0x000fe200000006ff */
        /* <DEDUP_REMOVED lines=25> */
.L_x_4586:
[----:B------:R-:W-:Y:S05]  /*17e0*/  BSYNC B1 ;  /* 0x0000000000017941 */ /* 0x000fea0003800000 */
.L_x_4585:
        /* <DEDUP_REMOVED lines=20> */
[----:B---3--:R-:W-:Y:S01]  /*1930*/  MOV R116, R114 ;  /* 0x0000007200747202 */ /* 0x008fe20000000f00 */
[--C-:B0-----:R-:W-:Y:S01]  /*1940*/  IMAD.MOV.U32 R130, RZ, RZ, R115.reuse ;  /* 0x000000ffff827224 */ /* 0x101fe200078e0073 */
[--C-:B------:R-:W-:Y:S02]  /*1950*/  SHF.R.U64 R152, R114, 0x10, R115.reuse ;  /* 0x0000001072987819 */ /* 0x100fe40000001273 */
[----:B------:R-:W-:Y:S01]  /*1960*/  SHF.R.U32.HI R131, RZ, 0x10, R115 ;  /* 0x00000010ff837819 */ /* 0x000fe20000011673 */
[C---:B----4-:R-:W-:Y:S01]  /*1970*/  FADD.FTZ R161, -R113.reuse, R89 ;  /* 0x0000005971a17221 */ /* 0x050fe20000010100 */
[----:B------:R-:W-:Y:S01]  /*1980*/  FADD.FTZ R159, -R113, R88 ;  /* 0x00000058719f7221 */ /* 0x000fe20000010100 */
[----:B------:R-:W-:-:S02]  /*1990*/  IMAD.U32 R89, R116, 0x10000, RZ ;  /* 0x0001000074597824 */ /* 0x000fc400078e00ff */
[C---:B------:R-:W-:Y:S01]  /*19a0*/  FADD.FTZ R165, -R113.reuse, R91 ;  /* 0x0000005b71a57221 */ /* 0x040fe20000010100 */
[----:B------:R-:W-:Y:S01]  /*19b0*/  SHF.L.U32 R88, R152, 0x10, RZ ;  /* 0x0000001098587819 */ /* 0x000fe200000006ff */
[----:B------:R-:W-:Y:S01]  /*19c0*/  FADD.FTZ R163, -R113, R90 ;  /* 0x0000005a71a37221 */ /* 0x000fe20000010100 */
[----:B------:R-:W-:Y:S02]  /*19d0*/  IMAD.U32 R91, R130, 0x10000, RZ ;  /* 0x00010000825b7824 */ /* 0x000fe400078e00ff */
[C---:B------:R-:W-:Y:S01]  /*19e0*/  FMUL.FTZ R116, R12.reuse, R161 ;  /* 0x000000a10c747220 */ /* 0x040fe20000410000 */
[----:B------:R-:W-:Y:S01]  /*19f0*/  FMUL.FTZ R115, R12, R159 ;  /* 0x0000009f0c737220 */ /* 0x000fe20000410000 */
[----:B------:R-:W-:Y:S01]  /*1a00*/  FMUL.FTZ R130, R20, R89 ;  /* 0x0000005914827220 */ /* 0x000fe20000410000 */
[----:B------:R-:W-:Y:S01]  /*1a10*/  SHF.L.U32 R90, R131, 0x10, RZ ;  /* 0x00000010835a7819 */ /* 0x000fe200000006ff */
        /* <DEDUP_REMOVED lines=21> */
.L_x_4588:
[----:B------:R-:W-:Y:S05]  /*1b70*/  BSYNC B1 ;  /* 0x0000000000017941 */ /* 0x000fea0003800000 */
.L_x_4587:
[----:B------:R-:W-:-:S13]  /*1b80*/  ISETP.NE.AND P6, PT, R6, RZ, PT ;  /* 0x000000ff0600720c */ /* 0x000fda0003fc5270 */
[----:B------:R-:W-:Y:S05]  /*1b90*/  @!P6 BRA `(.L_x_4580) ;  /* 0x0000000000cce947 */ /* 0x000fea0003800000 */
[----:B------:R-:W1:Y:S01]  /*1ba0*/  LDC.64 R90, c[0x0][0x2b8] ;  /* 0x0000ae00ff5a7b82 */ /* 0x000e620000000a00 */
[----:B0-----:R-:W-:-:S04]  /*1bb0*/  ISETP.NE.AND P6, PT, R105, RZ, PT ;  /* 0x000000ff6900720c */ /* 0x001fc80003fc5270 */
[----:B------:R-:W-:Y:S02]  /*1bc0*/  FSEL R112, R122, RZ, !P6 ;  /* 0x000000ff7a707208 */ /* 0x000fe40007000000 */
[----:B------:R-:W-:Y:S01]  /*1bd0*/  ISETP.NE.U32.AND P6, PT, RZ, UR6, PT ;  /* 0x00000006ff007c0c */ /* 0x000fe2000bfc5070 */
[----:B------:R-:W0:Y:S03]  /*1be0*/  LDC.64 R88, c[0x0][0x238] ;  /* 0x00008e00ff587b82 */ /* 0x000e260000000a00 */
[----:B------:R-:W-:Y:S01]  /*1bf0*/  ISETP.NE.AND.EX P6, PT, RZ, UR7, PT, P6 ;  /* 0x00000007ff007c0c */ /* 0x000fe2000bfc5360 */
[----:B-1----:R-:W-:-:S04]  /*1c00*/  IMAD.WIDE.U32 R110, R123, 0x8, R90 ;  /* 0x000000087b6e7825 */ /* 0x002fc800078e005a */
[----:B------:R-:W1:Y:S08]  /*1c10*/  LDC.64 R122, c[0x0][0x240] ;  /* 0x00009000ff7a7b82 */ /* 0x000e700000000a00 */
[C---:B------:R-:W-:Y:S01]  /*1c20*/  @P6 IMAD.WIDE.U32 R154, R157.reuse, 0x10, R154 ;  /* 0x000000109d9a6825 */ /* 0x040fe200078e009a */
[----:B------:R-:W2:Y:S03]  /*1c30*/  LDG.E.64 R110, desc[UR4][R110.64] ;  /* 0x000000046e6e7981 */ /* 0x000ea6000c1e1b00 */
[----:B0-----:R-:W-:Y:S01]  /*1c40*/  IMAD.WIDE.U32 R88, R157, 0x10, R88 ;  /* 0x000000109d587825 */ /* 0x001fe200078e0058 */
[----:B------:R-:W5:Y:S05]  /*1c50*/  @P6 LDG.E.128 R80, desc[UR4][R154.64] ;  /* 0x000000049a506981 */ /* 0x000f6a000c1e1d00 */
[----:B------:R-:W3:Y:S01]  /*1c60*/  LDG.E.128 R88, desc[UR4][R88.64] ;  /* 0x0000000458587981 */ /* 0x000ee2000c1e1d00 */
[----:B-1----:R-:W-:-:S05]  /*1c70*/  IMAD.WIDE.U32 R122, R93, 0x4, R122 ;  /* 0x000000045d7a7825 */ /* 0x002fca00078e007a */
[----:B------:R0:W5:Y:S01]  /*1c80*/  LDG.E R5, desc[UR4][R122.64] ;  /* 0x000000047a057981 */ /* 0x000162000c1e1900 */
[----:B--2---:R-:W-:Y:S01]  /*1c90*/  IMAD.MOV.U32 R93, RZ, RZ, R110 ;  /* 0x000000ffff5d7224 */ /* 0x004fe200078e006e */
[--C-:B------:R-:W-:Y:S02]  /*1ca0*/  SHF.R.U64 R124, R110, 0x10, R111.reuse ;  /* 0x000000106e7c7819 */ /* 0x100fe4000000126f */
[----:B------:R-:W-:Y:S01]  /*1cb0*/  SHF.R.U32.HI R126, RZ, 0x10, R111 ;  /* 0x00000010ff7e7819 */ /* 0x000fe2000001166f */
[----:B------:R-:W-:Y:S01]  /*1cc0*/  IMAD.U32 R93, R93, 0x10000, RZ ;  /* 0x000100005d5d7824 */ /* 0x000fe200078e00ff */
[----:B------:R-:W-:Y:S01]  /*1cd0*/  SHF.L.U32 R124, R124, 0x10, RZ ;  /* 0x000000107c7c7819 */ /* 0x000fe200000006ff */
[C---:B---3--:R-:W-:Y:S01]  /*1ce0*/  FADD.FTZ R125, -R112.reuse, R89 ;  /* 0x00000059707d7221 */ /* 0x048fe20000010100 */
[----:B------:R-:W-:Y:S01]  /*1cf0*/  FADD.FTZ R127, -R112, R88 ;  /* 0x00000058707f7221 */ /* 0x000fe20000010100 */
[----:B0-----:R-:W-:Y:S02]  /*1d00*/  SHF.L.U32 R122, R126, 0x10, RZ ;  /* 0x000000107e7a7819 */ /* 0x001fe400000006ff */
[----:B------:R-:W-:Y:S01]  /*1d10*/  MOV R121, R111 ;  /* 0x0000006f00797202 */ /* 0x000fe20000000f00 */
[C---:B------:R-:W-:Y:S01]  /*1d20*/  FMUL.FTZ R126, R12.reuse, R125 ;  /* 0x0000007d0c7e7220 */ /* 0x040fe20000410000 */
[----:B------:R-:W-:Y:S01]  /*1d30*/  FMUL.FTZ R127, R12, R127 ;  /* 0x0000007f0c7f7220 */ /* 0x000fe20000410000 */
[----:B------:R-:W-:Y:S01]  /*1d40*/  FMUL.FTZ R125, R16, R93 ;  /* 0x0000005d107d7220 */ /* 0x000fe20000410000 */
[C---:B------:R-:W-:Y:S01]  /*1d50*/  FADD.FTZ R111, -R112.reuse, R90 ;  /* 0x0000005a706f7221 */ /* 0x040fe20000010100 */
        /* <DEDUP_REMOVED lines=23> */
.L_x_4580:
[----:B------:R-:W-:Y:S05]  /*1ed0*/  BSYNC B0 ;  /* 0x0000000000007941 */ /* 0x000fea0003800000 */
.L_x_4570:
[----:B------:R-:W-:Y:S01]  /*1ee0*/  LOP3.LUT P6, RZ, R92, 0xff, RZ, 0xc0, !PT ;  /* 0x000000ff5cff7812 */ /* 0x000fe200078cc0ff */
[----:B------:R-:W-:Y:S01]  /*1ef0*/  UMOV UR9, 0xffffffff ;  /* 0xffffffff00097882 */ /* 0x000fe20000000000 */
[----:B--234-:R-:W-:Y:S02]  /*1f00*/  SHF.R.U32.HI R89, RZ, 0x5, R108 ;  /* 0x00000005ff597819 */ /* 0x01cfe4000001166c */
[----:B------:R-:W-:Y:S02]  /*1f10*/  P2R R152, PR, RZ, 0x40 ;  /* 0x00000040ff987803 */ /* 0x000fe40000000000 */
[----:B------:R-:W-:-:S07]  /*1f20*/  LOP3.LUT R88, R89, 0x7fffffc, RZ, 0xc0, !PT ;  /* 0x07fffffc59587812 */ /* 0x000fce00078ec0ff */
[----:B------:R-:W-:Y:S01]  /*1f30*/  @!P6 VIADD R88, R88, 0x4 ;  /* 0x000000045858e836 */ /* 0x000fe20000000000 */
[----:B------:R-:W-:-:S04]  /*1f40*/  LOP3.LUT P6, RZ, R108, 0x1f, RZ, 0xc0, !PT ;  /* 0x0000001f6cff7812 */ /* 0x000fc800078cc0ff */
[----:B------:R-:W-:Y:S01]  /*1f50*/  P2R R90, PR, RZ, 0x40 ;  /* 0x00000040ff5a7803 */ /* 0x000fe20000000000 */
[----:B------:R-:W-:Y:S08]  /*1f60*/  BRA.DIV UR9, `(.L_x_4589) ;  /* 0x0000002609e07947 */ /* 0x000ff0000b800000 */
        /* <DEDUP_REMOVED lines=18> */
.L_x_4659:
[----:B------:R-:W4:Y:S01]  /*2090*/  S2R R93, SR_CgaCtaId ;  /* 0x00000000005d7919 */ /* 0x000f220000008800 */
[----:B------:R-:W-:Y:S01]  /*20a0*/  LOP3.LUT P6, RZ, R108, 0x1f, RZ, 0xc0, !PT ;  /* 0x0000001f6cff7812 */ /* 0x000fe200078cc0ff */
[----:B--2---:R-:W-:Y:S01]  /*20b0*/  FADD.FTZ R122, R95, R90 ;  /* 0x0000005a5f7a7221 */ /* 0x004fe20000010000 */
[----:B------:R-:W-:Y:S01]  /*20c0*/  MOV R92, 0x400 ;  /* 0x00000400005c7802 */ /* 0x000fe20000000f00 */
[----:B---3--:R-:W-:Y:S01]  /*20d0*/  FADD.FTZ R123, R94, R91 ;  /* 0x0000005b5e7b7221 */ /* 0x008fe20000010000 */
[----:B------:R-:W-:Y:S05]  /*20e0*/  WARPSYNC.ALL ;  /* 0x0000000000007948 */ /* 0x000fea0003800000 */
[----:B------:R-:W-:Y:S01]  /*20f0*/  @P0 LOP3.LUT R107, R108, 0x7f, RZ, 0xc0, !PT ;  /* 0x0000007f6c6b0812 */ /* 0x000fe200078ec0ff */
[----:B------:R-:W-:Y:S03]  /*2100*/  BSSY B0, `(.L_x_4590) ;  /* 0x0000085000007945 */ /* 0x000fe60003800000 */
[----:B------:R-:W-:-:S04]  /*2110*/  @!P6 LOP3.LUT R89, R89, 0x3, RZ, 0xc0, !PT ;  /* 0x000000035959e812 */ /* 0x000fc800078ec0ff */
[----:B------:R-:W-:Y:S02]  /*2120*/  @!P6 IADD3 R89, R88, R89, RZ ;  /* 0x000000595859e210 */ /* 0x000fe40007ffe0ff */
[----:B----4-:R-:W-:-:S04]  /*2130*/  LEA R92, R93, R92, 0x18 ;  /* 0x0000005c5d5c7211 */ /* 0x010fc800078ec0ff */
[----:B------:R-:W-:Y:S01]  /*2140*/  LEA R155, R88, R92, 0x3 ;  /* 0x0000005c589b7211 */ /* 0x000fe200078e18ff */
[----:B------:R-:W-:-:S05]  /*2150*/  @!P6 IMAD R154, R89, 0x8, R92 ;  /* 0x00000008599ae824 */ /* 0x000fca00078e025c */
[----:B------:R-:W-:Y:S01]  /*2160*/  @!P6 STS.64 [R154+0x2800], R122 ;  /* 0x0028007a9a00e388 */ /* 0x000fe20000000a00 */
[----:B------:R-:W-:Y:S01]  /*2170*/  BAR.SYNC.DEFER_BLOCKING 0x0 ;  /* 0x0000000000007b1d */ /* 0x000fe20000010000 */
[----:B0-----:R-:W-:-:S05]  /*2180*/  ISETP.NE.AND P6, PT, R105, RZ, PT ;  /* 0x000000ff6900720c */ /* 0x001fca0003fc5270 */
[----:B------:R-:W0:Y:S04]  /*2190*/  LDS.128 R88, [R155+0x2800] ;  /* 0x002800009b587984 */ /* 0x000e280000000c00 */
[----:B-1----:R-:W1:Y:S01]  /*21a0*/  LDS.128 R92, [R155+0x2810] ;  /* 0x002810009b5c7984 */ /* 0x002e620000000c00 */
[----:B0-----:R-:W-:Y:S01]  /*21b0*/  FADD.FTZ R157, RZ, R88 ;  /* 0x00000058ff9d7221 */ /* 0x001fe20000010000 */
[----:B------:R-:W-:-:S03]  /*21c0*/  @P0 VIADD R88, R153, 0xffffffff ;  /* 0xffffffff99580836 */ /* 0x000fc60000000000 */
[----:B------:R-:W-:Y:S01]  /*21d0*/  FADD.FTZ R157, R90, R157 ;  /* 0x0000009d5a9d7221 */ /* 0x000fe20000010000 */
[----:B------:R-:W-:Y:S02]  /*21e0*/  @P0 IMAD R90, R88, R109, RZ ;  /* 0x0000006d585a0224 */ /* 0x000fe400078e02ff */
[----:B------:R-:W-:Y:S01]  /*21f0*/  FADD.FTZ R88, RZ, R89 ;  /* 0x00000059ff587221 */ /* 0x000fe20000010000 */
[----:B-1----:R-:W-:-:S03]  /*2200*/  FADD.FTZ R157, R157, R92 ;  /* 0x0000005c9d9d7221 */ /* 0x002fc60000010000 */
[----:B------:R-:W-:Y:S01]  /*2210*/  FADD.FTZ R88, R91, R88 ;  /* 0x000000585b587221 */ /* 0x000fe20000010000 */
[----:B------:R-:W-:Y:S01]  /*2220*/  @P0 SHF.R.S32.HI R89, RZ, 0x1f, R90 ;  /* 0x0000001fff590819 */ /* 0x000fe2000001145a */
[----:B------:R-:W-:Y:S02]  /*2230*/  FADD.FTZ R94, R94, R157 ;  /* 0x0000009d5e5e7221 */ /* 0x000fe40000010000 */
[----:B------:R-:W-:Y:S01]  /*2240*/  FADD.FTZ R88, R88, R93 ;  /* 0x0000005d58587221 */ /* 0x000fe20000010000 */
[----:B------:R-:W-:Y:S01]  /*2250*/  HFMA2.MMA R93, -RZ, RZ, 0, 0 ;  /* 0x00000000ff5d7435 */ /* 0x000fe200000001ff */
[----:B------:R-:W-:Y:S01]  /*2260*/  FMUL.FTZ R92, R94, UR8 ;  /* 0x000000085e5c7c20 */ /* 0x000fe20008410000 */
[----:B------:R-:W-:Y:S01]  /*2270*/  @P0 LEA.HI R90, R89, R90, RZ, 0x2 ;  /* 0x0000005a595a0211 */ /* 0x000fe200078f10ff */
[----:B------:R-:W-:-:S03]  /*2280*/  FADD.FTZ R95, R95, R88 ;  /* 0x000000585f5f7221 */ /* 0x000fc60000010000 */
[----:B------:R-:W-:Y:S01]  /*2290*/  FSEL R92, R92, RZ, !P6 ;  /* 0x000000ff5c5c7208 */ /* 0x000fe20007000000 */
[----:B------:R-:W-:Y:S01]  /*22a0*/  FMUL.FTZ R95, R95, UR8 ;  /* 0x000000085f5f7c20 */ /* 0x000fe20008410000 */
[----:B------:R-:W-:Y:S01]  /*22b0*/  @P0 LEA.HI.SX32 R93, R90, R107, 0x1e ;  /* 0x0000006b5a5d0211 */ /* 0x000fe200078ff2ff */
[----:B------:R-:W-:Y:S06]  /*22c0*/  @!P5 BRA `(.L_x_4591) ;  /* 0x0000000400a0d947 */ /* 0x000fec0003800000 */
[----:B------:R-:W0:Y:S01]  /*22d0*/  @!P1 LDC.64 R88, c[0x0][0x2c8] ;  /* 0x0000b200ff589b82 */ /* 0x000e220000000a00 */
[----:B------:R-:W-:Y:S01]  /*22e0*/  BSSY B1, `(.L_x_4592) ;  /* 0x000000d000017945 */ /* 0x000fe20003800000 */
[----:B0-----:R-:W-:-:S04]  /*22f0*/  @!P1 ISETP.NE.U32.AND P6, PT, R88, RZ, PT ;  /* 0x000000ff5800920c */ /* 0x001fc80003fc5070 */
[----:B------:R-:W-:-:S04]  /*2300*/  @!P1 ISETP.NE.AND.EX P6, PT, R89, RZ, PT, P6 ;  /* 0x000000ff5900920c */ /* 0x000fc80003fc5360 */
[----:B-----5:R-:W-:Y:S01]  /*2310*/  @!P1 FSEL R123, R64, RZ, P6 ;  /* 0x000000ff407b9208 */ /* 0x020fe20003000000 */
        /* <DEDUP_REMOVED lines=9> */
.L_x_4593:
[----:B------:R-:W-:Y:S05]  /*23b0*/  BSYNC B1 ;  /* 0x0000000000017941 */ /* 0x000fea0003800000 */
.L_x_4592:
[----:B------:R-:W0:Y:S01]  /*23c0*/  @P0 LDC.64 R90, c[0x0][0x298] ;  /* 0x0000a600ff5a0b82 */ /* 0x000e220000000a00 */
[----:B------:R-:W-:Y:S01]  /*23d0*/  @!P1 ISETP.NE.U32.AND P6, PT, R88, RZ, PT ;  /* 0x000000ff5800920c */ /* 0x000fe20003fc5070 */
[----:B------:R-:W-:Y:S03]  /*23e0*/  BSSY B1, `(.L_x_4594) ;  /* 0x000000f000017945 */ /* 0x000fe60003800000 */
[----:B------:R-:W-:-:S04]  /*23f0*/  @!P1 ISETP.NE.AND.EX P6, PT, R89, RZ, PT, P6 ;  /* 0x000000ff5900920c */ /* 0x000fc80003fc5360 */
[----:B------:R-:W-:Y:S02]  /*2400*/  @!P1 FSEL R122, R65, RZ, P6 ;  /* 0x000000ff417a9208 */ /* 0x000fe40003000000 */
[----:B------:R-:W-:Y:S01]  /*2410*/  @P0 LOP3.LUT P6, RZ, R10, 0xff, RZ, 0xc0, !PT ;  /* 0x000000ff0aff0812 */ /* 0x000fe200078cc0ff */
[----:B0-----:R-:W-:-:S04]  /*2420*/  @P0 FMUL.FTZ R91, R123, R91 ;  /* 0x0000005b7b5b0220 */ /* 0x001fc80000410000 */
[----:B------:R-:W-:-:S05]  /*2430*/  @P0 FMUL.FTZ R90, R91, R90 ;  /* 0x0000005a5b5a0220 */ /* 0x000fca0000410000 */
[----:B------:R-:W-:Y:S02]  /*2440*/  @P0 FSEL R94, R90, RZ, P6 ;  /* 0x000000ff5a5e0208 */ /* 0x000fe40003000000 */
[----:B------:R-:W0:Y:S01]  /*2450*/  @P0 LDC.64 R90, c[0x0][0x298] ;  /* 0x0000a600ff5a0b82 */ /* 0x000e220000000a00 */
[----:B------:R-:W-:Y:S05]  /*2460*/  @!P1 BRA `(.L_x_4595) ;  /* 0x0000000000189947 */ /* 0x000fea0003800000 */
[----:B------:R-:W-:Y:S01]  /*2470*/  ISETP.NE.U32.AND P6, PT, R88, RZ, PT ;  /* 0x000000ff5800720c */ /* 0x000fe20003fc5070 */
[----:B------:R-:W-:-:S03]  /*2480*/  FFMA.FTZ R153, R150, R95, R92 ;  /* 0x0000005f96997223 */ /* 0x000fc6000001005c */
[----:B------:R-:W-:Y:S01]  /*2490*/  ISETP.NE.AND.EX P6, PT, R89, RZ, PT, P6 ;  /* 0x000000ff5900720c */ /* 0x000fe20003fc5360 */
[----:B------:R-:W-:-:S04]  /*24a0*/  FADD.FTZ R153, R148, -R153 ;  /* 0x8000009994997221 */ /* 0x000fc80000010000 */
[----:B------:R-:W-:-:S08]  /*24b0*/  FMUL.FTZ R122, R12, R153 ;  /* 0x000000990c7a7220 */ /* 0x000fd00000410000 */
[----:B------:R-:W-:-:S07]  /*24c0*/  @P6 FADD.FTZ R122, R65, R122 ;  /* 0x0000007a417a6221 */ /* 0x000fce0000010000 */
.L_x_4595:
[----:B------:R-:W-:Y:S05]  /*24d0*/  BSYNC B1 ;  /* 0x0000000000017941 */ /* 0x000fea0003800000 */
.L_x_4594:
[----:B0-----:R-:W-:Y:S01]  /*24e0*/  @P0 FMUL.FTZ R91, R122, R91 ;  /* 0x0000005b7a5b0220 */ /* 0x001fe20000410000 */
[----:B------:R-:W-:Y:S01]  /*24f0*/  @P0 LOP3.LUT P6, RZ, R10, 0xff00, RZ, 0xc0, !PT ;  /* 0x0000ff000aff0812 */ /* 0x000fe200078cc0ff */
[----:B------:R-:W-:Y:S02]  /*2500*/  BSSY B1, `(.L_x_4596) ;  /* 0x000000e000017945 */ /* 0x000fe40003800000 */
[----:B------:R-:W-:-:S05]  /*2510*/  @P0 FMUL.FTZ R90, R91, R90 ;  /* 0x0000005a5b5a0220 */ /* 0x000fca0000410000 */
[----:B------:R-:W-:Y:S02]  /*2520*/  @P0 FSEL R153, R90, RZ, P6 ;  /* 0x000000ff5a990208 */ /* 0x000fe40003000000 */
[----:B------:R-:W0:Y:S01]  /*2530*/  @P0 LDC.64 R90, c[0x0][0x298] ;  /* 0x0000a600ff5a0b82 */ /* 0x000e220000000a00 */
[----:B------:R-:W-:-:S04]  /*2540*/  @!P1 ISETP.NE.U32.AND P6, PT, R88, RZ, PT ;  /* 0x000000ff5800920c */ /* 0x000fc80003fc5070 */
        /* <DEDUP_REMOVED lines=9> */
.L_x_4597:
[----:B------:R-:W-:Y:S05]  /*25e0*/  BSYNC B1 ;  /* 0x0000000000017941 */ /* 0x000fea0003800000 */
.L_x_4596:
[----:B0-----:R-:W-:Y:S01]  /*25f0*/  @P0 FMUL.FTZ R91, R155, R91 ;  /* 0x0000005b9b5b0220 */ /* 0x001fe20000410000 */
[----:B------:R-:W-:Y:S01]  /*2600*/  @P0 LOP3.LUT P6, RZ, R10, 0xff0000, RZ, 0xc0, !PT ;  /* 0x00ff00000aff0812 */ /* 0x000fe200078cc0ff */
[----:B------:R-:W-:Y:S02]  /*2610*/  BSSY B1, `(.L_x_4598) ;  /* 0x000000e000017945 */ /* 0x000fe40003800000 */
[----:B------:R-:W-:-:S05]  /*2620*/  @P0 FMUL.FTZ R90, R91, R90 ;  /* 0x0000005a5b5a0220 */ /* 0x000fca0000410000 */
[----:B------:R-:W-:Y:S02]  /*2630*/  @P0 FSEL R154, R90, RZ, P6 ;  /* 0x000000ff5a9a0208 */ /* 0x000fe40003000000 */
[----:B------:R-:W0:Y:S01]  /*2640*/  LDC.64 R90, c[0x0][0x308] ;  /* 0x0000c200ff5a7b82 */ /* 0x000e220000000a00 */
[----:B------:R-:W-:-:S04]  /*2650*/  @!P1 ISETP.NE.U32.AND P6, PT, R88, RZ, PT ;  /* 0x000000ff5800920c */ /* 0x000fc80003fc5070 */
[----:B------:R-:W-:-:S04]  /*2660*/  @!P1 ISETP.NE.AND.EX P6, PT, R89, RZ, PT, P6 ;  /* 0x000000ff5900920c */ /* 0x000fc80003fc5360 */
[----:B------:R-:W-:Y:S01]  /*2670*/  @!P1 FSEL R156, R67, RZ, P6 ;  /* 0x000000ff439c9208 */ /* 0x000fe20003000000 */
[----:B------:R-:W-:Y:S08]  /*2680*/  @!P1 BRA `(.L_x_4599) ;  /* 0x0000000000189947 */ /* 0x000ff00003800000 */
[----:B------:R-:W-:-:S04]  /*2690*/  ISETP.NE.U32.AND P6, PT, R88, RZ, PT ;  /* 0x000000ff5800720c */ /* 0x000fc80003fc5070 */
[----:B------:R-:W-:Y:S01]  /*26a0*/  ISETP.NE.AND.EX P6, PT, R89, RZ, PT, P6 ;  /* 0x000000ff5900720c */ /* 0x000fe20003fc5360 */
[----:B------:R-:W-:-:S04]  /*26b0*/  FFMA.FTZ R89, R146, R95, R92 ;  /* 0x0000005f92597223 */ /* 0x000fc8000001005c */
[----:B------:R-:W-:-:S04]  /*26c0*/  FADD.FTZ R89, R144, -R89 ;  /* 0x8000005990597221 */ /* 0x000fc80000010000 */
[----:B------:R-:W-:-:S04]  /*26d0*/  FMUL.FTZ R156, R12, R89 ;  /* 0x000000590c9c7220 */ /* 0x000fc80000410000 */
[----:B------:R-:W-:-:S07]  /*26e0*/  @P6 FADD.FTZ R156, R67, R156 ;  /* 0x0000009c439c6221 */ /* 0x000fce0000010000 */
.L_x_4599:
[----:B------:R-:W-:Y:S05]  /*26f0*/  BSYNC B1 ;  /* 0x0000000000017941 */ /* 0x000fea0003800000 */
.L_x_4598:
[----:B0-----:R-:W-:Y:S01]  /*2700*/  ISETP.NE.U32.AND P6, PT, R90, RZ, PT ;  /* 0x000000ff5a00720c */ /* 0x001fe20003fc5070 */
[----:B------:R-:W-:Y:S01]  /*2710*/  BSSY B1, `(.L_x_4600) ;  /* 0x0000021000017945 */ /* 0x000fe20003800000 */
[----:B------:R-:W-:Y:S02]  /*2720*/  @P0 F2FP.BF16.F32.PACK_AB R94, RZ, R94 ;  /* 0x0000005eff5e023e */ /* 0x000fe400000010ff */
[----:B------:R-:W-:Y:S02]  /*2730*/  ISETP.NE.AND.EX P6, PT, R91, RZ, PT, P6 ;  /* 0x000000ff5b00720c */ /* 0x000fe40003fc5360 */
[----:B------:R-:W-:Y:S02]  /*2740*/  @P0 F2FP.BF16.F32.PACK_AB R153, RZ, R153 ;  /* 0x00000099ff99023e */ /* 0x000fe400000010ff */
[----:B------:R-:W-:Y:S02]  /*2750*/  SEL R84, R123, R84, P6 ;  /* 0x000000547b547207 */ /* 0x000fe40003000000 */
[----:B------:R-:W-:-:S02]  /*2760*/  SEL R85, R122, R85, P6 ;  /* 0x000000557a557207 */ /* 0x000fc40003000000 */
[----:B------:R-:W-:Y:S02]  /*2770*/  SEL R86, R155, R86, P6 ;  /* 0x000000569b567207 */ /* 0x000fe40003000000 */
[----:B------:R-:W-:Y:S02]  /*2780*/  SEL R87, R156, R87, P6 ;  /* 0x000000579c577207 */ /* 0x000fe40003000000 */
[----:B------:R-:W-:Y:S02]  /*2790*/  ISETP.NE.U32.AND P6, PT, R90, RZ, PT ;  /* 0x000000ff5a00720c */ /* 0x000fe40003fc5070 */
[----:B------:R-:W-:Y:S02]  /*27a0*/  @P0 F2FP.BF16.F32.PACK_AB R154, RZ, R154 ;  /* 0x0000009aff9a023e */ /* 0x000fe400000010ff */
[----:B------:R-:W-:Y:S02]  /*27b0*/  ISETP.NE.AND.EX P6, PT, R91, RZ, PT, P6 ;  /* 0x000000ff5b00720c */ /* 0x000fe40003fc5360 */
[----:B------:R-:W-:-:S02]  /*27c0*/  @P0 PRMT R4, R94, 0x7610, R4 ;  /* 0x000076105e040816 */ /* 0x000fc40000000004 */
[----:B------:R-:W-:Y:S02]  /*27d0*/  @P0 PRMT R2, R153, 0x7610, R2 ;  /* 0x0000761099020816 */ /* 0x000fe40000000002 */
[----:B------:R-:W-:-:S07]  /*27e0*/  @P0 PRMT R3, R154, 0x7610, R3 ;  /* 0x000076109a030816 */ /* 0x000fce0000000003 */
[----:B------:R-:W0:Y:S02]  /*27f0*/  @P6 LDC.64 R88, c[0x0][0x308] ;  /* 0x0000c200ff586b82 */ /* 0x000e240000000a00 */
[----:B0-----:R-:W-:-:S06]  /*2800*/  @P6 IMAD.WIDE.U32 R90, R11, 0x10, R88 ;  /* 0x000000100b5a6825 */ /* 0x001fcc00078e0058 */
[----:B------:R-:W0:Y:S01]  /*2810*/  @P0 LDC.64 R88, c[0x0][0x298] ;  /* 0x0000a600ff580b82 */ /* 0x000e220000000a00 */
[----:B------:R1:W-:Y:S01]  /*2820*/  @P6 STG.E.128 desc[UR4][R90.64], R84 ;  /* 0x000000545a006986 */ /* 0x0003e2000c101d04 */
[----:B------:R-:W-:Y:S01]  /*2830*/  @P0 LOP3.LUT P6, RZ, R10, 0xff000000, RZ, 0xc0, !PT ;  /* 0xff0000000aff0812 */ /* 0x000fe200078cc0ff */
[----:B0-----:R-:W-:-:S04]  /*2840*/  @P0 FMUL.FTZ R89, R156, R89 ;  /* 0x000000599c590220 */ /* 0x001fc80000410000 */
[----:B------:R-:W-:-:S05]  /*2850*/  @P0 FMUL.FTZ R88, R89, R88 ;  /* 0x0000005859580220 */ /* 0x000fca0000410000 */
[----:B------:R-:W-:-:S04]  /*2860*/  @P0 FSEL R88, R88, RZ, P6 ;  /* 0x000000ff58580208 */ /* 0x000fc80003000000 */
        /* <DEDUP_REMOVED lines=11> */
.L_x_4601:
[----:B------:R-:W-:Y:S05]  /*2920*/  BSYNC B1 ;  /* 0x0000000000017941 */ /* 0x000fea0003800000 */
.L_x_4600:
[----:B------:R-:W-:Y:S01]  /*2930*/  VIADD R11, R11, 0x80 ;  /* 0x000000800b0b7836 */ /* 0x000fe20000000000 */
[----:B------:R-:W-:-:S07]  /*2940*/  IADD3 R93, R93, 0x80, RZ ;  /* 0x000000805d5d7810 */ /* 0x000fce0007ffe0ff */
.L_x_4591:
[----:B------:R-:W-:Y:S05]  /*2950*/  BSYNC B0 ;  /* 0x0000000000007941 */ /* 0x000fea0003800000 */
.L_x_4590:
[----:B------:R-:W-:Y:S04]  /*2960*/  BSSY B0, `(.L_x_4602) ;  /* 0x000006a000007945 */ /* 0x000fe80003800000 */
[----:B------:R-:W-:Y:S05]  /*2970*/  @!P4 BRA `(.L_x_4603) ;  /* 0x0000000400a0c947 */ /* 0x000fea0003800000 */
[----:B0-----:R-:W0:Y:S01]  /*2980*/  @!P1 LDC.64 R88, c[0x0][0x2c8] ;  /* 0x0000b200ff589b82 */ /* 0x001e220000000a00 */
        /* <DEDUP_REMOVED lines=13> */
.L_x_4605:
[----:B------:R-:W-:Y:S05]  /*2a60*/  BSYNC B1 ;  /* 0x0000000000017941 */ /* 0x000fea0003800000 */
.L_x_4604:
        /* <DEDUP_REMOVED lines=17> */
.L_x_4607:
[----:B------:R-:W-:Y:S05]  /*2b80*/  BSYNC B1 ;  /* 0x0000000000017941 */ /* 0x000fea0003800000 */
.L_x_4606:
        /* <DEDUP_REMOVED lines=16> */
.L_x_4609:
[----:B------:R-:W-:Y:S05]  /*2c90*/  BSYNC B1 ;  /* 0x0000000000017941 */ /* 0x000fea0003800000 */
.L_x_4608:
        /* <DEDUP_REMOVED lines=16> */
.L_x_4611:
[----:B------:R-:W-:Y:S05]  /*2da0*/  BSYNC B1 ;  /* 0x0000000000017941 */ /* 0x000fea0003800000 */
.L_x_4610:
        /* <DEDUP_REMOVED lines=34> */
.L_x_4613:
[----:B------:R-:W-:Y:S05]  /*2fd0*/  BSYNC B1 ;  /* 0x0000000000017941 */ /* 0x000fea0003800000 */
.L_x_4612:
[----:B------:R-:W-:Y:S01]  /*2fe0*/  VIADD R11, R11, 0x80 ;  /* 0x000000800b0b7836 */ /* 0x000fe20000000000 */
[----:B------:R-:W-:-:S07]  /*2ff0*/  IADD3 R93, R93, 0x80, RZ ;  /* 0x000000805d5d7810 */ /* 0x000fce0007ffe0ff */
.L_x_4603:
[----:B------:R-:W-:Y:S05]  /*3000*/  BSYNC B0 ;  /* 0x0000000000007941 */ /* 0x000fea0003800000 */
.L_x_4602:
        /* <DEDUP_REMOVED lines=16> */
.L_x_4617:
[----:B------:R-:W-:Y:S05]  /*3110*/  BSYNC B1 ;  /* 0x0000000000017941 */ /* 0x000fea0003800000 */
.L_x_4616:
        /* <DEDUP_REMOVED lines=17> */
.L_x_4619:
[----:B------:R-:W-:Y:S05]  /*3230*/  BSYNC B1 ;  /* 0x0000000000017941 */ /* 0x000fea0003800000 */
.L_x_4618:
        /* <DEDUP_REMOVED lines=16> */
.L_x_4621:
[----:B------:R-:W-:Y:S05]  /*3340*/  BSYNC B1 ;  /* 0x0000000000017941 */ /* 0x000fea0003800000 */
.L_x_4620:
        /* <DEDUP_REMOVED lines=16> */
.L_x_4623:
[----:B------:R-:W-:Y:S05]  /*3450*/  BSYNC B1 ;  /* 0x0000000000017941 */ /* 0x000fea0003800000 */
.L_x_4622:
[----:B0-----:R-:W-:Y:S01]  /*3460*/  ISETP.NE.U32.AND P6, PT, R90, RZ, PT ;  /* 0x000000ff5a00720c */ /* 0x001fe20003fc5070 */
[----:B------:R-:W0:Y:S01]  /*3470*/  @P0 LDC.64 R88, c[0x0][0x298] ;  /* 0x0000a600ff580b82 */ /* 0x000e220000000a00 */
[----:B------:R-:W-:Y:S01]  /*3480*/  @P0 F2FP.BF16.F32.PACK_AB R94, RZ, R94 ;  /* 0x0000005eff5e023e */ /* 0x000fe200000010ff */
[----:B------:R-:W-:Y:S01]  /*3490*/  BSSY B1, `(.L_x_4624) ;  /* 0x000001f000017945 */ /* 0x000fe20003800000 */
        /* <DEDUP_REMOVED lines=10> */
[----:B------:R-:W-:Y:S01]  /*3540*/  @P0 PRMT R2, R153, 0x7610, R2 ;  /* 0x0000761099020816 */ /* 0x000fe20000000002 */
[----:B0-----:R-:W-:Y:S01]  /*3550*/  @P0 FMUL.FTZ R89, R156, R89 ;  /* 0x000000599c590220 */ /* 0x001fe20000410000 */
[----:B------:R-:W-:-:S03]  /*3560*/  @P0 PRMT R3, R154, 0x7610, R3 ;  /* 0x000076109a030816 */ /* 0x000fc60000000003 */
[----:B------:R-:W-:-:S04]  /*3570*/  @P0 FMUL.FTZ R88, R89, R88 ;  /* 0x0000005859580220 */ /* 0x000fc80000410000 */
[----:B------:R-:W0:Y:S02]  /*3580*/  @P6 LDC.64 R90, c[0x0][0x308] ;  /* 0x0000c200ff5a6b82 */ /* 0x000e240000000a00 */
[----:B0-----:R-:W-:-:S05]  /*3590*/  @P6 IMAD.WIDE.U32 R90, R11, 0x10, R90 ;  /* 0x000000100b5a6825 */ /* 0x001fca00078e005a */
[----:B------:R0:W-:Y:S01]  /*35a0*/  @P6 STG.E.128 desc[UR4][R90.64], R84 ;  /* 0x000000545a006986 */ /* 0x0001e2000c101d04 */
[----:B------:R-:W-:-:S04]  /*35b0*/  @P0 LOP3.LUT P6, RZ, R8, 0xff000000, RZ, 0xc0, !PT ;  /* 0xff00000008ff0812 */ /* 0x000fc800078cc0ff */
[----:B------:R-:W-:-:S04]  /*35c0*/  @P0 FSEL R88, R88, RZ, P6 ;  /* 0x000000ff58580208 */ /* 0x000fc80003000000 */
[----:B------:R-:W-:-:S04]  /*35d0*/  @P0 F2FP.BF16.F32.PACK_AB R88, RZ, R88 ;  /* 0x00000058ff58023e */ /* 0x000fc800000010ff */
        /* <DEDUP_REMOVED lines=10> */
.L_x_4625:
[----:B------:R-:W-:Y:S05]  /*3680*/  BSYNC B1 ;  /* 0x0000000000017941 */ /* 0x000fea0003800000 */
.L_x_4624:
[----:B------:R-:W-:Y:S01]  /*3690*/  VIADD R11, R11, 0x80 ;  /* 0x000000800b0b7836 */ /* 0x000fe20000000000 */
[----:B------:R-:W-:-:S07]  /*36a0*/  IADD3 R93, R93, 0x80, RZ ;  /* 0x000000805d5d7810 */ /* 0x000fce0007ffe0ff */
.L_x_4615:
[----:B------:R-:W-:Y:S05]  /*36b0*/  BSYNC B0 ;  /* 0x0000000000007941 */ /* 0x000fea0003800000 */
.L_x_4614:
[----:B------:R-:W-:Y:S04]  /*36c0*/  BSSY B0, `(.L_x_4626) ;  /* 0x000006a000007945 */ /* 0x000fe80003800000 */
[----:B------:R-:W-:Y:S05]  /*36d0*/  @!P2 BRA `(.L_x_4627) ;  /* 0x0000000400a0a947 */ /* 0x000fea0003800000 */
[----:B01----:R-:W0:Y:S01]  /*36e0*/  @!P1 LDC.64 R88, c[0x0][0x2c8] ;  /* 0x0000b200ff589b82 */ /* 0x003e220000000a00 */
        /* <DEDUP_REMOVED lines=13> */
.L_x_4629:
[----:B------:R-:W-:Y:S05]  /*37c0*/  BSYNC B1 ;  /* 0x0000000000017941 */ /* 0x000fea0003800000 */
.L_x_4628:
        /* <DEDUP_REMOVED lines=17> */
.L_x_4631:
[----:B------:R-:W-:Y:S05]  /*38e0*/  BSYNC B1 ;  /* 0x0000000000017941 */ /* 0x000fea0003800000 */
.L_x_4630:
        /* <DEDUP_REMOVED lines=16> */
.L_x_4633:
[----:B------:R-:W-:Y:S05]  /*39f0*/  BSYNC B1 ;  /* 0x0000000000017941 */ /* 0x000fea0003800000 */
.L_x_4632:
        /* <DEDUP_REMOVED lines=16> */
.L_x_4635:
[----:B------:R-:W-:Y:S05]  /*3b00*/  BSYNC B1 ;  /* 0x0000000000017941 */ /* 0x000fea0003800000 */
.L_x_4634:
        /* <DEDUP_REMOVED lines=34> */
.L_x_4637:
[----:B------:R-:W-:Y:S05]  /*3d30*/  BSYNC B1 ;  /* 0x0000000000017941 */ /* 0x000fea0003800000 */
.L_x_4636:
[----:B------:R-:W-:Y:S01]  /*3d40*/  VIADD R11, R11, 0x80 ;  /* 0x000000800b0b7836 */ /* 0x000fe20000000000 */
[----:B------:R-:W-:-:S07]  /*3d50*/  IADD3 R93, R93, 0x80, RZ ;  /* 0x000000805d5d7810 */ /* 0x000fce0007ffe0ff */
.L_x_4627:
[----:B------:R-:W-:Y:S05]  /*3d60*/  BSYNC B0 ;  /* 0x0000000000007941 */ /* 0x000fea0003800000 */
.L_x_4626:
[----:B------:R-:W-:Y:S01]  /*3d70*/  ISETP.NE.AND P6, PT, R6, RZ, PT ;  /* 0x000000ff0600720c */ /* 0x000fe20003fc5270 */
[----:B------:R-:W-:-:S12]  /*3d80*/  BSSY B0, `(.L_x_4638) ;  /* 0x0000066000007945 */ /* 0x000fd80003800000 */
        /* <DEDUP_REMOVED lines=15> */
.L_x_4641:
[----:B------:R-:W-:Y:S05]  /*3e80*/  BSYNC B1 ;  /* 0x0000000000017941 */ /* 0x000fea0003800000 */
.L_x_4640:
        /* <DEDUP_REMOVED lines=17> */
.L_x_4643:
[----:B------:R-:W-:Y:S05]  /*3fa0*/  BSYNC B1 ;  /* 0x0000000000017941 */ /* 0x000fea0003800000 */
.L_x_4642:
        /* <DEDUP_REMOVED lines=16> */
.L_x_4645:
[----:B------:R-:W-:Y:S05]  /*40b0*/  BSYNC B1 ;  /* 0x0000000000017941 */ /* 0x000fea0003800000 */
.L_x_4644:
        /* <DEDUP_REMOVED lines=16> */
.L_x_4647:
[----:B------:R-:W-:Y:S05]  /*41c0*/  BSYNC B1 ;  /* 0x0000000000017941 */ /* 0x000fea0003800000 */
.L_x_4646:
[----:B0-----:R-:W-:Y:S02]  /*41d0*/  ISETP.NE.U32.AND P1, PT, R90, RZ, PT ;  /* 0x000000ff5a00720c */ /* 0x001fe40003f25070 */
        /* <DEDUP_REMOVED lines=23> */
[----:B--2---:R-:W-:Y:S06]  /*4350*/  @!P0 BRA `(.L_x_4639) ;  /* 0x0000000000208947 */ /* 0x004fec0003800000 */
        /* <DEDUP_REMOVED lines=8> */
.L_x_4639:
[----:B------:R-:W-:Y:S05]  /*43e0*/  BSYNC B0 ;  /* 0x0000000000007941 */ /* 0x000fea0003800000 */
.L_x_4638:
[----:B------:R-:W-:Y:S01]  /*43f0*/  VIADD R106, R106, UR10 ;  /* 0x0000000a6a6a7c36 */ /* 0x000fe20008000000 */
[----:B------:R-:W-:-:S04]  /*4400*/  ISETP.NE.AND P1, PT, R152, RZ, PT ;  /* 0x000000ff9800720c */ /* 0x000fc80003f25270 */
[----:B------:R-:W-:Y:S02]  /*4410*/  ISETP.GE.AND P0, PT, R106, UR11, PT ;  /* 0x0000000b6a007c0c */ /* 0x000fe4000bf06270 */
[----:B------:R-:W-:-:S11]  /*4420*/  SEL R92, RZ, 0x1, P1 ;  /* 0x00000001ff5c7807 */ /* 0x000fd60000800000 */
[----:B------:R-:W-:Y:S05]  /*4430*/  @!P0 BRA `(.L_x_4648) ;  /* 0xffffffc000a08947 */ /* 0x000fea000383ffff */
.L_x_4569:
[----:B------:R-:W3:Y:S01]  /*4440*/  S2R R0, SR_TID.X ;  /* 0x0000000000007919 */ /* 0x000ee20000002100 */
[----:B------:R-:W3:Y:S01]  /*4450*/  S2UR UR9, SR_CTAID.X ;  /* 0x00000000000979c3 */ /* 0x000ee20000002500 */
[----:B------:R-:W-:-:S07]  /*4460*/  ISETP.NE.AND P0, PT, R6, RZ, PT ;  /* 0x000000ff0600720c */ /* 0x000fce0003f05270 */
[----:B------:R-:W4:Y:S08]  /*4470*/  @P5 LDC.64 R2, c[0x0][0x2d0] ;  /* 0x0000b400ff025b82 */ /* 0x000f300000000a00 */
[----:B-----5:R-:W0:Y:S08]  /*4480*/  @P5 LDC.64 R4, c[0x0][0x2d8] ;  /* 0x0000b600ff045b82 */ /* 0x020e300000000a00 */
[----:B------:R-:W1:Y:S01]  /*4490*/  @P4 LDC.64 R6, c[0x0][0x2d0] ;  /* 0x0000b400ff064b82 */ /* 0x000e620000000a00 */
[----:B---3--:R-:W-:-:S07]  /*44a0*/  LEA.HI R10, R0, UR9, RZ, 0x19 ;  /* 0x00000009000a7c11 */ /* 0x008fce000f8fc8ff */
[----:B------:R-:W3:Y:S01]  /*44b0*/  @P4 LDC.64 R8, c[0x0][0x2d8] ;  /* 0x0000b600ff084b82 */ /* 0x000ee20000000a00 */
[----:B------:R-:W-:Y:S01]  /*44c0*/  LOP3.LUT R0, R0, 0x7f, RZ, 0xc0, !PT ;  /* 0x0000007f00007812 */ /* 0x000fe200078ec0ff */
[----:B------:R-:W-:-:S06]  /*44d0*/  IMAD R109, R10, R109, RZ ;  /* 0x0000006d0a6d7224 */ /* 0x000fcc00078e02ff */
[----:B------:R-:W2:Y:S01]  /*44e0*/  @P3 LDC.64 R10, c[0x0][0x2d0] ;  /* 0x0000b400ff0a3b82 */ /* 0x000ea20000000a00 */
[----:B------:R-:W-:-:S05]  /*44f0*/  LEA.HI R109, R109, R0, RZ, 0x1e ;  /* 0x000000006d6d7211 */ /* 0x000fca00078ff0ff */
[C---:B----4-:R-:W-:Y:S02]  /*4500*/  @P5 IMAD.WIDE.U32 R2, R109.reuse, 0x10, R2 ;  /* 0x000000106d025825 */ /* 0x050fe400078e0002 */
[----:B------:R-:W4:Y:S02]  /*4510*/  @P3 LDC.64 R12, c[0x0][0x2d8] ;  /* 0x0000b600ff0c3b82 */ /* 0x000f240000000a00 */
[C---:B0-----:R-:W-:Y:S01]  /*4520*/  @P5 IMAD.WIDE.U32 R4, R109.reuse, 0x10, R4 ;  /* 0x000000106d045825 */ /* 0x041fe200078e0004 */
[----:B------:R-:W-:Y:S01]  /*4530*/  @P5 IADD3 R109, R109, 0x80, RZ ;  /* 0x000000806d6d5810 */ /* 0x000fe20007ffe0ff */
[----:B------:R0:W-:Y:S04]  /*4540*/  @P5 STG.E.128 desc[UR4][R2.64], R40 ;  /* 0x0000002802005986 */ /* 0x0001e8000c101d04 */
[----:B------:R-:W0:Y:S01]  /*4550*/  @P2 LDC.64 R14, c[0x0][0x2d0] ;  /* 0x0000b400ff0e2b82 */ /* 0x000e220000000a00 */
[C---:B-1----:R-:W-:Y:S01]  /*4560*/  @P4 IMAD.WIDE.U32 R6, R109.reuse, 0x10, R6 ;  /* 0x000000106d064825 */ /* 0x042fe200078e0006 */
[----:B------:R1:W-:Y:S03]  /*4570*/  @P5 STG.E.128 desc[UR4][R4.64], R60 ;  /* 0x0000003c04005986 */ /* 0x0003e6000c101d04 */
[C---:B---3--:R-:W-:Y:S01]  /*4580*/  @P4 IMAD.WIDE.U32 R8, R109.reuse, 0x10, R8 ;  /* 0x000000106d084825 */ /* 0x048fe200078e0008 */
[----:B------:R1:W-:Y:S02]  /*4590*/  @P4 STG.E.128 desc[UR4][R6.64], R36 ;  /* 0x0000002406004986 */ /* 0x0003e4000c101d04 */
[----:B------:R-:W3:Y:S01]  /*45a0*/  @P2 LDC.64 R16, c[0x0][0x2d8] ;  /* 0x0000b600ff102b82 */ /* 0x000ee20000000a00 */
[----:B------:R-:W-:Y:S01]  /*45b0*/  @P4 VIADD R109, R109, 0x80 ;  /* 0x000000806d6d4836 */ /* 0x000fe20000000000 */
[----:B------:R1:W-:Y:S03]  /*45c0*/  @P4 STG.E.128 desc[UR4][R8.64], R56 ;  /* 0x0000003808004986 */ /* 0x0003e6000c101d04 */
[----:B--2---:R-:W-:-:S04]  /*45d0*/  @P3 IMAD.WIDE.U32 R10, R109, 0x10, R10 ;  /* 0x000000106d0a3825 */ /* 0x004fc800078e000a */
[C---:B----4-:R-:W-:Y:S01]  /*45e0*/  @P3 IMAD.WIDE.U32 R12, R109.reuse, 0x10, R12 ;  /* 0x000000106d0c3825 */ /* 0x050fe200078e000c */
[----:B------:R-:W-:Y:S01]  /*45f0*/  @P3 IADD3 R109, R109, 0x80, RZ ;  /* 0x000000806d6d3810 */ /* 0x000fe20007ffe0ff */
[----:B------:R1:W-:Y:S04]  /*4600*/  @P3 STG.E.128 desc[UR4][R10.64], R32 ;  /* 0x000000200a003986 */ /* 0x0003e8000c101d04 */
[----:B------:R1:W-:Y:S01]  /*4610*/  @P3 STG.E.128 desc[UR4][R12.64], R52 ;  /* 0x000000340c003986 */ /* 0x0003e2000c101d04 */
[----:B0-----:R-:W-:-:S05]  /*4620*/  @P2 IMAD.WIDE.U32 R14, R109, 0x10, R14 ;  /* 0x000000106d0e2825 */ /* 0x001fca00078e000e */
[----:B------:R1:W-:Y:S01]  /*4630*/  @P2 STG.E.128 desc[UR4][R14.64], R28 ;  /* 0x0000001c0e002986 */ /* 0x0003e2000c101d04 */
[----:B---3--:R-:W-:-:S05]  /*4640*/  @P2 IMAD.WIDE.U32 R16, R109, 0x10, R16 ;  /* 0x000000106d102825 */ /* 0x008fca00078e0010 */
[----:B------:R1:W-:Y:S01]  /*4650*/  @P2 STG.E.128 desc[UR4][R16.64], R48 ;  /* 0x0000003010002986 */ /* 0x0003e2000c101d04 */
[----:B------:R-:W-:Y:S05]  /*4660*/  @!P0 EXIT ;  /* 0x000000000000894d */ /* 0x000fea0003800000 */
[----:B------:R-:W0:Y:S01]  /*4670*/  LDC.64 R2, c[0x0][0x2d0] ;  /* 0x0000b400ff027b82 */ /* 0x000e220000000a00 */
[----:B------:R-:W-:-:S07]  /*4680*/  @P2 VIADD R109, R109, 0x80 ;  /* 0x000000806d6d2836 */ /* 0x000fce0000000000 */
[----:B-1----:R-:W1:Y:S01]  /*4690*/  LDC.64 R4, c[0x0][0x2d8] ;  /* 0x0000b600ff047b82 */ /* 0x002e620000000a00 */
[----:B0-----:R-:W-:-:S05]  /*46a0*/  IMAD.WIDE.U32 R2, R109, 0x10, R2 ;  /* 0x000000106d027825 */ /* 0x001fca00078e0002 */
[----:B------:R-:W-:Y:S01]  /*46b0*/  STG.E.128 desc[UR4][R2.64], R24 ;  /* 0x0000001802007986 */ /* 0x000fe2000c101d04 */
[----:B-1----:R-:W-:-:S05]  /*46c0*/  IMAD.WIDE.U32 R4, R109, 0x10, R4 ;  /* 0x000000106d047825 */ /* 0x002fca00078e0004 */
[----:B------:R-:W-:Y:S01]  /*46d0*/  STG.E.128 desc[UR4][R4.64], R44 ;  /* 0x0000002c04007986 */ /* 0x000fe2000c101d04 */
[----:B------:R-:W-:Y:S05]  /*46e0*/  EXIT ;  /* 0x000000000000794d */ /* 0x000fea0003800000 */
.L_x_4589:
[----:B------:R-:W-:Y:S01]  /*46f0*/  HFMA2.MMA R159, -RZ, RZ, 0, 1.847743988037109375e-06 ;  /* 0x0000001fff9f7435 */ /* 0x000fe200000001ff */
[----:B------:R-:W-:Y:S01]  /*4700*/  MOV R157, R95 ;  /* 0x0000005f009d7202 */ /* 0x000fe20000000f00 */
[----:B------:R-:W-:Y:S02]  /*4710*/  IMAD.MOV.U32 R156, RZ, RZ, 0x10 ;  /* 0x00000010ff9c7424 */ /* 0x000fe400078e00ff */
[----:B------:R-:W-:-:S07]  /*4720*/  IMAD.MOV.U32 R154, RZ, RZ, -0x1 ;  /* 0xffffffffff9a7424 */ /* 0x000fce00078e00ff */
[----:B0----5:R-:W-:Y:S05]  /*4730*/  WARPSYNC.COLLECTIVE R154, `(.L_x_4649) ;  /* 0x000000009a087348 */ /* 0x021fea0003c00000 */
[----:B------:R1:W2:Y:S02]  /*4740*/  SHFL.DOWN P6, R155, R157, R156, R159 ;  /* 0x0800009c9d9b7389 */ /* 0x0002a400000c009f */
[----:B012--5:R-:W-:Y:S01]  /*4750*/  ENDCOLLECTIVE ;  /* 0x000000000000791b */ /* 0x027fe20003800000 */
.L_x_4649:
[----:B------:R-:W-:Y:S01]  /*4760*/  IMAD.MOV.U32 R157, RZ, RZ, R94 ;  /* 0x000000ffff9d7224 */ /* 0x000fe200078e005e */
[----:B------:R-:W-:-:S07]  /*4770*/  MOV R90, R155 ;  /* 0x0000009b005a7202 */ /* 0x000fce0000000f00 */
[----:B------:R-:W-:Y:S05]  /*4780*/  WARPSYNC.COLLECTIVE R154, `(.L_x_4650) ;  /* 0x000000009a087348 */ /* 0x000fea0003c00000 */
[----:B------:R0:W1:Y:S02]  /*4790*/  SHFL.DOWN P6, R155, R157, R156, R159 ;  /* 0x0800009c9d9b7389 */ /* 0x00006400000c009f */
[----:B01----:R-:W-:Y:S01]  /*47a0*/  ENDCOLLECTIVE ;  /* 0x000000000000791b */ /* 0x003fe20003800000 */
.L_x_4650:
[----:B------:R-:W-:Y:S01]  /*47b0*/  FADD.FTZ R90, R90, R95 ;  /* 0x0000005f5a5a7221 */ /* 0x000fe20000010000 */
[----:B------:R-:W-:-:S03]  /*47c0*/  HFMA2.MMA R156, -RZ, RZ, 0, 4.76837158203125e-07 ;  /* 0x00000008ff9c7435 */ /* 0x000fc600000001ff */
[----:B------:R-:W-:Y:S01]  /*47d0*/  IMAD.MOV.U32 R157, RZ, RZ, R90 ;  /* 0x000000ffff9d7224 */ /* 0x000fe200078e005a */
[----:B------:R-:W-:-:S07]  /*47e0*/  MOV R91, R155 ;  /* 0x0000009b005b7202 */ /* 0x000fce0000000f00 */
[----:B------:R-:W-:Y:S05]  /*47f0*/  WARPSYNC.COLLECTIVE R154, `(.L_x_4651) ;  /* 0x000000009a087348 */ /* 0x000fea0003c00000 */
[----:B------:R0:W1:Y:S02]  /*4800*/  SHFL.DOWN P6, R155, R157, R156, R159 ;  /* 0x0800009c9d9b7389 */ /* 0x00006400000c009f */
[----:B01----:R-:W-:Y:S01]  /*4810*/  ENDCOLLECTIVE ;  /* 0x000000000000791b */ /* 0x003fe20003800000 */
.L_x_4651:
[----:B------:R-:W-:-:S05]  /*4820*/  FADD.FTZ R91, R91, R94 ;  /* 0x0000005e5b5b7221 */ /* 0x000fca0000010000 */
[----:B------:R-:W-:Y:S01]  /*4830*/  MOV R157, R91 ;  /* 0x0000005b009d7202 */ /* 0x000fe20000000f00 */
[----:B------:R-:W-:-:S07]  /*4840*/  IMAD.MOV.U32 R93, RZ, RZ, R155 ;  /* 0x000000ffff5d7224 */ /* 0x000fce00078e009b */
[----:B------:R-:W-:Y:S05]  /*4850*/  WARPSYNC.COLLECTIVE R154, `(.L_x_4652) ;  /* 0x000000009a087348 */ /* 0x000fea0003c00000 */
[----:B------:R0:W1:Y:S02]  /*4860*/  SHFL.DOWN P6, R155, R157, R156, R159 ;  /* 0x0800009c9d9b7389 */ /* 0x00006400000c009f */
[----:B01----:R-:W-:Y:S01]  /*4870*/  ENDCOLLECTIVE ;  /* 0x000000000000791b */ /* 0x003fe20003800000 */
.L_x_4652:
[----:B------:R-:W-:-:S05]  /*4880*/  FADD.FTZ R93, R90, R93 ;  /* 0x0000005d5a5d7221 */ /* 0x000fca0000010000 */
[----:B------:R-:W-:Y:S01]  /*4890*/  MOV R157, R93 ;  /* 0x0000005d009d7202 */ /* 0x000fe20000000f00 */
[----:B------:R-:W-:Y:S02]  /*48a0*/  IMAD.MOV.U32 R156, RZ, RZ, 0x4 ;  /* 0x00000004ff9c7424 */ /* 0x000fe400078e00ff */
[----:B------:R-:W-:-:S07]  /*48b0*/  IMAD.MOV.U32 R92, RZ, RZ, R155 ;  /* 0x000000ffff5c7224 */ /* 0x000fce00078e009b */
[----:B------:R-:W-:Y:S05]  /*48c0*/  WARPSYNC.COLLECTIVE R154, `(.L_x_4653) ;  /* 0x000000009a087348 */ /* 0x000fea0003c00000 */
[----:B------:R0:W1:Y:S02]  /*48d0*/  SHFL.DOWN P6, R155, R157, R156, R159 ;  /* 0x0800009c9d9b7389 */ /* 0x00006400000c009f */
[----:B01----:R-:W-:Y:S01]  /*48e0*/  ENDCOLLECTIVE ;  /* 0x000000000000791b */ /* 0x003fe20003800000 */
.L_x_4653:
[----:B------:R-:W-:-:S04]  /*48f0*/  FADD.FTZ R92, R91, R92 ;  /* 0x0000005c5b5c7221 */ /* 0x000fc80000010000 */
[----:B------:R-:W-:Y:S01]  /*4900*/  IMAD.MOV.U32 R157, RZ, RZ, R92 ;  /* 0x000000ffff9d7224 */ /* 0x000fe200078e005c */
[----:B------:R-:W-:-:S07]  /*4910*/  MOV R122, R155 ;  /* 0x0000009b007a7202 */ /* 0x000fce0000000f00 */
[----:B------:R-:W-:Y:S05]  /*4920*/  WARPSYNC.COLLECTIVE R154, `(.L_x_4654) ;  /* 0x000000009a087348 */ /* 0x000fea0003c00000 */
[----:B------:R0:W1:Y:S02]  /*4930*/  SHFL.DOWN P6, R155, R157, R156, R159 ;  /* 0x0800009c9d9b7389 */ /* 0x00006400000c009f */
[----:B01----:R-:W-:Y:S01]  /*4940*/  ENDCOLLECTIVE ;  /* 0x000000000000791b */ /* 0x003fe20003800000 */
.L_x_4654:
[----:B------:R-:W-:Y:S01]  /*4950*/  FADD.FTZ R122, R93, R122 ;  /* 0x0000007a5d7a7221 */ /* 0x000fe20000010000 */
[----:B------:R-:W-:-:S03]  /*4960*/  HFMA2.MMA R156, -RZ, RZ, 0, 1.1920928955078125e-07 ;  /* 0x00000002ff9c7435 */ /* 0x000fc600000001ff */
[----:B------:R-:W-:Y:S01]  /*4970*/  IMAD.MOV.U32 R157, RZ, RZ, R122 ;  /* 0x000000ffff9d7224 */ /* 0x000fe200078e007a */
[----:B------:R-:W-:-:S07]  /*4980*/  MOV R123, R155 ;  /* 0x0000009b007b7202 */ /* 0x000fce0000000f00 */
[----:B------:R-:W-:Y:S05]  /*4990*/  WARPSYNC.COLLECTIVE R154, `(.L_x_4655) ;  /* 0x000000009a087348 */ /* 0x000fea0003c00000 */
[----:B------:R0:W1:Y:S02]  /*49a0*/  SHFL.DOWN P6, R155, R157, R156, R159 ;  /* 0x0800009c9d9b7389 */ /* 0x00006400000c009f */
[----:B01----:R-:W-:Y:S01]  /*49b0*/  ENDCOLLECTIVE ;  /* 0x000000000000791b */ /* 0x003fe20003800000 */
.L_x_4655:
[----:B------:R-:W-:-:S05]  /*49c0*/  FADD.FTZ R123, R92, R123 ;  /* 0x0000007b5c7b7221 */ /* 0x000fca0000010000 */
[----:B------:R-:W-:Y:S01]  /*49d0*/  MOV R157, R123 ;  /* 0x0000007b009d7202 */ /* 0x000fe20000000f00 */
[----:B------:R-:W-:-:S07]  /*49e0*/  IMAD.MOV.U32 R95, RZ, RZ, R155 ;  /* 0x000000ffff5f7224 */ /* 0x000fce00078e009b */
[----:B------:R-:W-:Y:S05]  /*49f0*/  WARPSYNC.COLLECTIVE R154, `(.L_x_4656) ;  /* 0x000000009a087348 */ /* 0x000fea0003c00000 */
[----:B------:R0:W1:Y:S02]  /*4a00*/  SHFL.DOWN P6, R155, R157, R156, R159 ;  /* 0x0800009c9d9b7389 */ /* 0x00006400000c009f */
[----:B01----:R-:W-:Y:S01]  /*4a10*/  ENDCOLLECTIVE ;  /* 0x000000000000791b */ /* 0x003fe20003800000 */
.L_x_4656:
[----:B------:R-:W-:-:S05]  /*4a20*/  FADD.FTZ R95, R122, R95 ;  /* 0x0000005f7a5f7221 */ /* 0x000fca0000010000 */
[----:B------:R-:W-:Y:S01]  /*4a30*/  MOV R157, R95 ;  /* 0x0000005f009d7202 */ /* 0x000fe20000000f00 */
[----:B------:R-:W-:Y:S02]  /*4a40*/  IMAD.MOV.U32 R156, RZ, RZ, 0x1 ;  /* 0x00000001ff9c7424 */ /* 0x000fe400078e00ff */
[----:B------:R-:W-:-:S07]  /*4a50*/  IMAD.MOV.U32 R94, RZ, RZ, R155 ;  /* 0x000000ffff5e7224 */ /* 0x000fce00078e009b */
[----:B------:R-:W-:Y:S05]  /*4a60*/  WARPSYNC.COLLECTIVE R154, `(.L_x_4657) ;  /* 0x000000009a087348 */ /* 0x000fea0003c00000 */
[----:B------:R0:W1:Y:S02]  /*4a70*/  SHFL.DOWN P6, R155, R157, R156, R159 ;  /* 0x0800009c9d9b7389 */ /* 0x00006400000c009f */
[----:B01----:R-:W-:Y:S01]  /*4a80*/  ENDCOLLECTIVE ;  /* 0x000000000000791b */ /* 0x003fe20003800000 */
.L_x_4657:
[----:B------:R-:W-:-:S04]  /*4a90*/  FADD.FTZ R94, R123, R94 ;  /* 0x0000005e7b5e7221 */ /* 0x000fc80000010000 */
[----:B------:R-:W-:Y:S01]  /*4aa0*/  IMAD.MOV.U32 R157, RZ, RZ, R94 ;  /* 0x000000ffff9d7224 */ /* 0x000fe200078e005e */
[----:B------:R-:W-:-:S07]  /*4ab0*/  MOV R90, R155 ;  /* 0x0000009b005a7202 */ /* 0x000fce0000000f00 */
[----:B------:R-:W-:Y:S05]  /*4ac0*/  WARPSYNC.COLLECTIVE R154, `(.L_x_4658) ;  /* 0x000000009a087348 */ /* 0x000fea0003c00000 */
[----:B------:R0:W1:Y:S02]  /*4ad0*/  SHFL.DOWN P6, R155, R157, R156, R159 ;  /* 0x0800009c9d9b7389 */ /* 0x00006400000c009f */
[----:B01----:R-:W-:Y:S01]  /*4ae0*/  ENDCOLLECTIVE ;  /* 0x000000000000791b */ /* 0x003fe20003800000 */
.L_x_4658:
[----:B------:R-:W-:Y:S01]  /*4af0*/  MOV R91, R155 ;  /* 0x0000009b005b7202 */ /* 0x000fe20000000f00 */
[----:B------:R-:W-:Y:S06]  /*4b00*/  BRA `(.L_x_4659) ;  /* 0xffffffd400607947 */ /* 0x000fec000383ffff */
.L_x_4660:
        /* <DEDUP_REMOVED lines=15> */
.L_x_11889:


//--------------------- .text._ZN10layer_norm22ln_bwd_finalize_kernelINS_22Kernel_traits_finalizeILj2560E13__nv_bfloat16S2_fS2_fjLb0ELj1024ELj4ENS_18Kernel_traits_baseILj2560ES2_S2_fS2_fjLj1024EEEEELb0ELb1EEEvNS_9BwdParamsE --------------------------
	.section	.text._ZN10layer_norm22ln_bwd_finalize_kernelINS_22Kernel_traits_finalizeILj2560E13__nv_bfloat16S2_fS2_fjLb0ELj1024ELj4ENS_18Kernel_traits_baseILj2560ES2_S2_fS2_fjLj1024EEEEELb0ELb1EEEvNS_9BwdParamsE,"ax",@progbits
	.align	128
        .global         _ZN10layer_norm22ln_bwd_finalize_kernelINS_22Kernel_traits_finalizeILj2560E13__nv_bfloat16S2_fS2_fjLb0ELj1024ELj4ENS_18Kernel_traits_baseILj2560ES2_S2_fS2_fjLj1024EEEEELb0ELb1EEEvNS_9BwdParamsE
        .type           _ZN10layer_norm22ln_bwd_finalize_kernelINS_22Kernel_traits_finalizeILj2560E13__nv_bfloat16S2_fS2_fjLb0ELj1024ELj4ENS_18Kernel_traits_baseILj2560ES2_S2_fS2_fjLj1024EEEEELb0ELb1EEEvNS_9BwdParamsE,@function
        .size           _ZN10layer_norm22ln_bwd_finalize_kernelINS_22Kernel_traits_finalizeILj2560E13__nv_bfloat16S2_fS2_fjLb0ELj1024ELj4ENS_18Kernel_traits_baseILj2560ES2_S2_fS2_fjLj1024EEEEELb0ELb1EEEvNS_9BwdParamsE,(.L_x_11890 - _ZN10layer_norm22ln_bwd_finalize_kernelINS_22Kernel_traits_finalizeILj2560E13__nv_bfloat16S2_fS2_fjLb0ELj1024ELj4ENS_18Kernel_traits_baseILj2560ES2_S2_fS2_fjLj1024EEEEELb0ELb1EEEvNS_9BwdParamsE)
        .other          _ZN10layer_norm22ln_bwd_finalize_kernelINS_22Kernel_traits_finalizeILj2560E13__nv_bfloat16S2_fS2_fjLb0ELj1024ELj4ENS_18Kernel_traits_baseILj2560ES2_S2_fS2_fjLj1024EEEEELb0ELb1EEEvNS_9BwdParamsE,@"STO_CUDA_ENTRY STV_DEFAULT"
_ZN10layer_norm22ln_bwd_finalize_kernelINS_22Kernel_traits_finalizeILj2560E13__nv_bfloat16S2_fS2_fjLb0ELj1024ELj4ENS_18Kernel_traits_baseILj2560ES2_S2_fS2_fjLj1024EEEEELb0ELb1EEEvNS_9BwdParamsE:
.text._ZN10layer_norm22ln_bwd_finalize_kernelINS_22Kernel_traits_finalizeILj2560E13__nv_bfloat16S2_fS2_fjLb0ELj1024ELj4ENS_18Kernel_traits_baseILj2560ES2_S2_fS2_fjLj1024EEEEELb0ELb1EEEvNS_9BwdParamsE:
        /* <DEDUP_REMOVED lines=26> */
.L_x_4672:
        /* <DEDUP_REMOVED lines=31> */
.L_x_4665:
        /* <DEDUP_REMOVED lines=34> */
.L_x_4664:
[----:B------:R-:W-:Y:S05]  /*05b0*/  BSYNC B1 ;  /* 0x0000000000017941 */ /* 0x000fea0003800000 */
.L_x_4663:
        /* <DEDUP_REMOVED lines=25> */
.L_x_4667:
[----:B------:R-:W-:Y:S05]  /*0750*/  BSYNC B1 ;  /* 0x0000000000017941 */ /* 0x000fea0003800000 */
.L_x_4666:
        /* <DEDUP_REMOVED lines=12> */
.L_x_4662:
[----:B------:R-:W-:Y:S05]  /*0820*/  BSYNC B0 ;  /* 0x0000000000007941 */ /* 0x000fea0003800000 */
.L_x_4661:
        /* <DEDUP_REMOVED lines=29> */
.L_x_4683:
[----:B------:R-:W-:Y:S01]  /*0a00*/  @!P1 SHF.R.U32.HI R12, RZ, 0x3, R0 ;  /* 0x00000003ff0c9819 */ /* 0x000fe20000011600 */
[----:B----4-:R-:W-:Y:S01]  /*0a10*/  FADD.FTZ R14, R9, R14 ;  /* 0x0000000e090e7221 */ /* 0x010fe20000010000 */
[----:B---3--:R-:W-:Y:S02]  /*0a20*/  FADD.FTZ R11, R10, R11 ;  /* 0x0000000b0a0b7221 */ /* 0x008fe40000010000 */
[----:B------:R-:W-:-:S05]  /*0a30*/  @!P1 LOP3.LUT R12, R12, 0x1ffffffc, RZ, 0xc0, !PT ;  /* 0x1ffffffc0c0c9812 */ /* 0x000fca00078ec0ff */
[----:B------:R3:W-:Y:S04]  /*0a40*/  @!P1 STS [R12+UR4+0x2000], R14 ;  /* 0x0020000e0c009988 */ /* 0x0007e80008000804 */
[----:B------:R3:W-:Y:S02]  /*0a50*/  @!P1 STS [R12+UR4+0x2080], R11 ;  /* 0x0020800b0c009988 */ /* 0x0007e40008000804 */
.L_x_4668:
        /* <DEDUP_REMOVED lines=14> */
.L_x_4671:
[----:B------:R-:W-:Y:S05]  /*0b40*/  BSYNC B0 ;  /* 0x0000000000007941 */ /* 0x000fea0003800000 */
.L_x_4670:
[C---:B------:R-:W-:Y:S02]  /*0b50*/  ISETP.GT.U32.AND P1, PT, R3.reuse, -0xa01, PT ;  /* 0xfffff5ff0300780c */ /* 0x040fe40003f24070 */
[----:B------:R-:W-:Y:S02]  /*0b60*/  IADD3 R3, R3, 0xa00, RZ ;  /* 0x00000a0003037810 */ /* 0x000fe40007ffe0ff */
[----:B------:R-:W-:-:S09]  /*0b70*/  IADD3 R4, R4, 0x500, RZ ;  /* 0x0000050004047810 */ /* 0x000fd20007ffe0ff */
[----:B------:R-:W-:Y:S05]  /*0b80*/  @P1 BRA `(.L_x_4672) ;  /* 0xfffffff400841947 */ /* 0x000fea000383ffff */
[----:B------:R-:W-:Y:S05]  /*0b90*/  EXIT ;  /* 0x000000000000794d */ /* 0x000fea0003800000 */
.L_x_4669:
[----:B------:R-:W-:Y:S01]  /*0ba0*/  HFMA2.MMA R22, -RZ, RZ, 0, 1.847743988037109375e-06 ;  /* 0x0000001fff167435 */ /* 0x000fe200000001ff */
[----:B0--3--:R-:W-:Y:S01]  /*0bb0*/  MOV R20, R10 ;  /* 0x0000000a00147202 */ /* 0x009fe20000000f00 */
[----:B------:R-:W-:Y:S01]  /*0bc0*/  IMAD.MOV.U32 R19, RZ, RZ, 0x1 ;  /* 0x00000001ff137424 */ /* 0x000fe200078e00ff */
[----:B------:R-:W-:-:S08]  /*0bd0*/  MOV R17, 0xffffffff ;  /* 0xffffffff00117802 */ /* 0x000fd00000000f00 */
[----:B-12---:R-:W-:Y:S05]  /*0be0*/  WARPSYNC.COLLECTIVE R17, `(.L_x_4673) ;  /* 0x0000000011087348 */ /* 0x006fea0003c00000 */
[----:B------:R0:W3:Y:S02]  /*0bf0*/  SHFL.BFLY P2, R18, R20, R19, R22 ;  /* 0x0c00001314127389 */ /* 0x0000e40000040016 */
[----:B0123--:R-:W-:Y:S01]  /*0c00*/  ENDCOLLECTIVE ;  /* 0x000000000000791b */ /* 0x00ffe20003800000 */
.L_x_4673:
[----:B------:R-:W-:Y:S01]  /*0c10*/  HFMA2.MMA R19, -RZ, RZ, 0, 1.1920928955078125e-07 ;  /* 0x00000002ff137435 */ /* 0x000fe200000001ff */
[----:B------:R-:W-:-:S05]  /*0c20*/  MOV R11, R18 ;  /* 0x00000012000b7202 */ /* 0x000fca0000000f00 */
[----:B------:R-:W-:-:S04]  /*0c30*/  FADD.FTZ R11, R10, R11 ;  /* 0x0000000b0a0b7221 */ /* 0x000fc80000010000 */
[----:B------:R-:W-:-:S07]  /*0c40*/  IMAD.MOV.U32 R20, RZ, RZ, R11 ;  /* 0x000000ffff147224 */ /* 0x000fce00078e000b */
[----:B------:R-:W-:Y:S05]  /*0c50*/  WARPSYNC.COLLECTIVE R17, `(.L_x_4674) ;  /* 0x0000000011087348 */ /* 0x000fea0003c00000 */
[----:B------:R0:W1:Y:S02]  /*0c60*/  SHFL.BFLY P2, R18, R20, R19, R22 ;  /* 0x0c00001314127389 */ /* 0x0000640000040016 */
[----:B01----:R-:W-:Y:S01]  /*0c70*/  ENDCOLLECTIVE ;  /* 0x000000000000791b */ /* 0x003fe20003800000 */
.L_x_4674:
[----:B------:R-:W-:Y:S01]  /*0c80*/  IMAD.MOV.U32 R19, RZ, RZ, 0x4 ;  /* 0x00000004ff137424 */ /* 0x000fe200078e00ff */
[----:B------:R-:W-:-:S05]  /*0c90*/  MOV R12, R18 ;  /* 0x00000012000c7202 */ /* 0x000fca0000000f00 */
[----:B------:R-:W-:-:S05]  /*0ca0*/  FADD.FTZ R12, R11, R12 ;  /* 0x0000000c0b0c7221 */ /* 0x000fca0000010000 */
[----:B------:R-:W-:-:S07]  /*0cb0*/  MOV R20, R12 ;  /* 0x0000000c00147202 */ /* 0x000fce0000000f00 */
[----:B------:R-:W-:Y:S05]  /*0cc0*/  WARPSYNC.COLLECTIVE R17, `(.L_x_4675) ;  /* 0x0000000011087348 */ /* 0x000fea0003c00000 */
[----:B------:R0:W1:Y:S02]  /*0cd0*/  SHFL.BFLY P2, R18, R20, R19, R22 ;  /* 0x0c00001314127389 */ /* 0x0000640000040016 */
[----:B01----:R-:W-:Y:S01]  /*0ce0*/  ENDCOLLECTIVE ;  /* 0x000000000000791b */ /* 0x003fe20003800000 */
.L_x_4675:
[----:B------:R-:W-:Y:S01]  /*0cf0*/  HFMA2.MMA R19, -RZ, RZ, 0, 4.76837158203125e-07 ;  /* 0x00000008ff137435 */ /* 0x000fe200000001ff */
[----:B------:R-:W-:-:S05]  /*0d00*/  MOV R13, R18 ;  /* 0x00000012000d7202 */ /* 0x000fca0000000f00 */
[----:B------:R-:W-:-:S05]  /*0d10*/  FADD.FTZ R13, R12, R13 ;  /* 0x0000000d0c0d7221 */ /* 0x000fca0000010000 */
[----:B------:R-:W-:-:S07]  /*0d20*/  MOV R20, R13 ;  /* 0x0000000d00147202 */ /* 0x000fce0000000f00 */
[----:B------:R-:W-:Y:S05]  /*0d30*/  WARPSYNC.COLLECTIVE R17, `(.L_x_4676) ;  /* 0x0000000011087348 */ /* 0x000fea0003c00000 */
[----:B------:R0:W1:Y:S02]  /*0d40*/  SHFL.BFLY P2, R18, R20, R19, R22 ;  /* 0x0c00001314127389 */ /* 0x0000640000040016 */
[----:B01----:R-:W-:Y:S01]  /*0d50*/  ENDCOLLECTIVE ;  /* 0x000000000000791b */ /* 0x003fe20003800000 */
.L_x_4676:
[----:B------:R-:W-:Y:S01]  /*0d60*/  HFMA2.MMA R19, -RZ, RZ, 0, 9.5367431640625e-07 ;  /* 0x00000010ff137435 */ /* 0x000fe200000001ff */
[----:B------:R-:W-:-:S04]  /*0d70*/  IMAD.MOV.U32 R10, RZ, RZ, R18 ;  /* 0x000000ffff0a7224 */ /* 0x000fc800078e0012 */
[----:B------:R-:W-:-:S05]  /*0d80*/  FADD.FTZ R10, R13, R10 ;  /* 0x0000000a0d0a7221 */ /* 0x000fca0000010000 */
[----:B------:R-:W-:-:S07]  /*0d90*/  MOV R20, R10 ;  /* 0x0000000a00147202 */ /* 0x000fce0000000f00 */
[----:B------:R-:W-:Y:S05]  /*0da0*/  WARPSYNC.COLLECTIVE R17, `(.L_x_4677) ;  /* 0x0000000011087348 */ /* 0x000fea0003c00000 */
[----:B------:R0:W1:Y:S02]  /*0db0*/  SHFL.BFLY P2, R18, R20, R19, R22 ;  /* 0x0c00001314127389 */ /* 0x0000640000040016 */
[----:B01----:R-:W-:Y:S01]  /*0dc0*/  ENDCOLLECTIVE ;  /* 0x000000000000791b */ /* 0x003fe20003800000 */
.L_x_4677:
[----:B------:R-:W-:Y:S01]  /*0dd0*/  HFMA2.MMA R19, -RZ, RZ, 0, 5.9604644775390625e-08 ;  /* 0x00000001ff137435 */ /* 0x000fe200000001ff */
[----:B------:R-:W-:Y:S01]  /*0de0*/  IMAD.MOV.U32 R20, RZ, RZ, R9 ;  /* 0x000000ffff147224 */ /* 0x000fe200078e0009 */
[----:B------:R-:W-:-:S09]  /*0df0*/  MOV R11, R18 ;  /* 0x00000012000b7202 */ /* 0x000fd20000000f00 */
[----:B------:R-:W-:Y:S05]  /*0e00*/  WARPSYNC.COLLECTIVE R17, `(.L_x_4678) ;  /* 0x0000000011087348 */ /* 0x000fea0003c00000 */
[----:B------:R0:W1:Y:S02]  /*0e10*/  SHFL.BFLY P2, R18, R20, R19, R22 ;  /* 0x0c00001314127389 */ /* 0x0000640000040016 */
[----:B01----:R-:W-:Y:S01]  /*0e20*/  ENDCOLLECTIVE ;  /* 0x000000000000791b */ /* 0x003fe20003800000 */
.L_x_4678:
[----:B------:R-:W-:Y:S01]  /*0e30*/  HFMA2.MMA R19, -RZ, RZ, 0, 1.1920928955078125e-07 ;  /* 0x00000002ff137435 */ /* 0x000fe200000001ff */
[----:B------:R-:W-:-:S05]  /*0e40*/  MOV R12, R18 ;  /* 0x00000012000c7202 */ /* 0x000fca0000000f00 */
[----:B------:R-:W-:-:S05]  /*0e50*/  FADD.FTZ R14, R9, R12 ;  /* 0x0000000c090e7221 */ /* 0x000fca0000010000 */
[----:B------:R-:W-:-:S07]  /*0e60*/  MOV R20, R14 ;  /* 0x0000000e00147202 */ /* 0x000fce0000000f00 */
[----:B------:R-:W-:Y:S05]  /*0e70*/  WARPSYNC.COLLECTIVE R17, `(.L_x_4679) ;  /* 0x0000000011087348 */ /* 0x000fea0003c00000 */
[----:B------:R0:W1:Y:S02]  /*0e80*/  SHFL.BFLY P2, R18, R20, R19, R22 ;  /* 0x0c00001314127389 */ /* 0x0000640000040016 */
[----:B01----:R-:W-:Y:S01]  /*0e90*/  ENDCOLLECTIVE ;  /* 0x000000000000791b */ /* 0x003fe20003800000 */
.L_x_4679:
[----:B------:R-:W-:Y:S01]  /*0ea0*/  HFMA2.MMA R19, -RZ, RZ, 0, 2.384185791015625e-07 ;  /* 0x00000004ff137435 */ /* 0x000fe200000001ff */
[----:B------:R-:W-:-:S04]  /*0eb0*/  IMAD.MOV.U32 R13, RZ, RZ, R18 ;  /* 0x000000ffff0d7224 */ /* 0x000fc800078e0012 */
[----:B------:R-:W-:-:S05]  /*0ec0*/  FADD.FTZ R15, R14, R13 ;  /* 0x0000000d0e0f7221 */ /* 0x000fca0000010000 */
[----:B------:R-:W-:-:S07]  /*0ed0*/  MOV R20, R15 ;  /* 0x0000000f00147202 */ /* 0x000fce0000000f00 */
[----:B------:R-:W-:Y:S05]  /*0ee0*/  WARPSYNC.COLLECTIVE R17, `(.L_x_4680) ;  /* 0x0000000011087348 */ /* 0x000fea0003c00000 */
[----:B------:R0:W1:Y:S02]  /*0ef0*/  SHFL.BFLY P2, R18, R20, R19, R22 ;  /* 0x0c00001314127389 */ /* 0x0000640000040016 */
[----:B01----:R-:W-:Y:S01]  /*0f00*/  ENDCOLLECTIVE ;  /* 0x000000000000791b */ /* 0x003fe20003800000 */
.L_x_4680:
[----:B------:R-:W-:Y:S01]  /*0f10*/  IMAD.MOV.U32 R19, RZ, RZ, 0x8 ;  /* 0x00000008ff137424 */ /* 0x000fe200078e00ff */
[----:B------:R-:W-:-:S05]  /*0f20*/  MOV R16, R18 ;  /* 0x0000001200107202 */ /* 0x000fca0000000f00 */
[----:B------:R-:W-:-:S05]  /*0f30*/  FADD.FTZ R16, R15, R16 ;  /* 0x000000100f107221 */ /* 0x000fca0000010000 */
[----:B------:R-:W-:-:S07]  /*0f40*/  MOV R20, R16 ;  /* 0x0000001000147202 */ /* 0x000fce0000000f00 */
[----:B------:R-:W-:Y:S05]  /*0f50*/  WARPSYNC.COLLECTIVE R17, `(.L_x_4681) ;  /* 0x0000000011087348 */ /* 0x000fea0003c00000 */
[----:B------:R0:W1:Y:S02]  /*0f60*/  SHFL.BFLY P2, R18, R20, R19, R22 ;  /* 0x0c00001314127389 */ /* 0x0000640000040016 */
[----:B01----:R-:W-:Y:S01]  /*0f70*/  ENDCOLLECTIVE ;  /* 0x000000000000791b */ /* 0x003fe20003800000 */
.L_x_4681:
[----:B------:R-:W-:Y:S01]  /*0f80*/  HFMA2.MMA R19, -RZ, RZ, 0, 9.5367431640625e-07 ;  /* 0x00000010ff137435 */ /* 0x000fe200000001ff */
[----:B------:R-:W-:-:S05]  /*0f90*/  MOV R9, R18 ;  /* 0x0000001200097202 */ /* 0x000fca0000000f00 */
[----:B------:R-:W-:-:S05]  /*0fa0*/  FADD.FTZ R9, R16, R9 ;  /* 0x0000000910097221 */ /* 0x000fca0000010000 */
[----:B------:R-:W-:-:S07]  /*0fb0*/  MOV R20, R9 ;  /* 0x0000000900147202 */ /* 0x000fce0000000f00 */
[----:B------:R-:W-:Y:S05]  /*0fc0*/  WARPSYNC.COLLECTIVE R17, `(.L_x_4682) ;  /* 0x0000000011087348 */ /* 0x000fea0003c00000 */
[----:B------:R0:W1:Y:S02]  /*0fd0*/  SHFL.BFLY P2, R18, R20, R19, R22 ;  /* 0x0c00001314127389 */ /* 0x0000640000040016 */
[----:B01----:R-:W-:Y:S01]  /*0fe0*/  ENDCOLLECTIVE ;  /* 0x000000000000791b */ /* 0x003fe20003800000 */
.L_x_4682:
[----:B------:R-:W-:Y:S01]  /*0ff0*/  MOV R14, R18 ;  /* 0x00000012000e7202 */ /* 0x000fe20000000f00 */
[----:B------:R-:W-:Y:S06]  /*1000*/  BRA `(.L_x_4683) ;  /* 0xfffffff8007c7947 */ /* 0x000fec000383ffff */
.L_x_4684:
        /* <DEDUP_REMOVED lines=15> */
.L_x_11890:


//--------------------- .text._ZN10layer_norm13ln_bwd_kernelINS_13Kernel_traitsI13__nv_bfloat16S2_fS2_fjLj2560ELj1ELj1ELj4ELj8ENS_18Kernel_traits_baseILj2560ES2_S2_fS2_fjLj128EEEEELb1ELb0ELb1ELb1EEEvNS_9BwdParamsE --------------------------
	.section	.text._ZN10layer_norm13ln_bwd_kernelINS_13Kernel_traitsI13__nv_bfloat16S2_fS2_fjLj2560ELj1ELj1ELj4ELj8ENS_18Kernel_traits_baseILj2560ES2_S2_fS2_fjLj128EEEEELb1ELb0ELb1ELb1EEEvNS_9BwdParamsE,"ax",@progbits
	.align	128
        .global         _ZN10layer_norm13ln_bwd_kernelINS_13Kernel_traitsI13__nv_bfloat16S2_fS2_fjLj2560ELj1ELj1ELj4ELj8ENS_18Kernel_traits_baseILj2560ES2_S2_fS2_fjLj128EEEEELb1ELb0ELb1ELb1EEEvNS_9BwdParamsE
        .type           _ZN10layer_norm13ln_bwd_kernelINS_13Kernel_traitsI13__nv_bfloat16S2_fS2_fjLj2560ELj1ELj1ELj4ELj8ENS_18Kernel_traits_baseILj2560ES2_S2_fS2_fjLj128EEEEELb1ELb0ELb1ELb1EEEvNS_9BwdParamsE,@function
        .size           _ZN10layer_norm13ln_bwd_kernelINS_13Kernel_traitsI13__nv_bfloat16S2_fS2_fjLj2560ELj1ELj1ELj4ELj8ENS_18Kernel_traits_baseILj2560ES2_S2_fS2_fjLj128EEEEELb1ELb0ELb1ELb1EEEvNS_9BwdParamsE,(.L_x_11891 - _ZN10layer_norm13ln_bwd_kernelINS_13Kernel_traitsI13__nv_bfloat16S2_fS2_fjLj2560ELj1ELj1ELj4ELj8ENS_18Kernel_traits_baseILj2560ES2_S2_fS2_fjLj128EEEEELb1ELb0ELb1ELb1EEEvNS_9BwdParamsE)
        .other          _ZN10layer_norm13ln_bwd_kernelINS_13Kernel_traitsI13__nv_bfloat16S2_fS2_fjLj2560ELj1ELj1ELj4ELj8ENS_18Kernel_traits_baseILj2560ES2_S2_fS2_fjLj128EEEEELb1ELb0ELb1ELb1EEEvNS_9BwdParamsE,@"STO_CUDA_ENTRY STV_DEFAULT"
_ZN10layer_norm13ln_bwd_kernelINS_13Kernel_traitsI13__nv_bfloat16S2_fS2_fjLj2560ELj1ELj1ELj4ELj8ENS_18Kernel_traits_baseILj2560ES2_S2_fS2_fjLj128EEEEELb1ELb0ELb1ELb1EEEvNS_9BwdParamsE:
.text._ZN10layer_norm13ln_bwd_kernelINS_13Kernel_traitsI13__nv_bfloat16S2_fS2_fjLj2560ELj1ELj1ELj4ELj8ENS_18Kernel_traits_baseILj2560ES2_S2_fS2_fjLj128EEEEELb1ELb0ELb1ELb1EEEvNS_9BwdParamsE:
        /* <DEDUP_REMOVED lines=33> */
.L_x_4685:
[----:B------:R-:W-:Y:S01]  /*0210*/  SHF.L.U32 R0, R158, 0x3, RZ ;  /* 0x000000039e007819 */ /* 0x000fe200000006ff */
[----:B------:R-:W-:Y:S01]  /*0220*/  ULDC.64 UR6, c[0x0][0x260] ;  /* 0x0000980000067ab9 */ /* 0x000fe20000000a00 */
[----:B------:R-:W0:Y:S02]  /*0230*/  LDC.U8 R159, c[0x0][0x2a0] ;  /* 0x0000a800ff9f7b82 */ /* 0x000e240000000000 */
        /* <DEDUP_REMOVED lines=30> */
[----:B------:R-:W-:Y:S01]  /*0420*/  IMAD.U32 R154, R157, 0x10000, RZ ;  /* 0x000100009d9a7824 */ /* 0x000fe200078e00ff */
[----:B------:R-:W-:Y:S02]  /*0430*/  SHF.R.U32.HI R153, RZ, 0x10, R157 ;  /* 0x00000010ff997819 */ /* 0x000fe4000001169d */
[--C-:B---3--:R-:W-:Y:S01]  /*0440*/  SHF.R.U64 R151, R4, 0x10, R5.reuse ;  /* 0x0000001004977819 */ /* 0x108fe20000001205 */
[----:B------:R-:W-:Y:S01]  /*0450*/  IMAD.U32 R150, R5, 0x10000, RZ ;  /* 0x0001000005967824 */ /* 0x000fe200078e00ff */
[----:B------:R-:W-:Y:S01]  /*0460*/  SHF.R.U32.HI R149, RZ, 0x10, R5 ;  /* 0x00000010ff957819 */ /* 0x000fe20000011605 */
[----:B------:R-:W-:Y:S01]  /*0470*/  IMAD.U32 R155, R155, 0x10000, RZ ;  /* 0x000100009b9b7824 */ /* 0x000fe200078e00ff */
[--C-:B----4-:R-:W-:Y:S01]  /*0480*/  SHF.R.U64 R145, R8, 0x10, R9.reuse ;  /* 0x0000001008917819 */ /* 0x110fe20000001209 */
[----:B------:R-:W-:Y:S01]  /*0490*/  IMAD.U32 R144, R9, 0x10000, RZ ;  /* 0x0001000009907824 */ /* 0x000fe200078e00ff */
[----:B------:R-:W-:Y:S01]  /*04a0*/  SHF.R.U32.HI R143, RZ, 0x10, R9 ;  /* 0x00000010ff8f7819 */ /* 0x000fe20000011609 */
[----:B------:R-:W-:Y:S01]  /*04b0*/  IMAD.U32 R151, R151, 0x10000, RZ ;  /* 0x0001000097977824 */ /* 0x000fe200078e00ff */
[--C-:B-----5:R-:W-:Y:S01]  /*04c0*/  SHF.R.U64 R141, R10, 0x10, R11.reuse ;  /* 0x000000100a8d7819 */ /* 0x120fe2000000120b */
        /* <DEDUP_REMOVED lines=18> */
.L_x_4741:
[----:B0-----:R-:W0:Y:S08]  /*05f0*/  LDC.64 R2, c[0x0][0x288] ;  /* 0x0000a200ff027b82 */ /* 0x001e300000000a00 */
[----:B------:R-:W1:Y:S08]  /*0600*/  LDC.64 R88, c[0x0][0x280] ;  /* 0x0000a000ff587b82 */ /* 0x000e700000000a00 */
[----:B------:R-:W2:Y:S01]  /*0610*/  LDC R157, c[0x0][0x218] ;  /* 0x00008600ff9d7b82 */ /* 0x000ea20000000800 */
[----:B0-----:R-:W-:-:S07]  /*0620*/  IMAD.WIDE R2, R6, 0x4, R2 ;  /* 0x0000000406027825 */ /* 0x001fce00078e0202 */
[----:B------:R-:W0:Y:S01]  /*0630*/  LDC.64 R4, c[0x0][0x258] ;  /* 0x00009600ff047b82 */ /* 0x000e220000000a00 */
[----:B------:R1:W3:Y:S07]  /*0640*/  LDG.E R7, desc[UR4][R2.64] ;  /* 0x0000000402077981 */ /* 0x0002ee000c1e1900 */
[----:B------:R-:W4:Y:S01]  /*0650*/  LDC.64 R122, c[0x0][0x2c8] ;  /* 0x0000b200ff7a7b82 */ /* 0x000f220000000a00 */
[----:B-1----:R-:W-:-:S05]  /*0660*/  IMAD.WIDE R2, R6, 0x4, R88 ;  /* 0x0000000406027825 */ /* 0x002fca00078e0258 */
[----:B------:R-:W5:Y:S01]  /*0670*/  LDG.E R111, desc[UR4][R2.64] ;  /* 0x00000004026f7981 */ /* 0x000f62000c1e1900 */
[----:B--2---:R-:W-:Y:S01]  /*0680*/  IMAD R88, R6, R157, RZ ;  /* 0x0000009d06587224 */ /* 0x004fe200078e02ff */
[----:B------:R-:W-:Y:S01]  /*0690*/  LOP3.LUT R119, R158, 0x7f, RZ, 0xc0, !PT ;  /* 0x0000007f9e777812 */ /* 0x000fe200078ec0ff */
[----:B0-----:R-:W-:-:S03]  /*06a0*/  IMAD.WIDE R4, R6, 0x4, R4 ;  /* 0x0000000406047825 */ /* 0x001fc600078e0204 */
[----:B------:R-:W-:-:S04]  /*06b0*/  SHF.R.S32.HI R89, RZ, 0x1f, R88 ;  /* 0x0000001fff597819 */ /* 0x000fc80000011458 */
[----:B------:R-:W-:Y:S01]  /*06c0*/  LEA.HI R88, R89, R88, RZ, 0x2 ;  /* 0x0000005859587211 */ /* 0x000fe200078f10ff */
[----:B------:R0:W5:Y:S01]  /*06d0*/  LDG.E R5, desc[UR4][R4.64] ;  /* 0x0000000404057981 */ /* 0x000162000c1e1900 */
[----:B------:R-:W-:Y:S02]  /*06e0*/  BSSY B0, `(.L_x_4687) ;  /* 0x0000127000007945 */ /* 0x000fe40003800000 */
[----:B0-----:R-:W-:-:S04]  /*06f0*/  LEA.HI.SX32 R4, R88, R119, 0x1e ;  /* 0x0000007758047211 */ /* 0x001fc800078ff2ff */
[C---:B------:R-:W-:Y:S01]  /*0700*/  IADD3 R121, R4.reuse, 0x100, RZ ;  /* 0x0000010004797810 */ /* 0x040fe20007ffe0ff */
[C---:B------:R-:W-:Y:S02]  /*0710*/  VIADD R125, R4.reuse, 0x80 ;  /* 0x00000080047d7836 */ /* 0x040fe40000000000 */
[C---:B------:R-:W-:Y:S02]  /*0720*/  VIADD R132, R4.reuse, 0x180 ;  /* 0x0000018004847836 */ /* 0x040fe40000000000 */
[----:B----4-:R-:W-:-:S04]  /*0730*/  IMAD.WIDE.U32 R94, R4, 0x10, R122 ;  /* 0x00000010045e7825 */ /* 0x010fc800078e007a */
[----:B------:R-:W-:-:S04]  /*0740*/  IMAD.WIDE.U32 R92, R125, 0x10, R122 ;  /* 0x000000107d5c7825 */ /* 0x000fc800078e007a */
[----:B------:R-:W-:-:S04]  /*0750*/  IMAD.WIDE.U32 R90, R121, 0x10, R122 ;  /* 0x00000010795a7825 */ /* 0x000fc800078e007a */
[----:B------:R-:W-:Y:S01]  /*0760*/  IMAD.WIDE.U32 R88, R132, 0x10, R122 ;  /* 0x0000001084587825 */ /* 0x000fe200078e007a */
[----:B---3--:R-:W-:-:S13]  /*0770*/  ISETP.GT.AND P4, PT, R7, RZ, PT ;  /* 0x000000ff0700720c */ /* 0x008fda0003f84270 */
[----:B------:R-:W-:Y:S05]  /*0780*/  @P4 BRA `(.L_x_4688) ;  /* 0x00000000008c4947 */ /* 0x000fea0003800000 */
[----:B-----5:R-:W-:Y:S01]  /*0790*/  ISETP.GE.AND P5, PT, R111, 0x1, PT ;  /* 0x000000016f00780c */ /* 0x020fe20003fa6270 */
[----:B------:R-:W0:Y:S01]  /*07a0*/  LDC.64 R116, c[0x0][0x240] ;  /* 0x00009000ff747b82 */ /* 0x000e220000000a00 */
[----:B------:R-:W-:-:S04]  /*07b0*/  MOV R3, UR14 ;  /* 0x0000000e00037c02 */ /* 0x000fc80008000f00 */
[----:B------:R-:W-:-:S07]  /*07c0*/  ISETP.NE.U32.AND P0, PT, R3, RZ, PT ;  /* 0x000000ff0300720c */ /* 0x000fce0003f05070 */
[----:B------:R-:W-:-:S04]  /*07d0*/  @P5 VIADD R2, R111, 0xffffffff ;  /* 0xffffffff6f025836 */ /* 0x000fc80000000000 */
[----:B------:R-:W-:Y:S01]  /*07e0*/  @P5 IMAD R7, R2, R157, RZ ;  /* 0x0000009d02075224 */ /* 0x000fe200078e02ff */
[----:B------:R-:W-:-:S04]  /*07f0*/  MOV R2, UR15 ;  /* 0x0000000f00027c02 */ /* 0x000fc80008000f00 */
[----:B------:R-:W-:Y:S02]  /*0800*/  ISETP.NE.AND.EX P0, PT, R2, RZ, PT, P0 ;  /* 0x000000ff0200720c */ /* 0x000fe40003f05300 */
[----:B------:R-:W-:-:S04]  /*0810*/  @P5 SHF.R.S32.HI R120, RZ, 0x1f, R7 ;  /* 0x0000001fff785819 */ /* 0x000fc80000011407 */
[----:B------:R-:W-:Y:S01]  /*0820*/  @P5 LEA.HI R120, R120, R7, RZ, 0x2 ;  /* 0x0000000778785211 */ /* 0x000fe200078f10ff */
[----:B------:R-:W-:-:S03]  /*0830*/  IMAD.MOV.U32 R7, RZ, RZ, RZ ;  /* 0x000000ffff077224 */ /* 0x000fc600078e00ff */
[----:B------:R-:W-:-:S03]  /*0840*/  @P5 LEA.HI.SX32 R7, R120, R119, 0x1e ;  /* 0x0000007778075211 */ /* 0x000fc600078ff2ff */
[----:B------:R0:W5:Y:S01]  /*0850*/  @P0 LDG.E.128 R32, desc[UR4][R90.64] ;  /* 0x000000045a200981 */ /* 0x000162000c1e1d00 */
[C---:B------:R-:W-:Y:S01]  /*0860*/  IADD3 R147, R7.reuse, 0x80, RZ ;  /* 0x0000008007937810 */ /* 0x040fe20007ffe0ff */
[C---:B------:R-:W-:Y:S01]  /*0870*/  VIADD R161, R7.reuse, 0x100 ;  /* 0x0000010007a17836 */ /* 0x040fe20000000000 */
[C---:B------:R-:W-:Y:S01]  /*0880*/  IADD3 R163, R7.reuse, 0x180, RZ ;  /* 0x0000018007a37810 */ /* 0x040fe20007ffe0ff */
[----:B------:R1:W5:Y:S04]  /*0890*/  @P0 LDG.E.128 R40, desc[UR4][R94.64] ;  /* 0x000000045e280981 */ /* 0x000368000c1e1d00 */
[----:B------:R2:W5:Y:S01]  /*08a0*/  @P0 LDG.E.128 R36, desc[UR4][R92.64] ;  /* 0x000000045c240981 */ /* 0x000562000c1e1d00 */
[----:B0-----:R-:W-:-:S03]  /*08b0*/  IMAD.WIDE.U32 R90, R7, 0x4, R116 ;  /* 0x00000004075a7825 */ /* 0x001fc600078e0074 */
[----:B------:R-:W5:Y:S01]  /*08c0*/  @P0 LDG.E.128 R28, desc[UR4][R88.64] ;  /* 0x00000004581c0981 */ /* 0x000f62000c1e1d00 */
[----:B------:R-:W-:-:S03]  /*08d0*/  VIADD R7, R7, 0x200 ;  /* 0x0000020007077836 */ /* 0x000fc60000000000 */
[----:B------:R0:W5:Y:S01]  /*08e0*/  LDG.E R124, desc[UR4][R90.64] ;  /* 0x000000045a7c7981 */ /* 0x000162000c1e1900 */
[----:B-1----:R-:W-:-:S04]  /*08f0*/  IMAD.WIDE.U32 R94, R163, 0x4, R116 ;  /* 0x00000004a35e7825 */ /* 0x002fc800078e0074 */
[----:B--2---:R-:W-:-:S04]  /*0900*/  IMAD.WIDE.U32 R92, R161, 0x4, R116 ;  /* 0x00000004a15c7825 */ /* 0x004fc800078e0074 */
[--C-:B0-----:R-:W-:Y:S01]  /*0910*/  IMAD.WIDE.U32 R90, R147, 0x4, R116.reuse ;  /* 0x00000004935a7825 */ /* 0x101fe200078e0074 */
[----:B------:R0:W5:Y:S03]  /*0920*/  LDG.E R120, desc[UR4][R92.64] ;  /* 0x000000045c787981 */ /* 0x000166000c1e1900 */
[----:B------:R-:W-:Y:S01]  /*0930*/  IMAD.WIDE.U32 R116, R7, 0x4, R116 ;  /* 0x0000000407747825 */ /* 0x000fe200078e0074 */
[----:B------:R-:W-:-:S05]  /*0940*/  @P0 IADD3 R7, R4, 0x200, RZ ;  /* 0x0000020004070810 */ /* 0x000fca0007ffe0ff */
[----:B------:R-:W-:Y:S02]  /*0950*/  @P0 IMAD.WIDE.U32 R88, R7, 0x10, R122 ;  /* 0x0000001007580825 */ /* 0x000fe400078e007a */
[----:B------:R0:W5:Y:S04]  /*0960*/  LDG.E R123, desc[UR4][R90.64] ;  /* 0x000000045a7b7981 */ /* 0x000168000c1e1900 */
[----:B------:R0:W5:Y:S04]  /*0970*/  LDG.E R122, desc[UR4][R94.64] ;  /* 0x000000045e7a7981 */ /* 0x000168000c1e1900 */
[----:B------:R0:W5:Y:S04]  /*0980*/  LDG.E R7, desc[UR4][R116.64] ;  /* 0x0000000474077981 */ /* 0x000168000c1e1900 */
[----:B------:R0:W5:Y:S01]  /*0990*/  @P0 LDG.E.128 R24, desc[UR4][R88.64] ;  /* 0x0000000458180981 */ /* 0x000162000c1e1d00 */
[----:B------:R-:W-:Y:S01]  /*09a0*/  CS2R R146, SRZ ;  /* 0x0000000000927805 */ /* 0x000fe2000001ff00 */
[----:B------:R-:W-:Y:S06]  /*09b0*/  BRA `(.L_x_4689) ;  /* 0x0000000c00e47947 */ /* 0x000fec0003800000 */
.L_x_4688:
[----:B------:R-:W0:Y:S01]  /*09c0*/  LDC.64 R2, c[0x0][0x250] ;  /* 0x00009400ff027b82 */ /* 0x000e220000000a00 */
[----:B------:R-:W-:-:S04]  /*09d0*/  VIADD R0, R7, 0xffffffff ;  /* 0xffffffff07007836 */ /* 0x000fc80000000000 */
[----:B------:R-:W-:-:S03]  /*09e0*/  IMAD R0, R0, R157, RZ ;  /* 0x0000009d00007224 */ /* 0x000fc600078e02ff */
[----:B------:R-:W1:Y:S02]  /*09f0*/  LDC.64 R96, c[0x0][0x238] ;  /* 0x00008e00ff607b82 */ /* 0x000e640000000a00 */
[----:B------:R-:W-:-:S04]  /*0a00*/  SHF.R.S32.HI R7, RZ, 0x1f, R0 ;  /* 0x0000001fff077819 */ /* 0x000fc80000011400 */
[----:B------:R-:W-:Y:S02]  /*0a10*/  LEA.HI R0, R7, R0, RZ, 0x2 ;  /* 0x0000000007007211 */ /* 0x000fe400078f10ff */
[----:B------:R-:W2:Y:S02]  /*0a20*/  LDC.64 R104, c[0x0][0x2b8] ;  /* 0x0000ae00ff687b82 */ /* 0x000ea40000000a00 */
[----:B------:R-:W-:Y:S01]  /*0a30*/  LEA.HI.SX32 R7, R0, R119, 0x1e ;  /* 0x0000007700077211 */ /* 0x000fe200078ff2ff */
[----:B0-----:R-:W-:Y:S01]  /*0a40*/  IMAD.WIDE R2, R6, 0x4, R2 ;  /* 0x0000000406027825 */ /* 0x001fe200078e0202 */
[----:B------:R-:W-:-:S04]  /*0a50*/  IADD3 R117, R4, 0x200, RZ ;  /* 0x0000020004757810 */ /* 0x000fc80007ffe0ff */
[----:B------:R-:W0:Y:S01]  /*0a60*/  LDC.64 R126, c[0x0][0x240] ;  /* 0x00009000ff7e7b82 */ /* 0x000e220000000a00 */
[----:B------:R3:W4:Y:S01]  /*0a70*/  LDG.E R0, desc[UR4][R2.64] ;  /* 0x0000000402007981 */ /* 0x000722000c1e1900 */
[----:B-1----:R-:W-:-:S04]  /*0a80*/  IMAD.WIDE.U32 R8, R4, 0x10, R96 ;  /* 0x0000001004087825 */ /* 0x002fc800078e0060 */
[--C-:B------:R-:W-:Y:S02]  /*0a90*/  IMAD.WIDE.U32 R12, R125, 0x10, R96.reuse ;  /* 0x000000107d0c7825 */ /* 0x100fe400078e0060 */
[----:B------:R-:W4:Y:S02]  /*0aa0*/  LDG.E.128 R8, desc[UR4][R8.64] ;  /* 0x0000000408087981 */ /* 0x000f24000c1e1d00 */
[----:B------:R-:W-:Y:S02]  /*0ab0*/  IMAD.WIDE.U32 R16, R121, 0x10, R96 ;  /* 0x0000001079107825 */ /* 0x000fe400078e0060 */
[----:B------:R-:W4:Y:S01]  /*0ac0*/  LDG.E.128 R12, desc[UR4][R12.64] ;  /* 0x000000040c0c7981 */ /* 0x000f22000c1e1d00 */
[C---:B------:R-:W-:Y:S01]  /*0ad0*/  IADD3 R107, R7.reuse, 0x80, RZ ;  /* 0x00000080076b7810 */ /* 0x040fe20007ffe0ff */
[C---:B--2---:R-:W-:Y:S02]  /*0ae0*/  IMAD.WIDE.U32 R108, R7.reuse, 0x8, R104 ;  /* 0x00000008076c7825 */ /* 0x044fe400078e0068 */
[----:B------:R-:W2:Y:S02]  /*0af0*/  LDG.E.128 R16, desc[UR4][R16.64] ;  /* 0x0000000410107981 */ /* 0x000ea4000c1e1d00 */
[----:B------:R-:W-:Y:S01]  /*0b00*/  IMAD.WIDE.U32 R20, R132, 0x10, R96 ;  /* 0x0000001084147825 */ /* 0x000fe200078e0060 */
[C---:B------:R-:W-:Y:S01]  /*0b10*/  IADD3 R103, R7.reuse, 0x180, RZ ;  /* 0x0000018007677810 */ /* 0x040fe20007ffe0ff */
[----:B------:R-:W2:Y:S02]  /*0b20*/  LDG.E.64 R108, desc[UR4][R108.64] ;  /* 0x000000046c6c7981 */ /* 0x000ea4000c1e1b00 */
[----:B------:R-:W-:-:S02]  /*0b30*/  VIADD R101, R7, 0x100 ;  /* 0x0000010007657836 */ /* 0x000fc40000000000 */
[----:B------:R-:W-:Y:S01]  /*0b40*/  IMAD.WIDE.U32 R96, R117, 0x10, R96 ;  /* 0x0000001075607825 */ /* 0x000fe200078e0060 */
[----:B------:R-:W2:Y:S03]  /*0b50*/  LDG.E.128 R20, desc[UR4][R20.64] ;  /* 0x0000000414147981 */ /* 0x000ea6000c1e1d00 */
[--C-:B------:R-:W-:Y:S02]  /*0b60*/  IMAD.WIDE.U32 R106, R107, 0x8, R104.reuse ;  /* 0x000000086b6a7825 */ /* 0x100fe400078e0068 */
[----:B------:R-:W2:Y:S02]  /*0b70*/  LDG.E.128 R96, desc[UR4][R96.64] ;  /* 0x0000000460607981 */ /* 0x000ea4000c1e1d00 */
[----:B------:R-:W-:Y:S02]  /*0b80*/  IMAD.WIDE.U32 R100, R101, 0x8, R104 ;  /* 0x0000000865647825 */ /* 0x000fe400078e0068 */
[----:B------:R-:W2:Y:S02]  /*0b90*/  LDG.E.64 R106, desc[UR4][R106.64] ;  /* 0x000000046a6a7981 */ /* 0x000ea4000c1e1b00 */
[----:B---3--:R-:W-:-:S02]  /*0ba0*/  VIADD R3, R7, 0x200 ;  /* 0x0000020007037836 */ /* 0x008fc40000000000 */
[--C-:B------:R-:W-:Y:S01]  /*0bb0*/  IMAD.WIDE.U32 R102, R103, 0x8, R104.reuse ;  /* 0x0000000867667825 */ /* 0x100fe200078e0068 */
[----:B------:R-:W3:Y:S03]  /*0bc0*/  LDG.E.64 R100, desc[UR4][R100.64] ;  /* 0x0000000464647981 */ /* 0x000ee6000c1e1b00 */
[----:B------:R-:W-:Y:S02]  /*0bd0*/  IMAD.WIDE.U32 R104, R3, 0x8, R104 ;  /* 0x0000000803687825 */ /* 0x000fe400078e0068 */
[----:B------:R-:W3:Y:S04]  /*0be0*/  LDG.E.64 R102, desc[UR4][R102.64] ;  /* 0x0000000466667981 */ /* 0x000ee8000c1e1b00 */
[----:B------:R-:W3:Y:S01]  /*0bf0*/  LDG.E.64 R104, desc[UR4][R104.64] ;  /* 0x0000000468687981 */ /* 0x000ee2000c1e1b00 */
[----:B-----5:R-:W-:Y:S01]  /*0c00*/  ISETP.GE.AND P5, PT, R111, 0x1, PT ;  /* 0x000000016f00780c */ /* 0x020fe20003fa6270 */
[----:B------:R-:W-:-:S02]  /*0c10*/  IMAD.U32 R3, RZ, RZ, UR14 ;  /* 0x0000000eff037e24 */ /* 0x000fc4000f8e00ff */
        /* <DEDUP_REMOVED lines=10> */
[----:B------:R-:W5:Y:S03]  /*0cc0*/  @P0 LDG.E.128 R40, desc[UR4][R94.64] ;  /* 0x000000045e280981 */ /* 0x000f66000c1e1d00 */
[C---:B------:R-:W-:Y:S01]  /*0cd0*/  IADD3 R131, R147.reuse, 0x100, RZ ;  /* 0x0000010093837810 */ /* 0x040fe20007ffe0ff */
[C---:B------:R-:W-:Y:S01]  /*0ce0*/  VIADD R123, R147.reuse, 0x80 ;  /* 0x00000080937b7836 */ /* 0x040fe20000000000 */
[C---:B------:R-:W-:Y:S01]  /*0cf0*/  IADD3 R7, R147.reuse, 0x200, RZ ;  /* 0x0000020093077810 */ /* 0x040fe20007ffe0ff */
[C---:B------:R-:W-:Y:S01]  /*0d00*/  VIADD R129, R147.reuse, 0x180 ;  /* 0x0000018093817836 */ /* 0x040fe20000000000 */
[----:B------:R-:W5:Y:S01]  /*0d10*/  @P0 LDG.E.128 R36, desc[UR4][R92.64] ;  /* 0x000000045c240981 */ /* 0x000f62000c1e1d00 */
[----:B0-----:R-:W-:-:S03]  /*0d20*/  IMAD.WIDE.U32 R146, R147, 0x4, R126 ;  /* 0x0000000493927825 */ /* 0x001fc600078e007e */
[----:B------:R-:W5:Y:S01]  /*0d30*/  @P0 LDG.E.128 R32, desc[UR4][R90.64] ;  /* 0x000000045a200981 */ /* 0x000f62000c1e1d00 */
[----:B------:R-:W-:-:S03]  /*0d40*/  IMAD.WIDE.U32 R122, R123, 0x4, R126 ;  /* 0x000000047b7a7825 */ /* 0x000fc600078e007e */
[----:B------:R-:W5:Y:S01]  /*0d50*/  @P0 LDG.E.128 R28, desc[UR4][R88.64] ;  /* 0x00000004581c0981 */ /* 0x000f62000c1e1d00 */
[----:B------:R-:W-:-:S03]  /*0d60*/  IMAD.WIDE.U32 R130, R131, 0x4, R126 ;  /* 0x0000000483827825 */ /* 0x000fc600078e007e */
[----:B------:R-:W5:Y:S01]  /*0d70*/  @P0 LDG.E.128 R24, desc[UR4][R116.64] ;  /* 0x0000000474180981 */ /* 0x000f62000c1e1d00 */
[----:B------:R-:W-:Y:S01]  /*0d80*/  ISETP.NE.AND P0, PT, R159, RZ, PT ;  /* 0x000000ff9f00720c */ /* 0x000fe20003f05270 */
[--C-:B------:R-:W-:Y:S02]  /*0d90*/  IMAD.WIDE.U32 R128, R129, 0x4, R126.reuse ;  /* 0x0000000481807825 */ /* 0x100fe400078e007e */
[----:B------:R-:W5:Y:S02]  /*0da0*/  LDG.E R124, desc[UR4][R146.64] ;  /* 0x00000004927c7981 */ /* 0x000f64000c1e1900 */
[----:B------:R-:W-:Y:S02]  /*0db0*/  IMAD.WIDE.U32 R126, R7, 0x4, R126 ;  /* 0x00000004077e7825 */ /* 0x000fe400078e007e */
[----:B------:R-:W5:Y:S04]  /*0dc0*/  LDG.E R123, desc[UR4][R122.64] ;  /* 0x000000047a7b7981 */ /* 0x000f68000c1e1900 */
[----:B------:R0:W5:Y:S04]  /*0dd0*/  LDG.E R7, desc[UR4][R126.64] ;  /* 0x000000047e077981 */ /* 0x000168000c1e1900 */
[----:B------:R-:W5:Y:S04]  /*0de0*/  LDG.E R120, desc[UR4][R130.64] ;  /* 0x0000000482787981 */ /* 0x000f68000c1e1900 */
[----:B------:R1:W5:Y:S01]  /*0df0*/  LDG.E R122, desc[UR4][R128.64] ;  /* 0x00000004807a7981 */ /* 0x000362000c1e1900 */
[----:B----4-:R-:W-:-:S05]  /*0e00*/  FSEL R0, R0, RZ, !P0 ;  /* 0x000000ff00007208 */ /* 0x010fca0004000000 */
[C---:B0-----:R-:W-:Y:S01]  /*0e10*/  FADD.FTZ R126, -R0.reuse, R8 ;  /* 0x00000008007e7221 */ /* 0x041fe20000010100 */
[C---:B------:R-:W-:Y:S01]  /*0e20*/  FADD.FTZ R8, -R0.reuse, R9 ;  /* 0x0000000900087221 */ /* 0x040fe20000010100 */
[C---:B------:R-:W-:Y:S01]  /*0e30*/  FADD.FTZ R9, -R0.reuse, R10 ;  /* 0x0000000a00097221 */ /* 0x040fe20000010100 */
[C---:B------:R-:W-:Y:S01]  /*0e40*/  FADD.FTZ R10, -R0.reuse, R11 ;  /* 0x0000000b000a7221 */ /* 0x040fe20000010100 */
[C---:B------:R-:W-:Y:S01]  /*0e50*/  FADD.FTZ R11, -R0.reuse, R12 ;  /* 0x0000000c000b7221 */ /* 0x040fe20000010100 */
[C---:B------:R-:W-:Y:S01]  /*0e60*/  FADD.FTZ R12, -R0.reuse, R13 ;  /* 0x0000000d000c7221 */ /* 0x040fe20000010100 */
[C---:B------:R-:W-:Y:S01]  /*0e70*/  FADD.FTZ R13, -R0.reuse, R14 ;  /* 0x0000000e000d7221 */ /* 0x040fe20000010100 */
[C---:B------:R-:W-:Y:S01]  /*0e80*/  FADD.FTZ R14, -R0.reuse, R15 ;  /* 0x0000000f000e7221 */ /* 0x040fe20000010100 */
[C---:B--2---:R-:W-:Y:S01]  /*0e90*/  FADD.FTZ R15, -R0.reuse, R16 ;  /* 0x00000010000f7221 */ /* 0x044fe20000010100 */
[C---:B------:R-:W-:Y:S01]  /*0ea0*/  FADD.FTZ R16, -R0.reuse, R17 ;  /* 0x0000001100107221 */ /* 0x040fe20000010100 */
[C---:B------:R-:W-:Y:S01]  /*0eb0*/  FADD.FTZ R17, -R0.reuse, R18 ;  /* 0x0000001200117221 */ /* 0x040fe20000010100 */
[----:B------:R-:W-:Y:S01]  /*0ec0*/  FADD.FTZ R18, -R0, R19 ;  /* 0x0000001300127221 */ /* 0x000fe20000010100 */
[----:B------:R-:W-:Y:S01]  /*0ed0*/  IMAD.MOV.U32 R90, RZ, RZ, R108 ;  /* 0x000000ffff5a7224 */ /* 0x000fe200078e006c */
[----:B------:R-:W-:-:S02]  /*0ee0*/  SHF.R.U64 R89, R108, 0x10, R109 ;  /* 0x000000106c597819 */ /* 0x000fc4000000126d */
[----:B------:R-:W-:Y:S01]  /*0ef0*/  MOV R88, R109 ;  /* 0x0000006d00587202 */ /* 0x000fe20000000f00 */
[C---:B------:R-:W-:Y:S01]  /*0f00*/  FADD.FTZ R19, -R0.reuse, R20 ;  /* 0x0000001400137221 */ /* 0x040fe20000010100 */
[C---:B------:R-:W-:Y:S01]  /*0f10*/  FADD.FTZ R20, -R0.reuse, R21 ;  /* 0x0000001500147221 */ /* 0x040fe20000010100 */
[----:B------:R-:W-:Y:S01]  /*0f20*/  SHF.R.U32.HI R93, RZ, 0x10, R109 ;  /* 0x00000010ff5d7819 */ /* 0x000fe2000001166d */
[C---:B------:R-:W-:Y:S01]  /*0f30*/  FADD.FTZ R21, -R0.reuse, R22 ;  /* 0x0000001600157221 */ /* 0x040fe20000010100 */
[C---:B------:R-:W-:Y:S01]  /*0f40*/  FADD.FTZ R22, -R0.reuse, R23 ;  /* 0x0000001700167221 */ /* 0x040fe20000010100 */
[C---:B------:R-:W-:Y:S01]  /*0f50*/  FADD.FTZ R109, -R0.reuse, R99 ;  /* 0x00000063006d7221 */ /* 0x040fe20000010100 */
[----:B------:R-:W-:Y:S01]  /*0f60*/  FADD.FTZ R23, -R0, R96 ;  /* 0x0000006000177221 */ /* 0x000fe20000010100 */
[----:B------:R-:W-:Y:S02]  /*0f70*/  IMAD.U32 R99, R90, 0x10000, RZ ;  /* 0x000100005a637824 */ /* 0x000fe400078e00ff */
[----:B------:R-:W-:Y:S01]  /*0f80*/  FADD.FTZ R96, -R0, R97 ;  /* 0x0000006100607221 */ /* 0x000fe20000010100 */
[----:B------:R-:W-:Y:S01]  /*0f90*/  IMAD.MOV.U32 R94, RZ, RZ, R106 ;  /* 0x000000ffff5e7224 */ /* 0x000fe200078e006a */
[--C-:B------:R-:W-:Y:S01]  /*0fa0*/  SHF.R.U64 R91, R106, 0x10, R107.reuse ;  /* 0x000000106a5b7819 */ /* 0x100fe2000000126b */
[----:B------:R-:W-:Y:S01]  /*0fb0*/  FADD.FTZ R97, -R0, R98 ;  /* 0x0000006200617221 */ /* 0x000fe20000010100 */
[----:B------:R-:W-:Y:S01]  /*0fc0*/  MOV R92, R107 ;  /* 0x0000006b005c7202 */ /* 0x000fe20000000f00 */
[----:B------:R-:W-:Y:S01]  /*0fd0*/  FMUL.FTZ R0, R5, R126 ;  /* 0x0000007e05007220 */ /* 0x000fe20000410000 */
[----:B------:R-:W-:Y:S01]  /*0fe0*/  SHF.R.U32.HI R95, RZ, 0x10, R107 ;  /* 0x00000010ff5f7819 */ /* 0x000fe2000001166b */
[----:B---3--:R-:W-:Y:S01]  /*0ff0*/  IMAD.MOV.U32 R106, RZ, RZ, R100 ;  /* 0x000000ffff6a7224 */ /* 0x008fe200078e0064 */
[----:B------:R-:W-:Y:S01]  /*1000*/  SHF.L.U32 R134, R89, 0x10, RZ ;  /* 0x0000001059867819 */ /* 0x000fe200000006ff */
[----:B------:R-:W-:Y:S01]  /*1010*/  FMUL.FTZ R8, R5, R8 ;  /* 0x0000000805087220 */ /* 0x000fe20000410000 */
[----:B------:R-:W-:Y:S01]  /*1020*/  SHF.R.U64 R100, R100, 0x10, R101 ;  /* 0x0000001064647819 */ /* 0x000fe20000001265 */
[----:B------:R-:W-:Y:S01]  /*1030*/  FMUL.FTZ R98, R156, R99 ;  /* 0x000000639c627220 */ /* 0x000fe20000410000 */
[----:B------:R-:W-:-:S02]  /*1040*/  MOV R107, R101 ;  /* 0x00000065006b7202 */ /* 0x000fc40000000f00 */
[----:B------:R-:W-:Y:S01]  /*1050*/  SHF.R.U32.HI R101, RZ, 0x10, R101 ;  /* 0x00000010ff657819 */ /* 0x000fe20000011665 */
[----:B------:R-:W-:Y:S01]  /*1060*/  IMAD.MOV.U32 R108, RZ, RZ, R102 ;  /* 0x000000ffff6c7224 */ /* 0x000fe200078e0066 */
[----:B------:R-:W-:Y:S01]  /*1070*/  SHF.R.U64 R102, R102, 0x10, R103 ;  /* 0x0000001066667819 */ /* 0x000fe20000001267 */
[----:B------:R-:W-:Y:S02]  /*1080*/  IMAD.MOV.U32 R116, RZ, RZ, R104 ;  /* 0x000000ffff747224 */ /* 0x000fe400078e0068 */
[----:B------:R-:W-:Y:S01]  /*1090*/  FMUL.FTZ R9, R5, R9 ;  /* 0x0000000905097220 */ /* 0x000fe20000410000 */
[----:B------:R-:W-:Y:S02]  /*10a0*/  IMAD.U32 R133, R88, 0x10000, RZ ;  /* 0x0001000058857824 */ /* 0x000fe400078e00ff */
[----:B------:R-:W-:Y:S01]  /*10b0*/  FADD.FTZ R64, R64, R99 ;  /* 0x0000006340407221 */ /* 0x000fe20000010000 */
[----:B------:R-:W-:Y:S01]  /*10c0*/  FFMA.FTZ R44, R0, R99, R44 ;  /* 0x00000063002c7223 */ /* 0x000fe2000001002c */
[----:B------:R-:W-:Y:S01]  /*10d0*/  FADD.FTZ R65, R65, R134 ;  /* 0x0000008641417221 */ /* 0x000fe20000010000 */
[-C--:B------:R-:W-:Y:S01]  /*10e0*/  FFMA.FTZ R45, R8, R134.reuse, R45 ;  /* 0x00000086082d7223 */ /* 0x080fe2000001002d */
[----:B------:R-:W-:Y:S01]  /*10f0*/  SHF.R.U64 R104, R104, 0x10, R105 ;  /* 0x0000001068687819 */ /* 0x000fe20000001269 */
[----:B------:R-:W-:Y:S01]  /*1100*/  FMUL.FTZ R134, R155, R134 ;  /* 0x000000869b867220 */ /* 0x000fe20000410000 */
[----:B------:R-:W-:Y:S01]  /*1110*/  SHF.L.U32 R90, R101, 0x10, RZ ;  /* 0x00000010655a7819 */ /* 0x000fe200000006ff */
[----:B------:R-:W-:Y:S01]  /*1120*/  FADD.FTZ R99, RZ, R98 ;  /* 0x00000062ff637221 */ /* 0x000fe20000010000 */
[----:B------:R-:W-:Y:S01]  /*1130*/  FFMA.FTZ R101, R0, R98, RZ ;  /* 0x0000006200657223 */ /* 0x000fe200000100ff */
[----:B------:R-:W-:Y:S01]  /*1140*/  SHF.L.U32 R126, R91, 0x10, RZ ;  /* 0x000000105b7e7819 */ /* 0x000fe200000006ff */
[----:B------:R-:W-:-:S02]  /*1150*/  IMAD.U32 R147, R92, 0x10000, RZ ;  /* 0x000100005c937824 */ /* 0x000fc400078e00ff */
[----:B------:R-:W-:Y:S01]  /*1160*/  FMUL.FTZ R12, R5, R12 ;  /* 0x0000000c050c7220 */ /* 0x000fe20000410000 */
[----:B------:R-:W-:Y:S01]  /*1170*/  SHF.L.U32 R88, R93, 0x10, RZ ;  /* 0x000000105d587819 */ /* 0x000fe200000006ff */
[----:B------:R-:W-:Y:S01]  /*1180*/  FADD.FTZ R66, R66, R133 ;  /* 0x0000008542427221 */ /* 0x000fe20000010000 */
[----:B------:R-:W-:Y:S01]  /*1190*/  FFMA.FTZ R46, R9, R133, R46 ;  /* 0x00000085092e7223 */ /* 0x000fe2000001002e */
[----:B------:R-:W-:Y:S01]  /*11a0*/  SHF.L.U32 R146, R95, 0x10, RZ ;  /* 0x000000105f927819 */ /* 0x000fe200000006ff */
[----:B------:R-:W-:Y:S01]  /*11b0*/  IMAD.U32 R89, R108, 0x10000, RZ ;  /* 0x000100006c597824 */ /* 0x000fe200078e00ff */
[----:B------:R-:W-:Y:S01]  /*11c0*/  SHF.L.U32 R92, R102, 0x10, RZ ;  /* 0x00000010665c7819 */ /* 0x000fe200000006ff */
[----:B------:R-:W-:Y:S01]  /*11d0*/  FMUL.FTZ R15, R5, R15 ;  /* 0x0000000f050f7220 */ /* 0x000fe20000410000 */
[----:B------:R-:W-:Y:S01]  /*11e0*/  FMUL.FTZ R133, R154, R133 ;  /* 0x000000859a857220 */ /* 0x000fe20000410000 */
[----:B------:R-:W-:Y:S01]  /*11f0*/  IMAD.U32 R95, R106, 0x10000, RZ ;  /* 0x000100006a5f7824 */ /* 0x000fe200078e00ff */
[----:B------:R-:W-:Y:S01]  /*1200*/  SHF.L.U32 R108, R104, 0x10, RZ ;  /* 0x00000010686c7819 */ /* 0x000fe200000006ff */
[----:B------:R-:W-:Y:S01]  /*1210*/  FADD.FTZ R102, R99, R134 ;  /* 0x0000008663667221 */ /* 0x000fe20000010000 */
[----:B------:R-:W-:Y:S01]  /*1220*/  FFMA.FTZ R104, R8, R134, R101 ;  /* 0x0000008608687223 */ /* 0x000fe20000010065 */
[----:B------:R-:W-:Y:S01]  /*1230*/  SHF.L.U32 R100, R100, 0x10, RZ ;  /* 0x0000001064647819 */ /* 0x000fe200000006ff */
[----:B------:R-:W-:Y:S01]  /*1240*/  FADD.FTZ R61, R61, R126 ;  /* 0x0000007e3d3d7221 */ /* 0x000fe20000010000 */
[-C--:B------:R-:W-:Y:S01]  /*1250*/  FFMA.FTZ R81, R12, R126.reuse, R81 ;  /* 0x0000007e0c517223 */ /* 0x080fe20000010051 */
[----:B-1----:R-:W-:Y:S01]  /*1260*/  FMUL.FTZ R129, R151, R126 ;  /* 0x0000007e97817220 */ /* 0x002fe20000410000 */
[----:B------:R-:W-:Y:S01]  /*1270*/  FMUL.FTZ R16, R5, R16 ;  /* 0x0000001005107220 */ /* 0x000fe20000410000 */
[----:B------:R-:W-:Y:S01]  /*1280*/  FMUL.FTZ R131, R153, R88 ;  /* 0x0000005899837220 */ /* 0x000fe20000410000 */
[----:B------:R-:W-:-:S02]  /*1290*/  IMAD.U32 R127, R94, 0x10000, RZ ;  /* 0x000100005e7f7824 */ /* 0x000fc400078e00ff */
[----:B------:R-:W-:Y:S01]  /*12a0*/  FADD.FTZ R56, R56, R95 ;  /* 0x0000005f38387221 */ /* 0x000fe20000010000 */
[-C--:B------:R-:W-:Y:S01]  /*12b0*/  FFMA.FTZ R76, R15, R95.reuse, R76 ;  /* 0x0000005f0f4c7223 */ /* 0x080fe2000001004c */
[----:B------:R-:W-:Y:S01]  /*12c0*/  FMUL.FTZ R126, R148, R95 ;  /* 0x0000005f947e7220 */ /* 0x000fe20000410000 */
[----:B------:R-:W-:Y:S01]  /*12d0*/  FADD.FTZ R102, R102, R133 ;  /* 0x0000008566667221 */ /* 0x000fe20000010000 */
[----:B------:R-:W-:Y:S01]  /*12e0*/  FMUL.FTZ R10, R5, R10 ;  /* 0x0000000a050a7220 */ /* 0x000fe20000410000 */
[----:B------:R-:W-:Y:S01]  /*12f0*/  FFMA.FTZ R95, R9, R133, R104 ;  /* 0x00000085095f7223 */ /* 0x000fe20000010068 */
[----:B------:R-:W-:Y:S01]  /*1300*/  FMUL.FTZ R130, R152, R127 ;  /* 0x0000007f98827220 */ /* 0x000fe20000410000 */
[----:B------:R-:W-:Y:S01]  /*1310*/  FADD.FTZ R57, R57, R100 ;  /* 0x0000006439397221 */ /* 0x000fe20000010000 */
[-C--:B------:R-:W-:Y:S01]  /*1320*/  FFMA.FTZ R77, R16, R100.reuse, R77 ;  /* 0x00000064104d7223 */ /* 0x080fe2000001004d */
[----:B------:R-:W-:Y:S01]  /*1330*/  FADD.FTZ R101, R102, R131 ;  /* 0x0000008366657221 */ /* 0x000fe20000010000 */
[----:B------:R-:W-:Y:S01]  /*1340*/  FMUL.FTZ R99, R145, R100 ;  /* 0x0000006491637220 */ /* 0x000fe20000410000 */
[----:B------:R-:W-:Y:S01]  /*1350*/  FMUL.FTZ R11, R5, R11 ;  /* 0x0000000b050b7220 */ /* 0x000fe20000410000 */
[----:B------:R-:W-:Y:S01]  /*1360*/  FFMA.FTZ R100, R10, R131, R95 ;  /* 0x000000830a647223 */ /* 0x000fe2000001005f */
[----:B------:R-:W-:-:S03]  /*1370*/  FADD.FTZ R102, R101, R130 ;  /* 0x0000008265667221 */ /* 0x000fc60000010000 */
[----:B------:R-:W-:Y:S01]  /*1380*/  FFMA.FTZ R95, R11, R130, R100 ;  /* 0x000000820b5f7223 */ /* 0x000fe20000010064 */
[----:B------:R-:W-:Y:S01]  /*1390*/  FMUL.FTZ R128, R150, R147 ;  /* 0x0000009396807220 */ /* 0x000fe20000410000 */
[----:B------:R-:W-:Y:S01]  /*13a0*/  FADD.FTZ R101, R102, R129 ;  /* 0x0000008166657221 */ /* 0x000fe20000010000 */
[----:B------:R-:W-:Y:S01]  /*13b0*/  FMUL.FTZ R13, R5, R13 ;  /* 0x0000000d050d7220 */ /* 0x000fe20000410000 */
[----:B------:R-:W-:Y:S01]  /*13c0*/  FFMA.FTZ R102, R12, R129, R95 ;  /* 0x000000810c667223 */ /* 0x000fe2000001005f */
[----:B------:R-:W-:Y:S01]  /*13d0*/  MOV R110, R103 ;  /* 0x00000067006e7202 */ /* 0x000fe20000000f00 */
[----:B------:R-:W-:Y:S01]  /*13e0*/  FADD.FTZ R60, R60, R127 ;  /* 0x0000007f3c3c7221 */ /* 0x000fe20000010000 */
[----:B------:R-:W-:Y:S01]  /*13f0*/  SHF.R.U32.HI R103, RZ, 0x10, R103 ;  /* 0x00000010ff677819 */ /* 0x000fe20000011667 */
[----:B------:R-:W-:Y:S01]  /*1400*/  FFMA.FTZ R80, R11, R127, R80 ;  /* 0x0000007f0b507223 */ /* 0x000fe20000010050 */
[----:B------:R-:W-:Y:S01]  /*1410*/  FMUL.FTZ R127, R149, R146 ;  /* 0x00000092957f7220 */ /* 0x000fe20000410000 */
[----:B------:R-:W-:Y:S01]  /*1420*/  FADD.FTZ R104, R101, R128 ;  /* 0x0000008065687221 */ /* 0x000fe20000010000 */
        /* <DEDUP_REMOVED lines=12> */
[-C--:B------:R-:W-:Y:S01]  /*14f0*/  FFMA.FTZ R72, R19, R89.reuse, R72 ;  /* 0x0000005913487223 */ /* 0x080fe20000010048 */
[----:B------:R-:W-:Y:S01]  /*1500*/  FMUL.FTZ R102, R142, R89 ;  /* 0x000000598e667220 */ /* 0x000fe20000410000 */
[----:B------:R-:W-:Y:S01]  /*1510*/  FADD.FTZ R90, R103, R126 ;  /* 0x0000007e675a7221 */ /* 0x000fe20000010000 */
[----:B------:R-:W-:Y:S01]  /*1520*/  FFMA.FTZ R89, R15, R126, R104 ;  /* 0x0000007e0f597223 */ /* 0x000fe20000010068 */
[C---:B------:R-:W-:Y:S01]  /*1530*/  FMUL.FTZ R20, R5.reuse, R20 ;  /* 0x0000001405147220 */ /* 0x040fe20000410000 */
[----:B------:R-:W-:Y:S01]  /*1540*/  FMUL.FTZ R100, R144, R107 ;  /* 0x0000006b90647220 */ /* 0x000fe20000410000 */
[----:B------:R-:W-:Y:S01]  /*1550*/  FADD.FTZ R95, R90, R99 ;  /* 0x000000635a5f7221 */ /* 0x000fe20000010000 */
[C---:B------:R-:W-:Y:S01]  /*1560*/  FMUL.FTZ R17, R5.reuse, R17 ;  /* 0x0000001105117220 */ /* 0x040fe20000410000 */
[----:B------:R-:W-:Y:S01]  /*1570*/  FFMA.FTZ R90, R16, R99, R89 ;  /* 0x00000063105a7223 */ /* 0x000fe20000010059 */
[----:B------:R-:W-:Y:S01]  /*1580*/  FMUL.FTZ R21, R5, R21 ;  /* 0x0000001505157220 */ /* 0x000fe20000410000 */
[----:B------:R-:W-:-:S02]  /*1590*/  IMAD.U32 R91, R110, 0x10000, RZ ;  /* 0x000100006e5b7824 */ /* 0x000fc400078e00ff */
        /* <DEDUP_REMOVED lines=10> */
[----:B------:R-:W-:-:S02]  /*1640*/  MOV R117, R105 ;  /* 0x0000006900757202 */ /* 0x000fc40000000f00 */
[----:B------:R-:W-:Y:S01]  /*1650*/  FADD.FTZ R90, R91, R102 ;  /* 0x000000665b5a7221 */ /* 0x000fe20000010000 */
[----:B------:R-:W-:Y:S01]  /*1660*/  FFMA.FTZ R89, R19, R102, R92 ;  /* 0x0000006613597223 */ /* 0x000fe2000001005c */
[----:B------:R-:W-:Y:S02]  /*1670*/  SHF.R.U32.HI R105, RZ, 0x10, R105 ;  /* 0x00000010ff697819 */ /* 0x000fe40000011669 */
[----:B------:R-:W-:Y:S01]  /*1680*/  FADD.FTZ R91, R90, R103 ;  /* 0x000000675a5b7221 */ /* 0x000fe20000010000 */
[----:B------:R-:W-:Y:S01]  /*1690*/  FFMA.FTZ R90, R20, R103, R89 ;  /* 0x00000067145a7223 */ /* 0x000fe20000010059 */
[----:B------:R-:W-:Y:S01]  /*16a0*/  FADD.FTZ R67, R67, R88 ;  /* 0x0000005843437221 */ /* 0x000fe20000010000 */
[----:B------:R-:W-:Y:S01]  /*16b0*/  FFMA.FTZ R47, R10, R88, R47 ;  /* 0x000000580a2f7223 */ /* 0x000fe2000001002f */
[----:B------:R-:W-:Y:S01]  /*16c0*/  SHF.L.U32 R88, R105, 0x10, RZ ;  /* 0x0000001069587819 */ /* 0x000fe200000006ff */
[----:B------:R-:W-:Y:S02]  /*16d0*/  IMAD.U32 R93, R116, 0x10000, RZ ;  /* 0x00010000745d7824 */ /* 0x000fe400078e00ff */
        /* <DEDUP_REMOVED lines=13> */
[----:B------:R-:W-:-:S02]  /*17b0*/  IMAD.U32 R117, R117, 0x10000, RZ ;  /* 0x0001000075757824 */ /* 0x000fc400078e00ff */
[----:B------:R-:W-:Y:S01]  /*17c0*/  FFMA.FTZ R89, R23, R106, R92 ;  /* 0x0000006a17597223 */ /* 0x000fe2000001005c */
[----:B------:R-:W-:Y:S01]  /*17d0*/  FADD.FTZ R49, R49, R108 ;  /* 0x0000006c31317221 */ /* 0x000fe20000010000 */
[----:B------:R-:W-:Y:S01]  /*17e0*/  FFMA.FTZ R69, R96, R108, R69 ;  /* 0x0000006c60457223 */ /* 0x000fe20000010045 */
[----:B------:R-:W-:Y:S01]  /*17f0*/  FADD.FTZ R91, R90, R107 ;  /* 0x0000006b5a5b7221 */ /* 0x000fe20000010000 */
[C---:B------:R-:W-:Y:S01]  /*1800*/  FMUL.FTZ R97, R5.reuse, R97 ;  /* 0x0000006105617220 */ /* 0x040fe20000410000 */
        /* <DEDUP_REMOVED lines=20> */
.L_x_4689:
[----:B------:R-:W-:Y:S05]  /*1950*/  BSYNC B0 ;  /* 0x0000000000007941 */ /* 0x000fea0003800000 */
.L_x_4687:
[----:B------:R-:W-:Y:S01]  /*1960*/  LOP3.LUT P6, RZ, R118, 0xff, RZ, 0xc0, !PT ;  /* 0x000000ff76ff7812 */ /* 0x000fe200078cc0ff */
[----:B------:R-:W-:Y:S01]  /*1970*/  UMOV UR6, 0xffffffff ;  /* 0xffffffff00067882 */ /* 0x000fe20000000000 */
[----:B0-----:R-:W-:Y:S02]  /*1980*/  SHF.R.U32.HI R89, RZ, 0x5, R158 ;  /* 0x00000005ff597819 */ /* 0x001fe4000001169e */
        /* <DEDUP_REMOVED lines=22> */
.L_x_4752:
[----:B------:R-:W3:Y:S01]  /*1af0*/  S2R R92, SR_CgaCtaId ;  /* 0x00000000005c7919 */ /* 0x000ee20000008800 */
[----:B-1----:R-:W-:Y:S01]  /*1b00*/  FADD.FTZ R88, R116, R91 ;  /* 0x0000005b74587221 */ /* 0x002fe20000010000 */
[----:B------:R-:W-:Y:S01]  /*1b10*/  MOV R91, 0x400 ;  /* 0x00000400005b7802 */ /* 0x000fe20000000f00 */
[----:B------:R-:W-:Y:S05]  /*1b20*/  WARPSYNC.ALL ;  /* 0x0000000000007948 */ /* 0x000fea0003800000 */
[----:B------:R-:W-:Y:S01]  /*1b30*/  @!P0 LOP3.LUT R89, R89, 0x3, RZ, 0xc0, !PT ;  /* 0x0000000359598812 */ /* 0x000fe200078ec0ff */
[----:B------:R-:W-:Y:S01]  /*1b40*/  BSSY B0, `(.L_x_4691) ;  /* 0x000002b000007945 */ /* 0x000fe20003800000 */
[----:B------:R-:W-:-:S02]  /*1b50*/  @!P4 ISETP.NE.U32.AND P2, PT, R3, RZ, PT ;  /* 0x000000ff0300c20c */ /* 0x000fc40003f45070 */
[----:B------:R-:W-:Y:S02]  /*1b60*/  ISETP.NE.AND P3, PT, R159, RZ, PT ;  /* 0x000000ff9f00720c */ /* 0x000fe40003f65270 */
[----:B------:R-:W-:Y:S02]  /*1b70*/  @!P4 ISETP.NE.AND.EX P2, PT, R2, RZ, PT, P2 ;  /* 0x000000ff0200c20c */ /* 0x000fe40003f45320 */
[----:B------:R-:W-:Y:S02]  /*1b80*/  @!P4 ISETP.NE.U32.AND P1, PT, R3, RZ, PT ;  /* 0x000000ff0300c20c */ /* 0x000fe40003f25070 */
[----:B-----5:R-:W-:Y:S02]  /*1b90*/  @!P4 FSEL R147, R40, RZ, P2 ;  /* 0x000000ff2893c208 */ /* 0x020fe40001000000 */
[----:B---3--:R-:W-:Y:S02]  /*1ba0*/  LEA R92, R92, R91, 0x18 ;  /* 0x0000005b5c5c7211 */ /* 0x008fe400078ec0ff */
[C---:B------:R-:W-:Y:S01]  /*1bb0*/  @!P0 IADD3 R91, R90.reuse, R89, RZ ;  /* 0x000000595a5b8210 */ /* 0x040fe20007ffe0ff */
[----:B--2---:R-:W-:Y:S01]  /*1bc0*/  FADD.FTZ R89, R117, R118 ;  /* 0x0000007675597221 */ /* 0x004fe20000010000 */
[----:B0-----:R-:W-:-:S02]  /*1bd0*/  LEA R117, R90, R92, 0x3 ;  /* 0x0000005c5a757211 */ /* 0x001fc400078e18ff */
[----:B------:R-:W-:Y:S01]  /*1be0*/  @P5 IADD3 R118, R111, -0x1, RZ ;  /* 0xffffffff6f765810 */ /* 0x000fe20007ffe0ff */
[----:B------:R-:W-:-:S04]  /*1bf0*/  @!P0 IMAD R116, R91, 0x8, R92 ;  /* 0x000000085b748824 */ /* 0x000fc800078e025c */
[----:B------:R-:W-:Y:S01]  /*1c00*/  @P5 IMAD R118, R118, R157, RZ ;  /* 0x0000009d76765224 */ /* 0x000fe200078e02ff */
[----:B------:R-:W-:Y:S01]  /*1c10*/  @!P0 STS.64 [R116+0x2800], R88 ;  /* 0x0028005874008388 */ /* 0x000fe20000000a00 */
[----:B------:R-:W-:Y:S03]  /*1c20*/  BAR.SYNC.DEFER_BLOCKING 0x0 ;  /* 0x0000000000007b1d */ /* 0x000fe60000010000 */
[----:B------:R-:W-:Y:S02]  /*1c30*/  @P5 SHF.R.S32.HI R111, RZ, 0x1f, R118 ;  /* 0x0000001fff6f5819 */ /* 0x000fe40000011476 */
[----:B------:R-:W-:Y:S02]  /*1c40*/  ISETP.NE.U32.AND P0, PT, RZ, UR10, PT ;  /* 0x0000000aff007c0c */ /* 0x000fe4000bf05070 */
[----:B------:R-:W-:Y:S01]  /*1c50*/  @P5 LEA.HI R118, R111, R118, RZ, 0x2 ;  /* 0x000000766f765211 */ /* 0x000fe200078f10ff */
[----:B------:R-:W-:Y:S01]  /*1c60*/  IMAD.MOV.U32 R111, RZ, RZ, RZ ;  /* 0x000000ffff6f7224 */ /* 0x000fe200078e00ff */
[----:B------:R-:W-:-:S02]  /*1c70*/  ISETP.NE.AND.EX P0, PT, RZ, UR11, PT, P0 ;  /* 0x0000000bff007c0c */ /* 0x000fc4000bf05300 */
[----:B------:R-:W-:Y:S01]  /*1c80*/  @P5 LEA.HI.SX32 R111, R118, R119, 0x1e ;  /* 0x00000077766f5211 */ /* 0x000fe200078ff2ff */
[----:B------:R-:W0:Y:S04]  /*1c90*/  LDS.128 R88, [R117+0x2800] ;  /* 0x0028000075587984 */ /* 0x000e280000000c00 */
[----:B------:R-:W1:Y:S01]  /*1ca0*/  LDS.128 R92, [R117+0x2810] ;  /* 0x00281000755c7984 */ /* 0x000e620000000c00 */
[----:B0-----:R-:W-:Y:S01]  /*1cb0*/  FADD.FTZ R119, RZ, R88 ;  /* 0x00000058ff777221 */ /* 0x001fe20000010000 */
[----:B------:R-:W-:-:S03]  /*1cc0*/  FADD.FTZ R88, RZ, R89 ;  /* 0x00000059ff587221 */ /* 0x000fc60000010000 */
[----:B------:R-:W-:Y:S01]  /*1cd0*/  FADD.FTZ R119, R90, R119 ;  /* 0x000000775a777221 */ /* 0x000fe20000010000 */
[----:B------:R-:W-:Y:S02]  /*1ce0*/  FADD.FTZ R88, R91, R88 ;  /* 0x000000585b587221 */ /* 0x000fe40000010000 */
[----:B------:R-:W0:Y:S01]  /*1cf0*/  @P5 LDC.64 R90, c[0x0][0x298] ;  /* 0x0000a600ff5a5b82 */ /* 0x000e220000000a00 */
[----:B-1----:R-:W-:Y:S01]  /*1d00*/  FADD.FTZ R119, R119, R92 ;  /* 0x0000005c77777221 */ /* 0x002fe20000010000 */
[----:B------:R-:W-:-:S03]  /*1d10*/  FADD.FTZ R92, R88, R93 ;  /* 0x0000005d585c7221 */ /* 0x000fc60000010000 */
[----:B------:R-:W-:Y:S01]  /*1d20*/  FADD.FTZ R94, R94, R119 ;  /* 0x000000775e5e7221 */ /* 0x000fe20000010000 */
[----:B------:R-:W-:Y:S02]  /*1d30*/  FADD.FTZ R92, R95, R92 ;  /* 0x0000005c5f5c7221 */ /* 0x000fe40000010000 */
[----:B------:R-:W1:Y:S01]  /*1d40*/  @P5 LDC.64 R88, c[0x0][0x298] ;  /* 0x0000a600ff585b82 */ /* 0x000e620000000a00 */
[----:B------:R-:W-:Y:S01]  /*1d50*/  FMUL.FTZ R93, R94, UR8 ;  /* 0x000000085e5d7c20 */ /* 0x000fe20008410000 */
[----:B------:R-:W-:-:S04]  /*1d60*/  FMUL.FTZ R92, R92, UR8 ;  /* 0x000000085c5c7c20 */ /* 0x000fc80008410000 */
[----:B------:R-:W-:Y:S01]  /*1d70*/  FSEL R93, R93, RZ, !P3 ;  /* 0x000000ff5d5d7208 */ /* 0x000fe20005800000 */
[----:B------:R-:W-:Y:S06]  /*1d80*/  @!P4 BRA `(.L_x_4692) ;  /* 0x000000000018c947 */ /* 0x000fec0003800000 */
[----:B------:R-:W-:Y:S01]  /*1d90*/  ISETP.NE.U32.AND P2, PT, R3, RZ, PT ;  /* 0x000000ff0300720c */ /* 0x000fe20003f45070 */
[----:B------:R-:W-:-:S03]  /*1da0*/  FFMA.FTZ R95, R0, R92, R93 ;  /* 0x0000005c005f7223 */ /* 0x000fc6000001005d */
[----:B------:R-:W-:Y:S01]  /*1db0*/  ISETP.NE.AND.EX P2, PT, R2, RZ, PT, P2 ;  /* 0x000000ff0200720c */ /* 0x000fe20003f45320 */
[----:B------:R-:W-:-:S04]  /*1dc0*/  FADD.FTZ R94, R98, -R95 ;  /* 0x8000005f625e7221 */ /* 0x000fc80000010000 */
[----:B------:R-:W-:-:S08]  /*1dd0*/  FMUL.FTZ R147, R5, R94 ;  /* 0x0000005e05937220 */ /* 0x000fd00000410000 */
[----:B------:R-:W-:-:S07]  /*1de0*/  @P2 FADD.FTZ R147, R40, R147 ;  /* 0x0000009328932221 */ /* 0x000fce0000010000 */
.L_x_4692:
[----:B------:R-:W-:Y:S05]  /*1df0*/  BSYNC B0 ;  /* 0x0000000000007941 */ /* 0x000fea0003800000 */
.L_x_4691:
[----:B-1----:R-:W-:Y:S01]  /*1e00*/  @P5 FMUL.FTZ R89, R147, R89 ;  /* 0x0000005993595220 */ /* 0x002fe20000410000 */
[----:B------:R-:W-:Y:S01]  /*1e10*/  @!P4 ISETP.NE.AND.EX P1, PT, R2, RZ, PT, P1 ;  /* 0x000000ff0200c20c */ /* 0x000fe20003f25310 */
[----:B------:R-:W-:Y:S02]  /*1e20*/  BSSY B0, `(.L_x_4693) ;  /* 0x000000a000007945 */ /* 0x000fe40003800000 */
[----:B------:R-:W-:Y:S01]  /*1e30*/  @P5 FMUL.FTZ R146, R89, R88 ;  /* 0x0000005859925220 */ /* 0x000fe20000410000 */
        /* <DEDUP_REMOVED lines=8> */
.L_x_4694:
[----:B------:R-:W-:Y:S05]  /*1ec0*/  BSYNC B0 ;  /* 0x0000000000007941 */ /* 0x000fea0003800000 */
.L_x_4693:
[----:B------:R-:W1:Y:S01]  /*1ed0*/  @P0 LDC.64 R118, c[0x0][0x308] ;  /* 0x0000c200ff760b82 */ /* 0x000e620000000a00 */
[----:B------:R-:W-:Y:S01]  /*1ee0*/  ISETP.NE.U32.AND P1, PT, RZ, UR10, PT ;  /* 0x0000000aff007c0c */ /* 0x000fe2000bf25070 */
[----:B0-----:R-:W-:Y:S01]  /*1ef0*/  @P5 FMUL.FTZ R91, R160, R91 ;  /* 0x0000005ba05b5220 */ /* 0x001fe20000410000 */
[----:B------:R-:W-:Y:S01]  /*1f00*/  @!P4 ISETP.NE.U32.AND P3, PT, R3, RZ, PT ;  /* 0x000000ff0300c20c */ /* 0x000fe20003f65070 */
[----:B------:R-:W-:Y:S01]  /*1f10*/  BSSY B0, `(.L_x_4695) ;  /* 0x0000013000007945 */ /* 0x000fe20003800000 */
[----:B------:R-:W-:Y:S01]  /*1f20*/  ISETP.NE.AND.EX P1, PT, RZ, UR11, PT, P1 ;  /* 0x0000000bff007c0c */ /* 0x000fe2000bf25310 */
[----:B------:R-:W-:Y:S01]  /*1f30*/  @P5 FMUL.FTZ R157, R91, R90 ;  /* 0x0000005a5b9d5220 */ /* 0x000fe20000410000 */
[----:B------:R-:W-:Y:S01]  /*1f40*/  @!P4 ISETP.NE.U32.AND P2, PT, R3, RZ, PT ;  /* 0x000000ff0300c20c */ /* 0x000fe20003f45070 */
[----:B------:R-:W0:Y:S01]  /*1f50*/  @P5 LDC.64 R94, c[0x0][0x298] ;  /* 0x0000a600ff5e5b82 */ /* 0x000e220000000a00 */
[----:B------:R-:W-:Y:S02]  /*1f60*/  @!P4 ISETP.NE.AND.EX P3, PT, R2, RZ, PT, P3 ;  /* 0x000000ff0200c20c */ /* 0x000fe40003f65330 */
[----:B------:R-:W-:-:S02]  /*1f70*/  SEL R88, R147, R84, P1 ;  /* 0x0000005493587207 */ /* 0x000fc40000800000 */
[----:B------:R-:W-:Y:S02]  /*1f80*/  @!P4 ISETP.NE.AND.EX P2, PT, R2, RZ, PT, P2 ;  /* 0x000000ff0200c20c */ /* 0x000fe40003f45320 */
[----:B------:R-:W-:Y:S01]  /*1f90*/  SEL R89, R160, R85, P1 ;  /* 0x00000055a0597207 */ /* 0x000fe20000800000 */
[----:B------:R-:W2:Y:S01]  /*1fa0*/  @P5 LDC.64 R116, c[0x0][0x298] ;  /* 0x0000a600ff745b82 */ /* 0x000ea20000000a00 */
[----:B------:R-:W-:Y:S01]  /*1fb0*/  @!P4 FSEL R147, R42, RZ, P3 ;  /* 0x000000ff2a93c208 */ /* 0x000fe20001800000 */
[----:B-1----:R-:W-:Y:S01]  /*1fc0*/  @P0 IMAD.WIDE.U32 R118, R4, 0x10, R118 ;  /* 0x0000001004760825 */ /* 0x002fe200078e0076 */
[----:B------:R-:W-:Y:S07]  /*1fd0*/  @!P4 BRA `(.L_x_4696) ;  /* 0x000000000018c947 */ /* 0x000fee0003800000 */
[----:B------:R-:W-:Y:S01]  /*1fe0*/  ISETP.NE.U32.AND P3, PT, R3, RZ, PT ;  /* 0x000000ff0300720c */ /* 0x000fe20003f65070 */
[----:B------:R-:W-:-:S03]  /*1ff0*/  FFMA.FTZ R90, R9, R92, R93 ;  /* 0x0000005c095a7223 */ /* 0x000fc6000001005d */
[----:B------:R-:W-:Y:S01]  /*2000*/  ISETP.NE.AND.EX P3, PT, R2, RZ, PT, P3 ;  /* 0x000000ff0200720c */ /* 0x000fe20003f65330 */
[----:B------:R-:W-:-:S04]  /*2010*/  FADD.FTZ R90, R133, -R90 ;  /* 0x8000005a855a7221 */ /* 0x000fc80000010000 */
[----:B------:R-:W-:-:S08]  /*2020*/  FMUL.FTZ R147, R5, R90 ;  /* 0x0000005a05937220 */ /* 0x000fd00000410000 */
[----:B------:R-:W-:-:S07]  /*2030*/  @P3 FADD.FTZ R147, R42, R147 ;  /* 0x000000932a933221 */ /* 0x000fce0000010000 */
.L_x_4696:
[----:B------:R-:W-:Y:S05]  /*2040*/  BSYNC B0 ;  /* 0x0000000000007941 */ /* 0x000fea0003800000 */
.L_x_4695:
[----:B------:R-:W-:Y:S01]  /*2050*/  BSSY B0, `(.L_x_4697) ;  /* 0x0000009000007945 */ /* 0x000fe20003800000 */
[----:B------:R-:W-:-:S03]  /*2060*/  @!P4 FSEL R160, R43, RZ, P2 ;  /* 0x000000ff2ba0c208 */ /* 0x000fc60001000000 */
[----:B------:R-:W-:Y:S05]  /*2070*/  @!P4 BRA `(.L_x_4698) ;  /* 0x000000000018c947 */ /* 0x000fea0003800000 */
[----:B------:R-:W-:Y:S01]  /*2080*/  ISETP.NE.U32.AND P2, PT, R3, RZ, PT ;  /* 0x000000ff0300720c */ /* 0x000fe20003f45070 */
[----:B------:R-:W-:-:S03]  /*2090*/  FFMA.FTZ R90, R10, R92, R93 ;  /* 0x0000005c0a5a7223 */ /* 0x000fc6000001005d */
[----:B------:R-:W-:Y:S01]  /*20a0*/  ISETP.NE.AND.EX P2, PT, R2, RZ, PT, P2 ;  /* 0x000000ff0200720c */ /* 0x000fe20003f45320 */
[----:B------:R-:W-:-:S04]  /*20b0*/  FADD.FTZ R90, R131, -R90 ;  /* 0x8000005a835a7221 */ /* 0x000fc80000010000 */
[----:B------:R-:W-:-:S08]  /*20c0*/  FMUL.FTZ R160, R5, R90 ;  /* 0x0000005a05a07220 */ /* 0x000fd00000410000 */
[----:B------:R-:W-:-:S07]  /*20d0*/  @P2 FADD.FTZ R160, R43, R160 ;  /* 0x000000a02ba02221 */ /* 0x000fce0000010000 */
.L_x_4698:
[----:B------:R-:W-:Y:S05]  /*20e0*/  BSYNC B0 ;  /* 0x0000000000007941 */ /* 0x000fea0003800000 */
.L_x_4697:
[C---:B0-----:R-:W-:Y:S01]  /*20f0*/  @P5 FMUL.FTZ R95, R147.reuse, R95 ;  /* 0x0000005f935f5220 */ /* 0x041fe20000410000 */
[----:B------:R-:W-:Y:S01]  /*2100*/  SEL R90, R147, R86, P1 ;  /* 0x00000056935a7207 */ /* 0x000fe20000800000 */
[----:B--2---:R-:W-:Y:S01]  /*2110*/  @P5 FMUL.FTZ R147, R160, R117 ;  /* 0x00000075a0935220 */ /* 0x004fe20000410000 */
[C---:B------:R-:W-:Y:S01]  /*2120*/  @P5 LOP3.LUT P2, RZ, R124.reuse, 0xff00, RZ, 0xc0, !PT ;  /* 0x0000ff007cff5812 */ /* 0x040fe2000784c0ff */
[----:B------:R-:W-:Y:S01]  /*2130*/  @P5 FMUL.FTZ R117, R95, R94 ;  /* 0x0000005e5f755220 */ /* 0x000fe20000410000 */
[C---:B------:R-:W-:Y:S01]  /*2140*/  @P5 LOP3.LUT P3, RZ, R124.reuse, 0xff, RZ, 0xc0, !PT ;  /* 0x000000ff7cff5812 */ /* 0x040fe2000786c0ff */
[----:B------:R-:W0:Y:S01]  /*2150*/  @P0 LDC.64 R94, c[0x0][0x308] ;  /* 0x0000c200ff5e0b82 */ /* 0x000e220000000a00 */
[----:B------:R-:W-:Y:S01]  /*2160*/  @P5 FSEL R157, R157, RZ, P2 ;  /* 0x000000ff9d9d5208 */ /* 0x000fe20001000000 */
[----:B------:R-:W-:Y:S01]  /*2170*/  @P5 FMUL.FTZ R116, R147, R116 ;  /* 0x0000007493745220 */ /* 0x000fe20000410000 */
[----:B------:R-:W-:Y:S01]  /*2180*/  @P5 LOP3.LUT P2, RZ, R124, 0xff000000, RZ, 0xc0, !PT ;  /* 0xff0000007cff5812 */ /* 0x000fe2000784c0ff */
[----:B------:R-:W-:Y:S01]  /*2190*/  BSSY B0, `(.L_x_4699) ;  /* 0x0000024000007945 */ /* 0x000fe20003800000 */
[----:B------:R-:W-:-:S02]  /*21a0*/  @P5 FSEL R146, R146, RZ, P3 ;  /* 0x000000ff92925208 */ /* 0x000fc40001800000 */
[----:B------:R-:W-:Y:S02]  /*21b0*/  @P5 LOP3.LUT P3, RZ, R124, 0xff0000, RZ, 0xc0, !PT ;  /* 0x00ff00007cff5812 */ /* 0x000fe4000786c0ff */
[----:B------:R-:W-:Y:S02]  /*21c0*/  @P5 FSEL R116, R116, RZ, P2 ;  /* 0x000000ff74745208 */ /* 0x000fe40001000000 */
[----:B------:R-:W-:Y:S02]  /*21d0*/  @!P4 ISETP.NE.U32.AND P2, PT, R3, RZ, PT ;  /* 0x000000ff0300c20c */ /* 0x000fe40003f45070 */
[----:B------:R-:W-:Y:S02]  /*21e0*/  SEL R91, R160, R87, P1 ;  /* 0x00000057a05b7207 */ /* 0x000fe40000800000 */
[----:B------:R-:W-:Y:S02]  /*21f0*/  @P5 FSEL R117, R117, RZ, P3 ;  /* 0x000000ff75755208 */ /* 0x000fe40001800000 */
[----:B------:R-:W-:Y:S01]  /*2200*/  @!P4 ISETP.NE.U32.AND P3, PT, R3, RZ, PT ;  /* 0x000000ff0300c20c */ /* 0x000fe20003f65070 */
[----:B------:R1:W-:Y:S01]  /*2210*/  @P0 STG.E.128 desc[UR4][R118.64], R88 ;  /* 0x0000005876000986 */ /* 0x0003e2000c101d04 */
[----:B------:R-:W-:-:S02]  /*2220*/  @!P4 ISETP.NE.AND.EX P2, PT, R2, RZ, PT, P2 ;  /* 0x000000ff0200c20c */ /* 0x000fc40003f45320 */
[----:B------:R-:W-:Y:S02]  /*2230*/  @!P4 ISETP.NE.AND.EX P3, PT, R2, RZ, PT, P3 ;  /* 0x000000ff0200c20c */ /* 0x000fe40003f65330 */
[----:B------:R-:W-:Y:S01]  /*2240*/  @P5 F2FP.BF16.F32.PACK_AB R117, RZ, R117 ;  /* 0x00000075ff75523e */ /* 0x000fe200000010ff */
[----:B0-----:R-:W-:Y:S01]  /*2250*/  @P0 IMAD.WIDE.U32 R94, R125, 0x10, R94 ;  /* 0x000000107d5e0825 */ /* 0x001fe200078e005e */
[----:B------:R-:W-:Y:S02]  /*2260*/  @P5 F2FP.BF16.F32.PACK_AB R146, RZ, R146 ;  /* 0x00000092ff92523e */ /* 0x000fe400000010ff */
[----:B------:R-:W-:Y:S02]  /*2270*/  @P5 F2FP.BF16.F32.PACK_AB R157, RZ, R157 ;  /* 0x0000009dff9d523e */ /* 0x000fe400000010ff */
[----:B------:R-:W-:Y:S02]  /*2280*/  @P5 PRMT R114, R117, 0x7610, R114 ;  /* 0x0000761075725816 */ /* 0x000fe40000000072 */
[----:B------:R-:W-:-:S02]  /*2290*/  @P5 PRMT R112, R146, 0x7610, R112 ;  /* 0x0000761092705816 */ /* 0x000fc40000000070 */
[----:B------:R-:W-:Y:S02]  /*22a0*/  @P5 PRMT R113, R157, 0x7610, R113 ;  /* 0x000076109d715816 */ /* 0x000fe40000000071 */
[----:B-1----:R-:W-:Y:S02]  /*22b0*/  @P5 F2FP.BF16.F32.PACK_AB R88, RZ, R116 ;  /* 0x00000074ff58523e */ /* 0x002fe400000010ff */
[----:B------:R-:W-:Y:S02]  /*22c0*/  @!P4 FSEL R116, R37, RZ, P2 ;  /* 0x000000ff2574c208 */ /* 0x000fe40001000000 */
[C---:B------:R-:W-:Y:S02]  /*22d0*/  @!P4 ISETP.NE.U32.AND P2, PT, R3.reuse, RZ, PT ;  /* 0x000000ff0300c20c */ /* 0x040fe40003f45070 */
[----:B------:R-:W-:Y:S02]  /*22e0*/  @!P4 FSEL R118, R36, RZ, P3 ;  /* 0x000000ff2476c208 */ /* 0x000fe40001800000 */
[----:B------:R-:W-:-:S02]  /*22f0*/  @!P4 ISETP.NE.U32.AND P3, PT, R3, RZ, PT ;  /* 0x000000ff0300c20c */ /* 0x000fc40003f65070 */
[C---:B------:R-:W-:Y:S02]  /*2300*/  @!P4 ISETP.NE.AND.EX P2, PT, R2.reuse, RZ, PT, P2 ;  /* 0x000000ff0200c20c */ /* 0x040fe40003f45320 */
[----:B------:R-:W-:Y:S02]  /*2310*/  @!P4 ISETP.NE.AND.EX P3, PT, R2, RZ, PT, P3 ;  /* 0x000000ff0200c20c */ /* 0x000fe40003f65330 */
[----:B------:R-:W-:Y:S02]  /*2320*/  @P5 PRMT R115, R88, 0x7610, R115 ;  /* 0x0000761058735816 */ /* 0x000fe40000000073 */
[----:B------:R-:W-:Y:S01]  /*2330*/  @!P4 FSEL R117, R38, RZ, P2 ;  /* 0x000000ff2675c208 */ /* 0x000fe20001000000 */
[----:B------:R-:W-:Y:S08]  /*2340*/  @!P5 BRA `(.L_x_4700) ;  /* 0x000000000020d947 */ /* 0x000ff00003800000 */
        /* <DEDUP_REMOVED lines=8> */
.L_x_4700:
[----:B------:R-:W-:Y:S05]  /*23d0*/  BSYNC B0 ;  /* 0x0000000000007941 */ /* 0x000fea0003800000 */
.L_x_4699:
        /* <DEDUP_REMOVED lines=8> */
.L_x_4702:
[----:B------:R-:W-:Y:S05]  /*2460*/  BSYNC B0 ;  /* 0x0000000000007941 */ /* 0x000fea0003800000 */
.L_x_4701:
        /* <DEDUP_REMOVED lines=8> */
.L_x_4704:
[----:B------:R-:W-:Y:S05]  /*24f0*/  BSYNC B0 ;  /* 0x0000000000007941 */ /* 0x000fea0003800000 */
.L_x_4703:
        /* <DEDUP_REMOVED lines=8> */
.L_x_4706:
[----:B------:R-:W-:Y:S05]  /*2580*/  BSYNC B0 ;  /* 0x0000000000007941 */ /* 0x000fea0003800000 */
.L_x_4705:
[----:B------:R-:W-:Y:S01]  /*2590*/  BSSY B0, `(.L_x_4707) ;  /* 0x0000009000007945 */ /* 0x000fe20003800000 */
[----:B------:R-:W-:-:S03]  /*25a0*/  @!P4 FSEL R124, R39, RZ, P3 ;  /* 0x000000ff277cc208 */ /* 0x000fc60001800000 */
[----:B------:R-:W-:Y:S05]  /*25b0*/  @!P4 BRA `(.L_x_4708) ;  /* 0x000000000018c947 */ /* 0x000fea0003800000 */
[----:B------:R-:W-:Y:S01]  /*25c0*/  ISETP.NE.U32.AND P2, PT, R3, RZ, PT ;  /* 0x000000ff0300720c */ /* 0x000fe20003f45070 */
[----:B0-----:R-:W-:-:S03]  /*25d0*/  FFMA.FTZ R88, R14, R92, R93 ;  /* 0x0000005c0e587223 */ /* 0x001fc6000001005d */
[----:B------:R-:W-:Y:S01]  /*25e0*/  ISETP.NE.AND.EX P2, PT, R2, RZ, PT, P2 ;  /* 0x000000ff0200720c */ /* 0x000fe20003f45320 */
[----:B------:R-:W-:-:S04]  /*25f0*/  FADD.FTZ R88, R127, -R88 ;  /* 0x800000587f587221 */ /* 0x000fc80000010000 */
[----:B------:R-:W-:-:S08]  /*2600*/  FMUL.FTZ R124, R5, R88 ;  /* 0x00000058057c7220 */ /* 0x000fd00000410000 */
[----:B------:R-:W-:-:S07]  /*2610*/  @P2 FADD.FTZ R124, R39, R124 ;  /* 0x0000007c277c2221 */ /* 0x000fce0000010000 */
.L_x_4708:
[----:B------:R-:W-:Y:S05]  /*2620*/  BSYNC B0 ;  /* 0x0000000000007941 */ /* 0x000fea0003800000 */
.L_x_4707:
[----:B0-----:R-:W-:Y:S01]  /*2630*/  SEL R88, R118, R84, P1 ;  /* 0x0000005476587207 */ /* 0x001fe20000800000 */
[----:B------:R-:W-:Y:S01]  /*2640*/  BSSY B0, `(.L_x_4709) ;  /* 0x0000039000007945 */ /* 0x000fe20003800000 */
[----:B------:R-:W-:Y:S02]  /*2650*/  SEL R89, R116, R85, P1 ;  /* 0x0000005574597207 */ /* 0x000fe40000800000 */
[----:B------:R-:W-:Y:S02]  /*2660*/  SEL R90, R117, R86, P1 ;  /* 0x00000056755a7207 */ /* 0x000fe40000800000 */
[----:B------:R-:W-:Y:S02]  /*2670*/  SEL R91, R124, R87, P1 ;  /* 0x000000577c5b7207 */ /* 0x000fe40000800000 */
[C---:B------:R-:W-:Y:S02]  /*2680*/  @P5 LOP3.LUT P2, RZ, R123.reuse, 0xff00, RZ, 0xc0, !PT ;  /* 0x0000ff007bff5812 */ /* 0x040fe4000784c0ff */
[----:B------:R-:W-:Y:S01]  /*2690*/  @P5 LOP3.LUT P3, RZ, R123, 0xff, RZ, 0xc0, !PT ;  /* 0x000000ff7bff5812 */ /* 0x000fe2000786c0ff */
[----:B------:R0:W-:Y:S02]  /*26a0*/  @P0 STG.E.128 desc[UR4][R94.64], R88 ;  /* 0x000000585e000986 */ /* 0x0001e4000c101d04 */
[----:B0-----:R-:W0:Y:S08]  /*26b0*/  @P5 LDC.64 R94, c[0x0][0x298] ;  /* 0x0000a600ff5e5b82 */ /* 0x001e300000000a00 */
[----:B------:R-:W1:Y:S08]  /*26c0*/  @P5 LDC.64 R90, c[0x0][0x298] ;  /* 0x0000a600ff5a5b82 */ /* 0x000e700000000a00 */
[----:B------:R-:W2:Y:S01]  /*26d0*/  @P5 LDC.64 R88, c[0x0][0x298] ;  /* 0x0000a600ff585b82 */ /* 0x000ea20000000a00 */
[----:B0-----:R-:W-:-:S04]  /*26e0*/  @P5 FMUL.FTZ R119, R118, R95 ;  /* 0x0000005f76775220 */ /* 0x001fc80000410000 */
[----:B------:R-:W-:-:S03]  /*26f0*/  @P5 FMUL.FTZ R119, R119, R94 ;  /* 0x0000005e77775220 */ /* 0x000fc60000410000 */
[----:B------:R-:W0:Y:S01]  /*2700*/  @P5 LDC.64 R94, c[0x0][0x298] ;  /* 0x0000a600ff5e5b82 */ /* 0x000e220000000a00 */
[----:B-1----:R-:W-:Y:S01]  /*2710*/  @P5 FMUL.FTZ R125, R116, R91 ;  /* 0x0000005b747d5220 */ /* 0x002fe20000410000 */
[----:B------:R-:W-:Y:S02]  /*2720*/  @P5 FSEL R119, R119, RZ, P3 ;  /* 0x000000ff77775208 */ /* 0x000fe40001800000 */
[----:B------:R-:W-:Y:S01]  /*2730*/  @P5 LOP3.LUT P3, RZ, R123, 0xff0000, RZ, 0xc0, !PT ;  /* 0x00ff00007bff5812 */ /* 0x000fe2000786c0ff */
[----:B------:R-:W-:Y:S01]  /*2740*/  @P5 FMUL.FTZ R125, R125, R90 ;  /* 0x0000005a7d7d5220 */ /* 0x000fe20000410000 */
[----:B------:R-:W-:Y:S01]  /*2750*/  @P5 F2FP.BF16.F32.PACK_AB R119, RZ, R119 ;  /* 0x00000077ff77523e */ /* 0x000fe200000010ff */
[----:B--2---:R-:W-:-:S03]  /*2760*/  @P5 FMUL.FTZ R117, R117, R89 ;  /* 0x0000005975755220 */ /* 0x004fc60000410000 */
[----:B------:R-:W-:Y:S02]  /*2770*/  @P5 FSEL R125, R125, RZ, P2 ;  /* 0x000000ff7d7d5208 */ /* 0x000fe40001000000 */
[----:B------:R-:W-:Y:S01]  /*2780*/  @P5 LOP3.LUT P2, RZ, R123, 0xff000000, RZ, 0xc0, !PT ;  /* 0xff0000007bff5812 */ /* 0x000fe2000784c0ff */
[----:B------:R-:W-:Y:S01]  /*2790*/  @P5 FMUL.FTZ R88, R117, R88 ;  /* 0x0000005875585220 */ /* 0x000fe20000410000 */
[----:B------:R-:W-:Y:S01]  /*27a0*/  @P5 F2FP.BF16.F32.PACK_AB R125, RZ, R125 ;  /* 0x0000007dff7d523e */ /* 0x000fe200000010ff */
[----:B------:R-:W1:Y:S01]  /*27b0*/  @P0 LDC.64 R116, c[0x0][0x308] ;  /* 0x0000c200ff740b82 */ /* 0x000e620000000a00 */
[----:B------:R-:W-:Y:S02]  /*27c0*/  @P5 PRMT R112, R119, 0x7610, R112 ;  /* 0x0000761077705816 */ /* 0x000fe40000000070 */
[----:B------:R-:W-:Y:S02]  /*27d0*/  @P5 FSEL R88, R88, RZ, P3 ;  /* 0x000000ff58585208 */ /* 0x000fe40001800000 */
[----:B------:R-:W-:-:S02]  /*27e0*/  @!P4 ISETP.NE.U32.AND P3, PT, R3, RZ, PT ;  /* 0x000000ff0300c20c */ /* 0x000fc40003f65070 */
[----:B------:R-:W-:Y:S01]  /*27f0*/  @P5 F2FP.BF16.F32.PACK_AB R88, RZ, R88 ;  /* 0x00000058ff58523e */ /* 0x000fe200000010ff */
[----:B0-----:R-:W-:Y:S01]  /*2800*/  @P5 FMUL.FTZ R95, R124, R95 ;  /* 0x0000005f7c5f5220 */ /* 0x001fe20000410000 */
[----:B------:R-:W-:Y:S02]  /*2810*/  @!P4 ISETP.NE.AND.EX P3, PT, R2, RZ, PT, P3 ;  /* 0x000000ff0200c20c */ /* 0x000fe40003f65330 */
[----:B------:R-:W-:Y:S01]  /*2820*/  @P5 PRMT R113, R125, 0x7610, R113 ;  /* 0x000076107d715816 */ /* 0x000fe20000000071 */
[----:B------:R-:W-:Y:S01]  /*2830*/  @P5 FMUL.FTZ R94, R95, R94 ;  /* 0x0000005e5f5e5220 */ /* 0x000fe20000410000 */
[----:B------:R-:W-:Y:S02]  /*2840*/  @!P4 FSEL R123, R32, RZ, P3 ;  /* 0x000000ff207bc208 */ /* 0x000fe40001800000 */
[----:B------:R-:W-:Y:S02]  /*2850*/  @!P4 ISETP.NE.U32.AND P3, PT, R3, RZ, PT ;  /* 0x000000ff0300c20c */ /* 0x000fe40003f65070 */
[----:B------:R-:W-:-:S02]  /*2860*/  @P5 FSEL R89, R94, RZ, P2 ;  /* 0x000000ff5e595208 */ /* 0x000fc40001000000 */
[----:B------:R-:W0:Y:S01]  /*2870*/  @P5 LDC.64 R94, c[0x0][0x298] ;  /* 0x0000a600ff5e5b82 */ /* 0x000e220000000a00 */
[----:B------:R-:W-:Y:S02]  /*2880*/  @!P4 ISETP.NE.U32.AND P2, PT, R3, RZ, PT ;  /* 0x000000ff0300c20c */ /* 0x000fe40003f45070 */
[----:B------:R-:W-:Y:S02]  /*2890*/  @P5 F2FP.BF16.F32.PACK_AB R89, RZ, R89 ;  /* 0x00000059ff59523e */ /* 0x000fe400000010ff */
[C---:B------:R-:W-:Y:S01]  /*28a0*/  @!P4 ISETP.NE.AND.EX P2, PT, R2.reuse, RZ, PT, P2 ;  /* 0x000000ff0200c20c */ /* 0x040fe20003f45320 */
[----:B-1----:R-:W-:Y:S01]  /*28b0*/  @P0 IMAD.WIDE.U32 R116, R121, 0x10, R116 ;  /* 0x0000001079740825 */ /* 0x002fe200078e0074 */
[----:B------:R-:W-:Y:S02]  /*28c0*/  @!P4 ISETP.NE.AND.EX P3, PT, R2, RZ, PT, P3 ;  /* 0x000000ff0200c20c */ /* 0x000fe40003f65330 */
[----:B------:R-:W-:Y:S02]  /*28d0*/  @!P4 FSEL R118, R33, RZ, P2 ;  /* 0x000000ff2176c208 */ /* 0x000fe40001000000 */
[----:B------:R-:W-:-:S02]  /*28e0*/  @!P4 ISETP.NE.U32.AND P2, PT, R3, RZ, PT ;  /* 0x000000ff0300c20c */ /* 0x000fc40003f45070 */
[----:B------:R-:W-:Y:S02]  /*28f0*/  @P5 PRMT R114, R88, 0x7610, R114 ;  /* 0x0000761058725816 */ /* 0x000fe40000000072 */
[----:B------:R-:W-:Y:S02]  /*2900*/  @!P4 ISETP.NE.AND.EX P2, PT, R2, RZ, PT, P2 ;  /* 0x000000ff0200c20c */ /* 0x000fe40003f45320 */
[----:B------:R-:W-:Y:S02]  /*2910*/  @P5 PRMT R115, R89, 0x7610, R115 ;  /* 0x0000761059735816 */ /* 0x000fe40000000073 */
[----:B------:R-:W-:Y:S01]  /*2920*/  @!P4 FSEL R119, R34, RZ, P2 ;  /* 0x000000ff2277c208 */ /* 0x000fe20001000000 */
[----:B------:R-:W-:Y:S08]  /*2930*/  @!P5 BRA `(.L_x_4710) ;  /* 0x000000000024d947 */ /* 0x000ff00003800000 */
[----:B------:R-:W1:Y:S01]  /*2940*/  LDC.64 R90, c[0x0][0x2f8] ;  /* 0x0000be00ff5a7b82 */ /* 0x000e620000000a00 */
[----:B------:R-:W-:Y:S02]  /*2950*/  LOP3.LUT R88, R113, 0xffff, RZ, 0xc0, !PT ;  /* 0x0000ffff71587812 */ /* 0x000fe400078ec0ff */
[----:B------:R-:W-:-:S03]  /*2960*/  PRMT R121, R114, 0x5410, R115 ;  /* 0x0000541072797816 */ /* 0x000fc60000000073 */
[----:B------:R-:W-:-:S05]  /*2970*/  IMAD.WIDE.U32 R88, R88, 0x10000, RZ ;  /* 0x0001000058587825 */ /* 0x000fca00078e00ff */
[----:B------:R-:W-:Y:S02]  /*2980*/  LOP3.LUT R89, R121, R89, RZ, 0xfc, !PT ;  /* 0x0000005979597212 */ /* 0x000fe400078efcff */
[----:B------:R-:W-:Y:S02]  /*2990*/  IADD3 R121, R111, 0x80, RZ ;  /* 0x000000806f797810 */ /* 0x000fe40007ffe0ff */
[----:B------:R-:W-:-:S03]  /*29a0*/  LOP3.LUT R88, R88, 0xffff, R112, 0xf8, !PT ;  /* 0x0000ffff58587812 */ /* 0x000fc600078ef870 */
[----:B-1----:R-:W-:-:S05]  /*29b0*/  IMAD.WIDE.U32 R90, R121, 0x8, R90 ;  /* 0x00000008795a7825 */ /* 0x002fca00078e005a */
[----:B------:R1:W-:Y:S02]  /*29c0*/  STG.E.64 desc[UR4][R90.64], R88 ;  /* 0x000000585a007986 */ /* 0x0003e4000c101b04 */
.L_x_4710:
[----:B------:R-:W-:Y:S05]  /*29d0*/  BSYNC B0 ;  /* 0x0000000000007941 */ /* 0x000fea0003800000 */
.L_x_4709:
        /* <DEDUP_REMOVED lines=8> */
.L_x_4712:
[----:B------:R-:W-:Y:S05]  /*2a60*/  BSYNC B0 ;  /* 0x0000000000007941 */ /* 0x000fea0003800000 */
.L_x_4711:
        /* <DEDUP_REMOVED lines=8> */
.L_x_4714:
[----:B------:R-:W-:Y:S05]  /*2af0*/  BSYNC B0 ;  /* 0x0000000000007941 */ /* 0x000fea0003800000 */
.L_x_4713:
        /* <DEDUP_REMOVED lines=8> */
.L_x_4716:
[----:B------:R-:W-:Y:S05]  /*2b80*/  BSYNC B0 ;  /* 0x0000000000007941 */ /* 0x000fea0003800000 */
.L_x_4715:
[----:B------:R-:W-:Y:S01]  /*2b90*/  BSSY B0, `(.L_x_4717) ;  /* 0x0000009000007945 */ /* 0x000fe20003800000 */
[----:B------:R-:W-:-:S03]  /*2ba0*/  @!P4 FSEL R124, R35, RZ, P3 ;  /* 0x000000ff237cc208 */ /* 0x000fc60001800000 */
[----:B------:R-:W-:Y:S05]  /*2bb0*/  @!P4 BRA `(.L_x_4718) ;  /* 0x000000000018c947 */ /* 0x000fea0003800000 */
[----:B------:R-:W-:Y:S01]  /*2bc0*/  ISETP.NE.U32.AND P2, PT, R3, RZ, PT ;  /* 0x000000ff0300720c */ /* 0x000fe20003f45070 */
[----:B-1----:R-:W-:-:S03]  /*2bd0*/  FFMA.FTZ R88, R18, R92, R93 ;  /* 0x0000005c12587223 */ /* 0x002fc6000001005d */
[----:B------:R-:W-:Y:S01]  /*2be0*/  ISETP.NE.AND.EX P2, PT, R2, RZ, PT, P2 ;  /* 0x000000ff0200720c */ /* 0x000fe20003f45320 */
[----:B------:R-:W-:-:S04]  /*2bf0*/  FADD.FTZ R88, R101, -R88 ;  /* 0x8000005865587221 */ /* 0x000fc80000010000 */
[----:B------:R-:W-:-:S08]  /*2c00*/  FMUL.FTZ R124, R5, R88 ;  /* 0x00000058057c7220 */ /* 0x000fd00000410000 */
[----:B------:R-:W-:-:S07]  /*2c10*/  @P2 FADD.FTZ R124, R35, R124 ;  /* 0x0000007c237c2221 */ /* 0x000fce0000010000 */
.L_x_4718:
[----:B------:R-:W-:Y:S05]  /*2c20*/  BSYNC B0 ;  /* 0x0000000000007941 */ /* 0x000fea0003800000 */
.L_x_4717:
[C---:B-1----:R-:W-:Y:S01]  /*2c30*/  SEL R88, R123.reuse, R84, P1 ;  /* 0x000000547b587207 */ /* 0x042fe20000800000 */
[----:B0-----:R-:W-:Y:S01]  /*2c40*/  @P5 FMUL.FTZ R95, R123, R95 ;  /* 0x0000005f7b5f5220 */ /* 0x001fe20000410000 */
[----:B------:R-:W-:Y:S01]  /*2c50*/  SEL R89, R118, R85, P1 ;  /* 0x0000005576597207 */ /* 0x000fe20000800000 */
[----:B------:R-:W-:Y:S01]  /*2c60*/  BSSY B0, `(.L_x_4719) ;  /* 0x0000030000007945 */ /* 0x000fe20003800000 */
[----:B------:R-:W-:Y:S01]  /*2c70*/  SEL R90, R119, R86, P1 ;  /* 0x00000056775a7207 */ /* 0x000fe20000800000 */
[----:B------:R-:W-:Y:S01]  /*2c80*/  @P5 FMUL.FTZ R94, R95, R94 ;  /* 0x0000005e5f5e5220 */ /* 0x000fe20000410000 */
[----:B------:R-:W-:Y:S02]  /*2c90*/  SEL R91, R124, R87, P1 ;  /* 0x000000577c5b7207 */ /* 0x000fe40000800000 */
[C---:B------:R-:W-:Y:S02]  /*2ca0*/  @P5 LOP3.LUT P2, RZ, R120.reuse, 0xff, RZ, 0xc0, !PT ;  /* 0x000000ff78ff5812 */ /* 0x040fe4000784c0ff */
[----:B------:R-:W-:Y:S01]  /*2cb0*/  @P5 LOP3.LUT P3, RZ, R120, 0xff00, RZ, 0xc0, !PT ;  /* 0x0000ff0078ff5812 */ /* 0x000fe2000786c0ff */
[----:B------:R0:W-:Y:S01]  /*2cc0*/  @P0 STG.E.128 desc[UR4][R116.64], R88 ;  /* 0x0000005874000986 */ /* 0x0001e2000c101d04 */
[----:B------:R-:W-:-:S02]  /*2cd0*/  @P5 FSEL R94, R94, RZ, P2 ;  /* 0x000000ff5e5e5208 */ /* 0x000fc40001000000 */
[----:B------:R-:W-:Y:S01]  /*2ce0*/  @P5 LOP3.LUT P2, RZ, R120, 0xff0000, RZ, 0xc0, !PT ;  /* 0x00ff000078ff5812 */ /* 0x000fe2000784c0ff */
        /* <DEDUP_REMOVED lines=10> */
[----:B------:R-:W-:Y:S02]  /*2d90*/  @P5 F2FP.BF16.F32.PACK_AB R120, RZ, R94 ;  /* 0x0000005eff78523e */ /* 0x000fe400000010ff */
[----:B------:R-:W1:Y:S01]  /*2da0*/  @P5 LDC.64 R116, c[0x0][0x298] ;  /* 0x0000a600ff745b82 */ /* 0x000e620000000a00 */
[----:B------:R-:W-:Y:S01]  /*2db0*/  @P5 F2FP.BF16.F32.PACK_AB R121, RZ, R121 ;  /* 0x00000079ff79523e */ /* 0x000fe200000010ff */
[----:B--2---:R-:W-:Y:S01]  /*2dc0*/  @P5 FMUL.FTZ R119, R119, R91 ;  /* 0x0000005b77775220 */ /* 0x004fe20000410000 */
[----:B------:R-:W-:-:S02]  /*2dd0*/  @P5 FSEL R118, R118, RZ, P3 ;  /* 0x000000ff76765208 */ /* 0x000fc40001800000 */
[----:B------:R-:W-:Y:S01]  /*2de0*/  @!P4 ISETP.NE.U32.AND P3, PT, R3, RZ, PT ;  /* 0x000000ff0300c20c */ /* 0x000fe20003f65070 */
[----:B------:R-:W-:Y:S01]  /*2df0*/  @P5 FMUL.FTZ R119, R119, R90 ;  /* 0x0000005a77775220 */ /* 0x000fe20000410000 */
[----:B------:R-:W-:Y:S01]  /*2e00*/  @P5 F2FP.BF16.F32.PACK_AB R118, RZ, R118 ;  /* 0x00000076ff76523e */ /* 0x000fe200000010ff */
[----:B------:R-:W2:Y:S01]  /*2e10*/  @P5 LDC.64 R90, c[0x0][0x298] ;  /* 0x0000a600ff5a5b82 */ /* 0x000ea20000000a00 */
[----:B------:R-:W-:Y:S02]  /*2e20*/  @P5 PRMT R112, R120, 0x7610, R112 ;  /* 0x0000761078705816 */ /* 0x000fe40000000070 */
[----:B------:R-:W-:Y:S02]  /*2e30*/  @P5 FSEL R119, R119, RZ, P2 ;  /* 0x000000ff77775208 */ /* 0x000fe40001000000 */
[----:B------:R-:W-:Y:S02]  /*2e40*/  @!P4 ISETP.NE.U32.AND P2, PT, R3, RZ, PT ;  /* 0x000000ff0300c20c */ /* 0x000fe40003f45070 */
[----:B------:R-:W-:Y:S01]  /*2e50*/  @P5 F2FP.BF16.F32.PACK_AB R119, RZ, R119 ;  /* 0x00000077ff77523e */ /* 0x000fe200000010ff */
[----:B------:R-:W3:Y:S01]  /*2e60*/  @P5 LDC.64 R94, c[0x0][0x298] ;  /* 0x0000a600ff5e5b82 */ /* 0x000ee20000000a00 */
[----:B------:R-:W-:-:S02]  /*2e70*/  @!P4 ISETP.NE.AND.EX P2, PT, R2, RZ, PT, P2 ;  /* 0x000000ff0200c20c */ /* 0x000fc40003f45320 */
[----:B------:R-:W-:Y:S02]  /*2e80*/  @P5 PRMT R113, R121, 0x7610, R113 ;  /* 0x0000761079715816 */ /* 0x000fe40000000071 */
[----:B------:R-:W-:Y:S02]  /*2e90*/  @P5 PRMT R114, R119, 0x7610, R114 ;  /* 0x0000761077725816 */ /* 0x000fe40000000072 */
[----:B------:R-:W-:Y:S01]  /*2ea0*/  @P5 PRMT R115, R118, 0x7610, R115 ;  /* 0x0000761076735816 */ /* 0x000fe20000000073 */
[----:B------:R-:W4:Y:S01]  /*2eb0*/  @P0 LDC.64 R124, c[0x0][0x308] ;  /* 0x0000c200ff7c0b82 */ /* 0x000f220000000a00 */
[----:B------:R-:W-:Y:S05]  /*2ec0*/  @!P5 BRA `(.L_x_4720) ;  /* 0x000000000024d947 */ /* 0x000fea0003800000 */
[----:B------:R-:W5:Y:S01]  /*2ed0*/  LDC.64 R120, c[0x0][0x2f8] ;  /* 0x0000be00ff787b82 */ /* 0x000f620000000a00 */
[----:B------:R-:W-:Y:S02]  /*2ee0*/  LOP3.LUT R118, R113, 0xffff, RZ, 0xc0, !PT ;  /* 0x0000ffff71767812 */ /* 0x000fe400078ec0ff */
[----:B------:R-:W-:-:S03]  /*2ef0*/  PRMT R123, R114, 0x5410, R115 ;  /* 0x00005410727b7816 */ /* 0x000fc60000000073 */
[----:B------:R-:W-:-:S05]  /*2f00*/  IMAD.WIDE.U32 R118, R118, 0x10000, RZ ;  /* 0x0001000076767825 */ /* 0x000fca00078e00ff */
[----:B------:R-:W-:Y:S02]  /*2f10*/  LOP3.LUT R119, R123, R119, RZ, 0xfc, !PT ;  /* 0x000000777b777212 */ /* 0x000fe400078efcff */
[----:B------:R-:W-:Y:S02]  /*2f20*/  IADD3 R123, R111, 0x100, RZ ;  /* 0x000001006f7b7810 */ /* 0x000fe40007ffe0ff */
[----:B------:R-:W-:-:S03]  /*2f30*/  LOP3.LUT R118, R118, 0xffff, R112, 0xf8, !PT ;  /* 0x0000ffff76767812 */ /* 0x000fc600078ef870 */
[----:B-----5:R-:W-:-:S05]  /*2f40*/  IMAD.WIDE.U32 R120, R123, 0x8, R120 ;  /* 0x000000087b787825 */ /* 0x020fca00078e0078 */
[----:B------:R0:W-:Y:S02]  /*2f50*/  STG.E.64 desc[UR4][R120.64], R118 ;  /* 0x0000007678007986 */ /* 0x0001e4000c101b04 */
.L_x_4720:
[----:B------:R-:W-:Y:S05]  /*2f60*/  BSYNC B0 ;  /* 0x0000000000007941 */ /* 0x000fea0003800000 */
.L_x_4719:
[----:B------:R-:W-:Y:S01]  /*2f70*/  BSSY B0, `(.L_x_4721) ;  /* 0x0000009000007945 */ /* 0x000fe20003800000 */
[----:B0-----:R-:W-:-:S03]  /*2f80*/  @!P4 FSEL R121, R28, RZ, P2 ;  /* 0x000000ff1c79c208 */ /* 0x001fc60001000000 */
[----:B------:R-:W-:Y:S05]  /*2f90*/  @!P4 BRA `(.L_x_4722) ;  /* 0x000000000018c947 */ /* 0x000fea0003800000 */
[----:B------:R-:W-:Y:S01]  /*2fa0*/  ISETP.NE.U32.AND P2, PT, R3, RZ, PT ;  /* 0x000000ff0300720c */ /* 0x000fe20003f45070 */
[----:B------:R-:W-:-:S03]  /*2fb0*/  FFMA.FTZ R119, R19, R92, R93 ;  /* 0x0000005c13777223 */ /* 0x000fc6000001005d */
[----:B------:R-:W-:Y:S01]  /*2fc0*/  ISETP.NE.AND.EX P2, PT, R2, RZ, PT, P2 ;  /* 0x000000ff0200720c */ /* 0x000fe20003f45320 */
[----:B------:R-:W-:-:S04]  /*2fd0*/  FADD.FTZ R118, R102, -R119 ;  /* 0x8000007766767221 */ /* 0x000fc80000010000 */
[----:B------:R-:W-:-:S08]  /*2fe0*/  FMUL.FTZ R121, R5, R118 ;  /* 0x0000007605797220 */ /* 0x000fd00000410000 */
[----:B------:R-:W-:-:S07]  /*2ff0*/  @P2 FADD.FTZ R121, R28, R121 ;  /* 0x000000791c792221 */ /* 0x000fce0000010000 */
.L_x_4722:
[----:B------:R-:W-:Y:S05]  /*3000*/  BSYNC B0 ;  /* 0x0000000000007941 */ /* 0x000fea0003800000 */
.L_x_4721:
[----:B------:R-:W-:Y:S01]  /*3010*/  @P5 FMUL.FTZ R89, R121, R89 ;  /* 0x0000005979595220 */ /* 0x000fe20000410000 */
[----:B------:R-:W-:Y:S01]  /*3020*/  @!P4 ISETP.NE.AND.EX P3, PT, R2, RZ, PT, P3 ;  /* 0x000000ff0200c20c */ /* 0x000fe20003f65330 */
[----:B------:R-:W-:Y:S01]  /*3030*/  BSSY B0, `(.L_x_4723) ;  /* 0x000000b000007945 */ /* 0x000fe20003800000 */
[----:B------:R-:W-:Y:S01]  /*3040*/  @P5 LOP3.LUT P2, RZ, R122, 0xff, RZ, 0xc0, !PT ;  /* 0x000000ff7aff5812 */ /* 0x000fe2000784c0ff */
[----:B------:R-:W-:Y:S01]  /*3050*/  @P5 FMUL.FTZ R88, R89, R88 ;  /* 0x0000005859585220 */ /* 0x000fe20000410000 */
[----:B------:R-:W-:Y:S01]  /*3060*/  @!P4 FSEL R146, R29, RZ, P3 ;  /* 0x000000ff1d92c208 */ /* 0x000fe20001800000 */
[----:B------:R-:W-:Y:S10]  /*3070*/  @!P4 BRA `(.L_x_4724) ;  /* 0x000000000018c947 */ /* 0x000ff40003800000 */
[----:B------:R-:W-:Y:S01]  /*3080*/  ISETP.NE.U32.AND P3, PT, R3, RZ, PT ;  /* 0x000000ff0300720c */ /* 0x000fe20003f65070 */
[----:B------:R-:W-:-:S03]  /*3090*/  FFMA.FTZ R118, R20, R92, R93 ;  /* 0x0000005c14767223 */ /* 0x000fc6000001005d */
[----:B------:R-:W-:Y:S01]  /*30a0*/  ISETP.NE.AND.EX P3, PT, R2, RZ, PT, P3 ;  /* 0x000000ff0200720c */ /* 0x000fe20003f65330 */
[----:B------:R-:W-:-:S04]  /*30b0*/  FADD.FTZ R118, R103, -R118 ;  /* 0x8000007667767221 */ /* 0x000fc80000010000 */
[----:B------:R-:W-:-:S08]  /*30c0*/  FMUL.FTZ R146, R5, R118 ;  /* 0x0000007605927220 */ /* 0x000fd00000410000 */
[----:B------:R-:W-:-:S07]  /*30d0*/  @P3 FADD.FTZ R146, R29, R146 ;  /* 0x000000921d923221 */ /* 0x000fce0000010000 */
.L_x_4724:
[----:B------:R-:W-:Y:S05]  /*30e0*/  BSYNC B0 ;  /* 0x0000000000007941 */ /* 0x000fea0003800000 */
.L_x_4723:
[----:B------:R-:W-:Y:S01]  /*30f0*/  @!P4 ISETP.NE.U32.AND P3, PT, R3, RZ, PT ;  /* 0x000000ff0300c20c */ /* 0x000fe20003f65070 */
[----:B--2---:R-:W-:Y:S01]  /*3100*/  @P5 FMUL.FTZ R91, R146, R91 ;  /* 0x0000005b925b5220 */ /* 0x004fe20000410000 */
[----:B------:R-:W-:Y:S01]  /*3110*/  BSSY B0, `(.L_x_4725) ;  /* 0x000000d000007945 */ /* 0x000fe20003800000 */
[----:B------:R-:W-:Y:S02]  /*3120*/  @P5 FSEL R120, R88, RZ, P2 ;  /* 0x000000ff58785208 */ /* 0x000fe40001000000 */
[----:B------:R-:W-:Y:S01]  /*3130*/  @!P4 ISETP.NE.AND.EX P3, PT, R2, RZ, PT, P3 ;  /* 0x000000ff0200c20c */ /* 0x000fe20003f65330 */
[----:B------:R-:W-:Y:S01]  /*3140*/  @P5 FMUL.FTZ R90, R91, R90 ;  /* 0x0000005a5b5a5220 */ /* 0x000fe20000410000 */
[----:B------:R-:W-:Y:S02]  /*3150*/  @P5 LOP3.LUT P2, RZ, R122, 0xff00, RZ, 0xc0, !PT ;  /* 0x0000ff007aff5812 */ /* 0x000fe4000784c0ff */
        /* <DEDUP_REMOVED lines=8> */
.L_x_4726:
[----:B------:R-:W-:Y:S05]  /*31e0*/  BSYNC B0 ;  /* 0x0000000000007941 */ /* 0x000fea0003800000 */
.L_x_4725:
[----:B------:R-:W-:Y:S01]  /*31f0*/  @!P4 ISETP.NE.U32.AND P3, PT, R3, RZ, PT ;  /* 0x000000ff0300c20c */ /* 0x000fe20003f65070 */
[----:B------:R-:W-:Y:S01]  /*3200*/  BSSY B0, `(.L_x_4727) ;  /* 0x000000c000007945 */ /* 0x000fe20003800000 */
[----:B------:R-:W-:Y:S02]  /*3210*/  @P5 FSEL R123, R90, RZ, P2 ;  /* 0x000000ff5a7b5208 */ /* 0x000fe40001000000 */
[----:B------:R-:W-:Y:S02]  /*3220*/  @!P4 ISETP.NE.AND.EX P3, PT, R2, RZ, PT, P3 ;  /* 0x000000ff0200c20c */ /* 0x000fe40003f65330 */
        /* <DEDUP_REMOVED lines=9> */
.L_x_4728:
[----:B------:R-:W-:Y:S05]  /*32c0*/  BSYNC B0 ;  /* 0x0000000000007941 */ /* 0x000fea0003800000 */
.L_x_4727:
[C---:B---3--:R-:W-:Y:S01]  /*32d0*/  @P5 FMUL.FTZ R95, R91.reuse, R95 ;  /* 0x0000005f5b5f5220 */ /* 0x048fe20000410000 */
[----:B------:R-:W-:Y:S01]  /*32e0*/  SEL R90, R91, R86, P1 ;  /* 0x000000565b5a7207 */ /* 0x000fe20000800000 */
[----:B----4-:R-:W-:Y:S01]  /*32f0*/  @P0 IMAD.WIDE.U32 R118, R132, 0x10, R124 ;  /* 0x0000001084760825 */ /* 0x010fe200078e007c */
[----:B------:R-:W-:-:S03]  /*3300*/  SEL R88, R121, R84, P1 ;  /* 0x0000005479587207 */ /* 0x000fc60000800000 */
[----:B-1----:R-:W-:Y:S01]  /*3310*/  @P5 FMUL.FTZ R117, R160, R117 ;  /* 0x00000075a0755220 */ /* 0x002fe20000410000 */
[----:B------:R-:W-:Y:S01]  /*3320*/  SEL R89, R146, R85, P1 ;  /* 0x0000005592597207 */ /* 0x000fe20000800000 */
[----:B------:R-:W-:Y:S01]  /*3330*/  @P5 FMUL.FTZ R121, R95, R94 ;  /* 0x0000005e5f795220 */ /* 0x000fe20000410000 */
[----:B------:R-:W-:Y:S01]  /*3340*/  SEL R91, R160, R87, P1 ;  /* 0x00000057a05b7207 */ /* 0x000fe20000800000 */
[----:B------:R-:W-:Y:S01]  /*3350*/  @P5 FMUL.FTZ R124, R117, R116 ;  /* 0x00000074757c5220 */ /* 0x000fe20000410000 */
[----:B------:R-:W-:Y:S01]  /*3360*/  @P5 LOP3.LUT P3, RZ, R122, 0xff000000, RZ, 0xc0, !PT ;  /* 0xff0000007aff5812 */ /* 0x000fe2000786c0ff */
[----:B------:R-:W0:Y:S01]  /*3370*/  @P5 LDC.64 R94, c[0x0][0x298] ;  /* 0x0000a600ff5e5b82 */ /* 0x000e220000000a00 */
[----:B------:R-:W-:Y:S01]  /*3380*/  @P5 FSEL R121, R121, RZ, P2 ;  /* 0x000000ff79795208 */ /* 0x000fe20001000000 */
[----:B------:R1:W-:Y:S01]  /*3390*/  @P0 STG.E.128 desc[UR4][R118.64], R88 ;  /* 0x0000005876000986 */ /* 0x0003e2000c101d04 */
[----:B------:R-:W-:Y:S01]  /*33a0*/  @P5 FSEL R124, R124, RZ, P3 ;  /* 0x000000ff7c7c5208 */ /* 0x000fe20001800000 */
[----:B------:R-:W-:Y:S01]  /*33b0*/  BSSY B0, `(.L_x_4729) ;  /* 0x000001a000007945 */ /* 0x000fe20003800000 */
[----:B------:R-:W-:-:S02]  /*33c0*/  @P5 F2FP.BF16.F32.PACK_AB R120, RZ, R120 ;  /* 0x00000078ff78523e */ /* 0x000fc400000010ff */
[C---:B------:R-:W-:Y:S01]  /*33d0*/  @!P4 ISETP.NE.U32.AND P2, PT, R3.reuse, RZ, PT ;  /* 0x000000ff0300c20c */ /* 0x040fe20003f45070 */
[----:B------:R-:W2:Y:S01]  /*33e0*/  @P5 LDC.64 R116, c[0x0][0x298] ;  /* 0x0000a600ff745b82 */ /* 0x000ea20000000a00 */
[----:B------:R-:W-:Y:S02]  /*33f0*/  @P5 F2FP.BF16.F32.PACK_AB R121, RZ, R121 ;  /* 0x00000079ff79523e */ /* 0x000fe400000010ff */
[----:B------:R-:W-:Y:S02]  /*3400*/  @P5 F2FP.BF16.F32.PACK_AB R124, RZ, R124 ;  /* 0x0000007cff7c523e */ /* 0x000fe400000010ff */
[----:B------:R-:W-:Y:S02]  /*3410*/  @!P4 ISETP.NE.U32.AND P3, PT, R3, RZ, PT ;  /* 0x000000ff0300c20c */ /* 0x000fe40003f65070 */
[----:B------:R-:W-:Y:S02]  /*3420*/  @!P4 ISETP.NE.AND.EX P2, PT, R2, RZ, PT, P2 ;  /* 0x000000ff0200c20c */ /* 0x000fe40003f45320 */
[----:B------:R-:W-:-:S02]  /*3430*/  @P5 PRMT R112, R120, 0x7610, R112 ;  /* 0x0000761078705816 */ /* 0x000fc40000000070 */
[----:B------:R-:W-:Y:S01]  /*3440*/  @P5 PRMT R114, R121, 0x7610, R114 ;  /* 0x0000761079725816 */ /* 0x000fe20000000072 */
[----:B-1----:R-:W1:Y:S01]  /*3450*/  @P5 LDC.64 R88, c[0x0][0x298] ;  /* 0x0000a600ff585b82 */ /* 0x002e620000000a00 */
[----:B------:R-:W-:Y:S02]  /*3460*/  @P5 F2FP.BF16.F32.PACK_AB R119, RZ, R123 ;  /* 0x0000007bff77523e */ /* 0x000fe400000010ff */
[----:B------:R-:W-:Y:S02]  /*3470*/  @P5 PRMT R115, R124, 0x7610, R115 ;  /* 0x000076107c735816 */ /* 0x000fe40000000073 */
[----:B------:R-:W-:-:S03]  /*3480*/  @P5 PRMT R113, R119, 0x7610, R113 ;  /* 0x0000761077715816 */ /* 0x000fc60000000071 */
[----:B------:R-:W3:Y:S08]  /*3490*/  @P5 LDC.64 R90, c[0x0][0x298] ;  /* 0x0000a600ff5a5b82 */ /* 0x000ef00000000a00 */
[----:B------:R-:W4:Y:S01]  /*34a0*/  @P0 LDC.64 R122, c[0x0][0x308] ;  /* 0x0000c200ff7a0b82 */ /* 0x000f220000000a00 */
[----:B------:R-:W-:Y:S05]  /*34b0*/  @!P5 BRA `(.L_x_4730) ;  /* 0x000000000024d947 */ /* 0x000fea0003800000 */
        /* <DEDUP_REMOVED lines=9> */
.L_x_4730:
[----:B------:R-:W-:Y:S05]  /*3550*/  BSYNC B0 ;  /* 0x0000000000007941 */ /* 0x000fea0003800000 */
.L_x_4729:
        /* <DEDUP_REMOVED lines=9> */
.L_x_4732:
[----:B------:R-:W-:Y:S05]  /*35f0*/  BSYNC B0 ;  /* 0x0000000000007941 */ /* 0x000fea0003800000 */
.L_x_4731:
[----:B------:R-:W-:Y:S01]  /*3600*/  @!P4 ISETP.NE.AND.EX P3, PT, R2, RZ, PT, P3 ;  /* 0x000000ff0200c20c */ /* 0x000fe20003f65330 */
[----:B------:R-:W-:Y:S01]  /*3610*/  BSSY B0, `(.L_x_4733) ;  /* 0x000000a000007945 */ /* 0x000fe20003800000 */
[----:B------:R-:W-:Y:S02]  /*3620*/  @!P4 ISETP.NE.U32.AND P2, PT, R3, RZ, PT ;  /* 0x000000ff0300c20c */ /* 0x000fe40003f45070 */
        /* <DEDUP_REMOVED lines=8> */
.L_x_4734:
[----:B------:R-:W-:Y:S05]  /*36b0*/  BSYNC B0 ;  /* 0x0000000000007941 */ /* 0x000fea0003800000 */
.L_x_4733:
[----:B------:R-:W-:Y:S01]  /*36c0*/  @!P4 ISETP.NE.U32.AND P3, PT, R3, RZ, PT ;  /* 0x000000ff0300c20c */ /* 0x000fe20003f65070 */
[----:B------:R-:W-:Y:S01]  /*36d0*/  BSSY B0, `(.L_x_4735) ;  /* 0x000000b000007945 */ /* 0x000fe20003800000 */
[C---:B------:R-:W-:Y:S02]  /*36e0*/  @!P4 ISETP.NE.AND.EX P2, PT, R2.reuse, RZ, PT, P2 ;  /* 0x000000ff0200c20c */ /* 0x040fe40003f45320 */
        /* <DEDUP_REMOVED lines=9> */
.L_x_4736:
[----:B------:R-:W-:Y:S05]  /*3780*/  BSYNC B0 ;  /* 0x0000000000007941 */ /* 0x000fea0003800000 */
.L_x_4735:
        /* <DEDUP_REMOVED lines=9> */
.L_x_4738:
[----:B------:R-:W-:Y:S05]  /*3820*/  BSYNC B0 ;  /* 0x0000000000007941 */ /* 0x000fea0003800000 */
.L_x_4737:
[----:B------:R-:W-:Y:S01]  /*3830*/  @P0 IADD3 R3, R4, 0x200, RZ ;  /* 0x0000020004030810 */ /* 0x000fe20007ffe0ff */
[C---:B-1----:R-:W-:Y:S01]  /*3840*/  @P5 FMUL.FTZ R89, R119.reuse, R89 ;  /* 0x0000005977595220 */ /* 0x042fe20000410000 */
[----:B------:R-:W-:Y:S01]  /*3850*/  SEL R84, R119, R84, P1 ;  /* 0x0000005477547207 */ /* 0x000fe20000800000 */
[C---:B---3--:R-:W-:Y:S01]  /*3860*/  @P5 FMUL.FTZ R91, R118.reuse, R91 ;  /* 0x0000005b765b5220 */ /* 0x048fe20000410000 */
[----:B------:R-:W-:Y:S01]  /*3870*/  SEL R85, R118, R85, P1 ;  /* 0x0000005576557207 */ /* 0x000fe20000800000 */
[----:B----4-:R-:W-:Y:S01]  /*3880*/  @P0 IMAD.WIDE.U32 R2, R3, 0x10, R122 ;  /* 0x0000001003020825 */ /* 0x010fe200078e007a */
[----:B------:R-:W-:-:S03]  /*3890*/  SEL R86, R121, R86, P1 ;  /* 0x0000005679567207 */ /* 0x000fc60000800000 */
[----:B------:R-:W-:Y:S01]  /*38a0*/  @P5 FMUL.FTZ R95, R121, R95 ;  /* 0x0000005f795f5220 */ /* 0x000fe20000410000 */
[C---:B------:R-:W-:Y:S01]  /*38b0*/  SEL R87, R120.reuse, R87, P1 ;  /* 0x0000005778577207 */ /* 0x040fe20000800000 */
[----:B--2---:R-:W-:Y:S01]  /*38c0*/  @P5 FMUL.FTZ R117, R120, R117 ;  /* 0x0000007578755220 */ /* 0x004fe20000410000 */
[----:B------:R-:W-:Y:S01]  /*38d0*/  @P5 FMUL.FTZ R88, R89, R88 ;  /* 0x0000005859585220 */ /* 0x000fe20000410000 */
[----:B------:R-:W-:Y:S01]  /*38e0*/  @P5 FMUL.FTZ R90, R91, R90 ;  /* 0x0000005a5b5a5220 */ /* 0x000fe20000410000 */
[----:B------:R-:W-:Y:S01]  /*38f0*/  @P5 FMUL.FTZ R94, R95, R94 ;  /* 0x0000005e5f5e5220 */ /* 0x000fe20000410000 */
[----:B------:R0:W-:Y:S01]  /*3900*/  @P0 STG.E.128 desc[UR4][R2.64], R84 ;  /* 0x0000005402000986 */ /* 0x0001e2000c101d04 */
[----:B------:R-:W-:Y:S01]  /*3910*/  @P5 FMUL.FTZ R116, R117, R116 ;  /* 0x0000007475745220 */ /* 0x000fe20000410000 */
[C---:B------:R-:W-:Y:S01]  /*3920*/  @P5 LOP3.LUT P0, RZ, R7.reuse, 0xff, RZ, 0xc0, !PT ;  /* 0x000000ff07ff5812 */ /* 0x040fe2000780c0ff */
[----:B------:R-:W-:Y:S01]  /*3930*/  BSSY B0, `(.L_x_4739) ;  /* 0x000001a000007945 */ /* 0x000fe20003800000 */
[----:B------:R-:W-:-:S02]  /*3940*/  @P5 LOP3.LUT P1, RZ, R7, 0xff00, RZ, 0xc0, !PT ;  /* 0x0000ff0007ff5812 */ /* 0x000fc4000782c0ff */
[C---:B------:R-:W-:Y:S02]  /*3950*/  @P5 LOP3.LUT P2, RZ, R7.reuse, 0xff0000, RZ, 0xc0, !PT ;  /* 0x00ff000007ff5812 */ /* 0x040fe4000784c0ff */
[----:B------:R-:W-:Y:S02]  /*3960*/  @P5 LOP3.LUT P3, RZ, R7, 0xff000000, RZ, 0xc0, !PT ;  /* 0xff00000007ff5812 */ /* 0x000fe4000786c0ff */
[----:B------:R-:W-:Y:S02]  /*3970*/  @P5 FSEL R88, R88, RZ, P0 ;  /* 0x000000ff58585208 */ /* 0x000fe40000000000 */
[----:B------:R-:W-:Y:S02]  /*3980*/  @P5 FSEL R90, R90, RZ, P1 ;  /* 0x000000ff5a5a5208 */ /* 0x000fe40000800000 */
[----:B------:R-:W-:Y:S02]  /*3990*/  @P5 FSEL R94, R94, RZ, P2 ;  /* 0x000000ff5e5e5208 */ /* 0x000fe40001000000 */
[----:B------:R-:W-:-:S02]  /*39a0*/  @P5 FSEL R116, R116, RZ, P3 ;  /* 0x000000ff74745208 */ /* 0x000fc40001800000 */
[----:B------:R-:W-:Y:S02]  /*39b0*/  @P5 F2FP.BF16.F32.PACK_AB R88, RZ, R88 ;  /* 0x00000058ff58523e */ /* 0x000fe400000010ff */
[----:B------:R-:W-:Y:S02]  /*39c0*/  @P5 F2FP.BF16.F32.PACK_AB R90, RZ, R90 ;  /* 0x0000005aff5a523e */ /* 0x000fe400000010ff */
[----:B------:R-:W-:Y:S02]  /*39d0*/  @P5 F2FP.BF16.F32.PACK_AB R94, RZ, R94 ;  /* 0x0000005eff5e523e */ /* 0x000fe400000010ff */
[----:B------:R-:W-:Y:S02]  /*39e0*/  @P5 F2FP.BF16.F32.PACK_AB R116, RZ, R116 ;  /* 0x00000074ff74523e */ /* 0x000fe400000010ff */
[----:B------:R-:W-:Y:S02]  /*39f0*/  @P5 PRMT R112, R88, 0x7610, R112 ;  /* 0x0000761058705816 */ /* 0x000fe40000000070 */
[----:B------:R-:W-:-:S02]  /*3a00*/  @P5 PRMT R113, R90, 0x7610, R113 ;  /* 0x000076105a715816 */ /* 0x000fc40000000071 */
[----:B------:R-:W-:Y:S02]  /*3a10*/  @P5 PRMT R114, R94, 0x7610, R114 ;  /* 0x000076105e725816 */ /* 0x000fe40000000072 */
[----:B------:R-:W-:Y:S01]  /*3a20*/  @P5 PRMT R115, R116, 0x7610, R115 ;  /* 0x0000761074735816 */ /* 0x000fe20000000073 */
[----:B0-----:R-:W-:Y:S06]  /*3a30*/  @!P5 BRA `(.L_x_4740) ;  /* 0x000000000024d947 */ /* 0x001fec0003800000 */
        /* <DEDUP_REMOVED lines=9> */
.L_x_4740:
[----:B------:R-:W-:Y:S05]  /*3ad0*/  BSYNC B0 ;  /* 0x0000000000007941 */ /* 0x000fea0003800000 */
.L_x_4739:
[----:B------:R-:W-:Y:S01]  /*3ae0*/  VIADD R6, R6, UR12 ;  /* 0x0000000c06067c36 */ /* 0x000fe20008000000 */
[----:B------:R-:W-:-:S04]  /*3af0*/  SEL R118, RZ, 0x1, P6 ;  /* 0x00000001ff767807 */ /* 0x000fc80003000000 */
[----:B------:R-:W-:-:S13]  /*3b00*/  ISETP.GE.AND P0, PT, R6, UR13, PT ;  /* 0x0000000d06007c0c */ /* 0x000fda000bf06270 */
[----:B------:R-:W-:Y:S05]  /*3b10*/  @!P0 BRA `(.L_x_4741) ;  /* 0xffffffc800b48947 */ /* 0x000fea000383ffff */
.L_x_4686:
[----:B------:R-:W1:Y:S01]  /*3b20*/  S2UR UR6, SR_CTAID.X ;  /* 0x00000000000679c3 */ /* 0x000e620000002500 */
[----:B------:R-:W-:-:S07]  /*3b30*/  LOP3.LUT R7, R158, 0x7f, RZ, 0xc0, !PT ;  /* 0x0000007f9e077812 */ /* 0x000fce00078ec0ff */
[----:B0-----:R-:W0:Y:S08]  /*3b40*/  LDC.64 R2, c[0x0][0x2d0] ;  /* 0x0000b400ff027b82 */ /* 0x001e300000000a00 */
[----:B------:R-:W2:Y:S01]  /*3b50*/  LDC.64 R4, c[0x0][0x2d8] ;  /* 0x0000b600ff047b82 */ /* 0x000ea20000000a00 */
[----:B-1----:R-:W-:Y:S01]  /*3b60*/  LEA.HI R0, R158, UR6, RZ, 0x19 ;  /* 0x000000069e007c11 */ /* 0x002fe2000f8fc8ff */
[----:B------:R-:W-:-:S04]  /*3b70*/  ULDC UR6, c[0x0][0x218] ;  /* 0x0000860000067ab9 */ /* 0x000fc80000000800 */
[----:B------:R-:W-:-:S05]  /*3b80*/  IMAD R0, R0, UR6, RZ ;  /* 0x0000000600007c24 */ /* 0x000fca000f8e02ff */
[----:B------:R-:W-:-:S05]  /*3b90*/  LEA.HI R7, R0, R7, RZ, 0x1e ;  /* 0x0000000700077211 */ /* 0x000fca00078ff0ff */
[----:B0-----:R-:W-:-:S04]  /*3ba0*/  IMAD.WIDE.U32 R2, R7, 0x10, R2 ;  /* 0x0000001007027825 */ /* 0x001fc800078e0002 */
        /* <DEDUP_REMOVED lines=12> */
.L_x_4690:
[----:B------:R-:W-:Y:S01]  /*3c70*/  HFMA2.MMA R162, -RZ, RZ, 0, 9.5367431640625e-07 ;  /* 0x00000010ffa27435 */ /* 0x000fe200000001ff */
[----:B------:R-:W-:Y:S01]  /*3c80*/  MOV R161, R146 ;  /* 0x0000009200a17202 */ /* 0x000fe20000000f00 */
[----:B------:R-:W-:Y:S01]  /*3c90*/  IMAD.MOV.U32 R163, RZ, RZ, 0x1f ;  /* 0x0000001fffa37424 */ /* 0x000fe200078e00ff */
[----:B------:R-:W-:-:S08]  /*3ca0*/  MOV R160, 0xffffffff ;  /* 0xffffffff00a07802 */ /* 0x000fd00000000f00 */
[----:B-----5:R-:W-:Y:S05]  /*3cb0*/  WARPSYNC.COLLECTIVE R160, `(.L_x_4742) ;  /* 0x00000000a0087348 */ /* 0x020fea0003c00000 */
[----:B------:R0:W1:Y:S02]  /*3cc0*/  SHFL.DOWN P1, R118, R161, R162, R163 ;  /* 0x080000a2a1767389 */ /* 0x00006400000200a3 */
[----:B01---5:R-:W-:Y:S01]  /*3cd0*/  ENDCOLLECTIVE ;  /* 0x000000000000791b */ /* 0x023fe20003800000 */
.L_x_4742:
[----:B------:R-:W-:Y:S01]  /*3ce0*/  IMAD.MOV.U32 R161, RZ, RZ, R147 ;  /* 0x000000ffffa17224 */ /* 0x000fe200078e0093 */
[----:B------:R-:W-:-:S07]  /*3cf0*/  MOV R91, R118 ;  /* 0x00000076005b7202 */ /* 0x000fce0000000f00 */
[----:B------:R-:W-:Y:S05]  /*3d00*/  WARPSYNC.COLLECTIVE R160, `(.L_x_4743) ;  /* 0x00000000a0087348 */ /* 0x000fea0003c00000 */
[----:B------:R0:W1:Y:S02]  /*3d10*/  SHFL.DOWN P1, R118, R161, R162, R163 ;  /* 0x080000a2a1767389 */ /* 0x00006400000200a3 */
[----:B01----:R-:W-:Y:S01]  /*3d20*/  ENDCOLLECTIVE ;  /* 0x000000000000791b */ /* 0x003fe20003800000 */
.L_x_4743:
[----:B------:R-:W-:-:S05]  /*3d30*/  FADD.FTZ R91, R91, R146 ;  /* 0x000000925b5b7221 */ /* 0x000fca0000010000 */
[----:B------:R-:W-:Y:S01]  /*3d40*/  MOV R161, R91 ;  /* 0x0000005b00a17202 */ /* 0x000fe20000000f00 */
[----:B------:R-:W-:Y:S01]  /*3d50*/  IMAD.MOV.U32 R162, RZ, RZ, 0x8 ;  /* 0x00000008ffa27424 */ /* 0x000fe200078e00ff */
[----:B------:R-:W-:-:S07]  /*3d60*/  MOV R88, R118 ;  /* 0x0000007600587202 */ /* 0x000fce0000000f00 */
[----:B------:R-:W-:Y:S05]  /*3d70*/  WARPSYNC.COLLECTIVE R160, `(.L_x_4744) ;  /* 0x00000000a0087348 */ /* 0x000fea0003c00000 */
[----:B------:R0:W1:Y:S02]  /*3d80*/  SHFL.DOWN P1, R118, R161, R162, R163 ;  /* 0x080000a2a1767389 */ /* 0x00006400000200a3 */
[----:B01----:R-:W-:Y:S01]  /*3d90*/  ENDCOLLECTIVE ;  /* 0x000000000000791b */ /* 0x003fe20003800000 */
.L_x_4744:
[----:B------:R-:W-:-:S05]  /*3da0*/  FADD.FTZ R88, R88, R147 ;  /* 0x0000009358587221 */ /* 0x000fca0000010000 */
[----:B------:R-:W-:Y:S02]  /*3db0*/  MOV R161, R88 ;  /* 0x0000005800a17202 */ /* 0x000fe40000000f00 */
[----:B------:R-:W-:-:S07]  /*3dc0*/  MOV R92, R118 ;  /* 0x00000076005c7202 */ /* 0x000fce0000000f00 */
[----:B------:R-:W-:Y:S05]  /*3dd0*/  WARPSYNC.COLLECTIVE R160, `(.L_x_4745) ;  /* 0x00000000a0087348 */ /* 0x000fea0003c00000 */
[----:B------:R0:W1:Y:S02]  /*3de0*/  SHFL.DOWN P1, R118, R161, R162, R163 ;  /* 0x080000a2a1767389 */ /* 0x00006400000200a3 */
[----:B01----:R-:W-:Y:S01]  /*3df0*/  ENDCOLLECTIVE ;  /* 0x000000000000791b */ /* 0x003fe20003800000 */
.L_x_4745:
[----:B------:R-:W-:Y:S01]  /*3e00*/  FADD.FTZ R92, R91, R92 ;  /* 0x0000005c5b5c7221 */ /* 0x000fe20000010000 */
[----:B------:R-:W-:-:S04]  /*3e10*/  HFMA2.MMA R162, -RZ, RZ, 0, 2.384185791015625e-07 ;  /* 0x00000004ffa27435 */ /* 0x000fc800000001ff */
[----:B------:R-:W-:Y:S01]  /*3e20*/  MOV R161, R92 ;  /* 0x0000005c00a17202 */ /* 0x000fe20000000f00 */
[----:B------:R-:W-:-:S07]  /*3e30*/  IMAD.MOV.U32 R93, RZ, RZ, R118 ;  /* 0x000000ffff5d7224 */ /* 0x000fce00078e0076 */
[----:B------:R-:W-:Y:S05]  /*3e40*/  WARPSYNC.COLLECTIVE R160, `(.L_x_4746) ;  /* 0x00000000a0087348 */ /* 0x000fea0003c00000 */
[----:B------:R0:W1:Y:S02]  /*3e50*/  SHFL.DOWN P1, R118, R161, R162, R163 ;  /* 0x080000a2a1767389 */ /* 0x00006400000200a3 */
[----:B01----:R-:W-:Y:S01]  /*3e60*/  ENDCOLLECTIVE ;  /* 0x000000000000791b */ /* 0x003fe20003800000 */
.L_x_4746:
[----:B------:R-:W-:-:S05]  /*3e70*/  FADD.FTZ R93, R88, R93 ;  /* 0x0000005d585d7221 */ /* 0x000fca0000010000 */
[----:B------:R-:W-:Y:S01]  /*3e80*/  MOV R161, R93 ;  /* 0x0000005d00a17202 */ /* 0x000fe20000000f00 */
[----:B------:R-:W-:-:S07]  /*3e90*/  IMAD.MOV.U32 R95, RZ, RZ, R118 ;  /* 0x000000ffff5f7224 */ /* 0x000fce00078e0076 */
[----:B------:R-:W-:Y:S05]  /*3ea0*/  WARPSYNC.COLLECTIVE R160, `(.L_x_4747) ;  /* 0x00000000a0087348 */ /* 0x000fea0003c00000 */
[----:B------:R0:W1:Y:S02]  /*3eb0*/  SHFL.DOWN P1, R118, R161, R162, R163 ;  /* 0x080000a2a1767389 */ /* 0x00006400000200a3 */
[----:B01----:R-:W-:Y:S01]  /*3ec0*/  ENDCOLLECTIVE ;  /* 0x000000000000791b */ /* 0x003fe20003800000 */
.L_x_4747:
[----:B------:R-:W-:Y:S01]  /*3ed0*/  FADD.FTZ R95, R92, R95 ;  /* 0x0000005f5c5f7221 */ /* 0x000fe20000010000 */
[----:B------:R-:W-:-:S03]  /*3ee0*/  HFMA2.MMA R162, -RZ, RZ, 0, 1.1920928955078125e-07 ;  /* 0x00000002ffa27435 */ /* 0x000fc600000001ff */
[----:B------:R-:W-:Y:S01]  /*3ef0*/  IMAD.MOV.U32 R161, RZ, RZ, R95 ;  /* 0x000000ffffa17224 */ /* 0x000fe200078e005f */
[----:B------:R-:W-:-:S07]  /*3f00*/  MOV R94, R118 ;  /* 0x00000076005e7202 */ /* 0x000fce0000000f00 */
[----:B------:R-:W-:Y:S05]  /*3f10*/  WARPSYNC.COLLECTIVE R160, `(.L_x_4748) ;  /* 0x00000000a0087348 */ /* 0x000fea0003c00000 */
[----:B------:R0:W1:Y:S02]  /*3f20*/  SHFL.DOWN P1, R118, R161, R162, R163 ;  /* 0x080000a2a1767389 */ /* 0x00006400000200a3 */
[----:B01----:R-:W-:Y:S01]  /*3f30*/  ENDCOLLECTIVE ;  /* 0x000000000000791b */ /* 0x003fe20003800000 */
.L_x_4748:
[----:B------:R-:W-:-:S04]  /*3f40*/  FADD.FTZ R94, R93, R94 ;  /* 0x0000005e5d5e7221 */ /* 0x000fc80000010000 */
[----:B------:R-:W-:Y:S01]  /*3f50*/  IMAD.MOV.U32 R161, RZ, RZ, R94 ;  /* 0x000000ffffa17224 */ /* 0x000fe200078e005e */
[----:B------:R-:W-:-:S07]  /*3f60*/  MOV R116, R118 ;  /* 0x0000007600747202 */ /* 0x000fce0000000f00 */
[----:B------:R-:W-:Y:S05]  /*3f70*/  WARPSYNC.COLLECTIVE R160, `(.L_x_4749) ;  /* 0x00000000a0087348 */ /* 0x000fea0003c00000 */
[----:B------:R0:W1:Y:S02]  /*3f80*/  SHFL.DOWN P1, R118, R161, R162, R163 ;  /* 0x080000a2a1767389 */ /* 0x00006400000200a3 */
[----:B01----:R-:W-:Y:S01]  /*3f90*/  ENDCOLLECTIVE ;  /* 0x000000000000791b */ /* 0x003fe20003800000 */
.L_x_4749:
[----:B------:R-:W-:-:S05]  /*3fa0*/  FADD.FTZ R116, R95, R116 ;  /* 0x000000745f747221 */ /* 0x000fca0000010000 */
[----:B------:R-:W-:Y:S01]  /*3fb0*/  MOV R161, R116 ;  /* 0x0000007400a17202 */ /* 0x000fe20000000f00 */
[----:B------:R-:W-:Y:S01]  /*3fc0*/  IMAD.MOV.U32 R162, RZ, RZ, 0x1 ;  /* 0x00000001ffa27424 */ /* 0x000fe200078e00ff */
[----:B------:R-:W-:-:S07]  /*3fd0*/  MOV R117, R118 ;  /* 0x0000007600757202 */ /* 0x000fce0000000f00 */
[----:B------:R-:W-:Y:S05]  /*3fe0*/  WARPSYNC.COLLECTIVE R160, `(.L_x_4750) ;  /* 0x00000000a0087348 */ /* 0x000fea0003c00000 */
[----:B------:R0:W1:Y:S02]  /*3ff0*/  SHFL.DOWN P1, R118, R161, R162, R163 ;  /* 0x080000a2a1767389 */ /* 0x00006400000200a3 */
[----:B01----:R-:W-:Y:S01]  /*4000*/  ENDCOLLECTIVE ;  /* 0x000000000000791b */ /* 0x003fe20003800000 */
.L_x_4750:
[----:B------:R-:W-:-:S05]  /*4010*/  FADD.FTZ R117, R94, R117 ;  /* 0x000000755e757221 */ /* 0x000fca0000010000 */
[----:B------:R-:W-:Y:S02]  /*4020*/  MOV R161, R117 ;  /* 0x0000007500a17202 */ /* 0x000fe40000000f00 */
[----:B------:R-:W-:-:S07]  /*4030*/  MOV R91, R118 ;  /* 0x00000076005b7202 */ /* 0x000fce0000000f00 */
[----:B------:R-:W-:Y:S05]  /*4040*/  WARPSYNC.COLLECTIVE R160, `(.L_x_4751) ;  /* 0x00000000a0087348 */ /* 0x000fea0003c00000 */
[----:B------:R0:W1:Y:S02]  /*4050*/  SHFL.DOWN P1, R118, R161, R162, R163 ;  /* 0x080000a2a1767389 */ /* 0x00006400000200a3 */
[----:B01----:R-:W-:Y:S01]  /*4060*/  ENDCOLLECTIVE ;  /* 0x000000000000791b */ /* 0x003fe20003800000 */
.L_x_4751:
[----:B------:R-:W-:Y:S05]  /*4070*/  BRA `(.L_x_4752) ;  /* 0xffffffd8009c7947 */ /* 0x000fea000383ffff */
.L_x_4753:
        /* <DEDUP_REMOVED lines=16> */
.L_x_11891:


//--------------------- .text._ZN10layer_norm13ln_bwd_kernelINS_13Kernel_traitsI13__nv_bfloat16S2_fS2_fjLj2560ELj1ELj1ELj4ELj8ENS_18Kernel_traits_baseILj2560ES2_S2_fS2_fjLj128EEEEELb1ELb1ELb0ELb0EEEvNS_9BwdParamsE --------------------------
	.section	.text._ZN10layer_norm13ln_bwd_kernelINS_13Kernel_traitsI13__nv_bfloat16S2_fS2_fjLj2560ELj1ELj1ELj4ELj8ENS_18Kernel_traits_baseILj2560ES2_S2_fS2_fjLj128EEEEELb1ELb1ELb0ELb0EEEvNS_9BwdParamsE,"ax",@progbits
	.align	128
        .global         _ZN10layer_norm13ln_bwd_kernelINS_13Kernel_traitsI13__nv_bfloat16S2_fS2_fjLj2560ELj1ELj1ELj4ELj8ENS_18Kernel_traits_baseILj2560ES2_S2_fS2_fjLj128EEEEELb1ELb1ELb0ELb0EEEvNS_9BwdParamsE
        .type           _ZN10layer_norm13ln_bwd_kernelINS_13Kernel_traitsI13__nv_bfloat16S2_fS2_fjLj2560ELj1ELj1ELj4ELj8ENS_18Kernel_traits_baseILj2560ES2_S2_fS2_fjLj128EEEEELb1ELb1ELb0ELb0EEEvNS_9BwdParamsE,@function
        .size           _ZN10layer_norm13ln_bwd_kernelINS_13Kernel_traitsI13__nv_bfloat16S2_fS2_fjLj2560ELj1ELj1ELj4ELj8ENS_18Kernel_traits_baseILj2560ES2_S2_fS2_fjLj128EEEEELb1ELb1ELb0ELb0EEEvNS_9BwdParamsE,(.L_x_11892 - _ZN10layer_norm13ln_bwd_kernelINS_13Kernel_traitsI13__nv_bfloat16S2_fS2_fjLj2560ELj1ELj1ELj4ELj8ENS_18Kernel_traits_baseILj2560ES2_S2_fS2_fjLj128EEEEELb1ELb1ELb0ELb0EEEvNS_9BwdParamsE)
        .other          _ZN10layer_norm13ln_bwd_kernelINS_13Kernel_traitsI13__nv_bfloat16S2_fS2_fjLj2560ELj1ELj1ELj4ELj8ENS_18Kernel_traits_baseILj2560ES2_S2_fS2_fjLj128EEEEELb1ELb1ELb0ELb0EEEvNS_9BwdParamsE,@"STO_CUDA_ENTRY STV_DEFAULT"
_ZN10layer_norm13ln_bwd_kernelINS_13Kernel_traitsI13__nv_bfloat16S2_fS2_fjLj2560ELj1ELj1ELj4ELj8ENS_18Kernel_traits_baseILj2560ES2_S2_fS2_fjLj128EEEEELb1ELb1ELb0ELb0EEEvNS_9BwdParamsE:
.text._ZN10layer_norm13ln_bwd_kernelINS_13Kernel_traitsI13__nv_bfloat16S2_fS2_fjLj2560ELj1ELj1ELj4ELj8ENS_18Kernel_traits_baseILj2560ES2_S2_fS2_fjLj128EEEEELb1ELb1ELb0ELb0EEEvNS_9BwdParamsE:
        /* <DEDUP_REMOVED lines=39> */
[----:B------:R-:W5:Y:S01]  /*0270*/  @P4 LDG.E.64 R12, desc[UR4][R10.64] ;  /* 0x000000040a0c4981 */ /* 0x000f62000c1e1b00 */
[C---:B--2---:R-:W-:Y:S01]  /*0280*/  @P0 IMAD.WIDE.U32 R34, R3.reuse, 0x8, R26 ;  /* 0x0000000803220825 */ /* 0x044fe200078e001a */
[----:B------:R-:W1:Y:S04]  /*0290*/  @P1 LDC.64 R40, c[0x0][0x278] ;  /* 0x00009e00ff281b82 */ /* 0x000e680000000a00 */
[----:B------:R-:W5:Y:S01]  /*02a0*/  @P0 LDG.E.64 R14, desc[UR4][R34.64] ;  /* 0x00000004220e0981 */ /* 0x000f62000c1e1b00 */
[C---:B---3--:R-:W-:Y:S01]  /*02b0*/  @P0 IMAD.WIDE.U32 R36, R3.reuse, 0x8, R30 ;  /* 0x0000000803240825 */ /* 0x048fe200078e001e */
[----:B------:R-:W-:Y:S02]  /*02c0*/  @P0 IADD3 R3, R3, 0x80, RZ ;  /* 0x0000008003030810 */ /* 0x000fe40007ffe0ff */
[----:B------:R-:W2:Y:S02]  /*02d0*/  @P2 LDC.64 R42, c[0x0][0x260] ;  /* 0x00009800ff2a2b82 */ /* 0x000ea40000000a00 */
[----:B------:R-:W5:Y:S01]  /*02e0*/  @P0 LDG.E.64 R16, desc[UR4][R36.64] ;  /* 0x0000000424100981 */ /* 0x000f62000c1e1b00 */
[----:B0-----:R-:W-:-:S05]  /*02f0*/  @P1 IMAD.WIDE.U32 R38, R3, 0x8, R38 ;  /* 0x0000000803261825 */ /* 0x001fca00078e0026 */
        /* <DEDUP_REMOVED lines=12> */
[----:B------:R-:W5:Y:S01]  /*03c0*/  @P2 LDG.E.64 R22, desc[UR4][R42.64] ;  /* 0x000000042a162981 */ /* 0x000f62000c1e1b00 */
        /* <DEDUP_REMOVED lines=31> */
[----:B------:R-:W-:Y:S02]  /*05c0*/  CS2R R46, SRZ ;  /* 0x00000000002e7805 */ /* 0x000fe4000001ff00 */
[----:B------:R-:W-:Y:S02]  /*05d0*/  CS2R R40, SRZ ;  /* 0x0000000000287805 */ /* 0x000fe4000001ff00 */
[----:B------:R-:W-:Y:S01]  /*05e0*/  CS2R R42, SRZ ;  /* 0x00000000002a7805 */ /* 0x000fe2000001ff00 */
[----:B-1----:R-:W-:Y:S06]  /*05f0*/  @P3 BRA `(.L_x_4754) ;  /* 0x0000003400d43947 */ /* 0x002fec0003800000 */
[----:B------:R-:W0:Y:S01]  /*0600*/  LDC.U8 R141, c[0x0][0x2a0] ;  /* 0x0000a800ff8d7b82 */ /* 0x000e220000000000 */
[--C-:B-----5:R-:W-:Y:S01]  /*0610*/  SHF.R.U64 R139, R6, 0x10, R7.reuse ;  /* 0x00000010068b7819 */ /* 0x120fe20000001207 */
[----:B------:R-:W-:Y:S01]  /*0620*/  IMAD.MOV.U32 R36, RZ, RZ, R22 ;  /* 0x000000ffff247224 */ /* 0x000fe200078e0016 */
[----:B------:R-:W-:Y:S01]  /*0630*/  MOV R138, R7 ;  /* 0x00000007008a7202 */ /* 0x000fe20000000f00 */
[----:B------:R-:W-:Y:S01]  /*0640*/  ULDC.64 UR6, c[0x0][0x270] ;  /* 0x00009c0000067ab9 */ /* 0x000fe20000000a00 */
[----:B------:R-:W-:Y:S01]  /*0650*/  SHF.R.U32.HI R137, RZ, 0x10, R7 ;  /* 0x00000010ff897819 */ /* 0x000fe20000011607 */
[----:B------:R-:W-:Y:S01]  /*0660*/  IMAD.MOV.U32 R136, RZ, RZ, R14 ;  /* 0x000000ffff887224 */ /* 0x000fe200078e000e */
[--C-:B------:R-:W-:Y:S01]  /*0670*/  SHF.R.U64 R35, R22, 0x10, R23.reuse ;  /* 0x0000001016237819 */ /* 0x100fe20000001217 */
[----:B------:R-:W-:Y:S01]  /*0680*/  IMAD.MOV.U32 R4, RZ, RZ, R20 ;  /* 0x000000ffff047224 */ /* 0x000fe200078e0014 */
[----:B------:R-:W-:Y:S01]  /*0690*/  MOV R34, R23 ;  /* 0x0000001700227202 */ /* 0x000fe20000000f00 */
[----:B------:R-:W-:Y:S01]  /*06a0*/  HFMA2.MMA R189, -RZ, RZ, 0, 5.9604644775390625e-08 ;  /* 0x00000001ffbd7435 */ /* 0x000fe200000001ff */
[----:B------:R-:W-:Y:S01]  /*06b0*/  SHF.R.U32.HI R7, RZ, 0x10, R23 ;  /* 0x00000010ff077819 */ /* 0x000fe20000011617 */
[----:B------:R-:W-:Y:S01]  /*06c0*/  IMAD.U32 R136, R136, 0x10000, RZ ;  /* 0x0001000088887824 */ /* 0x000fe200078e00ff */
[----:B------:R-:W-:Y:S01]  /*06d0*/  MOV R140, R6 ;  /* 0x00000006008c7202 */ /* 0x000fe20000000f00 */
[----:B------:R-:W-:Y:S01]  /*06e0*/  IMAD.U32 R36, R36, 0x10000, RZ ;  /* 0x0001000024247824 */ /* 0x000fe200078e00ff */
[----:B------:R-:W-:-:S02]  /*06f0*/  MOV R0, R28 ;  /* 0x0000001c00007202 */ /* 0x000fc40000000f00 */
[----:B------:R-:W-:Y:S01]  /*0700*/  SHF.R.U64 R31, R28, 0x10, R29 ;  /* 0x000000101c1f7819 */ /* 0x000fe2000000121d */
[----:B------:R-:W-:Y:S01]  /*0710*/  IMAD.MOV.U32 R28, RZ, RZ, R12 ;  /* 0x000000ffff1c7224 */ /* 0x000fe200078e000c */
[----:B------:R-:W-:Y:S01]  /*0720*/  MOV R3, R16 ;  /* 0x0000001000037202 */ /* 0x000fe20000000f00 */
[----:B------:R-:W-:Y:S01]  /*0730*/  IMAD.U32 R140, R140, 0x10000, RZ ;  /* 0x000100008c8c7824 */ /* 0x000fe200078e00ff */
[----:B------:R-:W-:Y:S01]  /*0740*/  SHF.R.U64 R23, R16, 0x10, R17 ;  /* 0x0000001010177819 */ /* 0x000fe20000001211 */
[----:B------:R-:W-:Y:S01]  /*0750*/  IMAD.U32 R28, R28, 0x10000, RZ ;  /* 0x000100001c1c7824 */ /* 0x000fe200078e00ff */
[--C-:B------:R-:W-:Y:S02]  /*0760*/  SHF.R.U64 R135, R14, 0x10, R15.reuse ;  /* 0x000000100e877819 */ /* 0x100fe4000000120f */
[----:B------:R-:W-:Y:S02]  /*0770*/  MOV R134, R15 ;  /* 0x0000000f00867202 */ /* 0x000fe40000000f00 */
[----:B------:R-:W-:-:S02]  /*0780*/  SHF.R.U32.HI R133, RZ, 0x10, R15 ;  /* 0x00000010ff857819 */ /* 0x000fc4000001160f */
[----:B------:R-:W-:Y:S02]  /*0790*/  MOV R132, R18 ;  /* 0x0000001200847202 */ /* 0x000fe40000000f00 */
[--C-:B------:R-:W-:Y:S02]  /*07a0*/  SHF.R.U64 R39, R18, 0x10, R19.reuse ;  /* 0x0000001012277819 */ /* 0x100fe40000001213 */
[----:B------:R-:W-:Y:S01]  /*07b0*/  MOV R38, R19 ;  /* 0x0000001300267202 */ /* 0x000fe20000000f00 */
[----:B------:R-:W-:Y:S01]  /*07c0*/  IMAD.U32 R132, R132, 0x10000, RZ ;  /* 0x0001000084847824 */ /* 0x000fe200078e00ff */
[----:B------:R-:W-:Y:S02]  /*07d0*/  SHF.R.U32.HI R37, RZ, 0x10, R19 ;  /* 0x00000010ff257819 */ /* 0x000fe40000011613 */
[----:B------:R-:W-:Y:S02]  /*07e0*/  MOV R30, R29 ;  /* 0x0000001d001e7202 */ /* 0x000fe40000000f00 */
[----:B------:R-:W-:Y:S01]  /*07f0*/  SHF.R.U64 R27, R12, 0x10, R13 ;  /* 0x000000100c1b7819 */ /* 0x000fe2000000120d */
[----:B------:R-:W-:Y:S01]  /*0800*/  IMAD.MOV.U32 R12, RZ, RZ, R32 ;  /* 0x000000ffff0c7224 */ /* 0x000fe200078e0020 */
[----:B------:R-:W-:-:S02]  /*0810*/  MOV R26, R13 ;  /* 0x0000000d001a7202 */ /* 0x000fc40000000f00 */
[----:B------:R-:W-:Y:S01]  /*0820*/  SHF.R.U32.HI R6, RZ, 0x10, R13 ;  /* 0x00000010ff067819 */ /* 0x000fe2000001160d */
[----:B------:R-:W-:Y:S01]  /*0830*/  IMAD.U32 R12, R12, 0x10000, RZ ;  /* 0x000100000c0c7824 */ /* 0x000fe200078e00ff */
[----:B------:R-:W-:Y:S02]  /*0840*/  MOV R22, R17 ;  /* 0x0000001100167202 */ /* 0x000fe40000000f00 */
[----:B------:R-:W-:Y:S02]  /*0850*/  SHF.R.U32.HI R5, RZ, 0x10, R17 ;  /* 0x00000010ff057819 */ /* 0x000fe40000011611 */
[----:B------:R-:W-:Y:S02]  /*0860*/  MOV R16, R24 ;  /* 0x0000001800107202 */ /* 0x000fe40000000f00 */
[----:B------:R-:W-:Y:S02]  /*0870*/  SHF.R.U32.HI R29, RZ, 0x10, R29 ;  /* 0x00000010ff1d7819 */ /* 0x000fe4000001161d */
[--C-:B------:R-:W-:Y:S01]  /*0880*/  SHF.R.U64 R19, R20, 0x10, R21.reuse ;  /* 0x0000001014137819 */ /* 0x100fe20000001215 */
[----:B------:R-:W-:Y:S01]  /*0890*/  IMAD.U32 R20, R4, 0x10000, RZ ;  /* 0x0001000004147824 */ /* 0x000fe200078e00ff */
[----:B------:R-:W-:Y:S01]  /*08a0*/  MOV R18, R21 ;  /* 0x0000001500127202 */ /* 0x000fe20000000f00 */
[----:B------:R-:W-:Y:S01]  /*08b0*/  IMAD.U32 R16, R16, 0x10000, RZ ;  /* 0x0001000010107824 */ /* 0x000fe200078e00ff */
[----:B------:R-:W-:-:S02]  /*08c0*/  SHF.R.U32.HI R17, RZ, 0x10, R21 ;  /* 0x00000010ff117819 */ /* 0x000fc40000011615 */
[--C-:B------:R-:W-:Y:S01]  /*08d0*/  SHF.R.U64 R15, R24, 0x10, R25.reuse ;  /* 0x00000010180f7819 */ /* 0x100fe20000001219 */
[----:B------:R-:W-:Y:S01]  /*08e0*/  IMAD.U32 R24, R3, 0x10000, RZ ;  /* 0x0001000003187824 */ /* 0x000fe200078e00ff */
[----:B------:R-:W-:Y:S02]  /*08f0*/  MOV R14, R25 ;  /* 0x00000019000e7202 */ /* 0x000fe40000000f00 */
[----:B------:R-:W-:Y:S02]  /*0900*/  SHF.R.U32.HI R13, RZ, 0x10, R25 ;  /* 0x00000010ff0d7819 */ /* 0x000fe40000011619 */
[----:B------:R-:W-:Y:S02]  /*0910*/  ISETP.NE.U32.AND P3, PT, RZ, UR6, PT ;  /* 0x00000006ff007c0c */ /* 0x000fe4000bf65070 */
[----:B------:R-:W-:Y:S01]  /*0920*/  SHF.R.U64 R11, R32, 0x10, R33 ;  /* 0x00000010200b7819 */ /* 0x000fe20000001221 */
[----:B------:R-:W-:Y:S01]  /*0930*/  IMAD.U32 R32, R0, 0x10000, RZ ;  /* 0x0001000000207824 */ /* 0x000fe200078e00ff */
[----:B------:R-:W-:-:S02]  /*0940*/  MOV R10, R33 ;  /* 0x00000021000a7202 */ /* 0x000fc40000000f00 */
[----:B------:R-:W-:Y:S02]  /*0950*/  SHF.R.U32.HI R9, RZ, 0x10, R33 ;  /* 0x00000010ff097819 */ /* 0x000fe40000011621 */
[----:B------:R-:W-:Y:S02]  /*0960*/  ISETP.NE.AND.EX P3, PT, RZ, UR7, PT, P3 ;  /* 0x00000007ff007c0c */ /* 0x000fe4000bf65330 */
[----:B------:R-:W-:Y:S02]  /*0970*/  MOV R97, RZ ;  /* 0x000000ff00617202 */ /* 0x000fe40000000f00 */
        /* <DEDUP_REMOVED lines=30> */
.L_x_4776:
[----:B01234-:R-:W0:Y:S01]  /*0b60*/  @P3 LDC.64 R124, c[0x0][0x270] ;  /* 0x00009c00ff7c3b82 */ /* 0x01fe220000000a00 */
[----:B------:R-:W-:Y:S02]  /*0b70*/  SHF.R.S32.HI R126, RZ, 0x1f, R142 ;  /* 0x0000001fff7e7819 */ /* 0x000fe4000001148e */
[----:B------:R-:W-:Y:S02]  /*0b80*/  ISETP.NE.AND P5, PT, R8, RZ, PT ;  /* 0x000000ff0800720c */ /* 0x000fe40003fa5270 */
        /* <DEDUP_REMOVED lines=36> */
[----:B------:R-:W-:Y:S01]  /*0dd0*/  IADD3 R193, R144, 0x80, RZ ;  /* 0x0000008090c17810 */ /* 0x000fe20007ffe0ff */
[----:B---3--:R-:W-:Y:S01]  /*0de0*/  IMAD.MOV.U32 R3, RZ, RZ, R128 ;  /* 0x000000ffff037224 */ /* 0x008fe200078e0080 */
[----:B------:R-:W-:Y:S01]  /*0df0*/  SHF.R.U64 R177, R128, 0x10, R129 ;  /* 0x0000001080b17819 */ /* 0x000fe20000001281 */
[C---:B--2---:R-:W-:Y:S01]  /*0e00*/  FADD.FTZ R128, -R151.reuse, R125 ;  /* 0x0000007d97807221 */ /* 0x044fe20000010100 */
[----:B------:R-:W-:Y:S01]  /*0e10*/  MOV R150, R129 ;  /* 0x0000008100967202 */ /* 0x000fe20000000f00 */
[----:B------:R-:W-:Y:S01]  /*0e20*/  FADD.FTZ R152, -R151, R124 ;  /* 0x0000007c97987221 */ /* 0x000fe20000010100 */
[----:B------:R-:W-:Y:S01]  /*0e30*/  SHF.L.U32 R125, R3, 0x10, RZ ;  /* 0x00000010037d7819 */ /* 0x000fe200000006ff */
[----:B------:R-:W-:Y:S01]  /*0e40*/  FADD.FTZ R154, -R151, R127 ;  /* 0x0000007f979a7221 */ /* 0x000fe20000010100 */
[----:B------:R-:W-:Y:S01]  /*0e50*/  SHF.L.U32 R124, R177, 0x10, RZ ;  /* 0x00000010b17c7819 */ /* 0x000fe200000006ff */
[----:B------:R-:W-:Y:S01]  /*0e60*/  FADD.FTZ R126, -R151, R126 ;  /* 0x0000007e977e7221 */ /* 0x000fe20000010100 */
[----:B------:R-:W-:Y:S01]  /*0e70*/  SHF.L.U32 R127, R150, 0x10, RZ ;  /* 0x00000010967f7819 */ /* 0x000fe200000006ff */
[C---:B-1----:R-:W-:Y:S01]  /*0e80*/  FMUL.FTZ R148, R145.reuse, R128 ;  /* 0x0000008091947220 */ /* 0x042fe20000410000 */
[----:B------:R-:W-:Y:S01]  /*0e90*/  FMUL.FTZ R3, R145, R152 ;  /* 0x0000009891037220 */ /* 0x000fe20000410000 */
[-C--:B------:R-:W-:Y:S01]  /*0ea0*/  FMUL.FTZ R150, R140, R125.reuse ;  /* 0x0000007d8c967220 */ /* 0x080fe20000410000 */
[----:B------:R-:W-:Y:S01]  /*0eb0*/  FADD.FTZ R77, R77, R124 ;  /* 0x0000007c4d4d7221 */ /* 0x000fe20000010000 */
[-C--:B------:R-:W-:Y:S01]  /*0ec0*/  FFMA.FTZ R97, R148, R124.reuse, R97 ;  /* 0x0000007c94617223 */ /* 0x080fe20000010061 */
[----:B------:R-:W-:Y:S01]  /*0ed0*/  FMUL.FTZ R149, R139, R124 ;  /* 0x0000007c8b957220 */ /* 0x000fe20000410000 */
[----:B------:R-:W-:Y:S01]  /*0ee0*/  FMUL.FTZ R151, R145, R126 ;  /* 0x0000007e91977220 */ /* 0x000fe20000410000 */
[----:B------:R-:W-:Y:S01]  /*0ef0*/  SHF.R.U32.HI R153, RZ, 0x10, R129 ;  /* 0x00000010ff997819 */ /* 0x000fe20000011681 */
[----:B------:R-:W-:Y:S01]  /*0f00*/  FADD.FTZ R76, R76, R125 ;  /* 0x0000007d4c4c7221 */ /* 0x000fe20000010000 */
[C---:B------:R-:W-:Y:S01]  /*0f10*/  FFMA.FTZ R96, R3.reuse, R125, R96 ;  /* 0x0000007d03607223 */ /* 0x040fe20000010060 */
[----:B------:R-:W-:Y:S01]  /*0f20*/  FADD.FTZ R124, RZ, R150 ;  /* 0x00000096ff7c7221 */ /* 0x000fe20000010000 */
[----:B------:R-:W-:Y:S01]  /*0f30*/  FFMA.FTZ R125, R3, R150, RZ ;  /* 0x00000096037d7223 */ /* 0x000fe200000100ff */
[----:B------:R-:W-:Y:S01]  /*0f40*/  FADD.FTZ R78, R78, R127 ;  /* 0x0000007f4e4e7221 */ /* 0x000fe20000010000 */
[-C--:B------:R-:W-:Y:S01]  /*0f50*/  FFMA.FTZ R98, R151, R127.reuse, R98 ;  /* 0x0000007f97627223 */ /* 0x080fe20000010062 */
[----:B------:R-:W-:Y:S01]  /*0f60*/  FMUL.FTZ R152, R138, R127 ;  /* 0x0000007f8a987220 */ /* 0x000fe20000410000 */
[----:B------:R-:W-:Y:S01]  /*0f70*/  FADD.FTZ R127, R124, R149 ;  /* 0x000000957c7f7221 */ /* 0x000fe20000010000 */
[----:B0-----:R-:W-:-:S02]  /*0f80*/  IMAD.U32 R130, R153, 0x10000, RZ ;  /* 0x0001000099827824 */ /* 0x001fc400078e00ff */
        /* <DEDUP_REMOVED lines=9> */
.L_x_4756:
[----:B------:R-:W-:Y:S05]  /*1020*/  BSYNC B0 ;  /* 0x0000000000007941 */ /* 0x000fea0003800000 */
.L_x_4755:
        /* <DEDUP_REMOVED lines=18> */
[----:B------:R-:W-:Y:S02]  /*1150*/  IADD3 R193, R193, 0x80, RZ ;  /* 0x00000080c1c17810 */ /* 0x000fe40007ffe0ff */
[----:B---3--:R-:W-:Y:S02]  /*1160*/  MOV R155, R128 ;  /* 0x00000080009b7202 */ /* 0x008fe40000000f00 */
[----:B------:R-:W-:Y:S01]  /*1170*/  SHF.R.U64 R161, R128, 0x10, R129 ;  /* 0x0000001080a17819 */ /* 0x000fe20000001281 */
[C---:B--2---:R-:W-:Y:S01]  /*1180*/  FADD.FTZ R128, -R162.reuse, R125 ;  /* 0x0000007da2807221 */ /* 0x044fe20000010100 */
[----:B------:R-:W-:Y:S01]  /*1190*/  MOV R158, R129 ;  /* 0x00000081009e7202 */ /* 0x000fe20000000f00 */
[C---:B------:R-:W-:Y:S01]  /*11a0*/  FADD.FTZ R160, -R162.reuse, R124 ;  /* 0x0000007ca2a07221 */ /* 0x040fe20000010100 */
[----:B------:R-:W-:Y:S01]  /*11b0*/  SHF.L.U32 R125, R155, 0x10, RZ ;  /* 0x000000109b7d7819 */ /* 0x000fe200000006ff */
[C---:B------:R-:W-:Y:S01]  /*11c0*/  FADD.FTZ R126, -R162.reuse, R126 ;  /* 0x0000007ea27e7221 */ /* 0x040fe20000010100 */
[----:B------:R-:W-:Y:S01]  /*11d0*/  SHF.R.U32.HI R159, RZ, 0x10, R129 ;  /* 0x00000010ff9f7819 */ /* 0x000fe20000011681 */
[----:B------:R-:W-:Y:S01]  /*11e0*/  FADD.FTZ R162, -R162, R127 ;  /* 0x0000007fa2a27221 */ /* 0x000fe20000010100 */
[----:B------:R-:W-:Y:S01]  /*11f0*/  IMAD.U32 R124, R161, 0x10000, RZ ;  /* 0x00010000a17c7824 */ /* 0x000fe200078e00ff */
[----:B------:R-:W-:Y:S01]  /*1200*/  SHF.L.U32 R127, R158, 0x10, RZ ;  /* 0x000000109e7f7819 */ /* 0x000fe200000006ff */
[C---:B-1----:R-:W-:Y:S01]  /*1210*/  FMUL.FTZ R156, R145.reuse, R128 ;  /* 0x00000080919c7220 */ /* 0x042fe20000410000 */
[----:B------:R-:W-:Y:S01]  /*1220*/  FMUL.FTZ R155, R145, R160 ;  /* 0x000000a0919b7220 */ /* 0x000fe20000410000 */
[-C--:B------:R-:W-:Y:S01]  /*1230*/  FMUL.FTZ R158, R136, R125.reuse ;  /* 0x0000007d889e7220 */ /* 0x080fe20000410000 */
[----:B0-----:R-:W-:Y:S01]  /*1240*/  SHF.L.U32 R130, R159, 0x10, RZ ;  /* 0x000000109f827819 */ /* 0x001fe200000006ff */
        /* <DEDUP_REMOVED lines=21> */
.L_x_4758:
[----:B------:R-:W-:Y:S05]  /*13a0*/  BSYNC B0 ;  /* 0x0000000000007941 */ /* 0x000fea0003800000 */
.L_x_4757:
        /* <DEDUP_REMOVED lines=17> */
[----:B-----5:R-:W-:Y:S01]  /*14c0*/  FSEL R170, R176, RZ, !P4 ;  /* 0x000000ffb0aa7208 */ /* 0x020fe20006000000 */
[----:B------:R-:W-:-:S04]  /*14d0*/  VIADD R193, R193, 0x80 ;  /* 0x00000080c1c17836 */ /* 0x000fc80000000000 */
[C---:B--2---:R-:W-:Y:S01]  /*14e0*/  FADD.FTZ R168, -R170.reuse, R124 ;  /* 0x0000007caaa87221 */ /* 0x044fe20000010100 */
[----:B------:R-:W-:Y:S01]  /*14f0*/  FADD.FTZ R126, -R170, R126 ;  /* 0x0000007eaa7e7221 */ /* 0x000fe20000010100 */
[----:B---3--:R-:W-:Y:S01]  /*1500*/  MOV R163, R128 ;  /* 0x0000008000a37202 */ /* 0x008fe20000000f00 */
[--C-:B------:R-:W-:Y:S01]  /*1510*/  IMAD.MOV.U32 R166, RZ, RZ, R129.reuse ;  /* 0x000000ffffa67224 */ /* 0x100fe200078e0081 */
[----:B------:R-:W-:Y:S01]  /*1520*/  SHF.R.U64 R169, R128, 0x10, R129 ;  /* 0x0000001080a97819 */ /* 0x000fe20000001281 */
[C---:B------:R-:W-:Y:S01]  /*1530*/  FADD.FTZ R128, -R170.reuse, R125 ;  /* 0x0000007daa807221 */ /* 0x040fe20000010100 */
[----:B------:R-:W-:Y:S01]  /*1540*/  SHF.L.U32 R125, R163, 0x10, RZ ;  /* 0x00000010a37d7819 */ /* 0x000fe200000006ff */
[----:B------:R-:W-:Y:S01]  /*1550*/  FADD.FTZ R170, -R170, R127 ;  /* 0x0000007faaaa7221 */ /* 0x000fe20000010100 */
[----:B------:R-:W-:Y:S01]  /*1560*/  SHF.R.U32.HI R167, RZ, 0x10, R129 ;  /* 0x00000010ffa77819 */ /* 0x000fe20000011681 */
[----:B-1----:R-:W-:Y:S01]  /*1570*/  FMUL.FTZ R164, R145, R128 ;  /* 0x0000008091a47220 */ /* 0x002fe20000410000 */
[----:B------:R-:W-:Y:S01]  /*1580*/  SHF.L.U32 R124, R169, 0x10, RZ ;  /* 0x00000010a97c7819 */ /* 0x000fe200000006ff */
[----:B------:R-:W-:Y:S01]  /*1590*/  FMUL.FTZ R163, R145, R168 ;  /* 0x000000a891a37220 */ /* 0x000fe20000410000 */
[----:B------:R-:W-:Y:S01]  /*15a0*/  SHF.L.U32 R127, R166, 0x10, RZ ;  /* 0x00000010a67f7819 */ /* 0x000fe200000006ff */
        /* <DEDUP_REMOVED lines=23> */
.L_x_4760:
[----:B------:R-:W-:Y:S05]  /*1720*/  BSYNC B0 ;  /* 0x0000000000007941 */ /* 0x000fea0003800000 */
.L_x_4759:
        /* <DEDUP_REMOVED lines=22> */
[----:B------:R-:W-:Y:S01]  /*1890*/  SHF.R.U64 R177, R128, 0x10, R129 ;  /* 0x0000001080b17819 */ /* 0x000fe20000001281 */
[C---:B------:R-:W-:Y:S01]  /*18a0*/  FADD.FTZ R128, -R180.reuse, R125 ;  /* 0x0000007db4807221 */ /* 0x040fe20000010100 */
[----:B------:R-:W-:Y:S02]  /*18b0*/  MOV R174, R129 ;  /* 0x0000008100ae7202 */ /* 0x000fe40000000f00 */
[----:B------:R-:W-:Y:S01]  /*18c0*/  SHF.L.U32 R125, R171, 0x10, RZ ;  /* 0x00000010ab7d7819 */ /* 0x000fe200000006ff */
[----:B------:R-:W-:Y:S01]  /*18d0*/  FADD.FTZ R180, -R180, R127 ;  /* 0x0000007fb4b47221 */ /* 0x000fe20000010100 */
[----:B------:R-:W-:Y:S01]  /*18e0*/  SHF.R.U32.HI R175, RZ, 0x10, R129 ;  /* 0x00000010ffaf7819 */ /* 0x000fe20000011681 */
        /* <DEDUP_REMOVED lines=27> */
.L_x_4762:
[----:B------:R-:W-:Y:S05]  /*1aa0*/  BSYNC B0 ;  /* 0x0000000000007941 */ /* 0x000fea0003800000 */
.L_x_4761:
        /* <DEDUP_REMOVED lines=20> */
[----:B---3--:R-:W-:Y:S01]  /*1bf0*/  MOV R181, R128 ;  /* 0x0000008000b57202 */ /* 0x008fe20000000f00 */
[----:B------:R-:W-:Y:S01]  /*1c00*/  FADD.FTZ R186, -R188, R125 ;  /* 0x0000007dbcba7221 */ /* 0x000fe20000010100 */
[----:B------:R-:W-:Y:S02]  /*1c10*/  SHF.R.U64 R185, R128, 0x10, R129 ;  /* 0x0000001080b97819 */ /* 0x000fe40000001281 */
[----:B------:R-:W-:Y:S01]  /*1c20*/  MOV R182, R129 ;  /* 0x0000008100b67202 */ /* 0x000fe20000000f00 */
[C---:B------:R-:W-:Y:S01]  /*1c30*/  FADD.FTZ R126, -R188.reuse, R126 ;  /* 0x0000007ebc7e7221 */ /* 0x040fe20000010100 */
[----:B------:R-:W-:Y:S02]  /*1c40*/  IMAD.U32 R125, R181, 0x10000, RZ ;  /* 0x00010000b57d7824 */ /* 0x000fe400078e00ff */
[----:B------:R-:W-:Y:S01]  /*1c50*/  FADD.FTZ R188, -R188, R127 ;  /* 0x0000007fbcbc7221 */ /* 0x000fe20000010100 */
[----:B------:R-:W-:Y:S01]  /*1c60*/  SHF.R.U32.HI R183, RZ, 0x10, R129 ;  /* 0x00000010ffb77819 */ /* 0x000fe20000011681 */
[----:B------:R-:W-:Y:S01]  /*1c70*/  FMUL.FTZ R181, R145, R184 ;  /* 0x000000b891b57220 */ /* 0x000fe20000410000 */
[----:B------:R-:W-:-:S02]  /*1c80*/  SHF.L.U32 R124, R185, 0x10, RZ ;  /* 0x00000010b97c7819 */ /* 0x000fc400000006ff */
[----:B------:R-:W-:Y:S01]  /*1c90*/  SHF.L.U32 R127, R182, 0x10, RZ ;  /* 0x00000010b67f7819 */ /* 0x000fe200000006ff */
[----:B------:R-:W-:Y:S01]  /*1ca0*/  FMUL.FTZ R182, R145, R186 ;  /* 0x000000ba91b67220 */ /* 0x000fe20000410000 */
[-C--:B------:R-:W-:Y:S01]  /*1cb0*/  FMUL.FTZ R184, R32, R125.reuse ;  /* 0x0000007d20b87220 */ /* 0x080fe20000410000 */
        /* <DEDUP_REMOVED lines=22> */
.L_x_4764:
[----:B------:R-:W-:Y:S05]  /*1e20*/  BSYNC B0 ;  /* 0x0000000000007941 */ /* 0x000fea0003800000 */
.L_x_4763:
[----:B------:R-:W-:Y:S01]  /*1e30*/  LOP3.LUT P4, RZ, R189, 0xff, RZ, 0xc0, !PT ;  /* 0x000000ffbdff7812 */ /* 0x000fe2000788c0ff */
[----:B------:R-:W-:Y:S01]  /*1e40*/  HFMA2.MMA R189, -RZ, RZ, 1.875, 0 ;  /* 0x3f800000ffbd7435 */ /* 0x000fe200000001ff */
[----:B------:R-:W-:Y:S01]  /*1e50*/  SHF.R.U32.HI R124, RZ, 0x5, R143 ;  /* 0x00000005ff7c7819 */ /* 0x000fe2000001168f */
[----:B------:R-:W-:Y:S01]  /*1e60*/  UMOV UR6, 0xffffffff ;  /* 0xffffffff00067882 */ /* 0x000fe20000000000 */
[----:B------:R-:W-:Y:S02]  /*1e70*/  LOP3.LUT P5, RZ, R143, 0x1f, RZ, 0xc0, !PT ;  /* 0x0000001f8fff7812 */ /* 0x000fe400078ac0ff */
[----:B------:R-:W-:Y:S02]  /*1e80*/  LOP3.LUT R125, R124, 0x7fffffc, RZ, 0xc0, !PT ;  /* 0x07fffffc7c7d7812 */ /* 0x000fe400078ec0ff */
[----:B-----5:R-:W-:-:S05]  /*1e90*/  @P3 SHF.L.U32 R189, R190, 0x10, RZ ;  /* 0x00000010bebd3819 */ /* 0x020fca00000006ff */
        /* <DEDUP_REMOVED lines=20> */
.L_x_4795:
        /* <DEDUP_REMOVED lines=27> */
[----:B------:R-:W0:Y:S01]  /*2190*/  LDC.64 R124, c[0x0][0x220] ;  /* 0x00008800ff7c7b82 */ /* 0x000e220000000a00 */
[----:B------:R-:W-:-:S04]  /*21a0*/  ISETP.NE.AND P5, PT, R141, RZ, PT ;  /* 0x000000ff8d00720c */ /* 0x000fc80003fa5270 */
[----:B------:R-:W-:Y:S01]  /*21b0*/  FSEL R195, R131, RZ, !P5 ;  /* 0x000000ff83c37208 */ /* 0x000fe20006800000 */
[----:B0-----:R-:W-:-:S06]  /*21c0*/  IMAD.WIDE.U32 R124, R144, 0x8, R124 ;  /* 0x00000008907c7825 */ /* 0x001fcc00078e007c */
[----:B------:R-:W2:Y:S01]  /*21d0*/  LDG.E.64 R124, desc[UR4][R124.64] ;  /* 0x000000047c7c7981 */ /* 0x000ea2000c1e1b00 */
[----:B------:R-:W-:Y:S01]  /*21e0*/  ISETP.NE.U32.AND P5, PT, RZ, UR8, PT ;  /* 0x00000008ff007c0c */ /* 0x000fe2000bfa5070 */
[----:B------:R-:W-:Y:S01]  /*21f0*/  FFMA.FTZ R127, R3, R130, R195 ;  /* 0x00000082037f7223 */ /* 0x000fe200000100c3 */
[----:B------:R-:W-:Y:S02]  /*2200*/  LOP3.LUT P6, RZ, R7, 0xff, RZ, 0xc0, !PT ;  /* 0x000000ff07ff7812 */ /* 0x000fe400078cc0ff */
[----:B------:R-:W-:Y:S02]  /*2210*/  CS2R R176, SRZ ;  /* 0x0000000000b07805 */ /* 0x000fe4000001ff00 */
[----:B------:R-:W-:Y:S01]  /*2220*/  ISETP.NE.AND.EX P5, PT, RZ, UR9, PT, P5 ;  /* 0x00000009ff007c0c */ /* 0x000fe2000bfa5350 */
[----:B------:R-:W-:Y:S01]  /*2230*/  FADD.FTZ R126, R150, -R127 ;  /* 0x8000007f967e7221 */ /* 0x000fe20000010000 */
[----:B------:R-:W-:Y:S02]  /*2240*/  CS2R R192, SRZ ;  /* 0x0000000000c07805 */ /* 0x000fe4000001ff00 */
[----:B------:R-:W-:Y:S01]  /*2250*/  CS2R R190, SRZ ;  /* 0x0000000000be7805 */ /* 0x000fe2000001ff00 */
[----:B------:R-:W-:Y:S01]  /*2260*/  HFMA2.MMA R194, -RZ, RZ, 0, 0 ;  /* 0x00000000ffc27435 */ /* 0x000fe200000001ff */
[----:B------:R-:W-:Y:S01]  /*2270*/  FMUL.FTZ R127, R145, R126 ;  /* 0x0000007e917f7220 */ /* 0x000fe20000410000 */
[----:B------:R-:W-:-:S06]  /*2280*/  IMAD.MOV.U32 R196, RZ, RZ, RZ ;  /* 0x000000ffffc47224 */ /* 0x000fcc00078e00ff */
[----:B------:R-:W-:-:S04]  /*2290*/  @P5 FADD.FTZ R127, R100, R127 ;  /* 0x0000007f647f5221 */ /* 0x000fc80000010000 */
[----:B------:R-:W-:-:S04]  /*22a0*/  FMUL.FTZ R126, R127, R189 ;  /* 0x000000bd7f7e7220 */ /* 0x000fc80000410000 */
[----:B------:R-:W-:Y:S01]  /*22b0*/  FMUL.FTZ R129, R126, UR15 ;  /* 0x0000000f7e817c20 */ /* 0x000fe20008410000 */
[----:B------:R-:W-:-:S03]  /*22c0*/  FFMA.FTZ R126, R148, R130, R195 ;  /* 0x00000082947e7223 */ /* 0x000fc600000100c3 */
[----:B------:R-:W-:Y:S01]  /*22d0*/  @P6 FMUL.FTZ R176, R28, R129 ;  /* 0x000000811cb06220 */ /* 0x000fe20000410000 */
[----:B------:R-:W-:-:S04]  /*22e0*/  FADD.FTZ R126, R149, -R126 ;  /* 0x8000007e957e7221 */ /* 0x000fc80000010000 */
[----:B------:R-:W-:-:S04]  /*22f0*/  FMUL.FTZ R126, R145, R126 ;  /* 0x0000007e917e7220 */ /* 0x000fc80000410000 */
[----:B------:R-:W-:Y:S01]  /*2300*/  @P5 FADD.FTZ R126, R101, R126 ;  /* 0x0000007e657e5221 */ /* 0x000fe20000010000 */
[----:B--2---:R-:W-:-:S05]  /*2310*/  @P6 IMAD.MOV.U32 R128, RZ, RZ, R124 ;  /* 0x000000ffff806224 */ /* 0x004fca00078e007c */
[----:B------:R-:W-:-:S05]  /*2320*/  @P6 SHF.L.U32 R128, R128, 0x10, RZ ;  /* 0x0000001080806819 */ /* 0x000fca00000006ff */
[----:B------:R-:W-:Y:S01]  /*2330*/  @P6 FMUL.FTZ R177, R129, R128 ;  /* 0x0000008081b16220 */ /* 0x000fe20000410000 */
[----:B------:R-:W-:Y:S01]  /*2340*/  LOP3.LUT P6, RZ, R7, 0xff00, RZ, 0xc0, !PT ;  /* 0x0000ff0007ff7812 */ /* 0x000fe200078cc0ff */
[----:B------:R-:W-:Y:S02]  /*2350*/  FFMA.FTZ R129, R151, R130, R195 ;  /* 0x0000008297817223 */ /* 0x000fe400000100c3 */
[----:B------:R-:W-:-:S10]  /*2360*/  FADD.FTZ R56, R56, R177 ;  /* 0x000000b138387221 */ /* 0x000fd40000010000 */
[----:B------:R-:W-:Y:S01]  /*2370*/  @P6 SHF.R.U64 R128, R124, 0x10, R125 ;  /* 0x000000107c806819 */ /* 0x000fe2000000127d */
[----:B------:R-:W-:-:S03]  /*2380*/  FMUL.FTZ R124, R126, R189 ;  /* 0x000000bd7e7c7220 */ /* 0x000fc60000410000 */
[----:B------:R-:W-:Y:S01]  /*2390*/  @P6 SHF.L.U32 R128, R128, 0x10, RZ ;  /* 0x0000001080806819 */ /* 0x000fe200000006ff */
[----:B------:R-:W-:-:S04]  /*23a0*/  FMUL.FTZ R124, R124, UR15 ;  /* 0x0000000f7c7c7c20 */ /* 0x000fc80008410000 */
[----:B------:R-:W-:Y:S01]  /*23b0*/  @P6 FMUL.FTZ R190, R27, R124 ;  /* 0x0000007c1bbe6220 */ /* 0x000fe20000410000 */
[----:B------:R-:W-:Y:S01]  /*23c0*/  @P6 FMUL.FTZ R192, R124, R128 ;  /* 0x000000807cc06220 */ /* 0x000fe20000410000 */
[----:B------:R-:W-:Y:S01]  /*23d0*/  FADD.FTZ R124, R152, -R129 ;  /* 0x80000081987c7221 */ /* 0x000fe20000010000 */
[----:B------:R-:W-:Y:S02]  /*23e0*/  LOP3.LUT P6, RZ, R7, 0xff0000, RZ, 0xc0, !PT ;  /* 0x00ff000007ff7812 */ /* 0x000fe400078cc0ff */
[----:B------:R-:W-:Y:S01]  /*23f0*/  FADD.FTZ R57, R57, R192 ;  /* 0x000000c039397221 */ /* 0x000fe20000010000 */
[----:B------:R-:W-:-:S04]  /*2400*/  FMUL.FTZ R129, R145, R124 ;  /* 0x0000007c91817220 */ /* 0x000fc80000410000 */
[----:B------:R-:W-:-:S04]  /*2410*/  @P5 FADD.FTZ R129, R102, R129 ;  /* 0x0000008166815221 */ /* 0x000fc80000010000 */
[----:B------:R-:W-:Y:S02]  /*2420*/  FMUL.FTZ R124, R129, R189 ;  /* 0x000000bd817c7220 */ /* 0x000fe40000410000 */
[----:B------:R-:W-:Y:S02]  /*2430*/  @P6 MOV R128, R125 ;  /* 0x0000007d00806202 */ /* 0x000fe40000000f00 */
[----:B------:R-:W-:Y:S01]  /*2440*/  FMUL.FTZ R197, R124, UR15 ;  /* 0x0000000f7cc57c20 */ /* 0x000fe20008410000 */
[----:B------:R-:W-:Y:S01]  /*2450*/  FFMA.FTZ R124, R154, R130, R195 ;  /* 0x000000829a7c7223 */ /* 0x000fe200000100c3 */
[----:B------:R-:W-:Y:S02]  /*2460*/  @P6 SHF.L.U32 R128, R128, 0x10, RZ ;  /* 0x0000001080806819 */ /* 0x000fe400000006ff */
[----:B------:R-:W-:Y:S01]  /*2470*/  @P6 FMUL.FTZ R191, R26, R197 ;  /* 0x000000c51abf6220 */ /* 0x000fe20000410000 */
[----:B------:R-:W-:Y:S02]  /*2480*/  FADD.FTZ R124, R153, -R124 ;  /* 0x8000007c997c7221 */ /* 0x000fe40000010000 */
[----:B------:R-:W-:-:S02]  /*2490*/  @P6 FMUL.FTZ R193, R197, R128 ;  /* 0x00000080c5c16220 */ /* 0x000fc40000410000 */
[----:B------:R-:W-:Y:S01]  /*24a0*/  FMUL.FTZ R124, R145, R124 ;  /* 0x0000007c917c7220 */ /* 0x000fe20000410000 */
[----:B------:R-:W-:Y:S01]  /*24b0*/  F2F.BF16.F32 R191, R191 ;  /* 0x000000bf00bf7304 */ /* 0x000fe20000202000 */
[----:B------:R-:W-:Y:S02]  /*24c0*/  FADD.FTZ R58, R58, R193 ;  /* 0x000000c13a3a7221 */ /* 0x000fe40000010000 */
[----:B------:R-:W-:Y:S01]  /*24d0*/  @P5 FADD.FTZ R124, R103, R124 ;  /* 0x0000007c677c5221 */ /* 0x000fe20000010000 */
[----:B------:R-:W-:-:S04]  /*24e0*/  LOP3.LUT P5, RZ, R7, 0xff000000, RZ, 0xc0, !PT ;  /* 0xff00000007ff7812 */ /* 0x000fc800078ac0ff */
[----:B------:R-:W-:Y:S09]  /*24f0*/  F2F.BF16.F32 R197, R176 ;  /* 0x000000b000c57304 */ /* 0x000ff20000202000 */
[----:B------:R-:W-:Y:S01]  /*2500*/  @P5 SHF.R.U32.HI R128, RZ, 0x10, R125 ;  /* 0x00000010ff805819 */ /* 0x000fe2000001167d */
[----:B------:R-:W-:-:S03]  /*2510*/  FMUL.FTZ R125, R124, R189 ;  /* 0x000000bd7c7d7220 */ /* 0x000fc60000410000 */
[----:B------:R-:W-:Y:S01]  /*2520*/  @P5 SHF.L.U32 R128, R128, 0x10, RZ ;  /* 0x0000001080805819 */ /* 0x000fe200000006ff */
[----:B------:R-:W-:-:S04]  /*2530*/  FMUL.FTZ R125, R125, UR15 ;  /* 0x0000000f7d7d7c20 */ /* 0x000fc80008410000 */
[----:B------:R-:W-:Y:S01]  /*2540*/  @P5 FMUL.FTZ R194, R25, R125 ;  /* 0x0000007d19c25220 */ /* 0x000fe20000410000 */
[----:B------:R-:W-:Y:S01]  /*2550*/  @P5 FMUL.FTZ R196, R125, R128 ;  /* 0x000000807dc45220 */ /* 0x000fe20000410000 */
[----:B------:R-:W-:-:S03]  /*2560*/  ISETP.NE.U32.AND P5, PT, RZ, UR16, PT ;  /* 0x00000010ff007c0c */ /* 0x000fc6000bfa5070 */
[----:B------:R-:W-:Y:S01]  /*2570*/  FADD.FTZ R59, R59, R196 ;  /* 0x000000c43b3b7221 */ /* 0x000fe20000010000 */
[----:B------:R-:W-:Y:S01]  /*2580*/  ISETP.NE.AND.EX P5, PT, RZ, UR17, PT, P5 ;  /* 0x00000011ff007c0c */ /* 0x000fe2000bfa5350 */
[----:B------:R-:W0:Y:S03]  /*2590*/  F2F.BF16.F32 R194, R194 ;  /* 0x000000c200c27304 */ /* 0x000e260000202000 */
[----:B------:R-:W-:Y:S02]  /*25a0*/  SEL R120, R127, R120, P5 ;  /* 0x000000787f787207 */ /* 0x000fe40002800000 */
[----:B------:R-:W-:Y:S02]  /*25b0*/  SEL R121, R126, R121, P5 ;  /* 0x000000797e797207 */ /* 0x000fe40002800000 */
[----:B------:R-:W-:Y:S01]  /*25c0*/  SEL R122, R129, R122, P5 ;  /* 0x0000007a817a7207 */ /* 0x000fe20002800000 */
[----:B------:R-:W1:Y:S01]  /*25d0*/  F2F.BF16.F32 R126, R190 ;  /* 0x000000be007e7304 */ /* 0x000e620000202000 */
[----:B------:R-:W-:-:S02]  /*25e0*/  SEL R123, R124, R123, P5 ;  /* 0x0000007b7c7b7207 */ /* 0x000fc40002800000 */
[----:B------:R-:W-:-:S04]  /*25f0*/  ISETP.NE.U32.AND P5, PT, RZ, UR16, PT ;  /* 0x00000010ff007c0c */ /* 0x000fc8000bfa5070 */
[----:B------:R-:W-:Y:S02]  /*2600*/  ISETP.NE.AND.EX P5, PT, RZ, UR17, PT, P5 ;  /* 0x00000011ff007c0c */ /* 0x000fe4000bfa5350 */
[----:B0-----:R-:W-:Y:S01]  /*2610*/  SHF.L.U32 R195, R194, 0x10, RZ ;  /* 0x00000010c2c37819 */ /* 0x001fe200000006ff */
[----:B-1----:R-:W-:-:S10]  /*2620*/  IMAD.WIDE.U32 R126, R126, 0x10000, RZ ;  /* 0x000100007e7e7825 */ /* 0x002fd400078e00ff */
[----:B------:R-:W0:Y:S01]  /*2630*/  @P5 LDC.64 R124, c[0x0][0x308] ;  /* 0x0000c200ff7c5b82 */ /* 0x000e220000000a00 */
[----:B------:R-:W-:Y:S02]  /*2640*/  LOP3.LUT R127, R127, R195, R191, 0xfe, !PT ;  /* 0x000000c37f7f7212 */ /* 0x000fe400078efebf */
[----:B------:R-:W-:Y:S01]  /*2650*/  LOP3.LUT R126, R126, R197, RZ, 0xfc, !PT ;  /* 0x000000c57e7e7212 */ /* 0x000fe200078efcff */
[----:B0-----:R-:W-:-:S04]  /*2660*/  @P5 IMAD.WIDE.U32 R128, R144, 0x10, R124 ;  /* 0x0000001090805825 */ /* 0x001fc800078e007c */
[----:B------:R-:W0:Y:S01]  /*2670*/  LDC.64 R124, c[0x0][0x2f8] ;  /* 0x0000be00ff7c7b82 */ /* 0x000e220000000a00 */
[----:B------:R1:W-:Y:S01]  /*2680*/  @P5 STG.E.128 desc[UR4][R128.64], R120 ;  /* 0x0000007880005986 */ /* 0x0003e2000c101d04 */
[C---:B0-----:R-:W-:Y:S01]  /*2690*/  IMAD.WIDE.U32 R124, R144.reuse, 0x8, R124 ;  /* 0x00000008907c7825 */ /* 0x041fe200078e007c */
[----:B------:R-:W-:-:S04]  /*26a0*/  IADD3 R144, R144, 0x80, RZ ;  /* 0x0000008090907810 */ /* 0x000fc80007ffe0ff */
[----:B------:R1:W-:Y:S03]  /*26b0*/  STG.E.64 desc[UR4][R124.64], R126 ;  /* 0x0000007e7c007986 */ /* 0x0003e6000c101b04 */
.L_x_4767:
[----:B------:R-:W-:Y:S05]  /*26c0*/  BSYNC B0 ;  /* 0x0000000000007941 */ /* 0x000fea0003800000 */
.L_x_4766:
[----:B------:R-:W-:Y:S04]  /*26d0*/  BSSY B0, `(.L_x_4768) ;  /* 0x0000058000007945 */ /* 0x000fe80003800000 */
[----:B------:R-:W-:Y:S05]  /*26e0*/  @!P0 BRA `(.L_x_4769) ;  /* 0x0000000400588947 */ /* 0x000fea0003800000 */
[----:B------:R-:W-:-:S04]  /*26f0*/  ISETP.NE.AND P5, PT, R141, RZ, PT ;  /* 0x000000ff8d00720c */ /* 0x000fc80003fa5270 */
[----:B------:R-:W-:Y:S02]  /*2700*/  FSEL R177, R131, RZ, !P5 ;  /* 0x000000ff83b17208 */ /* 0x000fe40006800000 */
[----:B------:R-:W-:-:S03]  /*2710*/  ISETP.NE.U32.AND P5, PT, RZ, UR16, PT ;  /* 0x00000010ff007c0c */ /* 0x000fc6000bfa5070 */
[-CC-:B-1----:R-:W-:Y:S01]  /*2720*/  FFMA.FTZ R127, R155, R130.reuse, R177.reuse ;  /* 0x000000829b7f7223 */ /* 0x182fe200000100b1 */
[-CC-:B------:R-:W-:Y:S01]  /*2730*/  FFMA.FTZ R129, R159, R130.reuse, R177.reuse ;  /* 0x000000829f817223 */ /* 0x180fe200000100b1 */
[----:B------:R-:W-:Y:S01]  /*2740*/  ISETP.NE.AND.EX P5, PT, RZ, UR17, PT, P5 ;  /* 0x00000011ff007c0c */ /* 0x000fe2000bfa5350 */
[-C--:B------:R-:W-:Y:S01]  /*2750*/  FFMA.FTZ R128, R156, R130.reuse, R177 ;  /* 0x000000829c807223 */ /* 0x080fe200000100b1 */
[----:B------:R-:W-:Y:S01]  /*2760*/  FADD.FTZ R126, R158, -R127 ;  /* 0x8000007f9e7e7221 */ /* 0x000fe20000010000 */
[----:B------:R-:W-:Y:S01]  /*2770*/  FADD.FTZ R176, R160, -R129 ;  /* 0x80000081a0b07221 */ /* 0x000fe20000010000 */
[----:B------:R-:W-:Y:S01]  /*2780*/  FFMA.FTZ R190, R162, R130, R177 ;  /* 0x00000082a2be7223 */ /* 0x000fe200000100b1 */
[----:B------:R-:W-:Y:S01]  /*2790*/  FADD.FTZ R128, R157, -R128 ;  /* 0x800000809d807221 */ /* 0x000fe20000010000 */
[C---:B------:R-:W-:Y:S01]  /*27a0*/  FMUL.FTZ R129, R145.reuse, R126 ;  /* 0x0000007e91817220 */ /* 0x040fe20000410000 */
[----:B------:R-:W-:Y:S01]  /*27b0*/  FMUL.FTZ R191, R145, R176 ;  /* 0x000000b091bf7220 */ /* 0x000fe20000410000 */
[----:B------:R-:W0:Y:S01]  /*27c0*/  LDC.64 R126, c[0x0][0x220] ;  /* 0x00008800ff7e7b82 */ /* 0x000e220000000a00 */
[----:B------:R-:W-:Y:S01]  /*27d0*/  FADD.FTZ R192, R161, -R190 ;  /* 0x800000bea1c07221 */ /* 0x000fe20000010000 */
[----:B------:R-:W-:-:S03]  /*27e0*/  FMUL.FTZ R190, R145, R128 ;  /* 0x0000008091be7220 */ /* 0x000fc60000410000 */
[----:B------:R-:W-:Y:S01]  /*27f0*/  @P5 LEA R124, P6, R144, UR16, 0x4 ;  /* 0x00000010907c5c11 */ /* 0x000fe2000f8c20ff */
[----:B------:R-:W-:-:S03]  /*2800*/  FMUL.FTZ R192, R145, R192 ;  /* 0x000000c091c07220 */ /* 0x000fc60000410000 */
[----:B------:R-:W-:Y:S02]  /*2810*/  @P5 LEA.HI.X R125, R144, UR17, RZ, 0x4, P6 ;  /* 0x00000011907d5c11 */ /* 0x000fe4000b0f24ff */
[----:B------:R-:W-:-:S04]  /*2820*/  ISETP.NE.U32.AND P6, PT, RZ, UR8, PT ;  /* 0x00000008ff007c0c */ /* 0x000fc8000bfc5070 */
[----:B------:R-:W-:Y:S01]  /*2830*/  ISETP.NE.AND.EX P6, PT, RZ, UR9, PT, P6 ;  /* 0x00000009ff007c0c */ /* 0x000fe2000bfc5360 */
[----:B0-----:R-:W-:-:S12]  /*2840*/  IMAD.WIDE.U32 R126, R144, 0x8, R126 ;  /* 0x00000008907e7825 */ /* 0x001fd800078e007e */
[----:B------:R-:W-:Y:S01]  /*2850*/  @P6 FADD.FTZ R129, R104, R129 ;  /* 0x0000008168816221 */ /* 0x000fe20000010000 */
[----:B------:R-:W-:Y:S01]  /*2860*/  @P6 FADD.FTZ R190, R105, R190 ;  /* 0x000000be69be6221 */ /* 0x000fe20000010000 */
[----:B------:R-:W2:Y:S01]  /*2870*/  LDG.E.64 R126, desc[UR4][R126.64] ;  /* 0x000000047e7e7981 */ /* 0x000ea2000c1e1b00 */
[----:B------:R-:W-:Y:S01]  /*2880*/  @P6 FADD.FTZ R191, R106, R191 ;  /* 0x000000bf6abf6221 */ /* 0x000fe20000010000 */
[----:B------:R-:W-:Y:S01]  /*2890*/  @P6 FADD.FTZ R192, R107, R192 ;  /* 0x000000c06bc06221 */ /* 0x000fe20000010000 */
[----:B------:R-:W-:-:S04]  /*28a0*/  ISETP.NE.U32.AND P6, PT, RZ, UR16, PT ;  /* 0x00000010ff007c0c */ /* 0x000fc8000bfc5070 */
[----:B------:R-:W-:-:S04]  /*28b0*/  ISETP.NE.AND.EX P6, PT, RZ, UR17, PT, P6 ;  /* 0x00000011ff007c0c */ /* 0x000fc8000bfc5360 */
[----:B------:R-:W-:Y:S02]  /*28c0*/  SEL R120, R129, R120, P6 ;  /* 0x0000007881787207 */ /* 0x000fe40003000000 */
[----:B------:R-:W-:Y:S02]  /*28d0*/  SEL R121, R190, R121, P6 ;  /* 0x00000079be797207 */ /* 0x000fe40003000000 */
[----:B------:R-:W-:Y:S02]  /*28e0*/  SEL R122, R191, R122, P6 ;  /* 0x0000007abf7a7207 */ /* 0x000fe40003000000 */
[----:B------:R-:W-:-:S05]  /*28f0*/  SEL R123, R192, R123, P6 ;  /* 0x0000007bc07b7207 */ /* 0x000fca0003000000 */
[----:B------:R0:W-:Y:S01]  /*2900*/  @P5 STG.E.128 desc[UR4][R124.64], R120 ;  /* 0x000000787c005986 */ /* 0x0001e2000c101d04 */
[----:B------:R-:W-:Y:S01]  /*2910*/  LOP3.LUT P5, RZ, R6, 0xff, RZ, 0xc0, !PT ;  /* 0x000000ff06ff7812 */ /* 0x000fe200078ac0ff */
[----:B------:R-:W-:Y:S01]  /*2920*/  FMUL.FTZ R129, R129, R189 ;  /* 0x000000bd81817220 */ /* 0x000fe20000410000 */
[----:B------:R-:W-:-:S03]  /*2930*/  HFMA2.MMA R128, -RZ, RZ, 0, 0 ;  /* 0x00000000ff807435 */ /* 0x000fc600000001ff */
[----:B------:R-:W-:Y:S01]  /*2940*/  FMUL.FTZ R129, R129, UR15 ;  /* 0x0000000f81817c20 */ /* 0x000fe20008410000 */
[----:B------:R-:W-:-:S07]  /*2950*/  MOV R177, RZ ;  /* 0x000000ff00b17202 */ /* 0x000fce0000000f00 */
[----:B------:R-:W-:Y:S01]  /*2960*/  @P5 FMUL.FTZ R128, R24, R129 ;  /* 0x0000008118805220 */ /* 0x000fe20000410000 */
[----:B------:R-:W-:-:S04]  /*2970*/  FMUL.FTZ R190, R190, R189 ;  /* 0x000000bdbebe7220 */ /* 0x000fc80000410000 */
[----:B------:R-:W-:Y:S01]  /*2980*/  FMUL.FTZ R190, R190, UR15 ;  /* 0x0000000fbebe7c20 */ /* 0x000fe20008410000 */
[----:B------:R-:W-:Y:S01]  /*2990*/  FMUL.FTZ R191, R191, R189 ;  /* 0x000000bdbfbf7220 */ /* 0x000fe20000410000 */
[----:B------:R-:W-:-:S03]  /*29a0*/  HFMA2.MMA R193, -RZ, RZ, 0, 0 ;  /* 0x00000000ffc17435 */ /* 0x000fc600000001ff */
[----:B------:R-:W-:Y:S01]  /*29b0*/  FMUL.FTZ R191, R191, UR15 ;  /* 0x0000000fbfbf7c20 */ /* 0x000fe20008410000 */
[----:B------:R-:W-:-:S04]  /*29c0*/  FMUL.FTZ R192, R192, R189 ;  /* 0x000000bdc0c07220 */ /* 0x000fc80000410000 */
[----:B------:R-:W-:Y:S01]  /*29d0*/  FMUL.FTZ R192, R192, UR15 ;  /* 0x0000000fc0c07c20 */ /* 0x000fe20008410000 */
[----:B------:R-:W-:Y:S01]  /*29e0*/  F2F.BF16.F32 R197, R128 ;  /* 0x0000008000c57304 */ /* 0x000fe20000202000 */
[----:B------:R-:W-:Y:S01]  /*29f0*/  HFMA2.MMA R194, -RZ, RZ, 0, 0 ;  /* 0x00000000ffc27435 */ /* 0x000fe200000001ff */
[----:B--2---:R-:W-:-:S05]  /*2a00*/  @P5 IMAD.MOV.U32 R176, RZ, RZ, R126 ;  /* 0x000000ffffb05224 */ /* 0x004fca00078e007e */
[----:B------:R-:W-:-:S05]  /*2a10*/  @P5 SHF.L.U32 R176, R176, 0x10, RZ ;  /* 0x00000010b0b05819 */ /* 0x000fca00000006ff */
[----:B------:R-:W-:Y:S01]  /*2a20*/  @P5 FMUL.FTZ R177, R129, R176 ;  /* 0x000000b081b15220 */ /* 0x000fe20000410000 */
[----:B------:R-:W-:Y:S01]  /*2a30*/  LOP3.LUT P5, RZ, R6, 0xff00, RZ, 0xc0, !PT ;  /* 0x0000ff0006ff7812 */ /* 0x000fe200078ac0ff */
[----:B------:R-:W-:Y:S01]  /*2a40*/  IMAD.MOV.U32 R129, RZ, RZ, RZ ;  /* 0x000000ffff817224 */ /* 0x000fe200078e00ff */
[----:B------:R-:W-:-:S11]  /*2a50*/  MOV R176, RZ ;  /* 0x000000ff00b07202 */ /* 0x000fd60000000f00 */
[----:B0-----:R-:W-:-:S04]  /*2a60*/  @P5 SHF.R.U64 R124, R126, 0x10, R127 ;  /* 0x000000107e7c5819 */ /* 0x001fc8000000127f */
[----:B------:R-:W-:Y:S01]  /*2a70*/  @P5 SHF.L.U32 R124, R124, 0x10, RZ ;  /* 0x000000107c7c5819 */ /* 0x000fe200000006ff */
[----:B------:R-:W-:-:S04]  /*2a80*/  @P5 FMUL.FTZ R129, R23, R190 ;  /* 0x000000be17815220 */ /* 0x000fc80000410000 */
[----:B------:R-:W-:Y:S01]  /*2a90*/  @P5 FMUL.FTZ R176, R190, R124 ;  /* 0x0000007cbeb05220 */ /* 0x000fe20000410000 */
[----:B------:R-:W-:Y:S02]  /*2aa0*/  LOP3.LUT P5, RZ, R6, 0xff0000, RZ, 0xc0, !PT ;  /* 0x00ff000006ff7812 */ /* 0x000fe400078ac0ff */
[----:B------:R-:W-:-:S11]  /*2ab0*/  MOV R190, RZ ;  /* 0x000000ff00be7202 */ /* 0x000fd60000000f00 */
[----:B------:R-:W-:Y:S01]  /*2ac0*/  @P5 MOV R124, R127 ;  /* 0x0000007f007c5202 */ /* 0x000fe20000000f00 */
[----:B------:R-:W-:-:S04]  /*2ad0*/  @P5 FMUL.FTZ R190, R22, R191 ;  /* 0x000000bf16be5220 */ /* 0x000fc80000410000 */
[----:B------:R-:W-:-:S04]  /*2ae0*/  @P5 IMAD.U32 R124, R124, 0x10000, RZ ;  /* 0x000100007c7c5824 */ /* 0x000fc800078e00ff */
[----:B------:R-:W-:Y:S01]  /*2af0*/  @P5 FMUL.FTZ R193, R191, R124 ;  /* 0x0000007cbfc15220 */ /* 0x000fe20000410000 */
[----:B------:R-:W-:Y:S02]  /*2b00*/  LOP3.LUT P5, RZ, R6, 0xff000000, RZ, 0xc0, !PT ;  /* 0xff00000006ff7812 */ /* 0x000fe400078ac0ff */
[----:B------:R-:W-:Y:S01]  /*2b10*/  MOV R191, RZ ;  /* 0x000000ff00bf7202 */ /* 0x000fe20000000f00 */
[----:B------:R-:W0:Y:S10]  /*2b20*/  F2F.BF16.F32 R126, R129 ;  /* 0x00000081007e7304 */ /* 0x000e340000202000 */
[----:B------:R-:W-:Y:S01]  /*2b30*/  @P5 FMUL.FTZ R191, R21, R192 ;  /* 0x000000c015bf5220 */ /* 0x000fe20000410000 */
[----:B------:R-:W-:Y:S01]  /*2b40*/  F2F.BF16.F32 R190, R190 ;  /* 0x000000be00be7304 */ /* 0x000fe20000202000 */
[----:B------:R-:W-:-:S07]  /*2b50*/  @P5 SHF.R.U32.HI R124, RZ, 0x10, R127 ;  /* 0x00000010ff7c5819 */ /* 0x000fce000001167f */
[----:B------:R-:W1:Y:S01]  /*2b60*/  F2F.BF16.F32 R191, R191 ;  /* 0x000000bf00bf7304 */ /* 0x000e620000202000 */
[----:B------:R-:W-:Y:S01]  /*2b70*/  @P5 SHF.L.U32 R124, R124, 0x10, RZ ;  /* 0x000000107c7c5819 */ /* 0x000fe200000006ff */
[----:B0-----:R-:W-:-:S04]  /*2b80*/  IMAD.WIDE.U32 R126, R126, 0x10000, RZ ;  /* 0x000100007e7e7825 */ /* 0x001fc800078e00ff */
[----:B------:R-:W-:Y:S01]  /*2b90*/  @P5 FMUL.FTZ R194, R192, R124 ;  /* 0x0000007cc0c25220 */ /* 0x000fe20000410000 */
[----:B------:R-:W-:Y:S02]  /*2ba0*/  LEA R124, P5, R144, UR18, 0x3 ;  /* 0x00000012907c7c11 */ /* 0x000fe4000f8a18ff */
[----:B------:R-:W-:Y:S02]  /*2bb0*/  LOP3.LUT R126, R126, R197, RZ, 0xfc, !PT ;  /* 0x000000c57e7e7212 */ /* 0x000fe400078efcff */
[----:B------:R-:W-:Y:S02]  /*2bc0*/  LEA.HI.X R125, R144, UR19, RZ, 0x3, P5 ;  /* 0x00000013907d7c11 */ /* 0x000fe4000a8f1cff */
[----:B-1----:R-:W-:-:S04]  /*2bd0*/  SHF.L.U32 R195, R191, 0x10, RZ ;  /* 0x00000010bfc37819 */ /* 0x002fc800000006ff */
[----:B------:R-:W-:-:S05]  /*2be0*/  LOP3.LUT R127, R127, R195, R190, 0xfe, !PT ;  /* 0x000000c37f7f7212 */ /* 0x000fca00078efebe */
[----:B------:R0:W-:Y:S01]  /*2bf0*/  STG.E.64 desc[UR4][R124.64], R126 ;  /* 0x0000007e7c007986 */ /* 0x0001e2000c101b04 */
[----:B------:R-:W-:Y:S01]  /*2c00*/  FADD.FTZ R52, R52, R177 ;  /* 0x000000b134347221 */ /* 0x000fe20000010000 */
[----:B------:R-:W-:Y:S01]  /*2c10*/  FADD.FTZ R53, R53, R176 ;  /* 0x000000b035357221 */ /* 0x000fe20000010000 */
[----:B------:R-:W-:Y:S01]  /*2c20*/  FADD.FTZ R54, R54, R193 ;  /* 0x000000c136367221 */ /* 0x000fe20000010000 */
[----:B------:R-:W-:Y:S01]  /*2c30*/  FADD.FTZ R55, R55, R194 ;  /* 0x000000c237377221 */ /* 0x000fe20000010000 */
[----:B------:R-:W-:-:S07]  /*2c40*/  VIADD R144, R144, 0x80 ;  /* 0x0000008090907836 */ /* 0x000fce0000000000 */
.L_x_4769:
[----:B------:R-:W-:Y:S05]  /*2c50*/  BSYNC B0 ;  /* 0x0000000000007941 */ /* 0x000fea0003800000 */
.L_x_4768:
[----:B------:R-:W-:Y:S04]  /*2c60*/  BSSY B0, `(.L_x_4770) ;  /* 0x0000058000007945 */ /* 0x000fe80003800000 */
[----:B------:R-:W-:Y:S05]  /*2c70*/  @!P1 BRA `(.L_x_4771) ;  /* 0x0000000400589947 */ /* 0x000fea0003800000 */
[----:B------:R-:W-:-:S04]  /*2c80*/  ISETP.NE.AND P5, PT, R141, RZ, PT ;  /* 0x000000ff8d00720c */ /* 0x000fc80003fa5270 */
[----:B------:R-:W-:Y:S02]  /*2c90*/  FSEL R177, R131, RZ, !P5 ;  /* 0x000000ff83b17208 */ /* 0x000fe40006800000 */
[----:B------:R-:W-:-:S03]  /*2ca0*/  ISETP.NE.U32.AND P5, PT, RZ, UR16, PT ;  /* 0x00000010ff007c0c */ /* 0x000fc6000bfa5070 */
[-CC-:B01----:R-:W-:Y:S01]  /*2cb0*/  FFMA.FTZ R127, R163, R130.reuse, R177.reuse ;  /* 0x00000082a37f7223 */ /* 0x183fe200000100b1 */
        /* <DEDUP_REMOVED lines=44> */
[----:B------:R-:W-:Y:S02]  /*2f80*/  MOV R194, RZ ;  /* 0x000000ff00c27202 */ /* 0x000fe40000000f00 */
[----:B--2---:R-:W-:-:S04]  /*2f90*/  @P5 MOV R176, R126 ;  /* 0x0000007e00b05202 */ /* 0x004fc80000000f00 */
[----:B------:R-:W-:-:S05]  /*2fa0*/  @P5 SHF.L.U32 R176, R176, 0x10, RZ ;  /* 0x00000010b0b05819 */ /* 0x000fca00000006ff */
[----:B------:R-:W-:Y:S01]  /*2fb0*/  @P5 FMUL.FTZ R177, R129, R176 ;  /* 0x000000b081b15220 */ /* 0x000fe20000410000 */
[----:B------:R-:W-:Y:S01]  /*2fc0*/  LOP3.LUT P5, RZ, R5, 0xff00, RZ, 0xc0, !PT ;  /* 0x0000ff0005ff7812 */ /* 0x000fe200078ac0ff */
[----:B------:R-:W-:Y:S01]  /*2fd0*/  HFMA2.MMA R129, -RZ, RZ, 0, 0 ;  /* 0x00000000ff817435 */ /* 0x000fe200000001ff */
[----:B------:R-:W-:-:S11]  /*2fe0*/  IMAD.MOV.U32 R176, RZ, RZ, RZ ;  /* 0x000000ffffb07224 */ /* 0x000fd600078e00ff */
[----:B0-----:R-:W-:-:S04]  /*2ff0*/  @P5 SHF.R.U64 R124, R126, 0x10, R127 ;  /* 0x000000107e7c5819 */ /* 0x001fc8000000127f */
[----:B------:R-:W-:Y:S01]  /*3000*/  @P5 SHF.L.U32 R124, R124, 0x10, RZ ;  /* 0x000000107c7c5819 */ /* 0x000fe200000006ff */
[----:B------:R-:W-:-:S04]  /*3010*/  @P5 FMUL.FTZ R129, R19, R190 ;  /* 0x000000be13815220 */ /* 0x000fc80000410000 */
[----:B------:R-:W-:Y:S01]  /*3020*/  @P5 FMUL.FTZ R176, R190, R124 ;  /* 0x0000007cbeb05220 */ /* 0x000fe20000410000 */
[----:B------:R-:W-:Y:S01]  /*3030*/  LOP3.LUT P5, RZ, R5, 0xff0000, RZ, 0xc0, !PT ;  /* 0x00ff000005ff7812 */ /* 0x000fe200078ac0ff */
[----:B------:R-:W-:-:S12]  /*3040*/  IMAD.MOV.U32 R190, RZ, RZ, RZ ;  /* 0x000000ffffbe7224 */ /* 0x000fd800078e00ff */
[----:B------:R-:W-:-:S04]  /*3050*/  @P5 MOV R124, R127 ;  /* 0x0000007f007c5202 */ /* 0x000fc80000000f00 */
[----:B------:R-:W-:Y:S01]  /*3060*/  @P5 SHF.L.U32 R124, R124, 0x10, RZ ;  /* 0x000000107c7c5819 */ /* 0x000fe200000006ff */
[----:B------:R-:W-:-:S04]  /*3070*/  @P5 FMUL.FTZ R190, R18, R191 ;  /* 0x000000bf12be5220 */ /* 0x000fc80000410000 */
[----:B------:R-:W-:Y:S01]  /*3080*/  @P5 FMUL.FTZ R193, R191, R124 ;  /* 0x0000007cbfc15220 */ /* 0x000fe20000410000 */
[----:B------:R-:W-:Y:S01]  /*3090*/  LOP3.LUT P5, RZ, R5, 0xff000000, RZ, 0xc0, !PT ;  /* 0xff00000005ff7812 */ /* 0x000fe200078ac0ff */
[----:B------:R-:W-:Y:S01]  /*30a0*/  HFMA2.MMA R191, -RZ, RZ, 0, 0 ;  /* 0x00000000ffbf7435 */ /* 0x000fe200000001ff */
[----:B------:R-:W0:Y:S11]  /*30b0*/  F2F.BF16.F32 R126, R129 ;  /* 0x00000081007e7304 */ /* 0x000e360000202000 */
        /* <DEDUP_REMOVED lines=8> */
[----:B------:R-:W-:Y:S01]  /*3140*/  LOP3.LUT R126, R126, R197, RZ, 0xfc, !PT ;  /* 0x000000c57e7e7212 */ /* 0x000fe200078efcff */
[----:B-1----:R-:W-:Y:S01]  /*3150*/  IMAD.U32 R195, R191, 0x10000, RZ ;  /* 0x00010000bfc37824 */ /* 0x002fe200078e00ff */
[----:B------:R-:W-:-:S04]  /*3160*/  LEA.HI.X R125, R144, UR19, RZ, 0x3, P5 ;  /* 0x00000013907d7c11 */ /* 0x000fc8000a8f1cff */
[----:B------:R-:W-:-:S05]  /*3170*/  LOP3.LUT R127, R127, R195, R190, 0xfe, !PT ;  /* 0x000000c37f7f7212 */ /* 0x000fca00078efebe */
[----:B------:R2:W-:Y:S01]  /*3180*/  STG.E.64 desc[UR4][R124.64], R126 ;  /* 0x0000007e7c007986 */ /* 0x0005e2000c101b04 */
[----:B------:R-:W-:Y:S01]  /*3190*/  FADD.FTZ R48, R48, R177 ;  /* 0x000000b130307221 */ /* 0x000fe20000010000 */
[----:B------:R-:W-:Y:S01]  /*31a0*/  FADD.FTZ R49, R49, R176 ;  /* 0x000000b031317221 */ /* 0x000fe20000010000 */
[----:B------:R-:W-:Y:S01]  /*31b0*/  FADD.FTZ R50, R50, R193 ;  /* 0x000000c132327221 */ /* 0x000fe20000010000 */
[----:B------:R-:W-:Y:S01]  /*31c0*/  FADD.FTZ R51, R51, R194 ;  /* 0x000000c233337221 */ /* 0x000fe20000010000 */
[----:B------:R-:W-:-:S07]  /*31d0*/  IADD3 R144, R144, 0x80, RZ ;  /* 0x0000008090907810 */ /* 0x000fce0007ffe0ff */
.L_x_4771:
[----:B------:R-:W-:Y:S05]  /*31e0*/  BSYNC B0 ;  /* 0x0000000000007941 */ /* 0x000fea0003800000 */
.L_x_4770:
[----:B------:R-:W-:Y:S04]  /*31f0*/  BSSY B0, `(.L_x_4772) ;  /* 0x0000058000007945 */ /* 0x000fe80003800000 */
[----:B------:R-:W-:Y:S05]  /*3200*/  @!P2 BRA `(.L_x_4773) ;  /* 0x000000040058a947 */ /* 0x000fea0003800000 */
[----:B------:R-:W-:-:S04]  /*3210*/  ISETP.NE.AND P5, PT, R141, RZ, PT ;  /* 0x000000ff8d00720c */ /* 0x000fc80003fa5270 */
[----:B------:R-:W-:Y:S02]  /*3220*/  FSEL R177, R131, RZ, !P5 ;  /* 0x000000ff83b17208 */ /* 0x000fe40006800000 */
[----:B------:R-:W-:-:S03]  /*3230*/  ISETP.NE.U32.AND P5, PT, RZ, UR16, PT ;  /* 0x00000010ff007c0c */ /* 0x000fc6000bfa5070 */
[-CC-:B012---:R-:W-:Y:S01]  /*3240*/  FFMA.FTZ R127, R171, R130.reuse, R177.reuse ;  /* 0x00000082ab7f7223 */ /* 0x187fe200000100b1 */
        /* <DEDUP_REMOVED lines=39> */
[----:B------:R-:W-:-:S03]  /*34c0*/  IMAD.MOV.U32 R193, RZ, RZ, RZ ;  /* 0x000000ffffc17224 */ /* 0x000fc600078e00ff */
[----:B------:R-:W-:Y:S01]  /*34d0*/  FMUL.FTZ R191, R191, UR15 ;  /* 0x0000000fbfbf7c20 */ /* 0x000fe20008410000 */
[----:B------:R-:W-:-:S04]  /*34e0*/  FMUL.FTZ R192, R192, R189 ;  /* 0x000000bdc0c07220 */ /* 0x000fc80000410000 */
[----:B------:R-:W-:Y:S01]  /*34f0*/  FMUL.FTZ R192, R192, UR15 ;  /* 0x0000000fc0c07c20 */ /* 0x000fe20008410000 */
[----:B------:R-:W-:Y:S01]  /*3500*/  F2F.BF16.F32 R197, R128 ;  /* 0x0000008000c57304 */ /* 0x000fe20000202000 */
[----:B------:R-:W-:Y:S02]  /*3510*/  MOV R194, RZ ;  /* 0x000000ff00c27202 */ /* 0x000fe40000000f00 */
[----:B--2---:R-:W-:-:S05]  /*3520*/  @P5 MOV R176, R126 ;  /* 0x0000007e00b05202 */ /* 0x004fca0000000f00 */
[----:B------:R-:W-:-:S04]  /*3530*/  @P5 IMAD.U32 R176, R176, 0x10000, RZ ;  /* 0x00010000b0b05824 */ /* 0x000fc800078e00ff */
[----:B------:R-:W-:Y:S01]  /*3540*/  @P5 FMUL.FTZ R177, R129, R176 ;  /* 0x000000b081b15220 */ /* 0x000fe20000410000 */
[----:B------:R-:W-:Y:S01]  /*3550*/  LOP3.LUT P5, RZ, R4, 0xff00, RZ, 0xc0, !PT ;  /* 0x0000ff0004ff7812 */ /* 0x000fe200078ac0ff */
[----:B------:R-:W-:Y:S01]  /*3560*/  HFMA2.MMA R176, -RZ, RZ, 0, 0 ;  /* 0x00000000ffb07435 */ /* 0x000fe200000001ff */
[----:B------:R-:W-:-:S11]  /*3570*/  MOV R129, RZ ;  /* 0x000000ff00817202 */ /* 0x000fd60000000f00 */
[----:B0-----:R-:W-:-:S04]  /*3580*/  @P5 SHF.R.U64 R124, R126, 0x10, R127 ;  /* 0x000000107e7c5819 */ /* 0x001fc8000000127f */
[----:B------:R-:W-:Y:S01]  /*3590*/  @P5 SHF.L.U32 R124, R124, 0x10, RZ ;  /* 0x000000107c7c5819 */ /* 0x000fe200000006ff */
[----:B------:R-:W-:-:S04]  /*35a0*/  @P5 FMUL.FTZ R129, R15, R190 ;  /* 0x000000be0f815220 */ /* 0x000fc80000410000 */
[----:B------:R-:W-:Y:S01]  /*35b0*/  @P5 FMUL.FTZ R176, R190, R124 ;  /* 0x0000007cbeb05220 */ /* 0x000fe20000410000 */
[----:B------:R-:W-:Y:S01]  /*35c0*/  LOP3.LUT P5, RZ, R4, 0xff0000, RZ, 0xc0, !PT ;  /* 0x00ff000004ff7812 */ /* 0x000fe200078ac0ff */
[----:B------:R-:W-:-:S12]  /*35d0*/  HFMA2.MMA R190, -RZ, RZ, 0, 0 ;  /* 0x00000000ffbe7435 */ /* 0x000fd800000001ff */
        /* <DEDUP_REMOVED lines=11> */
[----:B------:R-:W-:Y:S02]  /*3690*/  @P5 IMAD.U32 R124, R124, 0x10000, RZ ;  /* 0x000100007c7c5824 */ /* 0x000fe400078e00ff */
        /* <DEDUP_REMOVED lines=12> */
[----:B------:R-:W-:-:S07]  /*3760*/  IADD3 R144, R144, 0x80, RZ ;  /* 0x0000008090907810 */ /* 0x000fce0007ffe0ff */
.L_x_4773:
[----:B------:R-:W-:Y:S05]  /*3770*/  BSYNC B0 ;  /* 0x0000000000007941 */ /* 0x000fea0003800000 */
.L_x_4772:
[----:B------:R-:W-:Y:S01]  /*3780*/  ISETP.NE.AND P5, PT, R2, RZ, PT ;  /* 0x000000ff0200720c */ /* 0x000fe20003fa5270 */
[----:B------:R-:W-:-:S12]  /*3790*/  BSSY B0, `(.L_x_4774) ;  /* 0x0000057000007945 */ /* 0x000fd80003800000 */
[----:B------:R-:W-:Y:S05]  /*37a0*/  @!P5 BRA `(.L_x_4775) ;  /* 0x000000040054d947 */ /* 0x000fea0003800000 */
[----:B------:R-:W-:-:S04]  /*37b0*/  ISETP.NE.AND P5, PT, R141, RZ, PT ;  /* 0x000000ff8d00720c */ /* 0x000fc80003fa5270 */
[----:B------:R-:W-:Y:S02]  /*37c0*/  FSEL R131, R131, RZ, !P5 ;  /* 0x000000ff83837208 */ /* 0x000fe40006800000 */
[----:B------:R-:W-:-:S03]  /*37d0*/  ISETP.NE.U32.AND P5, PT, RZ, UR16, PT ;  /* 0x00000010ff007c0c */ /* 0x000fc6000bfa5070 */
[-CC-:B0123--:R-:W-:Y:S01]  /*37e0*/  FFMA.FTZ R127, R181, R130.reuse, R131.reuse ;  /* 0x00000082b57f7223 */ /* 0x18ffe20000010083 */
[-CC-:B------:R-:W-:Y:S01]  /*37f0*/  FFMA.FTZ R129, R185, R130.reuse, R131.reuse ;  /* 0x00000082b9817223 */ /* 0x180fe20000010083 */
[-CC-:B------:R-:W-:Y:S01]  /*3800*/  FFMA.FTZ R128, R182, R130.reuse, R131.reuse ;  /* 0x00000082b6807223 */ /* 0x180fe20000010083 */
[----:B------:R-:W-:Y:S01]  /*3810*/  FFMA.FTZ R176, R188, R130, R131 ;  /* 0x00000082bcb07223 */ /* 0x000fe20000010083 */
[----:B------:R-:W-:Y:S01]  /*3820*/  FADD.FTZ R126, R184, -R127 ;  /* 0x8000007fb87e7221 */ /* 0x000fe20000010000 */
[----:B------:R-:W-:Y:S01]  /*3830*/  FADD.FTZ R130, R186, -R129 ;  /* 0x80000081ba827221 */ /* 0x000fe20000010000 */
[----:B------:R-:W-:Y:S01]  /*3840*/  ISETP.NE.AND.EX P5, PT, RZ, UR17, PT, P5 ;  /* 0x00000011ff007c0c */ /* 0x000fe2000bfa5350 */
[----:B------:R-:W-:Y:S01]  /*3850*/  FADD.FTZ R128, R183, -R128 ;  /* 0x80000080b7807221 */ /* 0x000fe20000010000 */
[----:B------:R-:W-:Y:S01]  /*3860*/  FMUL.FTZ R129, R145, R126 ;  /* 0x0000007e91817220 */ /* 0x000fe20000410000 */
[----:B------:R-:W-:Y:S01]  /*3870*/  FADD.FTZ R190, R187, -R176 ;  /* 0x800000b0bbbe7221 */ /* 0x000fe20000010000 */
[----:B------:R-:W0:Y:S01]  /*3880*/  LDC.64 R126, c[0x0][0x220] ;  /* 0x00008800ff7e7b82 */ /* 0x000e220000000a00 */
[C---:B------:R-:W-:Y:S01]  /*3890*/  FMUL.FTZ R176, R145.reuse, R128 ;  /* 0x0000008091b07220 */ /* 0x040fe20000410000 */
[C---:B------:R-:W-:Y:S01]  /*38a0*/  FMUL.FTZ R177, R145.reuse, R130 ;  /* 0x0000008291b17220 */ /* 0x040fe20000410000 */
[----:B------:R-:W-:-:S06]  /*38b0*/  FMUL.FTZ R190, R145, R190 ;  /* 0x000000be91be7220 */ /* 0x000fcc0000410000 */
[----:B------:R-:W-:-:S04]  /*38c0*/  @P5 LEA R124, P6, R144, UR16, 0x4 ;  /* 0x00000010907c5c11 */ /* 0x000fc8000f8c20ff */
[----:B------:R-:W-:Y:S02]  /*38d0*/  @P5 LEA.HI.X R125, R144, UR17, RZ, 0x4, P6 ;  /* 0x00000011907d5c11 */ /* 0x000fe4000b0f24ff */
[----:B------:R-:W-:-:S04]  /*38e0*/  ISETP.NE.U32.AND P6, PT, RZ, UR8, PT ;  /* 0x00000008ff007c0c */ /* 0x000fc8000bfc5070 */
[----:B------:R-:W-:Y:S01]  /*38f0*/  ISETP.NE.AND.EX P6, PT, RZ, UR9, PT, P6 ;  /* 0x00000009ff007c0c */ /* 0x000fe2000bfc5360 */
[----:B0-----:R-:W-:-:S06]  /*3900*/  IMAD.WIDE.U32 R126, R144, 0x8, R126 ;  /* 0x00000008907e7825 */ /* 0x001fcc00078e007e */
[----:B------:R-:W2:Y:S06]  /*3910*/  LDG.E.64 R126, desc[UR4][R126.64] ;  /* 0x000000047e7e7981 */ /* 0x000eac000c1e1b00 */
[----:B------:R-:W-:Y:S01]  /*3920*/  @P6 FADD.FTZ R129, R116, R129 ;  /* 0x0000008174816221 */ /* 0x000fe20000010000 */
[----:B------:R-:W-:Y:S01]  /*3930*/  @P6 FADD.FTZ R176, R117, R176 ;  /* 0x000000b075b06221 */ /* 0x000fe20000010000 */
        /* <DEDUP_REMOVED lines=13> */
[----:B------:R-:W-:-:S07]  /*3a10*/  IMAD.MOV.U32 R128, RZ, RZ, RZ ;  /* 0x000000ffff807224 */ /* 0x000fce00078e00ff */
[----:B------:R-:W-:Y:S01]  /*3a20*/  @P5 FMUL.FTZ R128, R12, R129 ;  /* 0x000000810c805220 */ /* 0x000fe20000410000 */
[----:B------:R-:W-:-:S04]  /*3a30*/  FMUL.FTZ R176, R176, R189 ;  /* 0x000000bdb0b07220 */ /* 0x000fc80000410000 */
[----:B------:R-:W-:Y:S01]  /*3a40*/  FMUL.FTZ R176, R176, UR15 ;  /* 0x0000000fb0b07c20 */ /* 0x000fe20008410000 */
[----:B------:R-:W-:Y:S01]  /*3a50*/  FMUL.FTZ R177, R177, R189 ;  /* 0x000000bdb1b17220 */ /* 0x000fe20000410000 */
[----:B------:R-:W-:-:S03]  /*3a60*/  HFMA2.MMA R145, -RZ, RZ, 0, 0 ;  /* 0x00000000ff917435 */ /* 0x000fc600000001ff */
[----:B------:R-:W-:Y:S01]  /*3a70*/  FMUL.FTZ R177, R177, UR15 ;  /* 0x0000000fb1b17c20 */ /* 0x000fe20008410000 */
[----:B------:R-:W-:Y:S01]  /*3a80*/  MOV R191, RZ ;  /* 0x000000ff00bf7202 */ /* 0x000fe20000000f00 */
[----:B------:R-:W-:-:S04]  /*3a90*/  FMUL.FTZ R189, R190, R189 ;  /* 0x000000bdbebd7220 */ /* 0x000fc80000410000 */
[----:B------:R-:W-:Y:S01]  /*3aa0*/  FMUL.FTZ R189, R189, UR15 ;  /* 0x0000000fbdbd7c20 */ /* 0x000fe20008410000 */
[----:B------:R-:W-:Y:S02]  /*3ab0*/  MOV R190, RZ ;  /* 0x000000ff00be7202 */ /* 0x000fe40000000f00 */
[----:B--2---:R-:W-:-:S04]  /*3ac0*/  @P5 MOV R130, R126 ;  /* 0x0000007e00825202 */ /* 0x004fc80000000f00 */
[----:B------:R-:W-:-:S05]  /*3ad0*/  @P5 SHF.L.U32 R130, R130, 0x10, RZ ;  /* 0x0000001082825819 */ /* 0x000fca00000006ff */
        /* <DEDUP_REMOVED lines=8> */
[----:B------:R-:W-:-:S13]  /*3b60*/  LOP3.LUT P5, RZ, R0, 0xff0000, RZ, 0xc0, !PT ;  /* 0x00ff000000ff7812 */ /* 0x000fda00078ac0ff */
[----:B------:R-:W-:-:S05]  /*3b70*/  @P5 IMAD.MOV.U32 R124, RZ, RZ, R127 ;  /* 0x000000ffff7c5224 */ /* 0x000fca00078e007f */
[----:B------:R-:W-:Y:S01]  /*3b80*/  @P5 SHF.L.U32 R124, R124, 0x10, RZ ;  /* 0x000000107c7c5819 */ /* 0x000fe200000006ff */
[----:B------:R-:W-:-:S04]  /*3b90*/  @P5 FMUL.FTZ R145, R10, R177 ;  /* 0x000000b10a915220 */ /* 0x000fc80000410000 */
[----:B------:R-:W-:Y:S01]  /*3ba0*/  @P5 FMUL.FTZ R191, R177, R124 ;  /* 0x0000007cb1bf5220 */ /* 0x000fe20000410000 */
[----:B------:R-:W-:Y:S01]  /*3bb0*/  LOP3.LUT P5, RZ, R0, 0xff000000, RZ, 0xc0, !PT ;  /* 0xff00000000ff7812 */ /* 0x000fe200078ac0ff */
[----:B------:R-:W-:Y:S01]  /*3bc0*/  IMAD.MOV.U32 R176, RZ, RZ, RZ ;  /* 0x000000ffffb07224 */ /* 0x000fe200078e00ff */
[----:B------:R-:W0:Y:S11]  /*3bd0*/  F2F.BF16.F32 R126, R129 ;  /* 0x00000081007e7304 */ /* 0x000e360000202000 */
[----:B------:R-:W-:Y:S01]  /*3be0*/  @P5 SHF.R.U32.HI R124, RZ, 0x10, R127 ;  /* 0x00000010ff7c5819 */ /* 0x000fe2000001167f */
[----:B------:R-:W-:-:S03]  /*3bf0*/  @P5 FMUL.FTZ R176, R9, R189 ;  /* 0x000000bd09b05220 */ /* 0x000fc60000410000 */
[----:B------:R-:W-:-:S03]  /*3c00*/  @P5 SHF.L.U32 R124, R124, 0x10, RZ ;  /* 0x000000107c7c5819 */ /* 0x000fc600000006ff */
[----:B------:R-:W1:Y:S02]  /*3c10*/  F2F.BF16.F32 R176, R176 ;  /* 0x000000b000b07304 */ /* 0x000e640000202000 */
[----:B------:R-:W-:-:S06]  /*3c20*/  @P5 FMUL.FTZ R190, R189, R124 ;  /* 0x0000007cbdbe5220 */ /* 0x000fcc0000410000 */
[----:B------:R-:W2:Y:S08]  /*3c30*/  F2F.BF16.F32 R145, R145 ;  /* 0x0000009100917304 */ /* 0x000eb00000202000 */
[----:B------:R-:W3:Y:S01]  /*3c40*/  F2F.BF16.F32 R189, R128 ;  /* 0x0000008000bd7304 */ /* 0x000ee20000202000 */
[----:B0-----:R-:W-:Y:S01]  /*3c50*/  IMAD.WIDE.U32 R126, R126, 0x10000, RZ ;  /* 0x000100007e7e7825 */ /* 0x001fe200078e00ff */
[----:B------:R-:W-:-:S02]  /*3c60*/  LEA R124, P5, R144, UR18, 0x3 ;  /* 0x00000012907c7c11 */ /* 0x000fc4000f8a18ff */
[----:B-1----:R-:W-:Y:S02]  /*3c70*/  SHF.L.U32 R177, R176, 0x10, RZ ;  /* 0x00000010b0b17819 */ /* 0x002fe400000006ff */
[----:B------:R-:W-:Y:S02]  /*3c80*/  LEA.HI.X R125, R144, UR19, RZ, 0x3, P5 ;  /* 0x00000013907d7c11 */ /* 0x000fe4000a8f1cff */
[----:B--2---:R-:W-:Y:S02]  /*3c90*/  LOP3.LUT R127, R127, R177, R145, 0xfe, !PT ;  /* 0x000000b17f7f7212 */ /* 0x004fe400078efe91 */
[----:B---3--:R-:W-:-:S05]  /*3ca0*/  LOP3.LUT R126, R126, R189, RZ, 0xfc, !PT ;  /* 0x000000bd7e7e7212 */ /* 0x008fca00078efcff */
[----:B------:R4:W-:Y:S01]  /*3cb0*/  STG.E.64 desc[UR4][R124.64], R126 ;  /* 0x0000007e7c007986 */ /* 0x0009e2000c101b04 */
[----:B------:R-:W-:Y:S01]  /*3cc0*/  FADD.FTZ R40, R40, R131 ;  /* 0x0000008328287221 */ /* 0x000fe20000010000 */
[----:B------:R-:W-:Y:S01]  /*3cd0*/  FADD.FTZ R41, R41, R130 ;  /* 0x0000008229297221 */ /* 0x000fe20000010000 */
[----:B------:R-:W-:Y:S01]  /*3ce0*/  FADD.FTZ R42, R42, R191 ;  /* 0x000000bf2a2a7221 */ /* 0x000fe20000010000 */
[----:B------:R-:W-:-:S07]  /*3cf0*/  FADD.FTZ R43, R43, R190 ;  /* 0x000000be2b2b7221 */ /* 0x000fce0000010000 */
.L_x_4775:
[----:B------:R-:W-:Y:S05]  /*3d00*/  BSYNC B0 ;  /* 0x0000000000007941 */ /* 0x000fea0003800000 */
.L_x_4774:
[----:B------:R-:W-:Y:S02]  /*3d10*/  IADD3 R142, R142, UR20, RZ ;  /* 0x000000148e8e7c10 */ /* 0x000fe4000fffe0ff */
[----:B------:R-:W-:Y:S02]  /*3d20*/  SEL R189, RZ, 0x1, P4 ;  /* 0x00000001ffbd7807 */ /* 0x000fe40002000000 */
[----:B------:R-:W-:-:S13]  /*3d30*/  ISETP.GE.AND P4, PT, R142, UR21, PT ;  /* 0x000000158e007c0c */ /* 0x000fda000bf86270 */
[----:B------:R-:W-:Y:S05]  /*3d40*/  @!P4 BRA `(.L_x_4776) ;  /* 0xffffffcc0084c947 */ /* 0x000fea000383ffff */
.L_x_4754:
[----:B------:R-:W0:Y:S01]  /*3d50*/  S2R R0, SR_TID.X ;  /* 0x0000000000007919 */ /* 0x000e220000002100 */
[----:B------:R-:W0:Y:S01]  /*3d60*/  S2UR UR6, SR_CTAID.X ;  /* 0x00000000000679c3 */ /* 0x000e220000002500 */
[----:B------:R-:W-:Y:S01]  /*3d70*/  ISETP.NE.AND P4, PT, R8, RZ, PT ;  /* 0x000000ff0800720c */ /* 0x000fe20003f85270 */
        /* <DEDUP_REMOVED lines=15> */
.L_x_4778:
[----:B------:R-:W-:Y:S05]  /*3e70*/  BSYNC B0 ;  /* 0x0000000000007941 */ /* 0x000fea0003800000 */
.L_x_4777:
        /* <DEDUP_REMOVED lines=12> */
.L_x_4780:
[----:B------:R-:W-:Y:S05]  /*3f40*/  BSYNC B0 ;  /* 0x0000000000007941 */ /* 0x000fea0003800000 */
.L_x_4779:
        /* <DEDUP_REMOVED lines=12> */
.L_x_4782:
[----:B------:R-:W-:Y:S05]  /*4010*/  BSYNC B0 ;  /* 0x0000000000007941 */ /* 0x000fea0003800000 */
.L_x_4781:
        /* <DEDUP_REMOVED lines=12> */
.L_x_4784:
[----:B------:R-:W-:Y:S05]  /*40e0*/  BSYNC B0 ;  /* 0x0000000000007941 */ /* 0x000fea0003800000 */
.L_x_4783:
[----:B------:R-:W-:-:S13]  /*40f0*/  ISETP.NE.AND P0, PT, R2, RZ, PT ;  /* 0x000000ff0200720c */ /* 0x000fda0003f05270 */
[----:B------:R-:W-:Y:S05]  /*4100*/  @!P0 EXIT ;  /* 0x000000000000894d */ /* 0x000fea0003800000 */
[----:B------:R-:W1:Y:S08]  /*4110*/  LDC.64 R2, c[0x0][0x2d0] ;  /* 0x0000b400ff027b82 */ /* 0x000e700000000a00 */
[----:B0-----:R-:W0:Y:S08]  /*4120*/  LDC.64 R4, c[0x0][0x2d8] ;  /* 0x0000b600ff047b82 */ /* 0x001e300000000a00 */
[----:B-----5:R-:W2:Y:S01]  /*4130*/  LDC.64 R6, c[0x0][0x2f0] ;  /* 0x0000bc00ff067b82 */ /* 0x020ea20000000a00 */
[----:B-1----:R-:W-:-:S05]  /*4140*/  IMAD.WIDE.U32 R2, R147, 0x10, R2 ;  /* 0x0000001093027825 */ /* 0x002fca00078e0002 */
[----:B------:R-:W-:Y:S01]  /*4150*/  STG.E.128 desc[UR4][R2.64], R60 ;  /* 0x0000003c02007986 */ /* 0x000fe2000c101d04 */
[----:B0-----:R-:W-:-:S05]  /*4160*/  IMAD.WIDE.U32 R4, R147, 0x10, R4 ;  /* 0x0000001093047825 */ /* 0x001fca00078e0004 */
[----:B------:R-:W-:Y:S01]  /*4170*/  STG.E.128 desc[UR4][R4.64], R80 ;  /* 0x0000005004007986 */ /* 0x000fe2000c101d04 */
[----:B--2---:R-:W-:-:S05]  /*4180*/  IMAD.WIDE.U32 R6, R147, 0x10, R6 ;  /* 0x0000001093067825 */ /* 0x004fca00078e0006 */
[----:B------:R-:W-:Y:S01]  /*4190*/  STG.E.128 desc[UR4][R6.64], R40 ;  /* 0x0000002806007986 */ /* 0x000fe2000c101d04 */
[----:B------:R-:W-:Y:S05]  /*41a0*/  EXIT ;  /* 0x000000000000794d */ /* 0x000fea0003800000 */
.L_x_4765:
[----:B------:R-:W-:Y:S01]  /*41b0*/  MOV R195, R191 ;  /* 0x000000bf00c37202 */ /* 0x000fe20000000f00 */
[----:B------:R-:W-:Y:S01]  /*41c0*/  IMAD.MOV.U32 R197, RZ, RZ, 0x1f ;  /* 0x0000001fffc57424 */ /* 0x000fe200078e00ff */
[----:B------:R-:W-:Y:S02]  /*41d0*/  MOV R194, 0x10 ;  /* 0x0000001000c27802 */ /* 0x000fe40000000f00 */
[----:B------:R-:W-:-:S07]  /*41e0*/  MOV R190, 0xffffffff ;  /* 0xffffffff00be7802 */ /* 0x000fce0000000f00 */
[----:B------:R-:W-:Y:S05]  /*41f0*/  WARPSYNC.COLLECTIVE R190, `(.L_x_4785) ;  /* 0x00000000be087348 */ /* 0x000fea0003c00000 */
[----:B------:R0:W1:Y:S02]  /*4200*/  SHFL.DOWN P6, R193, R195, R194, R197 ;  /* 0x080000c2c3c17389 */ /* 0x00006400000c00c5 */
[----:B01----:R-:W-:Y:S01]  /*4210*/  ENDCOLLECTIVE ;  /* 0x000000000000791b */ /* 0x003fe20003800000 */
.L_x_4785:
[----:B------:R-:W-:Y:S02]  /*4220*/  MOV R195, R192 ;  /* 0x000000c000c37202 */ /* 0x000fe40000000f00 */
[----:B------:R-:W-:-:S07]  /*4230*/  MOV R126, R193 ;  /* 0x000000c1007e7202 */ /* 0x000fce0000000f00 */
[----:B------:R-:W-:Y:S05]  /*4240*/  WARPSYNC.COLLECTIVE R190, `(.L_x_4786) ;  /* 0x00000000be087348 */ /* 0x000fea0003c00000 */
[----:B------:R0:W1:Y:S02]  /*4250*/  SHFL.DOWN P6, R193, R195, R194, R197 ;  /* 0x080000c2c3c17389 */ /* 0x00006400000c00c5 */
[----:B01----:R-:W-:Y:S01]  /*4260*/  ENDCOLLECTIVE ;  /* 0x000000000000791b */ /* 0x003fe20003800000 */
.L_x_4786:
[----:B------:R-:W-:-:S04]  /*4270*/  FADD.FTZ R126, R126, R191 ;  /* 0x000000bf7e7e7221 */ /* 0x000fc80000010000 */
[----:B------:R-:W-:Y:S01]  /*4280*/  IMAD.MOV.U32 R195, RZ, RZ, R126 ;  /* 0x000000ffffc37224 */ /* 0x000fe200078e007e */
[----:B------:R-:W-:Y:S02]  /*4290*/  MOV R194, 0x8 ;  /* 0x0000000800c27802 */ /* 0x000fe40000000f00 */
[----:B------:R-:W-:-:S07]  /*42a0*/  MOV R127, R193 ;  /* 0x000000c1007f7202 */ /* 0x000fce0000000f00 */
[----:B------:R-:W-:Y:S05]  /*42b0*/  WARPSYNC.COLLECTIVE R190, `(.L_x_4787) ;  /* 0x00000000be087348 */ /* 0x000fea0003c00000 */
[----:B------:R0:W1:Y:S02]  /*42c0*/  SHFL.DOWN P6, R193, R195, R194, R197 ;  /* 0x080000c2c3c17389 */ /* 0x00006400000c00c5 */
[----:B01----:R-:W-:Y:S01]  /*42d0*/  ENDCOLLECTIVE ;  /* 0x000000000000791b */ /* 0x003fe20003800000 */
.L_x_4787:
[----:B------:R-:W-:-:S05]  /*42e0*/  FADD.FTZ R127, R127, R192 ;  /* 0x000000c07f7f7221 */ /* 0x000fca0000010000 */
[----:B------:R-:W-:Y:S02]  /*42f0*/  MOV R195, R127 ;  /* 0x0000007f00c37202 */ /* 0x000fe40000000f00 */
[----:B------:R-:W-:-:S07]  /*4300*/  MOV R129, R193 ;  /* 0x000000c100817202 */ /* 0x000fce0000000f00 */
[----:B------:R-:W-:Y:S05]  /*4310*/  WARPSYNC.COLLECTIVE R190, `(.L_x_4788) ;  /* 0x00000000be087348 */ /* 0x000fea0003c00000 */
[----:B------:R0:W1:Y:S02]  /*4320*/  SHFL.DOWN P6, R193, R195, R194, R197 ;  /* 0x080000c2c3c17389 */ /* 0x00006400000c00c5 */
[----:B01----:R-:W-:Y:S01]  /*4330*/  ENDCOLLECTIVE ;  /* 0x000000000000791b */ /* 0x003fe20003800000 */
.L_x_4788:
[----:B------:R-:W-:-:S04]  /*4340*/  FADD.FTZ R129, R126, R129 ;  /* 0x000000817e817221 */ /* 0x000fc80000010000 */
[----:B------:R-:W-:Y:S01]  /*4350*/  IMAD.MOV.U32 R195, RZ, RZ, R129 ;  /* 0x000000ffffc37224 */ /* 0x000fe200078e0081 */
[----:B------:R-:W-:Y:S02]  /*4360*/  MOV R194, 0x4 ;  /* 0x0000000400c27802 */ /* 0x000fe40000000f00 */
[----:B------:R-:W-:-:S07]  /*4370*/  MOV R128, R193 ;  /* 0x000000c100807202 */ /* 0x000fce0000000f00 */
[----:B------:R-:W-:Y:S05]  /*4380*/  WARPSYNC.COLLECTIVE R190, `(.L_x_4789) ;  /* 0x00000000be087348 */ /* 0x000fea0003c00000 */
[----:B------:R0:W1:Y:S02]  /*4390*/  SHFL.DOWN P6, R193, R195, R194, R197 ;  /* 0x080000c2c3c17389 */ /* 0x00006400000c00c5 */
[----:B01----:R-:W-:Y:S01]  /*43a0*/  ENDCOLLECTIVE ;  /* 0x000000000000791b */ /* 0x003fe20003800000 */
.L_x_4789:
[----:B------:R-:W-:-:S05]  /*43b0*/  FADD.FTZ R128, R127, R128 ;  /* 0x000000807f807221 */ /* 0x000fca0000010000 */
[----:B------:R-:W-:Y:S02]  /*43c0*/  MOV R195, R128 ;  /* 0x0000008000c37202 */ /* 0x000fe40000000f00 */
[----:B------:R-:W-:-:S07]  /*43d0*/  MOV R130, R193 ;  /* 0x000000c100827202 */ /* 0x000fce0000000f00 */
[----:B------:R-:W-:Y:S05]  /*43e0*/  WARPSYNC.COLLECTIVE R190, `(.L_x_4790) ;  /* 0x00000000be087348 */ /* 0x000fea0003c00000 */
[----:B------:R0:W1:Y:S02]  /*43f0*/  SHFL.DOWN P6, R193, R195, R194, R197 ;  /* 0x080000c2c3c17389 */ /* 0x00006400000c00c5 */
[----:B01----:R-:W-:Y:S01]  /*4400*/  ENDCOLLECTIVE ;  /* 0x000000000000791b */ /* 0x003fe20003800000 */
.L_x_4790:
[----:B------:R-:W-:-:S04]  /*4410*/  FADD.FTZ R130, R129, R130 ;  /* 0x0000008281827221 */ /* 0x000fc80000010000 */
[----:B------:R-:W-:Y:S01]  /*4420*/  IMAD.MOV.U32 R195, RZ, RZ, R130 ;  /* 0x000000ffffc37224 */ /* 0x000fe200078e0082 */
[----:B------:R-:W-:Y:S02]  /*4430*/  MOV R194, 0x2 ;  /* 0x0000000200c27802 */ /* 0x000fe40000000f00 */
[----:B------:R-:W-:-:S07]  /*4440*/  MOV R131, R193 ;  /* 0x000000c100837202 */ /* 0x000fce0000000f00 */
[----:B------:R-:W-:Y:S05]  /*4450*/  WARPSYNC.COLLECTIVE R190, `(.L_x_4791) ;  /* 0x00000000be087348 */ /* 0x000fea0003c00000 */
[----:B------:R0:W1:Y:S02]  /*4460*/  SHFL.DOWN P6, R193, R195, R194, R197 ;  /* 0x080000c2c3c17389 */ /* 0x00006400000c00c5 */
[----:B01----:R-:W-:Y:S01]  /*4470*/  ENDCOLLECTIVE ;  /* 0x000000000000791b */ /* 0x003fe20003800000 */
.L_x_4791:
[----:B------:R-:W-:-:S05]  /*4480*/  FADD.FTZ R131, R128, R131 ;  /* 0x0000008380837221 */ /* 0x000fca0000010000 */
[----:B------:R-:W-:Y:S02]  /*4490*/  MOV R195, R131 ;  /* 0x0000008300c37202 */ /* 0x000fe40000000f00 */
[----:B------:R-:W-:-:S07]  /*44a0*/  MOV R177, R193 ;  /* 0x000000c100b17202 */ /* 0x000fce0000000f00 */
[----:B------:R-:W-:Y:S05]  /*44b0*/  WARPSYNC.COLLECTIVE R190, `(.L_x_4792) ;  /* 0x00000000be087348 */ /* 0x000fea0003c00000 */
[----:B------:R0:W1:Y:S02]  /*44c0*/  SHFL.DOWN P6, R193, R195, R194, R197 ;  /* 0x080000c2c3c17389 */ /* 0x00006400000c00c5 */
[----:B01----:R-:W-:Y:S01]  /*44d0*/  ENDCOLLECTIVE ;  /* 0x000000000000791b */ /* 0x003fe20003800000 */
.L_x_4792:
[----:B------:R-:W-:-:S04]  /*44e0*/  FADD.FTZ R177, R130, R177 ;  /* 0x000000b182b17221 */ /* 0x000fc80000010000 */
[----:B------:R-:W-:Y:S01]  /*44f0*/  IMAD.MOV.U32 R195, RZ, RZ, R177 ;  /* 0x000000ffffc37224 */ /* 0x000fe200078e00b1 */
[----:B------:R-:W-:Y:S02]  /*4500*/  MOV R194, 0x1 ;  /* 0x0000000100c27802 */ /* 0x000fe40000000f00 */
[----:B------:R-:W-:-:S07]  /*4510*/  MOV R176, R193 ;  /* 0x000000c100b07202 */ /* 0x000fce0000000f00 */
[----:B------:R-:W-:Y:S05]  /*4520*/  WARPSYNC.COLLECTIVE R190, `(.L_x_4793) ;  /* 0x00000000be087348 */ /* 0x000fea0003c00000 */
[----:B------:R0:W1:Y:S02]  /*4530*/  SHFL.DOWN P6, R193, R195, R194, R197 ;  /* 0x080000c2c3c17389 */ /* 0x00006400000c00c5 */
[----:B01----:R-:W-:Y:S01]  /*4540*/  ENDCOLLECTIVE ;  /* 0x000000000000791b */ /* 0x003fe20003800000 */
.L_x_4793:
[----:B------:R-:W-:-:S05]  /*4550*/  FADD.FTZ R126, R131, R176 ;  /* 0x000000b0837e7221 */ /* 0x000fca0000010000 */
[----:B------:R-:W-:Y:S02]  /*4560*/  MOV R195, R126 ;  /* 0x0000007e00c37202 */ /* 0x000fe40000000f00 */
[----:B------:R-:W-:-:S07]  /*4570*/  MOV R176, R193 ;  /* 0x000000c100b07202 */ /* 0x000fce0000000f00 */
[----:B------:R-:W-:Y:S05]  /*4580*/  WARPSYNC.COLLECTIVE R190, `(.L_x_4794) ;  /* 0x00000000be087348 */ /* 0x000fea0003c00000 */
[----:B------:R0:W1:Y:S02]  /*4590*/  SHFL.DOWN P6, R193, R195, R194, R197 ;  /* 0x080000c2c3c17389 */ /* 0x00006400000c00c5 */
[----:B01----:R-:W-:Y:S01]  /*45a0*/  ENDCOLLECTIVE ;  /* 0x000000000000791b */ /* 0x003fe20003800000 */
.L_x_4794:
[----:B------:R-:W-:Y:S01]  /*45b0*/  MOV R127, R193 ;  /* 0x000000c1007f7202 */ /* 0x000fe20000000f00 */
[----:B------:R-:W-:Y:S06]  /*45c0*/  BRA `(.L_x_4795) ;  /* 0xffffffd800847947 */ /* 0x000fec000383ffff */
.L_x_4796:
        /* <DEDUP_REMOVED lines=11> */
.L_x_11892:


//--------------------- .text._ZN10layer_norm13ln_bwd_kernelINS_13Kernel_traitsI13__nv_bfloat16S2_fS2_fjLj2560ELj1ELj1ELj4ELj8ENS_18Kernel_traits_baseILj2560ES2_S2_fS2_fjLj128EEEEELb1ELb1ELb0ELb1EEEvNS_9BwdParamsE --------------------------
	.section	.text._ZN10layer_norm13ln_bwd_kernelINS_13Kernel_traitsI13__nv_bfloat16S2_fS2_fjLj2560ELj1ELj1ELj4ELj8ENS_18Kernel_traits_baseILj2560ES2_S2_fS2_fjLj128EEEEELb1ELb1ELb0ELb1EEEvNS_9BwdParamsE,"ax",@progbits
	.align	128
        .global         _ZN10layer_norm13ln_bwd_kernelINS_13Kernel_traitsI13__nv_bfloat16S2_fS2_fjLj2560ELj1ELj1ELj4ELj8ENS_18Kernel_traits_baseILj2560ES2_S2_fS2_fjLj128EEEEELb1ELb1ELb0ELb1EEEvNS_9BwdParamsE
        .type           _ZN10layer_norm13ln_bwd_kernelINS_13Kernel_traitsI13__nv_bfloat16S2_fS2_fjLj2560ELj1ELj1ELj4ELj8ENS_18Kernel_traits_baseILj2560ES2_S2_fS2_fjLj128EEEEELb1ELb1ELb0ELb1EEEvNS_9BwdParamsE,@function
        .size           _ZN10layer_norm13ln_bwd_kernelINS_13Kernel_traitsI13__nv_bfloat16S2_fS2_fjLj2560ELj1ELj1ELj4ELj8ENS_18Kernel_traits_baseILj2560ES2_S2_fS2_fjLj128EEEEELb1ELb1ELb0ELb1EEEvNS_9BwdParamsE,(.L_x_11893 - _ZN10layer_norm13ln_bwd_kernelINS_13Kernel_traitsI13__nv_bfloat16S2_fS2_fjLj2560ELj1ELj1ELj4ELj8ENS_18Kernel_traits_baseILj2560ES2_S2_fS2_fjLj128EEEEELb1ELb1ELb0ELb1EEEvNS_9BwdParamsE)
        .other          _ZN10layer_norm13ln_bwd_kernelINS_13Kernel_traitsI13__nv_bfloat16S2_fS2_fjLj2560ELj1ELj1ELj4ELj8ENS_18Kernel_traits_baseILj2560ES2_S2_fS2_fjLj128EEEEELb1ELb1ELb0ELb1EEEvNS_9BwdParamsE,@"STO_CUDA_ENTRY STV_DEFAULT"
_ZN10layer_norm13ln_bwd_kernelINS_13Kernel_traitsI13__nv_bfloat16S2_fS2_fjLj2560ELj1ELj1ELj4ELj8ENS_18Kernel_traits_baseILj2560ES2_S2_fS2_fjLj128EEEEELb1ELb1ELb0ELb1EEEvNS_9BwdParamsE:
.text._ZN10layer_norm13ln_bwd_kernelINS_13Kernel_traitsI13__nv_bfloat16S2_fS2_fjLj2560ELj1ELj1ELj4ELj8ENS_18Kernel_traits_baseILj2560ES2_S2_fS2_fjLj128EEEEELb1ELb1ELb0ELb1EEEvNS_9BwdParamsE:
        /* <DEDUP_REMOVED lines=46> */
.L_x_4797:
        /* <DEDUP_REMOVED lines=20> */
[----:B------:R-:W-:-:S02]  /*0420*/  HFMA2.MMA R182, -RZ, RZ, 0, 5.9604644775390625e-08 ;  /* 0x00000001ffb67435 */ /* 0x000fc400000001ff */
[----:B------:R-:W-:Y:S01]  /*0430*/  HFMA2.MMA R178, -RZ, RZ, 0, 0 ;  /* 0x00000000ffb27435 */ /* 0x000fe200000001ff */
[----:B------:R-:W-:Y:S02]  /*0440*/  ISETP.NE.AND.EX P0, PT, RZ, UR7, PT, P0 ;  /* 0x00000007ff007c0c */ /* 0x000fe4000bf05300 */
        /* <DEDUP_REMOVED lines=30> */
[--C-:B--2---:R-:W-:Y:S02]  /*0630*/  SHF.R.U32.HI R157, RZ, 0x10, R79.reuse ;  /* 0x00000010ff9d7819 */ /* 0x104fe4000001164f */
[----:B------:R-:W-:Y:S02]  /*0640*/  SHF.R.U64 R156, R78, 0x10, R79 ;  /* 0x000000104e9c7819 */ /* 0x000fe4000000124f */
[--C-:B---3--:R-:W-:Y:S02]  /*0650*/  SHF.R.U64 R158, R80, 0x10, R81.reuse ;  /* 0x00000010509e7819 */ /* 0x108fe40000001251 */
[----:B------:R-:W-:Y:S02]  /*0660*/  SHF.R.U32.HI R159, RZ, 0x10, R81 ;  /* 0x00000010ff9f7819 */ /* 0x000fe40000011651 */
[----:B----4-:R-:W-:-:S02]  /*0670*/  SHF.R.U64 R166, R88, 0x10, R89 ;  /* 0x0000001058a67819 */ /* 0x010fc40000001259 */
[----:B------:R-:W-:Y:S02]  /*0680*/  SHF.R.U32.HI R167, RZ, 0x10, R89 ;  /* 0x00000010ffa77819 */ /* 0x000fe40000011659 */
[--C-:B-----5:R-:W-:Y:S02]  /*0690*/  SHF.R.U32.HI R175, RZ, 0x10, R97.reuse ;  /* 0x00000010ffaf7819 */ /* 0x120fe40000011661 */
[----:B------:R-:W-:Y:S02]  /*06a0*/  SHF.R.U64 R174, R96, 0x10, R97 ;  /* 0x0000001060ae7819 */ /* 0x000fe40000001261 */
        /* <DEDUP_REMOVED lines=52> */
.L_x_4800:
        /* <DEDUP_REMOVED lines=12> */
[----:B-1----:R-:W-:Y:S01]  /*0ab0*/  IMAD.WIDE R36, R101, 0x4, R2 ;  /* 0x0000000465247825 */ /* 0x002fe200078e0202 */
[C---:B------:R-:W-:Y:S02]  /*0ac0*/  IADD3 R185, R187.reuse, 0x80, RZ ;  /* 0x00000080bbb97810 */ /* 0x040fe40007ffe0ff */
[C---:B------:R-:W-:Y:S02]  /*0ad0*/  IADD3 R183, R187.reuse, 0x100, RZ ;  /* 0x00000100bbb77810 */ /* 0x040fe40007ffe0ff */
[C---:B------:R-:W-:Y:S01]  /*0ae0*/  IADD3 R181, R187.reuse, 0x180, RZ ;  /* 0x00000180bbb57810 */ /* 0x040fe20007ffe0ff */
[----:B------:R1:W4:Y:S01]  /*0af0*/  LDG.E R186, desc[UR4][R36.64] ;  /* 0x0000000424ba7981 */ /* 0x000322000c1e1900 */
[C---:B--2---:R-:W-:Y:S01]  /*0b00*/  IMAD.WIDE.U32 R2, R187.reuse, 0x8, R42 ;  /* 0x00000008bb027825 */ /* 0x044fe200078e002a */
[----:B------:R-:W-:Y:S01]  /*0b10*/  IADD3 R179, R187, 0x200, RZ ;  /* 0x00000200bbb37810 */ /* 0x000fe20007ffe0ff */
[----:B------:R-:W2:Y:S01]  /*0b20*/  LDC.64 R76, c[0x0][0x240] ;  /* 0x00009000ff4c7b82 */ /* 0x000ea20000000a00 */
[----:B------:R-:W-:Y:S01]  /*0b30*/  @P0 LEA.HI.X R35, R101, R35, R30, 0x1, P1 ;  /* 0x0000002365230211 */ /* 0x000fe200008f0c1e */
[----:B------:R-:W-:-:S02]  /*0b40*/  IMAD.WIDE.U32 R50, R183, 0x8, R42 ;  /* 0x00000008b7327825 */ /* 0x000fc400078e002a */
[----:B------:R-:W4:Y:S02]  /*0b50*/  LDG.E.64 R2, desc[UR4][R2.64] ;  /* 0x0000000402027981 */ /* 0x000f24000c1e1b00 */
[--C-:B---3--:R-:W-:Y:S02]  /*0b60*/  IMAD.WIDE.U32 R28, R187, 0x10, R40.reuse ;  /* 0x00000010bb1c7825 */ /* 0x108fe400078e0028 */
[----:B------:R-:W3:Y:S02]  /*0b70*/  @P0 LDG.E.U16 R184, desc[UR4][R34.64] ;  /* 0x0000000422b80981 */ /* 0x000ee4000c1e1500 */
[--C-:B------:R-:W-:Y:S02]  /*0b80*/  IMAD.WIDE.U32 R32, R185, 0x10, R40.reuse ;  /* 0x00000010b9207825 */ /* 0x100fe400078e0028 */
[----:B------:R-:W3:Y:S02]  /*0b90*/  LDG.E.128 R28, desc[UR4][R28.64] ;  /* 0x000000041c1c7981 */ /* 0x000ee4000c1e1d00 */
[----:B-1----:R-:W-:-:S02]  /*0ba0*/  IMAD.WIDE.U32 R36, R183, 0x10, R40 ;  /* 0x00000010b7247825 */ /* 0x002fc400078e0028 */
[----:B------:R-:W3:Y:S02]  /*0bb0*/  LDG.E.64 R50, desc[UR4][R50.64] ;  /* 0x0000000432327981 */ /* 0x000ee4000c1e1b00 */
[--C-:B------:R-:W-:Y:S02]  /*0bc0*/  IMAD.WIDE.U32 R54, R181, 0x8, R42.reuse ;  /* 0x00000008b5367825 */ /* 0x100fe400078e002a */
[----:B------:R-:W3:Y:S02]  /*0bd0*/  LDG.E.128 R32, desc[UR4][R32.64] ;  /* 0x0000000420207981 */ /* 0x000ee4000c1e1d00 */
[--C-:B------:R-:W-:Y:S02]  /*0be0*/  IMAD.WIDE.U32 R48, R185, 0x8, R42.reuse ;  /* 0x00000008b9307825 */ /* 0x100fe400078e002a */
[----:B------:R-:W3:Y:S02]  /*0bf0*/  LDG.E.128 R36, desc[UR4][R36.64] ;  /* 0x0000000424247981 */ /* 0x000ee4000c1e1d00 */
[----:B------:R-:W-:-:S02]  /*0c00*/  IMAD.WIDE.U32 R56, R179, 0x8, R42 ;  /* 0x00000008b3387825 */ /* 0x000fc400078e002a */
[----:B------:R-:W3:Y:S02]  /*0c10*/  LDG.E.64 R54, desc[UR4][R54.64] ;  /* 0x0000000436367981 */ /* 0x000ee4000c1e1b00 */
[----:B------:R-:W-:Y:S02]  /*0c20*/  IMAD.WIDE.U32 R42, R181, 0x10, R40 ;  /* 0x00000010b52a7825 */ /* 0x000fe400078e0028 */
[----:B------:R-:W3:Y:S02]  /*0c30*/  LDG.E.64 R48, desc[UR4][R48.64] ;  /* 0x0000000430307981 */ /* 0x000ee4000c1e1b00 */
[----:B0-----:R-:W-:Y:S02]  /*0c40*/  IMAD.WIDE R70, R101, 0x4, R52 ;  /* 0x0000000465467825 */ /* 0x001fe400078e0234 */
[----:B------:R-:W3:Y:S01]  /*0c50*/  LDG.E.64 R56, desc[UR4][R56.64] ;  /* 0x0000000438387981 */ /* 0x000ee2000c1e1b00 */
[----:B------:R-:W0:Y:S01]  /*0c60*/  LDC.64 R52, c[0x0][0x2c8] ;  /* 0x0000b200ff347b82 */ /* 0x000e220000000a00 */
[----:B------:R-:W-:-:S02]  /*0c70*/  IMAD.WIDE.U32 R44, R179, 0x10, R40 ;  /* 0x00000010b32c7825 */ /* 0x000fc400078e0028 */
[----:B------:R-:W3:Y:S04]  /*0c80*/  LDG.E.128 R40, desc[UR4][R42.64] ;  /* 0x000000042a287981 */ /* 0x000ee8000c1e1d00 */
[----:B------:R1:W3:Y:S04]  /*0c90*/  LDG.E R180, desc[UR4][R70.64] ;  /* 0x0000000446b47981 */ /* 0x0002e8000c1e1900 */
[----:B------:R-:W3:Y:S01]  /*0ca0*/  LDG.E.128 R44, desc[UR4][R44.64] ;  /* 0x000000042c2c7981 */ /* 0x000ee2000c1e1d00 */
[----:B0-----:R-:W-:-:S04]  /*0cb0*/  ISETP.NE.U32.AND P1, PT, R52, RZ, PT ;  /* 0x000000ff3400720c */ /* 0x001fc80003f25070 */
[----:B------:R-:W-:-:S13]  /*0cc0*/  ISETP.NE.AND.EX P1, PT, R53, RZ, PT, P1 ;  /* 0x000000ff3500720c */ /* 0x000fda0003f25310 */
[----:B------:R-:W0:Y:S08]  /*0cd0*/  @P1 LDC.64 R66, c[0x0][0x2c8] ;  /* 0x0000b200ff421b82 */ /* 0x000e300000000a00 */
[----:B------:R-:W0:Y:S08]  /*0ce0*/  @P1 LDC.64 R58, c[0x0][0x2c8] ;  /* 0x0000b200ff3a1b82 */ /* 0x000e300000000a00 */
[----:B------:R-:W0:Y:S08]  /*0cf0*/  @P1 LDC.64 R64, c[0x0][0x2c8] ;  /* 0x0000b200ff401b82 */ /* 0x000e300000000a00 */
[----:B------:R-:W0:Y:S08]  /*0d00*/  @P1 LDC.64 R60, c[0x0][0x2c8] ;  /* 0x0000b200ff3c1b82 */ /* 0x000e300000000a00 */
[----:B------:R-:W0:Y:S01]  /*0d10*/  @P1 LDC.64 R62, c[0x0][0x2c8] ;  /* 0x0000b200ff3e1b82 */ /* 0x000e220000000a00 */
[----:B--2---:R-:W-:Y:S01]  /*0d20*/  IMAD.WIDE.U32 R68, R187, 0x4, R76 ;  /* 0x00000004bb447825 */ /* 0x004fe200078e004c */
[----:B------:R-:W-:-:S03]  /*0d30*/  ISETP.NE.AND P2, PT, RZ, UR8, PT ;  /* 0x00000008ff007c0c */ /* 0x000fc6000bf45270 */
[--C-:B-1----:R-:W-:Y:S02]  /*0d40*/  IMAD.WIDE.U32 R70, R185, 0x4, R76.reuse ;  /* 0x00000004b9467825 */ /* 0x102fe400078e004c */
[----:B------:R1:W5:Y:S02]  /*0d50*/  LDG.E R69, desc[UR4][R68.64] ;  /* 0x0000000444457981 */ /* 0x000364000c1e1900 */
[----:B------:R-:W-:Y:S02]  /*0d60*/  IMAD.WIDE.U32 R72, R183, 0x4, R76 ;  /* 0x00000004b7487825 */ /* 0x000fe400078e004c */
[----:B------:R2:W5:Y:S02]  /*0d70*/  LDG.E R70, desc[UR4][R70.64] ;  /* 0x0000000446467981 */ /* 0x000564000c1e1900 */
[----:B0-----:R-:W-:Y:S02]  /*0d80*/  @P1 IMAD.WIDE.U32 R66, R187, 0x10, R66 ;  /* 0x00000010bb421825 */ /* 0x001fe400078e0042 */
[----:B------:R-:W5:Y:S02]  /*0d90*/  LDG.E R72, desc[UR4][R72.64] ;  /* 0x0000000448487981 */ /* 0x000f64000c1e1900 */
[----:B------:R-:W-:Y:S01]  /*0da0*/  @P1 IMAD.WIDE.U32 R58, R179, 0x10, R58 ;  /* 0x00000010b33a1825 */ /* 0x000fe200078e003a */
[----:B-1----:R-:W-:Y:S01]  /*0db0*/  MOV R68, 0x3f800000 ;  /* 0x3f80000000447802 */ /* 0x002fe20000000f00 */
[----:B------:R-:W5:Y:S02]  /*0dc0*/  @P1 LDG.E.128 R4, desc[UR4][R66.64] ;  /* 0x0000000442041981 */ /* 0x000f64000c1e1d00 */
[----:B------:R-:W-:-:S02]  /*0dd0*/  IMAD.WIDE.U32 R74, R181, 0x4, R76 ;  /* 0x00000004b54a7825 */ /* 0x000fc400078e004c */
[----:B------:R0:W5:Y:S02]  /*0de0*/  @P1 LDG.E.128 R20, desc[UR4][R58.64] ;  /* 0x000000043a141981 */ /* 0x000164000c1e1d00 */
[----:B------:R-:W-:Y:S02]  /*0df0*/  @P1 IMAD.WIDE.U32 R64, R185, 0x10, R64 ;  /* 0x00000010b9401825 */ /* 0x000fe400078e0040 */
[----:B------:R-:W5:Y:S02]  /*0e00*/  LDG.E R74, desc[UR4][R74.64] ;  /* 0x000000044a4a7981 */ /* 0x000f64000c1e1900 */
[----:B------:R-:W-:Y:S02]  /*0e10*/  @P1 IMAD.WIDE.U32 R60, R181, 0x10, R60 ;  /* 0x00000010b53c1825 */ /* 0x000fe400078e003c */
[----:B------:R1:W5:Y:S02]  /*0e20*/  @P1 LDG.E.128 R8, desc[UR4][R64.64] ;  /* 0x0000000440081981 */ /* 0x000364000c1e1d00 */
[----:B------:R-:W-:-:S02]  /*0e30*/  @P1 IMAD.WIDE.U32 R62, R183, 0x10, R62 ;  /* 0x00000010b73e1825 */ /* 0x000fc400078e003e */
[----:B------:R1:W5:Y:S01]  /*0e40*/  @P1 LDG.E.128 R16, desc[UR4][R60.64] ;  /* 0x000000043c101981 */ /* 0x000362000c1e1d00 */
[----:B------:R-:W-:Y:S01]  /*0e50*/  LOP3.LUT P4, RZ, R182, 0xff, RZ, 0xc0, !PT ;  /* 0x000000ffb6ff7812 */ /* 0x000fe2000788c0ff */
[----:B------:R-:W-:Y:S02]  /*0e60*/  IMAD.WIDE.U32 R76, R179, 0x4, R76 ;  /* 0x00000004b34c7825 */ /* 0x000fe400078e004c */
[----:B------:R1:W5:Y:S04]  /*0e70*/  @P1 LDG.E.128 R12, desc[UR4][R62.64] ;  /* 0x000000043e0c1981 */ /* 0x000368000c1e1d00 */
[----:B------:R1:W5:Y:S01]  /*0e80*/  LDG.E R76, desc[UR4][R76.64] ;  /* 0x000000044c4c7981 */ /* 0x000362000c1e1900 */
[----:B------:R-:W-:Y:S01]  /*0e90*/  UMOV UR6, 0xffffffff ;  /* 0xffffffff00067882 */ /* 0x000fe20000000000 */
[----:B------:R-:W-:-:S02]  /*0ea0*/  LOP3.LUT P1, RZ, R0, 0x1f, RZ, 0xc0, !PT ;  /* 0x0000001f00ff7812 */ /* 0x000fc4000782c0ff */
[----:B----4-:R-:W-:Y:S02]  /*0eb0*/  FSEL R186, R186, RZ, !P2 ;  /* 0x000000ffbaba7208 */ /* 0x010fe40005000000 */
[----:B--2---:R-:W-:Y:S02]  /*0ec0*/  MOV R71, R2 ;  /* 0x0000000200477202 */ /* 0x004fe40000000f00 */
[----:B---3--:R-:W-:Y:S02]  /*0ed0*/  @P0 SHF.L.U32 R68, R184, 0x10, RZ ;  /* 0x00000010b8440819 */ /* 0x008fe400000006ff */
[--C-:B------:R-:W-:Y:S02]  /*0ee0*/  SHF.R.U64 R184, R2, 0x10, R3.reuse ;  /* 0x0000001002b87819 */ /* 0x100fe40000001203 */
[----:B------:R-:W-:Y:S01]  /*0ef0*/  SHF.R.U32.HI R2, RZ, 0x10, R3 ;  /* 0x00000010ff027819 */ /* 0x000fe20000011603 */
[C---:B0-----:R-:W-:Y:S01]  /*0f00*/  FADD.FTZ R59, -R186.reuse, R29 ;  /* 0x0000001dba3b7221 */ /* 0x041fe20000010100 */
[C---:B------:R-:W-:Y:S01]  /*0f10*/  FADD.FTZ R31, -R186.reuse, R31 ;  /* 0x0000001fba1f7221 */ /* 0x040fe20000010100 */
[----:B------:R-:W-:Y:S01]  /*0f20*/  SHF.L.U32 R71, R71, 0x10, RZ ;  /* 0x0000001047477819 */ /* 0x000fe200000006ff */
[C---:B------:R-:W-:Y:S01]  /*0f30*/  FADD.FTZ R189, -R186.reuse, R30 ;  /* 0x0000001ebabd7221 */ /* 0x040fe20000010100 */
[----:B-1----:R-:W-:Y:S01]  /*0f40*/  MOV R64, R3 ;  /* 0x0000000300407202 */ /* 0x002fe20000000f00 */
[----:B------:R-:W-:Y:S01]  /*0f50*/  FADD.FTZ R3, -R186, R28 ;  /* 0x0000001cba037221 */ /* 0x000fe20000010100 */
[----:B------:R-:W-:Y:S01]  /*0f60*/  SHF.R.U64 R66, R50, 0x10, R51 ;  /* 0x0000001032427819 */ /* 0x000fe20000001233 */
[C---:B------:R-:W-:Y:S01]  /*0f70*/  FADD.FTZ R73, -R186.reuse, R32 ;  /* 0x00000020ba497221 */ /* 0x040fe20000010100 */
[----:B------:R-:W-:Y:S01]  /*0f80*/  MOV R32, R50 ;  /* 0x0000003200207202 */ /* 0x000fe20000000f00 */
[C---:B------:R-:W-:Y:S01]  /*0f90*/  FADD.FTZ R75, -R186.reuse, R34 ;  /* 0x00000022ba4b7221 */ /* 0x040fe20000010100 */
[----:B------:R-:W-:Y:S01]  /*0fa0*/  FADD.FTZ R67, -R186, R36 ;  /* 0x00000024ba437221 */ /* 0x000fe20000010100 */
[----:B------:R-:W-:-:S02]  /*0fb0*/  MOV R34, R51 ;  /* 0x0000003300227202 */ /* 0x000fc40000000f00 */
[----:B------:R-:W-:Y:S02]  /*0fc0*/  MOV R36, R54 ;  /* 0x0000003600247202 */ /* 0x000fe40000000f00 */
[----:B------:R-:W-:Y:S01]  /*0fd0*/  SHF.R.U64 R61, R54, 0x10, R55 ;  /* 0x00000010363d7819 */ /* 0x000fe20000001237 */
[----:B------:R-:W-:Y:S01]  /*0fe0*/  IMAD.MOV.U32 R30, RZ, RZ, R48 ;  /* 0x000000ffff1e7224 */ /* 0x000fe200078e0030 */
[----:B------:R-:W-:Y:S01]  /*0ff0*/  SHF.R.U32.HI R62, RZ, 0x10, R51 ;  /* 0x00000010ff3e7819 */ /* 0x000fe20000011633 */
[----:B------:R-:W-:Y:S01]  /*1000*/  IMAD.U32 R51, R184, 0x10000, RZ ;  /* 0x00010000b8337824 */ /* 0x000fe200078e00ff */
[----:B------:R-:W-:Y:S02]  /*1010*/  SHF.L.U32 R2, R2, 0x10, RZ ;  /* 0x0000001002027819 */ /* 0x000fe400000006ff */
[----:B------:R-:W-:Y:S02]  /*1020*/  SHF.R.U64 R54, R56, 0x10, R57 ;  /* 0x0000001038367819 */ /* 0x000fe40000001239 */
[----:B------:R-:W-:-:S02]  /*1030*/  MOV R50, R57 ;  /* 0x0000003900327202 */ /* 0x000fc40000000f00 */
[----:B------:R-:W-:Y:S01]  /*1040*/  SHF.R.U32.HI R198, RZ, 0x10, R57 ;  /* 0x00000010ffc67819 */ /* 0x000fe20000011639 */
[----:B------:R-:W-:Y:S01]  /*1050*/  FADD.FTZ R57, -R186, R40 ;  /* 0x00000028ba397221 */ /* 0x000fe20000010100 */
[--C-:B------:R-:W-:Y:S01]  /*1060*/  SHF.R.U64 R191, R48, 0x10, R49.reuse ;  /* 0x0000001030bf7819 */ /* 0x100fe20000001231 */
[C---:B------:R-:W-:Y:S01]  /*1070*/  FMUL.FTZ R40, R180.reuse, R59 ;  /* 0x0000003bb4287220 */ /* 0x040fe20000410000 */
[----:B------:R-:W-:Y:S01]  /*1080*/  MOV R58, R49 ;  /* 0x00000031003a7202 */ /* 0x000fe20000000f00 */
[----:B------:R-:W-:Y:S01]  /*1090*/  FMUL.FTZ R190, R180, R31 ;  /* 0x0000001fb4be7220 */ /* 0x000fe20000410000 */
[----:B------:R-:W-:Y:S01]  /*10a0*/  SHF.R.U32.HI R182, RZ, 0x10, R49 ;  /* 0x00000010ffb67819 */ /* 0x000fe20000011631 */
[----:B------:R-:W-:Y:S01]  /*10b0*/  FADD.FTZ R49, -R186, R41 ;  /* 0x00000029ba317221 */ /* 0x000fe20000010100 */
[----:B------:R-:W-:Y:S01]  /*10c0*/  FMUL.FTZ R194, R78, R71 ;  /* 0x000000474ec27220 */ /* 0x000fe20000410000 */
[----:B------:R-:W-:Y:S01]  /*10d0*/  FMUL.FTZ R41, R180, R3 ;  /* 0x00000003b4297220 */ /* 0x000fe20000410000 */
[----:B------:R-:W-:Y:S01]  /*10e0*/  SHF.L.U32 R31, R30, 0x10, RZ ;  /* 0x000000101e1f7819 */ /* 0x000fe200000006ff */
[----:B------:R-:W-:Y:S01]  /*10f0*/  FADD.FTZ R35, -R186, R35 ;  /* 0x00000023ba237221 */ /* 0x000fe20000010100 */
[----:B------:R-:W-:Y:S01]  /*1100*/  SHF.L.U32 R64, R64, 0x10, RZ ;  /* 0x0000001040407819 */ /* 0x000fe200000006ff */
[----:B------:R-:W-:Y:S01]  /*1110*/  FADD.FTZ R135, R51, R135 ;  /* 0x0000008733877221 */ /* 0x000fe20000010000 */
[----:B------:R-:W-:Y:S01]  /*1120*/  FFMA.FTZ R155, R40, R51, R155 ;  /* 0x00000033289b7223 */ /* 0x000fe2000001009b */
[----:B------:R-:W-:Y:S01]  /*1130*/  FADD.FTZ R133, R2, R133 ;  /* 0x0000008502857221 */ /* 0x000fe20000010000 */
[-C--:B------:R-:W-:Y:S01]  /*1140*/  FFMA.FTZ R153, R190, R2.reuse, R153 ;  /* 0x00000002be997223 */ /* 0x080fe20000010099 */
[----:B------:R-:W-:Y:S01]  /*1150*/  FMUL.FTZ R195, R157, R2 ;  /* 0x000000029dc37220 */ /* 0x000fe20000410000 */
[----:B------:R-:W-:Y:S01]  /*1160*/  FMUL.FTZ R73, R180, R73 ;  /* 0x00000049b4497220 */ /* 0x000fe20000410000 */
[----:B------:R-:W-:Y:S01]  /*1170*/  FADD.FTZ R65, -R186, R38 ;  /* 0x00000026ba417221 */ /* 0x000fe20000010100 */
[----:B------:R-:W-:Y:S01]  /*1180*/  FMUL.FTZ R51, R156, R51 ;  /* 0x000000339c337220 */ /* 0x000fe20000410000 */
[----:B------:R-:W-:Y:S01]  /*1190*/  FADD.FTZ R2, RZ, R194 ;  /* 0x000000c2ff027221 */ /* 0x000fe20000010000 */
[----:B------:R-:W-:Y:S01]  /*11a0*/  MOV R38, R55 ;  /* 0x0000003700267202 */ /* 0x000fe20000000f00 */
[----:B------:R-:W-:Y:S01]  /*11b0*/  FFMA.FTZ R3, R41, R194, RZ ;  /* 0x000000c229037223 */ /* 0x000fe200000100ff */
[----:B------:R-:W-:Y:S01]  /*11c0*/  SHF.R.U32.HI R60, RZ, 0x10, R55 ;  /* 0x00000010ff3c7819 */ /* 0x000fe20000011637 */
        /* <DEDUP_REMOVED lines=40> */
[----:B------:R-:W-:Y:S01]  /*1450*/  FADD.FTZ R30, R31, R192 ;  /* 0x000000c01f1e7221 */ /* 0x000fe20000010000 */
[----:B------:R-:W-:Y:S01]  /*1460*/  FFMA.FTZ R154, R41, R71, R154 ;  /* 0x00000047299a7223 */ /* 0x000fe2000001009a */
[----:B------:R-:W-:Y:S01]  /*1470*/  FFMA.FTZ R3, R75, R192, R2 ;  /* 0x000000c04b037223 */ /* 0x000fe20000010002 */
[----:B------:R-:W-:Y:S01]  /*1480*/  FADD.FTZ R132, R64, R132 ;  /* 0x0000008440847221 */ /* 0x000fe20000010000 */
[----:B------:R-:W-:Y:S01]  /*1490*/  FFMA.FTZ R152, R189, R64, R152 ;  /* 0x00000040bd987223 */ /* 0x000fe20000010098 */
[----:B------:R-:W-:Y:S01]  /*14a0*/  SHF.L.U32 R71, R66, 0x10, RZ ;  /* 0x0000001042477819 */ /* 0x000fe200000006ff */
[----:B------:R-:W-:Y:S01]  /*14b0*/  FMUL.FTZ R64, R180, R37 ;  /* 0x00000025b4407220 */ /* 0x000fe20000410000 */
        /* <DEDUP_REMOVED lines=15> */
[----:B------:R-:W-:Y:S01]  /*15b0*/  FMUL.FTZ R42, R180, R45 ;  /* 0x0000002db42a7220 */ /* 0x000fe20000410000 */
[----:B------:R-:W-:Y:S01]  /*15c0*/  SHF.L.U32 R35, R36, 0x10, RZ ;  /* 0x0000001024237819 */ /* 0x000fe200000006ff */
[C---:B------:R-:W-:Y:S01]  /*15d0*/  FMUL.FTZ R45, R180.reuse, R77 ;  /* 0x0000004db42d7220 */ /* 0x040fe20000410000 */
[----:B------:R-:W-:Y:S01]  /*15e0*/  FMUL.FTZ R77, R161, R32 ;  /* 0x00000020a14d7220 */ /* 0x000fe20000410000 */
[----:B------:R-:W-:Y:S01]  /*15f0*/  FADD.FTZ R30, R31, R182 ;  /* 0x000000b61f1e7221 */ /* 0x000fe20000010000 */
[----:B------:R-:W-:Y:S01]  /*1600*/  FMUL.FTZ R62, R180, R39 ;  /* 0x00000027b43e7220 */ /* 0x000fe20000410000 */
[----:B------:R-:W-:Y:S01]  /*1610*/  FFMA.FTZ R3, R65, R182, R2 ;  /* 0x000000b641037223 */ /* 0x000fe20000010002 */
[----:B------:R-:W-:Y:S01]  /*1620*/  SHF.L.U32 R61, R61, 0x10, RZ ;  /* 0x000000103d3d7819 */ /* 0x000fe200000006ff */
        /* <DEDUP_REMOVED lines=14> */
[----:B------:R-:W-:-:S02]  /*1710*/  MOV R48, R56 ;  /* 0x0000003800307202 */ /* 0x000fc40000000f00 */
[----:B------:R-:W-:Y:S01]  /*1720*/  SHF.L.U32 R36, R60, 0x10, RZ ;  /* 0x000000103c247819 */ /* 0x000fe200000006ff */
[----:B------:R-:W-:Y:S01]  /*1730*/  FMUL.FTZ R60, R85, R38 ;  /* 0x00000026553c7220 */ /* 0x000fe20000410000 */
[----:B------:R-:W-:Y:S01]  /*1740*/  FADD.FTZ R31, R2, R61 ;  /* 0x0000003d021f7221 */ /* 0x000fe20000010000 */
[----:B------:R-:W-:Y:S01]  /*1750*/  FMUL.FTZ R59, R180, R55 ;  /* 0x00000037b43b7220 */ /* 0x000fe20000410000 */
[----:B------:R-:W-:Y:S01]  /*1760*/  FFMA.FTZ R2, R54, R61, R3 ;  /* 0x0000003d36027223 */ /* 0x000fe20000010003 */
[----:B------:R-:W-:Y:S01]  /*1770*/  FMUL.FTZ R56, R180, R43 ;  /* 0x0000002bb4387220 */ /* 0x000fe20000410000 */
[----:B------:R-:W-:Y:S01]  /*1780*/  SHF.L.U32 R37, R48, 0x10, RZ ;  /* 0x0000001030257819 */ /* 0x000fe200000006ff */
[----:B------:R-:W-:Y:S01]  /*1790*/  FMUL.FTZ R43, R180, R63 ;  /* 0x0000003fb42b7220 */ /* 0x000fe20000410000 */
[----:B------:R-:W-:Y:S01]  /*17a0*/  FMUL.FTZ R63, R163, R36 ;  /* 0x00000024a33f7220 */ /* 0x000fe20000410000 */
[----:B------:R-:W-:Y:S01]  /*17b0*/  FADD.FTZ R30, R31, R60 ;  /* 0x0000003c1f1e7221 */ /* 0x000fe20000010000 */
[----:B------:R-:W-:Y:S01]  /*17c0*/  FFMA.FTZ R3, R59, R60, R2 ;  /* 0x0000003c3b037223 */ /* 0x000fe20000010002 */
[----:B------:R-:W-:-:S02]  /*17d0*/  FMUL.FTZ R46, R86, R37 ;  /* 0x00000025562e7220 */ /* 0x000fc40000410000 */
[----:B------:R-:W-:Y:S01]  /*17e0*/  FADD.FTZ R31, R30, R63 ;  /* 0x0000003f1e1f7221 */ /* 0x000fe20000010000 */
[----:B------:R-:W-:Y:S01]  /*17f0*/  FFMA.FTZ R30, R56, R63, R3 ;  /* 0x0000003f381e7223 */ /* 0x000fe20000010003 */
[----:B------:R-:W-:Y:S01]  /*1800*/  FADD.FTZ R119, R47, R119 ;  /* 0x000000772f777221 */ /* 0x000fe20000010000 */
[-C--:B------:R-:W-:Y:S01]  /*1810*/  FFMA.FTZ R139, R42, R47.reuse, R139 ;  /* 0x0000002f2a8b7223 */ /* 0x080fe2000001008b */
[----:B------:R-:W-:Y:S01]  /*1820*/  SHF.L.U32 R50, R50, 0x10, RZ ;  /* 0x0000001032327819 */ /* 0x000fe200000006ff */
[----:B------:R-:W-:Y:S01]  /*1830*/  FMUL.FTZ R47, R164, R47 ;  /* 0x0000002fa42f7220 */ /* 0x000fe20000410000 */
[----:B------:R-:W-:Y:S01]  /*1840*/  FADD.FTZ R2, R31, R46 ;  /* 0x0000002e1f027221 */ /* 0x000fe20000010000 */
[----:B------:R-:W-:Y:S01]  /*1850*/  FFMA.FTZ R3, R43, R46, R30 ;  /* 0x0000002e2b037223 */ /* 0x000fe2000001001e */
[----:B------:R-:W-:Y:S01]  /*1860*/  SHF.R.U32.HI R29, RZ, 0x5, R0 ;  /* 0x00000005ff1d7819 */ /* 0x000fe20000011600 */
[----:B------:R-:W-:Y:S01]  /*1870*/  FMUL.FTZ R48, R87, R50 ;  /* 0x0000003257307220 */ /* 0x000fe20000410000 */
[----:B------:R-:W-:Y:S01]  /*1880*/  SHF.L.U32 R198, R198, 0x10, RZ ;  /* 0x00000010c6c67819 */ /* 0x000fe200000006ff */
[----:B------:R-:W-:Y:S01]  /*1890*/  FADD.FTZ R31, R2, R47 ;  /* 0x0000002f021f7221 */ /* 0x000fe20000010000 */
[----:B------:R-:W-:Y:S01]  /*18a0*/  FFMA.FTZ R2, R42, R47, R3 ;  /* 0x0000002f2a027223 */ /* 0x000fe20000010003 */
[----:B------:R-:W-:-:S02]  /*18b0*/  LOP3.LUT R28, R29, 0x7fffffc, RZ, 0xc0, !PT ;  /* 0x07fffffc1d1c7812 */ /* 0x000fc400078ec0ff */
        /* <DEDUP_REMOVED lines=21> */
[----:B------:R-:W-:-:S02]  /*1a10*/  @!P4 VIADD R28, R28, 0x4 ;  /* 0x000000041c1cc836 */ /* 0x000fc40000000000 */
        /* <DEDUP_REMOVED lines=21> */
.L_x_4811:
[----:B------:R-:W3:Y:S01]  /*1b70*/  S2R R33, SR_CgaCtaId ;  /* 0x0000000000217919 */ /* 0x000ee20000008800 */
[----:B------:R-:W-:Y:S01]  /*1b80*/  MOV R32, 0x400 ;  /* 0x0000040000207802 */ /* 0x000fe20000000f00 */
[----:B------:R-:W4:Y:S01]  /*1b90*/  LDC.64 R2, c[0x0][0x220] ;  /* 0x00008800ff027b82 */ /* 0x000f220000000a00 */
[----:B------:R-:W-:Y:S01]  /*1ba0*/  @!P1 LOP3.LUT R29, R29, 0x3, RZ, 0xc0, !PT ;  /* 0x000000031d1d9812 */ /* 0x000fe200078ec0ff */
[----:B--2---:R-:W-:Y:S01]  /*1bb0*/  FADD.FTZ R39, R30, R39 ;  /* 0x000000271e277221 */ /* 0x004fe20000010000 */
[----:B01----:R-:W-:Y:S01]  /*1bc0*/  FADD.FTZ R38, R38, R31 ;  /* 0x0000001f26267221 */ /* 0x003fe20000010000 */
[----:B------:R-:W-:Y:S05]  /*1bd0*/  WARPSYNC.ALL ;  /* 0x0000000000007948 */ /* 0x000fea0003800000 */
[----:B------:R-:W-:Y:S01]  /*1be0*/  @!P1 IADD3 R29, R28, R29, RZ ;  /* 0x0000001d1c1d9210 */ /* 0x000fe20007ffe0ff */
[----:B----4-:R-:W-:Y:S01]  /*1bf0*/  IMAD.WIDE.U32 R36, R187, 0x8, R2 ;  /* 0x00000008bb247825 */ /* 0x010fe200078e0002 */
[----:B---3--:R-:W-:-:S04]  /*1c00*/  LEA R32, R33, R32, 0x18 ;  /* 0x0000002021207211 */ /* 0x008fc800078ec0ff */
[----:B------:R-:W-:-:S05]  /*1c10*/  @!P1 LEA R50, R29, R32, 0x3 ;  /* 0x000000201d329211 */ /* 0x000fca00078e18ff */
[----:B------:R-:W-:Y:S01]  /*1c20*/  @!P1 STS.64 [R50+0x2800], R38 ;  /* 0x0028002632009388 */ /* 0x000fe20000000a00 */
[----:B------:R-:W-:Y:S06]  /*1c30*/  BAR.SYNC.DEFER_BLOCKING 0x0 ;  /* 0x0000000000007b1d */ /* 0x000fec0000010000 */
[----:B------:R-:W2:Y:S01]  /*1c40*/  LDG.E.64 R36, desc[UR4][R36.64] ;  /* 0x0000000424247981 */ /* 0x000ea2000c1e1b00 */
[----:B------:R-:W-:Y:S02]  /*1c50*/  LEA R55, R28, R32, 0x3 ;  /* 0x000000201c377211 */ /* 0x000fe400078e18ff */
[----:B------:R-:W-:-:S02]  /*1c60*/  ISETP.NE.U32.AND P1, PT, R52, RZ, PT ;  /* 0x000000ff3400720c */ /* 0x000fc40003f25070 */
[----:B-----5:R-:W-:Y:S01]  /*1c70*/  LOP3.LUT P3, RZ, R69, 0xff00, RZ, 0xc0, !PT ;  /* 0x0000ff0045ff7812 */ /* 0x020fe2000786c0ff */
[----:B------:R-:W0:Y:S01]  /*1c80*/  LDS.128 R28, [R55+0x2800] ;  /* 0x00280000371c7984 */ /* 0x000e220000000c00 */
[----:B------:R-:W-:Y:S02]  /*1c90*/  ISETP.NE.AND.EX P1, PT, R53, RZ, PT, P1 ;  /* 0x000000ff3500720c */ /* 0x000fe40003f25310 */
[----:B------:R-:W-:Y:S02]  /*1ca0*/  CS2R R52, SRZ ;  /* 0x0000000000347805 */ /* 0x000fe4000001ff00 */
[C---:B------:R-:W-:Y:S01]  /*1cb0*/  LOP3.LUT P6, RZ, R69.reuse, 0xff000000, RZ, 0xc0, !PT ;  /* 0xff00000045ff7812 */ /* 0x040fe200078cc0ff */
[----:B------:R-:W1:Y:S01]  /*1cc0*/  LDS.128 R32, [R55+0x2810] ;  /* 0x0028100037207984 */ /* 0x000e620000000c00 */
[----:B------:R-:W-:Y:S01]  /*1cd0*/  LOP3.LUT P5, RZ, R69, 0xff0000, RZ, 0xc0, !PT ;  /* 0x00ff000045ff7812 */ /* 0x000fe200078ac0ff */
[----:B0-----:R-:W-:Y:S01]  /*1ce0*/  FADD.FTZ R197, RZ, R28 ;  /* 0x0000001cffc57221 */ /* 0x001fe20000010000 */
[----:B------:R-:W-:-:S03]  /*1cf0*/  FADD.FTZ R28, RZ, R29 ;  /* 0x0000001dff1c7221 */ /* 0x000fc60000010000 */
[----:B------:R-:W-:Y:S01]  /*1d00*/  FADD.FTZ R197, R30, R197 ;  /* 0x000000c51ec57221 */ /* 0x000fe20000010000 */
[----:B------:R-:W-:Y:S01]  /*1d10*/  FADD.FTZ R28, R31, R28 ;  /* 0x0000001c1f1c7221 */ /* 0x000fe20000010000 */
[----:B------:R-:W-:Y:S02]  /*1d20*/  MOV R31, RZ ;  /* 0x000000ff001f7202 */ /* 0x000fe40000000f00 */
[----:B-1----:R-:W-:Y:S01]  /*1d30*/  FADD.FTZ R197, R197, R32 ;  /* 0x00000020c5c57221 */ /* 0x002fe20000010000 */
[----:B------:R-:W-:Y:S01]  /*1d40*/  FADD.FTZ R28, R28, R33 ;  /* 0x000000211c1c7221 */ /* 0x000fe20000010000 */
[----:B------:R-:W-:Y:S02]  /*1d50*/  MOV R32, RZ ;  /* 0x000000ff00207202 */ /* 0x000fe40000000f00 */
        /* <DEDUP_REMOVED lines=9> */
[----:B------:R-:W-:Y:S01]  /*1df0*/  FFMA.FTZ R189, R189, R55, R50 ;  /* 0x00000037bdbd7223 */ /* 0x000fe20000010032 */
[----:B------:R-:W-:Y:S01]  /*1e00*/  FADD.FTZ R41, R194, -R41 ;  /* 0x80000029c2297221 */ /* 0x000fe20000010000 */
[----:B------:R-:W-:Y:S01]  /*1e10*/  FADD.FTZ R33, R51, -R40 ;  /* 0x8000002833217221 */ /* 0x000fe20000010000 */
[----:B------:R-:W-:Y:S01]  /*1e20*/  HFMA2.MMA R51, -RZ, RZ, 0, 0 ;  /* 0x00000000ff337435 */ /* 0x000fe200000001ff */
[----:B------:R-:W-:Y:S01]  /*1e30*/  FADD.FTZ R195, R195, -R190 ;  /* 0x800000bec3c37221 */ /* 0x000fe20000010000 */
[C---:B------:R-:W-:Y:S01]  /*1e40*/  FMUL.FTZ R29, R180.reuse, R41 ;  /* 0x00000029b41d7220 */ /* 0x040fe20000410000 */
[----:B------:R-:W-:Y:S01]  /*1e50*/  FMUL.FTZ R34, R180, R33 ;  /* 0x00000021b4227220 */ /* 0x000fe20000410000 */
[----:B------:R-:W-:Y:S01]  /*1e60*/  FADD.FTZ R189, R196, -R189 ;  /* 0x800000bdc4bd7221 */ /* 0x000fe20000010000 */
[----:B------:R-:W-:Y:S01]  /*1e70*/  FMUL.FTZ R190, R180, R195 ;  /* 0x000000c3b4be7220 */ /* 0x000fe20000410000 */
[----:B------:R-:W-:Y:S01]  /*1e80*/  @P1 FADD.FTZ R29, R4, R29 ;  /* 0x0000001d041d1221 */ /* 0x000fe20000010000 */
[----:B------:R-:W-:Y:S01]  /*1e90*/  @P1 FADD.FTZ R34, R5, R34 ;  /* 0x0000002205221221 */ /* 0x000fe20000010000 */
[----:B------:R-:W-:Y:S01]  /*1ea0*/  FMUL.FTZ R189, R180, R189 ;  /* 0x000000bdb4bd7220 */ /* 0x000fe20000410000 */
[----:B------:R-:W-:Y:S01]  /*1eb0*/  @P1 FADD.FTZ R190, R7, R190 ;  /* 0x000000be07be1221 */ /* 0x000fe20000010000 */
[----:B------:R-:W-:Y:S01]  /*1ec0*/  FMUL.FTZ R28, R29, R68 ;  /* 0x000000441d1c7220 */ /* 0x000fe20000410000 */
[----:B------:R-:W0:Y:S01]  /*1ed0*/  LDC.64 R40, c[0x0][0x2f8] ;  /* 0x0000be00ff287b82 */ /* 0x000e220000000a00 */
[----:B------:R-:W-:-:S02]  /*1ee0*/  @P1 FADD.FTZ R189, R6, R189 ;  /* 0x000000bd06bd1221 */ /* 0x000fc40000010000 */
[----:B------:R-:W-:Y:S01]  /*1ef0*/  FMUL.FTZ R35, R28, UR11 ;  /* 0x0000000b1c237c20 */ /* 0x000fe20008410000 */
[----:B------:R-:W-:-:S03]  /*1f00*/  FMUL.FTZ R28, R34, R68 ;  /* 0x00000044221c7220 */ /* 0x000fc60000410000 */
[----:B------:R-:W-:Y:S01]  /*1f10*/  @P2 FMUL.FTZ R31, R88, R35 ;  /* 0x00000023581f2220 */ /* 0x000fe20000410000 */
[----:B------:R-:W-:Y:S01]  /*1f20*/  FMUL.FTZ R33, R28, UR11 ;  /* 0x0000000b1c217c20 */ /* 0x000fe20008410000 */
[-C--:B------:R-:W-:Y:S02]  /*1f30*/  FMUL.FTZ R28, R190, R68.reuse ;  /* 0x00000044be1c7220 */ /* 0x080fe40000410000 */
[----:B------:R-:W-:Y:S02]  /*1f40*/  F2F.BF16.F32 R69, R31 ;  /* 0x0000001f00457304 */ /* 0x000fe40000202000 */
[----:B------:R-:W-:Y:S01]  /*1f50*/  FMUL.FTZ R195, R28, UR11 ;  /* 0x0000000b1cc37c20 */ /* 0x000fe20008410000 */
[----:B------:R-:W-:-:S03]  /*1f60*/  FMUL.FTZ R28, R189, R68 ;  /* 0x00000044bd1c7220 */ /* 0x000fc60000410000 */
[----:B------:R-:W-:Y:S01]  /*1f70*/  @P6 FMUL.FTZ R32, R167, R195 ;  /* 0x000000c3a7206220 */ /* 0x000fe20000410000 */
[----:B------:R-:W-:-:S04]  /*1f80*/  FMUL.FTZ R194, R28, UR11 ;  /* 0x0000000b1cc27c20 */ /* 0x000fc80008410000 */
[----:B------:R-:W-:Y:S01]  /*1f90*/  @P5 FMUL.FTZ R52, R89, R194 ;  /* 0x000000c259345220 */ /* 0x000fe20000410000 */
[----:B0-----:R-:W-:-:S05]  /*1fa0*/  IMAD.WIDE.U32 R40, R187, 0x8, R40 ;  /* 0x00000008bb287825 */ /* 0x001fca00078e0028 */
[----:B------:R-:W-:Y:S01]  /*1fb0*/  F2F.BF16.F32 R52, R52 ;  /* 0x0000003400347304 */ /* 0x000fe20000202000 */
[----:B--2---:R-:W-:Y:S02]  /*1fc0*/  @P2 MOV R30, R36 ;  /* 0x00000024001e2202 */ /* 0x004fe40000000f00 */
[----:B------:R-:W-:Y:S02]  /*1fd0*/  @P3 SHF.R.U64 R28, R36, 0x10, R37 ;  /* 0x00000010241c3819 */ /* 0x000fe40000001225 */
[----:B------:R-:W-:-:S03]  /*1fe0*/  @P2 SHF.L.U32 R30, R30, 0x10, RZ ;  /* 0x000000101e1e2819 */ /* 0x000fc600000006ff */
[----:B------:R-:W-:Y:S02]  /*1ff0*/  @P3 IMAD.U32 R28, R28, 0x10000, RZ ;  /* 0x000100001c1c3824 */ /* 0x000fe400078e00ff */
[----:B------:R-:W-:Y:S01]  /*2000*/  @P2 FMUL.FTZ R51, R35, R30 ;  /* 0x0000001e23332220 */ /* 0x000fe20000410000 */
[----:B------:R-:W-:Y:S01]  /*2010*/  ISETP.NE.U32.AND P2, PT, RZ, UR12, PT ;  /* 0x0000000cff007c0c */ /* 0x000fe2000bf45070 */
[----:B------:R-:W-:Y:S01]  /*2020*/  HFMA2.MMA R30, -RZ, RZ, 0, 0 ;  /* 0x00000000ff1e7435 */ /* 0x000fe200000001ff */
[----:B------:R-:W0:Y:S01]  /*2030*/  F2F.BF16.F32 R35, R32 ;  /* 0x0000002000237304 */ /* 0x000e220000202000 */
[----:B------:R-:W-:Y:S01]  /*2040*/  @P3 FMUL.FTZ R53, R33, R28 ;  /* 0x0000001c21353220 */ /* 0x000fe20000410000 */
[----:B------:R-:W-:-:S03]  /*2050*/  ISETP.NE.AND.EX P2, PT, RZ, UR13, PT, P2 ;  /* 0x0000000dff007c0c */ /* 0x000fc6000bf45320 */
[----:B------:R-:W-:Y:S01]  /*2060*/  @P3 FMUL.FTZ R30, R166, R33 ;  /* 0x00000021a61e3220 */ /* 0x000fe20000410000 */
[----:B------:R-:W-:-:S04]  /*2070*/  ISETP.NE.U32.AND P3, PT, RZ, UR12, PT ;  /* 0x0000000cff007c0c */ /* 0x000fc8000bf65070 */
[----:B------:R-:W-:Y:S01]  /*2080*/  ISETP.NE.AND.EX P3, PT, RZ, UR13, PT, P3 ;  /* 0x0000000dff007c0c */ /* 0x000fe2000bf65330 */
[----:B------:R-:W1:Y:S03]  /*2090*/  F2F.BF16.F32 R30, R30 ;  /* 0x0000001e001e7304 */ /* 0x000e660000202000 */
[----:B------:R-:W-:Y:S01]  /*20a0*/  SEL R28, R29, R24, P3 ;  /* 0x000000181d1c7207 */ /* 0x000fe20001800000 */
[----:B------:R-:W2:Y:S01]  /*20b0*/  @P2 LDC.64 R38, c[0x0][0x308] ;  /* 0x0000c200ff262b82 */ /* 0x000ea20000000a00 */
[----:B0-----:R-:W-:Y:S02]  /*20c0*/  SHF.L.U32 R35, R35, 0x10, RZ ;  /* 0x0000001023237819 */ /* 0x001fe400000006ff */
[----:B------:R-:W-:Y:S02]  /*20d0*/  SEL R29, R34, R25, P3 ;  /* 0x00000019221d7207 */ /* 0x000fe40001800000 */
[----:B------:R-:W-:Y:S01]  /*20e0*/  SEL R31, R190, R27, P3 ;  /* 0x0000001bbe1f7207 */ /* 0x000fe20001800000 */
[----:B-1----:R-:W-:Y:S01]  /*20f0*/  IMAD.WIDE.U32 R32, R30, 0x10000, RZ ;  /* 0x000100001e207825 */ /* 0x002fe200078e00ff */
[----:B------:R-:W-:-:S04]  /*2100*/  SEL R30, R189, R26, P3 ;  /* 0x0000001abd1e7207 */ /* 0x000fc80001800000 */
[----:B------:R-:W-:Y:S02]  /*2110*/  LOP3.LUT R35, R33, R35, R52, 0xfe, !PT ;  /* 0x0000002321237212 */ /* 0x000fe400078efe34 */
[----:B------:R-:W-:Y:S01]  /*2120*/  LOP3.LUT R34, R32, R69, RZ, 0xfc, !PT ;  /* 0x0000004520227212 */ /* 0x000fe200078efcff */
[----:B------:R-:W-:-:S04]  /*2130*/  IMAD.WIDE.U32 R32, R185, 0x8, R2 ;  /* 0x00000008b9207825 */ /* 0x000fc800078e0002 */
[----:B--2---:R-:W-:-:S05]  /*2140*/  @P2 IMAD.WIDE.U32 R38, R187, 0x10, R38 ;  /* 0x00000010bb262825 */ /* 0x004fca00078e0026 */
[----:B------:R0:W-:Y:S04]  /*2150*/  @P2 STG.E.128 desc[UR4][R38.64], R28 ;  /* 0x0000001c26002986 */ /* 0x0001e8000c101d04 */
[----:B------:R1:W-:Y:S04]  /*2160*/  STG.E.64 desc[UR4][R40.64], R34 ;  /* 0x0000002228007986 */ /* 0x0003e8000c101b04 */
[----:B------:R-:W2:Y:S01]  /*2170*/  LDG.E.64 R32, desc[UR4][R32.64] ;  /* 0x0000000420207981 */ /* 0x000ea2000c1e1b00 */
[----:B------:R-:W-:Y:S01]  /*2180*/  @P5 MOV R69, R37 ;  /* 0x0000002500455202 */ /* 0x000fe20000000f00 */
[----:B------:R-:W-:Y:S01]  /*2190*/  HFMA2.MMA R52, -RZ, RZ, 0, 0 ;  /* 0x00000000ff347435 */ /* 0x000fe200000001ff */
[----:B------:R-:W-:Y:S01]  /*21a0*/  @P6 SHF.R.U32.HI R37, RZ, 0x10, R37 ;  /* 0x00000010ff256819 */ /* 0x000fe20000011625 */
[-CC-:B------:R-:W-:Y:S01]  /*21b0*/  FFMA.FTZ R73, R73, R55.reuse, R50.reuse ;  /* 0x0000003749497223 */ /* 0x180fe20000010032 */
[----:B------:R-:W-:Y:S01]  /*21c0*/  @P5 SHF.L.U32 R36, R69, 0x10, RZ ;  /* 0x0000001045245819 */ /* 0x000fe200000006ff */
[-CC-:B------:R-:W-:Y:S01]  /*21d0*/  FFMA.FTZ R184, R184, R55.reuse, R50.reuse ;  /* 0x00000037b8b87223 */ /* 0x180fe20000010032 */
[----:B------:R-:W-:Y:S01]  /*21e0*/  MOV R69, RZ ;  /* 0x000000ff00457202 */ /* 0x000fe20000000f00 */
[----:B------:R-:W-:Y:S01]  /*21f0*/  FADD.FTZ R73, R188, -R73 ;  /* 0x80000049bc497221 */ /* 0x000fe20000010000 */
[----:B------:R-:W-:Y:S01]  /*2200*/  FFMA.FTZ R75, R75, R55, R50 ;  /* 0x000000374b4b7223 */ /* 0x000fe20000010032 */
[----:B0-----:R-:W-:Y:S01]  /*2210*/  @P6 SHF.L.U32 R28, R37, 0x10, RZ ;  /* 0x00000010251c6819 */ /* 0x001fe200000006ff */
[----:B------:R-:W-:Y:S01]  /*2220*/  @P5 FMUL.FTZ R52, R194, R36 ;  /* 0x00000024c2345220 */ /* 0x000fe20000410000 */
[----:B------:R-:W-:Y:S01]  /*2230*/  LOP3.LUT P5, RZ, R70, 0xff, RZ, 0xc0, !PT ;  /* 0x000000ff46ff7812 */ /* 0x000fe200078ac0ff */
[----:B------:R-:W-:Y:S01]  /*2240*/  FADD.FTZ R191, R191, -R184 ;  /* 0x800000b8bfbf7221 */ /* 0x000fe20000010000 */
[----:B------:R-:W-:Y:S01]  /*2250*/  FMUL.FTZ R29, R180, R73 ;  /* 0x00000049b41d7220 */ /* 0x000fe20000410000 */
[----:B------:R-:W-:Y:S01]  /*2260*/  @P6 FMUL.FTZ R69, R195, R28 ;  /* 0x0000001cc3456220 */ /* 0x000fe20000410000 */
[----:B------:R-:W-:Y:S01]  /*2270*/  LOP3.LUT P6, RZ, R70, 0xff00, RZ, 0xc0, !PT ;  /* 0x0000ff0046ff7812 */ /* 0x000fe200078cc0ff */
[----:B-1----:R-:W-:Y:S01]  /*2280*/  FMUL.FTZ R40, R180, R191 ;  /* 0x000000bfb4287220 */ /* 0x002fe20000410000 */
[----:B------:R-:W-:Y:S01]  /*2290*/  @P1 FADD.FTZ R29, R8, R29 ;  /* 0x0000001d081d1221 */ /* 0x000fe20000010000 */
[----:B------:R-:W-:Y:S01]  /*22a0*/  FADD.FTZ R35, R192, -R75 ;  /* 0x8000004bc0237221 */ /* 0x000fe20000010000 */
[----:B------:R-:W-:Y:S01]  /*22b0*/  HFMA2.MMA R184, -RZ, RZ, 0, 0 ;  /* 0x00000000ffb87435 */ /* 0x000fe200000001ff */
[----:B------:R-:W-:Y:S01]  /*22c0*/  @P1 FADD.FTZ R40, R9, R40 ;  /* 0x0000002809281221 */ /* 0x000fe20000010000 */
[-C--:B------:R-:W-:Y:S01]  /*22d0*/  FMUL.FTZ R28, R29, R68.reuse ;  /* 0x000000441d1c7220 */ /* 0x080fe20000410000 */
[----:B------:R-:W-:Y:S01]  /*22e0*/  FFMA.FTZ R186, R186, R55, R50 ;  /* 0x00000037baba7223 */ /* 0x000fe20000010032 */
[----:B------:R-:W-:Y:S01]  /*22f0*/  MOV R75, RZ ;  /* 0x000000ff004b7202 */ /* 0x000fe20000000f00 */
[----:B------:R-:W-:Y:S01]  /*2300*/  FMUL.FTZ R31, R40, R68 ;  /* 0x00000044281f7220 */ /* 0x000fe20000410000 */
[----:B------:R-:W-:Y:S01]  /*2310*/  FMUL.FTZ R37, R28, UR11 ;  /* 0x0000000b1c257c20 */ /* 0x000fe20008410000 */
[----:B------:R-:W-:Y:S01]  /*2320*/  FADD.FTZ R193, R193, -R186 ;  /* 0x800000bac1c17221 */ /* 0x000fe20000010000 */
[----:B------:R-:W-:Y:S01]  /*2330*/  HFMA2.MMA R73, -RZ, RZ, 0, 0 ;  /* 0x00000000ff497435 */ /* 0x000fe200000001ff */
[----:B------:R-:W-:Y:S01]  /*2340*/  FMUL.FTZ R39, R31, UR11 ;  /* 0x0000000b1f277c20 */ /* 0x000fe20008410000 */
[----:B------:R-:W-:Y:S01]  /*2350*/  FMUL.FTZ R31, R180, R35 ;  /* 0x00000023b41f7220 */ /* 0x000fe20000410000 */
[----:B------:R-:W-:Y:S01]  /*2360*/  @P5 FMUL.FTZ R75, R90, R37 ;  /* 0x000000255a4b5220 */ /* 0x000fe20000410000 */
[----:B------:R-:W-:Y:S01]  /*2370*/  FMUL.FTZ R186, R180, R193 ;  /* 0x000000c1b4ba7220 */ /* 0x000fe20000410000 */
[----:B------:R-:W-:Y:S01]  /*2380*/  MOV R41, RZ ;  /* 0x000000ff00297202 */ /* 0x000fe20000000f00 */
[----:B------:R-:W-:-:S02]  /*2390*/  @P1 FADD.FTZ R31, R10, R31 ;  /* 0x0000001f0a1f1221 */ /* 0x000fc40000010000 */
[----:B------:R-:W-:Y:S01]  /*23a0*/  @P1 FADD.FTZ R186, R11, R186 ;  /* 0x000000ba0bba1221 */ /* 0x000fe20000010000 */
[----:B------:R-:W-:Y:S01]  /*23b0*/  F2F.BF16.F32 R75, R75 ;  /* 0x0000004b004b7304 */ /* 0x000fe20000202000 */
[----:B--2---:R-:W-:Y:S02]  /*23c0*/  @P5 MOV R30, R32 ;  /* 0x00000020001e5202 */ /* 0x004fe40000000f00 */
[----:B------:R-:W-:-:S03]  /*23d0*/  @P6 SHF.R.U64 R32, R32, 0x10, R33 ;  /* 0x0000001020206819 */ /* 0x000fc60000001221 */
[----:B------:R-:W-:Y:S01]  /*23e0*/  @P5 IMAD.U32 R30, R30, 0x10000, RZ ;  /* 0x000100001e1e5824 */ /* 0x000fe200078e00ff */
[----:B------:R-:W-:Y:S01]  /*23f0*/  @P6 SHF.L.U32 R28, R32, 0x10, RZ ;  /* 0x00000010201c6819 */ /* 0x000fe200000006ff */
[----:B------:R-:W-:Y:S02]  /*2400*/  HFMA2.MMA R32, -RZ, RZ, 0, 0 ;  /* 0x00000000ff207435 */ /* 0x000fe400000001ff */
[----:B------:R-:W-:Y:S01]  /*2410*/  @P5 FMUL.FTZ R184, R37, R30 ;  /* 0x0000001e25b85220 */ /* 0x000fe20000410000 */
[----:B------:R-:W-:Y:S01]  /*2420*/  LEA R34, P5, R185, UR14, 0x3 ;  /* 0x0000000eb9227c11 */ /* 0x000fe2000f8a18ff */
[----:B------:R-:W-:Y:S01]  /*2430*/  @P6 FMUL.FTZ R73, R39, R28 ;  /* 0x0000001c27496220 */ /* 0x000fe20000410000 */
[-C--:B------:R-:W-:Y:S01]  /*2440*/  FMUL.FTZ R28, R31, R68.reuse ;  /* 0x000000441f1c7220 */ /* 0x080fe20000410000 */
[----:B------:R-:W-:Y:S01]  /*2450*/  MOV R30, RZ ;  /* 0x000000ff001e7202 */ /* 0x000fe20000000f00 */
[----:B------:R-:W-:Y:S01]  /*2460*/  @P6 FMUL.FTZ R30, R168, R39 ;  /* 0x00000027a81e6220 */ /* 0x000fe20000410000 */
[----:B------:R-:W-:Y:S01]  /*2470*/  LEA.HI.X R35, R185, UR15, RZ, 0x3, P5 ;  /* 0x0000000fb9237c11 */ /* 0x000fe2000a8f1cff */
[----:B------:R-:W-:Y:S01]  /*2480*/  FMUL.FTZ R188, R28, UR11 ;  /* 0x0000000b1cbc7c20 */ /* 0x000fe20008410000 */
[----:B------:R-:W-:Y:S01]  /*2490*/  LOP3.LUT P5, RZ, R70, 0xff000000, RZ, 0xc0, !PT ;  /* 0xff00000046ff7812 */ /* 0x000fe200078ac0ff */
[----:B------:R-:W-:Y:S01]  /*24a0*/  FMUL.FTZ R28, R186, R68 ;  /* 0x00000044ba1c7220 */ /* 0x000fe20000410000 */
[----:B------:R-:W-:Y:S01]  /*24b0*/  LOP3.LUT P6, RZ, R70, 0xff0000, RZ, 0xc0, !PT ;  /* 0x00ff000046ff7812 */ /* 0x000fe200078cc0ff */
[----:B------:R-:W0:Y:S01]  /*24c0*/  @P2 LDC.64 R36, c[0x0][0x308] ;  /* 0x0000c200ff242b82 */ /* 0x000e220000000a00 */
[----:B------:R-:W1:Y:S01]  /*24d0*/  F2F.BF16.F32 R30, R30 ;  /* 0x0000001e001e7304 */ /* 0x000e620000202000 */
[----:B------:R-:W-:Y:S01]  /*24e0*/  FMUL.FTZ R187, R28, UR11 ;  /* 0x0000000b1cbb7c20 */ /* 0x000fe20008410000 */
[----:B------:R-:W-:-:S02]  /*24f0*/  SEL R28, R29, R24, P3 ;  /* 0x000000181d1c7207 */ /* 0x000fc40001800000 */
[----:B------:R-:W-:-:S05]  /*2500*/  SEL R29, R40, R25, P3 ;  /* 0x00000019281d7207 */ /* 0x000fca0001800000 */
[----:B------:R-:W-:Y:S02]  /*2510*/  @P5 FMUL.FTZ R41, R169, R187 ;  /* 0x000000bba9295220 */ /* 0x000fe40000410000 */
[----:B------:R-:W-:-:S04]  /*2520*/  @P6 FMUL.FTZ R32, R91, R188 ;  /* 0x000000bc5b206220 */ /* 0x000fc80000410000 */
[----:B------:R-:W2:Y:S01]  /*2530*/  F2F.BF16.F32 R41, R41 ;  /* 0x0000002900297304 */ /* 0x000ea20000202000 */
[----:B-1----:R-:W-:Y:S01]  /*2540*/  IMAD.WIDE.U32 R38, R30, 0x10000, RZ ;  /* 0x000100001e267825 */ /* 0x002fe200078e00ff */
[----:B------:R-:W-:Y:S02]  /*2550*/  SEL R30, R31, R26, P3 ;  /* 0x0000001a1f1e7207 */ /* 0x000fe40001800000 */
[----:B------:R-:W-:Y:S02]  /*2560*/  SEL R31, R186, R27, P3 ;  /* 0x0000001bba1f7207 */ /* 0x000fe40001800000 */
[----:B------:R-:W-:Y:S02]  /*2570*/  LOP3.LUT R38, R38, R75, RZ, 0xfc, !PT ;  /* 0x0000004b26267212 */ /* 0x000fe400078efcff */
[----:B------:R-:W1:Y:S01]  /*2580*/  F2F.BF16.F32 R32, R32 ;  /* 0x0000002000207304 */ /* 0x000e620000202000 */
[----:B0-----:R-:W-:-:S05]  /*2590*/  @P2 IMAD.WIDE.U32 R36, R185, 0x10, R36 ;  /* 0x00000010b9242825 */ /* 0x001fca00078e0024 */
[----:B------:R0:W-:Y:S01]  /*25a0*/  @P2 STG.E.128 desc[UR4][R36.64], R28 ;  /* 0x0000001c24002986 */ /* 0x0001e2000c101d04 */
[----:B--2---:R-:W-:Y:S01]  /*25b0*/  SHF.L.U32 R185, R41, 0x10, RZ ;  /* 0x0000001029b97819 */ /* 0x004fe200000006ff */
[----:B------:R-:W-:-:S03]  /*25c0*/  IMAD.WIDE.U32 R40, R183, 0x8, R2 ;  /* 0x00000008b7287825 */ /* 0x000fc600078e0002 */
[----:B-1----:R-:W-:-:S05]  /*25d0*/  LOP3.LUT R39, R39, R185, R32, 0xfe, !PT ;  /* 0x000000b927277212 */ /* 0x002fca00078efe20 */
[----:B------:R1:W-:Y:S04]  /*25e0*/  STG.E.64 desc[UR4][R34.64], R38 ;  /* 0x0000002622007986 */ /* 0x0003e8000c101b04 */
[----:B------:R-:W2:Y:S01]  /*25f0*/  LDG.E.64 R40, desc[UR4][R40.64] ;  /* 0x0000000428287981 */ /* 0x000ea2000c1e1b00 */
[----:B------:R-:W-:Y:S01]  /*2600*/  @P6 MOV R75, R33 ;  /* 0x00000021004b6202 */ /* 0x000fe20000000f00 */
[----:B------:R-:W-:Y:S01]  /*2610*/  HFMA2.MMA R70, -RZ, RZ, 0, 0 ;  /* 0x00000000ff467435 */ /* 0x000fe200000001ff */
[----:B------:R-:W-:Y:S01]  /*2620*/  @P5 SHF.R.U32.HI R32, RZ, 0x10, R33 ;  /* 0x00000010ff205819 */ /* 0x000fe20000011621 */
[-CC-:B------:R-:W-:Y:S01]  /*2630*/  FFMA.FTZ R67, R67, R55.reuse, R50.reuse ;  /* 0x0000003743437223 */ /* 0x180fe20000010032 */
[----:B------:R-:W-:Y:S01]  /*2640*/  @P6 SHF.L.U32 R75, R75, 0x10, RZ ;  /* 0x000000104b4b6819 */ /* 0x000fe200000006ff */
[----:B------:R-:W-:Y:S01]  /*2650*/  FFMA.FTZ R64, R64, R55, R50 ;  /* 0x0000003740407223 */ /* 0x000fe20000010032 */
[----:B0-----:R-:W-:Y:S01]  /*2660*/  @P5 SHF.L.U32 R28, R32, 0x10, RZ ;  /* 0x00000010201c5819 */ /* 0x001fe200000006ff */
[----:B------:R-:W-:Y:S01]  /*2670*/  FADD.FTZ R33, R66, -R67 ;  /* 0x8000004342217221 */ /* 0x000fe20000010000 */
[----:B------:R-:W-:-:S02]  /*2680*/  IMAD.MOV.U32 R67, RZ, RZ, RZ ;  /* 0x000000ffff437224 */ /* 0x000fc400078e00ff */
[----:B------:R-:W-:Y:S01]  /*2690*/  @P6 FMUL.FTZ R70, R188, R75 ;  /* 0x0000004bbc466220 */ /* 0x000fe20000410000 */
[C---:B------:R-:W-:Y:S01]  /*26a0*/  LOP3.LUT P6, RZ, R72.reuse, 0xff, RZ, 0xc0, !PT ;  /* 0x000000ff48ff7812 */ /* 0x040fe200078cc0ff */
[----:B------:R-:W-:Y:S01]  /*26b0*/  @P5 FMUL.FTZ R67, R187, R28 ;  /* 0x0000001cbb435220 */ /* 0x000fe20000410000 */
[----:B------:R-:W-:Y:S01]  /*26c0*/  LOP3.LUT P5, RZ, R72, 0xff00, RZ, 0xc0, !PT ;  /* 0x0000ff0048ff7812 */ /* 0x000fe200078ac0ff */
[----:B------:R-:W-:Y:S01]  /*26d0*/  FMUL.FTZ R29, R180, R33 ;  /* 0x00000021b41d7220 */ /* 0x000fe20000410000 */
[----:B------:R-:W-:Y:S01]  /*26e0*/  FADD.FTZ R71, R71, -R64 ;  /* 0x8000004047477221 */ /* 0x000fe20000010000 */
[-CC-:B------:R-:W-:Y:S01]  /*26f0*/  FFMA.FTZ R65, R65, R55.reuse, R50.reuse ;  /* 0x0000003741417223 */ /* 0x180fe20000010032 */
[----:B------:R-:W-:Y:S01]  /*2700*/  FFMA.FTZ R62, R62, R55, R50 ;  /* 0x000000373e3e7223 */ /* 0x000fe20000010032 */
[----:B------:R-:W-:Y:S01]  /*2710*/  @P1 FADD.FTZ R29, R12, R29 ;  /* 0x0000001d0c1d1221 */ /* 0x000fe20000010000 */
[----:B-1----:R-:W-:Y:S01]  /*2720*/  FMUL.FTZ R38, R180, R71 ;  /* 0x00000047b4267220 */ /* 0x002fe20000410000 */
[----:B------:R-:W-:Y:S01]  /*2730*/  FADD.FTZ R65, R182, -R65 ;  /* 0x80000041b6417221 */ /* 0x000fe20000010000 */
[----:B------:R-:W-:Y:S01]  /*2740*/  HFMA2.MMA R64, -RZ, RZ, 0, 0 ;  /* 0x00000000ff407435 */ /* 0x000fe200000001ff */
[-C--:B------:R-:W-:Y:S01]  /*2750*/  FMUL.FTZ R28, R29, R68.reuse ;  /* 0x000000441d1c7220 */ /* 0x080fe20000410000 */
[----:B------:R-:W-:Y:S01]  /*2760*/  @P1 FADD.FTZ R38, R13, R38 ;  /* 0x000000260d261221 */ /* 0x000fe20000010000 */
[----:B------:R-:W-:Y:S01]  /*2770*/  FADD.FTZ R77, R77, -R62 ;  /* 0x8000003e4d4d7221 */ /* 0x000fe20000010000 */
[----:B------:R-:W-:Y:S01]  /*2780*/  FMUL.FTZ R65, R180, R65 ;  /* 0x00000041b4417220 */ /* 0x000fe20000410000 */
[----:B------:R-:W-:Y:S01]  /*2790*/  FMUL.FTZ R33, R28, UR11 ;  /* 0x0000000b1c217c20 */ /* 0x000fe20008410000 */
[----:B------:R-:W-:Y:S01]  /*27a0*/  FMUL.FTZ R31, R38, R68 ;  /* 0x00000044261f7220 */ /* 0x000fe20000410000 */
[----:B------:R-:W-:Y:S01]  /*27b0*/  MOV R62, RZ ;  /* 0x000000ff003e7202 */ /* 0x000fe20000000f00 */
[----:B------:R-:W-:Y:S01]  /*27c0*/  @P1 FADD.FTZ R65, R14, R65 ;  /* 0x000000410e411221 */ /* 0x000fe20000010000 */
[----:B------:R-:W-:Y:S01]  /*27d0*/  @P6 FMUL.FTZ R64, R92, R33 ;  /* 0x000000215c406220 */ /* 0x000fe20000410000 */
[----:B------:R-:W-:Y:S01]  /*27e0*/  FMUL.FTZ R31, R31, UR11 ;  /* 0x0000000b1f1f7c20 */ /* 0x000fe20008410000 */
[----:B------:R-:W-:Y:S01]  /*27f0*/  FMUL.FTZ R66, R180, R77 ;  /* 0x0000004db4427220 */ /* 0x000fe20000410000 */
[----:B------:R-:W-:Y:S01]  /*2800*/  HFMA2.MMA R39, -RZ, RZ, 0, 0 ;  /* 0x00000000ff277435 */ /* 0x000fe200000001ff */
[----:B------:R-:W-:Y:S01]  /*2810*/  IMAD.MOV.U32 R71, RZ, RZ, RZ ;  /* 0x000000ffff477224 */ /* 0x000fe200078e00ff */
[----:B------:R-:W0:Y:S01]  /*2820*/  @P2 LDC.64 R34, c[0x0][0x308] ;  /* 0x0000c200ff222b82 */ /* 0x000e220000000a00 */
[----:B------:R-:W-:Y:S01]  /*2830*/  @P1 FADD.FTZ R66, R15, R66 ;  /* 0x000000420f421221 */ /* 0x000fe20000010000 */
[----:B------:R-:W-:Y:S01]  /*2840*/  F2F.BF16.F32 R77, R64 ;  /* 0x00000040004d7304 */ /* 0x000fe20000202000 */
[----:B0-----:R-:W-:Y:S01]  /*2850*/  @P2 IMAD.WIDE.U32 R34, R183, 0x10, R34 ;  /* 0x00000010b7222825 */ /* 0x001fe200078e0022 */
[----:B--2---:R-:W-:-:S02]  /*2860*/  @P6 MOV R30, R40 ;  /* 0x00000028001e6202 */ /* 0x004fc40000000f00 */
[----:B------:R-:W-:Y:S01]  /*2870*/  @P5 SHF.R.U64 R32, R40, 0x10, R41 ;  /* 0x0000001028205819 */ /* 0x000fe20000001229 */
[----:B------:R-:W-:Y:S01]  /*2880*/  HFMA2.MMA R40, -RZ, RZ, 0, 0 ;  /* 0x00000000ff287435 */ /* 0x000fe200000001ff */
[----:B------:R-:W-:Y:S02]  /*2890*/  @P6 SHF.L.U32 R30, R30, 0x10, RZ ;  /* 0x000000101e1e6819 */ /* 0x000fe400000006ff */
[----:B------:R-:W-:-:S03]  /*28a0*/  @P5 SHF.L.U32 R28, R32, 0x10, RZ ;  /* 0x00000010201c5819 */ /* 0x000fc600000006ff */
[----:B------:R-:W-:Y:S01]  /*28b0*/  @P6 FMUL.FTZ R62, R33, R30 ;  /* 0x0000001e213e6220 */ /* 0x000fe20000410000 */
[----:B------:R-:W-:Y:S01]  /*28c0*/  LEA R32, P6, R183, UR14, 0x3 ;  /* 0x0000000eb7207c11 */ /* 0x000fe2000f8c18ff */
[----:B------:R-:W-:Y:S01]  /*28d0*/  @P5 FMUL.FTZ R40, R31, R28 ;  /* 0x0000001c1f285220 */ /* 0x000fe20000410000 */
[-C--:B------:R-:W-:Y:S01]  /*28e0*/  FMUL.FTZ R28, R65, R68.reuse ;  /* 0x00000044411c7220 */ /* 0x080fe20000410000 */
[----:B------:R-:W-:Y:S01]  /*28f0*/  MOV R30, RZ ;  /* 0x000000ff001e7202 */ /* 0x000fe20000000f00 */
[----:B------:R-:W-:Y:S01]  /*2900*/  @P5 FMUL.FTZ R30, R170, R31 ;  /* 0x0000001faa1e5220 */ /* 0x000fe20000410000 */
[----:B------:R-:W-:Y:S02]  /*2910*/  LEA.HI.X R33, R183, UR15, RZ, 0x3, P6 ;  /* 0x0000000fb7217c11 */ /* 0x000fe4000b0f1cff */
[C---:B------:R-:W-:Y:S02]  /*2920*/  LOP3.LUT P6, RZ, R72.reuse, 0xff000000, RZ, 0xc0, !PT ;  /* 0xff00000048ff7812 */ /* 0x040fe400078cc0ff */
[----:B------:R-:W-:Y:S01]  /*2930*/  LOP3.LUT P5, RZ, R72, 0xff0000, RZ, 0xc0, !PT ;  /* 0x00ff000048ff7812 */ /* 0x000fe200078ac0ff */
[----:B------:R-:W-:Y:S01]  /*2940*/  FMUL.FTZ R72, R28, UR11 ;  /* 0x0000000b1c487c20 */ /* 0x000fe20008410000 */
[C---:B------:R-:W-:Y:S01]  /*2950*/  FMUL.FTZ R28, R66.reuse, R68 ;  /* 0x00000044421c7220 */ /* 0x040fe20000410000 */
[----:B------:R-:W0:Y:S01]  /*2960*/  F2F.BF16.F32 R30, R30 ;  /* 0x0000001e001e7304 */ /* 0x000e220000202000 */
[----:B------:R-:W-:-:S02]  /*2970*/  SEL R31, R66, R27, P3 ;  /* 0x0000001b421f7207 */ /* 0x000fc40001800000 */
[----:B------:R-:W-:Y:S01]  /*2980*/  FMUL.FTZ R182, R28, UR11 ;  /* 0x0000000b1cb67c20 */ /* 0x000fe20008410000 */
[----:B------:R-:W-:Y:S02]  /*2990*/  SEL R28, R29, R24, P3 ;  /* 0x000000181d1c7207 */ /* 0x000fe40001800000 */
[----:B------:R-:W-:Y:S02]  /*29a0*/  SEL R29, R38, R25, P3 ;  /* 0x00000019261d7207 */ /* 0x000fe40001800000 */
[----:B------:R-:W-:Y:S02]  /*29b0*/  @P6 FMUL.FTZ R71, R171, R182 ;  /* 0x000000b6ab476220 */ /* 0x000fe40000410000 */
[----:B------:R-:W-:-:S04]  /*29c0*/  @P5 FMUL.FTZ R39, R93, R72 ;  /* 0x000000485d275220 */ /* 0x000fc80000410000 */
[----:B------:R-:W1:Y:S01]  /*29d0*/  F2F.BF16.F32 R71, R71 ;  /* 0x0000004700477304 */ /* 0x000e620000202000 */
[----:B0-----:R-:W-:Y:S01]  /*29e0*/  IMAD.WIDE.U32 R36, R30, 0x10000, RZ ;  /* 0x000100001e247825 */ /* 0x001fe200078e00ff */
[----:B------:R-:W-:Y:S02]  /*29f0*/  SEL R30, R65, R26, P3 ;  /* 0x0000001a411e7207 */ /* 0x000fe40001800000 */
[----:B------:R-:W-:-:S03]  /*2a00*/  LOP3.LUT R36, R36, R77, RZ, 0xfc, !PT ;  /* 0x0000004d24247212 */ /* 0x000fc600078efcff */
[----:B------:R0:W-:Y:S01]  /*2a10*/  @P2 STG.E.128 desc[UR4][R34.64], R28 ;  /* 0x0000001c22002986 */ /* 0x0001e2000c101d04 */
[----:B------:R-:W2:Y:S01]  /*2a20*/  F2F.BF16.F32 R39, R39 ;  /* 0x0000002700277304 */ /* 0x000ea20000202000 */
[----:B-1----:R-:W-:-:S04]  /*2a30*/  SHF.L.U32 R75, R71, 0x10, RZ ;  /* 0x00000010474b7819 */ /* 0x002fc800000006ff */
[----:B--2---:R-:W-:Y:S01]  /*2a40*/  LOP3.LUT R37, R37, R75, R39, 0xfe, !PT ;  /* 0x0000004b25257212 */ /* 0x004fe200078efe27 */
[----:B------:R-:W-:-:S04]  /*2a50*/  IMAD.WIDE.U32 R38, R181, 0x8, R2 ;  /* 0x00000008b5267825 */ /* 0x000fc800078e0002 */
        /* <DEDUP_REMOVED lines=10> */
[----:B------:R-:W-:Y:S01]  /*2b00*/  MOV R54, RZ ;  /* 0x000000ff00367202 */ /* 0x000fe20000000f00 */
[----:B------:R-:W-:Y:S01]  /*2b10*/  @P5 FMUL.FTZ R64, R72, R65 ;  /* 0x0000004148405220 */ /* 0x000fe20000410000 */
[----:B------:R-:W-:Y:S01]  /*2b20*/  LOP3.LUT P5, RZ, R74, 0xff, RZ, 0xc0, !PT ;  /* 0x000000ff4aff7812 */ /* 0x000fe200078ac0ff */
[----:B------:R-:W-:Y:S01]  /*2b30*/  FADD.FTZ R61, R61, -R66 ;  /* 0x800000423d3d7221 */ /* 0x000fe20000010000 */
[----:B------:R-:W-:Y:S01]  /*2b40*/  @P6 FMUL.FTZ R54, R182, R28 ;  /* 0x0000001cb6366220 */ /* 0x000fe20000410000 */
[----:B------:R-:W-:Y:S01]  /*2b50*/  LOP3.LUT P6, RZ, R74, 0xff00, RZ, 0xc0, !PT ;  /* 0x0000ff004aff7812 */ /* 0x000fe200078cc0ff */
[C---:B------:R-:W-:Y:S01]  /*2b60*/  FMUL.FTZ R57, R180.reuse, R57 ;  /* 0x00000039b4397220 */ /* 0x040fe20000410000 */
[----:B------:R-:W-:Y:S01]  /*2b70*/  FMUL.FTZ R30, R180, R61 ;  /* 0x0000003db41e7220 */ /* 0x000fe20000410000 */
[-CC-:B------:R-:W-:Y:S01]  /*2b80*/  FFMA.FTZ R59, R59, R55.reuse, R50.reuse ;  /* 0x000000373b3b7223 */ /* 0x180fe20000010032 */
[----:B------:R-:W-:Y:S01]  /*2b90*/  FFMA.FTZ R56, R56, R55, R50 ;  /* 0x0000003738387223 */ /* 0x000fe20000010032 */
[----:B------:R-:W-:Y:S01]  /*2ba0*/  @P1 FADD.FTZ R57, R16, R57 ;  /* 0x0000003910391221 */ /* 0x000fe20000010000 */
[----:B------:R-:W-:Y:S01]  /*2bb0*/  @P1 FADD.FTZ R30, R17, R30 ;  /* 0x0000001e111e1221 */ /* 0x000fe20000010000 */
[----:B-1----:R-:W-:Y:S01]  /*2bc0*/  FADD.FTZ R33, R60, -R59 ;  /* 0x8000003b3c217221 */ /* 0x002fe20000010000 */
[----:B------:R-:W-:Y:S01]  /*2bd0*/  HFMA2.MMA R59, -RZ, RZ, 0, 0 ;  /* 0x00000000ff3b7435 */ /* 0x000fe200000001ff */
[-C--:B------:R-:W-:Y:S01]  /*2be0*/  FMUL.FTZ R28, R57, R68.reuse ;  /* 0x00000044391c7220 */ /* 0x080fe20000410000 */
[----:B------:R-:W-:Y:S01]  /*2bf0*/  FMUL.FTZ R31, R30, R68 ;  /* 0x000000441e1f7220 */ /* 0x000fe20000410000 */
[----:B------:R-:W-:Y:S01]  /*2c00*/  FADD.FTZ R63, R63, -R56 ;  /* 0x800000383f3f7221 */ /* 0x000fe20000010000 */
[----:B------:R-:W-:Y:S01]  /*2c10*/  MOV R41, RZ ;  /* 0x000000ff00297202 */ /* 0x000fe20000000f00 */
[----:B------:R-:W-:Y:S01]  /*2c20*/  FMUL.FTZ R34, R28, UR11 ;  /* 0x0000000b1c227c20 */ /* 0x000fe20008410000 */
[----:B------:R-:W-:Y:S01]  /*2c30*/  FMUL.FTZ R35, R31, UR11 ;  /* 0x0000000b1f237c20 */ /* 0x000fe20008410000 */
[C---:B------:R-:W-:Y:S01]  /*2c40*/  FMUL.FTZ R31, R180.reuse, R33 ;  /* 0x00000021b41f7220 */ /* 0x040fe20000410000 */
[----:B------:R-:W-:Y:S01]  /*2c50*/  FMUL.FTZ R58, R180, R63 ;  /* 0x0000003fb43a7220 */ /* 0x000fe20000410000 */
[----:B------:R-:W-:Y:S01]  /*2c60*/  @P5 FMUL.FTZ R41, R94, R34 ;  /* 0x000000225e295220 */ /* 0x000fe20000410000 */
[----:B------:R-:W-:Y:S01]  /*2c70*/  HFMA2.MMA R56, -RZ, RZ, 0, 0 ;  /* 0x00000000ff387435 */ /* 0x000fe200000001ff */
[----:B------:R-:W-:Y:S01]  /*2c80*/  @P1 FADD.FTZ R31, R18, R31 ;  /* 0x0000001f121f1221 */ /* 0x000fe20000010000 */
[----:B------:R-:W-:Y:S01]  /*2c90*/  @P1 FADD.FTZ R58, R19, R58 ;  /* 0x0000003a133a1221 */ /* 0x000fe20000010000 */
[----:B------:R-:W-:Y:S01]  /*2ca0*/  MOV R60, RZ ;  /* 0x000000ff003c7202 */ /* 0x000fe20000000f00 */
[----:B------:R-:W-:Y:S01]  /*2cb0*/  IMAD.WIDE.U32 R2, R179, 0x8, R2 ;  /* 0x00000008b3027825 */ /* 0x000fe200078e0002 */
[----:B------:R-:W-:Y:S01]  /*2cc0*/  F2F.BF16.F32 R41, R41 ;  /* 0x0000002900297304 */ /* 0x000fe20000202000 */
[----:B--2---:R-:W-:-:S02]  /*2cd0*/  @P5 MOV R29, R38 ;  /* 0x00000026001d5202 */ /* 0x004fc40000000f00 */
[----:B------:R-:W-:Y:S01]  /*2ce0*/  @P6 SHF.R.U64 R32, R38, 0x10, R39 ;  /* 0x0000001026206819 */ /* 0x000fe20000001227 */
[----:B------:R-:W-:Y:S02]  /*2cf0*/  HFMA2.MMA R38, -RZ, RZ, 0, 0 ;  /* 0x00000000ff267435 */ /* 0x000fe400000001ff */
[----:B------:R-:W-:Y:S01]  /*2d00*/  @P5 IMAD.U32 R29, R29, 0x10000, RZ ;  /* 0x000100001d1d5824 */ /* 0x000fe200078e00ff */
[----:B------:R-:W-:-:S03]  /*2d10*/  @P6 SHF.L.U32 R28, R32, 0x10, RZ ;  /* 0x00000010201c6819 */ /* 0x000fc600000006ff */
        /* <DEDUP_REMOVED lines=14> */
[----:B------:R-:W-:-:S07]  /*2e00*/  SEL R28, R57, R24, P3 ;  /* 0x00000018391c7207 */ /* 0x000fce0001800000 */
[----:B------:R-:W-:Y:S02]  /*2e10*/  @P5 FMUL.FTZ R60, R173, R66 ;  /* 0x00000042ad3c5220 */ /* 0x000fe40000410000 */
[----:B------:R-:W-:-:S04]  /*2e20*/  @P6 FMUL.FTZ R56, R95, R61 ;  /* 0x0000003d5f386220 */ /* 0x000fc80000410000 */
[----:B------:R-:W2:Y:S01]  /*2e30*/  F2F.BF16.F32 R60, R60 ;  /* 0x0000003c003c7304 */ /* 0x000ea20000202000 */
[----:B-1----:R-:W-:Y:S01]  /*2e40*/  IMAD.WIDE.U32 R36, R29, 0x10000, RZ ;  /* 0x000100001d247825 */ /* 0x002fe200078e00ff */
[----:B------:R-:W-:Y:S02]  /*2e50*/  SEL R29, R30, R25, P3 ;  /* 0x000000191e1d7207 */ /* 0x000fe40001800000 */
[----:B------:R-:W-:Y:S02]  /*2e60*/  SEL R30, R31, R26, P3 ;  /* 0x0000001a1f1e7207 */ /* 0x000fe40001800000 */
[----:B------:R-:W-:Y:S02]  /*2e70*/  SEL R31, R58, R27, P3 ;  /* 0x0000001b3a1f7207 */ /* 0x000fe40001800000 */
[----:B------:R-:W1:Y:S01]  /*2e80*/  F2F.BF16.F32 R56, R56 ;  /* 0x0000003800387304 */ /* 0x000e620000202000 */
[----:B0-----:R-:W-:Y:S01]  /*2e90*/  @P2 IMAD.WIDE.U32 R34, R181, 0x10, R34 ;  /* 0x00000010b5222825 */ /* 0x001fe200078e0022 */
[----:B------:R-:W-:-:S04]  /*2ea0*/  LOP3.LUT R36, R36, R41, RZ, 0xfc, !PT ;  /* 0x0000002924247212 */ /* 0x000fc800078efcff */
[----:B------:R0:W-:Y:S01]  /*2eb0*/  @P2 STG.E.128 desc[UR4][R34.64], R28 ;  /* 0x0000001c22002986 */ /* 0x0001e2000c101d04 */
[----:B--2---:R-:W-:-:S04]  /*2ec0*/  SHF.L.U32 R57, R60, 0x10, RZ ;  /* 0x000000103c397819 */ /* 0x004fc800000006ff */
[----:B-1----:R-:W-:-:S05]  /*2ed0*/  LOP3.LUT R37, R37, R57, R56, 0xfe, !PT ;  /* 0x0000003925257212 */ /* 0x002fca00078efe38 */
[----:B------:R1:W-:Y:S04]  /*2ee0*/  STG.E.64 desc[UR4][R32.64], R36 ;  /* 0x0000002420007986 */ /* 0x0003e8000c101b04 */
[----:B------:R-:W2:Y:S01]  /*2ef0*/  LDG.E.64 R2, desc[UR4][R2.64] ;  /* 0x0000000402027981 */ /* 0x000ea2000c1e1b00 */
[--C-:B------:R-:W-:Y:S01]  /*2f00*/  FFMA.FTZ R42, R42, R55, R50.reuse ;  /* 0x000000372a2a7223 */ /* 0x100fe20000010032 */
[----:B0-----:R-:W-:Y:S01]  /*2f10*/  @P6 MOV R28, R39 ;  /* 0x00000027001c6202 */ /* 0x001fe20000000f00 */
[-CC-:B------:R-:W-:Y:S01]  /*2f20*/  FFMA.FTZ R43, R43, R55.reuse, R50.reuse ;  /* 0x000000372b2b7223 */ /* 0x180fe20000010032 */
[-C--:B------:R-:W-:Y:S01]  /*2f30*/  FFMA.FTZ R45, R45, R55.reuse, R50 ;  /* 0x000000372d2d7223 */ /* 0x080fe20000010032 */
[----:B------:R-:W-:Y:S01]  /*2f40*/  FADD.FTZ R47, R47, -R42 ;  /* 0x8000002a2f2f7221 */ /* 0x000fe20000010000 */
[----:B------:R-:W-:Y:S01]  /*2f50*/  @P6 SHF.L.U32 R28, R28, 0x10, RZ ;  /* 0x000000101c1c6819 */ /* 0x000fe200000006ff */
[----:B------:R-:W-:Y:S01]  /*2f60*/  FFMA.FTZ R44, R44, R55, R50 ;  /* 0x000000372c2c7223 */ /* 0x000fe20000010032 */
[----:B------:R-:W-:Y:S01]  /*2f70*/  FADD.FTZ R43, R46, -R43 ;  /* 0x8000002b2e2b7221 */ /* 0x000fe20000010000 */
[----:B------:R-:W-:Y:S01]  /*2f80*/  FMUL.FTZ R30, R180, R47 ;  /* 0x0000002fb41e7220 */ /* 0x000fe20000410000 */
[----:B-1----:R-:W-:Y:S01]  /*2f90*/  HFMA2.MMA R33, -RZ, RZ, 0, 0 ;  /* 0x00000000ff217435 */ /* 0x002fe200000001ff */
[----:B------:R-:W-:Y:S01]  /*2fa0*/  FADD.FTZ R45, R48, -R45 ;  /* 0x8000002d302d7221 */ /* 0x000fe20000010000 */
[----:B------:R-:W-:Y:S01]  /*2fb0*/  FADD.FTZ R49, R49, -R44 ;  /* 0x8000002c31317221 */ /* 0x000fe20000010000 */
[----:B------:R-:W-:Y:S01]  /*2fc0*/  @P1 FADD.FTZ R30, R21, R30 ;  /* 0x0000001e151e1221 */ /* 0x000fe20000010000 */
[----:B------:R-:W-:Y:S01]  /*2fd0*/  @P5 SHF.R.U32.HI R29, RZ, 0x10, R39 ;  /* 0x00000010ff1d5819 */ /* 0x000fe20000011627 */
[----:B------:R-:W-:Y:S01]  /*2fe0*/  FMUL.FTZ R43, R180, R43 ;  /* 0x0000002bb42b7220 */ /* 0x000fe20000410000 */
[----:B------:R-:W-:Y:S01]  /*2ff0*/  @P6 FMUL.FTZ R33, R61, R28 ;  /* 0x0000001c3d216220 */ /* 0x000fe20000410000 */
[----:B------:R-:W-:Y:S01]  /*3000*/  LOP3.LUT P6, RZ, R76, 0xff00, RZ, 0xc0, !PT ;  /* 0x0000ff004cff7812 */ /* 0x000fe200078cc0ff */
[----:B------:R-:W-:Y:S01]  /*3010*/  FMUL.FTZ R45, R180, R45 ;  /* 0x0000002db42d7220 */ /* 0x000fe20000410000 */
[C---:B------:R-:W-:Y:S01]  /*3020*/  SEL R25, R30.reuse, R25, P3 ;  /* 0x000000191e197207 */ /* 0x040fe20001800000 */
[----:B------:R-:W-:Y:S01]  /*3030*/  FMUL.FTZ R30, R30, R68 ;  /* 0x000000441e1e7220 */ /* 0x000fe20000410000 */
[----:B------:R-:W-:Y:S01]  /*3040*/  FMUL.FTZ R180, R180, R49 ;  /* 0x00000031b4b47220 */ /* 0x000fe20000410000 */
[----:B------:R-:W-:Y:S01]  /*3050*/  MOV R28, RZ ;  /* 0x000000ff001c7202 */ /* 0x000fe20000000f00 */
[----:B------:R-:W-:-:S02]  /*3060*/  @P5 IMAD.U32 R29, R29, 0x10000, RZ ;  /* 0x000100001d1d5824 */ /* 0x000fc400078e00ff */
[----:B------:R-:W-:Y:S01]  /*3070*/  FMUL.FTZ R41, R30, UR11 ;  /* 0x0000000b1e297c20 */ /* 0x000fe20008410000 */
[----:B------:R-:W-:Y:S01]  /*3080*/  @P1 FADD.FTZ R45, R22, R45 ;  /* 0x0000002d162d1221 */ /* 0x000fe20000010000 */
[----:B------:R-:W-:Y:S01]  /*3090*/  @P1 FADD.FTZ R43, R20, R43 ;  /* 0x0000002b142b1221 */ /* 0x000fe20000010000 */
[----:B------:R-:W-:Y:S01]  /*30a0*/  @P1 FADD.FTZ R180, R23, R180 ;  /* 0x000000b417b41221 */ /* 0x000fe20000010000 */
[----:B------:R-:W-:Y:S02]  /*30b0*/  LOP3.LUT P1, RZ, R76, 0xff000000, RZ, 0xc0, !PT ;  /* 0xff0000004cff7812 */ /* 0x000fe4000782c0ff */
[----:B------:R-:W-:Y:S01]  /*30c0*/  CS2R R34, SRZ ;  /* 0x0000000000227805 */ /* 0x000fe2000001ff00 */
[----:B------:R-:W-:Y:S01]  /*30d0*/  @P6 FMUL.FTZ R28, R174, R41 ;  /* 0x00000029ae1c6220 */ /* 0x000fe20000410000 */
[----:B------:R-:W-:Y:S01]  /*30e0*/  @P5 FMUL.FTZ R35, R66, R29 ;  /* 0x0000001d42235220 */ /* 0x000fe20000410000 */
[----:B------:R-:W-:Y:S01]  /*30f0*/  LOP3.LUT P5, RZ, R76, 0xff0000, RZ, 0xc0, !PT ;  /* 0x00ff00004cff7812 */ /* 0x000fe200078ac0ff */
[----:B------:R-:W-:Y:S01]  /*3100*/  HFMA2.MMA R36, -RZ, RZ, 0, 0 ;  /* 0x00000000ff247435 */ /* 0x000fe200000001ff */
[----:B------:R0:W1:Y:S01]  /*3110*/  F2F.BF16.F32 R30, R28 ;  /* 0x0000001c001e7304 */ /* 0x0000620000202000 */
[C---:B------:R-:W-:Y:S01]  /*3120*/  SEL R27, R180.reuse, R27, P3 ;  /* 0x0000001bb41b7207 */ /* 0x040fe20001800000 */
[----:B------:R-:W-:Y:S01]  /*3130*/  FMUL.FTZ R180, R180, R68 ;  /* 0x00000044b4b47220 */ /* 0x000fe20000410000 */
[C---:B------:R-:W-:Y:S01]  /*3140*/  SEL R26, R45.reuse, R26, P3 ;  /* 0x0000001a2d1a7207 */ /* 0x040fe20001800000 */
[----:B------:R-:W-:Y:S01]  /*3150*/  FMUL.FTZ R45, R45, R68 ;  /* 0x000000442d2d7220 */ /* 0x000fe20000410000 */
[C---:B------:R-:W-:Y:S01]  /*3160*/  SEL R24, R43.reuse, R24, P3 ;  /* 0x000000182b187207 */ /* 0x040fe20001800000 */
[----:B------:R-:W-:Y:S01]  /*3170*/  FMUL.FTZ R180, R180, UR11 ;  /* 0x0000000bb4b47c20 */ /* 0x000fe20008410000 */
[----:B------:R-:W-:Y:S01]  /*3180*/  LOP3.LUT P3, RZ, R76, 0xff, RZ, 0xc0, !PT ;  /* 0x000000ff4cff7812 */ /* 0x000fe2000786c0ff */
[----:B------:R-:W-:Y:S01]  /*3190*/  FMUL.FTZ R43, R43, R68 ;  /* 0x000000442b2b7220 */ /* 0x000fe20000410000 */
[----:B0-----:R-:W0:Y:S01]  /*31a0*/  @P2 LDC.64 R28, c[0x0][0x308] ;  /* 0x0000c200ff1c2b82 */ /* 0x001e220000000a00 */
[----:B------:R-:W-:Y:S01]  /*31b0*/  FMUL.FTZ R42, R45, UR11 ;  /* 0x0000000b2d2a7c20 */ /* 0x000fe20008410000 */
[----:B------:R-:W-:Y:S01]  /*31c0*/  @P1 FMUL.FTZ R36, R175, R180 ;  /* 0x000000b4af241220 */ /* 0x000fe20000410000 */
[----:B------:R-:W-:Y:S01]  /*31d0*/  FMUL.FTZ R43, R43, UR11 ;  /* 0x0000000b2b2b7c20 */ /* 0x000fe20008410000 */
[----:B------:R-:W-:Y:S01]  /*31e0*/  MOV R32, RZ ;  /* 0x000000ff00207202 */ /* 0x000fe20000000f00 */
[----:B------:R-:W-:Y:S01]  /*31f0*/  @P5 FMUL.FTZ R34, R97, R42 ;  /* 0x0000002a61225220 */ /* 0x000fe20000410000 */
[----:B-1----:R-:W-:-:S04]  /*3200*/  IMAD.WIDE.U32 R30, R30, 0x10000, RZ ;  /* 0x000100001e1e7825 */ /* 0x002fc800078e00ff */
[----:B------:R-:W-:Y:S01]  /*3210*/  FADD.FTZ R104, R33, R104 ;  /* 0x0000006821687221 */ /* 0x000fe20000010000 */
[----:B------:R-:W1:Y:S01]  /*3220*/  F2F.BF16.F32 R36, R36 ;  /* 0x0000002400247304 */ /* 0x000e620000202000 */
[----:B------:R-:W-:Y:S01]  /*3230*/  IADD3 R101, R101, UR16, RZ ;  /* 0x0000001065657c10 */ /* 0x000fe2000fffe0ff */
[----:B------:R-:W-:Y:S01]  /*3240*/  FADD.FTZ R98, R35, R98 ;  /* 0x0000006223627221 */ /* 0x000fe20000010000 */
[----:B------:R-:W-:Y:S01]  /*3250*/  @P3 FMUL.FTZ R32, R96, R43 ;  /* 0x0000002b60203220 */ /* 0x000fe20000410000 */
[----:B------:R-:W-:Y:S01]  /*3260*/  FADD.FTZ R176, R51, R176 ;  /* 0x000000b033b07221 */ /* 0x000fe20000010000 */
[----:B------:R-:W-:Y:S01]  /*3270*/  FADD.FTZ R114, R53, R114 ;  /* 0x0000007235727221 */ /* 0x000fe20000010000 */
[----:B------:R-:W-:Y:S01]  /*3280*/  FADD.FTZ R115, R52, R115 ;  /* 0x0000007334737221 */ /* 0x000fe20000010000 */
[----:B------:R-:W-:Y:S01]  /*3290*/  FADD.FTZ R112, R69, R112 ;  /* 0x0000007045707221 */ /* 0x000fe20000010000 */
[----:B------:R-:W3:Y:S01]  /*32a0*/  F2F.BF16.F32 R34, R34 ;  /* 0x0000002200227304 */ /* 0x000ee20000202000 */
[----:B------:R-:W-:Y:S01]  /*32b0*/  FADD.FTZ R113, R184, R113 ;  /* 0x00000071b8717221 */ /* 0x000fe20000010000 */
[----:B------:R-:W-:Y:S01]  /*32c0*/  FADD.FTZ R110, R73, R110 ;  /* 0x0000006e496e7221 */ /* 0x000fe20000010000 */
[----:B------:R-:W-:Y:S01]  /*32d0*/  FADD.FTZ R111, R70, R111 ;  /* 0x0000006f466f7221 */ /* 0x000fe20000010000 */
[----:B------:R-:W-:Y:S01]  /*32e0*/  FADD.FTZ R108, R67, R108 ;  /* 0x0000006c436c7221 */ /* 0x000fe20000010000 */
[----:B------:R-:W-:Y:S01]  /*32f0*/  FADD.FTZ R109, R62, R109 ;  /* 0x0000006d3e6d7221 */ /* 0x000fe20000010000 */
[----:B------:R-:W-:Y:S01]  /*3300*/  FADD.FTZ R103, R40, R103 ;  /* 0x0000006728677221 */ /* 0x000fe20000010000 */
[----:B-1----:R-:W-:Y:S01]  /*3310*/  SHF.L.U32 R37, R36, 0x10, RZ ;  /* 0x0000001024257819 */ /* 0x002fe200000006ff */
[----:B------:R1:W4:Y:S01]  /*3320*/  F2F.BF16.F32 R39, R32 ;  /* 0x0000002000277304 */ /* 0x0003220000202000 */
[----:B0-----:R-:W-:-:S04]  /*3330*/  @P2 IMAD.WIDE.U32 R28, R179, 0x10, R28 ;  /* 0x00000010b31c2825 */ /* 0x001fc800078e001c */
[----:B------:R-:W-:Y:S01]  /*3340*/  FADD.FTZ R107, R64, R107 ;  /* 0x0000006b406b7221 */ /* 0x000fe20000010000 */
[----:B------:R-:W-:Y:S01]  /*3350*/  FADD.FTZ R105, R54, R105 ;  /* 0x0000006936697221 */ /* 0x000fe20000010000 */
[----:B------:R-:W-:Y:S01]  /*3360*/  FADD.FTZ R106, R59, R106 ;  /* 0x0000006a3b6a7221 */ /* 0x000fe20000010000 */
[----:B------:R-:W-:Y:S01]  /*3370*/  FADD.FTZ R177, R38, R177 ;  /* 0x000000b126b17221 */ /* 0x000fe20000010000 */
[----:B------:R0:W-:Y:S01]  /*3380*/  @P2 STG.E.128 desc[UR4][R28.64], R24 ;  /* 0x000000181c002986 */ /* 0x0001e2000c101d04 */
[----:B---3--:R-:W-:Y:S02]  /*3390*/  LOP3.LUT R31, R31, R37, R34, 0xfe, !PT ;  /* 0x000000251f1f7212 */ /* 0x008fe400078efe22 */
[C---:B-1----:R-:W-:Y:S02]  /*33a0*/  LEA R32, P2, R179.reuse, UR14, 0x3 ;  /* 0x0000000eb3207c11 */ /* 0x042fe4000f8418ff */
[----:B------:R-:W-:Y:S02]  /*33b0*/  MOV R37, RZ ;  /* 0x000000ff00257202 */ /* 0x000fe40000000f00 */
[----:B------:R-:W-:-:S02]  /*33c0*/  LEA.HI.X R33, R179, UR15, RZ, 0x3, P2 ;  /* 0x0000000fb3217c11 */ /* 0x000fc400090f1cff */
[----:B----4-:R-:W-:Y:S02]  /*33d0*/  LOP3.LUT R30, R30, R39, RZ, 0xfc, !PT ;  /* 0x000000271e1e7212 */ /* 0x010fe400078efcff */
[----:B------:R-:W-:-:S03]  /*33e0*/  SEL R182, RZ, 0x1, P4 ;  /* 0x00000001ffb67807 */ /* 0x000fc60002000000 */
[----:B------:R1:W-:Y:S01]  /*33f0*/  STG.E.64 desc[UR4][R32.64], R30 ;  /* 0x0000001e20007986 */ /* 0x0003e2000c101b04 */
[----:B0-----:R-:W-:Y:S02]  /*3400*/  CS2R R28, SRZ ;  /* 0x00000000001c7805 */ /* 0x001fe4000001ff00 */
[--C-:B--2---:R-:W-:Y:S02]  /*3410*/  @P1 SHF.R.U32.HI R36, RZ, 0x10, R3.reuse ;  /* 0x00000010ff241819 */ /* 0x104fe40000011603 */
[----:B------:R-:W-:Y:S02]  /*3420*/  @P3 MOV R34, R2 ;  /* 0x0000000200223202 */ /* 0x000fe40000000f00 */
[----:B------:R-:W-:Y:S02]  /*3430*/  @P1 SHF.L.U32 R36, R36, 0x10, RZ ;  /* 0x0000001024241819 */ /* 0x000fe400000006ff */
[----:B------:R-:W-:Y:S02]  /*3440*/  @P6 SHF.R.U64 R2, R2, 0x10, R3 ;  /* 0x0000001002026819 */ /* 0x000fe40000001203 */
[----:B------:R-:W-:Y:S01]  /*3450*/  @P5 MOV R35, R3 ;  /* 0x0000000300235202 */ /* 0x000fe20000000f00 */
[----:B------:R-:W-:Y:S01]  /*3460*/  @P1 FMUL.FTZ R37, R180, R36 ;  /* 0x00000024b4251220 */ /* 0x000fe20000410000 */
[----:B------:R-:W-:Y:S01]  /*3470*/  ISETP.GE.AND P1, PT, R101, UR17, PT ;  /* 0x0000001165007c0c */ /* 0x000fe2000bf26270 */
[----:B------:R-:W-:Y:S01]  /*3480*/  HFMA2.MMA R3, -RZ, RZ, 0, 0 ;  /* 0x00000000ff037435 */ /* 0x000fe200000001ff */
[----:B------:R-:W-:Y:S01]  /*3490*/  @P3 SHF.L.U32 R34, R34, 0x10, RZ ;  /* 0x0000001022223819 */ /* 0x000fe200000006ff */
[----:B------:R-:W-:Y:S01]  /*34a0*/  @P6 IMAD.U32 R2, R2, 0x10000, RZ ;  /* 0x0001000002026824 */ /* 0x000fe200078e00ff */
[----:B------:R-:W-:Y:S01]  /*34b0*/  @P5 SHF.L.U32 R35, R35, 0x10, RZ ;  /* 0x0000001023235819 */ /* 0x000fe200000006ff */
[----:B------:R-:W-:-:S02]  /*34c0*/  FADD.FTZ R102, R37, R102 ;  /* 0x0000006625667221 */ /* 0x000fc40000010000 */
[----:B------:R-:W-:Y:S01]  /*34d0*/  @P3 FMUL.FTZ R3, R43, R34 ;  /* 0x000000222b033220 */ /* 0x000fe20000410000 */
[----:B------:R-:W-:Y:S01]  /*34e0*/  @P6 FMUL.FTZ R29, R41, R2 ;  /* 0x00000002291d6220 */ /* 0x000fe20000410000 */
[----:B------:R-:W-:Y:S02]  /*34f0*/  @P5 FMUL.FTZ R28, R42, R35 ;  /* 0x000000232a1c5220 */ /* 0x000fe40000410000 */
[----:B------:R-:W-:Y:S01]  /*3500*/  FADD.FTZ R178, R3, R178 ;  /* 0x000000b203b27221 */ /* 0x000fe20000010000 */
[----:B------:R-:W-:Y:S01]  /*3510*/  FADD.FTZ R100, R29, R100 ;  /* 0x000000641d647221 */ /* 0x000fe20000010000 */
[----:B------:R-:W-:Y:S01]  /*3520*/  FADD.FTZ R99, R28, R99 ;  /* 0x000000631c637221 */ /* 0x000fe20000010000 */
[----:B-1----:R-:W-:Y:S06]  /*3530*/  @!P1 BRA `(.L_x_4800) ;  /* 0xffffffd4002c9947 */ /* 0x002fec000383ffff */
        /* <DEDUP_REMOVED lines=60> */
.L_x_4798:
        /* <DEDUP_REMOVED lines=28> */
.L_x_4799:
[----:B------:R-:W-:Y:S01]  /*3ac0*/  HFMA2.MMA R50, -RZ, RZ, 0, 9.5367431640625e-07 ;  /* 0x00000010ff327435 */ /* 0x000fe200000001ff */
[----:B------:R-:W-:Y:S02]  /*3ad0*/  MOV R37, R30 ;  /* 0x0000001e00257202 */ /* 0x000fe40000000f00 */
[----:B------:R-:W-:Y:S02]  /*3ae0*/  MOV R55, 0x1f ;  /* 0x0000001f00377802 */ /* 0x000fe40000000f00 */
[----:B------:R-:W-:-:S07]  /*3af0*/  MOV R36, 0xffffffff ;  /* 0xffffffff00247802 */ /* 0x000fce0000000f00 */
[----:B-----5:R-:W-:Y:S05]  /*3b00*/  WARPSYNC.COLLECTIVE R36, `(.L_x_4801) ;  /* 0x0000000024087348 */ /* 0x020fea0003c00000 */
[----:B------:R0:W1:Y:S02]  /*3b10*/  SHFL.DOWN P3, R39, R37, R50, R55 ;  /* 0x0800003225277389 */ /* 0x0000640000060037 */
[----:B01---5:R-:W-:Y:S01]  /*3b20*/  ENDCOLLECTIVE ;  /* 0x000000000000791b */ /* 0x023fe20003800000 */
.L_x_4801:
[----:B------:R-:W-:Y:S02]  /*3b30*/  MOV R37, R2 ;  /* 0x0000000200257202 */ /* 0x000fe40000000f00 */
[----:B------:R-:W-:-:S07]  /*3b40*/  MOV R3, R39 ;  /* 0x0000002700037202 */ /* 0x000fce0000000f00 */
[----:B------:R-:W-:Y:S05]  /*3b50*/  WARPSYNC.COLLECTIVE R36, `(.L_x_4802) ;  /* 0x0000000024087348 */ /* 0x000fea0003c00000 */
[----:B------:R0:W1:Y:S02]  /*3b60*/  SHFL.DOWN P3, R39, R37, R50, R55 ;  /* 0x0800003225277389 */ /* 0x0000640000060037 */
[----:B01----:R-:W-:Y:S01]  /*3b70*/  ENDCOLLECTIVE ;  /* 0x000000000000791b */ /* 0x003fe20003800000 */
.L_x_4802:
[----:B------:R-:W-:Y:S01]  /*3b80*/  FADD.FTZ R3, R30, R3 ;  /* 0x000000031e037221 */ /* 0x000fe20000010000 */
[----:B------:R-:W-:-:S04]  /*3b90*/  HFMA2.MMA R50, -RZ, RZ, 0, 4.76837158203125e-07 ;  /* 0x00000008ff327435 */ /* 0x000fc800000001ff */
[----:B------:R-:W-:Y:S01]  /*3ba0*/  MOV R37, R3 ;  /* 0x0000000300257202 */ /* 0x000fe20000000f00 */
[----:B------:R-:W-:-:S07]  /*3bb0*/  IMAD.MOV.U32 R31, RZ, RZ, R39 ;  /* 0x000000ffff1f7224 */ /* 0x000fce00078e0027 */
[----:B------:R-:W-:Y:S05]  /*3bc0*/  WARPSYNC.COLLECTIVE R36, `(.L_x_4803) ;  /* 0x0000000024087348 */ /* 0x000fea0003c00000 */
[----:B------:R0:W1:Y:S02]  /*3bd0*/  SHFL.DOWN P3, R39, R37, R50, R55 ;  /* 0x0800003225277389 */ /* 0x0000640000060037 */
[----:B01----:R-:W-:Y:S01]  /*3be0*/  ENDCOLLECTIVE ;  /* 0x000000000000791b */ /* 0x003fe20003800000 */
.L_x_4803:
[----:B------:R-:W-:-:S05]  /*3bf0*/  FADD.FTZ R31, R2, R31 ;  /* 0x0000001f021f7221 */ /* 0x000fca0000010000 */
[----:B------:R-:W-:Y:S02]  /*3c00*/  MOV R37, R31 ;  /* 0x0000001f00257202 */ /* 0x000fe40000000f00 */
[----:B------:R-:W-:-:S07]  /*3c10*/  MOV R32, R39 ;  /* 0x0000002700207202 */ /* 0x000fce0000000f00 */
[----:B------:R-:W-:Y:S05]  /*3c20*/  WARPSYNC.COLLECTIVE R36, `(.L_x_4804) ;  /* 0x0000000024087348 */ /* 0x000fea0003c00000 */
[----:B------:R0:W1:Y:S02]  /*3c30*/  SHFL.DOWN P3, R39, R37, R50, R55 ;  /* 0x0800003225277389 */ /* 0x0000640000060037 */
[----:B01----:R-:W-:Y:S01]  /*3c40*/  ENDCOLLECTIVE ;  /* 0x000000000000791b */ /* 0x003fe20003800000 */
.L_x_4804:
[----:B------:R-:W-:Y:S01]  /*3c50*/  FADD.FTZ R32, R3, R32 ;  /* 0x0000002003207221 */ /* 0x000fe20000010000 */
[----:B------:R-:W-:-:S04]  /*3c60*/  HFMA2.MMA R50, -RZ, RZ, 0, 2.384185791015625e-07 ;  /* 0x00000004ff327435 */ /* 0x000fc800000001ff */
[----:B------:R-:W-:Y:S02]  /*3c70*/  MOV R37, R32 ;  /* 0x0000002000257202 */ /* 0x000fe40000000f00 */
[----:B------:R-:W-:-:S07]  /*3c80*/  MOV R34, R39 ;  /* 0x0000002700227202 */ /* 0x000fce0000000f00 */
[----:B------:R-:W-:Y:S05]  /*3c90*/  WARPSYNC.COLLECTIVE R36, `(.L_x_4805) ;  /* 0x0000000024087348 */ /* 0x000fea0003c00000 */
[----:B------:R0:W1:Y:S02]  /*3ca0*/  SHFL.DOWN P3, R39, R37, R50, R55 ;  /* 0x0800003225277389 */ /* 0x0000640000060037 */
[----:B01----:R-:W-:Y:S01]  /*3cb0*/  ENDCOLLECTIVE ;  /* 0x000000000000791b */ /* 0x003fe20003800000 */
.L_x_4805:
[----:B------:R-:W-:-:S05]  /*3cc0*/  FADD.FTZ R34, R31, R34 ;  /* 0x000000221f227221 */ /* 0x000fca0000010000 */
[----:B------:R-:W-:Y:S02]  /*3cd0*/  MOV R37, R34 ;  /* 0x0000002200257202 */ /* 0x000fe40000000f00 */
[----:B------:R-:W-:-:S07]  /*3ce0*/  MOV R33, R39 ;  /* 0x0000002700217202 */ /* 0x000fce0000000f00 */
[----:B------:R-:W-:Y:S05]  /*3cf0*/  WARPSYNC.COLLECTIVE R36, `(.L_x_4806) ;  /* 0x0000000024087348 */ /* 0x000fea0003c00000 */
[----:B------:R0:W1:Y:S02]  /*3d00*/  SHFL.DOWN P3, R39, R37, R50, R55 ;  /* 0x0800003225277389 */ /* 0x0000640000060037 */
[----:B01----:R-:W-:Y:S01]  /*3d10*/  ENDCOLLECTIVE ;  /* 0x000000000000791b */ /* 0x003fe20003800000 */
.L_x_4806:
[----:B------:R-:W-:Y:S01]  /*3d20*/  FADD.FTZ R33, R32, R33 ;  /* 0x0000002120217221 */ /* 0x000fe20000010000 */
[----:B------:R-:W-:-:S04]  /*3d30*/  HFMA2.MMA R50, -RZ, RZ, 0, 1.1920928955078125e-07 ;  /* 0x00000002ff327435 */ /* 0x000fc800000001ff */
[----:B------:R-:W-:Y:S01]  /*3d40*/  MOV R37, R33 ;  /* 0x0000002100257202 */ /* 0x000fe20000000f00 */
[----:B------:R-:W-:-:S07]  /*3d50*/  IMAD.MOV.U32 R35, RZ, RZ, R39 ;  /* 0x000000ffff237224 */ /* 0x000fce00078e0027 */
[----:B------:R-:W-:Y:S05]  /*3d60*/  WARPSYNC.COLLECTIVE R36, `(.L_x_4807) ;  /* 0x0000000024087348 */ /* 0x000fea0003c00000 */
[----:B------:R0:W1:Y:S02]  /*3d70*/  SHFL.DOWN P3, R39, R37, R50, R55 ;  /* 0x0800003225277389 */ /* 0x0000640000060037 */
[----:B01----:R-:W-:Y:S01]  /*3d80*/  ENDCOLLECTIVE ;  /* 0x000000000000791b */ /* 0x003fe20003800000 */
.L_x_4807:
[----:B------:R-:W-:-:S05]  /*3d90*/  FADD.FTZ R35, R34, R35 ;  /* 0x0000002322237221 */ /* 0x000fca0000010000 */
[----:B------:R-:W-:Y:S02]  /*3da0*/  MOV R37, R35 ;  /* 0x0000002300257202 */ /* 0x000fe40000000f00 */
[----:B------:R-:W-:-:S07]  /*3db0*/  MOV R2, R39 ;  /* 0x0000002700027202 */ /* 0x000fce0000000f00 */
[----:B------:R-:W-:Y:S05]  /*3dc0*/  WARPSYNC.COLLECTIVE R36, `(.L_x_4808) ;  /* 0x0000000024087348 */ /* 0x000fea0003c00000 */
[----:B------:R0:W1:Y:S02]  /*3dd0*/  SHFL.DOWN P3, R39, R37, R50, R55 ;  /* 0x0800003225277389 */ /* 0x0000640000060037 */
[----:B01----:R-:W-:Y:S01]  /*3de0*/  ENDCOLLECTIVE ;  /* 0x000000000000791b */ /* 0x003fe20003800000 */
.L_x_4808:
[----:B------:R-:W-:Y:S01]  /*3df0*/  FADD.FTZ R38, R33, R2 ;  /* 0x0000000221267221 */ /* 0x000fe20000010000 */
[----:B------:R-:W-:-:S04]  /*3e00*/  HFMA2.MMA R50, -RZ, RZ, 0, 5.9604644775390625e-08 ;  /* 0x00000001ff327435 */ /* 0x000fc800000001ff */
[----:B------:R-:W-:Y:S02]  /*3e10*/  MOV R37, R38 ;  /* 0x0000002600257202 */ /* 0x000fe40000000f00 */
[----:B------:R-:W-:-:S07]  /*3e20*/  MOV R30, R39 ;  /* 0x00000027001e7202 */ /* 0x000fce0000000f00 */
[----:B------:R-:W-:Y:S05]  /*3e30*/  WARPSYNC.COLLECTIVE R36, `(.L_x_4809) ;  /* 0x0000000024087348 */ /* 0x000fea0003c00000 */
[----:B------:R0:W1:Y:S02]  /*3e40*/  SHFL.DOWN P3, R39, R37, R50, R55 ;  /* 0x0800003225277389 */ /* 0x0000640000060037 */
[----:B01----:R-:W-:Y:S01]  /*3e50*/  ENDCOLLECTIVE ;  /* 0x000000000000791b */ /* 0x003fe20003800000 */
.L_x_4809:
[----:B------:R-:W-:-:S05]  /*3e60*/  FADD.FTZ R30, R35, R30 ;  /* 0x0000001e231e7221 */ /* 0x000fca0000010000 */
[----:B------:R-:W-:Y:S02]  /*3e70*/  MOV R37, R30 ;  /* 0x0000001e00257202 */ /* 0x000fe40000000f00 */
[----:B------:R-:W-:-:S07]  /*3e80*/  MOV R31, R39 ;  /* 0x00000027001f7202 */ /* 0x000fce0000000f00 */
[----:B------:R-:W-:Y:S05]  /*3e90*/  WARPSYNC.COLLECTIVE R36, `(.L_x_4810) ;  /* 0x0000000024087348 */ /* 0x000fea0003c00000 */
[----:B------:R0:W1:Y:S02]  /*3ea0*/  SHFL.DOWN P3, R39, R37, R50, R55 ;  /* 0x0800003225277389 */ /* 0x0000640000060037 */
[----:B01----:R-:W-:Y:S01]  /*3eb0*/  ENDCOLLECTIVE ;  /* 0x000000000000791b */ /* 0x003fe20003800000 */
.L_x_4810:
[----:B------:R-:W-:Y:S05]  /*3ec0*/  BRA `(.L_x_4811) ;  /* 0xffffffdc00287947 */ /* 0x000fea000383ffff */
.L_x_4812:
        /* <DEDUP_REMOVED lines=11> */
.L_x_11893:


//--------------------- .text._ZN10layer_norm22ln_bwd_finalize_kernelINS_22Kernel_traits_finalizeILj2560E13__nv_bfloat16S2_fS2_fjLb1ELj1024ELj4ENS_18Kernel_traits_baseILj2560ES2_S2_fS2_fjLj1024EEEEELb1ELb0EEEvNS_9BwdParamsE --------------------------
	.section	.text._ZN10layer_norm22ln_bwd_finalize_kernelINS_22Kernel_traits_finalizeILj2560E13__nv_bfloat16S2_fS2_fjLb1ELj1024ELj4ENS_18Kernel_traits_baseILj2560ES2_S2_fS2_fjLj1024EEEEELb1ELb0EEEvNS_9BwdParamsE,"ax",@progbits
	.align	128
        .global         _ZN10layer_norm22ln_bwd_finalize_kernelINS_22Kernel_traits_finalizeILj2560E13__nv_bfloat16S2_fS2_fjLb1ELj1024ELj4ENS_18Kernel_traits_baseILj2560ES2_S2_fS2_fjLj1024EEEEELb1ELb0EEEvNS_9BwdParamsE
        .type           _ZN10layer_norm22ln_bwd_finalize_kernelINS_22Kernel_traits_finalizeILj2560E13__nv_bfloat16S2_fS2_fjLb1ELj1024ELj4ENS_18Kernel_traits_baseILj2560ES2_S2_fS2_fjLj1024EEEEELb1ELb0EEEvNS_9BwdParamsE,@function
        .size           _ZN10layer_norm22ln_bwd_finalize_kernelINS_22Kernel_traits_finalizeILj2560E13__nv_bfloat16S2_fS2_fjLb1ELj1024ELj4ENS_18Kernel_traits_baseILj2560ES2_S2_fS2_fjLj1024EEEEELb1ELb0EEEvNS_9BwdParamsE,(.L_x_11894 - _ZN10layer_norm22ln_bwd_finalize_kernelINS_22Kernel_traits_finalizeILj2560E13__nv_bfloat16S2_fS2_fjLb1ELj1024ELj4ENS_18Kernel_traits_baseILj2560ES2_S2_fS2_fjLj1024EEEEELb1ELb0EEEvNS_9BwdParamsE)
        .other          _ZN10layer_norm22ln_bwd_finalize_kernelINS_22Kernel_traits_finalizeILj2560E13__nv_bfloat16S2_fS2_fjLb1ELj1024ELj4ENS_18Kernel_traits_baseILj2560ES2_S2_fS2_fjLj1024EEEEELb1ELb0EEEvNS_9BwdParamsE,@"STO_CUDA_ENTRY STV_DEFAULT"
_ZN10layer_norm22ln_bwd_finalize_kernelINS_22Kernel_traits_finalizeILj2560E13__nv_bfloat16S2_fS2_fjLb1ELj1024ELj4ENS_18Kernel_traits_baseILj2560ES2_S2_fS2_fjLj1024EEEEELb1ELb0EEEvNS_9BwdParamsE:
.text._ZN10layer_norm22ln_bwd_finalize_kernelINS_22Kernel_traits_finalizeILj2560E13__nv_bfloat16S2_fS2_fjLb1ELj1024ELj4ENS_18Kernel_traits_baseILj2560ES2_S2_fS2_fjLj1024EEEEELb1ELb0EEEvNS_9BwdParamsE:
        /* <DEDUP_REMOVED lines=24> */
.L_x_4825:
        /* <DEDUP_REMOVED lines=36> */
.L_x_4817:
        /* <DEDUP_REMOVED lines=49> */
.L_x_4816:
[----:B------:R-:W-:Y:S05]  /*06d0*/  BSYNC B1 ;  /* 0x0000000000017941 */ /* 0x000fea0003800000 */
.L_x_4815:
        /* <DEDUP_REMOVED lines=31> */
.L_x_4819:
[----:B------:R-:W-:Y:S05]  /*08d0*/  BSYNC B1 ;  /* 0x0000000000017941 */ /* 0x000fea0003800000 */
.L_x_4818:
        /* <DEDUP_REMOVED lines=16> */
.L_x_4820:
[----:B------:R-:W-:Y:S05]  /*09e0*/  BSYNC B1 ;  /* 0x0000000000017941 */ /* 0x000fea0003800000 */
.L_x_4814:
[----:B------:R-:W-:Y:S05]  /*09f0*/  BSYNC B0 ;  /* 0x0000000000007941 */ /* 0x000fea0003800000 */
.L_x_4813:
        /* <DEDUP_REMOVED lines=40> */
.L_x_4841:
        /* <DEDUP_REMOVED lines=8> */
.L_x_4821:
        /* <DEDUP_REMOVED lines=23> */
.L_x_4824:
[----:B------:R-:W-:Y:S05]  /*0e70*/  BSYNC B0 ;  /* 0x0000000000007941 */ /* 0x000fea0003800000 */
.L_x_4823:
[C---:B------:R-:W-:Y:S01]  /*0e80*/  ISETP.GT.U32.AND P1, PT, R4.reuse, -0xa01, PT ;  /* 0xfffff5ff0400780c */ /* 0x040fe20003f24070 */
[----:B------:R-:W-:Y:S01]  /*0e90*/  VIADD R4, R4, 0xa00 ;  /* 0x00000a0004047836 */ /* 0x000fe20000000000 */
[----:B------:R-:W-:-:S11]  /*0ea0*/  IADD3 R5, R5, 0x500, RZ ;  /* 0x0000050005057810 */ /* 0x000fd60007ffe0ff */
[----:B------:R-:W-:Y:S05]  /*0eb0*/  @P1 BRA `(.L_x_4825) ;  /* 0xfffffff000b01947 */ /* 0x000fea000383ffff */
[----:B------:R-:W-:Y:S05]  /*0ec0*/  EXIT ;  /* 0x000000000000794d */ /* 0x000fea0003800000 */
.L_x_4822:
[----:B0-----:R-:W-:Y:S01]  /*0ed0*/  HFMA2.MMA R24, -RZ, RZ, 0, 5.9604644775390625e-08 ;  /* 0x00000001ff187435 */ /* 0x001fe200000001ff */
[----:B----4-:R-:W-:Y:S02]  /*0ee0*/  MOV R23, R10 ;  /* 0x0000000a00177202 */ /* 0x010fe40000000f00 */
[----:B------:R-:W-:Y:S02]  /*0ef0*/  MOV R25, 0x1f ;  /* 0x0000001f00197802 */ /* 0x000fe40000000f00 */
[----:B------:R-:W-:-:S07]  /*0f00*/  MOV R20, 0xffffffff ;  /* 0xffffffff00147802 */ /* 0x000fce0000000f00 */
[----:B-123--:R-:W-:Y:S05]  /*0f10*/  WARPSYNC.COLLECTIVE R20, `(.L_x_4826) ;  /* 0x0000000014087348 */ /* 0x00efea0003c00000 */
[----:B------:R0:W4:Y:S02]  /*0f20*/  SHFL.BFLY P2, R22, R23, R24, R25 ;  /* 0x0c00001817167389 */ /* 0x0001240000040019 */
[----:B01234-:R-:W-:Y:S01]  /*0f30*/  ENDCOLLECTIVE ;  /* 0x000000000000791b */ /* 0x01ffe20003800000 */
.L_x_4826:
[----:B------:R-:W-:Y:S01]  /*0f40*/  HFMA2.MMA R24, -RZ, RZ, 0, 1.1920928955078125e-07 ;  /* 0x00000002ff187435 */ /* 0x000fe200000001ff */
[----:B------:R-:W-:-:S05]  /*0f50*/  MOV R11, R22 ;  /* 0x00000016000b7202 */ /* 0x000fca0000000f00 */
[----:B------:R-:W-:-:S04]  /*0f60*/  FADD.FTZ R11, R10, R11 ;  /* 0x0000000b0a0b7221 */ /* 0x000fc80000010000 */
[----:B------:R-:W-:-:S07]  /*0f70*/  IMAD.MOV.U32 R23, RZ, RZ, R11 ;  /* 0x000000ffff177224 */ /* 0x000fce00078e000b */
[----:B------:R-:W-:Y:S05]  /*0f80*/  WARPSYNC.COLLECTIVE R20, `(.L_x_4827) ;  /* 0x0000000014087348 */ /* 0x000fea0003c00000 */
[----:B------:R0:W1:Y:S02]  /*0f90*/  SHFL.BFLY P2, R22, R23, R24, R25 ;  /* 0x0c00001817167389 */ /* 0x0000640000040019 */
[----:B01----:R-:W-:Y:S01]  /*0fa0*/  ENDCOLLECTIVE ;  /* 0x000000000000791b */ /* 0x003fe20003800000 */
.L_x_4827:
[----:B------:R-:W-:Y:S01]  /*0fb0*/  HFMA2.MMA R24, -RZ, RZ, 0, 2.384185791015625e-07 ;  /* 0x00000004ff187435 */ /* 0x000fe200000001ff */
[----:B------:R-:W-:-:S05]  /*0fc0*/  MOV R14, R22 ;  /* 0x00000016000e7202 */ /* 0x000fca0000000f00 */
[----:B------:R-:W-:-:S05]  /*0fd0*/  FADD.FTZ R14, R11, R14 ;  /* 0x0000000e0b0e7221 */ /* 0x000fca0000010000 */
[----:B------:R-:W-:-:S07]  /*0fe0*/  MOV R23, R14 ;  /* 0x0000000e00177202 */ /* 0x000fce0000000f00 */
[----:B------:R-:W-:Y:S05]  /*0ff0*/  WARPSYNC.COLLECTIVE R20, `(.L_x_4828) ;  /* 0x0000000014087348 */ /* 0x000fea0003c00000 */
[----:B------:R0:W1:Y:S02]  /*1000*/  SHFL.BFLY P2, R22, R23, R24, R25 ;  /* 0x0c00001817167389 */ /* 0x0000640000040019 */
[----:B01----:R-:W-:Y:S01]  /*1010*/  ENDCOLLECTIVE ;  /* 0x000000000000791b */ /* 0x003fe20003800000 */
.L_x_4828:
[----:B------:R-:W-:Y:S01]  /*1020*/  IMAD.MOV.U32 R24, RZ, RZ, 0x8 ;  /* 0x00000008ff187424 */ /* 0x000fe200078e00ff */
[----:B------:R-:W-:-:S05]  /*1030*/  MOV R13, R22 ;  /* 0x00000016000d7202 */ /* 0x000fca0000000f00 */
[----:B------:R-:W-:-:S05]  /*1040*/  FADD.FTZ R13, R14, R13 ;  /* 0x0000000d0e0d7221 */ /* 0x000fca0000010000 */
[----:B------:R-:W-:-:S07]  /*1050*/  MOV R23, R13 ;  /* 0x0000000d00177202 */ /* 0x000fce0000000f00 */
[----:B------:R-:W-:Y:S05]  /*1060*/  WARPSYNC.COLLECTIVE R20, `(.L_x_4829) ;  /* 0x0000000014087348 */ /* 0x000fea0003c00000 */
[----:B------:R0:W1:Y:S02]  /*1070*/  SHFL.BFLY P2, R22, R23, R24, R25 ;  /* 0x0c00001817167389 */ /* 0x0000640000040019 */
[----:B01----:R-:W-:Y:S01]  /*1080*/  ENDCOLLECTIVE ;  /* 0x000000000000791b */ /* 0x003fe20003800000 */
.L_x_4829:
[----:B------:R-:W-:Y:S01]  /*1090*/  HFMA2.MMA R24, -RZ, RZ, 0, 9.5367431640625e-07 ;  /* 0x00000010ff187435 */ /* 0x000fe200000001ff */
[----:B------:R-:W-:-:S05]  /*10a0*/  MOV R10, R22 ;  /* 0x00000016000a7202 */ /* 0x000fca0000000f00 */
[----:B------:R-:W-:-:S05]  /*10b0*/  FADD.FTZ R11, R13, R10 ;  /* 0x0000000a0d0b7221 */ /* 0x000fca0000010000 */
[----:B------:R-:W-:-:S07]  /*10c0*/  MOV R23, R11 ;  /* 0x0000000b00177202 */ /* 0x000fce0000000f00 */
[----:B------:R-:W-:Y:S05]  /*10d0*/  WARPSYNC.COLLECTIVE R20, `(.L_x_4830) ;  /* 0x0000000014087348 */ /* 0x000fea0003c00000 */
[----:B------:R0:W1:Y:S02]  /*10e0*/  SHFL.BFLY P2, R22, R23, R24, R25 ;  /* 0x0c00001817167389 */ /* 0x0000640000040019 */
[----:B01----:R-:W-:Y:S01]  /*10f0*/  ENDCOLLECTIVE ;  /* 0x000000000000791b */ /* 0x003fe20003800000 */
.L_x_4830:
[----:B------:R-:W-:Y:S01]  /*1100*/  HFMA2.MMA R24, -RZ, RZ, 0, 5.9604644775390625e-08 ;  /* 0x00000001ff187435 */ /* 0x000fe200000001ff */
[----:B------:R-:W-:Y:S02]  /*1110*/  MOV R23, R12 ;  /* 0x0000000c00177202 */ /* 0x000fe40000000f00 */
[----:B------:R-:W-:-:S08]  /*1120*/  MOV R10, R22 ;  /* 0x00000016000a7202 */ /* 0x000fd00000000f00 */
[----:B------:R-:W-:Y:S05]  /*1130*/  WARPSYNC.COLLECTIVE R20, `(.L_x_4831) ;  /* 0x0000000014087348 */ /* 0x000fea0003c00000 */
[----:B------:R0:W1:Y:S02]  /*1140*/  SHFL.BFLY P2, R22, R23, R24, R25 ;  /* 0x0c00001817167389 */ /* 0x0000640000040019 */
[----:B01----:R-:W-:Y:S01]  /*1150*/  ENDCOLLECTIVE ;  /* 0x000000000000791b */ /* 0x003fe20003800000 */
.L_x_4831:
[----:B------:R-:W-:Y:S01]  /*1160*/  HFMA2.MMA R24, -RZ, RZ, 0, 1.1920928955078125e-07 ;  /* 0x00000002ff187435 */ /* 0x000fe200000001ff */
[----:B------:R-:W-:-:S04]  /*1170*/  IMAD.MOV.U32 R13, RZ, RZ, R22 ;  /* 0x000000ffff0d7224 */ /* 0x000fc800078e0016 */
[----:B------:R-:W-:-:S05]  /*1180*/  FADD.FTZ R15, R12, R13 ;  /* 0x0000000d0c0f7221 */ /* 0x000fca0000010000 */
[----:B------:R-:W-:-:S07]  /*1190*/  MOV R23, R15 ;  /* 0x0000000f00177202 */ /* 0x000fce0000000f00 */
[----:B------:R-:W-:Y:S05]  /*11a0*/  WARPSYNC.COLLECTIVE R20, `(.L_x_4832) ;  /* 0x0000000014087348 */ /* 0x000fea0003c00000 */
[----:B------:R0:W1:Y:S02]  /*11b0*/  SHFL.BFLY P2, R22, R23, R24, R25 ;  /* 0x0c00001817167389 */ /* 0x0000640000040019 */
[----:B01----:R-:W-:Y:S01]  /*11c0*/  ENDCOLLECTIVE ;  /* 0x000000000000791b */ /* 0x003fe20003800000 */
.L_x_4832:
[----:B------:R-:W-:Y:S01]  /*11d0*/  HFMA2.MMA R24, -RZ, RZ, 0, 2.384185791015625e-07 ;  /* 0x00000004ff187435 */ /* 0x000fe200000001ff */
[----:B------:R-:W-:-:S05]  /*11e0*/  MOV R16, R22 ;  /* 0x0000001600107202 */ /* 0x000fca0000000f00 */
[----:B------:R-:W-:-:S05]  /*11f0*/  FADD.FTZ R16, R15, R16 ;  /* 0x000000100f107221 */ /* 0x000fca0000010000 */
[----:B------:R-:W-:-:S07]  /*1200*/  MOV R23, R16 ;  /* 0x0000001000177202 */ /* 0x000fce0000000f00 */
[----:B------:R-:W-:Y:S05]  /*1210*/  WARPSYNC.COLLECTIVE R20, `(.L_x_4833) ;  /* 0x0000000014087348 */ /* 0x000fea0003c00000 */
[----:B------:R0:W1:Y:S02]  /*1220*/  SHFL.BFLY P2, R22, R23, R24, R25 ;  /* 0x0c00001817167389 */ /* 0x0000640000040019 */
[----:B01----:R-:W-:Y:S01]  /*1230*/  ENDCOLLECTIVE ;  /* 0x000000000000791b */ /* 0x003fe20003800000 */
.L_x_4833:
[----:B------:R-:W-:Y:S01]  /*1240*/  HFMA2.MMA R24, -RZ, RZ, 0, 4.76837158203125e-07 ;  /* 0x00000008ff187435 */ /* 0x000fe200000001ff */
[----:B------:R-:W-:-:S05]  /*1250*/  MOV R17, R22 ;  /* 0x0000001600117202 */ /* 0x000fca0000000f00 */
[----:B------:R-:W-:-:S04]  /*1260*/  FADD.FTZ R17, R16, R17 ;  /* 0x0000001110117221 */ /* 0x000fc80000010000 */
[----:B------:R-:W-:-:S07]  /*1270*/  IMAD.MOV.U32 R23, RZ, RZ, R17 ;  /* 0x000000ffff177224 */ /* 0x000fce00078e0011 */
[----:B------:R-:W-:Y:S05]  /*1280*/  WARPSYNC.COLLECTIVE R20, `(.L_x_4834) ;  /* 0x0000000014087348 */ /* 0x000fea0003c00000 */
[----:B------:R0:W1:Y:S02]  /*1290*/  SHFL.BFLY P2, R22, R23, R24, R25 ;  /* 0x0c00001817167389 */ /* 0x0000640000040019 */
[----:B01----:R-:W-:Y:S01]  /*12a0*/  ENDCOLLECTIVE ;  /* 0x000000000000791b */ /* 0x003fe20003800000 */
.L_x_4834:
[----:B------:R-:W-:Y:S01]  /*12b0*/  HFMA2.MMA R24, -RZ, RZ, 0, 9.5367431640625e-07 ;  /* 0x00000010ff187435 */ /* 0x000fe200000001ff */
[----:B------:R-:W-:-:S05]  /*12c0*/  MOV R12, R22 ;  /* 0x00000016000c7202 */ /* 0x000fca0000000f00 */
[----:B------:R-:W-:-:S05]  /*12d0*/  FADD.FTZ R12, R17, R12 ;  /* 0x0000000c110c7221 */ /* 0x000fca0000010000 */
[----:B------:R-:W-:-:S07]  /*12e0*/  MOV R23, R12 ;  /* 0x0000000c00177202 */ /* 0x000fce0000000f00 */
[----:B------:R-:W-:Y:S05]  /*12f0*/  WARPSYNC.COLLECTIVE R20, `(.L_x_4835) ;  /* 0x0000000014087348 */ /* 0x000fea0003c00000 */
[----:B------:R0:W1:Y:S02]  /*1300*/  SHFL.BFLY P2, R22, R23, R24, R25 ;  /* 0x0c00001817167389 */ /* 0x0000640000040019 */
[----:B01----:R-:W-:Y:S01]  /*1310*/  ENDCOLLECTIVE ;  /* 0x000000000000791b */ /* 0x003fe20003800000 */
.L_x_4835:
[----:B------:R-:W-:Y:S01]  /*1320*/  MOV R23, R8 ;  /* 0x0000000800177202 */ /* 0x000fe20000000f00 */
[----:B------:R-:W-:Y:S01]  /*1330*/  IMAD.MOV.U32 R24, RZ, RZ, 0x1 ;  /* 0x00000001ff187424 */ /* 0x000fe200078e00ff */
[----:B------:R-:W-:-:S07]  /*1340*/  MOV R15, R22 ;  /* 0x00000016000f7202 */ /* 0x000fce0000000f00 */
[----:B------:R-:W-:Y:S05]  /*1350*/  WARPSYNC.COLLECTIVE R20, `(.L_x_4836) ;  /* 0x0000000014087348 */ /* 0x000fea0003c00000 */
[----:B------:R0:W1:Y:S02]  /*1360*/  SHFL.BFLY P2, R22, R23, R24, R25 ;  /* 0x0c00001817167389 */ /* 0x0000640000040019 */
[----:B01----:R-:W-:Y:S01]  /*1370*/  ENDCOLLECTIVE ;  /* 0x000000000000791b */ /* 0x003fe20003800000 */
.L_x_4836:
[----:B------:R-:W-:Y:S01]  /*1380*/  HFMA2.MMA R24, -RZ, RZ, 0, 1.1920928955078125e-07 ;  /* 0x00000002ff187435 */ /* 0x000fe200000001ff */
[----:B------:R-:W-:-:S05]  /*1390*/  MOV R17, R22 ;  /* 0x0000001600117202 */ /* 0x000fca0000000f00 */
[----:B------:R-:W-:-:S05]  /*13a0*/  FADD.FTZ R18, R8, R17 ;  /* 0x0000001108127221 */ /* 0x000fca0000010000 */
[----:B------:R-:W-:-:S07]  /*13b0*/  MOV R23, R18 ;  /* 0x0000001200177202 */ /* 0x000fce0000000f00 */
[----:B------:R-:W-:Y:S05]  /*13c0*/  WARPSYNC.COLLECTIVE R20, `(.L_x_4837) ;  /* 0x0000000014087348 */ /* 0x000fea0003c00000 */
[----:B------:R0:W1:Y:S02]  /*13d0*/  SHFL.BFLY P2, R22, R23, R24, R25 ;  /* 0x0c00001817167389 */ /* 0x0000640000040019 */
[----:B01----:R-:W-:Y:S01]  /*13e0*/  ENDCOLLECTIVE ;  /* 0x000000000000791b */ /* 0x003fe20003800000 */
.L_x_4837:
[----:B------:R-:W-:Y:S01]  /*13f0*/  HFMA2.MMA R24, -RZ, RZ, 0, 2.384185791015625e-07 ;  /* 0x00000004ff187435 */ /* 0x000fe200000001ff */
[----:B------:R-:W-:-:S05]  /*1400*/  MOV R13, R22 ;  /* 0x00000016000d7202 */ /* 0x000fca0000000f00 */
[----:B------:R-:W-:-:S05]  /*1410*/  FADD.FTZ R19, R18, R13 ;  /* 0x0000000d12137221 */ /* 0x000fca0000010000 */
[----:B------:R-:W-:-:S07]  /*1420*/  MOV R23, R19 ;  /* 0x0000001300177202 */ /* 0x000fce0000000f00 */
[----:B------:R-:W-:Y:S05]  /*1430*/  WARPSYNC.COLLECTIVE R20, `(.L_x_4838) ;  /* 0x0000000014087348 */ /* 0x000fea0003c00000 */
[----:B------:R0:W1:Y:S02]  /*1440*/  SHFL.BFLY P2, R22, R23, R24, R25 ;  /* 0x0c00001817167389 */ /* 0x0000640000040019 */
[----:B01----:R-:W-:Y:S01]  /*1450*/  ENDCOLLECTIVE ;  /* 0x000000000000791b */ /* 0x003fe20003800000 */
.L_x_4838:
[----:B------:R-:W-:Y:S01]  /*1460*/  HFMA2.MMA R24, -RZ, RZ, 0, 4.76837158203125e-07 ;  /* 0x00000008ff187435 */ /* 0x000fe200000001ff */
[----:B------:R-:W-:-:S04]  /*1470*/  IMAD.MOV.U32 R8, RZ, RZ, R22 ;  /* 0x000000ffff087224 */ /* 0x000fc800078e0016 */
[----:B------:R-:W-:-:S05]  /*1480*/  FADD.FTZ R8, R19, R8 ;  /* 0x0000000813087221 */ /* 0x000fca0000010000 */
[----:B------:R-:W-:-:S07]  /*1490*/  MOV R23, R8 ;  /* 0x0000000800177202 */ /* 0x000fce0000000f00 */
[----:B------:R-:W-:Y:S05]  /*14a0*/  WARPSYNC.COLLECTIVE R20, `(.L_x_4839) ;  /* 0x0000000014087348 */ /* 0x000fea0003c00000 */
[----:B------:R0:W1:Y:S02]  /*14b0*/  SHFL.BFLY P2, R22, R23, R24, R25 ;  /* 0x0c00001817167389 */ /* 0x0000640000040019 */
[----:B01----:R-:W-:Y:S01]  /*14c0*/  ENDCOLLECTIVE ;  /* 0x000000000000791b */ /* 0x003fe20003800000 */
.L_x_4839:
[----:B------:R-:W-:Y:S01]  /*14d0*/  HFMA2.MMA R24, -RZ, RZ, 0, 9.5367431640625e-07 ;  /* 0x00000010ff187435 */ /* 0x000fe200000001ff */
[----:B------:R-:W-:-:S05]  /*14e0*/  MOV R21, R22 ;  /* 0x0000001600157202 */ /* 0x000fca0000000f00 */
[----:B------:R-:W-:-:S05]  /*14f0*/  FADD.FTZ R21, R8, R21 ;  /* 0x0000001508157221 */ /* 0x000fca0000010000 */
[----:B------:R-:W-:-:S07]  /*1500*/  MOV R23, R21 ;  /* 0x0000001500177202 */ /* 0x000fce0000000f00 */
[----:B------:R-:W-:Y:S05]  /*1510*/  WARPSYNC.COLLECTIVE R20, `(.L_x_4840) ;  /* 0x0000000014087348 */ /* 0x000fea0003c00000 */
[----:B------:R0:W1:Y:S02]  /*1520*/  SHFL.BFLY P2, R22, R23, R24, R25 ;  /* 0x0c00001817167389 */ /* 0x0000640000040019 */
[----:B01----:R-:W-:Y:S01]  /*1530*/  ENDCOLLECTIVE ;  /* 0x000000000000791b */ /* 0x003fe20003800000 */
.L_x_4840:
[----:B------:R-:W-:Y:S01]  /*1540*/  MOV R14, R22 ;  /* 0x00000016000e7202 */ /* 0x000fe20000000f00 */
[----:B------:R-:W-:Y:S06]  /*1550*/  BRA `(.L_x_4841) ;  /* 0xfffffff400c87947 */ /* 0x000fec000383ffff */
.L_x_4842:
        /* <DEDUP_REMOVED lines=10> */
.L_x_11894:


//--------------------- .text._ZN10layer_norm13ln_bwd_kernelINS_13Kernel_traitsI13__nv_bfloat16S2_fS2_fjLj2560ELj1ELj1ELj4ELj8ENS_18Kernel_traits_baseILj2560ES2_S2_fS2_fjLj128EEEEELb1ELb1ELb1ELb0EEEvNS_9BwdParamsE --------------------------
	.section	.text._ZN10layer_norm13ln_bwd_kernelINS_13Kernel_traitsI13__nv_bfloat16S2_fS2_fjLj2560ELj1ELj1ELj4ELj8ENS_18Kernel_traits_baseILj2560ES2_S2_fS2_fjLj128EEEEELb1ELb1ELb1ELb0EEEvNS_9BwdParamsE,"ax",@progbits
	.align	128
        .global         _ZN10layer_norm13ln_bwd_kernelINS_13Kernel_traitsI13__nv_bfloat16S2_fS2_fjLj2560ELj1ELj1ELj4ELj8ENS_18Kernel_traits_baseILj2560ES2_S2_fS2_fjLj128EEEEELb1ELb1ELb1ELb0EEEvNS_9BwdParamsE
        .type           _ZN10layer_norm13ln_bwd_kernelINS_13Kernel_traitsI13__nv_bfloat16S2_fS2_fjLj2560ELj1ELj1ELj4ELj8ENS_18Kernel_traits_baseILj2560ES2_S2_fS2_fjLj128EEEEELb1ELb1ELb1ELb0EEEvNS_9BwdParamsE,@function
        .size           _ZN10layer_norm13ln_bwd_kernelINS_13Kernel_traitsI13__nv_bfloat16S2_fS2_fjLj2560ELj1ELj1ELj4ELj8ENS_18Kernel_traits_baseILj2560ES2_S2_fS2_fjLj128EEEEELb1ELb1ELb1ELb0EEEvNS_9BwdParamsE,(.L_x_11895 - _ZN10layer_norm13ln_bwd_kernelINS_13Kernel_traitsI13__nv_bfloat16S2_fS2_fjLj2560ELj1ELj1ELj4ELj8ENS_18Kernel_traits_baseILj2560ES2_S2_fS2_fjLj128EEEEELb1ELb1ELb1ELb0EEEvNS_9BwdParamsE)
        .other          _ZN10layer_norm13ln_bwd_kernelINS_13Kernel_traitsI13__nv_bfloat16S2_fS2_fjLj2560ELj1ELj1ELj4ELj8ENS_18Kernel_traits_baseILj2560ES2_S2_fS2_fjLj128EEEEELb1ELb1ELb1ELb0EEEvNS_9BwdParamsE,@"STO_CUDA_ENTRY STV_DEFAULT"
_ZN10layer_norm13ln_bwd_kernelINS_13Kernel_traitsI13__nv_bfloat16S2_fS2_fjLj2560ELj1ELj1ELj4ELj8ENS_18Kernel_traits_baseILj2560ES2_S2_fS2_fjLj128EEEEELb1ELb1ELb1ELb0EEEvNS_9BwdParamsE:
.text._ZN10layer_norm13ln_bwd_kernelINS_13Kernel_traitsI13__nv_bfloat16S2_fS2_fjLj2560ELj1ELj1ELj4ELj8ENS_18Kernel_traits_baseILj2560ES2_S2_fS2_fjLj128EEEEELb1ELb1ELb1ELb0EEEvNS_9BwdParamsE:
        /* <DEDUP_REMOVED lines=110> */
[----:B------:R-:W-:Y:S01]  /*06e0*/  HFMA2.MMA R97, -RZ, RZ, 0, 0 ;  /* 0x00000000ff617435 */ /* 0x000fe200000001ff */
[----:B------:R-:W-:Y:S01]  /*06f0*/  SHF.R.U64 R29, R12, 0x10, R13 ;  /* 0x000000100c1d7819 */ /* 0x000fe2000000120d */
[----:B------:R-:W-:Y:S01]  /*0700*/  IMAD.MOV.U32 R195, RZ, RZ, 0x1 ;  /* 0x00000001ffc37424 */ /* 0x000fe200078e00ff */
[----:B------:R-:W-:Y:S01]  /*0710*/  SHF.R.U64 R6, R16, 0x10, R17 ;  /* 0x0000001010067819 */ /* 0x000fe20000001211 */
[----:B------:R-:W-:Y:S01]  /*0720*/  IMAD.U32 R142, R142, 0x10000, RZ ;  /* 0x000100008e8e7824 */ /* 0x000fe200078e00ff */
[--C-:B------:R-:W-:Y:S01]  /*0730*/  SHF.R.U64 R137, R14, 0x10, R15.reuse ;  /* 0x000000100e897819 */ /* 0x100fe2000000120f */
[----:B------:R-:W-:Y:S01]  /*0740*/  IMAD.MOV.U32 R14, RZ, RZ, R32 ;  /* 0x000000ffff0e7224 */ /* 0x000fe200078e0020 */
[----:B------:R-:W-:Y:S01]  /*0750*/  MOV R136, R15 ;  /* 0x0000000f00887202 */ /* 0x000fe20000000f00 */
[----:B------:R-:W-:Y:S01]  /*0760*/  IMAD.U32 R140, R140, 0x10000, RZ ;  /* 0x000100008c8c7824 */ /* 0x000fe200078e00ff */
[----:B------:R-:W-:Y:S01]  /*0770*/  SHF.R.U32.HI R135, RZ, 0x10, R15 ;  /* 0x00000010ff877819 */ /* 0x000fe2000001160f */
[----:B------:R-:W-:Y:S01]  /*0780*/  IMAD.U32 R138, R138, 0x10000, RZ ;  /* 0x000100008a8a7824 */ /* 0x000fe200078e00ff */
[--C-:B------:R-:W-:Y:S01]  /*0790*/  SHF.R.U64 R133, R18, 0x10, R19.reuse ;  /* 0x0000001012857819 */ /* 0x100fe20000001213 */
[----:B------:R-:W-:Y:S01]  /*07a0*/  IMAD.MOV.U32 R18, RZ, RZ, R24 ;  /* 0x000000ffff127224 */ /* 0x000fe200078e0018 */
[----:B------:R-:W-:Y:S01]  /*07b0*/  MOV R132, R19 ;  /* 0x0000001300847202 */ /* 0x000fe20000000f00 */
[----:B------:R-:W-:Y:S01]  /*07c0*/  IMAD.U32 R136, R136, 0x10000, RZ ;  /* 0x0001000088887824 */ /* 0x000fe200078e00ff */
[----:B------:R-:W-:Y:S01]  /*07d0*/  SHF.R.U32.HI R39, RZ, 0x10, R19 ;  /* 0x00000010ff277819 */ /* 0x000fe20000011613 */
        /* <DEDUP_REMOVED lines=49> */
.L_x_4962:
[----:B0-----:R-:W0:Y:S08]  /*0af0*/  LDC.64 R128, c[0x0][0x288] ;  /* 0x0000a200ff807b82 */ /* 0x001e300000000a00 */
[----:B-1----:R-:W1:Y:S08]  /*0b00*/  LDC.64 R202, c[0x0][0x250] ;  /* 0x00009400ffca7b82 */ /* 0x002e700000000a00 */
[----:B--2---:R-:W2:Y:S08]  /*0b10*/  LDC.64 R126, c[0x0][0x258] ;  /* 0x00009600ff7e7b82 */ /* 0x004eb00000000a00 */
[----:B------:R-:W3:Y:S01]  /*0b20*/  LDC.64 R124, c[0x0][0x280] ;  /* 0x0000a000ff7c7b82 */ /* 0x000ee20000000a00 */
[----:B0-----:R-:W-:-:S05]  /*0b30*/  IMAD.WIDE R130, R144, 0x4, R128 ;  /* 0x0000000490827825 */ /* 0x001fca00078e0280 */
[----:B------:R0:W4:Y:S01]  /*0b40*/  LDG.E R179, desc[UR4][R130.64] ;  /* 0x0000000482b37981 */ /* 0x000122000c1e1900 */
[C---:B-1----:R-:W-:Y:S01]  /*0b50*/  IMAD.WIDE R202, R144.reuse, 0x4, R202 ;  /* 0x0000000490ca7825 */ /* 0x042fe200078e02ca */
[----:B------:R-:W0:Y:S05]  /*0b60*/  LDC.64 R128, c[0x0][0x2c8] ;  /* 0x0000b200ff807b82 */ /* 0x000e2a0000000a00 */
[----:B-----5:R1:W5:Y:S01]  /*0b70*/  LDG.E R202, desc[UR4][R202.64] ;  /* 0x00000004caca7981 */ /* 0x020362000c1e1900 */
[----:B--2---:R-:W-:-:S05]  /*0b80*/  IMAD.WIDE R126, R144, 0x4, R126 ;  /* 0x00000004907e7825 */ /* 0x004fca00078e027e */
[----:B------:R1:W5:Y:S01]  /*0b90*/  LDG.E R10, desc[UR4][R126.64] ;  /* 0x000000047e0a7981 */ /* 0x000362000c1e1900 */
[----:B---3--:R-:W-:-:S05]  /*0ba0*/  IMAD.WIDE R124, R144, 0x4, R124 ;  /* 0x00000004907c7825 */ /* 0x008fca00078e027c */
[----:B------:R1:W5:Y:S01]  /*0bb0*/  LDG.E R197, desc[UR4][R124.64] ;  /* 0x000000047cc57981 */ /* 0x000362000c1e1900 */
[----:B------:R-:W-:-:S04]  /*0bc0*/  IMAD.U32 R147, RZ, RZ, UR14 ;  /* 0x0000000eff937e24 */ /* 0x000fc8000f8e00ff */
        /* <DEDUP_REMOVED lines=23> */
[----:B------:R1:W5:Y:S01]  /*0d40*/  @P5 LDG.E.128 R100, desc[UR4][R130.64] ;  /* 0x0000000482645981 */ /* 0x000362000c1e1d00 */
[----:B0-----:R-:W-:-:S05]  /*0d50*/  IMAD.WIDE.U32 R124, R179, 0x4, R124 ;  /* 0x00000004b37c7825 */ /* 0x001fca00078e007c */
[----:B------:R1:W5:Y:S01]  /*0d60*/  LDG.E R7, desc[UR4][R124.64] ;  /* 0x000000047c077981 */ /* 0x000362000c1e1900 */
[----:B------:R-:W-:Y:S01]  /*0d70*/  VIADD R201, R9, 0x80 ;  /* 0x0000008009c97836 */ /* 0x000fe20000000000 */
[----:B------:R-:W-:-:S07]  /*0d80*/  IADD3 R179, R179, 0x80, RZ ;  /* 0x00000080b3b37810 */ /* 0x000fce0007ffe0ff */
.L_x_4847:
[----:B------:R-:W-:Y:S05]  /*0d90*/  BSYNC B1 ;  /* 0x0000000000017941 */ /* 0x000fea0003800000 */
.L_x_4846:
[----:B------:R-:W-:Y:S04]  /*0da0*/  BSSY B1, `(.L_x_4848) ;  /* 0x000000b000017945 */ /* 0x000fe80003800000 */
[----:B------:R-:W-:Y:S05]  /*0db0*/  @!P4 BRA `(.L_x_4849) ;  /* 0x000000000024c947 */ /* 0x000fea0003800000 */
[----:B-1----:R-:W0:Y:S01]  /*0dc0*/  LDC.64 R124, c[0x0][0x240] ;  /* 0x00009000ff7c7b82 */ /* 0x002e220000000a00 */
[----:B------:R-:W-:-:S04]  /*0dd0*/  ISETP.NE.U32.AND P5, PT, RZ, UR6, PT ;  /* 0x00000006ff007c0c */ /* 0x000fc8000bfa5070 */
[----:B------:R-:W-:-:S13]  /*0de0*/  ISETP.NE.AND.EX P5, PT, RZ, UR7, PT, P5 ;  /* 0x00000007ff007c0c */ /* 0x000fda000bfa5350 */
[----:B------:R-:W-:-:S05]  /*0df0*/  @P5 IMAD.WIDE.U32 R126, R201, 0x10, R128 ;  /* 0x00000010c97e5825 */ /* 0x000fca00078e0080 */
[----:B------:R2:W5:Y:S01]  /*0e00*/  @P5 LDG.E.128 R104, desc[UR4][R126.64] ;  /* 0x000000047e685981 */ /* 0x000562000c1e1d00 */
[----:B0-----:R-:W-:-:S05]  /*0e10*/  IMAD.WIDE.U32 R124, R179, 0x4, R124 ;  /* 0x00000004b37c7825 */ /* 0x001fca00078e007c */
[----:B------:R2:W5:Y:S01]  /*0e20*/  LDG.E R6, desc[UR4][R124.64] ;  /* 0x000000047c067981 */ /* 0x000562000c1e1900 */
[----:B------:R-:W-:Y:S01]  /*0e30*/  VIADD R179, R179, 0x80 ;  /* 0x00000080b3b37836 */ /* 0x000fe20000000000 */
[----:B------:R-:W-:-:S07]  /*0e40*/  IADD3 R201, R201, 0x80, RZ ;  /* 0x00000080c9c97810 */ /* 0x000fce0007ffe0ff */
.L_x_4849:
[----:B------:R-:W-:Y:S05]  /*0e50*/  BSYNC B1 ;  /* 0x0000000000017941 */ /* 0x000fea0003800000 */
.L_x_4848:
[----:B------:R-:W-:Y:S04]  /*0e60*/  BSSY B1, `(.L_x_4850) ;  /* 0x000000b000017945 */ /* 0x000fe80003800000 */
[----:B------:R-:W-:Y:S05]  /*0e70*/  @!P3 BRA `(.L_x_4851) ;  /* 0x000000000024b947 */ /* 0x000fea0003800000 */
[----:B-12---:R-:W0:Y:S01]  /*0e80*/  LDC.64 R124, c[0x0][0x240] ;  /* 0x00009000ff7c7b82 */ /* 0x006e220000000a00 */
        /* <DEDUP_REMOVED lines=8> */
.L_x_4851:
[----:B------:R-:W-:Y:S05]  /*0f10*/  BSYNC B1 ;  /* 0x0000000000017941 */ /* 0x000fea0003800000 */
.L_x_4850:
[----:B------:R-:W-:Y:S04]  /*0f20*/  BSSY B1, `(.L_x_4852) ;  /* 0x000000b000017945 */ /* 0x000fe80003800000 */
[----:B------:R-:W-:Y:S05]  /*0f30*/  @!P2 BRA `(.L_x_4853) ;  /* 0x000000000024a947 */ /* 0x000fea0003800000 */
[----:B-123--:R-:W0:Y:S01]  /*0f40*/  LDC.64 R124, c[0x0][0x240] ;  /* 0x00009000ff7c7b82 */ /* 0x00ee220000000a00 */
        /* <DEDUP_REMOVED lines=8> */
.L_x_4853:
[----:B------:R-:W-:Y:S05]  /*0fd0*/  BSYNC B1 ;  /* 0x0000000000017941 */ /* 0x000fea0003800000 */
.L_x_4852:
        /* <DEDUP_REMOVED lines=8> */
[----:B------:R1:W5:Y:S01]  /*1060*/  @P5 LDG.E.128 R116, desc[UR4][R128.64] ;  /* 0x0000000480745981 */ /* 0x000362000c1e1d00 */
[----:B0-----:R-:W-:-:S05]  /*1070*/  IMAD.WIDE.U32 R124, R179, 0x4, R124 ;  /* 0x00000004b37c7825 */ /* 0x001fca00078e007c */
[----:B------:R1:W5:Y:S01]  /*1080*/  LDG.E R0, desc[UR4][R124.64] ;  /* 0x000000047c007981 */ /* 0x000362000c1e1900 */
[----:B------:R-:W-:Y:S01]  /*1090*/  IMAD.MOV.U32 R200, RZ, RZ, RZ ;  /* 0x000000ffffc87224 */ /* 0x000fe200078e00ff */
[----:B------:R-:W-:Y:S06]  /*10a0*/  BRA `(.L_x_4854) ;  /* 0x0000001000a07947 */ /* 0x000fec0003800000 */
.L_x_4845:
        /* <DEDUP_REMOVED lines=26> */
[----:B------:R0:W5:Y:S04]  /*1250*/  @P5 LDG.E.128 R100, desc[UR4][R130.64] ;  /* 0x0000000482645981 */ /* 0x000168000c1e1d00 */
[----:B------:R-:W3:Y:S01]  /*1260*/  LDG.E.64 R158, desc[UR4][R158.64] ;  /* 0x000000049e9e7981 */ /* 0x000ee2000c1e1b00 */
[----:B-1----:R-:W-:-:S06]  /*1270*/  IMAD.WIDE.U32 R124, R9, 0x10, R124 ;  /* 0x00000010097c7825 */ /* 0x002fcc00078e007c */
        /* <DEDUP_REMOVED lines=8> */
[--C-:B0-----:R-:W-:Y:S01]  /*1300*/  IMAD.MOV.U32 R130, RZ, RZ, R159.reuse ;  /* 0x000000ffff827224 */ /* 0x101fe200078e009f */
[----:B------:R-:W-:Y:S01]  /*1310*/  SHF.R.U32.HI R160, RZ, 0x10, R159 ;  /* 0x00000010ffa07819 */ /* 0x000fe2000001169f */
[C---:B----4-:R-:W-:Y:S01]  /*1320*/  FADD.FTZ R157, -R155.reuse, R125 ;  /* 0x0000007d9b9d7221 */ /* 0x050fe20000010100 */
[----:B------:R-:W-:Y:S01]  /*1330*/  FADD.FTZ R131, -R155, R124 ;  /* 0x0000007c9b837221 */ /* 0x000fe20000010100 */
[----:B------:R-:W-:Y:S01]  /*1340*/  IMAD.U32 R125, R3, 0x10000, RZ ;  /* 0x00010000037d7824 */ /* 0x000fe200078e00ff */
[----:B------:R-:W-:Y:S01]  /*1350*/  SHF.L.U32 R124, R162, 0x10, RZ ;  /* 0x00000010a27c7819 */ /* 0x000fe200000006ff */
[C---:B------:R-:W-:Y:S01]  /*1360*/  FADD.FTZ R159, -R155.reuse, R126 ;  /* 0x0000007e9b9f7221 */ /* 0x040fe20000010100 */
[C---:B------:R-:W-:Y:S01]  /*1370*/  FMUL.FTZ R158, R10.reuse, R157 ;  /* 0x0000009d0a9e7220 */ /* 0x040fe20000410000 */
[----:B------:R-:W-:Y:S01]  /*1380*/  FMUL.FTZ R3, R10, R131 ;  /* 0x000000830a037220 */ /* 0x000fe20000410000 */
[----:B------:R-:W-:Y:S01]  /*1390*/  FMUL.FTZ R162, R142, R125 ;  /* 0x0000007d8ea27220 */ /* 0x000fe20000410000 */
[----:B------:R-:W-:Y:S01]  /*13a0*/  FADD.FTZ R199, -R155, R127 ;  /* 0x0000007f9bc77221 */ /* 0x000fe20000010100 */
[----:B------:R-:W-:-:S02]  /*13b0*/  IMAD.U32 R127, R130, 0x10000, RZ ;  /* 0x00010000827f7824 */ /* 0x000fc400078e00ff */
[----:B------:R-:W-:Y:S01]  /*13c0*/  FMUL.FTZ R155, R10, R159 ;  /* 0x0000009f0a9b7220 */ /* 0x000fe20000410000 */
[----:B------:R-:W-:Y:S01]  /*13d0*/  FADD.FTZ R77, R77, R124 ;  /* 0x0000007c4d4d7221 */ /* 0x000fe20000010000 */
[-C--:B------:R-:W-:Y:S01]  /*13e0*/  FFMA.FTZ R97, R158, R124.reuse, R97 ;  /* 0x0000007c9e617223 */ /* 0x080fe20000010061 */
[----:B------:R-:W-:Y:S01]  /*13f0*/  FMUL.FTZ R157, R141, R124 ;  /* 0x0000007c8d9d7220 */ /* 0x000fe20000410000 */
        /* <DEDUP_REMOVED lines=17> */
[----:B-1----:R-:W-:-:S07]  /*1510*/  FFMA.FTZ R200, R160, R159, R125 ;  /* 0x0000009fa0c87223 */ /* 0x002fce000001007d */
.L_x_4856:
[----:B------:R-:W-:Y:S05]  /*1520*/  BSYNC B1 ;  /* 0x0000000000017941 */ /* 0x000fea0003800000 */
.L_x_4855:
        /* <DEDUP_REMOVED lines=10> */
[C---:B------:R-:W-:Y:S01]  /*15d0*/  @P5 IMAD.WIDE.U32 R178, R205.reuse, 0x10, R128 ;  /* 0x00000010cdb25825 */ /* 0x040fe200078e0080 */
[----:B------:R-:W3:Y:S03]  /*15e0*/  LDG.E.64 R130, desc[UR4][R130.64] ;  /* 0x0000000482827981 */ /* 0x000ee6000c1e1b00 */
[----:B-1----:R-:W-:Y:S01]  /*15f0*/  IMAD.WIDE.U32 R124, R205, 0x10, R124 ;  /* 0x00000010cd7c7825 */ /* 0x002fe200078e007c */
[----:B------:R0:W5:Y:S05]  /*1600*/  @P5 LDG.E.128 R104, desc[UR4][R178.64] ;  /* 0x00000004b2685981 */ /* 0x00016a000c1e1d00 */
[----:B------:R-:W0:Y:S01]  /*1610*/  LDG.E.128 R124, desc[UR4][R124.64] ;  /* 0x000000047c7c7981 */ /* 0x000e22000c1e1d00 */
[----:B--2---:R-:W-:-:S05]  /*1620*/  IMAD.WIDE.U32 R166, R201, 0x4, R166 ;  /* 0x00000004c9a67825 */ /* 0x004fca00078e00a6 */
[----:B------:R1:W5:Y:S01]  /*1630*/  LDG.E R6, desc[UR4][R166.64] ;  /* 0x00000004a6067981 */ /* 0x000362000c1e1900 */
[----:B------:R-:W-:Y:S01]  /*1640*/  VIADD R203, R203, 0x80 ;  /* 0x00000080cbcb7836 */ /* 0x000fe20000000000 */
[----:B------:R-:W-:Y:S01]  /*1650*/  IADD3 R201, R201, 0x80, RZ ;  /* 0x00000080c9c97810 */ /* 0x000fe20007ffe0ff */
[----:B------:R-:W-:Y:S02]  /*1660*/  VIADD R205, R205, 0x80 ;  /* 0x00000080cdcd7836 */ /* 0x000fe40000000000 */
[----:B---3--:R-:W-:Y:S01]  /*1670*/  IMAD.MOV.U32 R161, RZ, RZ, R130 ;  /* 0x000000ffffa17224 */ /* 0x008fe200078e0082 */
[----:B------:R-:W-:Y:S02]  /*1680*/  SHF.R.U64 R170, R130, 0x10, R131 ;  /* 0x0000001082aa7819 */ /* 0x000fe40000001283 */
[----:B------:R-:W-:Y:S01]  /*1690*/  MOV R163, R131 ;  /* 0x0000008300a37202 */ /* 0x000fe20000000f00 */
[----:B0-----:R-:W-:Y:S01]  /*16a0*/  FADD.FTZ R179, -R207, R125 ;  /* 0x0000007dcfb37221 */ /* 0x001fe20000010100 */
[----:B------:R-:W-:Y:S01]  /*16b0*/  SHF.L.U32 R125, R161, 0x10, RZ ;  /* 0x00000010a17d7819 */ /* 0x000fe200000006ff */
[C---:B------:R-:W-:Y:S01]  /*16c0*/  FADD.FTZ R165, -R207.reuse, R124 ;  /* 0x0000007ccfa57221 */ /* 0x040fe20000010100 */
[----:B------:R-:W-:Y:S01]  /*16d0*/  SHF.R.U32.HI R168, RZ, 0x10, R131 ;  /* 0x00000010ffa87819 */ /* 0x000fe20000011683 */
[----:B------:R-:W-:Y:S01]  /*16e0*/  FADD.FTZ R131, -R207, R126 ;  /* 0x0000007ecf837221 */ /* 0x000fe20000010100 */
[----:B------:R-:W-:-:S02]  /*16f0*/  IMAD.U32 R124, R170, 0x10000, RZ ;  /* 0x00010000aa7c7824 */ /* 0x000fc400078e00ff */
[C---:B-1----:R-:W-:Y:S01]  /*1700*/  FMUL.FTZ R166, R10.reuse, R179 ;  /* 0x000000b30aa67220 */ /* 0x042fe20000410000 */
[----:B------:R-:W-:Y:S01]  /*1710*/  FMUL.FTZ R161, R10, R165 ;  /* 0x000000a50aa17220 */ /* 0x000fe20000410000 */
[----:B------:R-:W-:Y:S01]  /*1720*/  FMUL.FTZ R170, R138, R125 ;  /* 0x0000007d8aaa7220 */ /* 0x000fe20000410000 */
[----:B------:R-:W-:Y:S01]  /*1730*/  FADD.FTZ R207, -R207, R127 ;  /* 0x0000007fcfcf7221 */ /* 0x000fe20000010100 */
        /* <DEDUP_REMOVED lines=9> */
[----:B------:R-:W-:-:S02]  /*17d0*/  IMAD.U32 R126, R168, 0x10000, RZ ;  /* 0x00010000a87e7824 */ /* 0x000fc400078e00ff */
        /* <DEDUP_REMOVED lines=13> */
.L_x_4858:
[----:B------:R-:W-:Y:S05]  /*18b0*/  BSYNC B1 ;  /* 0x0000000000017941 */ /* 0x000fea0003800000 */
.L_x_4857:
        /* <DEDUP_REMOVED lines=22> */
[--C-:B------:R-:W-:Y:S01]  /*1a20*/  IMAD.MOV.U32 R171, RZ, RZ, R131.reuse ;  /* 0x000000ffffab7224 */ /* 0x100fe200078e0083 */
[----:B------:R-:W-:Y:S01]  /*1a30*/  SHF.R.U32.HI R173, RZ, 0x10, R131 ;  /* 0x00000010ffad7819 */ /* 0x000fe20000011683 */
[C---:B----4-:R-:W-:Y:S01]  /*1a40*/  FADD.FTZ R207, -R180.reuse, R125 ;  /* 0x0000007db4cf7221 */ /* 0x050fe20000010100 */
[----:B0-----:R-:W-:Y:S01]  /*1a50*/  FADD.FTZ R179, -R180, R124 ;  /* 0x0000007cb4b37221 */ /* 0x001fe20000010100 */
[----:B------:R-:W-:Y:S01]  /*1a60*/  IMAD.U32 R125, R169, 0x10000, RZ ;  /* 0x00010000a97d7824 */ /* 0x000fe200078e00ff */
[----:B------:R-:W-:Y:S01]  /*1a70*/  SHF.L.U32 R124, R176, 0x10, RZ ;  /* 0x00000010b07c7819 */ /* 0x000fe200000006ff */
[C---:B------:R-:W-:Y:S01]  /*1a80*/  FADD.FTZ R131, -R180.reuse, R126 ;  /* 0x0000007eb4837221 */ /* 0x040fe20000010100 */
[----:B------:R-:W-:Y:S01]  /*1a90*/  FADD.FTZ R209, -R180, R127 ;  /* 0x0000007fb4d17221 */ /* 0x000fe20000010100 */
[C---:B-1----:R-:W-:Y:S01]  /*1aa0*/  FMUL.FTZ R174, R10.reuse, R207 ;  /* 0x000000cf0aae7220 */ /* 0x042fe20000410000 */
[----:B------:R-:W-:Y:S01]  /*1ab0*/  FMUL.FTZ R169, R10, R179 ;  /* 0x000000b30aa97220 */ /* 0x000fe20000410000 */
[----:B------:R-:W-:Y:S01]  /*1ac0*/  FMUL.FTZ R180, R134, R125 ;  /* 0x0000007d86b47220 */ /* 0x000fe20000410000 */
[----:B------:R-:W-:Y:S01]  /*1ad0*/  IMAD.U32 R127, R171, 0x10000, RZ ;  /* 0x00010000ab7f7824 */ /* 0x000fe200078e00ff */
        /* <DEDUP_REMOVED lines=22> */
.L_x_4860:
[----:B------:R-:W-:Y:S05]  /*1c40*/  BSYNC B1 ;  /* 0x0000000000017941 */ /* 0x000fea0003800000 */
.L_x_4859:
        /* <DEDUP_REMOVED lines=21> */
[--C-:B0-----:R-:W-:Y:S02]  /*1da0*/  SHF.R.U64 R184, R130, 0x10, R131.reuse ;  /* 0x0000001082b87819 */ /* 0x101fe40000001283 */
[----:B------:R-:W-:Y:S01]  /*1db0*/  SHF.R.U32.HI R183, RZ, 0x10, R131 ;  /* 0x00000010ffb77819 */ /* 0x000fe20000011683 */
[C---:B----4-:R-:W-:Y:S01]  /*1dc0*/  FADD.FTZ R207, -R186.reuse, R125 ;  /* 0x0000007dbacf7221 */ /* 0x050fe20000010100 */
[----:B------:R-:W-:Y:S01]  /*1dd0*/  SHF.L.U32 R125, R177, 0x10, RZ ;  /* 0x00000010b17d7819 */ /* 0x000fe200000006ff */
[----:B------:R-:W-:Y:S01]  /*1de0*/  FADD.FTZ R185, -R186, R124 ;  /* 0x0000007cbab97221 */ /* 0x000fe20000010100 */
[----:B------:R-:W-:Y:S01]  /*1df0*/  MOV R181, R131 ;  /* 0x0000008300b57202 */ /* 0x000fe20000000f00 */
[----:B------:R-:W-:-:S02]  /*1e00*/  IMAD.U32 R124, R184, 0x10000, RZ ;  /* 0x00010000b87c7824 */ /* 0x000fc400078e00ff */
[----:B------:R-:W-:Y:S01]  /*1e10*/  FADD.FTZ R131, -R186, R126 ;  /* 0x0000007eba837221 */ /* 0x000fe20000010100 */
[C---:B------:R-:W-:Y:S01]  /*1e20*/  FMUL.FTZ R184, R10.reuse, R207 ;  /* 0x000000cf0ab87220 */ /* 0x040fe20000410000 */
[----:B------:R-:W-:Y:S01]  /*1e30*/  FMUL.FTZ R177, R10, R185 ;  /* 0x000000b90ab17220 */ /* 0x000fe20000410000 */
        /* <DEDUP_REMOVED lines=25> */
.L_x_4862:
[----:B------:R-:W-:Y:S05]  /*1fd0*/  BSYNC B1 ;  /* 0x0000000000017941 */ /* 0x000fea0003800000 */
.L_x_4861:
[----:B------:R-:W-:-:S13]  /*1fe0*/  ISETP.NE.AND P5, PT, R2, RZ, PT ;  /* 0x000000ff0200720c */ /* 0x000fda0003fa5270 */
[----:B------:R-:W-:Y:S05]  /*1ff0*/  @!P5 BRA `(.L_x_4854) ;  /* 0x0000000000ccd947 */ /* 0x000fea0003800000 */
[----:B------:R-:W0:Y:S01]  /*2000*/  LDC.64 R126, c[0x0][0x2b8] ;  /* 0x0000ae00ff7e7b82 */ /* 0x000e220000000a00 */
[----:B------:R-:W-:-:S04]  /*2010*/  ISETP.NE.AND P5, PT, R143, RZ, PT ;  /* 0x000000ff8f00720c */ /* 0x000fc80003fa5270 */
[----:B------:R-:W-:Y:S02]  /*2020*/  FSEL R193, R202, RZ, !P5 ;  /* 0x000000ffcac17208 */ /* 0x000fe40006800000 */
[----:B------:R-:W-:Y:S01]  /*2030*/  ISETP.NE.U32.AND P5, PT, RZ, UR6, PT ;  /* 0x00000006ff007c0c */ /* 0x000fe2000bfa5070 */
[----:B------:R-:W1:Y:S03]  /*2040*/  LDC.64 R124, c[0x0][0x238] ;  /* 0x00008e00ff7c7b82 */ /* 0x000e660000000a00 */
[----:B------:R-:W-:-:S05]  /*2050*/  ISETP.NE.AND.EX P5, PT, RZ, UR7, PT, P5 ;  /* 0x00000007ff007c0c */ /* 0x000fca000bfa5350 */
[----:B------:R-:W2:Y:S08]  /*2060*/  LDC.64 R130, c[0x0][0x240] ;  /* 0x00009000ff827b82 */ /* 0x000eb00000000a00 */
[----:B------:R-:W-:-:S04]  /*2070*/  @P5 IMAD.WIDE.U32 R178, R205, 0x10, R128 ;  /* 0x00000010cdb25825 */ /* 0x000fc800078e0080 */
[----:B0-----:R-:W-:Y:S01]  /*2080*/  IMAD.WIDE.U32 R128, R203, 0x8, R126 ;  /* 0x00000008cb807825 */ /* 0x001fe200078e007e */
[----:B------:R0:W5:Y:S03]  /*2090*/  @P5 LDG.E.128 R116, desc[UR4][R178.64] ;  /* 0x00000004b2745981 */ /* 0x000166000c1e1d00 */
[----:B-1----:R-:W-:Y:S02]  /*20a0*/  IMAD.WIDE.U32 R124, R205, 0x10, R124 ;  /* 0x00000010cd7c7825 */ /* 0x002fe400078e007c */
[----:B------:R-:W3:Y:S04]  /*20b0*/  LDG.E.64 R128, desc[UR4][R128.64] ;  /* 0x0000000480807981 */ /* 0x000ee8000c1e1b00 */
[----:B------:R-:W4:Y:S01]  /*20c0*/  LDG.E.128 R124, desc[UR4][R124.64] ;  /* 0x000000047c7c7981 */ /* 0x000f22000c1e1d00 */
[----:B--2---:R-:W-:-:S05]  /*20d0*/  IMAD.WIDE.U32 R130, R201, 0x4, R130 ;  /* 0x00000004c9827825 */ /* 0x004fca00078e0082 */
[----:B------:R1:W5:Y:S01]  /*20e0*/  LDG.E R0, desc[UR4][R130.64] ;  /* 0x0000000482007981 */ /* 0x000362000c1e1900 */
[----:B---3--:R-:W-:Y:S01]  /*20f0*/  MOV R187, R128 ;  /* 0x0000008000bb7202 */ /* 0x008fe20000000f00 */
[--C-:B0-----:R-:W-:Y:S01]  /*2100*/  IMAD.MOV.U32 R178, RZ, RZ, R129.reuse ;  /* 0x000000ffffb27224 */ /* 0x101fe200078e0081 */
[----:B------:R-:W-:Y:S01]  /*2110*/  SHF.R.U64 R192, R128, 0x10, R129 ;  /* 0x0000001080c07819 */ /* 0x000fe20000001281 */
[----:B----4-:R-:W-:Y:S01]  /*2120*/  FADD.FTZ R189, -R193, R125 ;  /* 0x0000007dc1bd7221 */ /* 0x010fe20000010100 */
[----:B------:R-:W-:Y:S01]  /*2130*/  SHF.L.U32 R125, R187, 0x10, RZ ;  /* 0x00000010bb7d7819 */ /* 0x000fe200000006ff */
[C---:B------:R-:W-:Y:S01]  /*2140*/  FADD.FTZ R179, -R193.reuse, R124 ;  /* 0x0000007cc1b37221 */ /* 0x040fe20000010100 */
[----:B------:R-:W-:Y:S01]  /*2150*/  SHF.R.U32.HI R191, RZ, 0x10, R129 ;  /* 0x00000010ffbf7819 */ /* 0x000fe20000011681 */
[----:B------:R-:W-:Y:S02]  /*2160*/  IMAD.U32 R124, R192, 0x10000, RZ ;  /* 0x00010000c07c7824 */ /* 0x000fe400078e00ff */
[C---:B------:R-:W-:Y:S01]  /*2170*/  FADD.FTZ R129, -R193.reuse, R126 ;  /* 0x0000007ec1817221 */ /* 0x040fe20000010100 */
[C---:B------:R-:W-:Y:S01]  /*2180*/  FMUL.FTZ R192, R10.reuse, R189 ;  /* 0x000000bd0ac07220 */ /* 0x040fe20000410000 */
[----:B------:R-:W-:Y:S01]  /*2190*/  FMUL.FTZ R187, R10, R179 ;  /* 0x000000b30abb7220 */ /* 0x000fe20000410000 */
[----:B------:R-:W-:Y:S01]  /*21a0*/  FMUL.FTZ R194, R34, R125 ;  /* 0x0000007d22c27220 */ /* 0x000fe20000410000 */
[----:B------:R-:W-:Y:S01]  /*21b0*/  FADD.FTZ R193, -R193, R127 ;  /* 0x0000007fc1c17221 */ /* 0x000fe20000010100 */
[----:B------:R-:W-:Y:S01]  /*21c0*/  SHF.L.U32 R127, R178, 0x10, RZ ;  /* 0x00000010b27f7819 */ /* 0x000fe200000006ff */
        /* <DEDUP_REMOVED lines=22> */
.L_x_4854:
[----:B------:R-:W-:Y:S05]  /*2330*/  BSYNC B0 ;  /* 0x0000000000007941 */ /* 0x000fea0003800000 */
.L_x_4844:
        /* <DEDUP_REMOVED lines=26> */
.L_x_4981:
        /* <DEDUP_REMOVED lines=15> */
[----:B------:R0:W-:Y:S01]  /*25d0*/  @!P5 STS.64 [R199+0x2800], R178 ;  /* 0x002800b2c700d388 */ /* 0x0001e20000000a00 */
[----:B------:R-:W-:Y:S01]  /*25e0*/  BAR.SYNC.DEFER_BLOCKING 0x0 ;  /* 0x0000000000007b1d */ /* 0x000fe20000010000 */
[----:B0-----:R-:W-:-:S05]  /*25f0*/  IMAD.MOV.U32 R179, RZ, RZ, RZ ;  /* 0x000000ffffb37224 */ /* 0x001fca00078e00ff */
        /* <DEDUP_REMOVED lines=10> */
[----:B------:R-:W-:Y:S02]  /*26a0*/  @P0 LEA.HI.SX32 R179, R202, R145, 0x1e ;  /* 0x00000091cab30211 */ /* 0x000fe400078ff2ff */
[----:B------:R-:W-:Y:S01]  /*26b0*/  FADD.FTZ R130, R130, R197 ;  /* 0x000000c582827221 */ /* 0x000fe20000010000 */
[----:B------:R-:W-:-:S03]  /*26c0*/  FADD.FTZ R124, R131, R124 ;  /* 0x0000007c837c7221 */ /* 0x000fc60000010000 */
[----:B------:R-:W-:Y:S01]  /*26d0*/  FMUL.FTZ R131, R130, UR8 ;  /* 0x0000000882837c20 */ /* 0x000fe20008410000 */
[----:B------:R-:W-:Y:S01]  /*26e0*/  FMUL.FTZ R130, R124, UR8 ;  /* 0x000000087c827c20 */ /* 0x000fe20008410000 */
[----:B------:R-:W-:Y:S06]  /*26f0*/  @!P6 BRA `(.L_x_4865) ;  /* 0x000000080050e947 */ /* 0x000fec0003800000 */
[----:B------:R-:W0:Y:S08]  /*2700*/  @P0 LDC.64 R126, c[0x0][0x220] ;  /* 0x00008800ff7e0b82 */ /* 0x000e300000000a00 */
[----:B------:R-:W1:Y:S01]  /*2710*/  @!P1 LDC.64 R124, c[0x0][0x2c8] ;  /* 0x0000b200ff7c9b82 */ /* 0x000e620000000a00 */
[----:B0-----:R-:W-:-:S06]  /*2720*/  @P0 IMAD.WIDE.U32 R126, R179, 0x8, R126 ;  /* 0x00000008b37e0825 */ /* 0x001fcc00078e007e */
[----:B------:R-:W2:Y:S01]  /*2730*/  @P0 LDG.E.64 R126, desc[UR4][R126.64] ;  /* 0x000000047e7e0981 */ /* 0x000ea2000c1e1b00 */
[----:B-1----:R-:W-:Y:S01]  /*2740*/  @!P1 ISETP.NE.U32.AND P5, PT, R124, RZ, PT ;  /* 0x000000ff7c00920c */ /* 0x002fe20003fa5070 */
[----:B------:R-:W-:Y:S03]  /*2750*/  BSSY B1, `(.L_x_4866) ;  /* 0x000000f000017945 */ /* 0x000fe60003800000 */
[----:B------:R-:W-:-:S04]  /*2760*/  @!P1 ISETP.NE.AND.EX P5, PT, R125, RZ, PT, P5 ;  /* 0x000000ff7d00920c */ /* 0x000fc80003fa5350 */
[----:B-----5:R-:W-:Y:S02]  /*2770*/  @!P1 FSEL R197, R100, RZ, P5 ;  /* 0x000000ff64c59208 */ /* 0x020fe40002800000 */
[----:B--2---:R-:W-:Y:S01]  /*2780*/  @P0 PRMT R148, R126, 0x7610, R148 ;  /* 0x000076107e940816 */ /* 0x004fe20000000094 */
[----:B------:R-:W-:Y:S06]  /*2790*/  @!P1 BRA `(.L_x_4867) ;  /* 0x0000000000289947 */ /* 0x000fec0003800000 */
        /* <DEDUP_REMOVED lines=10> */
.L_x_4867:
[----:B------:R-:W-:Y:S05]  /*2840*/  BSYNC B1 ;  /* 0x0000000000017941 */ /* 0x000fea0003800000 */
.L_x_4866:
[----:B------:R-:W-:Y:S04]  /*2850*/  BSSY B1, `(.L_x_4868) ;  /* 0x000000d000017945 */ /* 0x000fe80003800000 */
[----:B------:R-:W-:Y:S05]  /*2860*/  @!P0 BRA `(.L_x_4869) ;  /* 0x00000000002c8947 */ /* 0x000fea0003800000 */
[----:B------:R-:W-:Y:S01]  /*2870*/  LOP3.LUT P5, RZ, R7, 0xff, RZ, 0xc0, !PT ;  /* 0x000000ff07ff7812 */ /* 0x000fe200078ac0ff */
        /* <DEDUP_REMOVED lines=8> */
[--C-:B------:R-:W-:Y:S01]  /*2900*/  FADD.FTZ R56, R56, R149.reuse ;  /* 0x0000009538387221 */ /* 0x100fe20000010000 */
[----:B------:R-:W-:-:S07]  /*2910*/  PRMT R149, R129, 0x7610, R149 ;  /* 0x0000761081957816 */ /* 0x000fce0000000095 */
.L_x_4869:
[----:B------:R-:W-:Y:S05]  /*2920*/  BSYNC B1 ;  /* 0x0000000000017941 */ /* 0x000fea0003800000 */
.L_x_4868:
[----:B------:R-:W-:Y:S01]  /*2930*/  @!P1 ISETP.NE.U32.AND P5, PT, R124, RZ, PT ;  /* 0x000000ff7c00920c */ /* 0x000fe20003fa5070 */
[----:B------:R-:W-:Y:S01]  /*2940*/  BSSY B1, `(.L_x_4870) ;  /* 0x000000e000017945 */ /* 0x000fe20003800000 */
[----:B------:R-:W-:Y:S02]  /*2950*/  @P0 SHF.R.U64 R126, R126, 0x10, R127 ;  /* 0x000000107e7e0819 */ /* 0x000fe4000000127f */
[----:B------:R-:W-:Y:S02]  /*2960*/  @!P1 ISETP.NE.AND.EX P5, PT, R125, RZ, PT, P5 ;  /* 0x000000ff7d00920c */ /* 0x000fe40003fa5350 */
[----:B------:R-:W-:Y:S02]  /*2970*/  @P0 PRMT R150, R126, 0x7610, R150 ;  /* 0x000076107e960816 */ /* 0x000fe40000000096 */
        /* <DEDUP_REMOVED lines=10> */
.L_x_4871:
[----:B------:R-:W-:Y:S05]  /*2a20*/  BSYNC B1 ;  /* 0x0000000000017941 */ /* 0x000fea0003800000 */
.L_x_4870:
[----:B------:R-:W-:Y:S04]  /*2a30*/  BSSY B1, `(.L_x_4872) ;  /* 0x000000d000017945 */ /* 0x000fe80003800000 */
[----:B------:R-:W-:Y:S05]  /*2a40*/  @!P0 BRA `(.L_x_4873) ;  /* 0x00000000002c8947 */ /* 0x000fea0003800000 */
[----:B------:R-:W-:Y:S01]  /*2a50*/  LOP3.LUT P5, RZ, R7, 0xff00, RZ, 0xc0, !PT ;  /* 0x0000ff0007ff7812 */ /* 0x000fe200078ac0ff */
[----:B------:R-:W-:Y:S01]  /*2a60*/  FMUL.FTZ R126, R178, UR11 ;  /* 0x0000000bb27e7c20 */ /* 0x000fe20008410000 */
[----:B------:R-:W-:Y:S01]  /*2a70*/  MOV R128, RZ ;  /* 0x000000ff00807202 */ /* 0x000fe20000000f00 */
[----:B------:R-:W-:Y:S02]  /*2a80*/  IMAD.MOV.U32 R200, RZ, RZ, RZ ;  /* 0x000000ffffc87224 */ /* 0x000fe400078e00ff */
[----:B------:R-:W-:-:S08]  /*2a90*/  FMUL.FTZ R129, R126, UR10 ;  /* 0x0000000a7e817c20 */ /* 0x000fd00008410000 */
[----:B------:R-:W-:Y:S01]  /*2aa0*/  @P5 FMUL.FTZ R128, R29, R129 ;  /* 0x000000811d805220 */ /* 0x000fe20000410000 */
[----:B------:R-:W-:-:S04]  /*2ab0*/  @P5 IMAD.U32 R126, R150, 0x10000, RZ ;  /* 0x00010000967e5824 */ /* 0x000fc800078e00ff */
[----:B------:R-:W-:Y:S01]  /*2ac0*/  @P5 FMUL.FTZ R200, R129, R126 ;  /* 0x0000007e81c85220 */ /* 0x000fe20000410000 */
[----:B------:R-:W-:-:S03]  /*2ad0*/  F2FP.BF16.F32.PACK_AB R128, RZ, R128 ;  /* 0x00000080ff80723e */ /* 0x000fc600000010ff */
[----:B------:R-:W-:Y:S01]  /*2ae0*/  FADD.FTZ R57, R57, R200 ;  /* 0x000000c839397221 */ /* 0x000fe20000010000 */
[----:B------:R-:W-:-:S07]  /*2af0*/  PRMT R151, R128, 0x7610, R151 ;  /* 0x0000761080977816 */ /* 0x000fce0000000097 */
.L_x_4873:
[----:B------:R-:W-:Y:S05]  /*2b00*/  BSYNC B1 ;  /* 0x0000000000017941 */ /* 0x000fea0003800000 */
.L_x_4872:
[----:B------:R-:W-:Y:S01]  /*2b10*/  @!P1 ISETP.NE.U32.AND P5, PT, R124, RZ, PT ;  /* 0x000000ff7c00920c */ /* 0x000fe20003fa5070 */
[----:B------:R-:W-:Y:S01]  /*2b20*/  BSSY B1, `(.L_x_4874) ;  /* 0x000000d000017945 */ /* 0x000fe20003800000 */
[----:B------:R-:W-:Y:S02]  /*2b30*/  @P0 PRMT R152, R127, 0x7610, R152 ;  /* 0x000076107f980816 */ /* 0x000fe40000000098 */
        /* <DEDUP_REMOVED lines=11> */
.L_x_4875:
[----:B------:R-:W-:Y:S05]  /*2bf0*/  BSYNC B1 ;  /* 0x0000000000017941 */ /* 0x000fea0003800000 */
.L_x_4874:
[----:B------:R-:W-:Y:S04]  /*2c00*/  BSSY B1, `(.L_x_4876) ;  /* 0x000000c000017945 */ /* 0x000fe80003800000 */
[----:B------:R-:W-:Y:S05]  /*2c10*/  @!P0 BRA `(.L_x_4877) ;  /* 0x0000000000288947 */ /* 0x000fea0003800000 */
[----:B------:R-:W-:Y:S01]  /*2c20*/  LOP3.LUT P5, RZ, R7, 0xff0000, RZ, 0xc0, !PT ;  /* 0x00ff000007ff7812 */ /* 0x000fe200078ac0ff */
[----:B------:R-:W-:Y:S01]  /*2c30*/  FMUL.FTZ R126, R199, UR11 ;  /* 0x0000000bc77e7c20 */ /* 0x000fe20008410000 */
[----:B------:R-:W-:-:S03]  /*2c40*/  CS2R R128, SRZ ;  /* 0x0000000000807805 */ /* 0x000fc6000001ff00 */
[----:B------:R-:W-:-:S08]  /*2c50*/  FMUL.FTZ R153, R126, UR10 ;  /* 0x0000000a7e997c20 */ /* 0x000fd00008410000 */
[----:B------:R-:W-:Y:S01]  /*2c60*/  @P5 SHF.L.U32 R126, R152, 0x10, RZ ;  /* 0x00000010987e5819 */ /* 0x000fe200000006ff */
[----:B------:R-:W-:-:S04]  /*2c70*/  @P5 FMUL.FTZ R128, R28, R153 ;  /* 0x000000991c805220 */ /* 0x000fc80000410000 */
[----:B------:R-:W-:Y:S01]  /*2c80*/  @P5 FMUL.FTZ R129, R153, R126 ;  /* 0x0000007e99815220 */ /* 0x000fe20000410000 */
[----:B------:R-:W-:-:S03]  /*2c90*/  F2FP.BF16.F32.PACK_AB R128, RZ, R128 ;  /* 0x00000080ff80723e */ /* 0x000fc600000010ff */
[----:B------:R-:W-:Y:S01]  /*2ca0*/  FADD.FTZ R58, R58, R129 ;  /* 0x000000813a3a7221 */ /* 0x000fe20000010000 */
[----:B------:R-:W-:-:S07]  /*2cb0*/  PRMT R153, R128, 0x7610, R153 ;  /* 0x0000761080997816 */ /* 0x000fce0000000099 */
.L_x_4877:
[----:B------:R-:W-:Y:S05]  /*2cc0*/  BSYNC B1 ;  /* 0x0000000000017941 */ /* 0x000fea0003800000 */
.L_x_4876:
        /* <DEDUP_REMOVED lines=18> */
.L_x_4879:
[----:B------:R-:W-:Y:S05]  /*2df0*/  BSYNC B1 ;  /* 0x0000000000017941 */ /* 0x000fea0003800000 */
.L_x_4878:
[----:B------:R-:W-:Y:S01]  /*2e00*/  SEL R122, R199, R122, P5 ;  /* 0x0000007ac77a7207 */ /* 0x000fe20002800000 */
[----:B------:R-:W-:Y:S01]  /*2e10*/  BSSY B1, `(.L_x_4880) ;  /* 0x0000015000017945 */ /* 0x000fe20003800000 */
[----:B------:R-:W-:Y:S02]  /*2e20*/  SEL R123, R126, R123, P5 ;  /* 0x0000007b7e7b7207 */ /* 0x000fe40002800000 */
[----:B------:R-:W-:Y:S02]  /*2e30*/  ISETP.NE.U32.AND P5, PT, R128, RZ, PT ;  /* 0x000000ff8000720c */ /* 0x000fe40003fa5070 */
[----:B------:R-:W-:Y:S02]  /*2e40*/  @P0 SHF.R.U32.HI R127, RZ, 0x10, R127 ;  /* 0x00000010ff7f0819 */ /* 0x000fe4000001167f */
[----:B------:R-:W-:Y:S02]  /*2e50*/  ISETP.NE.AND.EX P5, PT, R129, RZ, PT, P5 ;  /* 0x000000ff8100720c */ /* 0x000fe40003fa5350 */
[----:B------:R-:W-:-:S11]  /*2e60*/  @P0 PRMT R154, R127, 0x7610, R154 ;  /* 0x000076107f9a0816 */ /* 0x000fd6000000009a */
[----:B------:R-:W0:Y:S02]  /*2e70*/  @P5 LDC.64 R124, c[0x0][0x308] ;  /* 0x0000c200ff7c5b82 */ /* 0x000e240000000a00 */
[----:B0-----:R-:W-:-:S05]  /*2e80*/  @P5 IMAD.WIDE.U32 R124, R9, 0x10, R124 ;  /* 0x00000010097c5825 */ /* 0x001fca00078e007c */
[----:B------:R0:W-:Y:S01]  /*2e90*/  @P5 STG.E.128 desc[UR4][R124.64], R120 ;  /* 0x000000787c005986 */ /* 0x0001e2000c101d04 */
[----:B------:R-:W-:Y:S05]  /*2ea0*/  @!P0 BRA `(.L_x_4881) ;  /* 0x00000000002c8947 */ /* 0x000fea0003800000 */
[----:B------:R-:W-:Y:S01]  /*2eb0*/  LOP3.LUT P5, RZ, R7, 0xff000000, RZ, 0xc0, !PT ;  /* 0xff00000007ff7812 */ /* 0x000fe200078ac0ff */
[----:B------:R-:W-:Y:S01]  /*2ec0*/  FMUL.FTZ R126, R126, UR11 ;  /* 0x0000000b7e7e7c20 */ /* 0x000fe20008410000 */
[----:B0-----:R-:W-:Y:S01]  /*2ed0*/  HFMA2.MMA R124, -RZ, RZ, 0, 0 ;  /* 0x00000000ff7c7435 */ /* 0x001fe200000001ff */
        /* <DEDUP_REMOVED lines=8> */
.L_x_4881:
[----:B------:R-:W-:Y:S05]  /*2f60*/  BSYNC B1 ;  /* 0x0000000000017941 */ /* 0x000fea0003800000 */
.L_x_4880:
        /* <DEDUP_REMOVED lines=10> */
.L_x_4883:
[----:B------:R-:W-:Y:S05]  /*3010*/  BSYNC B1 ;  /* 0x0000000000017941 */ /* 0x000fea0003800000 */
.L_x_4882:
[----:B------:R-:W-:Y:S01]  /*3020*/  IADD3 R9, R9, 0x80, RZ ;  /* 0x0000008009097810 */ /* 0x000fe20007ffe0ff */
[----:B------:R-:W-:-:S07]  /*3030*/  VIADD R179, R179, 0x80 ;  /* 0x00000080b3b37836 */ /* 0x000fce0000000000 */
.L_x_4865:
[----:B------:R-:W-:Y:S05]  /*3040*/  BSYNC B0 ;  /* 0x0000000000007941 */ /* 0x000fea0003800000 */
.L_x_4864:
[----:B------:R-:W-:Y:S04]  /*3050*/  BSSY B0, `(.L_x_4884) ;  /* 0x0000090000007945 */ /* 0x000fe80003800000 */
[----:B------:R-:W-:Y:S05]  /*3060*/  @!P4 BRA `(.L_x_4885) ;  /* 0x000000080038c947 */ /* 0x000fea0003800000 */
[----:B-1----:R-:W1:Y:S01]  /*3070*/  @P0 LDC.64 R126, c[0x0][0x220] ;  /* 0x00008800ff7e0b82 */ /* 0x002e620000000a00 */
[----:B------:R-:W-:-:S04]  /*3080*/  ISETP.NE.AND P5, PT, R143, RZ, PT ;  /* 0x000000ff8f00720c */ /* 0x000fc80003fa5270 */
[----:B------:R-:W-:-:S03]  /*3090*/  FSEL R201, R131, RZ, !P5 ;  /* 0x000000ff83c97208 */ /* 0x000fc60006800000 */
[----:B0-----:R-:W0:Y:S01]  /*30a0*/  @!P1 LDC.64 R124, c[0x0][0x2c8] ;  /* 0x0000b200ff7c9b82 */ /* 0x001e220000000a00 */
[----:B-1----:R-:W-:-:S06]  /*30b0*/  @P0 IMAD.WIDE.U32 R126, R179, 0x8, R126 ;  /* 0x00000008b37e0825 */ /* 0x002fcc00078e007e */
[----:B------:R-:W2:Y:S01]  /*30c0*/  @P0 LDG.E.64 R126, desc[UR4][R126.64] ;  /* 0x000000047e7e0981 */ /* 0x000ea2000c1e1b00 */
[----:B0-----:R-:W-:Y:S01]  /*30d0*/  @!P1 ISETP.NE.U32.AND P5, PT, R124, RZ, PT ;  /* 0x000000ff7c00920c */ /* 0x001fe20003fa5070 */
[----:B------:R-:W-:Y:S03]  /*30e0*/  BSSY B1, `(.L_x_4886) ;  /* 0x000000d000017945 */ /* 0x000fe60003800000 */
[----:B------:R-:W-:-:S04]  /*30f0*/  @!P1 ISETP.NE.AND.EX P5, PT, R125, RZ, PT, P5 ;  /* 0x000000ff7d00920c */ /* 0x000fc80003fa5350 */
[----:B-----5:R-:W-:Y:S02]  /*3100*/  @!P1 FSEL R197, R104, RZ, P5 ;  /* 0x000000ff68c59208 */ /* 0x020fe40002800000 */
[----:B--2---:R-:W-:Y:S01]  /*3110*/  @P0 PRMT R148, R126, 0x7610, R148 ;  /* 0x000076107e940816 */ /* 0x004fe20000000094 */
[----:B------:R-:W-:Y:S06]  /*3120*/  @!P1 BRA `(.L_x_4887) ;  /* 0x0000000000209947 */ /* 0x000fec0003800000 */
        /* <DEDUP_REMOVED lines=8> */
.L_x_4887:
[----:B------:R-:W-:Y:S05]  /*31b0*/  BSYNC B1 ;  /* 0x0000000000017941 */ /* 0x000fea0003800000 */
.L_x_4886:
[----:B------:R-:W-:Y:S04]  /*31c0*/  BSSY B1, `(.L_x_4888) ;  /* 0x000000d000017945 */ /* 0x000fe80003800000 */
[----:B------:R-:W-:Y:S05]  /*31d0*/  @!P0 BRA `(.L_x_4889) ;  /* 0x00000000002c8947 */ /* 0x000fea0003800000 */
[----:B------:R-:W-:Y:S01]  /*31e0*/  LOP3.LUT P5, RZ, R6, 0xff, RZ, 0xc0, !PT ;  /* 0x000000ff06ff7812 */ /* 0x000fe200078ac0ff */
        /* <DEDUP_REMOVED lines=8> */
[--C-:B------:R-:W-:Y:S01]  /*3270*/  FADD.FTZ R52, R52, R149.reuse ;  /* 0x0000009534347221 */ /* 0x100fe20000010000 */
[----:B------:R-:W-:-:S07]  /*3280*/  PRMT R149, R129, 0x7610, R149 ;  /* 0x0000761081957816 */ /* 0x000fce0000000095 */
.L_x_4889:
[----:B------:R-:W-:Y:S05]  /*3290*/  BSYNC B1 ;  /* 0x0000000000017941 */ /* 0x000fea0003800000 */
.L_x_4888:
[----:B------:R-:W-:Y:S01]  /*32a0*/  @!P1 ISETP.NE.U32.AND P5, PT, R124, RZ, PT ;  /* 0x000000ff7c00920c */ /* 0x000fe20003fa5070 */
[----:B------:R-:W-:Y:S01]  /*32b0*/  BSSY B1, `(.L_x_4890) ;  /* 0x000000c000017945 */ /* 0x000fe20003800000 */
[----:B------:R-:W-:Y:S02]  /*32c0*/  @P0 SHF.R.U64 R126, R126, 0x10, R127 ;  /* 0x000000107e7e0819 */ /* 0x000fe4000000127f */
[----:B------:R-:W-:Y:S02]  /*32d0*/  @!P1 ISETP.NE.AND.EX P5, PT, R125, RZ, PT, P5 ;  /* 0x000000ff7d00920c */ /* 0x000fe40003fa5350 */
[----:B------:R-:W-:Y:S02]  /*32e0*/  @P0 PRMT R150, R126, 0x7610, R150 ;  /* 0x000076107e960816 */ /* 0x000fe40000000096 */
        /* <DEDUP_REMOVED lines=8> */
.L_x_4891:
[----:B------:R-:W-:Y:S05]  /*3370*/  BSYNC B1 ;  /* 0x0000000000017941 */ /* 0x000fea0003800000 */
.L_x_4890:
[----:B------:R-:W-:Y:S04]  /*3380*/  BSSY B1, `(.L_x_4892) ;  /* 0x000000d000017945 */ /* 0x000fe80003800000 */
[----:B------:R-:W-:Y:S05]  /*3390*/  @!P0 BRA `(.L_x_4893) ;  /* 0x00000000002c8947 */ /* 0x000fea0003800000 */
[----:B------:R-:W-:Y:S01]  /*33a0*/  LOP3.LUT P5, RZ, R6, 0xff00, RZ, 0xc0, !PT ;  /* 0x0000ff0006ff7812 */ /* 0x000fe200078ac0ff */
[----:B------:R-:W-:Y:S01]  /*33b0*/  FMUL.FTZ R126, R178, UR11 ;  /* 0x0000000bb27e7c20 */ /* 0x000fe20008410000 */
[----:B------:R-:W-:Y:S01]  /*33c0*/  HFMA2.MMA R128, -RZ, RZ, 0, 0 ;  /* 0x00000000ff807435 */ /* 0x000fe200000001ff */
        /* <DEDUP_REMOVED lines=8> */
.L_x_4893:
[----:B------:R-:W-:Y:S05]  /*3450*/  BSYNC B1 ;  /* 0x0000000000017941 */ /* 0x000fea0003800000 */
.L_x_4892:
[----:B------:R-:W-:Y:S01]  /*3460*/  @!P1 ISETP.NE.U32.AND P5, PT, R124, RZ, PT ;  /* 0x000000ff7c00920c */ /* 0x000fe20003fa5070 */
[----:B------:R-:W-:Y:S01]  /*3470*/  BSSY B1, `(.L_x_4894) ;  /* 0x000000b000017945 */ /* 0x000fe20003800000 */
[----:B------:R-:W-:Y:S02]  /*3480*/  @P0 PRMT R152, R127, 0x7610, R152 ;  /* 0x000076107f980816 */ /* 0x000fe40000000098 */
        /* <DEDUP_REMOVED lines=9> */
.L_x_4895:
[----:B------:R-:W-:Y:S05]  /*3520*/  BSYNC B1 ;  /* 0x0000000000017941 */ /* 0x000fea0003800000 */
.L_x_4894:
        /* <DEDUP_REMOVED lines=12> */
.L_x_4897:
[----:B------:R-:W-:Y:S05]  /*35f0*/  BSYNC B1 ;  /* 0x0000000000017941 */ /* 0x000fea0003800000 */
.L_x_4896:
        /* <DEDUP_REMOVED lines=16> */
.L_x_4899:
[----:B------:R-:W-:Y:S05]  /*3700*/  BSYNC B1 ;  /* 0x0000000000017941 */ /* 0x000fea0003800000 */
.L_x_4898:
        /* <DEDUP_REMOVED lines=13> */
[----:B0-----:R-:W-:Y:S01]  /*37e0*/  MOV R124, RZ ;  /* 0x000000ff007c7202 */ /* 0x001fe20000000f00 */
        /* <DEDUP_REMOVED lines=8> */
.L_x_4901:
[----:B------:R-:W-:Y:S05]  /*3870*/  BSYNC B1 ;  /* 0x0000000000017941 */ /* 0x000fea0003800000 */
.L_x_4900:
        /* <DEDUP_REMOVED lines=10> */
.L_x_4903:
[----:B------:R-:W-:Y:S05]  /*3920*/  BSYNC B1 ;  /* 0x0000000000017941 */ /* 0x000fea0003800000 */
.L_x_4902:
[----:B------:R-:W-:Y:S01]  /*3930*/  IADD3 R9, R9, 0x80, RZ ;  /* 0x0000008009097810 */ /* 0x000fe20007ffe0ff */
[----:B------:R-:W-:-:S07]  /*3940*/  VIADD R179, R179, 0x80 ;  /* 0x00000080b3b37836 */ /* 0x000fce0000000000 */
.L_x_4885:
[----:B------:R-:W-:Y:S05]  /*3950*/  BSYNC B0 ;  /* 0x0000000000007941 */ /* 0x000fea0003800000 */
.L_x_4884:
        /* <DEDUP_REMOVED lines=22> */
.L_x_4907:
[----:B------:R-:W-:Y:S05]  /*3ac0*/  BSYNC B1 ;  /* 0x0000000000017941 */ /* 0x000fea0003800000 */
.L_x_4906:
        /* <DEDUP_REMOVED lines=13> */
.L_x_4909:
[----:B------:R-:W-:Y:S05]  /*3ba0*/  BSYNC B1 ;  /* 0x0000000000017941 */ /* 0x000fea0003800000 */
.L_x_4908:
        /* <DEDUP_REMOVED lines=13> */
.L_x_4911:
[----:B------:R-:W-:Y:S05]  /*3c80*/  BSYNC B1 ;  /* 0x0000000000017941 */ /* 0x000fea0003800000 */
.L_x_4910:
        /* <DEDUP_REMOVED lines=13> */
.L_x_4913:
[----:B------:R-:W-:Y:S05]  /*3d60*/  BSYNC B1 ;  /* 0x0000000000017941 */ /* 0x000fea0003800000 */
.L_x_4912:
        /* <DEDUP_REMOVED lines=12> */
.L_x_4915:
[----:B------:R-:W-:Y:S05]  /*3e30*/  BSYNC B1 ;  /* 0x0000000000017941 */ /* 0x000fea0003800000 */
.L_x_4914:
        /* <DEDUP_REMOVED lines=12> */
.L_x_4917:
[----:B------:R-:W-:Y:S05]  /*3f00*/  BSYNC B1 ;  /* 0x0000000000017941 */ /* 0x000fea0003800000 */
.L_x_4916:
        /* <DEDUP_REMOVED lines=16> */
.L_x_4919:
[----:B------:R-:W-:Y:S05]  /*4010*/  BSYNC B1 ;  /* 0x0000000000017941 */ /* 0x000fea0003800000 */
.L_x_4918:
        /* <DEDUP_REMOVED lines=22> */
.L_x_4921:
[----:B------:R-:W-:Y:S05]  /*4180*/  BSYNC B1 ;  /* 0x0000000000017941 */ /* 0x000fea0003800000 */
.L_x_4920:
        /* <DEDUP_REMOVED lines=10> */
.L_x_4923:
[----:B------:R-:W-:Y:S05]  /*4230*/  BSYNC B1 ;  /* 0x0000000000017941 */ /* 0x000fea0003800000 */
.L_x_4922:
[----:B------:R-:W-:Y:S01]  /*4240*/  IADD3 R9, R9, 0x80, RZ ;  /* 0x0000008009097810 */ /* 0x000fe20007ffe0ff */
[----:B------:R-:W-:-:S07]  /*4250*/  VIADD R179, R179, 0x80 ;  /* 0x00000080b3b37836 */ /* 0x000fce0000000000 */
.L_x_4905:
[----:B------:R-:W-:Y:S05]  /*4260*/  BSYNC B0 ;  /* 0x0000000000007941 */ /* 0x000fea0003800000 */
.L_x_4904:
        /* <DEDUP_REMOVED lines=22> */
.L_x_4927:
[----:B------:R-:W-:Y:S05]  /*43d0*/  BSYNC B1 ;  /* 0x0000000000017941 */ /* 0x000fea0003800000 */
.L_x_4926:
        /* <DEDUP_REMOVED lines=13> */
.L_x_4929:
[----:B------:R-:W-:Y:S05]  /*44b0*/  BSYNC B1 ;  /* 0x0000000000017941 */ /* 0x000fea0003800000 */
.L_x_4928:
        /* <DEDUP_REMOVED lines=13> */
.L_x_4931:
[----:B------:R-:W-:Y:S05]  /*4590*/  BSYNC B1 ;  /* 0x0000000000017941 */ /* 0x000fea0003800000 */
.L_x_4930:
        /* <DEDUP_REMOVED lines=13> */
.L_x_4933:
[----:B------:R-:W-:Y:S05]  /*4670*/  BSYNC B1 ;  /* 0x0000000000017941 */ /* 0x000fea0003800000 */
.L_x_4932:
        /* <DEDUP_REMOVED lines=12> */
.L_x_4935:
[----:B------:R-:W-:Y:S05]  /*4740*/  BSYNC B1 ;  /* 0x0000000000017941 */ /* 0x000fea0003800000 */
.L_x_4934:
        /* <DEDUP_REMOVED lines=12> */
.L_x_4937:
[----:B------:R-:W-:Y:S05]  /*4810*/  BSYNC B1 ;  /* 0x0000000000017941 */ /* 0x000fea0003800000 */
.L_x_4936:
        /* <DEDUP_REMOVED lines=16> */
.L_x_4939:
[----:B------:R-:W-:Y:S05]  /*4920*/  BSYNC B1 ;  /* 0x0000000000017941 */ /* 0x000fea0003800000 */
.L_x_4938:
        /* <DEDUP_REMOVED lines=22> */
.L_x_4941:
[----:B------:R-:W-:Y:S05]  /*4a90*/  BSYNC B1 ;  /* 0x0000000000017941 */ /* 0x000fea0003800000 */
.L_x_4940:
        /* <DEDUP_REMOVED lines=10> */
.L_x_4943:
[----:B------:R-:W-:Y:S05]  /*4b40*/  BSYNC B1 ;  /* 0x0000000000017941 */ /* 0x000fea0003800000 */
.L_x_4942:
[----:B------:R-:W-:Y:S01]  /*4b50*/  IADD3 R9, R9, 0x80, RZ ;  /* 0x0000008009097810 */ /* 0x000fe20007ffe0ff */
[----:B------:R-:W-:-:S07]  /*4b60*/  VIADD R179, R179, 0x80 ;  /* 0x00000080b3b37836 */ /* 0x000fce0000000000 */
.L_x_4925:
[----:B------:R-:W-:Y:S05]  /*4b70*/  BSYNC B0 ;  /* 0x0000000000007941 */ /* 0x000fea0003800000 */
.L_x_4924:
[----:B------:R-:W-:Y:S01]  /*4b80*/  ISETP.NE.AND P5, PT, R2, RZ, PT ;  /* 0x000000ff0200720c */ /* 0x000fe20003fa5270 */
[----:B------:R-:W-:-:S12]  /*4b90*/  BSSY B0, `(.L_x_4944) ;  /* 0x000008c000007945 */ /* 0x000fd80003800000 */
        /* <DEDUP_REMOVED lines=21> */
.L_x_4947:
[----:B------:R-:W-:Y:S05]  /*4cf0*/  BSYNC B1 ;  /* 0x0000000000017941 */ /* 0x000fea0003800000 */
.L_x_4946:
        /* <DEDUP_REMOVED lines=13> */
.L_x_4949:
[----:B------:R-:W-:Y:S05]  /*4dd0*/  BSYNC B1 ;  /* 0x0000000000017941 */ /* 0x000fea0003800000 */
.L_x_4948:
        /* <DEDUP_REMOVED lines=13> */
.L_x_4951:
[----:B------:R-:W-:Y:S05]  /*4eb0*/  BSYNC B1 ;  /* 0x0000000000017941 */ /* 0x000fea0003800000 */
.L_x_4950:
        /* <DEDUP_REMOVED lines=13> */
.L_x_4953:
[----:B------:R-:W-:Y:S05]  /*4f90*/  BSYNC B1 ;  /* 0x0000000000017941 */ /* 0x000fea0003800000 */
.L_x_4952:
        /* <DEDUP_REMOVED lines=12> */
.L_x_4955:
[----:B------:R-:W-:Y:S05]  /*5060*/  BSYNC B1 ;  /* 0x0000000000017941 */ /* 0x000fea0003800000 */
.L_x_4954:
        /* <DEDUP_REMOVED lines=12> */
.L_x_4957:
[----:B------:R-:W-:Y:S05]  /*5130*/  BSYNC B1 ;  /* 0x0000000000017941 */ /* 0x000fea0003800000 */
.L_x_4956:
        /* <DEDUP_REMOVED lines=16> */
.L_x_4959:
[----:B------:R-:W-:Y:S05]  /*5240*/  BSYNC B1 ;  /* 0x0000000000017941 */ /* 0x000fea0003800000 */
.L_x_4958:
[----:B------:R-:W-:Y:S01]  /*5250*/  ISETP.NE.U32.AND P1, PT, R128, RZ, PT ;  /* 0x000000ff8000720c */ /* 0x000fe20003f25070 */
[----:B------:R-:W-:Y:S01]  /*5260*/  BSSY B1, `(.L_x_4960) ;  /* 0x0000015000017945 */ /* 0x000fe20003800000 */
[----:B------:R-:W-:Y:S02]  /*5270*/  SEL R122, R197, R122, P5 ;  /* 0x0000007ac57a7207 */ /* 0x000fe40002800000 */
[----:B------:R-:W-:Y:S02]  /*5280*/  ISETP.NE.AND.EX P1, PT, R129, RZ, PT, P1 ;  /* 0x000000ff8100720c */ /* 0x000fe40003f25310 */
[----:B------:R-:W-:Y:S02]  /*5290*/  SEL R123, R126, R123, P5 ;  /* 0x0000007b7e7b7207 */ /* 0x000fe40002800000 */
[----:B------:R-:W-:-:S04]  /*52a0*/  @P0 SHF.R.U32.HI R127, RZ, 0x10, R127 ;  /* 0x00000010ff7f0819 */ /* 0x000fc8000001167f */
[----:B------:R-:W-:-:S05]  /*52b0*/  @P0 PRMT R154, R127, 0x7610, R154 ;  /* 0x000076107f9a0816 */ /* 0x000fca000000009a */
[----:B------:R-:W0:Y:S02]  /*52c0*/  @P1 LDC.64 R124, c[0x0][0x308] ;  /* 0x0000c200ff7c1b82 */ /* 0x000e240000000a00 */
[----:B0-----:R-:W-:-:S05]  /*52d0*/  @P1 IMAD.WIDE.U32 R124, R9, 0x10, R124 ;  /* 0x00000010097c1825 */ /* 0x001fca00078e007c */
[----:B------:R0:W-:Y:S01]  /*52e0*/  @P1 STG.E.128 desc[UR4][R124.64], R120 ;  /* 0x000000787c001986 */ /* 0x0001e2000c101d04 */
[----:B------:R-:W-:Y:S05]  /*52f0*/  @!P0 BRA `(.L_x_4961) ;  /* 0x00000000002c8947 */ /* 0x000fea0003800000 */
[----:B------:R-:W-:Y:S01]  /*5300*/  LOP3.LUT P1, RZ, R0, 0xff000000, RZ, 0xc0, !PT ;  /* 0xff00000000ff7812 */ /* 0x000fe2000782c0ff */
[----:B------:R-:W-:Y:S01]  /*5310*/  FMUL.FTZ R126, R126, UR11 ;  /* 0x0000000b7e7e7c20 */ /* 0x000fe20008410000 */
[----:B------:R-:W-:Y:S01]  /*5320*/  HFMA2.MMA R9, -RZ, RZ, 0, 0 ;  /* 0x00000000ff097435 */ /* 0x000fe200000001ff */
[----:B------:R-:W-:Y:S02]  /*5330*/  IMAD.MOV.U32 R10, RZ, RZ, RZ ;  /* 0x000000ffff0a7224 */ /* 0x000fe400078e00ff */
[----:B------:R-:W-:-:S08]  /*5340*/  FMUL.FTZ R126, R126, UR10 ;  /* 0x0000000a7e7e7c20 */ /* 0x000fd00008410000 */
[----:B------:R-:W-:Y:S01]  /*5350*/  @P1 FMUL.FTZ R9, R11, R126 ;  /* 0x0000007e0b091220 */ /* 0x000fe20000410000 */
[----:B0-----:R-:W-:-:S04]  /*5360*/  @P1 IMAD.U32 R125, R154, 0x10000, RZ ;  /* 0x000100009a7d1824 */ /* 0x001fc800078e00ff */
[----:B------:R-:W-:Y:S01]  /*5370*/  @P1 FMUL.FTZ R10, R125, R126 ;  /* 0x0000007e7d0a1220 */ /* 0x000fe20000410000 */
[----:B------:R-:W-:-:S03]  /*5380*/  F2FP.BF16.F32.PACK_AB R9, RZ, R9 ;  /* 0x00000009ff09723e */ /* 0x000fc600000010ff */
[----:B------:R-:W-:Y:S01]  /*5390*/  FADD.FTZ R43, R43, R10 ;  /* 0x0000000a2b2b7221 */ /* 0x000fe20000010000 */
[----:B------:R-:W-:-:S07]  /*53a0*/  PRMT R156, R9, 0x7610, R156 ;  /* 0x00007610099c7816 */ /* 0x000fce000000009c */
.L_x_4961:
[----:B------:R-:W-:Y:S05]  /*53b0*/  BSYNC B1 ;  /* 0x0000000000017941 */ /* 0x000fea0003800000 */
.L_x_4960:
        /* <DEDUP_REMOVED lines=9> */
.L_x_4945:
[----:B------:R-:W-:Y:S05]  /*5450*/  BSYNC B0 ;  /* 0x0000000000007941 */ /* 0x000fea0003800000 */
.L_x_4944:
[----:B------:R-:W-:Y:S02]  /*5460*/  IADD3 R144, R144, UR12, RZ ;  /* 0x0000000c90907c10 */ /* 0x000fe4000fffe0ff */
[----:B------:R-:W-:Y:S02]  /*5470*/  ISETP.NE.AND P1, PT, R195, RZ, PT ;  /* 0x000000ffc300720c */ /* 0x000fe40003f25270 */
[----:B------:R-:W-:Y:S02]  /*5480*/  ISETP.GE.AND P0, PT, R144, UR13, PT ;  /* 0x0000000d90007c0c */ /* 0x000fe4000bf06270 */
[----:B------:R-:W-:-:S11]  /*5490*/  SEL R195, RZ, 0x1, P1 ;  /* 0x00000001ffc37807 */ /* 0x000fd60000800000 */
[----:B------:R-:W-:Y:S05]  /*54a0*/  @!P0 BRA `(.L_x_4962) ;  /* 0xffffffb400908947 */ /* 0x000fea000383ffff */
.L_x_4843:
        /* <DEDUP_REMOVED lines=19> */
.L_x_4964:
[----:B------:R-:W-:Y:S05]  /*55e0*/  BSYNC B0 ;  /* 0x0000000000007941 */ /* 0x000fea0003800000 */
.L_x_4963:
        /* <DEDUP_REMOVED lines=12> */
.L_x_4966:
[----:B------:R-:W-:Y:S05]  /*56b0*/  BSYNC B0 ;  /* 0x0000000000007941 */ /* 0x000fea0003800000 */
.L_x_4965:
        /* <DEDUP_REMOVED lines=12> */
.L_x_4968:
[----:B------:R-:W-:Y:S05]  /*5780*/  BSYNC B0 ;  /* 0x0000000000007941 */ /* 0x000fea0003800000 */
.L_x_4967:
        /* <DEDUP_REMOVED lines=12> */
.L_x_4970:
[----:B------:R-:W-:Y:S05]  /*5850*/  BSYNC B0 ;  /* 0x0000000000007941 */ /* 0x000fea0003800000 */
.L_x_4969:
        /* <DEDUP_REMOVED lines=12> */
.L_x_4863:
[----:B------:R-:W-:Y:S01]  /*5920*/  HFMA2.MMA R206, -RZ, RZ, 0, 1.847743988037109375e-06 ;  /* 0x0000001fffce7435 */ /* 0x000fe200000001ff */
[----:B------:R-:W-:Y:S01]  /*5930*/  IMAD.MOV.U32 R204, RZ, RZ, R199 ;  /* 0x000000ffffcc7224 */ /* 0x000fe200078e00c7 */
[----:B------:R-:W-:Y:S01]  /*5940*/  MOV R203, 0x10 ;  /* 0x0000001000cb7802 */ /* 0x000fe20000000f00 */
[----:B------:R-:W-:-:S08]  /*5950*/  IMAD.MOV.U32 R201, RZ, RZ, -0x1 ;  /* 0xffffffffffc97424 */ /* 0x000fd000078e00ff */
[----:B-----5:R-:W-:Y:S05]  /*5960*/  WARPSYNC.COLLECTIVE R201, `(.L_x_4971) ;  /* 0x00000000c9087348 */ /* 0x020fea0003c00000 */
[----:B------:R0:W1:Y:S02]  /*5970*/  SHFL.DOWN P6, R202, R204, R203, R206 ;  /* 0x080000cbccca7389 */ /* 0x00006400000c00ce */
[----:B01---5:R-:W-:Y:S01]  /*5980*/  ENDCOLLECTIVE ;  /* 0x000000000000791b */ /* 0x023fe20003800000 */
.L_x_4971:
[----:B------:R-:W-:Y:S02]  /*5990*/  MOV R204, R200 ;  /* 0x000000c800cc7202 */ /* 0x000fe40000000f00 */
[----:B------:R-:W-:-:S07]  /*59a0*/  MOV R126, R202 ;  /* 0x000000ca007e7202 */ /* 0x000fce0000000f00 */
[----:B------:R-:W-:Y:S05]  /*59b0*/  WARPSYNC.COLLECTIVE R201, `(.L_x_4972) ;  /* 0x00000000c9087348 */ /* 0x000fea0003c00000 */
[----:B------:R0:W1:Y:S02]  /*59c0*/  SHFL.DOWN P6, R202, R204, R203, R206 ;  /* 0x080000cbccca7389 */ /* 0x00006400000c00ce */
[----:B01----:R-:W-:Y:S01]  /*59d0*/  ENDCOLLECTIVE ;  /* 0x000000000000791b */ /* 0x003fe20003800000 */
.L_x_4972:
[----:B------:R-:W-:Y:S01]  /*59e0*/  FADD.FTZ R126, R126, R199 ;  /* 0x000000c77e7e7221 */ /* 0x000fe20000010000 */
[----:B------:R-:W-:-:S04]  /*59f0*/  HFMA2.MMA R203, -RZ, RZ, 0, 4.76837158203125e-07 ;  /* 0x00000008ffcb7435 */ /* 0x000fc800000001ff */
[----:B------:R-:W-:Y:S01]  /*5a00*/  MOV R204, R126 ;  /* 0x0000007e00cc7202 */ /* 0x000fe20000000f00 */
[----:B------:R-:W-:-:S07]  /*5a10*/  IMAD.MOV.U32 R127, RZ, RZ, R202 ;  /* 0x000000ffff7f7224 */ /* 0x000fce00078e00ca */
[----:B------:R-:W-:Y:S05]  /*5a20*/  WARPSYNC.COLLECTIVE R201, `(.L_x_4973) ;  /* 0x00000000c9087348 */ /* 0x000fea0003c00000 */
[----:B------:R0:W1:Y:S02]  /*5a30*/  SHFL.DOWN P6, R202, R204, R203, R206 ;  /* 0x080000cbccca7389 */ /* 0x00006400000c00ce */
[----:B01----:R-:W-:Y:S01]  /*5a40*/  ENDCOLLECTIVE ;  /* 0x000000000000791b */ /* 0x003fe20003800000 */
.L_x_4973:
[----:B------:R-:W-:-:S05]  /*5a50*/  FADD.FTZ R127, R127, R200 ;  /* 0x000000c87f7f7221 */ /* 0x000fca0000010000 */
[----:B------:R-:W-:Y:S01]  /*5a60*/  MOV R204, R127 ;  /* 0x0000007f00cc7202 */ /* 0x000fe20000000f00 */
[----:B------:R-:W-:-:S07]  /*5a70*/  IMAD.MOV.U32 R129, RZ, RZ, R202 ;  /* 0x000000ffff817224 */ /* 0x000fce00078e00ca */
[----:B------:R-:W-:Y:S05]  /*5a80*/  WARPSYNC.COLLECTIVE R201, `(.L_x_4974) ;  /* 0x00000000c9087348 */ /* 0x000fea0003c00000 */
[----:B------:R0:W1:Y:S02]  /*5a90*/  SHFL.DOWN P6, R202, R204, R203, R206 ;  /* 0x080000cbccca7389 */ /* 0x00006400000c00ce */
[----:B01----:R-:W-:Y:S01]  /*5aa0*/  ENDCOLLECTIVE ;  /* 0x000000000000791b */ /* 0x003fe20003800000 */
.L_x_4974:
[----:B------:R-:W-:Y:S01]  /*5ab0*/  FADD.FTZ R129, R126, R129 ;  /* 0x000000817e817221 */ /* 0x000fe20000010000 */
[----:B------:R-:W-:-:S03]  /*5ac0*/  HFMA2.MMA R203, -RZ, RZ, 0, 2.384185791015625e-07 ;  /* 0x00000004ffcb7435 */ /* 0x000fc600000001ff */
[----:B------:R-:W-:Y:S01]  /*5ad0*/  IMAD.MOV.U32 R204, RZ, RZ, R129 ;  /* 0x000000ffffcc7224 */ /* 0x000fe200078e0081 */
[----:B------:R-:W-:-:S07]  /*5ae0*/  MOV R128, R202 ;  /* 0x000000ca00807202 */ /* 0x000fce0000000f00 */
[----:B------:R-:W-:Y:S05]  /*5af0*/  WARPSYNC.COLLECTIVE R201, `(.L_x_4975) ;  /* 0x00000000c9087348 */ /* 0x000fea0003c00000 */
[----:B------:R0:W1:Y:S02]  /*5b00*/  SHFL.DOWN P6, R202, R204, R203, R206 ;  /* 0x080000cbccca7389 */ /* 0x00006400000c00ce */
[----:B01----:R-:W-:Y:S01]  /*5b10*/  ENDCOLLECTIVE ;  /* 0x000000000000791b */ /* 0x003fe20003800000 */
.L_x_4975:
[----:B------:R-:W-:-:S04]  /*5b20*/  FADD.FTZ R128, R127, R128 ;  /* 0x000000807f807221 */ /* 0x000fc80000010000 */
[----:B------:R-:W-:Y:S01]  /*5b30*/  IMAD.MOV.U32 R204, RZ, RZ, R128 ;  /* 0x000000ffffcc7224 */ /* 0x000fe200078e0080 */
[----:B------:R-:W-:-:S07]  /*5b40*/  MOV R130, R202 ;  /* 0x000000ca00827202 */ /* 0x000fce0000000f00 */
[----:B------:R-:W-:Y:S05]  /*5b50*/  WARPSYNC.COLLECTIVE R201, `(.L_x_4976) ;  /* 0x00000000c9087348 */ /* 0x000fea0003c00000 */
[----:B------:R0:W1:Y:S02]  /*5b60*/  SHFL.DOWN P6, R202, R204, R203, R206 ;  /* 0x080000cbccca7389 */ /* 0x00006400000c00ce */
[----:B01----:R-:W-:Y:S01]  /*5b70*/  ENDCOLLECTIVE ;  /* 0x000000000000791b */ /* 0x003fe20003800000 */
.L_x_4976:
[----:B------:R-:W-:-:S05]  /*5b80*/  FADD.FTZ R130, R129, R130 ;  /* 0x0000008281827221 */ /* 0x000fca0000010000 */
[----:B------:R-:W-:Y:S01]  /*5b90*/  MOV R204, R130 ;  /* 0x0000008200cc7202 */ /* 0x000fe20000000f00 */
[----:B------:R-:W-:Y:S01]  /*5ba0*/  IMAD.MOV.U32 R203, RZ, RZ, 0x2 ;  /* 0x00000002ffcb7424 */ /* 0x000fe200078e00ff */
[----:B------:R-:W-:-:S07]  /*5bb0*/  MOV R131, R202 ;  /* 0x000000ca00837202 */ /* 0x000fce0000000f00 */
[----:B------:R-:W-:Y:S05]  /*5bc0*/  WARPSYNC.COLLECTIVE R201, `(.L_x_4977) ;  /* 0x00000000c9087348 */ /* 0x000fea0003c00000 */
[----:B------:R0:W1:Y:S02]  /*5bd0*/  SHFL.DOWN P6, R202, R204, R203, R206 ;  /* 0x080000cbccca7389 */ /* 0x00006400000c00ce */
[----:B01----:R-:W-:Y:S01]  /*5be0*/  ENDCOLLECTIVE ;  /* 0x000000000000791b */ /* 0x003fe20003800000 */
.L_x_4977:
[----:B------:R-:W-:-:S05]  /*5bf0*/  FADD.FTZ R131, R128, R131 ;  /* 0x0000008380837221 */ /* 0x000fca0000010000 */
[----:B------:R-:W-:Y:S02]  /*5c00*/  MOV R204, R131 ;  /* 0x0000008300cc7202 */ /* 0x000fe40000000f00 */
[----:B------:R-:W-:-:S07]  /*5c10*/  MOV R179, R202 ;  /* 0x000000ca00b37202 */ /* 0x000fce0000000f00 */
[----:B------:R-:W-:Y:S05]  /*5c20*/  WARPSYNC.COLLECTIVE R201, `(.L_x_4978) ;  /* 0x00000000c9087348 */ /* 0x000fea0003c00000 */
[----:B------:R0:W1:Y:S02]  /*5c30*/  SHFL.DOWN P6, R202, R204, R203, R206 ;  /* 0x080000cbccca7389 */ /* 0x00006400000c00ce */
[----:B01----:R-:W-:Y:S01]  /*5c40*/  ENDCOLLECTIVE ;  /* 0x000000000000791b */ /* 0x003fe20003800000 */
.L_x_4978:
[----:B------:R-:W-:Y:S01]  /*5c50*/  FADD.FTZ R179, R130, R179 ;  /* 0x000000b382b37221 */ /* 0x000fe20000010000 */
[----:B------:R-:W-:-:S04]  /*5c60*/  HFMA2.MMA R203, -RZ, RZ, 0, 5.9604644775390625e-08 ;  /* 0x00000001ffcb7435 */ /* 0x000fc800000001ff */
[----:B------:R-:W-:Y:S01]  /*5c70*/  MOV R204, R179 ;  /* 0x000000b300cc7202 */ /* 0x000fe20000000f00 */
[----:B------:R-:W-:-:S07]  /*5c80*/  IMAD.MOV.U32 R178, RZ, RZ, R202 ;  /* 0x000000ffffb27224 */ /* 0x000fce00078e00ca */
[----:B------:R-:W-:Y:S05]  /*5c90*/  WARPSYNC.COLLECTIVE R201, `(.L_x_4979) ;  /* 0x00000000c9087348 */ /* 0x000fea0003c00000 */
[----:B------:R0:W1:Y:S02]  /*5ca0*/  SHFL.DOWN P6, R202, R204, R203, R206 ;  /* 0x080000cbccca7389 */ /* 0x00006400000c00ce */
[----:B01----:R-:W-:Y:S01]  /*5cb0*/  ENDCOLLECTIVE ;  /* 0x000000000000791b */ /* 0x003fe20003800000 */
.L_x_4979:
[----:B------:R-:W-:-:S05]  /*5cc0*/  FADD.FTZ R126, R131, R178 ;  /* 0x000000b2837e7221 */ /* 0x000fca0000010000 */
[----:B------:R-:W-:Y:S01]  /*5cd0*/  MOV R204, R126 ;  /* 0x0000007e00cc7202 */ /* 0x000fe20000000f00 */
[----:B------:R-:W-:-:S07]  /*5ce0*/  IMAD.MOV.U32 R178, RZ, RZ, R202 ;  /* 0x000000ffffb27224 */ /* 0x000fce00078e00ca */
[----:B------:R-:W-:Y:S05]  /*5cf0*/  WARPSYNC.COLLECTIVE R201, `(.L_x_4980) ;  /* 0x00000000c9087348 */ /* 0x000fea0003c00000 */
[----:B------:R0:W1:Y:S02]  /*5d00*/  SHFL.DOWN P6, R202, R204, R203, R206 ;  /* 0x080000cbccca7389 */ /* 0x00006400000c00ce */
[----:B01----:R-:W-:Y:S01]  /*5d10*/  ENDCOLLECTIVE ;  /* 0x000000000000791b */ /* 0x003fe20003800000 */
.L_x_4980:
[----:B------:R-:W-:Y:S01]  /*5d20*/  MOV R127, R202 ;  /* 0x000000ca007f7202 */ /* 0x000fe20000000f00 */
[----:B------:R-:W-:Y:S06]  /*5d30*/  BRA `(.L_x_4981) ;  /* 0xffffffc400e87947 */ /* 0x000fec000383ffff */
.L_x_4982:
        /* <DEDUP_REMOVED lines=12> */
.L_x_11895:


//--------------------- .text._ZN10layer_norm22ln_bwd_finalize_kernelINS_22Kernel_traits_finalizeILj2560E13__nv_bfloat16S2_fS2_fjLb1ELj1024ELj4ENS_18Kernel_traits_baseILj2560ES2_S2_fS2_fjLj1024EEEEELb1ELb1EEEvNS_9BwdParamsE --------------------------
	.section	.text._ZN10layer_norm22ln_bwd_finalize_kernelINS_22Kernel_traits_finalizeILj2560E13__nv_bfloat16S2_fS2_fjLb1ELj1024ELj4ENS_18Kernel_traits_baseILj2560ES2_S2_fS2_fjLj1024EEEEELb1ELb1EEEvNS_9BwdParamsE,"ax",@progbits
	.align	128
        .global         _ZN10layer_norm22ln_bwd_finalize_kernelINS_22Kernel_traits_finalizeILj2560E13__nv_bfloat16S2_fS2_fjLb1ELj1024ELj4ENS_18Kernel_traits_baseILj2560ES2_S2_fS2_fjLj1024EEEEELb1ELb1EEEvNS_9BwdParamsE
        .type           _ZN10layer_norm22ln_bwd_finalize_kernelINS_22Kernel_traits_finalizeILj2560E13__nv_bfloat16S2_fS2_fjLb1ELj1024ELj4ENS_18Kernel_traits_baseILj2560ES2_S2_fS2_fjLj1024EEEEELb1ELb1EEEvNS_9BwdParamsE,@function
        .size           _ZN10layer_norm22ln_bwd_finalize_kernelINS_22Kernel_traits_finalizeILj2560E13__nv_bfloat16S2_fS2_fjLb1ELj1024ELj4ENS_18Kernel_traits_baseILj2560ES2_S2_fS2_fjLj1024EEEEELb1ELb1EEEvNS_9BwdParamsE,(.L_x_11896 - _ZN10layer_norm22ln_bwd_finalize_kernelINS_22Kernel_traits_finalizeILj2560E13__nv_bfloat16S2_fS2_fjLb1ELj1024ELj4ENS_18Kernel_traits_baseILj2560ES2_S2_fS2_fjLj1024EEEEELb1ELb1EEEvNS_9BwdParamsE)
        .other          _ZN10layer_norm22ln_bwd_finalize_kernelINS_22Kernel_traits_finalizeILj2560E13__nv_bfloat16S2_fS2_fjLb1ELj1024ELj4ENS_18Kernel_traits_baseILj2560ES2_S2_fS2_fjLj1024EEEEELb1ELb1EEEvNS_9BwdParamsE,@"STO_CUDA_ENTRY STV_DEFAULT"
_ZN10layer_norm22ln_bwd_finalize_kernelINS_22Kernel_traits_finalizeILj2560E13__nv_bfloat16S2_fS2_fjLb1ELj1024ELj4ENS_18Kernel_traits_baseILj2560ES2_S2_fS2_fjLj1024EEEEELb1ELb1EEEvNS_9BwdParamsE:
.text._ZN10layer_norm22ln_bwd_finalize_kernelINS_22Kernel_traits_finalizeILj2560E13__nv_bfloat16S2_fS2_fjLb1ELj1024ELj4ENS_18Kernel_traits_baseILj2560ES2_S2_fS2_fjLj1024EEEEELb1ELb1EEEvNS_9BwdParamsE:
        /* <DEDUP_REMOVED lines=25> */
.L_x_4994:
        /* <DEDUP_REMOVED lines=33> */
.L_x_4987:
        /* <DEDUP_REMOVED lines=49> */
.L_x_4986:
[----:B------:R-:W-:Y:S05]  /*06b0*/  BSYNC B1 ;  /* 0x0000000000017941 */ /* 0x000fea0003800000 */
.L_x_4985:
        /* <DEDUP_REMOVED lines=32> */
.L_x_4989:
[----:B------:R-:W-:Y:S05]  /*08c0*/  BSYNC B1 ;  /* 0x0000000000017941 */ /* 0x000fea0003800000 */
.L_x_4988:
        /* <DEDUP_REMOVED lines=16> */
.L_x_4984:
[----:B------:R-:W-:Y:S05]  /*09d0*/  BSYNC B0 ;  /* 0x0000000000007941 */ /* 0x000fea0003800000 */
.L_x_4983:
        /* <DEDUP_REMOVED lines=40> */
.L_x_5010:
        /* <DEDUP_REMOVED lines=8> */
.L_x_4990:
        /* <DEDUP_REMOVED lines=21> */
.L_x_4993:
[----:B------:R-:W-:Y:S05]  /*0e30*/  BSYNC B0 ;  /* 0x0000000000007941 */ /* 0x000fea0003800000 */
.L_x_4992:
[C---:B------:R-:W-:Y:S02]  /*0e40*/  ISETP.GT.U32.AND P1, PT, R4.reuse, -0xa01, PT ;  /* 0xfffff5ff0400780c */ /* 0x040fe40003f24070 */
[----:B------:R-:W-:Y:S02]  /*0e50*/  IADD3 R4, R4, 0xa00, RZ ;  /* 0x00000a0004047810 */ /* 0x000fe40007ffe0ff */
[----:B------:R-:W-:-:S09]  /*0e60*/  IADD3 R5, R5, 0x500, RZ ;  /* 0x0000050005057810 */ /* 0x000fd20007ffe0ff */
[----:B------:R-:W-:Y:S05]  /*0e70*/  @P1 BRA `(.L_x_4994) ;  /* 0xfffffff000c41947 */ /* 0x000fea000383ffff */
[----:B------:R-:W-:Y:S05]  /*0e80*/  EXIT ;  /* 0x000000000000794d */ /* 0x000fea0003800000 */
.L_x_4991:
[----:B------:R-:W-:Y:S01]  /*0e90*/  HFMA2.MMA R22, -RZ, RZ, 0, 5.9604644775390625e-08 ;  /* 0x00000001ff167435 */ /* 0x000fe200000001ff */
[----:B---3--:R-:W-:Y:S01]  /*0ea0*/  MOV R23, R8 ;  /* 0x0000000800177202 */ /* 0x008fe20000000f00 */
[----:B------:R-:W-:Y:S01]  /*0eb0*/  IMAD.MOV.U32 R20, RZ, RZ, -0x1 ;  /* 0xffffffffff147424 */ /* 0x000fe200078e00ff */
[----:B------:R-:W-:-:S08]  /*0ec0*/  MOV R25, 0x1f ;  /* 0x0000001f00197802 */ /* 0x000fd00000000f00 */
[----:B012---:R-:W-:Y:S05]  /*0ed0*/  WARPSYNC.COLLECTIVE R20, `(.L_x_4995) ;  /* 0x0000000014087348 */ /* 0x007fea0003c00000 */
[----:B------:R3:W4:Y:S02]  /*0ee0*/  SHFL.BFLY P2, R21, R23, R22, R25 ;  /* 0x0c00001617157389 */ /* 0x0007240000040019 */
[----:B01234-:R-:W-:Y:S01]  /*0ef0*/  ENDCOLLECTIVE ;  /* 0x000000000000791b */ /* 0x01ffe20003800000 */
.L_x_4995:
[----:B------:R-:W-:Y:S01]  /*0f00*/  HFMA2.MMA R22, -RZ, RZ, 0, 1.1920928955078125e-07 ;  /* 0x00000002ff167435 */ /* 0x000fe200000001ff */
[----:B------:R-:W-:-:S05]  /*0f10*/  MOV R9, R21 ;  /* 0x0000001500097202 */ /* 0x000fca0000000f00 */
[----:B------:R-:W-:-:S05]  /*0f20*/  FADD.FTZ R9, R8, R9 ;  /* 0x0000000908097221 */ /* 0x000fca0000010000 */
[----:B------:R-:W-:-:S07]  /*0f30*/  MOV R23, R9 ;  /* 0x0000000900177202 */ /* 0x000fce0000000f00 */
[----:B------:R-:W-:Y:S05]  /*0f40*/  WARPSYNC.COLLECTIVE R20, `(.L_x_4996) ;  /* 0x0000000014087348 */ /* 0x000fea0003c00000 */
[----:B------:R0:W1:Y:S02]  /*0f50*/  SHFL.BFLY P2, R21, R23, R22, R25 ;  /* 0x0c00001617157389 */ /* 0x0000640000040019 */
[----:B01----:R-:W-:Y:S01]  /*0f60*/  ENDCOLLECTIVE ;  /* 0x000000000000791b */ /* 0x003fe20003800000 */
.L_x_4996:
[----:B------:R-:W-:Y:S01]  /*0f70*/  HFMA2.MMA R22, -RZ, RZ, 0, 2.384185791015625e-07 ;  /* 0x00000004ff167435 */ /* 0x000fe200000001ff */
[----:B------:R-:W-:-:S05]  /*0f80*/  MOV R12, R21 ;  /* 0x00000015000c7202 */ /* 0x000fca0000000f00 */
[----:B------:R-:W-:-:S05]  /*0f90*/  FADD.FTZ R12, R9, R12 ;  /* 0x0000000c090c7221 */ /* 0x000fca0000010000 */
[----:B------:R-:W-:-:S07]  /*0fa0*/  MOV R23, R12 ;  /* 0x0000000c00177202 */ /* 0x000fce0000000f00 */
[----:B------:R-:W-:Y:S05]  /*0fb0*/  WARPSYNC.COLLECTIVE R20, `(.L_x_4997) ;  /* 0x0000000014087348 */ /* 0x000fea0003c00000 */
[----:B------:R0:W1:Y:S02]  /*0fc0*/  SHFL.BFLY P2, R21, R23, R22, R25 ;  /* 0x0c00001617157389 */ /* 0x0000640000040019 */
[----:B01----:R-:W-:Y:S01]  /*0fd0*/  ENDCOLLECTIVE ;  /* 0x000000000000791b */ /* 0x003fe20003800000 */
.L_x_4997:
[----:B------:R-:W-:Y:S01]  /*0fe0*/  HFMA2.MMA R22, -RZ, RZ, 0, 4.76837158203125e-07 ;  /* 0x00000008ff167435 */ /* 0x000fe200000001ff */
[----:B------:R-:W-:-:S05]  /*0ff0*/  MOV R13, R21 ;  /* 0x00000015000d7202 */ /* 0x000fca0000000f00 */
[----:B------:R-:W-:-:S04]  /*1000*/  FADD.FTZ R13, R12, R13 ;  /* 0x0000000d0c0d7221 */ /* 0x000fc80000010000 */
[----:B------:R-:W-:-:S07]  /*1010*/  IMAD.MOV.U32 R23, RZ, RZ, R13 ;  /* 0x000000ffff177224 */ /* 0x000fce00078e000d */
[----:B------:R-:W-:Y:S05]  /*1020*/  WARPSYNC.COLLECTIVE R20, `(.L_x_4998) ;  /* 0x0000000014087348 */ /* 0x000fea0003c00000 */
[----:B------:R0:W1:Y:S02]  /*1030*/  SHFL.BFLY P2, R21, R23, R22, R25 ;  /* 0x0c00001617157389 */ /* 0x0000640000040019 */
[----:B01----:R-:W-:Y:S01]  /*1040*/  ENDCOLLECTIVE ;  /* 0x000000000000791b */ /* 0x003fe20003800000 */
.L_x_4998:
[----:B------:R-:W-:Y:S01]  /*1050*/  HFMA2.MMA R22, -RZ, RZ, 0, 9.5367431640625e-07 ;  /* 0x00000010ff167435 */ /* 0x000fe200000001ff */
[----:B------:R-:W-:-:S05]  /*1060*/  MOV R8, R21 ;  /* 0x0000001500087202 */ /* 0x000fca0000000f00 */
[----:B------:R-:W-:-:S05]  /*1070*/  FADD.FTZ R9, R13, R8 ;  /* 0x000000080d097221 */ /* 0x000fca0000010000 */
[----:B------:R-:W-:-:S07]  /*1080*/  MOV R23, R9 ;  /* 0x0000000900177202 */ /* 0x000fce0000000f00 */
[----:B------:R-:W-:Y:S05]  /*1090*/  WARPSYNC.COLLECTIVE R20, `(.L_x_4999) ;  /* 0x0000000014087348 */ /* 0x000fea0003c00000 */
[----:B------:R0:W1:Y:S02]  /*10a0*/  SHFL.BFLY P2, R21, R23, R22, R25 ;  /* 0x0c00001617157389 */ /* 0x0000640000040019 */
[----:B01----:R-:W-:Y:S01]  /*10b0*/  ENDCOLLECTIVE ;  /* 0x000000000000791b */ /* 0x003fe20003800000 */
.L_x_4999:
[----:B------:R-:W-:Y:S01]  /*10c0*/  HFMA2.MMA R22, -RZ, RZ, 0, 5.9604644775390625e-08 ;  /* 0x00000001ff167435 */ /* 0x000fe200000001ff */
[----:B------:R-:W-:Y:S02]  /*10d0*/  MOV R23, R11 ;  /* 0x0000000b00177202 */ /* 0x000fe40000000f00 */
[----:B------:R-:W-:-:S08]  /*10e0*/  MOV R8, R21 ;  /* 0x0000001500087202 */ /* 0x000fd00000000f00 */
[----:B------:R-:W-:Y:S05]  /*10f0*/  WARPSYNC.COLLECTIVE R20, `(.L_x_5000) ;  /* 0x0000000014087348 */ /* 0x000fea0003c00000 */
[----:B------:R0:W1:Y:S02]  /*1100*/  SHFL.BFLY P2, R21, R23, R22, R25 ;  /* 0x0c00001617157389 */ /* 0x0000640000040019 */
[----:B01----:R-:W-:Y:S01]  /*1110*/  ENDCOLLECTIVE ;  /* 0x000000000000791b */ /* 0x003fe20003800000 */
.L_x_5000:
[----:B------:R-:W-:Y:S01]  /*1120*/  HFMA2.MMA R22, -RZ, RZ, 0, 1.1920928955078125e-07 ;  /* 0x00000002ff167435 */ /* 0x000fe200000001ff */
[----:B------:R-:W-:-:S05]  /*1130*/  MOV R12, R21 ;  /* 0x00000015000c7202 */ /* 0x000fca0000000f00 */
[----:B------:R-:W-:-:S04]  /*1140*/  FADD.FTZ R14, R11, R12 ;  /* 0x0000000c0b0e7221 */ /* 0x000fc80000010000 */
[----:B------:R-:W-:-:S07]  /*1150*/  IMAD.MOV.U32 R23, RZ, RZ, R14 ;  /* 0x000000ffff177224 */ /* 0x000fce00078e000e */
[----:B------:R-:W-:Y:S05]  /*1160*/  WARPSYNC.COLLECTIVE R20, `(.L_x_5001) ;  /* 0x0000000014087348 */ /* 0x000fea0003c00000 */
[----:B------:R0:W1:Y:S02]  /*1170*/  SHFL.BFLY P2, R21, R23, R22, R25 ;  /* 0x0c00001617157389 */ /* 0x0000640000040019 */
[----:B01----:R-:W-:Y:S01]  /*1180*/  ENDCOLLECTIVE ;  /* 0x000000000000791b */ /* 0x003fe20003800000 */
.L_x_5001:
[----:B------:R-:W-:Y:S01]  /*1190*/  HFMA2.MMA R22, -RZ, RZ, 0, 2.384185791015625e-07 ;  /* 0x00000004ff167435 */ /* 0x000fe200000001ff */
[----:B------:R-:W-:-:S05]  /*11a0*/  MOV R13, R21 ;  /* 0x00000015000d7202 */ /* 0x000fca0000000f00 */
[----:B------:R-:W-:-:S05]  /*11b0*/  FADD.FTZ R15, R14, R13 ;  /* 0x0000000d0e0f7221 */ /* 0x000fca0000010000 */
[----:B------:R-:W-:-:S07]  /*11c0*/  MOV R23, R15 ;  /* 0x0000000f00177202 */ /* 0x000fce0000000f00 */
[----:B------:R-:W-:Y:S05]  /*11d0*/  WARPSYNC.COLLECTIVE R20, `(.L_x_5002) ;  /* 0x0000000014087348 */ /* 0x000fea0003c00000 */
[----:B------:R0:W1:Y:S02]  /*11e0*/  SHFL.BFLY P2, R21, R23, R22, R25 ;  /* 0x0c00001617157389 */ /* 0x0000640000040019 */
[----:B01----:R-:W-:Y:S01]  /*11f0*/  ENDCOLLECTIVE ;  /* 0x000000000000791b */ /* 0x003fe20003800000 */
.L_x_5002:
[----:B------:R-:W-:Y:S01]  /*1200*/  HFMA2.MMA R22, -RZ, RZ, 0, 4.76837158203125e-07 ;  /* 0x00000008ff167435 */ /* 0x000fe200000001ff */
[----:B------:R-:W-:-:S05]  /*1210*/  MOV R16, R21 ;  /* 0x0000001500107202 */ /* 0x000fca0000000f00 */
[----:B------:R-:W-:-:S05]  /*1220*/  FADD.FTZ R16, R15, R16 ;  /* 0x000000100f107221 */ /* 0x000fca0000010000 */
[----:B------:R-:W-:-:S07]  /*1230*/  MOV R23, R16 ;  /* 0x0000001000177202 */ /* 0x000fce0000000f00 */
[----:B------:R-:W-:Y:S05]  /*1240*/  WARPSYNC.COLLECTIVE R20, `(.L_x_5003) ;  /* 0x0000000014087348 */ /* 0x000fea0003c00000 */
[----:B------:R0:W1:Y:S02]  /*1250*/  SHFL.BFLY P2, R21, R23, R22, R25 ;  /* 0x0c00001617157389 */ /* 0x0000640000040019 */
[----:B01----:R-:W-:Y:S01]  /*1260*/  ENDCOLLECTIVE ;  /* 0x000000000000791b */ /* 0x003fe20003800000 */
.L_x_5003:
[----:B------:R-:W-:Y:S01]  /*1270*/  HFMA2.MMA R22, -RZ, RZ, 0, 9.5367431640625e-07 ;  /* 0x00000010ff167435 */ /* 0x000fe200000001ff */
[----:B------:R-:W-:-:S05]  /*1280*/  MOV R11, R21 ;  /* 0x00000015000b7202 */ /* 0x000fca0000000f00 */
[----:B------:R-:W-:-:S04]  /*1290*/  FADD.FTZ R11, R16, R11 ;  /* 0x0000000b100b7221 */ /* 0x000fc80000010000 */
[----:B------:R-:W-:-:S07]  /*12a0*/  IMAD.MOV.U32 R23, RZ, RZ, R11 ;  /* 0x000000ffff177224 */ /* 0x000fce00078e000b */
[----:B------:R-:W-:Y:S05]  /*12b0*/  WARPSYNC.COLLECTIVE R20, `(.L_x_5004) ;  /* 0x0000000014087348 */ /* 0x000fea0003c00000 */
[----:B------:R0:W1:Y:S02]  /*12c0*/  SHFL.BFLY P2, R21, R23, R22, R25 ;  /* 0x0c00001617157389 */ /* 0x0000640000040019 */
[----:B01----:R-:W-:Y:S01]  /*12d0*/  ENDCOLLECTIVE ;  /* 0x000000000000791b */ /* 0x003fe20003800000 */
.L_x_5004:
[----:B------:R-:W-:Y:S01]  /*12e0*/  HFMA2.MMA R22, -RZ, RZ, 0, 5.9604644775390625e-08 ;  /* 0x00000001ff167435 */ /* 0x000fe200000001ff */
[----:B------:R-:W-:Y:S02]  /*12f0*/  MOV R23, R10 ;  /* 0x0000000a00177202 */ /* 0x000fe40000000f00 */
[----:B------:R-:W-:-:S08]  /*1300*/  MOV R12, R21 ;  /* 0x00000015000c7202 */ /* 0x000fd00000000f00 */
[----:B------:R-:W-:Y:S05]  /*1310*/  WARPSYNC.COLLECTIVE R20, `(.L_x_5005) ;  /* 0x0000000014087348 */ /* 0x000fea0003c00000 */
[----:B------:R0:W1:Y:S02]  /*1320*/  SHFL.BFLY P2, R21, R23, R22, R25 ;  /* 0x0c00001617157389 */ /* 0x0000640000040019 */
[----:B01----:R-:W-:Y:S01]  /*1330*/  ENDCOLLECTIVE ;  /* 0x000000000000791b */ /* 0x003fe20003800000 */
.L_x_5005:
[----:B------:R-:W-:Y:S01]  /*1340*/  HFMA2.MMA R22, -RZ, RZ, 0, 1.1920928955078125e-07 ;  /* 0x00000002ff167435 */ /* 0x000fe200000001ff */
[----:B------:R-:W-:-:S05]  /*1350*/  MOV R13, R21 ;  /* 0x00000015000d7202 */ /* 0x000fca0000000f00 */
[----:B------:R-:W-:-:S05]  /*1360*/  FADD.FTZ R17, R10, R13 ;  /* 0x0000000d0a117221 */ /* 0x000fca0000010000 */
[----:B------:R-:W-:-:S07]  /*1370*/  MOV R23, R17 ;  /* 0x0000001100177202 */ /* 0x000fce0000000f00 */
[----:B------:R-:W-:Y:S05]  /*1380*/  WARPSYNC.COLLECTIVE R20, `(.L_x_5006) ;  /* 0x0000000014087348 */ /* 0x000fea0003c00000 */
[----:B------:R0:W1:Y:S02]  /*1390*/  SHFL.BFLY P2, R21, R23, R22, R25 ;  /* 0x0c00001617157389 */ /* 0x0000640000040019 */
[----:B01----:R-:W-:Y:S01]  /*13a0*/  ENDCOLLECTIVE ;  /* 0x000000000000791b */ /* 0x003fe20003800000 */
.L_x_5006:
[----:B------:R-:W-:Y:S01]  /*13b0*/  HFMA2.MMA R22, -RZ, RZ, 0, 2.384185791015625e-07 ;  /* 0x00000004ff167435 */ /* 0x000fe200000001ff */
[----:B------:R-:W-:-:S05]  /*13c0*/  MOV R16, R21 ;  /* 0x0000001500107202 */ /* 0x000fca0000000f00 */
[----:B------:R-:W-:-:S04]  /*13d0*/  FADD.FTZ R18, R17, R16 ;  /* 0x0000001011127221 */ /* 0x000fc80000010000 */
[----:B------:R-:W-:-:S07]  /*13e0*/  IMAD.MOV.U32 R23, RZ, RZ, R18 ;  /* 0x000000ffff177224 */ /* 0x000fce00078e0012 */
[----:B------:R-:W-:Y:S05]  /*13f0*/  WARPSYNC.COLLECTIVE R20, `(.L_x_5007) ;  /* 0x0000000014087348 */ /* 0x000fea0003c00000 */
[----:B------:R0:W1:Y:S02]  /*1400*/  SHFL.BFLY P2, R21, R23, R22, R25 ;  /* 0x0c00001617157389 */ /* 0x0000640000040019 */
[----:B01----:R-:W-:Y:S01]  /*1410*/  ENDCOLLECTIVE ;  /* 0x000000000000791b */ /* 0x003fe20003800000 */
.L_x_5007:
[----:B------:R-:W-:Y:S01]  /*1420*/  HFMA2.MMA R22, -RZ, RZ, 0, 4.76837158203125e-07 ;  /* 0x00000008ff167435 */ /* 0x000fe200000001ff */
[----:B------:R-:W-:-:S05]  /*1430*/  MOV R19, R21 ;  /* 0x0000001500137202 */ /* 0x000fca0000000f00 */
[----:B------:R-:W-:-:S05]  /*1440*/  FADD.FTZ R19, R18, R19 ;  /* 0x0000001312137221 */ /* 0x000fca0000010000 */
[----:B------:R-:W-:-:S07]  /*1450*/  MOV R23, R19 ;  /* 0x0000001300177202 */ /* 0x000fce0000000f00 */
[----:B------:R-:W-:Y:S05]  /*1460*/  WARPSYNC.COLLECTIVE R20, `(.L_x_5008) ;  /* 0x0000000014087348 */ /* 0x000fea0003c00000 */
[----:B------:R0:W1:Y:S02]  /*1470*/  SHFL.BFLY P2, R21, R23, R22, R25 ;  /* 0x0c00001617157389 */ /* 0x0000640000040019 */
[----:B01----:R-:W-:Y:S01]  /*1480*/  ENDCOLLECTIVE ;  /* 0x000000000000791b */ /* 0x003fe20003800000 */
.L_x_5008:
[----:B------:R-:W-:Y:S01]  /*1490*/  HFMA2.MMA R22, -RZ, RZ, 0, 9.5367431640625e-07 ;  /* 0x00000010ff167435 */ /* 0x000fe200000001ff */
[----:B------:R-:W-:-:S05]  /*14a0*/  MOV R10, R21 ;  /* 0x00000015000a7202 */ /* 0x000fca0000000f00 */
[----:B------:R-:W-:-:S05]  /*14b0*/  FADD.FTZ R10, R19, R10 ;  /* 0x0000000a130a7221 */ /* 0x000fca0000010000 */
[----:B------:R-:W-:-:S07]  /*14c0*/  MOV R23, R10 ;  /* 0x0000000a00177202 */ /* 0x000fce0000000f00 */
[----:B------:R-:W-:Y:S05]  /*14d0*/  WARPSYNC.COLLECTIVE R20, `(.L_x_5009) ;  /* 0x0000000014087348 */ /* 0x000fea0003c00000 */
[----:B------:R0:W1:Y:S02]  /*14e0*/  SHFL.BFLY P2, R21, R23, R22, R25 ;  /* 0x0c00001617157389 */ /* 0x0000640000040019 */
[----:B01----:R-:W-:Y:S01]  /*14f0*/  ENDCOLLECTIVE ;  /* 0x000000000000791b */ /* 0x003fe20003800000 */
.L_x_5009:
[----:B------:R-:W-:Y:S01]  /*1500*/  MOV R15, R21 ;  /* 0x00000015000f7202 */ /* 0x000fe20000000f00 */
[----:B------:R-:W-:Y:S06]  /*1510*/  BRA `(.L_x_5010) ;  /* 0xfffffff400d07947 */ /* 0x000fec000383ffff */
.L_x_5011:
        /* <DEDUP_REMOVED lines=14> */
.L_x_11896:


//--------------------- .text._ZN10layer_norm13ln_bwd_kernelINS_13Kernel_traitsI13__nv_bfloat16S2_fS2_fjLj2560ELj1ELj1ELj4ELj8ENS_18Kernel_traits_baseILj2560ES2_S2_fS2_fjLj128EEEEELb1ELb1ELb1ELb1EEEvNS_9BwdParamsE --------------------------
	.section	.text._ZN10layer_norm13ln_bwd_kernelINS_13Kernel_traitsI13__nv_bfloat16S2_fS2_fjLj2560ELj1ELj1ELj4ELj8ENS_18Kernel_traits_baseILj2560ES2_S2_fS2_fjLj128EEEEELb1ELb1ELb1ELb1EEEvNS_9BwdParamsE,"ax",@progbits
	.align	128
        .global         _ZN10layer_norm13ln_bwd_kernelINS_13Kernel_traitsI13__nv_bfloat16S2_fS2_fjLj2560ELj1ELj1ELj4ELj8ENS_18Kernel_traits_baseILj2560ES2_S2_fS2_fjLj128EEEEELb1ELb1ELb1ELb1EEEvNS_9BwdParamsE
        .type           _ZN10layer_norm13ln_bwd_kernelINS_13Kernel_traitsI13__nv_bfloat16S2_fS2_fjLj2560ELj1ELj1ELj4ELj8ENS_18Kernel_traits_baseILj2560ES2_S2_fS2_fjLj128EEEEELb1ELb1ELb1ELb1EEEvNS_9BwdParamsE,@function
        .size           _ZN10layer_norm13ln_bwd_kernelINS_13Kernel_traitsI13__nv_bfloat16S2_fS2_fjLj2560ELj1ELj1ELj4ELj8ENS_18Kernel_traits_baseILj2560ES2_S2_fS2_fjLj128EEEEELb1ELb1ELb1ELb1EEEvNS_9BwdParamsE,(.L_x_11897 - _ZN10layer_norm13ln_bwd_kernelINS_13Kernel_traitsI13__nv_bfloat16S2_fS2_fjLj2560ELj1ELj1ELj4ELj8ENS_18Kernel_traits_baseILj2560ES2_S2_fS2_fjLj128EEEEELb1ELb1ELb1ELb1EEEvNS_9BwdParamsE)
        .other          _ZN10layer_norm13ln_bwd_kernelINS_13Kernel_traitsI13__nv_bfloat16S2_fS2_fjLj2560ELj1ELj1ELj4ELj8ENS_18Kernel_traits_baseILj2560ES2_S2_fS2_fjLj128EEEEELb1ELb1ELb1ELb1EEEvNS_9BwdParamsE,@"STO_CUDA_ENTRY STV_DEFAULT"
_ZN10layer_norm13ln_bwd_kernelINS_13Kernel_traitsI13__nv_bfloat16S2_fS2_fjLj2560ELj1ELj1ELj4ELj8ENS_18Kernel_traits_baseILj2560ES2_S2_fS2_fjLj128EEEEELb1ELb1ELb1ELb1EEEvNS_9BwdParamsE:
.text._ZN10layer_norm13ln_bwd_kernelINS_13Kernel_traitsI13__nv_bfloat16S2_fS2_fjLj2560ELj1ELj1ELj4ELj8ENS_18Kernel_traits_baseILj2560ES2_S2_fS2_fjLj128EEEEELb1ELb1ELb1ELb1EEEvNS_9BwdParamsE:
        /* <DEDUP_REMOVED lines=44> */
.L_x_5012:
        /* <DEDUP_REMOVED lines=53> */
[----:B------:R-:W-:Y:S01]  /*0610*/  SHF.L.U32 R7, R9, 0x10, RZ ;  /* 0x0000001009077819 */ /* 0x000fe200000006ff */
[C---:B---3--:R-:W-:Y:S01]  /*0620*/  IMAD.U32 R8, R12.reuse, 0x10000, RZ ;  /* 0x000100000c087824 */ /* 0x048fe200078e00ff */
[--C-:B------:R-:W-:Y:S02]  /*0630*/  SHF.R.U64 R29, R12, 0x10, R13.reuse ;  /* 0x000000100c1d7819 */ /* 0x100fe4000000120d */
[----:B------:R-:W-:Y:S01]  /*0640*/  SHF.R.U32.HI R30, RZ, 0x10, R13 ;  /* 0x00000010ff1e7819 */ /* 0x000fe2000001160d */
[C---:B----4-:R-:W-:Y:S01]  /*0650*/  IMAD.U32 R12, R34.reuse, 0x10000, RZ ;  /* 0x00010000220c7824 */ /* 0x050fe200078e00ff */
[----:B------:R-:W-:Y:S02]  /*0660*/  SHF.L.U32 R9, R13, 0x10, RZ ;  /* 0x000000100d097819 */ /* 0x000fe400000006ff */
[----:B------:R-:W-:Y:S02]  /*0670*/  SHF.R.U64 R33, R34, 0x10, R35 ;  /* 0x0000001022217819 */ /* 0x000fe40000001223 */
[----:B-----5:R-:W-:-:S02]  /*0680*/  SHF.R.U32.HI R26, RZ, 0x10, R5 ;  /* 0x00000010ff1a7819 */ /* 0x020fc40000011605 */
[----:B------:R-:W-:Y:S02]  /*0690*/  SHF.R.U32.HI R32, RZ, 0x10, R21 ;  /* 0x00000010ff207819 */ /* 0x000fe40000011615 */
[----:B------:R-:W-:Y:S02]  /*06a0*/  SHF.R.U32.HI R34, RZ, 0x10, R35 ;  /* 0x00000010ff227819 */ /* 0x000fe40000011623 */
[----:B------:R-:W-:Y:S02]  /*06b0*/  SHF.L.U32 R13, R35, 0x10, RZ ;  /* 0x00000010230d7819 */ /* 0x000fe400000006ff */
[----:B------:R-:W-:Y:S02]  /*06c0*/  SHF.R.U32.HI R36, RZ, 0x10, R15 ;  /* 0x00000010ff247819 */ /* 0x000fe4000001160f */
[----:B------:R-:W-:Y:S02]  /*06d0*/  SHF.R.U32.HI R38, RZ, 0x10, R17 ;  /* 0x00000010ff267819 */ /* 0x000fe40000011611 */
[----:B------:R-:W-:-:S02]  /*06e0*/  SHF.R.U64 R25, R4, 0x10, R5 ;  /* 0x0000001004197819 */ /* 0x000fc40000001205 */
[----:B------:R-:W-:Y:S02]  /*06f0*/  SHF.R.U32.HI R144, RZ, 0x10, R19 ;  /* 0x00000010ff907819 */ /* 0x000fe40000011613 */
[----:B------:R-:W-:Y:S02]  /*0700*/  SHF.R.U64 R31, R20, 0x10, R21 ;  /* 0x00000010141f7819 */ /* 0x000fe40000001215 */
[----:B------:R-:W-:Y:S02]  /*0710*/  SHF.R.U32.HI R146, RZ, 0x10, R23 ;  /* 0x00000010ff927819 */ /* 0x000fe40000011617 */
[----:B------:R-:W-:Y:S02]  /*0720*/  SHF.R.U64 R35, R14, 0x10, R15 ;  /* 0x000000100e237819 */ /* 0x000fe4000000120f */
[----:B------:R-:W-:Y:S02]  /*0730*/  SHF.R.U32.HI R148, RZ, 0x10, R41 ;  /* 0x00000010ff947819 */ /* 0x000fe40000011629 */
[----:B------:R-:W-:-:S02]  /*0740*/  SHF.R.U64 R37, R16, 0x10, R17 ;  /* 0x0000001010257819 */ /* 0x000fc40000001211 */
[----:B------:R-:W-:Y:S02]  /*0750*/  SHF.R.U64 R39, R18, 0x10, R19 ;  /* 0x0000001012277819 */ /* 0x000fe40000001213 */
[----:B------:R-:W-:Y:S02]  /*0760*/  SHF.R.U64 R145, R22, 0x10, R23 ;  /* 0x0000001016917819 */ /* 0x000fe40000001217 */
[----:B------:R-:W-:Y:S01]  /*0770*/  SHF.R.U64 R147, R40, 0x10, R41 ;  /* 0x0000001028937819 */ /* 0x000fe20000001229 */
        /* <DEDUP_REMOVED lines=33> */
[----:B0-----:R-:W-:-:S07]  /*0990*/  SHF.L.U32 R147, R147, 0x10, RZ ;  /* 0x0000001093937819 */ /* 0x001fce00000006ff */
.L_x_5116:
        /* <DEDUP_REMOVED lines=29> */
[----:B------:R-:W0:Y:S03]  /*0b70*/  LDC.64 R124, c[0x0][0x240] ;  /* 0x00009000ff7c7b82 */ /* 0x000e260000000a00 */
[----:B------:R-:W-:-:S04]  /*0b80*/  ISETP.NE.U32.AND P0, PT, R151, RZ, PT ;  /* 0x000000ff9700720c */ /* 0x000fc80003f05070 */
[----:B------:R-:W-:-:S03]  /*0b90*/  ISETP.NE.AND.EX P0, PT, R152, RZ, PT, P0 ;  /* 0x000000ff9800720c */ /* 0x000fc60003f05300 */
[----:B------:R-:W-:-:S04]  /*0ba0*/  @P5 VIADD R126, R210, 0xffffffff ;  /* 0xffffffffd27e5836 */ /* 0x000fc80000000000 */
[----:B------:R-:W-:-:S05]  /*0bb0*/  @P5 IMAD R126, R126, R211, RZ ;  /* 0x000000d37e7e5224 */ /* 0x000fca00078e02ff */
[----:B------:R-:W-:Y:S01]  /*0bc0*/  @P5 SHF.R.S32.HI R127, RZ, 0x1f, R126 ;  /* 0x0000001fff7f5819 */ /* 0x000fe2000001147e */
[----:B------:R-:W-:Y:S01]  /*0bd0*/  @P0 VIADD R129, R150, 0x200 ;  /* 0x0000020096810836 */ /* 0x000fe20000000000 */
[----:B------:R-:W5:Y:S02]  /*0be0*/  @P0 LDG.E.128 R56, desc[UR4][R172.64] ;  /* 0x00000004ac380981 */ /* 0x000f64000c1e1d00 */
[----:B------:R-:W-:Y:S01]  /*0bf0*/  @P5 LEA.HI R126, R127, R126, RZ, 0x2 ;  /* 0x0000007e7f7e5211 */ /* 0x000fe200078f10ff */
[----:B------:R-:W-:Y:S01]  /*0c00*/  HFMA2.MMA R127, -RZ, RZ, 0, 0 ;  /* 0x00000000ff7f7435 */ /* 0x000fe200000001ff */
[----:B------:R-:W-:Y:S01]  /*0c10*/  @P0 IMAD.WIDE.U32 R174, R129, 0x10, R174 ;  /* 0x0000001081ae0825 */ /* 0x000fe200078e00ae */
[----:B------:R-:W5:Y:S04]  /*0c20*/  @P0 LDG.E.128 R52, desc[UR4][R170.64] ;  /* 0x00000004aa340981 */ /* 0x000f68000c1e1d00 */
        /* <DEDUP_REMOVED lines=9> */
[--C-:B------:R-:W-:Y:S01]  /*0cc0*/  IMAD.WIDE.U32 R128, R129, 0x4, R124.reuse ;  /* 0x0000000481807825 */ /* 0x100fe200078e007c */
[----:B------:R-:W-:Y:S02]  /*0cd0*/  MOV R212, RZ ;  /* 0x000000ff00d47202 */ /* 0x000fe40000000f00 */
[----:B------:R0:W5:Y:S01]  /*0ce0*/  LDG.E R207, desc[UR4][R126.64] ;  /* 0x000000047ecf7981 */ /* 0x000162000c1e1900 */
[----:B------:R-:W-:-:S03]  /*0cf0*/  IMAD.WIDE.U32 R130, R131, 0x4, R124 ;  /* 0x0000000483827825 */ /* 0x000fc600078e007c */
[----:B------:R1:W5:Y:S01]  /*0d00*/  LDG.E R206, desc[UR4][R128.64] ;  /* 0x0000000480ce7981 */ /* 0x000362000c1e1900 */
[----:B------:R-:W-:-:S03]  /*0d10*/  IMAD.WIDE.U32 R178, R179, 0x4, R124 ;  /* 0x00000004b3b27825 */ /* 0x000fc600078e007c */
[----:B------:R1:W5:Y:S01]  /*0d20*/  LDG.E R205, desc[UR4][R130.64] ;  /* 0x0000000482cd7981 */ /* 0x000362000c1e1900 */
[----:B------:R-:W-:-:S03]  /*0d30*/  IMAD.WIDE.U32 R124, R161, 0x4, R124 ;  /* 0x00000004a17c7825 */ /* 0x000fc600078e007c */
[----:B------:R1:W5:Y:S04]  /*0d40*/  LDG.E R163, desc[UR4][R178.64] ;  /* 0x00000004b2a37981 */ /* 0x000368000c1e1900 */
[----:B------:R1:W5:Y:S01]  /*0d50*/  LDG.E R161, desc[UR4][R124.64] ;  /* 0x000000047ca17981 */ /* 0x000362000c1e1900 */
[----:B0-----:R-:W-:Y:S01]  /*0d60*/  IMAD.MOV.U32 R126, RZ, RZ, RZ ;  /* 0x000000ffff7e7224 */ /* 0x001fe200078e00ff */
[----:B------:R-:W-:Y:S06]  /*0d70*/  BRA `(.L_x_5016) ;  /* 0x0000000c00e47947 */ /* 0x000fec0003800000 */
.L_x_5015:
[----:B------:R-:W0:Y:S01]  /*0d80*/  LDC.64 R132, c[0x0][0x250] ;  /* 0x00009400ff847b82 */ /* 0x000e220000000a00 */
[----:B------:R-:W-:-:S05]  /*0d90*/  IADD3 R124, R126, -0x1, RZ ;  /* 0xffffffff7e7c7810 */ /* 0x000fca0007ffe0ff */
[----:B------:R-:W-:Y:S02]  /*0da0*/  IMAD R124, R124, R211, RZ ;  /* 0x000000d37c7c7224 */ /* 0x000fe400078e02ff */
[----:B------:R-:W1:Y:S03]  /*0db0*/  LDC.64 R138, c[0x0][0x2b8] ;  /* 0x0000ae00ff8a7b82 */ /* 0x000e660000000a00 */
[----:B------:R-:W-:-:S04]  /*0dc0*/  SHF.R.S32.HI R3, RZ, 0x1f, R124 ;  /* 0x0000001fff037819 */ /* 0x000fc8000001147c */
[----:B------:R-:W-:Y:S01]  /*0dd0*/  LEA.HI R124, R3, R124, RZ, 0x2 ;  /* 0x0000007c037c7211 */ /* 0x000fe200078f10ff */
[----:B------:R-:W2:Y:S03]  /*0de0*/  LDC.64 R136, c[0x0][0x238] ;  /* 0x00008e00ff887b82 */ /* 0x000ea60000000a00 */
[----:B------:R-:W-:Y:S01]  /*0df0*/  LEA.HI.SX32 R183, R124, R209, 0x1e ;  /* 0x000000d17cb77211 */ /* 0x000fe200078ff2ff */
[----:B0-----:R-:W-:-:S03]  /*0e00*/  IMAD.WIDE R132, R2, 0x4, R132 ;  /* 0x0000000402847825 */ /* 0x001fc600078e0284 */
[C---:B------:R-:W-:Y:S01]  /*0e10*/  IADD3 R179, R183.reuse, 0x100, RZ ;  /* 0x00000100b7b37810 */ /* 0x040fe20007ffe0ff */
[----:B------:R-:W0:Y:S01]  /*0e20*/  LDC.64 R186, c[0x0][0x240] ;  /* 0x00009000ffba7b82 */ /* 0x000e220000000a00 */
[C---:B------:R-:W-:Y:S01]  /*0e30*/  VIADD R177, R183.reuse, 0x80 ;  /* 0x00000080b7b17836 */ /* 0x040fe20000000000 */
[----:B------:R3:W4:Y:S01]  /*0e40*/  LDG.E R165, desc[UR4][R132.64] ;  /* 0x0000000484a57981 */ /* 0x000722000c1e1900 */
[----:B-1----:R-:W-:-:S04]  /*0e50*/  IMAD.WIDE.U32 R184, R183, 0x8, R138 ;  /* 0x00000008b7b87825 */ /* 0x002fc800078e008a */
[C---:B------:R-:W-:Y:S01]  /*0e60*/  VIADD R181, R183.reuse, 0x180 ;  /* 0x00000180b7b57836 */ /* 0x040fe20000000000 */
[----:B------:R-:W-:Y:S01]  /*0e70*/  IADD3 R183, R183, 0x200, RZ ;  /* 0x00000200b7b77810 */ /* 0x000fe20007ffe0ff */
[C---:B------:R-:W-:Y:S01]  /*0e80*/  VIADD R161, R150.reuse, 0x200 ;  /* 0x0000020096a17836 */ /* 0x040fe20000000000 */
[----:B------:R-:W4:Y:S01]  /*0e90*/  LDG.E.64 R184, desc[UR4][R184.64] ;  /* 0x00000004b8b87981 */ /* 0x000f22000c1e1b00 */
[----:B--2---:R-:W-:-:S04]  /*0ea0*/  IMAD.WIDE.U32 R124, R150, 0x10, R136 ;  /* 0x00000010967c7825 */ /* 0x004fc800078e0088 */
[--C-:B---3--:R-:W-:Y:S02]  /*0eb0*/  IMAD.WIDE.U32 R132, R164, 0x10, R136.reuse ;  /* 0x00000010a4847825 */ /* 0x108fe400078e0088 */
[----:B------:R-:W2:Y:S02]  /*0ec0*/  LDG.E.128 R124, desc[UR4][R124.64] ;  /* 0x000000047c7c7981 */ /* 0x000ea4000c1e1d00 */
[----:B------:R-:W-:Y:S02]  /*0ed0*/  IMAD.WIDE.U32 R140, R161, 0x10, R136 ;  /* 0x00000010a18c7825 */ /* 0x000fe400078e0088 */
[----:B------:R-:W3:Y:S02]  /*0ee0*/  LDG.E.128 R132, desc[UR4][R132.64] ;  /* 0x0000000484847981 */ /* 0x000ee4000c1e1d00 */
[----:B------:R-:W-:Y:S02]  /*0ef0*/  IMAD.WIDE.U32 R176, R177, 0x8, R138 ;  /* 0x00000008b1b07825 */ /* 0x000fe400078e008a */
[----:B------:R-:W3:Y:S02]  /*0f00*/  LDG.E.128 R140, desc[UR4][R140.64] ;  /* 0x000000048c8c7981 */ /* 0x000ee4000c1e1d00 */
[----:B------:R-:W-:-:S02]  /*0f10*/  IMAD.WIDE.U32 R128, R203, 0x10, R136 ;  /* 0x00000010cb807825 */ /* 0x000fc400078e0088 */
[----:B------:R-:W3:Y:S02]  /*0f20*/  LDG.E.64 R176, desc[UR4][R176.64] ;  /* 0x00000004b0b07981 */ /* 0x000ee4000c1e1b00 */
[--C-:B------:R-:W-:Y:S02]  /*0f30*/  IMAD.WIDE.U32 R178, R179, 0x8, R138.reuse ;  /* 0x00000008b3b27825 */ /* 0x100fe400078e008a */
[----:B------:R-:W3:Y:S02]  /*0f40*/  LDG.E.128 R128, desc[UR4][R128.64] ;  /* 0x0000000480807981 */ /* 0x000ee4000c1e1d00 */
[--C-:B------:R-:W-:Y:S02]  /*0f50*/  IMAD.WIDE.U32 R180, R181, 0x8, R138.reuse ;  /* 0x00000008b5b47825 */ /* 0x100fe400078e008a */
[----:B------:R-:W3:Y:S02]  /*0f60*/  LDG.E.64 R178, desc[UR4][R178.64] ;  /* 0x00000004b2b27981 */ /* 0x000ee4000c1e1b00 */
[----:B------:R-:W-:-:S02]  /*0f70*/  IMAD.WIDE.U32 R182, R183, 0x8, R138 ;  /* 0x00000008b7b67825 */ /* 0x000fc400078e008a */
[----:B------:R-:W3:Y:S02]  /*0f80*/  LDG.E.64 R180, desc[UR4][R180.64] ;  /* 0x00000004b4b47981 */ /* 0x000ee4000c1e1b00 */
[----:B------:R-:W-:Y:S02]  /*0f90*/  IMAD.WIDE.U32 R138, R162, 0x10, R136 ;  /* 0x00000010a28a7825 */ /* 0x000fe400078e0088 */
[----:B------:R-:W3:Y:S04]  /*0fa0*/  LDG.E.64 R182, desc[UR4][R182.64] ;  /* 0x00000004b6b67981 */ /* 0x000ee8000c1e1b00 */
[----:B------:R-:W3:Y:S01]  /*0fb0*/  LDG.E.128 R136, desc[UR4][R138.64] ;  /* 0x000000048a887981 */ /* 0x000ee2000c1e1d00 */
[----:B-----5:R-:W-:Y:S02]  /*0fc0*/  ISETP.GE.AND P5, PT, R210, 0x1, PT ;  /* 0x00000001d200780c */ /* 0x020fe40003fa6270 */
[----:B------:R-:W-:-:S02]  /*0fd0*/  MOV R151, UR16 ;  /* 0x0000001000977c02 */ /* 0x000fc40008000f00 */
[----:B------:R-:W-:Y:S02]  /*0fe0*/  MOV R152, UR17 ;  /* 0x0000001100987c02 */ /* 0x000fe40008000f00 */
[----:B------:R-:W-:-:S07]  /*0ff0*/  ISETP.NE.U32.AND P0, PT, R151, RZ, PT ;  /* 0x000000ff9700720c */ /* 0x000fce0003f05070 */
[----:B------:R-:W-:Y:S01]  /*1000*/  @P5 VIADD R188, R210, 0xffffffff ;  /* 0xffffffffd2bc5836 */ /* 0x000fe20000000000 */
[----:B------:R-:W-:-:S03]  /*1010*/  ISETP.NE.AND.EX P0, PT, R152, RZ, PT, P0 ;  /* 0x000000ff9800720c */ /* 0x000fc60003f05300 */
[----:B------:R-:W-:Y:S01]  /*1020*/  @P5 IMAD R188, R188, R211, RZ ;  /* 0x000000d3bcbc5224 */ /* 0x000fe200078e02ff */
[----:B------:R-:W-:-:S04]  /*1030*/  HFMA2.MMA R195, -RZ, RZ, 0, 0 ;  /* 0x00000000ffc37435 */ /* 0x000fc800000001ff */
[----:B------:R-:W-:-:S04]  /*1040*/  @P5 SHF.R.S32.HI R3, RZ, 0x1f, R188 ;  /* 0x0000001fff035819 */ /* 0x000fc800000114bc */
[----:B------:R-:W-:Y:S01]  /*1050*/  @P5 LEA.HI R188, R3, R188, RZ, 0x2 ;  /* 0x000000bc03bc5211 */ /* 0x000fe200078f10ff */
[----:B------:R-:W-:Y:S01]  /*1060*/  @P0 IMAD.WIDE.U32 R174, R161, 0x10, R174 ;  /* 0x00000010a1ae0825 */ /* 0x000fe200078e00ae */
[----:B------:R-:W5:Y:S02]  /*1070*/  @P0 LDG.E.128 R56, desc[UR4][R172.64] ;  /* 0x00000004ac380981 */ /* 0x000f64000c1e1d00 */
[----:B------:R-:W-:Y:S02]  /*1080*/  @P5 LEA.HI.SX32 R195, R188, R209, 0x1e ;  /* 0x000000d1bcc35211 */ /* 0x000fe400078ff2ff */
[----:B------:R-:W5:Y:S03]  /*1090*/  @P0 LDG.E.128 R52, desc[UR4][R170.64] ;  /* 0x00000004aa340981 */ /* 0x000f66000c1e1d00 */
[C---:B------:R-:W-:Y:S01]  /*10a0*/  VIADD R193, R195.reuse, 0x80 ;  /* 0x00000080c3c17836 */ /* 0x040fe20000000000 */
[----:B------:R-:W5:Y:S01]  /*10b0*/  @P0 LDG.E.128 R48, desc[UR4][R168.64] ;  /* 0x00000004a8300981 */ /* 0x000f62000c1e1d00 */
[----:B------:R-:W-:-:S02]  /*10c0*/  IADD3 R189, R195, 0x180, RZ ;  /* 0x00000180c3bd7810 */ /* 0x000fc40007ffe0ff */
[----:B0-----:R-:W-:Y:S01]  /*10d0*/  IMAD.WIDE.U32 R192, R193, 0x4, R186 ;  /* 0x00000004c1c07825 */ /* 0x001fe200078e00ba */
[----:B------:R-:W5:Y:S04]  /*10e0*/  @P0 LDG.E.128 R44, desc[UR4][R166.64] ;  /* 0x00000004a62c0981 */ /* 0x000f68000c1e1d00 */
[----:B------:R-:W5:Y:S01]  /*10f0*/  @P0 LDG.E.128 R40, desc[UR4][R174.64] ;  /* 0x00000004ae280981 */ /* 0x000f62000c1e1d00 */
[----:B------:R-:W-:Y:S02]  /*1100*/  ISETP.NE.AND P0, PT, R24, RZ, PT ;  /* 0x000000ff1800720c */ /* 0x000fe40003f05270 */
[C---:B------:R-:W-:Y:S01]  /*1110*/  IADD3 R191, R195.reuse, 0x100, RZ ;  /* 0x00000100c3bf7810 */ /* 0x040fe20007ffe0ff */
[----:B------:R0:W5:Y:S01]  /*1120*/  LDG.E R206, desc[UR4][R192.64] ;  /* 0x00000004c0ce7981 */ /* 0x000162000c1e1900 */
[----:B------:R-:W-:-:S02]  /*1130*/  VIADD R3, R195, 0x200 ;  /* 0x00000200c3037836 */ /* 0x000fc40000000000 */
[----:B------:R-:W-:-:S04]  /*1140*/  IMAD.WIDE.U32 R188, R189, 0x4, R186 ;  /* 0x00000004bdbc7825 */ /* 0x000fc800078e00ba */
[--C-:B------:R-:W-:Y:S01]  /*1150*/  IMAD.WIDE.U32 R194, R195, 0x4, R186.reuse ;  /* 0x00000004c3c27825 */ /* 0x100fe200078e00ba */
[----:B------:R1:W5:Y:S03]  /*1160*/  LDG.E R163, desc[UR4][R188.64] ;  /* 0x00000004bca37981 */ /* 0x000366000c1e1900 */
[--C-:B------:R-:W-:Y:S01]  /*1170*/  IMAD.WIDE.U32 R190, R191, 0x4, R186.reuse ;  /* 0x00000004bfbe7825 */ /* 0x100fe200078e00ba */
[----:B------:R3:W5:Y:S03]  /*1180*/  LDG.E R207, desc[UR4][R194.64] ;  /* 0x00000004c2cf7981 */ /* 0x000766000c1e1900 */
[----:B------:R-:W-:Y:S01]  /*1190*/  IMAD.WIDE.U32 R186, R3, 0x4, R186 ;  /* 0x0000000403ba7825 */ /* 0x000fe200078e00ba */
[----:B------:R-:W5:Y:S04]  /*11a0*/  LDG.E R205, desc[UR4][R190.64] ;  /* 0x00000004becd7981 */ /* 0x000f68000c1e1900 */
[----:B------:R3:W5:Y:S01]  /*11b0*/  LDG.E R161, desc[UR4][R186.64] ;  /* 0x00000004baa17981 */ /* 0x000762000c1e1900 */
[----:B----4-:R-:W-:-:S02]  /*11c0*/  FSEL R165, R165, RZ, !P0 ;  /* 0x000000ffa5a57208 */ /* 0x010fc40004000000 */
[----:B0-----:R-:W-:Y:S02]  /*11d0*/  MOV R192, R184 ;  /* 0x000000b800c07202 */ /* 0x001fe40000000f00 */
[----:B------:R-:W-:Y:S02]  /*11e0*/  SHF.R.U64 R200, R184, 0x10, R185 ;  /* 0x00000010b8c87819 */ /* 0x000fe400000012b9 */
[----:B-1----:R-:W-:Y:S01]  /*11f0*/  MOV R188, R185 ;  /* 0x000000b900bc7202 */ /* 0x002fe20000000f00 */
[C---:B--2---:R-:W-:Y:S01]  /*1200*/  FADD.FTZ R124, -R165.reuse, R124 ;  /* 0x0000007ca57c7221 */ /* 0x044fe20000010100 */
[C---:B------:R-:W-:Y:S01]  /*1210*/  FADD.FTZ R170, -R165.reuse, R125 ;  /* 0x0000007da5aa7221 */ /* 0x040fe20000010100 */
[----:B------:R-:W-:Y:S01]  /*1220*/  SHF.L.U32 R125, R192, 0x10, RZ ;  /* 0x00000010c07d7819 */ /* 0x000fe200000006ff */
[C---:B---3--:R-:W-:Y:S01]  /*1230*/  FADD.FTZ R184, -R165.reuse, R135 ;  /* 0x00000087a5b87221 */ /* 0x048fe20000010100 */
[C---:B------:R-:W-:Y:S01]  /*1240*/  FADD.FTZ R126, -R165.reuse, R126 ;  /* 0x0000007ea57e7221 */ /* 0x040fe20000010100 */
[C---:B------:R-:W-:Y:S01]  /*1250*/  FADD.FTZ R166, -R165.reuse, R127 ;  /* 0x0000007fa5a67221 */ /* 0x040fe20000010100 */
[C---:B------:R-:W-:Y:S01]  /*1260*/  FADD.FTZ R174, -R165.reuse, R132 ;  /* 0x00000084a5ae7221 */ /* 0x040fe20000010100 */
[----:B------:R-:W-:Y:S01]  /*1270*/  FADD.FTZ R198, -R165, R142 ;  /* 0x0000008ea5c67221 */ /* 0x000fe20000010100 */
[C---:B------:R-:W-:Y:S01]  /*1280*/  FMUL.FTZ R3, R149.reuse, R124 ;  /* 0x0000007c95037220 */ /* 0x040fe20000410000 */
[C---:B------:R-:W-:Y:S01]  /*1290*/  FMUL.FTZ R132, R149.reuse, R170 ;  /* 0x000000aa95847220 */ /* 0x040fe20000410000 */
[----:B------:R-:W-:Y:S01]  /*12a0*/  FMUL.FTZ R142, R149, R184 ;  /* 0x000000b8958e7220 */ /* 0x000fe20000410000 */
[----:B------:R-:W-:Y:S01]  /*12b0*/  IMAD.MOV.U32 R127, RZ, RZ, R176 ;  /* 0x000000ffff7f7224 */ /* 0x000fe200078e00b0 */
[----:B------:R-:W-:Y:S01]  /*12c0*/  SHF.R.U64 R199, R176, 0x10, R177 ;  /* 0x00000010b0c77819 */ /* 0x000fe200000012b1 */
[----:B------:R-:W-:-:S02]  /*12d0*/  IMAD.U32 R124, R200, 0x10000, RZ ;  /* 0x00010000c87c7824 */ /* 0x000fc400078e00ff */
[----:B------:R-:W-:Y:S01]  /*12e0*/  FMUL.FTZ R184, R4, R125 ;  /* 0x0000007d04b87220 */ /* 0x000fe20000410000 */
[C---:B------:R-:W-:Y:S01]  /*12f0*/  FADD.FTZ R128, -R165.reuse, R128 ;  /* 0x00000080a5807221 */ /* 0x040fe20000010100 */
[C---:B------:R-:W-:Y:S01]  /*1300*/  FADD.FTZ R172, -R165.reuse, R131 ;  /* 0x00000083a5ac7221 */ /* 0x040fe20000010100 */
[C---:B------:R-:W-:Y:S01]  /*1310*/  FADD.FTZ R176, -R165.reuse, R133 ;  /* 0x00000085a5b07221 */ /* 0x040fe20000010100 */
[----:B------:R-:W-:Y:S01]  /*1320*/  SHF.L.U32 R188, R188, 0x10, RZ ;  /* 0x00000010bcbc7819 */ /* 0x000fe200000006ff */
[--C-:B------:R-:W-:Y:S01]  /*1330*/  IMAD.MOV.U32 R131, RZ, RZ, R179.reuse ;  /* 0x000000ffff837224 */ /* 0x100fe200078e00b3 */
[----:B------:R-:W-:Y:S01]  /*1340*/  SHF.R.U64 R195, R178, 0x10, R179 ;  /* 0x00000010b2c37819 */ /* 0x000fe200000012b3 */
[----:B------:R-:W-:Y:S01]  /*1350*/  FADD.FTZ R168, -R165, R129 ;  /* 0x00000081a5a87221 */ /* 0x000fe20000010100 */
[----:B------:R-:W-:Y:S01]  /*1360*/  SHF.R.U32.HI R193, RZ, 0x10, R179 ;  /* 0x00000010ffc17819 */ /* 0x000fe200000116b3 */
[C---:B------:R-:W-:Y:S01]  /*1370*/  FMUL.FTZ R133, R149.reuse, R126 ;  /* 0x0000007e95857220 */ /* 0x040fe20000410000 */
[----:B------:R-:W-:Y:S01]  /*1380*/  SHF.R.U32.HI R185, RZ, 0x10, R185 ;  /* 0x00000010ffb97819 */ /* 0x000fe200000116b9 */
[----:B------:R-:W-:Y:S01]  /*1390*/  FMUL.FTZ R135, R149, R128 ;  /* 0x0000008095877220 */ /* 0x000fe20000410000 */
[----:B------:R-:W-:Y:S01]  /*13a0*/  MOV R129, R178 ;  /* 0x000000b200817202 */ /* 0x000fe20000000f00 */
[----:B------:R-:W-:Y:S01]  /*13b0*/  IMAD.MOV.U32 R173, RZ, RZ, R182 ;  /* 0x000000ffffad7224 */ /* 0x000fe200078e00b6 */
[--C-:B------:R-:W-:Y:S01]  /*13c0*/  SHF.R.U64 R187, R182, 0x10, R183.reuse ;  /* 0x00000010b6bb7819 */ /* 0x100fe200000012b7 */
[----:B------:R-:W-:Y:S01]  /*13d0*/  FADD.FTZ R105, R105, R124 ;  /* 0x0000007c69697221 */ /* 0x000fe20000010000 */
[----:B------:R-:W-:Y:S01]  /*13e0*/  MOV R175, R183 ;  /* 0x000000b700af7202 */ /* 0x000fe20000000f00 */
[----:B------:R-:W-:Y:S01]  /*13f0*/  FADD.FTZ R186, -R165, R138 ;  /* 0x0000008aa5ba7221 */ /* 0x000fe20000010100 */
[----:B------:R-:W-:Y:S01]  /*1400*/  SHF.R.U32.HI R179, RZ, 0x10, R183 ;  /* 0x00000010ffb37819 */ /* 0x000fe200000116b7 */
[----:B------:R-:W-:Y:S01]  /*1410*/  FFMA.FTZ R73, R132, R124, R73 ;  /* 0x0000007c84497223 */ /* 0x000fe20000010049 */
[----:B------:R-:W-:Y:S01]  /*1420*/  MOV R169, R180 ;  /* 0x000000b400a97202 */ /* 0x000fe20000000f00 */
[----:B------:R-:W-:Y:S01]  /*1430*/  FMUL.FTZ R183, R25, R124 ;  /* 0x0000007c19b77220 */ /* 0x000fe20000410000 */
[----:B------:R-:W-:Y:S01]  /*1440*/  SHF.R.U64 R191, R180, 0x10, R181 ;  /* 0x00000010b4bf7819 */ /* 0x000fe200000012b5 */
[----:B------:R-:W-:-:S02]  /*1450*/  IMAD.U32 R127, R127, 0x10000, RZ ;  /* 0x000100007f7f7824 */ /* 0x000fc400078e00ff */
        /* <DEDUP_REMOVED lines=34> */
[----:B------:R-:W-:-:S02]  /*1680*/  MOV R167, R177 ;  /* 0x000000b100a77202 */ /* 0x000fc40000000f00 */
[----:B------:R-:W-:Y:S01]  /*1690*/  FADD.FTZ R127, R126, R185 ;  /* 0x000000b97e7f7221 */ /* 0x000fe20000010000 */
[----:B------:R-:W-:Y:S01]  /*16a0*/  FFMA.FTZ R126, R134, R185, R125 ;  /* 0x000000b9867e7223 */ /* 0x000fe2000001007d */
[----:B------:R-:W-:Y:S02]  /*16b0*/  SHF.R.U32.HI R189, RZ, 0x10, R177 ;  /* 0x00000010ffbd7819 */ /* 0x000fe400000116b1 */
[----:B------:R-:W-:Y:S01]  /*16c0*/  SHF.L.U32 R167, R167, 0x10, RZ ;  /* 0x00000010a7a77819 */ /* 0x000fe200000006ff */
[----:B------:R-:W-:Y:S01]  /*16d0*/  FADD.FTZ R124, R127, R188 ;  /* 0x000000bc7f7c7221 */ /* 0x000fe20000010000 */
[----:B------:R-:W-:Y:S01]  /*16e0*/  FFMA.FTZ R125, R135, R188, R126 ;  /* 0x000000bc877d7223 */ /* 0x000fe2000001007e */
[C---:B------:R-:W-:Y:S01]  /*16f0*/  FMUL.FTZ R143, R149.reuse, R180 ;  /* 0x000000b4958f7220 */ /* 0x040fe20000410000 */
        /* <DEDUP_REMOVED lines=18> */
[----:B------:R-:W-:-:S02]  /*1820*/  IMAD.U32 R130, R191, 0x10000, RZ ;  /* 0x00010000bf827824 */ /* 0x000fc400078e00ff */
[----:B------:R-:W-:Y:S01]  /*1830*/  FMUL.FTZ R191, R29, R128 ;  /* 0x000000801dbf7220 */ /* 0x000fe20000410000 */
[----:B------:R-:W-:Y:S02]  /*1840*/  IMAD.U32 R131, R131, 0x10000, RZ ;  /* 0x0001000083837824 */ /* 0x000fe400078e00ff */
[----:B------:R-:W-:Y:S01]  /*1850*/  FADD.FTZ R124, R127, R192 ;  /* 0x000000c07f7c7221 */ /* 0x000fe20000010000 */
[----:B------:R-:W-:Y:S01]  /*1860*/  FMUL.FTZ R140, R149, R176 ;  /* 0x000000b0958c7220 */ /* 0x000fe20000410000 */
        /* <DEDUP_REMOVED lines=14> */
[----:B------:R-:W-:Y:S01]  /*1950*/  MOV R171, R181 ;  /* 0x000000b500ab7202 */ /* 0x000fe20000000f00 */
[----:B------:R-:W-:Y:S01]  /*1960*/  FMUL.FTZ R182, R149, R196 ;  /* 0x000000c495b67220 */ /* 0x000fe20000410000 */
        /* <DEDUP_REMOVED lines=19> */
[----:B------:R-:W-:Y:S02]  /*1aa0*/  FMUL.FTZ R200, R12, R173 ;  /* 0x000000ad0cc87220 */ /* 0x000fe40000410000 */
[----:B------:R-:W-:Y:S01]  /*1ab0*/  FADD.FTZ R127, R126, R197 ;  /* 0x000000c57e7f7221 */ /* 0x000fe20000010000 */
[----:B------:R-:W-:Y:S01]  /*1ac0*/  FFMA.FTZ R126, R180, R197, R125 ;  /* 0x000000c5b47e7223 */ /* 0x000fe2000001007d */
[----:B------:R-:W-:Y:S01]  /*1ad0*/  SHF.L.U32 R175, R175, 0x10, RZ ;  /* 0x00000010afaf7819 */ /* 0x000fe200000006ff */
        /* <DEDUP_REMOVED lines=34> */
[----:B------:R-:W-:-:S07]  /*1d00*/  FFMA.FTZ R126, R204, R201, R124 ;  /* 0x000000c9cc7e7223 */ /* 0x000fce000001007c */
.L_x_5016:
[----:B------:R-:W-:Y:S05]  /*1d10*/  BSYNC B0 ;  /* 0x0000000000007941 */ /* 0x000fea0003800000 */
.L_x_5014:
[----:B------:R-:W-:Y:S01]  /*1d20*/  LOP3.LUT P4, RZ, R208, 0xff, RZ, 0xc0, !PT ;  /* 0x000000ffd0ff7812 */ /* 0x000fe2000788c0ff */
[----:B------:R-:W-:Y:S01]  /*1d30*/  UMOV UR6, 0xffffffff ;  /* 0xffffffff00067882 */ /* 0x000fe20000000000 */
[----:B------:R-:W-:Y:S02]  /*1d40*/  SHF.R.U32.HI R127, RZ, 0x5, R0 ;  /* 0x00000005ff7f7819 */ /* 0x000fe40000011600 */
[----:B------:R-:W-:Y:S02]  /*1d50*/  LOP3.LUT P0, RZ, R0, 0x1f, RZ, 0xc0, !PT ;  /* 0x0000001f00ff7812 */ /* 0x000fe4000780c0ff */
[----:B-1----:R-:W-:-:S07]  /*1d60*/  LOP3.LUT R128, R127, 0x7fffffc, RZ, 0xc0, !PT ;  /* 0x07fffffc7f807812 */ /* 0x002fce00078ec0ff */
        /* <DEDUP_REMOVED lines=20> */
.L_x_5127:
[----:B------:R-:W3:Y:S01]  /*1eb0*/  S2R R131, SR_CgaCtaId ;  /* 0x0000000000837919 */ /* 0x000ee20000008800 */
[----:B------:R-:W-:Y:S01]  /*1ec0*/  MOV R130, 0x400 ;  /* 0x0000040000827802 */ /* 0x000fe20000000f00 */
[----:B------:R-:W0:Y:S01]  /*1ed0*/  @P5 LDC.64 R124, c[0x0][0x220] ;  /* 0x00008800ff7c5b82 */ /* 0x000e220000000a00 */
[----:B------:R-:W-:Y:S01]  /*1ee0*/  @!P0 LOP3.LUT R127, R127, 0x3, RZ, 0xc0, !PT ;  /* 0x000000037f7f8812 */ /* 0x000fe200078ec0ff */
[----:B-1----:R-:W-:Y:S01]  /*1ef0*/  FADD.FTZ R168, R126, R129 ;  /* 0x000000817ea87221 */ /* 0x002fe20000010000 */
[----:B--2---:R-:W-:Y:S01]  /*1f00*/  FADD.FTZ R169, R166, R169 ;  /* 0x000000a9a6a97221 */ /* 0x004fe20000010000 */
[----:B------:R-:W-:Y:S01]  /*1f10*/  @P5 IADD3 R210, R210, -0x1, RZ ;  /* 0xffffffffd2d25810 */ /* 0x000fe20007ffe0ff */
[----:B------:R-:W-:Y:S05]  /*1f20*/  WARPSYNC.ALL ;  /* 0x0000000000007948 */ /* 0x000fea0003800000 */
[----:B------:R-:W-:Y:S01]  /*1f30*/  @!P0 IADD3 R127, R128, R127, RZ ;  /* 0x0000007f807f8210 */ /* 0x000fe20007ffe0ff */
[----:B------:R-:W-:-:S02]  /*1f40*/  @P5 IMAD R210, R210, R211, RZ ;  /* 0x000000d3d2d25224 */ /* 0x000fc400078e02ff */
[----:B------:R-:W-:-:S03]  /*1f50*/  IMAD.MOV.U32 R171, RZ, RZ, RZ ;  /* 0x000000ffffab7224 */ /* 0x000fc600078e00ff */
[----:B------:R-:W-:-:S04]  /*1f60*/  @P5 SHF.R.S32.HI R167, RZ, 0x1f, R210 ;  /* 0x0000001fffa75819 */ /* 0x000fc800000114d2 */
[----:B------:R-:W-:-:S04]  /*1f70*/  @P5 LEA.HI R210, R167, R210, RZ, 0x2 ;  /* 0x000000d2a7d25211 */ /* 0x000fc800078f10ff */
[----:B------:R-:W-:-:S05]  /*1f80*/  @P5 LEA.HI.SX32 R171, R210, R209, 0x1e ;  /* 0x000000d1d2ab5211 */ /* 0x000fca00078ff2ff */
[----:B0-----:R-:W-:Y:S01]  /*1f90*/  @P5 IMAD.WIDE.U32 R166, R171, 0x8, R124 ;  /* 0x00000008aba65825 */ /* 0x001fe200078e007c */
[----:B---3--:R-:W-:-:S04]  /*1fa0*/  LEA R130, R131, R130, 0x18 ;  /* 0x0000008283827211 */ /* 0x008fc800078ec0ff */
[----:B------:R-:W-:-:S05]  /*1fb0*/  @!P0 LEA R170, R127, R130, 0x3 ;  /* 0x000000827faa8211 */ /* 0x000fca00078e18ff */
[----:B------:R0:W-:Y:S01]  /*1fc0*/  @!P0 STS.64 [R170+0x2800], R168 ;  /* 0x002800a8aa008388 */ /* 0x0001e20000000a00 */
[----:B------:R-:W-:Y:S06]  /*1fd0*/  BAR.SYNC.DEFER_BLOCKING 0x0 ;  /* 0x0000000000007b1d */ /* 0x000fec0000010000 */
[----:B------:R-:W2:Y:S01]  /*1fe0*/  @P5 LDG.E.64 R166, desc[UR4][R166.64] ;  /* 0x00000004a6a65981 */ /* 0x000ea2000c1e1b00 */
[----:B------:R-:W-:Y:S01]  /*1ff0*/  IMAD R172, R128, 0x8, R130 ;  /* 0x0000000880ac7824 */ /* 0x000fe200078e0282 */
[----:B------:R-:W-:Y:S01]  /*2000*/  ISETP.NE.U32.AND P1, PT, RZ, UR12, PT ;  /* 0x0000000cff007c0c */ /* 0x000fe2000bf25070 */
[----:B------:R-:W-:Y:S01]  /*2010*/  BSSY B0, `(.L_x_5018) ;  /* 0x000002d000007945 */ /* 0x000fe20003800000 */
[----:B------:R-:W-:-:S02]  /*2020*/  ISETP.NE.AND P2, PT, R24, RZ, PT ;  /* 0x000000ff1800720c */ /* 0x000fc40003f45270 */
[----:B------:R-:W1:Y:S01]  /*2030*/  LDS.128 R124, [R172+0x2800] ;  /* 0x00280000ac7c7984 */ /* 0x000e620000000c00 */
[----:B------:R-:W-:Y:S02]  /*2040*/  ISETP.NE.AND.EX P1, PT, RZ, UR13, PT, P1 ;  /* 0x0000000dff007c0c */ /* 0x000fe4000bf25310 */
[C---:B------:R-:W-:Y:S01]  /*2050*/  @!P6 ISETP.NE.U32.AND P3, PT, R151.reuse, RZ, PT ;  /* 0x000000ff9700e20c */ /* 0x040fe20003f65070 */
[----:B------:R3:W4:Y:S01]  /*2060*/  LDS.128 R128, [R172+0x2810] ;  /* 0x00281000ac807984 */ /* 0x0007220000000c00 */
[----:B------:R-:W-:Y:S02]  /*2070*/  @!P6 ISETP.NE.U32.AND P0, PT, R151, RZ, PT ;  /* 0x000000ff9700e20c */ /* 0x000fe40003f05070 */
[C---:B------:R-:W-:Y:S02]  /*2080*/  @!P6 ISETP.NE.AND.EX P3, PT, R152.reuse, RZ, PT, P3 ;  /* 0x000000ff9800e20c */ /* 0x040fe40003f65330 */
[----:B------:R-:W-:Y:S02]  /*2090*/  @!P6 ISETP.NE.AND.EX P0, PT, R152, RZ, PT, P0 ;  /* 0x000000ff9800e20c */ /* 0x000fe40003f05300 */
[----:B0----5:R-:W-:-:S02]  /*20a0*/  @!P6 FSEL R170, R57, RZ, P3 ;  /* 0x000000ff39aae208 */ /* 0x021fc40001800000 */
[----:B------:R-:W-:-:S04]  /*20b0*/  @!P6 ISETP.NE.U32.AND P3, PT, R151, RZ, PT ;  /* 0x000000ff9700e20c */ /* 0x000fc80003f65070 */
[----:B------:R-:W-:-:S04]  /*20c0*/  @!P6 ISETP.NE.AND.EX P3, PT, R152, RZ, PT, P3 ;  /* 0x000000ff9800e20c */ /* 0x000fc80003f65330 */
[----:B---3--:R-:W-:Y:S01]  /*20d0*/  @!P6 FSEL R172, R59, RZ, P3 ;  /* 0x000000ff3bace208 */ /* 0x008fe20001800000 */
[----:B-1----:R-:W-:Y:S01]  /*20e0*/  FADD.FTZ R173, RZ, R124 ;  /* 0x0000007cffad7221 */ /* 0x002fe20000010000 */
[----:B------:R-:W-:Y:S01]  /*20f0*/  FADD.FTZ R124, RZ, R125 ;  /* 0x0000007dff7c7221 */ /* 0x000fe20000010000 */
[----:B------:R-:W-:Y:S02]  /*2100*/  @!P6 FSEL R125, R56, RZ, P0 ;  /* 0x000000ff387de208 */ /* 0x000fe40000000000 */
[----:B------:R-:W-:Y:S01]  /*2110*/  FADD.FTZ R173, R126, R173 ;  /* 0x000000ad7ead7221 */ /* 0x000fe20000010000 */
[----:B------:R-:W-:Y:S01]  /*2120*/  FADD.FTZ R124, R127, R124 ;  /* 0x0000007c7f7c7221 */ /* 0x000fe20000010000 */
[----:B------:R-:W-:Y:S02]  /*2130*/  @!P6 ISETP.NE.U32.AND P0, PT, R151, RZ, PT ;  /* 0x000000ff9700e20c */ /* 0x000fe40003f05070 */
[----:B----4-:R-:W-:Y:S01]  /*2140*/  FADD.FTZ R173, R173, R128 ;  /* 0x00000080adad7221 */ /* 0x010fe20000010000 */
[----:B------:R-:W-:Y:S01]  /*2150*/  FADD.FTZ R124, R124, R129 ;  /* 0x000000817c7c7221 */ /* 0x000fe20000010000 */
[----:B------:R-:W-:-:S02]  /*2160*/  @!P6 ISETP.NE.AND.EX P0, PT, R152, RZ, PT, P0 ;  /* 0x000000ff9800e20c */ /* 0x000fc40003f05300 */
[----:B------:R-:W-:Y:S01]  /*2170*/  FADD.FTZ R130, R130, R173 ;  /* 0x000000ad82827221 */ /* 0x000fe20000010000 */
[----:B------:R-:W-:-:S03]  /*2180*/  FADD.FTZ R124, R131, R124 ;  /* 0x0000007c837c7221 */ /* 0x000fc60000010000 */
[----:B------:R-:W-:Y:S01]  /*2190*/  FMUL.FTZ R130, R130, UR8 ;  /* 0x0000000882827c20 */ /* 0x000fe20008410000 */
[----:B------:R-:W-:-:S04]  /*21a0*/  FMUL.FTZ R169, R124, UR8 ;  /* 0x000000087ca97c20 */ /* 0x000fc80008410000 */
[----:B------:R-:W-:Y:S02]  /*21b0*/  FSEL R168, R130, RZ, !P2 ;  /* 0x000000ff82a87208 */ /* 0x000fe40005000000 */
[----:B------:R-:W0:Y:S01]  /*21c0*/  @P1 LDC.64 R130, c[0x0][0x308] ;  /* 0x0000c200ff821b82 */ /* 0x000e220000000a00 */
[----:B------:R-:W-:-:S04]  /*21d0*/  @!P6 ISETP.NE.U32.AND P2, PT, R151, RZ, PT ;  /* 0x000000ff9700e20c */ /* 0x000fc80003f45070 */
[----:B------:R-:W-:-:S04]  /*21e0*/  @!P6 ISETP.NE.AND.EX P2, PT, R152, RZ, PT, P2 ;  /* 0x000000ff9800e20c */ /* 0x000fc80003f45320 */
[----:B------:R-:W-:Y:S02]  /*21f0*/  @!P6 FSEL R175, R58, RZ, P2 ;  /* 0x000000ff3aafe208 */ /* 0x000fe40001000000 */
[----:B------:R-:W-:Y:S02]  /*2200*/  @!P6 ISETP.NE.U32.AND P2, PT, R151, RZ, PT ;  /* 0x000000ff9700e20c */ /* 0x000fe40003f45070 */
[C---:B--2---:R-:W-:Y:S02]  /*2210*/  @P5 PRMT R157, R166.reuse, 0x7610, R157 ;  /* 0x00007610a69d5816 */ /* 0x044fe4000000009d */
[--C-:B------:R-:W-:Y:S02]  /*2220*/  @P5 SHF.R.U64 R166, R166, 0x10, R167.reuse ;  /* 0x00000010a6a65819 */ /* 0x100fe400000012a7 */
[----:B------:R-:W-:Y:S02]  /*2230*/  @P5 SHF.R.U32.HI R126, RZ, 0x10, R167 ;  /* 0x00000010ff7e5819 */ /* 0x000fe400000116a7 */
[----:B------:R-:W-:-:S02]  /*2240*/  @P5 PRMT R158, R167, 0x7610, R158 ;  /* 0x00007610a79e5816 */ /* 0x000fc4000000009e */
[----:B------:R-:W-:Y:S02]  /*2250*/  @P5 PRMT R159, R166, 0x7610, R159 ;  /* 0x00007610a69f5816 */ /* 0x000fe4000000009f */
[----:B------:R-:W-:Y:S01]  /*2260*/  @P5 PRMT R160, R126, 0x7610, R160 ;  /* 0x000076107ea05816 */ /* 0x000fe200000000a0 */
[----:B0-----:R-:W-:Y:S06]  /*2270*/  @!P6 BRA `(.L_x_5019) ;  /* 0x000000000018e947 */ /* 0x001fec0003800000 */
[----:B------:R-:W-:Y:S01]  /*2280*/  ISETP.NE.U32.AND P3, PT, R151, RZ, PT ;  /* 0x000000ff9700720c */ /* 0x000fe20003f65070 */
[----:B------:R-:W-:-:S03]  /*2290*/  FFMA.FTZ R125, R3, R169, R168 ;  /* 0x000000a9037d7223 */ /* 0x000fc600000100a8 */
[----:B------:R-:W-:Y:S01]  /*22a0*/  ISETP.NE.AND.EX P3, PT, R152, RZ, PT, P3 ;  /* 0x000000ff9800720c */ /* 0x000fe20003f65330 */
[----:B------:R-:W-:-:S04]  /*22b0*/  FADD.FTZ R124, R184, -R125 ;  /* 0x8000007db87c7221 */ /* 0x000fc80000010000 */
[----:B------:R-:W-:-:S08]  /*22c0*/  FMUL.FTZ R125, R149, R124 ;  /* 0x0000007c957d7220 */ /* 0x000fd00000410000 */
[----:B------:R-:W-:-:S07]  /*22d0*/  @P3 FADD.FTZ R125, R56, R125 ;  /* 0x0000007d387d3221 */ /* 0x000fce0000010000 */
.L_x_5019:
[----:B------:R-:W-:Y:S05]  /*22e0*/  BSYNC B0 ;  /* 0x0000000000007941 */ /* 0x000fea0003800000 */
.L_x_5018:
        /* <DEDUP_REMOVED lines=12> */
.L_x_5021:
[----:B------:R-:W-:Y:S05]  /*23b0*/  BSYNC B0 ;  /* 0x0000000000007941 */ /* 0x000fea0003800000 */
.L_x_5020:
        /* <DEDUP_REMOVED lines=8> */
.L_x_5023:
[----:B------:R-:W-:Y:S05]  /*2440*/  BSYNC B0 ;  /* 0x0000000000007941 */ /* 0x000fea0003800000 */
.L_x_5022:
        /* <DEDUP_REMOVED lines=13> */
.L_x_5025:
[----:B------:R-:W-:Y:S05]  /*2520*/  BSYNC B0 ;  /* 0x0000000000007941 */ /* 0x000fea0003800000 */
.L_x_5024:
        /* <DEDUP_REMOVED lines=8> */
.L_x_5027:
[----:B------:R-:W-:Y:S05]  /*25b0*/  BSYNC B0 ;  /* 0x0000000000007941 */ /* 0x000fea0003800000 */
.L_x_5026:
        /* <DEDUP_REMOVED lines=12> */
.L_x_5029:
[----:B------:R-:W-:Y:S05]  /*2680*/  BSYNC B0 ;  /* 0x0000000000007941 */ /* 0x000fea0003800000 */
.L_x_5028:
        /* <DEDUP_REMOVED lines=8> */
.L_x_5031:
[----:B------:R-:W-:Y:S05]  /*2710*/  BSYNC B0 ;  /* 0x0000000000007941 */ /* 0x000fea0003800000 */
.L_x_5030:
[----:B------:R-:W-:Y:S04]  /*2720*/  BSSY B0, `(.L_x_5032) ;  /* 0x000000d000007945 */ /* 0x000fe80003800000 */
[----:B------:R-:W-:Y:S05]  /*2730*/  @!P5 BRA `(.L_x_5033) ;  /* 0x00000000002cd947 */ /* 0x000fea0003800000 */
[----:B------:R-:W-:Y:S01]  /*2740*/  LOP3.LUT P3, RZ, R207, 0xff000000, RZ, 0xc0, !PT ;  /* 0xff000000cfff7812 */ /* 0x000fe2000786c0ff */
        /* <DEDUP_REMOVED lines=10> */
.L_x_5033:
[----:B------:R-:W-:Y:S05]  /*27f0*/  BSYNC B0 ;  /* 0x0000000000007941 */ /* 0x000fea0003800000 */
.L_x_5032:
[----:B------:R-:W-:Y:S01]  /*2800*/  @!P6 FSEL R173, R52, RZ, P0 ;  /* 0x000000ff34ade208 */ /* 0x000fe20000000000 */
[----:B------:R-:W-:Y:S01]  /*2810*/  @P1 IMAD.WIDE.U32 R130, R150, 0x10, R130 ;  /* 0x0000001096821825 */ /* 0x000fe200078e0082 */
[----:B------:R-:W-:Y:S01]  /*2820*/  ISETP.NE.U32.AND P0, PT, RZ, UR12, PT ;  /* 0x0000000cff007c0c */ /* 0x000fe2000bf05070 */
[----:B------:R-:W0:Y:S01]  /*2830*/  @P1 LDC.64 R128, c[0x0][0x308] ;  /* 0x0000c200ff801b82 */ /* 0x000e220000000a00 */
[----:B------:R-:W-:Y:S01]  /*2840*/  @!P6 ISETP.NE.U32.AND P3, PT, R151, RZ, PT ;  /* 0x000000ff9700e20c */ /* 0x000fe20003f65070 */
[----:B------:R-:W-:Y:S01]  /*2850*/  BSSY B0, `(.L_x_5034) ;  /* 0x0000019000007945 */ /* 0x000fe20003800000 */
[----:B------:R-:W-:Y:S02]  /*2860*/  ISETP.NE.AND.EX P0, PT, RZ, UR13, PT, P0 ;  /* 0x0000000dff007c0c */ /* 0x000fe4000bf05300 */
[----:B------:R-:W-:Y:S02]  /*2870*/  @!P6 ISETP.NE.AND.EX P2, PT, R152, RZ, PT, P2 ;  /* 0x000000ff9800e20c */ /* 0x000fe40003f45320 */
[----:B------:R-:W-:-:S02]  /*2880*/  SEL R124, R125, R68, P0 ;  /* 0x000000447d7c7207 */ /* 0x000fc40000000000 */
[----:B------:R-:W-:Y:S02]  /*2890*/  SEL R125, R170, R69, P0 ;  /* 0x00000045aa7d7207 */ /* 0x000fe40000000000 */
[----:B------:R-:W-:Y:S02]  /*28a0*/  SEL R126, R175, R70, P0 ;  /* 0x00000046af7e7207 */ /* 0x000fe40000000000 */
[----:B------:R-:W-:Y:S02]  /*28b0*/  SEL R127, R172, R71, P0 ;  /* 0x00000047ac7f7207 */ /* 0x000fe40000000000 */
[----:B------:R-:W-:Y:S02]  /*28c0*/  @!P6 ISETP.NE.AND.EX P3, PT, R152, RZ, PT, P3 ;  /* 0x000000ff9800e20c */ /* 0x000fe40003f65330 */
[----:B------:R-:W-:Y:S01]  /*28d0*/  @!P6 FSEL R166, R53, RZ, P2 ;  /* 0x000000ff35a6e208 */ /* 0x000fe20001000000 */
[----:B------:R1:W-:Y:S01]  /*28e0*/  @P1 STG.E.128 desc[UR4][R130.64], R124 ;  /* 0x0000007c82001986 */ /* 0x0003e2000c101d04 */
[----:B------:R-:W-:-:S02]  /*28f0*/  @!P6 ISETP.NE.U32.AND P2, PT, R151, RZ, PT ;  /* 0x000000ff9700e20c */ /* 0x000fc40003f45070 */
[----:B------:R-:W-:Y:S02]  /*2900*/  @!P6 FSEL R167, R54, RZ, P3 ;  /* 0x000000ff36a7e208 */ /* 0x000fe40001800000 */
[----:B------:R-:W-:Y:S02]  /*2910*/  @!P6 ISETP.NE.U32.AND P3, PT, R151, RZ, PT ;  /* 0x000000ff9700e20c */ /* 0x000fe40003f65070 */
[C---:B------:R-:W-:Y:S02]  /*2920*/  @!P6 ISETP.NE.AND.EX P2, PT, R152.reuse, RZ, PT, P2 ;  /* 0x000000ff9800e20c */ /* 0x040fe40003f45320 */
[----:B------:R-:W-:Y:S02]  /*2930*/  @!P6 ISETP.NE.AND.EX P3, PT, R152, RZ, PT, P3 ;  /* 0x000000ff9800e20c */ /* 0x000fe40003f65330 */
[----:B------:R-:W-:Y:S01]  /*2940*/  @!P6 FSEL R172, R55, RZ, P2 ;  /* 0x000000ff37ace208 */ /* 0x000fe20001000000 */
[----:B------:R-:W-:Y:S10]  /*2950*/  @!P5 BRA `(.L_x_5035) ;  /* 0x000000000020d947 */ /* 0x000ff40003800000 */
        /* <DEDUP_REMOVED lines=8> */
.L_x_5035:
[----:B------:R-:W-:Y:S05]  /*29e0*/  BSYNC B0 ;  /* 0x0000000000007941 */ /* 0x000fea0003800000 */
.L_x_5034:
[----:B------:R-:W-:Y:S04]  /*29f0*/  BSSY B0, `(.L_x_5036) ;  /* 0x000000a000007945 */ /* 0x000fe80003800000 */
[----:B------:R-:W-:Y:S05]  /*2a00*/  @!P5 BRA `(.L_x_5037) ;  /* 0x000000000020d947 */ /* 0x000fea0003800000 */
[----:B-12---:R-:W1:Y:S01]  /*2a10*/  LDC.64 R124, c[0x0][0x220] ;  /* 0x00008800ff7c7b82 */ /* 0x006e620000000a00 */
[----:B------:R-:W-:-:S04]  /*2a20*/  VIADD R127, R171, 0x80 ;  /* 0x00000080ab7f7836 */ /* 0x000fc80000000000 */
[----:B-1----:R-:W-:-:S06]  /*2a30*/  IMAD.WIDE.U32 R124, R127, 0x8, R124 ;  /* 0x000000087f7c7825 */ /* 0x002fcc00078e007c */
[----:B------:R-:W2:Y:S02]  /*2a40*/  LDG.E.64 R124, desc[UR4][R124.64] ;  /* 0x000000047c7c7981 */ /* 0x000ea4000c1e1b00 */
[C-C-:B--2---:R-:W-:Y:S02]  /*2a50*/  SHF.R.U64 R159, R124.reuse, 0x10, R125.reuse ;  /* 0x000000107c9f7819 */ /* 0x144fe4000000127d */
[----:B------:R-:W-:Y:S02]  /*2a60*/  SHF.R.U32.HI R160, RZ, 0x10, R125 ;  /* 0x00000010ffa07819 */ /* 0x000fe4000001167d */
[----:B------:R-:W-:Y:S02]  /*2a70*/  PRMT R157, R124, 0x7610, R157 ;  /* 0x000076107c9d7816 */ /* 0x000fe4000000009d */
[----:B------:R-:W-:-:S07]  /*2a80*/  PRMT R158, R125, 0x7610, R158 ;  /* 0x000076107d9e7816 */ /* 0x000fce000000009e */
.L_x_5037:
[----:B------:R-:W-:Y:S05]  /*2a90*/  BSYNC B0 ;  /* 0x0000000000007941 */ /* 0x000fea0003800000 */
.L_x_5036:
[----:B------:R-:W-:Y:S04]  /*2aa0*/  BSSY B0, `(.L_x_5038) ;  /* 0x0000008000007945 */ /* 0x000fe80003800000 */
[----:B------:R-:W-:Y:S05]  /*2ab0*/  @!P6 BRA `(.L_x_5039) ;  /* 0x000000000018e947 */ /* 0x000fea0003800000 */
[----:B------:R-:W-:Y:S01]  /*2ac0*/  ISETP.NE.U32.AND P2, PT, R151, RZ, PT ;  /* 0x000000ff9700720c */ /* 0x000fe20003f45070 */
[----:B-12---:R-:W-:-:S03]  /*2ad0*/  FFMA.FTZ R125, R135, R169, R168 ;  /* 0x000000a9877d7223 */ /* 0x006fc600000100a8 */
[----:B------:R-:W-:Y:S01]  /*2ae0*/  ISETP.NE.AND.EX P2, PT, R152, RZ, PT, P2 ;  /* 0x000000ff9800720c */ /* 0x000fe20003f45320 */
[----:B------:R-:W-:-:S04]  /*2af0*/  FADD.FTZ R124, R188, -R125 ;  /* 0x8000007dbc7c7221 */ /* 0x000fc80000010000 */
[----:B------:R-:W-:-:S08]  /*2b00*/  FMUL.FTZ R173, R149, R124 ;  /* 0x0000007c95ad7220 */ /* 0x000fd00000410000 */
[----:B------:R-:W-:-:S07]  /*2b10*/  @P2 FADD.FTZ R173, R52, R173 ;  /* 0x000000ad34ad2221 */ /* 0x000fce0000010000 */
.L_x_5039:
[----:B------:R-:W-:Y:S05]  /*2b20*/  BSYNC B0 ;  /* 0x0000000000007941 */ /* 0x000fea0003800000 */
.L_x_5038:
[----:B------:R-:W-:Y:S04]  /*2b30*/  BSSY B0, `(.L_x_5040) ;  /* 0x000000d000007945 */ /* 0x000fe80003800000 */
[----:B------:R-:W-:Y:S05]  /*2b40*/  @!P5 BRA `(.L_x_5041) ;  /* 0x00000000002cd947 */ /* 0x000fea0003800000 */
[----:B------:R-:W-:Y:S01]  /*2b50*/  LOP3.LUT P2, RZ, R206, 0xff, RZ, 0xc0, !PT ;  /* 0x000000ffceff7812 */ /* 0x000fe2000784c0ff */
[----:B-12---:R-:W-:Y:S01]  /*2b60*/  FMUL.FTZ R124, R173, UR11 ;  /* 0x0000000bad7c7c20 */ /* 0x006fe20008410000 */
        /* <DEDUP_REMOVED lines=9> */
.L_x_5041:
[----:B------:R-:W-:Y:S05]  /*2c00*/  BSYNC B0 ;  /* 0x0000000000007941 */ /* 0x000fea0003800000 */
.L_x_5040:
        /* <DEDUP_REMOVED lines=8> */
.L_x_5043:
[----:B------:R-:W-:Y:S05]  /*2c90*/  BSYNC B0 ;  /* 0x0000000000007941 */ /* 0x000fea0003800000 */
.L_x_5042:
        /* <DEDUP_REMOVED lines=13> */
.L_x_5045:
[----:B------:R-:W-:Y:S05]  /*2d70*/  BSYNC B0 ;  /* 0x0000000000007941 */ /* 0x000fea0003800000 */
.L_x_5044:
        /* <DEDUP_REMOVED lines=8> */
.L_x_5047:
[----:B------:R-:W-:Y:S05]  /*2e00*/  BSYNC B0 ;  /* 0x0000000000007941 */ /* 0x000fea0003800000 */
.L_x_5046:
        /* <DEDUP_REMOVED lines=13> */
.L_x_5049:
[----:B------:R-:W-:Y:S05]  /*2ee0*/  BSYNC B0 ;  /* 0x0000000000007941 */ /* 0x000fea0003800000 */
.L_x_5048:
        /* <DEDUP_REMOVED lines=8> */
.L_x_5051:
[----:B------:R-:W-:Y:S05]  /*2f70*/  BSYNC B0 ;  /* 0x0000000000007941 */ /* 0x000fea0003800000 */
.L_x_5050:
        /* <DEDUP_REMOVED lines=13> */
.L_x_5053:
[----:B------:R-:W-:Y:S05]  /*3050*/  BSYNC B0 ;  /* 0x0000000000007941 */ /* 0x000fea0003800000 */
.L_x_5052:
[----:B0-----:R-:W-:Y:S01]  /*3060*/  @P1 IMAD.WIDE.U32 R128, R203, 0x10, R128 ;  /* 0x00000010cb801825 */ /* 0x001fe200078e0080 */
[----:B-12---:R-:W-:Y:S01]  /*3070*/  SEL R124, R173, R68, P0 ;  /* 0x00000044ad7c7207 */ /* 0x006fe20000000000 */
[----:B------:R-:W0:Y:S01]  /*3080*/  @P1 LDC.64 R130, c[0x0][0x308] ;  /* 0x0000c200ff821b82 */ /* 0x000e220000000a00 */
[----:B------:R-:W-:Y:S01]  /*3090*/  SEL R125, R166, R69, P0 ;  /* 0x00000045a67d7207 */ /* 0x000fe20000000000 */
[----:B------:R-:W-:Y:S01]  /*30a0*/  BSSY B0, `(.L_x_5054) ;  /* 0x000001b000007945 */ /* 0x000fe20003800000 */
[----:B------:R-:W-:Y:S02]  /*30b0*/  SEL R126, R167, R70, P0 ;  /* 0x00000046a77e7207 */ /* 0x000fe40000000000 */
[----:B------:R-:W-:Y:S02]  /*30c0*/  SEL R127, R172, R71, P0 ;  /* 0x00000047ac7f7207 */ /* 0x000fe40000000000 */
[C---:B------:R-:W-:Y:S02]  /*30d0*/  @!P6 ISETP.NE.U32.AND P2, PT, R151.reuse, RZ, PT ;  /* 0x000000ff9700e20c */ /* 0x040fe40003f45070 */
[----:B------:R-:W-:Y:S01]  /*30e0*/  @!P6 FSEL R179, R48, RZ, P3 ;  /* 0x000000ff30b3e208 */ /* 0x000fe20001800000 */
[----:B------:R1:W-:Y:S01]  /*30f0*/  @P1 STG.E.128 desc[UR4][R128.64], R124 ;  /* 0x0000007c80001986 */ /* 0x0003e2000c101d04 */
[----:B------:R-:W-:-:S02]  /*3100*/  @!P6 ISETP.NE.U32.AND P3, PT, R151, RZ, PT ;  /* 0x000000ff9700e20c */ /* 0x000fc40003f65070 */
[C---:B------:R-:W-:Y:S02]  /*3110*/  @!P6 ISETP.NE.AND.EX P2, PT, R152.reuse, RZ, PT, P2 ;  /* 0x000000ff9800e20c */ /* 0x040fe40003f45320 */
[----:B------:R-:W-:Y:S02]  /*3120*/  @!P6 ISETP.NE.AND.EX P3, PT, R152, RZ, PT, P3 ;  /* 0x000000ff9800e20c */ /* 0x000fe40003f65330 */
[----:B------:R-:W-:Y:S02]  /*3130*/  @!P6 FSEL R170, R49, RZ, P2 ;  /* 0x000000ff31aae208 */ /* 0x000fe40001000000 */
[C---:B------:R-:W-:Y:S02]  /*3140*/  @!P6 ISETP.NE.U32.AND P2, PT, R151.reuse, RZ, PT ;  /* 0x000000ff9700e20c */ /* 0x040fe40003f45070 */
[----:B------:R-:W-:Y:S02]  /*3150*/  @!P6 FSEL R175, R50, RZ, P3 ;  /* 0x000000ff32afe208 */ /* 0x000fe40001800000 */
[----:B------:R-:W-:-:S02]  /*3160*/  @!P6 ISETP.NE.U32.AND P3, PT, R151, RZ, PT ;  /* 0x000000ff9700e20c */ /* 0x000fc40003f65070 */
[C---:B------:R-:W-:Y:S02]  /*3170*/  @!P6 ISETP.NE.AND.EX P2, PT, R152.reuse, RZ, PT, P2 ;  /* 0x000000ff9800e20c */ /* 0x040fe40003f45320 */
[----:B------:R-:W-:Y:S02]  /*3180*/  @!P6 ISETP.NE.AND.EX P3, PT, R152, RZ, PT, P3 ;  /* 0x000000ff9800e20c */ /* 0x000fe40003f65330 */
[----:B------:R-:W-:Y:S02]  /*3190*/  @!P6 FSEL R172, R51, RZ, P2 ;  /* 0x000000ff33ace208 */ /* 0x000fe40001000000 */
[----:B------:R-:W-:Y:S01]  /*31a0*/  IADD3 R173, R171, 0x100, RZ ;  /* 0x00000100abad7810 */ /* 0x000fe20007ffe0ff */
[----:B-1----:R-:W-:Y:S08]  /*31b0*/  @!P5 BRA `(.L_x_5055) ;  /* 0x000000000024d947 */ /* 0x002ff00003800000 */
        /* <DEDUP_REMOVED lines=9> */
.L_x_5055:
[----:B------:R-:W-:Y:S05]  /*3250*/  BSYNC B0 ;  /* 0x0000000000007941 */ /* 0x000fea0003800000 */
.L_x_5054:
        /* <DEDUP_REMOVED lines=9> */
.L_x_5057:
[----:B------:R-:W-:Y:S05]  /*32f0*/  BSYNC B0 ;  /* 0x0000000000007941 */ /* 0x000fea0003800000 */
.L_x_5056:
        /* <DEDUP_REMOVED lines=8> */
.L_x_5059:
[----:B------:R-:W-:Y:S05]  /*3380*/  BSYNC B0 ;  /* 0x0000000000007941 */ /* 0x000fea0003800000 */
.L_x_5058:
[----:B------:R-:W-:Y:S04]  /*3390*/  BSSY B0, `(.L_x_5060) ;  /* 0x000000d000007945 */ /* 0x000fe80003800000 */
[----:B------:R-:W-:Y:S05]  /*33a0*/  @!P5 BRA `(.L_x_5061) ;  /* 0x00000000002cd947 */ /* 0x000fea0003800000 */
[----:B------:R-:W-:Y:S01]  /*33b0*/  LOP3.LUT P2, RZ, R205, 0xff, RZ, 0xc0, !PT ;  /* 0x000000ffcdff7812 */ /* 0x000fe2000784c0ff */
[----:B-1----:R-:W-:Y:S01]  /*33c0*/  FMUL.FTZ R124, R179, UR11 ;  /* 0x0000000bb37c7c20 */ /* 0x002fe20008410000 */
        /* <DEDUP_REMOVED lines=9> */
.L_x_5061:
[----:B------:R-:W-:Y:S05]  /*3460*/  BSYNC B0 ;  /* 0x0000000000007941 */ /* 0x000fea0003800000 */
.L_x_5060:
        /* <DEDUP_REMOVED lines=8> */
.L_x_5063:
[----:B------:R-:W-:Y:S05]  /*34f0*/  BSYNC B0 ;  /* 0x0000000000007941 */ /* 0x000fea0003800000 */
.L_x_5062:
[----:B------:R-:W-:Y:S04]  /*3500*/  BSSY B0, `(.L_x_5064) ;  /* 0x000000d000007945 */ /* 0x000fe80003800000 */
[----:B------:R-:W-:Y:S05]  /*3510*/  @!P5 BRA `(.L_x_5065) ;  /* 0x00000000002cd947 */ /* 0x000fea0003800000 */
[----:B------:R-:W-:Y:S01]  /*3520*/  LOP3.LUT P2, RZ, R205, 0xff00, RZ, 0xc0, !PT ;  /* 0x0000ff00cdff7812 */ /* 0x000fe2000784c0ff */
[----:B-1----:R-:W-:Y:S01]  /*3530*/  FMUL.FTZ R124, R170, UR11 ;  /* 0x0000000baa7c7c20 */ /* 0x002fe20008410000 */
        /* <DEDUP_REMOVED lines=9> */
.L_x_5065:
[----:B------:R-:W-:Y:S05]  /*35d0*/  BSYNC B0 ;  /* 0x0000000000007941 */ /* 0x000fea0003800000 */
.L_x_5064:
        /* <DEDUP_REMOVED lines=8> */
.L_x_5067:
[----:B------:R-:W-:Y:S05]  /*3660*/  BSYNC B0 ;  /* 0x0000000000007941 */ /* 0x000fea0003800000 */
.L_x_5066:
        /* <DEDUP_REMOVED lines=13> */
.L_x_5069:
[----:B------:R-:W-:Y:S05]  /*3740*/  BSYNC B0 ;  /* 0x0000000000007941 */ /* 0x000fea0003800000 */
.L_x_5068:
        /* <DEDUP_REMOVED lines=8> */
.L_x_5071:
[----:B------:R-:W-:Y:S05]  /*37d0*/  BSYNC B0 ;  /* 0x0000000000007941 */ /* 0x000fea0003800000 */
.L_x_5070:
        /* <DEDUP_REMOVED lines=13> */
.L_x_5073:
[----:B------:R-:W-:Y:S05]  /*38b0*/  BSYNC B0 ;  /* 0x0000000000007941 */ /* 0x000fea0003800000 */
.L_x_5072:
[----:B0-----:R-:W-:Y:S01]  /*38c0*/  @P1 IMAD.WIDE.U32 R130, R164, 0x10, R130 ;  /* 0x00000010a4821825 */ /* 0x001fe200078e0082 */
[----:B-1----:R-:W-:Y:S01]  /*38d0*/  SEL R124, R179, R68, P0 ;  /* 0x00000044b37c7207 */ /* 0x002fe20000000000 */
[----:B------:R-:W0:Y:S01]  /*38e0*/  @P1 LDC.64 R166, c[0x0][0x308] ;  /* 0x0000c200ffa61b82 */ /* 0x000e220000000a00 */
[----:B------:R-:W-:Y:S01]  /*38f0*/  SEL R125, R170, R69, P0 ;  /* 0x00000045aa7d7207 */ /* 0x000fe20000000000 */
[----:B------:R-:W-:Y:S01]  /*3900*/  BSSY B0, `(.L_x_5074) ;  /* 0x0000019000007945 */ /* 0x000fe20003800000 */
[----:B------:R-:W-:Y:S02]  /*3910*/  SEL R126, R175, R70, P0 ;  /* 0x00000046af7e7207 */ /* 0x000fe40000000000 */
[----:B------:R-:W-:Y:S02]  /*3920*/  SEL R127, R172, R71, P0 ;  /* 0x00000047ac7f7207 */ /* 0x000fe40000000000 */
[----:B------:R-:W-:Y:S01]  /*3930*/  @!P6 FSEL R205, R44, RZ, P3 ;  /* 0x000000ff2ccde208 */ /* 0x000fe20001800000 */
[----:B------:R-:W1:Y:S01]  /*3940*/  @P1 LDC.64 R128, c[0x0][0x308] ;  /* 0x0000c200ff801b82 */ /* 0x000e620000000a00 */
[C---:B------:R-:W-:Y:S01]  /*3950*/  @!P6 ISETP.NE.U32.AND P2, PT, R151.reuse, RZ, PT ;  /* 0x000000ff9700e20c */ /* 0x040fe20003f45070 */
[----:B------:R2:W-:Y:S01]  /*3960*/  @P1 STG.E.128 desc[UR4][R130.64], R124 ;  /* 0x0000007c82001986 */ /* 0x0005e2000c101d04 */
[----:B------:R-:W-:-:S02]  /*3970*/  @!P6 ISETP.NE.U32.AND P3, PT, R151, RZ, PT ;  /* 0x000000ff9700e20c */ /* 0x000fc40003f65070 */
[C---:B------:R-:W-:Y:S02]  /*3980*/  @!P6 ISETP.NE.AND.EX P2, PT, R152.reuse, RZ, PT, P2 ;  /* 0x000000ff9800e20c */ /* 0x040fe40003f45320 */
[----:B------:R-:W-:Y:S02]  /*3990*/  @!P6 ISETP.NE.AND.EX P3, PT, R152, RZ, PT, P3 ;  /* 0x000000ff9800e20c */ /* 0x000fe40003f65330 */
[----:B------:R-:W-:Y:S02]  /*39a0*/  @!P6 FSEL R174, R45, RZ, P2 ;  /* 0x000000ff2daee208 */ /* 0x000fe40001000000 */
[----:B------:R-:W-:Y:S02]  /*39b0*/  @!P6 FSEL R203, R46, RZ, P3 ;  /* 0x000000ff2ecbe208 */ /* 0x000fe40001800000 */
[C---:B------:R-:W-:Y:S02]  /*39c0*/  @!P6 ISETP.NE.U32.AND P2, PT, R151.reuse, RZ, PT ;  /* 0x000000ff9700e20c */ /* 0x040fe40003f45070 */
[----:B------:R-:W-:-:S02]  /*39d0*/  @!P6 ISETP.NE.U32.AND P3, PT, R151, RZ, PT ;  /* 0x000000ff9700e20c */ /* 0x000fc40003f65070 */
[C---:B------:R-:W-:Y:S02]  /*39e0*/  @!P6 ISETP.NE.AND.EX P2, PT, R152.reuse, RZ, PT, P2 ;  /* 0x000000ff9800e20c */ /* 0x040fe40003f45320 */
[----:B------:R-:W-:Y:S01]  /*39f0*/  @!P6 ISETP.NE.AND.EX P3, PT, R152, RZ, PT, P3 ;  /* 0x000000ff9800e20c */ /* 0x000fe20003f65330 */
[----:B--2---:R-:W-:-:S12]  /*3a00*/  @!P5 BRA `(.L_x_5075) ;  /* 0x000000000020d947 */ /* 0x004fd80003800000 */
        /* <DEDUP_REMOVED lines=8> */
.L_x_5075:
[----:B------:R-:W-:Y:S05]  /*3a90*/  BSYNC B0 ;  /* 0x0000000000007941 */ /* 0x000fea0003800000 */
.L_x_5074:
[----:B------:R-:W-:Y:S01]  /*3aa0*/  BSSY B0, `(.L_x_5076) ;  /* 0x000000b000007945 */ /* 0x000fe20003800000 */
[----:B------:R-:W-:Y:S01]  /*3ab0*/  @!P6 FSEL R130, R47, RZ, P2 ;  /* 0x000000ff2f82e208 */ /* 0x000fe20001000000 */
[----:B------:R-:W-:Y:S02]  /*3ac0*/  VIADD R173, R171, 0x180 ;  /* 0x00000180abad7836 */ /* 0x000fe40000000000 */
[----:B------:R-:W-:Y:S05]  /*3ad0*/  @!P5 BRA `(.L_x_5077) ;  /* 0x00000000001cd947 */ /* 0x000fea0003800000 */
[----:B--2---:R-:W2:Y:S02]  /*3ae0*/  LDC.64 R124, c[0x0][0x220] ;  /* 0x00008800ff7c7b82 */ /* 0x004ea40000000a00 */
[----:B--2---:R-:W-:-:S06]  /*3af0*/  IMAD.WIDE.U32 R124, R173, 0x8, R124 ;  /* 0x00000008ad7c7825 */ /* 0x004fcc00078e007c */
[----:B------:R-:W2:Y:S02]  /*3b00*/  LDG.E.64 R124, desc[UR4][R124.64] ;  /* 0x000000047c7c7981 */ /* 0x000ea4000c1e1b00 */
[C-C-:B--2---:R-:W-:Y:S02]  /*3b10*/  SHF.R.U64 R159, R124.reuse, 0x10, R125.reuse ;  /* 0x000000107c9f7819 */ /* 0x144fe4000000127d */
[----:B------:R-:W-:Y:S02]  /*3b20*/  SHF.R.U32.HI R160, RZ, 0x10, R125 ;  /* 0x00000010ffa07819 */ /* 0x000fe4000001167d */
[----:B------:R-:W-:Y:S02]  /*3b30*/  PRMT R157, R124, 0x7610, R157 ;  /* 0x000076107c9d7816 */ /* 0x000fe4000000009d */
[----:B------:R-:W-:-:S07]  /*3b40*/  PRMT R158, R125, 0x7610, R158 ;  /* 0x000076107d9e7816 */ /* 0x000fce000000009e */
.L_x_5077:
[----:B------:R-:W-:Y:S05]  /*3b50*/  BSYNC B0 ;  /* 0x0000000000007941 */ /* 0x000fea0003800000 */
.L_x_5076:
[----:B------:R-:W-:Y:S04]  /*3b60*/  BSSY B0, `(.L_x_5078) ;  /* 0x0000008000007945 */ /* 0x000fe80003800000 */
[----:B------:R-:W-:Y:S05]  /*3b70*/  @!P6 BRA `(.L_x_5079) ;  /* 0x000000000018e947 */ /* 0x000fea0003800000 */
[----:B------:R-:W-:Y:S01]  /*3b80*/  ISETP.NE.U32.AND P2, PT, R151, RZ, PT ;  /* 0x000000ff9700720c */ /* 0x000fe20003f45070 */
[----:B--2---:R-:W-:-:S03]  /*3b90*/  FFMA.FTZ R125, R143, R169, R168 ;  /* 0x000000a98f7d7223 */ /* 0x004fc600000100a8 */
[----:B------:R-:W-:Y:S01]  /*3ba0*/  ISETP.NE.AND.EX P2, PT, R152, RZ, PT, P2 ;  /* 0x000000ff9800720c */ /* 0x000fe20003f45320 */
[----:B------:R-:W-:-:S04]  /*3bb0*/  FADD.FTZ R124, R196, -R125 ;  /* 0x8000007dc47c7221 */ /* 0x000fc80000010000 */
[----:B------:R-:W-:-:S08]  /*3bc0*/  FMUL.FTZ R205, R149, R124 ;  /* 0x0000007c95cd7220 */ /* 0x000fd00000410000 */
[----:B------:R-:W-:-:S07]  /*3bd0*/  @P2 FADD.FTZ R205, R44, R205 ;  /* 0x000000cd2ccd2221 */ /* 0x000fce0000010000 */
.L_x_5079:
[----:B------:R-:W-:Y:S05]  /*3be0*/  BSYNC B0 ;  /* 0x0000000000007941 */ /* 0x000fea0003800000 */
.L_x_5078:
[----:B------:R-:W-:Y:S04]  /*3bf0*/  BSSY B0, `(.L_x_5080) ;  /* 0x000000d000007945 */ /* 0x000fe80003800000 */
[----:B------:R-:W-:Y:S05]  /*3c00*/  @!P5 BRA `(.L_x_5081) ;  /* 0x00000000002cd947 */ /* 0x000fea0003800000 */
[----:B------:R-:W-:Y:S01]  /*3c10*/  LOP3.LUT P2, RZ, R163, 0xff, RZ, 0xc0, !PT ;  /* 0x000000ffa3ff7812 */ /* 0x000fe2000784c0ff */
[----:B--2---:R-:W-:Y:S01]  /*3c20*/  FMUL.FTZ R124, R205, UR11 ;  /* 0x0000000bcd7c7c20 */ /* 0x004fe20008410000 */
        /* <DEDUP_REMOVED lines=9> */
.L_x_5081:
[----:B------:R-:W-:Y:S05]  /*3cc0*/  BSYNC B0 ;  /* 0x0000000000007941 */ /* 0x000fea0003800000 */
.L_x_5080:
        /* <DEDUP_REMOVED lines=8> */
.L_x_5083:
[----:B------:R-:W-:Y:S05]  /*3d50*/  BSYNC B0 ;  /* 0x0000000000007941 */ /* 0x000fea0003800000 */
.L_x_5082:
        /* <DEDUP_REMOVED lines=13> */
.L_x_5085:
[----:B------:R-:W-:Y:S05]  /*3e30*/  BSYNC B0 ;  /* 0x0000000000007941 */ /* 0x000fea0003800000 */
.L_x_5084:
        /* <DEDUP_REMOVED lines=8> */
.L_x_5087:
[----:B------:R-:W-:Y:S05]  /*3ec0*/  BSYNC B0 ;  /* 0x0000000000007941 */ /* 0x000fea0003800000 */
.L_x_5086:
        /* <DEDUP_REMOVED lines=13> */
.L_x_5089:
[----:B------:R-:W-:Y:S05]  /*3fa0*/  BSYNC B0 ;  /* 0x0000000000007941 */ /* 0x000fea0003800000 */
.L_x_5088:
        /* <DEDUP_REMOVED lines=8> */
.L_x_5091:
[----:B------:R-:W-:Y:S05]  /*4030*/  BSYNC B0 ;  /* 0x0000000000007941 */ /* 0x000fea0003800000 */
.L_x_5090:
        /* <DEDUP_REMOVED lines=13> */
.L_x_5093:
[----:B------:R-:W-:Y:S05]  /*4110*/  BSYNC B0 ;  /* 0x0000000000007941 */ /* 0x000fea0003800000 */
.L_x_5092:
[----:B0-----:R-:W-:Y:S01]  /*4120*/  @P1 IMAD.WIDE.U32 R166, R162, 0x10, R166 ;  /* 0x00000010a2a61825 */ /* 0x001fe200078e00a6 */
[----:B--2---:R-:W-:Y:S01]  /*4130*/  SEL R124, R205, R68, P0 ;  /* 0x00000044cd7c7207 */ /* 0x004fe20000000000 */
[----:B------:R-:W-:Y:S01]  /*4140*/  BSSY B0, `(.L_x_5094) ;  /* 0x0000012000007945 */ /* 0x000fe20003800000 */
[----:B------:R-:W-:Y:S02]  /*4150*/  SEL R125, R174, R69, P0 ;  /* 0x00000045ae7d7207 */ /* 0x000fe40000000000 */
[----:B------:R-:W-:Y:S02]  /*4160*/  SEL R126, R203, R70, P0 ;  /* 0x00000046cb7e7207 */ /* 0x000fe40000000000 */
[----:B------:R-:W-:Y:S02]  /*4170*/  SEL R127, R130, R71, P0 ;  /* 0x00000047827f7207 */ /* 0x000fe40000000000 */
[C---:B------:R-:W-:Y:S02]  /*4180*/  @!P6 ISETP.NE.U32.AND P2, PT, R151.reuse, RZ, PT ;  /* 0x000000ff9700e20c */ /* 0x040fe40003f45070 */
[----:B------:R-:W-:Y:S01]  /*4190*/  @!P6 FSEL R131, R40, RZ, P3 ;  /* 0x000000ff2883e208 */ /* 0x000fe20001800000 */
[----:B------:R0:W-:Y:S01]  /*41a0*/  @P1 STG.E.128 desc[UR4][R166.64], R124 ;  /* 0x0000007ca6001986 */ /* 0x0001e2000c101d04 */
[----:B------:R-:W-:-:S02]  /*41b0*/  @!P6 ISETP.NE.U32.AND P3, PT, R151, RZ, PT ;  /* 0x000000ff9700e20c */ /* 0x000fc40003f65070 */
[----:B------:R-:W-:Y:S01]  /*41c0*/  @!P6 ISETP.NE.AND.EX P2, PT, R152, RZ, PT, P2 ;  /* 0x000000ff9800e20c */ /* 0x000fe20003f45320 */
[----:B------:R-:W-:-:S12]  /*41d0*/  @!P5 BRA `(.L_x_5095) ;  /* 0x000000000020d947 */ /* 0x000fd80003800000 */
        /* <DEDUP_REMOVED lines=8> */
.L_x_5095:
[----:B------:R-:W-:Y:S05]  /*4260*/  BSYNC B0 ;  /* 0x0000000000007941 */ /* 0x000fea0003800000 */
.L_x_5094:
[----:B------:R-:W-:Y:S01]  /*4270*/  BSSY B0, `(.L_x_5096) ;  /* 0x000000b000007945 */ /* 0x000fe20003800000 */
[----:B------:R-:W-:Y:S02]  /*4280*/  @!P6 FSEL R163, R42, RZ, P2 ;  /* 0x000000ff2aa3e208 */ /* 0x000fe40001000000 */
[----:B------:R-:W-:Y:S01]  /*4290*/  IADD3 R171, R171, 0x200, RZ ;  /* 0x00000200abab7810 */ /* 0x000fe20007ffe0ff */
[----:B------:R-:W-:Y:S06]  /*42a0*/  @!P5 BRA `(.L_x_5097) ;  /* 0x00000000001cd947 */ /* 0x000fec0003800000 */
[----:B0-2---:R-:W0:Y:S02]  /*42b0*/  LDC.64 R124, c[0x0][0x220] ;  /* 0x00008800ff7c7b82 */ /* 0x005e240000000a00 */
[----:B0-----:R-:W-:-:S06]  /*42c0*/  IMAD.WIDE.U32 R124, R171, 0x8, R124 ;  /* 0x00000008ab7c7825 */ /* 0x001fcc00078e007c */
[----:B------:R-:W2:Y:S02]  /*42d0*/  LDG.E.64 R124, desc[UR4][R124.64] ;  /* 0x000000047c7c7981 */ /* 0x000ea4000c1e1b00 */
[C-C-:B--2---:R-:W-:Y:S02]  /*42e0*/  SHF.R.U64 R159, R124.reuse, 0x10, R125.reuse ;  /* 0x000000107c9f7819 */ /* 0x144fe4000000127d */
[----:B------:R-:W-:Y:S02]  /*42f0*/  SHF.R.U32.HI R160, RZ, 0x10, R125 ;  /* 0x00000010ffa07819 */ /* 0x000fe4000001167d */
[----:B------:R-:W-:Y:S02]  /*4300*/  PRMT R157, R124, 0x7610, R157 ;  /* 0x000076107c9d7816 */ /* 0x000fe4000000009d */
[----:B------:R-:W-:-:S07]  /*4310*/  PRMT R158, R125, 0x7610, R158 ;  /* 0x000076107d9e7816 */ /* 0x000fce000000009e */
.L_x_5097:
[----:B------:R-:W-:Y:S05]  /*4320*/  BSYNC B0 ;  /* 0x0000000000007941 */ /* 0x000fea0003800000 */
.L_x_5096:
[----:B------:R-:W-:Y:S04]  /*4330*/  BSSY B0, `(.L_x_5098) ;  /* 0x0000008000007945 */ /* 0x000fe80003800000 */
[----:B------:R-:W-:Y:S05]  /*4340*/  @!P6 BRA `(.L_x_5099) ;  /* 0x000000000018e947 */ /* 0x000fea0003800000 */
[----:B------:R-:W-:Y:S01]  /*4350*/  ISETP.NE.U32.AND P2, PT, R151, RZ, PT ;  /* 0x000000ff9700720c */ /* 0x000fe20003f45070 */
[----:B0-2---:R-:W-:-:S03]  /*4360*/  FFMA.FTZ R125, R177, R169, R168 ;  /* 0x000000a9b17d7223 */ /* 0x005fc600000100a8 */
[----:B------:R-:W-:Y:S01]  /*4370*/  ISETP.NE.AND.EX P2, PT, R152, RZ, PT, P2 ;  /* 0x000000ff9800720c */ /* 0x000fe20003f45320 */
[----:B------:R-:W-:-:S04]  /*4380*/  FADD.FTZ R124, R200, -R125 ;  /* 0x8000007dc87c7221 */ /* 0x000fc80000010000 */
[----:B------:R-:W-:-:S08]  /*4390*/  FMUL.FTZ R131, R149, R124 ;  /* 0x0000007c95837220 */ /* 0x000fd00000410000 */
[----:B------:R-:W-:-:S07]  /*43a0*/  @P2 FADD.FTZ R131, R40, R131 ;  /* 0x0000008328832221 */ /* 0x000fce0000010000 */
.L_x_5099:
[----:B------:R-:W-:Y:S05]  /*43b0*/  BSYNC B0 ;  /* 0x0000000000007941 */ /* 0x000fea0003800000 */
.L_x_5098:
[----:B------:R-:W-:Y:S04]  /*43c0*/  BSSY B0, `(.L_x_5100) ;  /* 0x000000d000007945 */ /* 0x000fe80003800000 */
[----:B------:R-:W-:Y:S05]  /*43d0*/  @!P5 BRA `(.L_x_5101) ;  /* 0x00000000002cd947 */ /* 0x000fea0003800000 */
[----:B------:R-:W-:Y:S01]  /*43e0*/  LOP3.LUT P2, RZ, R161, 0xff, RZ, 0xc0, !PT ;  /* 0x000000ffa1ff7812 */ /* 0x000fe2000784c0ff */
[----:B0-2---:R-:W-:Y:S01]  /*43f0*/  FMUL.FTZ R124, R131, UR11 ;  /* 0x0000000b837c7c20 */ /* 0x005fe20008410000 */
        /* <DEDUP_REMOVED lines=9> */
.L_x_5101:
[----:B------:R-:W-:Y:S05]  /*4490*/  BSYNC B0 ;  /* 0x0000000000007941 */ /* 0x000fea0003800000 */
.L_x_5100:
[----:B------:R-:W-:Y:S01]  /*44a0*/  @!P6 ISETP.NE.U32.AND P2, PT, R151, RZ, PT ;  /* 0x000000ff9700e20c */ /* 0x000fe20003f45070 */
[----:B------:R-:W-:Y:S01]  /*44b0*/  BSSY B0, `(.L_x_5102) ;  /* 0x000000f000007945 */ /* 0x000fe20003800000 */
[----:B0-2---:R-:W-:Y:S02]  /*44c0*/  @P1 IADD3 R125, R150, 0x200, RZ ;  /* 0x00000200967d1810 */ /* 0x005fe40007ffe0ff */
[C---:B------:R-:W-:Y:S02]  /*44d0*/  @!P6 ISETP.NE.AND.EX P2, PT, R152.reuse, RZ, PT, P2 ;  /* 0x000000ff9800e20c */ /* 0x040fe40003f45320 */
[----:B------:R-:W-:Y:S01]  /*44e0*/  @!P6 ISETP.NE.AND.EX P3, PT, R152, RZ, PT, P3 ;  /* 0x000000ff9800e20c */ /* 0x000fe20003f65330 */
[----:B-1----:R-:W-:Y:S01]  /*44f0*/  @P1 IMAD.WIDE.U32 R128, R125, 0x10, R128 ;  /* 0x000000107d801825 */ /* 0x002fe200078e0080 */
[----:B------:R-:W-:Y:S02]  /*4500*/  SEL R68, R131, R68, P0 ;  /* 0x0000004483447207 */ /* 0x000fe40000000000 */
[----:B------:R-:W-:-:S02]  /*4510*/  @!P6 FSEL R150, R43, RZ, P2 ;  /* 0x000000ff2b96e208 */ /* 0x000fc40001000000 */
        /* <DEDUP_REMOVED lines=8> */
.L_x_5103:
[----:B------:R-:W-:Y:S05]  /*45a0*/  BSYNC B0 ;  /* 0x0000000000007941 */ /* 0x000fea0003800000 */
.L_x_5102:
        /* <DEDUP_REMOVED lines=13> */
.L_x_5105:
[----:B------:R-:W-:Y:S05]  /*4680*/  BSYNC B0 ;  /* 0x0000000000007941 */ /* 0x000fea0003800000 */
.L_x_5104:
        /* <DEDUP_REMOVED lines=8> */
.L_x_5107:
[----:B------:R-:W-:Y:S05]  /*4710*/  BSYNC B0 ;  /* 0x0000000000007941 */ /* 0x000fea0003800000 */
.L_x_5106:
[----:B------:R-:W-:Y:S04]  /*4720*/  BSSY B0, `(.L_x_5108) ;  /* 0x000000d000007945 */ /* 0x000fe80003800000 */
[----:B------:R-:W-:Y:S05]  /*4730*/  @!P5 BRA `(.L_x_5109) ;  /* 0x00000000002cd947 */ /* 0x000fea0003800000 */
[----:B------:R-:W-:Y:S01]  /*4740*/  LOP3.LUT P2, RZ, R161, 0xff0000, RZ, 0xc0, !PT ;  /* 0x00ff0000a1ff7812 */ /* 0x000fe2000784c0ff */
[----:B------:R-:W-:Y:S01]  /*4750*/  FMUL.FTZ R125, R163, UR11 ;  /* 0x0000000ba37d7c20 */ /* 0x000fe20008410000 */
[----:B------:R-:W-:-:S03]  /*4760*/  IMAD.MOV.U32 R126, RZ, RZ, RZ ;  /* 0x000000ffff7e7224 */ /* 0x000fc600078e00ff */
[----:B------:R-:W-:Y:S01]  /*4770*/  FMUL.FTZ R130, R125, UR10 ;  /* 0x0000000a7d827c20 */ /* 0x000fe20008410000 */
[----:B------:R-:W-:-:S07]  /*4780*/  HFMA2.MMA R125, -RZ, RZ, 0, 0 ;  /* 0x00000000ff7d7435 */ /* 0x000fce00000001ff */
[----:B------:R-:W-:Y:S01]  /*4790*/  @P2 SHF.L.U32 R127, R158, 0x10, RZ ;  /* 0x000000109e7f2819 */ /* 0x000fe200000006ff */
[----:B------:R-:W-:-:S04]  /*47a0*/  @P2 FMUL.FTZ R126, R23, R130 ;  /* 0x00000082177e2220 */ /* 0x000fc80000410000 */
[----:B------:R-:W-:Y:S01]  /*47b0*/  @P2 FMUL.FTZ R125, R127, R130 ;  /* 0x000000827f7d2220 */ /* 0x000fe20000410000 */
[----:B------:R-:W-:-:S03]  /*47c0*/  F2FP.BF16.F32.PACK_AB R126, RZ, R126 ;  /* 0x0000007eff7e723e */ /* 0x000fc600000010ff */
[----:B------:R-:W-:Y:S01]  /*47d0*/  FADD.FTZ R98, R98, R125 ;  /* 0x0000007d62627221 */ /* 0x000fe20000010000 */
[----:B------:R-:W-:-:S07]  /*47e0*/  PRMT R155, R126, 0x7610, R155 ;  /* 0x000076107e9b7816 */ /* 0x000fce000000009b */
.L_x_5109:
[----:B------:R-:W-:Y:S05]  /*47f0*/  BSYNC B0 ;  /* 0x0000000000007941 */ /* 0x000fea0003800000 */
.L_x_5108:
        /* <DEDUP_REMOVED lines=8> */
.L_x_5111:
[----:B------:R-:W-:Y:S05]  /*4880*/  BSYNC B0 ;  /* 0x0000000000007941 */ /* 0x000fea0003800000 */
.L_x_5110:
[----:B------:R-:W-:Y:S01]  /*4890*/  SEL R69, R124, R69, P0 ;  /* 0x000000457c457207 */ /* 0x000fe20000000000 */
[----:B------:R-:W-:Y:S01]  /*48a0*/  BSSY B0, `(.L_x_5112) ;  /* 0x0000010000007945 */ /* 0x000fe20003800000 */
[----:B------:R-:W-:Y:S02]  /*48b0*/  SEL R70, R163, R70, P0 ;  /* 0x00000046a3467207 */ /* 0x000fe40000000000 */
[----:B------:R-:W-:-:S05]  /*48c0*/  SEL R71, R150, R71, P0 ;  /* 0x0000004796477207 */ /* 0x000fca0000000000 */
[----:B------:R0:W-:Y:S01]  /*48d0*/  @P1 STG.E.128 desc[UR4][R128.64], R68 ;  /* 0x0000004480001986 */ /* 0x0001e2000c101d04 */
[----:B------:R-:W-:Y:S05]  /*48e0*/  @!P5 BRA `(.L_x_5113) ;  /* 0x00000000002cd947 */ /* 0x000fea0003800000 */
[----:B------:R-:W-:Y:S01]  /*48f0*/  LOP3.LUT P0, RZ, R161, 0xff000000, RZ, 0xc0, !PT ;  /* 0xff000000a1ff7812 */ /* 0x000fe2000780c0ff */
[----:B------:R-:W-:Y:S01]  /*4900*/  FMUL.FTZ R150, R150, UR11 ;  /* 0x0000000b96967c20 */ /* 0x000fe20008410000 */
[----:B------:R-:W-:Y:S01]  /*4910*/  IMAD.MOV.U32 R124, RZ, RZ, RZ ;  /* 0x000000ffff7c7224 */ /* 0x000fe200078e00ff */
[----:B------:R-:W-:Y:S02]  /*4920*/  MOV R126, RZ ;  /* 0x000000ff007e7202 */ /* 0x000fe40000000f00 */
[----:B------:R-:W-:-:S08]  /*4930*/  FMUL.FTZ R125, R150, UR10 ;  /* 0x0000000a967d7c20 */ /* 0x000fd00008410000 */
[----:B0-----:R-:W-:Y:S01]  /*4940*/  @P0 SHF.L.U32 R128, R160, 0x10, RZ ;  /* 0x00000010a0800819 */ /* 0x001fe200000006ff */
[----:B------:R-:W-:-:S04]  /*4950*/  @P0 FMUL.FTZ R124, R148, R125 ;  /* 0x0000007d947c0220 */ /* 0x000fc80000410000 */
[----:B------:R-:W-:Y:S01]  /*4960*/  @P0 FMUL.FTZ R126, R128, R125 ;  /* 0x0000007d807e0220 */ /* 0x000fe20000410000 */
[----:B------:R-:W-:-:S03]  /*4970*/  F2FP.BF16.F32.PACK_AB R124, RZ, R124 ;  /* 0x0000007cff7c723e */ /* 0x000fc600000010ff */
[----:B------:R-:W-:Y:S01]  /*4980*/  FADD.FTZ R99, R99, R126 ;  /* 0x0000007e63637221 */ /* 0x000fe20000010000 */
[----:B------:R-:W-:-:S07]  /*4990*/  PRMT R156, R124, 0x7610, R156 ;  /* 0x000076107c9c7816 */ /* 0x000fce000000009c */
.L_x_5113:
[----:B------:R-:W-:Y:S05]  /*49a0*/  BSYNC B0 ;  /* 0x0000000000007941 */ /* 0x000fea0003800000 */
.L_x_5112:
[----:B------:R-:W-:Y:S04]  /*49b0*/  BSSY B0, `(.L_x_5114) ;  /* 0x000000a000007945 */ /* 0x000fe80003800000 */
[----:B------:R-:W-:Y:S05]  /*49c0*/  @!P5 BRA `(.L_x_5115) ;  /* 0x000000000020d947 */ /* 0x000fea0003800000 */
[----:B------:R-:W1:Y:S01]  /*49d0*/  LDC.64 R126, c[0x0][0x2f8] ;  /* 0x0000be00ff7e7b82 */ /* 0x000e620000000a00 */
[----:B------:R-:W-:Y:S02]  /*49e0*/  LOP3.LUT R124, R154, 0xffff, RZ, 0xc0, !PT ;  /* 0x0000ffff9a7c7812 */ /* 0x000fe400078ec0ff */
[----:B0-----:R-:W-:-:S03]  /*49f0*/  PRMT R129, R155, 0x5410, R156 ;  /* 0x000054109b817816 */ /* 0x001fc6000000009c */
[----:B------:R-:W-:-:S05]  /*4a00*/  IMAD.WIDE.U32 R124, R124, 0x10000, RZ ;  /* 0x000100007c7c7825 */ /* 0x000fca00078e00ff */
[----:B------:R-:W-:Y:S02]  /*4a10*/  LOP3.LUT R125, R129, R125, RZ, 0xfc, !PT ;  /* 0x0000007d817d7212 */ /* 0x000fe400078efcff */
[----:B------:R-:W-:Y:S01]  /*4a20*/  LOP3.LUT R124, R124, 0xffff, R153, 0xf8, !PT ;  /* 0x0000ffff7c7c7812 */ /* 0x000fe200078ef899 */
[----:B-1----:R-:W-:-:S05]  /*4a30*/  IMAD.WIDE.U32 R126, R171, 0x8, R126 ;  /* 0x00000008ab7e7825 */ /* 0x002fca00078e007e */
[----:B------:R1:W-:Y:S02]  /*4a40*/  STG.E.64 desc[UR4][R126.64], R124 ;  /* 0x0000007c7e007986 */ /* 0x0003e4000c101b04 */
.L_x_5115:
[----:B------:R-:W-:Y:S05]  /*4a50*/  BSYNC B0 ;  /* 0x0000000000007941 */ /* 0x000fea0003800000 */
.L_x_5114:
[----:B------:R-:W-:Y:S01]  /*4a60*/  VIADD R2, R2, UR14 ;  /* 0x0000000e02027c36 */ /* 0x000fe20008000000 */
[----:B------:R-:W-:-:S04]  /*4a70*/  SEL R208, RZ, 0x1, P4 ;  /* 0x00000001ffd07807 */ /* 0x000fc80002000000 */
[----:B------:R-:W-:-:S13]  /*4a80*/  ISETP.GE.AND P0, PT, R2, UR15, PT ;  /* 0x0000000f02007c0c */ /* 0x000fda000bf06270 */
[----:B------:R-:W-:Y:S05]  /*4a90*/  @!P0 BRA `(.L_x_5116) ;  /* 0xffffffbc00c08947 */ /* 0x000fea000383ffff */
.L_x_5013:
        /* <DEDUP_REMOVED lines=28> */
.L_x_5017:
[----:B------:R-:W-:Y:S01]  /*4c60*/  HFMA2.MMA R170, -RZ, RZ, 0, 9.5367431640625e-07 ;  /* 0x00000010ffaa7435 */ /* 0x000fe200000001ff */
[----:B------:R-:W-:Y:S01]  /*4c70*/  MOV R171, R212 ;  /* 0x000000d400ab7202 */ /* 0x000fe20000000f00 */
[----:B------:R-:W-:Y:S01]  /*4c80*/  IMAD.MOV.U32 R173, RZ, RZ, 0x1f ;  /* 0x0000001fffad7424 */ /* 0x000fe200078e00ff */
[----:B------:R-:W-:-:S08]  /*4c90*/  MOV R168, 0xffffffff ;  /* 0xffffffff00a87802 */ /* 0x000fd00000000f00 */
[----:B-----5:R-:W-:Y:S05]  /*4ca0*/  WARPSYNC.COLLECTIVE R168, `(.L_x_5117) ;  /* 0x00000000a8087348 */ /* 0x020fea0003c00000 */
[----:B------:R0:W1:Y:S02]  /*4cb0*/  SHFL.DOWN P1, R169, R171, R170, R173 ;  /* 0x080000aaaba97389 */ /* 0x00006400000200ad */
[----:B01---5:R-:W-:Y:S01]  /*4cc0*/  ENDCOLLECTIVE ;  /* 0x000000000000791b */ /* 0x023fe20003800000 */
.L_x_5117:
[----:B------:R-:W-:Y:S01]  /*4cd0*/  IMAD.MOV.U32 R171, RZ, RZ, R126 ;  /* 0x000000ffffab7224 */ /* 0x000fe200078e007e */
[----:B------:R-:W-:-:S07]  /*4ce0*/  MOV R125, R169 ;  /* 0x000000a9007d7202 */ /* 0x000fce0000000f00 */
[----:B------:R-:W-:Y:S05]  /*4cf0*/  WARPSYNC.COLLECTIVE R168, `(.L_x_5118) ;  /* 0x00000000a8087348 */ /* 0x000fea0003c00000 */
[----:B------:R0:W1:Y:S02]  /*4d00*/  SHFL.DOWN P1, R169, R171, R170, R173 ;  /* 0x080000aaaba97389 */ /* 0x00006400000200ad */
[----:B01----:R-:W-:Y:S01]  /*4d10*/  ENDCOLLECTIVE ;  /* 0x000000000000791b */ /* 0x003fe20003800000 */
.L_x_5118:
[----:B------:R-:W-:-:S05]  /*4d20*/  FADD.FTZ R125, R125, R212 ;  /* 0x000000d47d7d7221 */ /* 0x000fca0000010000 */
[----:B------:R-:W-:Y:S01]  /*4d30*/  MOV R171, R125 ;  /* 0x0000007d00ab7202 */ /* 0x000fe20000000f00 */
[----:B------:R-:W-:Y:S01]  /*4d40*/  IMAD.MOV.U32 R170, RZ, RZ, 0x8 ;  /* 0x00000008ffaa7424 */ /* 0x000fe200078e00ff */
[----:B------:R-:W-:-:S07]  /*4d50*/  MOV R129, R169 ;  /* 0x000000a900817202 */ /* 0x000fce0000000f00 */
[----:B------:R-:W-:Y:S05]  /*4d60*/  WARPSYNC.COLLECTIVE R168, `(.L_x_5119) ;  /* 0x00000000a8087348 */ /* 0x000fea0003c00000 */
[----:B------:R0:W1:Y:S02]  /*4d70*/  SHFL.DOWN P1, R169, R171, R170, R173 ;  /* 0x080000aaaba97389 */ /* 0x00006400000200ad */
[----:B01----:R-:W-:Y:S01]  /*4d80*/  ENDCOLLECTIVE ;  /* 0x000000000000791b */ /* 0x003fe20003800000 */
.L_x_5119:
[----:B------:R-:W-:-:S05]  /*4d90*/  FADD.FTZ R129, R129, R126 ;  /* 0x0000007e81817221 */ /* 0x000fca0000010000 */
[----:B------:R-:W-:Y:S02]  /*4da0*/  MOV R171, R129 ;  /* 0x0000008100ab7202 */ /* 0x000fe40000000f00 */
[----:B------:R-:W-:-:S07]  /*4db0*/  MOV R124, R169 ;  /* 0x000000a9007c7202 */ /* 0x000fce0000000f00 */
[----:B------:R-:W-:Y:S05]  /*4dc0*/  WARPSYNC.COLLECTIVE R168, `(.L_x_5120) ;  /* 0x00000000a8087348 */ /* 0x000fea0003c00000 */
[----:B------:R0:W1:Y:S02]  /*4dd0*/  SHFL.DOWN P1, R169, R171, R170, R173 ;  /* 0x080000aaaba97389 */ /* 0x00006400000200ad */
[----:B01----:R-:W-:Y:S01]  /*4de0*/  ENDCOLLECTIVE ;  /* 0x000000000000791b */ /* 0x003fe20003800000 */
.L_x_5120:
[----:B------:R-:W-:Y:S01]  /*4df0*/  FADD.FTZ R124, R125, R124 ;  /* 0x0000007c7d7c7221 */ /* 0x000fe20000010000 */
[----:B------:R-:W-:-:S04]  /*4e00*/  HFMA2.MMA R170, -RZ, RZ, 0, 2.384185791015625e-07 ;  /* 0x00000004ffaa7435 */ /* 0x000fc800000001ff */
[----:B------:R-:W-:Y:S01]  /*4e10*/  MOV R171, R124 ;  /* 0x0000007c00ab7202 */ /* 0x000fe20000000f00 */
[----:B------:R-:W-:-:S07]  /*4e20*/  IMAD.MOV.U32 R130, RZ, RZ, R169 ;  /* 0x000000ffff827224 */ /* 0x000fce00078e00a9 */
[----:B------:R-:W-:Y:S05]  /*4e30*/  WARPSYNC.COLLECTIVE R168, `(.L_x_5121) ;  /* 0x00000000a8087348 */ /* 0x000fea0003c00000 */
[----:B------:R0:W1:Y:S02]  /*4e40*/  SHFL.DOWN P1, R169, R171, R170, R173 ;  /* 0x080000aaaba97389 */ /* 0x00006400000200ad */
[----:B01----:R-:W-:Y:S01]  /*4e50*/  ENDCOLLECTIVE ;  /* 0x000000000000791b */ /* 0x003fe20003800000 */
.L_x_5121:
[----:B------:R-:W-:-:S05]  /*4e60*/  FADD.FTZ R130, R129, R130 ;  /* 0x0000008281827221 */ /* 0x000fca0000010000 */
[----:B------:R-:W-:Y:S01]  /*4e70*/  MOV R171, R130 ;  /* 0x0000008200ab7202 */ /* 0x000fe20000000f00 */
[----:B------:R-:W-:-:S07]  /*4e80*/  IMAD.MOV.U32 R131, RZ, RZ, R169 ;  /* 0x000000ffff837224 */ /* 0x000fce00078e00a9 */
[----:B------:R-:W-:Y:S05]  /*4e90*/  WARPSYNC.COLLECTIVE R168, `(.L_x_5122) ;  /* 0x00000000a8087348 */ /* 0x000fea0003c00000 */
[----:B------:R0:W1:Y:S02]  /*4ea0*/  SHFL.DOWN P1, R169, R171, R170, R173 ;  /* 0x080000aaaba97389 */ /* 0x00006400000200ad */
[----:B01----:R-:W-:Y:S01]  /*4eb0*/  ENDCOLLECTIVE ;  /* 0x000000000000791b */ /* 0x003fe20003800000 */
.L_x_5122:
[----:B------:R-:W-:Y:S01]  /*4ec0*/  FADD.FTZ R131, R124, R131 ;  /* 0x000000837c837221 */ /* 0x000fe20000010000 */
[----:B------:R-:W-:-:S03]  /*4ed0*/  HFMA2.MMA R170, -RZ, RZ, 0, 1.1920928955078125e-07 ;  /* 0x00000002ffaa7435 */ /* 0x000fc600000001ff */
[----:B------:R-:W-:Y:S01]  /*4ee0*/  IMAD.MOV.U32 R171, RZ, RZ, R131 ;  /* 0x000000ffffab7224 */ /* 0x000fe200078e0083 */
[----:B------:R-:W-:-:S07]  /*4ef0*/  MOV R167, R169 ;  /* 0x000000a900a77202 */ /* 0x000fce0000000f00 */
[----:B------:R-:W-:Y:S05]  /*4f00*/  WARPSYNC.COLLECTIVE R168, `(.L_x_5123) ;  /* 0x00000000a8087348 */ /* 0x000fea0003c00000 */
[----:B------:R0:W1:Y:S02]  /*4f10*/  SHFL.DOWN P1, R169, R171, R170, R173 ;  /* 0x080000aaaba97389 */ /* 0x00006400000200ad */
[----:B01----:R-:W-:Y:S01]  /*4f20*/  ENDCOLLECTIVE ;  /* 0x000000000000791b */ /* 0x003fe20003800000 */
.L_x_5123:
[----:B------:R-:W-:-:S04]  /*4f30*/  FADD.FTZ R167, R130, R167 ;  /* 0x000000a782a77221 */ /* 0x000fc80000010000 */
[----:B------:R-:W-:Y:S01]  /*4f40*/  IMAD.MOV.U32 R171, RZ, RZ, R167 ;  /* 0x000000ffffab7224 */ /* 0x000fe200078e00a7 */
[----:B------:R-:W-:-:S07]  /*4f50*/  MOV R126, R169 ;  /* 0x000000a9007e7202 */ /* 0x000fce0000000f00 */
[----:B------:R-:W-:Y:S05]  /*4f60*/  WARPSYNC.COLLECTIVE R168, `(.L_x_5124) ;  /* 0x00000000a8087348 */ /* 0x000fea0003c00000 */
[----:B------:R0:W1:Y:S02]  /*4f70*/  SHFL.DOWN P1, R169, R171, R170, R173 ;  /* 0x080000aaaba97389 */ /* 0x00006400000200ad */
[----:B01----:R-:W-:Y:S01]  /*4f80*/  ENDCOLLECTIVE ;  /* 0x000000000000791b */ /* 0x003fe20003800000 */
.L_x_5124:
[----:B------:R-:W-:-:S05]  /*4f90*/  FADD.FTZ R126, R131, R126 ;  /* 0x0000007e837e7221 */ /* 0x000fca0000010000 */
[----:B------:R-:W-:Y:S01]  /*4fa0*/  MOV R171, R126 ;  /* 0x0000007e00ab7202 */ /* 0x000fe20000000f00 */
[----:B------:R-:W-:Y:S01]  /*4fb0*/  IMAD.MOV.U32 R170, RZ, RZ, 0x1 ;  /* 0x00000001ffaa7424 */ /* 0x000fe200078e00ff */
[----:B------:R-:W-:-:S07]  /*4fc0*/  MOV R166, R169 ;  /* 0x000000a900a67202 */ /* 0x000fce0000000f00 */
[----:B------:R-:W-:Y:S05]  /*4fd0*/  WARPSYNC.COLLECTIVE R168, `(.L_x_5125) ;  /* 0x00000000a8087348 */ /* 0x000fea0003c00000 */
[----:B------:R0:W1:Y:S02]  /*4fe0*/  SHFL.DOWN P1, R169, R171, R170, R173 ;  /* 0x080000aaaba97389 */ /* 0x00006400000200ad */
[----:B01----:R-:W-:Y:S01]  /*4ff0*/  ENDCOLLECTIVE ;  /* 0x000000000000791b */ /* 0x003fe20003800000 */
.L_x_5125:
[----:B------:R-:W-:-:S05]  /*5000*/  FADD.FTZ R166, R167, R166 ;  /* 0x000000a6a7a67221 */ /* 0x000fca0000010000 */
[----:B------:R-:W-:Y:S02]  /*5010*/  MOV R171, R166 ;  /* 0x000000a600ab7202 */ /* 0x000fe40000000f00 */
[----:B------:R-:W-:-:S07]  /*5020*/  MOV R129, R169 ;  /* 0x000000a900817202 */ /* 0x000fce0000000f00 */
[----:B------:R-:W-:Y:S05]  /*5030*/  WARPSYNC.COLLECTIVE R168, `(.L_x_5126) ;  /* 0x00000000a8087348 */ /* 0x000fea0003c00000 */
[----:B------:R0:W1:Y:S02]  /*5040*/  SHFL.DOWN P1, R169, R171, R170, R173 ;  /* 0x080000aaaba97389 */ /* 0x00006400000200ad */
[----:B01----:R-:W-:Y:S01]  /*5050*/  ENDCOLLECTIVE ;  /* 0x000000000000791b */ /* 0x003fe20003800000 */
.L_x_5126:
[----:B------:R-:W-:Y:S05]  /*5060*/  BRA `(.L_x_5127) ;  /* 0xffffffcc00907947 */ /* 0x000fea000383ffff */
.L_x_5128:
        /* <DEDUP_REMOVED lines=9> */
.L_x_11897:


//--------------------- .text._ZN10layer_norm13ln_bwd_kernelINS_13Kernel_traitsIf13__nv_bfloat16fS2_fjLj2560ELj1ELj1ELj4ELj8ENS_18Kernel_traits_baseILj2560EfS2_fS2_fjLj128EEEEELb0ELb0ELb0ELb0EEEvNS_9BwdParamsE --------------------------
	.section	.text._ZN10layer_norm13ln_bwd_kernelINS_13Kernel_traitsIf13__nv_bfloat16fS2_fjLj2560ELj1ELj1ELj4ELj8ENS_18Kernel_traits_baseILj2560EfS2_fS2_fjLj128EEEEELb0ELb0ELb0ELb0EEEvNS_9BwdParamsE,"ax",@progbits
	.align	128
        .global         _ZN10layer_norm13ln_bwd_kernelINS_13Kernel_traitsIf13__nv_bfloat16fS2_fjLj2560ELj1ELj1ELj4ELj8ENS_18Kernel_traits_baseILj2560EfS2_fS2_fjLj128EEEEELb0ELb0ELb0ELb0EEEvNS_9BwdParamsE
        .type           _ZN10layer_norm13ln_bwd_kernelINS_13Kernel_traitsIf13__nv_bfloat16fS2_fjLj2560ELj1ELj1ELj4ELj8ENS_18Kernel_traits_baseILj2560EfS2_fS2_fjLj128EEEEELb0ELb0ELb0ELb0EEEvNS_9BwdParamsE,@function
        .size           _ZN10layer_norm13ln_bwd_kernelINS_13Kernel_traitsIf13__nv_bfloat16fS2_fjLj2560ELj1ELj1ELj4ELj8ENS_18Kernel_traits_baseILj2560EfS2_fS2_fjLj128EEEEELb0ELb0ELb0ELb0EEEvNS_9BwdParamsE,(.L_x_11898 - _ZN10layer_norm13ln_bwd_kernelINS_13Kernel_traitsIf13__nv_bfloat16fS2_fjLj2560ELj1ELj1ELj4ELj8ENS_18Kernel_traits_baseILj2560EfS2_fS2_fjLj128EEEEELb0ELb0ELb0ELb0EEEvNS_9BwdParamsE)
        .other          _ZN10layer_norm13ln_bwd_kernelINS_13Kernel_traitsIf13__nv_bfloat16fS2_fjLj2560ELj1ELj1ELj4ELj8ENS_18Kernel_traits_baseILj2560EfS2_fS2_fjLj128EEEEELb0ELb0ELb0ELb0EEEvNS_9BwdParamsE,@"STO_CUDA_ENTRY STV_DEFAULT"
_ZN10layer_norm13ln_bwd_kernelINS_13Kernel_traitsIf13__nv_bfloat16fS2_fjLj2560ELj1ELj1ELj4ELj8ENS_18Kernel_traits_baseILj2560EfS2_fS2_fjLj128EEEEELb0ELb0ELb0ELb0EEEvNS_9BwdParamsE:
.text._ZN10layer_norm13ln_bwd_kernelINS_13Kernel_traitsIf13__nv_bfloat16fS2_fjLj2560ELj1ELj1ELj4ELj8ENS_18Kernel_traits_baseILj2560EfS2_fS2_fjLj128EEEEELb0ELb0ELb0ELb0EEEvNS_9BwdParamsE:
        /* <DEDUP_REMOVED lines=31> */
[----:B------:R1:W5:Y:S01]  /*01f0*/  @P5 LDG.E.128 R84, desc[UR4][R2.64] ;  /* 0x0000000402545981 */ /* 0x000362000c1e1d00 */
[C---:B--2---:R-:W-:Y:S01]  /*0200*/  @P4 IMAD.WIDE.U32 R10, R19.reuse, 0x10, R6 ;  /* 0x00000010130a4825 */ /* 0x044fe200078e0006 */
[----:B------:R-:W-:Y:S01]  /*0210*/  @P4 IADD3 R19, R19, 0x80, RZ ;  /* 0x0000008013134810 */ /* 0x000fe20007ffe0ff */
[----:B------:R-:W0:Y:S03]  /*0220*/  @P0 LDC.64 R16, c[0x0][0x260] ;  /* 0x00009800ff100b82 */ /* 0x000e260000000a00 */
[----:B------:R2:W5:Y:S01]  /*0230*/  @P4 LDG.E.128 R80, desc[UR4][R10.64] ;  /* 0x000000040a504981 */ /* 0x000562000c1e1d00 */
[C---:B---3--:R-:W-:Y:S01]  /*0240*/  @P3 IMAD.WIDE.U32 R12, R19.reuse, 0x10, R12 ;  /* 0x00000010130c3825 */ /* 0x048fe200078e000c */
[----:B------:R-:W-:-:S04]  /*0250*/  @P3 IADD3 R19, R19, 0x80, RZ ;  /* 0x0000008013133810 */ /* 0x000fc80007ffe0ff */
[----:B------:R2:W5:Y:S01]  /*0260*/  @P3 LDG.E.128 R76, desc[UR4][R12.64] ;  /* 0x000000040c4c3981 */ /* 0x000562000c1e1d00 */
        /* <DEDUP_REMOVED lines=28> */
[----:B------:R-:W0:Y:S01]  /*0430*/  LDC.U8 R4, c[0x0][0x2a0] ;  /* 0x0000a800ff047b82 */ /* 0x000e220000000000 */
[----:B------:R-:W-:Y:S01]  /*0440*/  ULDC.64 UR6, c[0x0][0x270] ;  /* 0x00009c0000067ab9 */ /* 0x000fe20000000a00 */
[----:B------:R-:W-:Y:S01]  /*0450*/  HFMA2.MMA R110, -RZ, RZ, 0, 5.9604644775390625e-08 ;  /* 0x00000001ff6e7435 */ /* 0x000fe200000001ff */
[----:B------:R-:W-:Y:S02]  /*0460*/  ISETP.NE.U32.AND P1, PT, RZ, UR6, PT ;  /* 0x00000006ff007c0c */ /* 0x000fe4000bf25070 */
[----:B------:R-:W-:Y:S02]  /*0470*/  MOV R65, RZ ;  /* 0x000000ff00417202 */ /* 0x000fe40000000f00 */
[----:B------:R-:W-:-:S13]  /*0480*/  ISETP.NE.AND.EX P1, PT, RZ, UR7, PT, P1 ;  /* 0x00000007ff007c0c */ /* 0x000fda000bf25310 */
.L_x_5151:
[----:B-1----:R-:W1:Y:S01]  /*0490*/  @P1 LDC.64 R6, c[0x0][0x270] ;  /* 0x00009c00ff061b82 */ /* 0x002e620000000a00 */
[----:B------:R-:W-:-:S07]  /*04a0*/  SHF.R.S32.HI R8, RZ, 0x1f, R2 ;  /* 0x0000001fff087819 */ /* 0x000fce0000011402 */
[----:B0-234-:R-:W2:Y:S01]  /*04b0*/  LDC.64 R106, c[0x0][0x250] ;  /* 0x00009400ff6a7b82 */ /* 0x01dea20000000a00 */
[----:B-1----:R-:W-:-:S04]  /*04c0*/  @P1 LEA R104, P0, R2, R6, 0x1 ;  /* 0x0000000602681211 */ /* 0x002fc800078008ff */
[----:B------:R-:W-:-:S03]  /*04d0*/  @P1 LEA.HI.X R105, R2, R7, R8, 0x1, P0 ;  /* 0x0000000702691211 */ /* 0x000fc600000f0c08 */
[----:B------:R-:W1:Y:S01]  /*04e0*/  LDC.64 R6, c[0x0][0x258] ;  /* 0x00009600ff067b82 */ /* 0x000e620000000a00 */
[C---:B--2---:R-:W-:Y:S01]  /*04f0*/  IMAD.WIDE R106, R2.reuse, 0x4, R106 ;  /* 0x00000004026a7825 */ /* 0x044fe200078e026a */
[----:B------:R-:W-:Y:S01]  /*0500*/  MOV R9, UR13 ;  /* 0x0000000d00097c02 */ /* 0x000fe20008000f00 */
[----:B------:R-:W-:Y:S01]  /*0510*/  BSSY B0, `(.L_x_5130) ;  /* 0x0000041000007945 */ /* 0x000fe20003800000 */
[----:B------:R-:W-:Y:S01]  /*0520*/  LOP3.LUT R8, R5, 0x7f, RZ, 0xc0, !PT ;  /* 0x0000007f05087812 */ /* 0x000fe200078ec0ff */
[----:B-----5:R2:W5:Y:S04]  /*0530*/  @P1 LDG.E.U16 R111, desc[UR4][R104.64] ;  /* 0x00000004686f1981 */ /* 0x020568000c1e1500 */
[----:B------:R-:W3:Y:S01]  /*0540*/  LDG.E R106, desc[UR4][R106.64] ;  /* 0x000000046a6a7981 */ /* 0x000ee2000c1e1900 */
[----:B-1----:R-:W-:-:S05]  /*0550*/  IMAD.WIDE R108, R2, 0x4, R6 ;  /* 0x00000004026c7825 */ /* 0x002fca00078e0206 */
[----:B------:R1:W5:Y:S01]  /*0560*/  LDG.E R7, desc[UR4][R108.64] ;  /* 0x000000046c077981 */ /* 0x000362000c1e1900 */
[----:B------:R-:W-:-:S05]  /*0570*/  IMAD R6, R2, R9, RZ ;  /* 0x0000000902067224 */ /* 0x000fca00078e02ff */
[----:B------:R-:W-:-:S04]  /*0580*/  SHF.R.S32.HI R133, RZ, 0x1f, R6 ;  /* 0x0000001fff857819 */ /* 0x000fc80000011406 */
[----:B------:R-:W-:Y:S02]  /*0590*/  LEA.HI R133, R133, R6, RZ, 0x2 ;  /* 0x0000000685857211 */ /* 0x000fe400078f10ff */
[----:B0-----:R-:W-:Y:S02]  /*05a0*/  ISETP.NE.AND P6, PT, R4, RZ, PT ;  /* 0x000000ff0400720c */ /* 0x001fe40003fc5270 */
[----:B------:R-:W-:Y:S02]  /*05b0*/  LEA.HI.SX32 R6, R133, R8, 0x1e ;  /* 0x0000000885067211 */ /* 0x000fe400078ff2ff */
[----:B------:R-:W-:Y:S02]  /*05c0*/  CS2R R144, SRZ ;  /* 0x0000000000907805 */ /* 0x000fe4000001ff00 */
[----:B--2---:R-:W-:Y:S02]  /*05d0*/  P2R R104, PR, RZ, 0x40 ;  /* 0x00000040ff687803 */ /* 0x004fe40000000000 */
[----:B------:R-:W-:-:S02]  /*05e0*/  SHF.R.U32.HI R132, RZ, 0x5, R5 ;  /* 0x00000005ff847819 */ /* 0x000fc40000011605 */
[----:B------:R-:W-:Y:S02]  /*05f0*/  MOV R143, R6 ;  /* 0x00000006008f7202 */ /* 0x000fe40000000f00 */
[----:B---3--:R-:W-:Y:S01]  /*0600*/  FSEL R133, R106, RZ, !P6 ;  /* 0x000000ff6a857208 */ /* 0x008fe20007000000 */
[----:B-1----:R-:W-:Y:S06]  /*0610*/  @!P5 BRA `(.L_x_5131) ;  /* 0x0000000000c0d947 */ /* 0x002fec0003800000 */
        /* <DEDUP_REMOVED lines=15> */
[----:B------:R-:W-:Y:S01]  /*0710*/  SHF.L.U32 R15, R3, 0x10, RZ ;  /* 0x00000010030f7819 */ /* 0x000fe200000006ff */
[C---:B------:R-:W-:Y:S01]  /*0720*/  FADD.FTZ R106, -R133.reuse, R12 ;  /* 0x0000000c856a7221 */ /* 0x040fe20000010100 */
[----:B------:R-:W-:Y:S01]  /*0730*/  MOV R16, R11 ;  /* 0x0000000b00107202 */ /* 0x000fe20000000f00 */
[C---:B------:R-:W-:Y:S01]  /*0740*/  FADD.FTZ R108, -R133.reuse, R13 ;  /* 0x0000000d856c7221 */ /* 0x040fe20000010100 */
[----:B0-----:R-:W-:Y:S01]  /*0750*/  FADD.FTZ R104, -R133, R14 ;  /* 0x0000000e85687221 */ /* 0x001fe20000010100 */
[----:B------:R-:W-:Y:S01]  /*0760*/  SHF.L.U32 R14, R107, 0x10, RZ ;  /* 0x000000106b0e7819 */ /* 0x000fe200000006ff */
[C---:B-----5:R-:W-:Y:S01]  /*0770*/  FMUL.FTZ R3, R7.reuse, R106 ;  /* 0x0000006a07037220 */ /* 0x060fe20000410000 */
[----:B------:R-:W-:Y:S01]  /*0780*/  FMUL.FTZ R12, R84, R15 ;  /* 0x0000000f540c7220 */ /* 0x000fe20000410000 */
[----:B------:R-:W-:Y:S01]  /*0790*/  SHF.L.U32 R107, R16, 0x10, RZ ;  /* 0x00000010106b7819 */ /* 0x000fe200000006ff */
[C---:B------:R-:W-:Y:S01]  /*07a0*/  FMUL.FTZ R10, R7.reuse, R108 ;  /* 0x0000006c070a7220 */ /* 0x040fe20000410000 */
[----:B------:R-:W-:Y:S01]  /*07b0*/  SHF.R.U32.HI R146, RZ, 0x10, R11 ;  /* 0x00000010ff927819 */ /* 0x000fe2000001160b */
[----:B------:R-:W-:Y:S01]  /*07c0*/  FMUL.FTZ R13, R7, R104 ;  /* 0x00000068070d7220 */ /* 0x000fe20000410000 */
[----:B------:R-:W-:Y:S01]  /*07d0*/  FMUL.FTZ R11, R85, R14 ;  /* 0x0000000e550b7220 */ /* 0x000fe20000410000 */
[----:B------:R-:W-:Y:S01]  /*07e0*/  FADD.FTZ R16, RZ, R12 ;  /* 0x0000000cff107221 */ /* 0x000fe20000010000 */
[----:B------:R-:W-:Y:S01]  /*07f0*/  FFMA.FTZ R105, R3, R12, RZ ;  /* 0x0000000c03697223 */ /* 0x000fe200000100ff */
        /* <DEDUP_REMOVED lines=18> */
.L_x_5131:
[----:B------:R-:W-:Y:S05]  /*0920*/  BSYNC B0 ;  /* 0x0000000000007941 */ /* 0x000fea0003800000 */
.L_x_5130:
        /* <DEDUP_REMOVED lines=20> */
[----:B0-----:R-:W-:Y:S01]  /*0a70*/  FADD.FTZ R108, -R133, R106 ;  /* 0x0000006a856c7221 */ /* 0x001fe20000010100 */
[----:B------:R-:W-:Y:S02]  /*0a80*/  SHF.L.U32 R106, R113, 0x10, RZ ;  /* 0x00000010716a7819 */ /* 0x000fe400000006ff */
[----:B------:R-:W-:Y:S01]  /*0a90*/  SHF.L.U32 R109, R112, 0x10, RZ ;  /* 0x00000010706d7819 */ /* 0x000fe200000006ff */
[-C--:B------:R-:W-:Y:S01]  /*0aa0*/  FMUL.FTZ R112, R80, R107.reuse ;  /* 0x0000006b50707220 */ /* 0x080fe20000410000 */
[----:B------:R-:W-:Y:S01]  /*0ab0*/  FADD.FTZ R116, -R133, R105 ;  /* 0x0000006985747221 */ /* 0x000fe20000010100 */
[----:B-----5:R-:W-:Y:S01]  /*0ac0*/  FMUL.FTZ R17, R7, R114 ;  /* 0x0000007207117220 */ /* 0x020fe20000410000 */
[----:B------:R-:W-:Y:S01]  /*0ad0*/  SHF.R.U32.HI R148, RZ, 0x10, R19 ;  /* 0x00000010ff947819 */ /* 0x000fe20000011613 */
[----:B------:R-:W-:Y:S01]  /*0ae0*/  FMUL.FTZ R19, R81, R106 ;  /* 0x0000006a51137220 */ /* 0x000fe20000410000 */
        /* <DEDUP_REMOVED lines=22> */
.L_x_5133:
[----:B------:R-:W-:Y:S05]  /*0c50*/  BSYNC B0 ;  /* 0x0000000000007941 */ /* 0x000fea0003800000 */
.L_x_5132:
        /* <DEDUP_REMOVED lines=50> */
.L_x_5135:
[----:B------:R-:W-:Y:S05]  /*0f80*/  BSYNC B0 ;  /* 0x0000000000007941 */ /* 0x000fea0003800000 */
.L_x_5134:
        /* <DEDUP_REMOVED lines=50> */
.L_x_5137:
[----:B------:R-:W-:Y:S05]  /*12b0*/  BSYNC B0 ;  /* 0x0000000000007941 */ /* 0x000fea0003800000 */
.L_x_5136:
        /* <DEDUP_REMOVED lines=50> */
.L_x_5139:
[----:B------:R-:W-:Y:S05]  /*15e0*/  BSYNC B0 ;  /* 0x0000000000007941 */ /* 0x000fea0003800000 */
.L_x_5138:
        /* <DEDUP_REMOVED lines=27> */
.L_x_5162:
        /* <DEDUP_REMOVED lines=72> */
.L_x_5142:
[----:B------:R-:W-:Y:S05]  /*1c20*/  BSYNC B0 ;  /* 0x0000000000007941 */ /* 0x000fea0003800000 */
.L_x_5141:
        /* <DEDUP_REMOVED lines=45> */
.L_x_5144:
[----:B------:R-:W-:Y:S05]  /*1f00*/  BSYNC B0 ;  /* 0x0000000000007941 */ /* 0x000fea0003800000 */
.L_x_5143:
        /* <DEDUP_REMOVED lines=45> */
.L_x_5146:
[----:B------:R-:W-:Y:S05]  /*21e0*/  BSYNC B0 ;  /* 0x0000000000007941 */ /* 0x000fea0003800000 */
.L_x_5145:
        /* <DEDUP_REMOVED lines=45> */
.L_x_5148:
[----:B------:R-:W-:Y:S05]  /*24c0*/  BSYNC B0 ;  /* 0x0000000000007941 */ /* 0x000fea0003800000 */
.L_x_5147:
        /* <DEDUP_REMOVED lines=23> */
[----:B------:R-:W-:-:S03]  /*2640*/  ISETP.NE.AND.EX P6, PT, RZ, UR15, PT, P6 ;  /* 0x0000000fff007c0c */ /* 0x000fc6000bfc5360 */
[----:B------:R-:W0:Y:S01]  /*2650*/  F2F.BF16.F32 R7, R7 ;  /* 0x0000000700077304 */ /* 0x000e220000202000 */
[C---:B------:R-:W-:Y:S01]  /*2660*/  SEL R103, R110.reuse, R103, P6 ;  /* 0x000000676e677207 */ /* 0x040fe20003000000 */
[-C--:B------:R-:W-:Y:S01]  /*2670*/  FMUL.FTZ R110, R110, R143.reuse ;  /* 0x0000008f6e6e7220 */ /* 0x080fe20000410000 */
[C---:B------:R-:W-:Y:S01]  /*2680*/  SEL R102, R111.reuse, R102, P6 ;  /* 0x000000666f667207 */ /* 0x040fe20003000000 */
[-C--:B------:R-:W-:Y:S01]  /*2690*/  FMUL.FTZ R111, R111, R143.reuse ;  /* 0x0000008f6f6f7220 */ /* 0x080fe20000410000 */
[C---:B------:R-:W-:Y:S01]  /*26a0*/  FMUL.FTZ R143, R107.reuse, R143 ;  /* 0x0000008f6b8f7220 */ /* 0x040fe20000410000 */
[----:B------:R-:W-:Y:S02]  /*26b0*/  SEL R100, R107, R100, P6 ;  /* 0x000000646b647207 */ /* 0x000fe40003000000 */
[----:B------:R-:W-:Y:S01]  /*26c0*/  F2F.BF16.F32 R110, R110 ;  /* 0x0000006e006e7304 */ /* 0x000fe20000202000 */
[----:B------:R-:W-:Y:S01]  /*26d0*/  SEL R101, R106, R101, P6 ;  /* 0x000000656a657207 */ /* 0x000fe20003000000 */
[----:B------:R-:W1:Y:S01]  /*26e0*/  @P6 LDC.64 R104, c[0x0][0x308] ;  /* 0x0000c200ff686b82 */ /* 0x000e620000000a00 */
[----:B0-----:R-:W-:-:S05]  /*26f0*/  IMAD.WIDE.U32 R106, R7, 0x10000, RZ ;  /* 0x00010000076a7825 */ /* 0x001fca00078e00ff */
        /* <DEDUP_REMOVED lines=10> */
.L_x_5150:
[----:B------:R-:W-:Y:S05]  /*27a0*/  BSYNC B0 ;  /* 0x0000000000007941 */ /* 0x000fea0003800000 */
.L_x_5149:
[----:B------:R-:W-:Y:S02]  /*27b0*/  IADD3 R2, R2, UR16, RZ ;  /* 0x0000001002027c10 */ /* 0x000fe4000fffe0ff */
[----:B------:R-:W-:Y:S02]  /*27c0*/  SEL R110, RZ, 0x1, P0 ;  /* 0x00000001ff6e7807 */ /* 0x000fe40000000000 */
[----:B------:R-:W-:-:S13]  /*27d0*/  ISETP.GE.AND P0, PT, R2, UR17, PT ;  /* 0x0000001102007c0c */ /* 0x000fda000bf06270 */
[----:B------:R-:W-:Y:S05]  /*27e0*/  @!P0 BRA `(.L_x_5151) ;  /* 0xffffffdc00288947 */ /* 0x000fea000383ffff */
.L_x_5129:
[----:B------:R-:W-:Y:S01]  /*27f0*/  ISETP.NE.AND P0, PT, R0, RZ, PT ;  /* 0x000000ff0000720c */ /* 0x000fe20003f05270 */
[----:B------:R-:W0:Y:S01]  /*2800*/  S2UR UR6, SR_CTAID.X ;  /* 0x00000000000679c3 */ /* 0x000e220000002500 */
[----:B------:R-:W0:Y:S07]  /*2810*/  S2R R0, SR_TID.X ;  /* 0x0000000000007919 */ /* 0x000e2e0000002100 */
[----:B------:R-:W1:Y:S08]  /*2820*/  @P5 LDC.64 R2, c[0x0][0x2d0] ;  /* 0x0000b400ff025b82 */ /* 0x000e700000000a00 */
[----:B------:R-:W2:Y:S08]  /*2830*/  @P5 LDC.64 R4, c[0x0][0x2d8] ;  /* 0x0000b600ff045b82 */ /* 0x000eb00000000a00 */
        /* <DEDUP_REMOVED lines=37> */
.L_x_5140:
[----:B------:R-:W-:Y:S02]  /*2a90*/  MOV R147, 0x10 ;  /* 0x0000001000937802 */ /* 0x000fe40000000f00 */
[----:B------:R-:W-:Y:S02]  /*2aa0*/  MOV R148, 0x1f ;  /* 0x0000001f00947802 */ /* 0x000fe40000000f00 */
[----:B------:R-:W-:-:S07]  /*2ab0*/  MOV R146, 0xffffffff ;  /* 0xffffffff00927802 */ /* 0x000fce0000000f00 */
[----:B------:R-:W-:Y:S05]  /*2ac0*/  WARPSYNC.COLLECTIVE R146, `(.L_x_5152) ;  /* 0x0000000092087348 */ /* 0x000fea0003c00000 */
[----:B------:R0:W1:Y:S02]  /*2ad0*/  SHFL.DOWN P6, R133, R145, R147, R148 ;  /* 0x0800009391857389 */ /* 0x00006400000c0094 */
[----:B01----:R-:W-:Y:S01]  /*2ae0*/  ENDCOLLECTIVE ;  /* 0x000000000000791b */ /* 0x003fe20003800000 */
.L_x_5152:
[----:B------:R-:W-:-:S05]  /*2af0*/  MOV R106, R133 ;  /* 0x00000085006a7202 */ /* 0x000fca0000000f00 */
[----:B------:R-:W-:Y:S01]  /*2b00*/  FADD.FTZ R106, R106, R145 ;  /* 0x000000916a6a7221 */ /* 0x000fe20000010000 */
[----:B------:R-:W-:-:S07]  /*2b10*/  MOV R145, R144 ;  /* 0x0000009000917202 */ /* 0x000fce0000000f00 */
[----:B------:R-:W-:Y:S05]  /*2b20*/  WARPSYNC.COLLECTIVE R146, `(.L_x_5153) ;  /* 0x0000000092087348 */ /* 0x000fea0003c00000 */
[----:B------:R0:W1:Y:S02]  /*2b30*/  SHFL.DOWN P6, R133, R145, R147, R148 ;  /* 0x0800009391857389 */ /* 0x00006400000c0094 */
[----:B01----:R-:W-:Y:S01]  /*2b40*/  ENDCOLLECTIVE ;  /* 0x000000000000791b */ /* 0x003fe20003800000 */
.L_x_5153:
[----:B------:R-:W-:Y:S02]  /*2b50*/  MOV R145, R106 ;  /* 0x0000006a00917202 */ /* 0x000fe40000000f00 */
[----:B------:R-:W-:Y:S02]  /*2b60*/  MOV R147, 0x8 ;  /* 0x0000000800937802 */ /* 0x000fe40000000f00 */
[----:B------:R-:W-:-:S07]  /*2b70*/  MOV R105, R133 ;  /* 0x0000008500697202 */ /* 0x000fce0000000f00 */
[----:B------:R-:W-:Y:S05]  /*2b80*/  WARPSYNC.COLLECTIVE R146, `(.L_x_5154) ;  /* 0x0000000092087348 */ /* 0x000fea0003c00000 */
[----:B------:R0:W1:Y:S02]  /*2b90*/  SHFL.DOWN P6, R133, R145, R147, R148 ;  /* 0x0800009391857389 */ /* 0x00006400000c0094 */
[----:B01----:R-:W-:Y:S01]  /*2ba0*/  ENDCOLLECTIVE ;  /* 0x000000000000791b */ /* 0x003fe20003800000 */
.L_x_5154:
[----:B------:R-:W-:-:S05]  /*2bb0*/  FADD.FTZ R105, R105, R144 ;  /* 0x0000009069697221 */ /* 0x000fca0000010000 */
[----:B------:R-:W-:Y:S02]  /*2bc0*/  MOV R145, R105 ;  /* 0x0000006900917202 */ /* 0x000fe40000000f00 */
[----:B------:R-:W-:-:S07]  /*2bd0*/  MOV R107, R133 ;  /* 0x00000085006b7202 */ /* 0x000fce0000000f00 */
[----:B------:R-:W-:Y:S05]  /*2be0*/  WARPSYNC.COLLECTIVE R146, `(.L_x_5155) ;  /* 0x0000000092087348 */ /* 0x000fea0003c00000 */
[----:B------:R0:W1:Y:S02]  /*2bf0*/  SHFL.DOWN P6, R133, R145, R147, R148 ;  /* 0x0800009391857389 */ /* 0x00006400000c0094 */
[----:B01----:R-:W-:Y:S01]  /*2c00*/  ENDCOLLECTIVE ;  /* 0x000000000000791b */ /* 0x003fe20003800000 */
.L_x_5155:
[----:B------:R-:W-:-:S05]  /*2c10*/  FADD.FTZ R107, R106, R107 ;  /* 0x0000006b6a6b7221 */ /* 0x000fca0000010000 */
[----:B------:R-:W-:Y:S02]  /*2c20*/  MOV R145, R107 ;  /* 0x0000006b00917202 */ /* 0x000fe40000000f00 */
[----:B------:R-:W-:Y:S02]  /*2c30*/  MOV R147, 0x4 ;  /* 0x0000000400937802 */ /* 0x000fe40000000f00 */
[----:B------:R-:W-:-:S07]  /*2c40*/  MOV R108, R133 ;  /* 0x00000085006c7202 */ /* 0x000fce0000000f00 */
[----:B------:R-:W-:Y:S05]  /*2c50*/  WARPSYNC.COLLECTIVE R146, `(.L_x_5156) ;  /* 0x0000000092087348 */ /* 0x000fea0003c00000 */
[----:B------:R0:W1:Y:S02]  /*2c60*/  SHFL.DOWN P6, R133, R145, R147, R148 ;  /* 0x0800009391857389 */ /* 0x00006400000c0094 */
[----:B01----:R-:W-:Y:S01]  /*2c70*/  ENDCOLLECTIVE ;  /* 0x000000000000791b */ /* 0x003fe20003800000 */
.L_x_5156:
[----:B------:R-:W-:-:S05]  /*2c80*/  FADD.FTZ R108, R105, R108 ;  /* 0x0000006c696c7221 */ /* 0x000fca0000010000 */
[----:B------:R-:W-:Y:S02]  /*2c90*/  MOV R145, R108 ;  /* 0x0000006c00917202 */ /* 0x000fe40000000f00 */
[----:B------:R-:W-:-:S07]  /*2ca0*/  MOV R110, R133 ;  /* 0x00000085006e7202 */ /* 0x000fce0000000f00 */
[----:B------:R-:W-:Y:S05]  /*2cb0*/  WARPSYNC.COLLECTIVE R146, `(.L_x_5157) ;  /* 0x0000000092087348 */ /* 0x000fea0003c00000 */
[----:B------:R0:W1:Y:S02]  /*2cc0*/  SHFL.DOWN P6, R133, R145, R147, R148 ;  /* 0x0800009391857389 */ /* 0x00006400000c0094 */
[----:B01----:R-:W-:Y:S01]  /*2cd0*/  ENDCOLLECTIVE ;  /* 0x000000000000791b */ /* 0x003fe20003800000 */
.L_x_5157:
[----:B------:R-:W-:-:S05]  /*2ce0*/  FADD.FTZ R110, R107, R110 ;  /* 0x0000006e6b6e7221 */ /* 0x000fca0000010000 */
[----:B------:R-:W-:Y:S02]  /*2cf0*/  MOV R145, R110 ;  /* 0x0000006e00917202 */ /* 0x000fe40000000f00 */
[----:B------:R-:W-:Y:S02]  /*2d00*/  MOV R147, 0x2 ;  /* 0x0000000200937802 */ /* 0x000fe40000000f00 */
[----:B------:R-:W-:-:S07]  /*2d10*/  MOV R109, R133 ;  /* 0x00000085006d7202 */ /* 0x000fce0000000f00 */
[----:B------:R-:W-:Y:S05]  /*2d20*/  WARPSYNC.COLLECTIVE R146, `(.L_x_5158) ;  /* 0x0000000092087348 */ /* 0x000fea0003c00000 */
[----:B------:R0:W1:Y:S02]  /*2d30*/  SHFL.DOWN P6, R133, R145, R147, R148 ;  /* 0x0800009391857389 */ /* 0x00006400000c0094 */
[----:B01----:R-:W-:Y:S01]  /*2d40*/  ENDCOLLECTIVE ;  /* 0x000000000000791b */ /* 0x003fe20003800000 */
.L_x_5158:
[----:B------:R-:W-:-:S05]  /*2d50*/  FADD.FTZ R109, R108, R109 ;  /* 0x0000006d6c6d7221 */ /* 0x000fca0000010000 */
[----:B------:R-:W-:Y:S02]  /*2d60*/  MOV R145, R109 ;  /* 0x0000006d00917202 */ /* 0x000fe40000000f00 */
[----:B------:R-:W-:-:S07]  /*2d70*/  MOV R111, R133 ;  /* 0x00000085006f7202 */ /* 0x000fce0000000f00 */
[----:B------:R-:W-:Y:S05]  /*2d80*/  WARPSYNC.COLLECTIVE R146, `(.L_x_5159) ;  /* 0x0000000092087348 */ /* 0x000fea0003c00000 */
[----:B------:R0:W1:Y:S02]  /*2d90*/  SHFL.DOWN P6, R133, R145, R147, R148 ;  /* 0x0800009391857389 */ /* 0x00006400000c0094 */
[----:B01----:R-:W-:Y:S01]  /*2da0*/  ENDCOLLECTIVE ;  /* 0x000000000000791b */ /* 0x003fe20003800000 */
.L_x_5159:
[----:B------:R-:W-:-:S05]  /*2db0*/  FADD.FTZ R111, R110, R111 ;  /* 0x0000006f6e6f7221 */ /* 0x000fca0000010000 */
[----:B------:R-:W-:Y:S02]  /*2dc0*/  MOV R145, R111 ;  /* 0x0000006f00917202 */ /* 0x000fe40000000f00 */
[----:B------:R-:W-:Y:S02]  /*2dd0*/  MOV R147, 0x1 ;  /* 0x0000000100937802 */ /* 0x000fe40000000f00 */
[----:B------:R-:W-:-:S07]  /*2de0*/  MOV R144, R133 ;  /* 0x0000008500907202 */ /* 0x000fce0000000f00 */
[----:B------:R-:W-:Y:S05]  /*2df0*/  WARPSYNC.COLLECTIVE R146, `(.L_x_5160) ;  /* 0x0000000092087348 */ /* 0x000fea0003c00000 */
[----:B------:R0:W1:Y:S02]  /*2e00*/  SHFL.DOWN P6, R133, R145, R147, R148 ;  /* 0x0800009391857389 */ /* 0x00006400000c0094 */
[----:B01----:R-:W-:Y:S01]  /*2e10*/  ENDCOLLECTIVE ;  /* 0x000000000000791b */ /* 0x003fe20003800000 */
.L_x_5160:
[----:B------:R-:W-:-:S05]  /*2e20*/  FADD.FTZ R144, R109, R144 ;  /* 0x000000906d907221 */ /* 0x000fca0000010000 */
[----:B------:R-:W-:Y:S02]  /*2e30*/  MOV R145, R144 ;  /* 0x0000009000917202 */ /* 0x000fe40000000f00 */
[----:B------:R-:W-:-:S07]  /*2e40*/  MOV R106, R133 ;  /* 0x00000085006a7202 */ /* 0x000fce0000000f00 */
[----:B------:R-:W-:Y:S05]  /*2e50*/  WARPSYNC.COLLECTIVE R146, `(.L_x_5161) ;  /* 0x0000000092087348 */ /* 0x000fea0003c00000 */
[----:B------:R0:W1:Y:S02]  /*2e60*/  SHFL.DOWN P6, R133, R145, R147, R148 ;  /* 0x0800009391857389 */ /* 0x00006400000c0094 */
[----:B01----:R-:W-:Y:S01]  /*2e70*/  ENDCOLLECTIVE ;  /* 0x000000000000791b */ /* 0x003fe20003800000 */
.L_x_5161:
[----:B------:R-:W-:Y:S05]  /*2e80*/  BRA `(.L_x_5162) ;  /* 0xffffffe800447947 */ /* 0x000fea000383ffff */
.L_x_5163:
        /* <DEDUP_REMOVED lines=15> */
.L_x_11898:


//--------------------- .text._ZN10layer_norm13ln_bwd_kernelINS_13Kernel_traitsIf13__nv_bfloat16fS2_fjLj2560ELj1ELj1ELj4ELj8ENS_18Kernel_traits_baseILj2560EfS2_fS2_fjLj128EEEEELb0ELb0ELb0ELb1EEEvNS_9BwdParamsE --------------------------
	.section	.text._ZN10layer_norm13ln_bwd_kernelINS_13Kernel_traitsIf13__nv_bfloat16fS2_fjLj2560ELj1ELj1ELj4ELj8ENS_18Kernel_traits_baseILj2560EfS2_fS2_fjLj128EEEEELb0ELb0ELb0ELb1EEEvNS_9BwdParamsE,"ax",@progbits
	.align	128
        .global         _ZN10layer_norm13ln_bwd_kernelINS_13Kernel_traitsIf13__nv_bfloat16fS2_fjLj2560ELj1ELj1ELj4ELj8ENS_18Kernel_traits_baseILj2560EfS2_fS2_fjLj128EEEEELb0ELb0ELb0ELb1EEEvNS_9BwdParamsE
        .type           _ZN10layer_norm13ln_bwd_kernelINS_13Kernel_traitsIf13__nv_bfloat16fS2_fjLj2560ELj1ELj1ELj4ELj8ENS_18Kernel_traits_baseILj2560EfS2_fS2_fjLj128EEEEELb0ELb0ELb0ELb1EEEvNS_9BwdParamsE,@function
        .size           _ZN10layer_norm13ln_bwd_kernelINS_13Kernel_traitsIf13__nv_bfloat16fS2_fjLj2560ELj1ELj1ELj4ELj8ENS_18Kernel_traits_baseILj2560EfS2_fS2_fjLj128EEEEELb0ELb0ELb0ELb1EEEvNS_9BwdParamsE,(.L_x_11899 - _ZN10layer_norm13ln_bwd_kernelINS_13Kernel_traitsIf13__nv_bfloat16fS2_fjLj2560ELj1ELj1ELj4ELj8ENS_18Kernel_traits_baseILj2560EfS2_fS2_fjLj128EEEEELb0ELb0ELb0ELb1EEEvNS_9BwdParamsE)
        .other          _ZN10layer_norm13ln_bwd_kernelINS_13Kernel_traitsIf13__nv_bfloat16fS2_fjLj2560ELj1ELj1ELj4ELj8ENS_18Kernel_traits_baseILj2560EfS2_fS2_fjLj128EEEEELb0ELb0ELb0ELb1EEEvNS_9BwdParamsE,@"STO_CUDA_ENTRY STV_DEFAULT"
_ZN10layer_norm13ln_bwd_kernelINS_13Kernel_traitsIf13__nv_bfloat16fS2_fjLj2560ELj1ELj1ELj4ELj8ENS_18Kernel_traits_baseILj2560EfS2_fS2_fjLj128EEEEELb0ELb0ELb0ELb1EEEvNS_9BwdParamsE:
.text._ZN10layer_norm13ln_bwd_kernelINS_13Kernel_traitsIf13__nv_bfloat16fS2_fjLj2560ELj1ELj1ELj4ELj8ENS_18Kernel_traits_baseILj2560EfS2_fS2_fjLj128EEEEELb0ELb0ELb0ELb1EEEvNS_9BwdParamsE:
        /* <DEDUP_REMOVED lines=34> */
.L_x_5164:
        /* <DEDUP_REMOVED lines=37> */
[----:B------:R-:W-:Y:S02]  /*0470*/  PLOP3.LUT P3, PT, PT, PT, UP0, 0x80, 0x0 ;  /* 0x000000000000781c */ /* 0x000fe40003f6f008 */
[----:B0-----:R-:W-:-:S11]  /*0480*/  MOV R0, RZ ;  /* 0x000000ff00007202 */ /* 0x001fd60000000f00 */
.L_x_5168:
[----:B-1----:R-:W0:Y:S01]  /*0490*/  LDC.64 R2, c[0x0][0x250] ;  /* 0x00009400ff027b82 */ /* 0x002e220000000a00 */
[----:B------:R-:W-:Y:S01]  /*04a0*/  IMAD R48, R126, UR8, RZ ;  /* 0x000000087e307c24 */ /* 0x000fe2000f8e02ff */
[----:B------:R-:W-:-:S04]  /*04b0*/  SHF.R.S32.HI R50, RZ, 0x1f, R126 ;  /* 0x0000001fff327819 */ /* 0x000fc8000001147e */
[----:B------:R-:W-:Y:S02]  /*04c0*/  SHF.R.S32.HI R49, RZ, 0x1f, R48 ;  /* 0x0000001fff317819 */ /* 0x000fe40000011430 */
[----:B------:R-:W1:Y:S02]  /*04d0*/  @P0 LDC.64 R134, c[0x0][0x270] ;  /* 0x00009c00ff860b82 */ /* 0x000e640000000a00 */
[----:B------:R-:W-:Y:S02]  /*04e0*/  LEA.HI R49, R49, R48, RZ, 0x2 ;  /* 0x0000003031317211 */ /* 0x000fe400078f10ff */
[----:B------:R-:W-:-:S04]  /*04f0*/  LOP3.LUT R48, R117, 0x7f, RZ, 0xc0, !PT ;  /* 0x0000007f75307812 */ /* 0x000fc800078ec0ff */
[----:B------:R-:W2:Y:S01]  /*0500*/  LDC.64 R72, c[0x0][0x2b8] ;  /* 0x0000ae00ff487b82 */ /* 0x000ea20000000a00 */
[----:B------:R-:W-:Y:S01]  /*0510*/  LEA.HI.SX32 R137, R49, R48, 0x1e ;  /* 0x0000003031897211 */ /* 0x000fe200078ff2ff */
[----:B0-----:R-:W-:-:S06]  /*0520*/  IMAD.WIDE R2, R126, 0x4, R2 ;  /* 0x000000047e027825 */ /* 0x001fcc00078e0202 */
[----:B------:R-:W0:Y:S01]  /*0530*/  LDC.64 R64, c[0x0][0x238] ;  /* 0x00008e00ff407b82 */ /* 0x000e220000000a00 */
[----:B------:R3:W4:Y:S01]  /*0540*/  LDG.E R136, desc[UR6][R2.64] ;  /* 0x0000000602887981 */ /* 0x000722000c1e1900 */
[C---:B-1----:R-:W-:Y:S02]  /*0550*/  @P0 LEA R134, P1, R126.reuse, R134, 0x1 ;  /* 0x000000867e860211 */ /* 0x042fe400078208ff */
[C---:B------:R-:W-:Y:S02]  /*0560*/  IADD3 R139, R137.reuse, 0x80, RZ ;  /* 0x00000080898b7810 */ /* 0x040fe40007ffe0ff */
[----:B------:R-:W-:Y:S02]  /*0570*/  @P0 LEA.HI.X R135, R126, R135, R50, 0x1, P1 ;  /* 0x000000877e870211 */ /* 0x000fe400008f0c32 */
[----:B---3--:R-:W1:Y:S01]  /*0580*/  LDC.64 R2, c[0x0][0x258] ;  /* 0x00009600ff027b82 */ /* 0x008e620000000a00 */
[C---:B------:R-:W-:Y:S01]  /*0590*/  IADD3 R129, R137.reuse, 0x100, RZ ;  /* 0x0000010089817810 */ /* 0x040fe20007ffe0ff */
[C-C-:B--2---:R-:W-:Y:S01]  /*05a0*/  IMAD.WIDE.U32 R70, R137.reuse, 0x8, R72.reuse ;  /* 0x0000000889467825 */ /* 0x144fe200078e0048 */
[----:B------:R-:W-:Y:S01]  /*05b0*/  IADD3 R133, R137, 0x180, RZ ;  /* 0x0000018089857810 */ /* 0x000fe20007ffe0ff */
[----:B------:R2:W3:Y:S02]  /*05c0*/  @P0 LDG.E.U16 R134, desc[UR6][R134.64] ;  /* 0x0000000686860981 */ /* 0x0004e4000c1e1500 */
[----:B------:R-:W-:-:S02]  /*05d0*/  IMAD.WIDE.U32 R74, R129, 0x8, R72 ;  /* 0x00000008814a7825 */ /* 0x000fc400078e0048 */
[----:B------:R-:W3:Y:S02]  /*05e0*/  LDG.E.64 R70, desc[UR6][R70.64] ;  /* 0x0000000646467981 */ /* 0x000ee4000c1e1b00 */
[--C-:B0-----:R-:W-:Y:S02]  /*05f0*/  IMAD.WIDE.U32 R48, R137, 0x10, R64.reuse ;  /* 0x0000001089307825 */ /* 0x101fe400078e0040 */
[----:B------:R-:W3:Y:S02]  /*0600*/  LDG.E.64 R74, desc[UR6][R74.64] ;  /* 0x000000064a4a7981 */ /* 0x000ee4000c1e1b00 */
[--C-:B------:R-:W-:Y:S01]  /*0610*/  IMAD.WIDE.U32 R52, R139, 0x10, R64.reuse ;  /* 0x000000108b347825 */ /* 0x100fe200078e0040 */
[----:B--2---:R-:W-:Y:S01]  /*0620*/  IADD3 R135, R137, 0x200, RZ ;  /* 0x0000020089877810 */ /* 0x004fe20007ffe0ff */
[----:B------:R-:W2:Y:S02]  /*0630*/  LDG.E.128 R48, desc[UR6][R48.64] ;  /* 0x0000000630307981 */ /* 0x000ea4000c1e1d00 */
[----:B------:R-:W-:-:S02]  /*0640*/  IMAD.WIDE.U32 R60, R133, 0x10, R64 ;  /* 0x00000010853c7825 */ /* 0x000fc400078e0040 */
[----:B------:R-:W2:Y:S02]  /*0650*/  LDG.E.128 R52, desc[UR6][R52.64] ;  /* 0x0000000634347981 */ /* 0x000ea4000c1e1d00 */
[----:B------:R-:W-:Y:S02]  /*0660*/  IMAD.WIDE.U32 R56, R129, 0x10, R64 ;  /* 0x0000001081387825 */ /* 0x000fe400078e0040 */
[----:B------:R-:W2:Y:S02]  /*0670*/  LDG.E.128 R60, desc[UR6][R60.64] ;  /* 0x000000063c3c7981 */ /* 0x000ea4000c1e1d00 */
[----:B------:R-:W-:Y:S02]  /*0680*/  IMAD.WIDE.U32 R76, R133, 0x8, R72 ;  /* 0x00000008854c7825 */ /* 0x000fe400078e0048 */
[----:B------:R-:W2:Y:S02]  /*0690*/  LDG.E.128 R56, desc[UR6][R56.64] ;  /* 0x0000000638387981 */ /* 0x000ea4000c1e1d00 */
[----:B-1----:R-:W-:-:S02]  /*06a0*/  IMAD.WIDE R130, R126, 0x4, R2 ;  /* 0x000000047e827825 */ /* 0x002fc400078e0202 */
[----:B------:R-:W2:Y:S01]  /*06b0*/  LDG.E.64 R76, desc[UR6][R76.64] ;  /* 0x000000064c4c7981 */ /* 0x000ea2000c1e1b00 */
[----:B------:R-:W0:Y:S01]  /*06c0*/  LDC.64 R2, c[0x0][0x2c8] ;  /* 0x0000b200ff027b82 */ /* 0x000e220000000a00 */
[--C-:B------:R-:W-:Y:S02]  /*06d0*/  IMAD.WIDE.U32 R68, R139, 0x8, R72.reuse ;  /* 0x000000088b447825 */ /* 0x100fe400078e0048 */
[----:B------:R1:W2:Y:S02]  /*06e0*/  LDG.E R130, desc[UR6][R130.64] ;  /* 0x0000000682827981 */ /* 0x0002a4000c1e1900 */
[C---:B------:R-:W-:Y:S02]  /*06f0*/  IMAD.WIDE.U32 R72, R135.reuse, 0x8, R72 ;  /* 0x0000000887487825 */ /* 0x040fe400078e0048 */
[----:B------:R-:W2:Y:S02]  /*0700*/  LDG.E.64 R68, desc[UR6][R68.64] ;  /* 0x0000000644447981 */ /* 0x000ea4000c1e1b00 */
[----:B------:R-:W-:-:S02]  /*0710*/  IMAD.WIDE.U32 R64, R135, 0x10, R64 ;  /* 0x0000001087407825 */ /* 0x000fc400078e0040 */
[----:B------:R-:W2:Y:S04]  /*0720*/  LDG.E.64 R72, desc[UR6][R72.64] ;  /* 0x0000000648487981 */ /* 0x000ea8000c1e1b00 */
[----:B------:R-:W2:Y:S01]  /*0730*/  LDG.E.128 R64, desc[UR6][R64.64] ;  /* 0x0000000640407981 */ /* 0x000ea2000c1e1d00 */
        /* <DEDUP_REMOVED lines=10> */
[----:B-----5:R0:W5:Y:S03]  /*07e0*/  @P1 LDG.E.128 R40, desc[UR6][R78.64] ;  /* 0x000000064e281981 */ /* 0x020166000c1e1d00 */
        /* <DEDUP_REMOVED lines=10> */
[----:B---3--:R-:W-:Y:S02]  /*0890*/  @P0 SHF.L.U32 R131, R134, 0x10, RZ ;  /* 0x0000001086830819 */ /* 0x008fe400000006ff */
[----:B------:R-:W-:Y:S02]  /*08a0*/  MOV R138, R70 ;  /* 0x00000046008a7202 */ /* 0x000fe40000000f00 */
[----:B------:R-:W-:-:S02]  /*08b0*/  SHF.R.U64 R134, R70, 0x10, R71 ;  /* 0x0000001046867819 */ /* 0x000fc40000001247 */
[----:B------:R-:W-:Y:S02]  /*08c0*/  MOV R136, R71 ;  /* 0x0000004700887202 */ /* 0x000fe40000000f00 */
[----:B------:R-:W-:Y:S01]  /*08d0*/  SHF.R.U32.HI R142, RZ, 0x10, R71 ;  /* 0x00000010ff8e7819 */ /* 0x000fe20000011647 */
[C---:B--2---:R-:W-:Y:S01]  /*08e0*/  FADD.FTZ R153, -R140.reuse, R48 ;  /* 0x000000308c997221 */ /* 0x044fe20000010100 */
[C---:B------:R-:W-:Y:S01]  /*08f0*/  FADD.FTZ R155, -R140.reuse, R49 ;  /* 0x000000318c9b7221 */ /* 0x040fe20000010100 */
[C---:B------:R-:W-:Y:S01]  /*0900*/  FADD.FTZ R159, -R140.reuse, R51 ;  /* 0x000000338c9f7221 */ /* 0x040fe20000010100 */
[C---:B------:R-:W-:Y:S01]  /*0910*/  FADD.FTZ R157, -R140.reuse, R50 ;  /* 0x000000328c9d7221 */ /* 0x040fe20000010100 */
[----:B------:R-:W-:Y:S01]  /*0920*/  FADD.FTZ R71, -R140, R52 ;  /* 0x000000348c477221 */ /* 0x000fe20000010100 */
[----:B------:R-:W-:Y:S01]  /*0930*/  SHF.R.U64 R48, R74, 0x10, R75 ;  /* 0x000000104a307819 */ /* 0x000fe2000000124b */
[C---:B0-----:R-:W-:Y:S01]  /*0940*/  FADD.FTZ R79, -R140.reuse, R54 ;  /* 0x000000368c4f7221 */ /* 0x041fe20000010100 */
[----:B------:R-:W-:Y:S01]  /*0950*/  MOV R51, R75 ;  /* 0x0000004b00337202 */ /* 0x000fe20000000f00 */
[C---:B------:R-:W-:Y:S01]  /*0960*/  FADD.FTZ R141, -R140.reuse, R61 ;  /* 0x0000003d8c8d7221 */ /* 0x040fe20000010100 */
[----:B------:R-:W-:Y:S01]  /*0970*/  SHF.R.U32.HI R52, RZ, 0x10, R75 ;  /* 0x00000010ff347819 */ /* 0x000fe2000001164b */
[C---:B------:R-:W-:Y:S01]  /*0980*/  FADD.FTZ R145, -R140.reuse, R63 ;  /* 0x0000003f8c917221 */ /* 0x040fe20000010100 */
[----:B------:R-:W-:Y:S01]  /*0990*/  MOV R50, R74 ;  /* 0x0000004a00327202 */ /* 0x000fe20000000f00 */
[----:B------:R-:W-:Y:S01]  /*09a0*/  FADD.FTZ R75, -R140, R56 ;  /* 0x000000388c4b7221 */ /* 0x000fe20000010100 */
[----:B------:R-:W-:Y:S01]  /*09b0*/  SHF.L.U32 R61, R138, 0x10, RZ ;  /* 0x000000108a3d7819 */ /* 0x000fe200000006ff */
[----:B------:R-:W-:Y:S01]  /*09c0*/  FADD.FTZ R55, -R140, R55 ;  /* 0x000000378c377221 */ /* 0x000fe20000010100 */
[----:B------:R-:W-:-:S02]  /*09d0*/  SHF.L.U32 R134, R134, 0x10, RZ ;  /* 0x0000001086867819 */ /* 0x000fc400000006ff */
[----:B------:R-:W-:Y:S02]  /*09e0*/  MOV R54, R76 ;  /* 0x0000004c00367202 */ /* 0x000fe40000000f00 */
[--C-:B------:R-:W-:Y:S01]  /*09f0*/  SHF.R.U64 R74, R76, 0x10, R77.reuse ;  /* 0x000000104c4a7819 */ /* 0x100fe2000000124d */
[C---:B------:R-:W-:Y:S01]  /*0a00*/  FMUL.FTZ R56, R130.reuse, R153 ;  /* 0x0000009982387220 */ /* 0x040fe20000410000 */
[----:B-1----:R-:W-:Y:S01]  /*0a10*/  MOV R80, R77 ;  /* 0x0000004d00507202 */ /* 0x002fe20000000f00 */
[----:B------:R-:W-:Y:S01]  /*0a20*/  FMUL.FTZ R63, R130, R155 ;  /* 0x0000009b823f7220 */ /* 0x000fe20000410000 */
[----:B------:R-:W-:Y:S02]  /*0a30*/  SHF.R.U32.HI R76, RZ, 0x10, R77 ;  /* 0x00000010ff4c7819 */ /* 0x000fe4000001164d */
[----:B------:R-:W-:Y:S01]  /*0a40*/  MOV R78, R68 ;  /* 0x00000044004e7202 */ /* 0x000fe20000000f00 */
[----:B------:R-:W-:Y:S01]  /*0a50*/  FADD.FTZ R53, -R140, R53 ;  /* 0x000000358c357221 */ /* 0x000fe20000010100 */
[----:B------:R-:W-:-:S02]  /*0a60*/  SHF.R.U64 R68, R68, 0x10, R69 ;  /* 0x0000001044447819 */ /* 0x000fc40000001245 */
[----:B------:R-:W-:Y:S02]  /*0a70*/  MOV R70, R69 ;  /* 0x0000004500467202 */ /* 0x000fe40000000f00 */
[----:B------:R-:W-:Y:S01]  /*0a80*/  MOV R77, R72 ;  /* 0x00000048004d7202 */ /* 0x000fe20000000f00 */
[C---:B------:R-:W-:Y:S01]  /*0a90*/  FADD.FTZ R83, -R140.reuse, R58 ;  /* 0x0000003a8c537221 */ /* 0x040fe20000010100 */
[----:B------:R-:W-:Y:S01]  /*0aa0*/  SHF.R.U32.HI R69, RZ, 0x10, R69 ;  /* 0x00000010ff457819 */ /* 0x000fe20000011645 */
[----:B------:R-:W-:Y:S01]  /*0ab0*/  FADD.FTZ R147, -R140, R64 ;  /* 0x000000408c937221 */ /* 0x000fe20000010100 */
[----:B------:R-:W-:Y:S01]  /*0ac0*/  SHF.R.U64 R72, R72, 0x10, R73 ;  /* 0x0000001048487819 */ /* 0x000fe20000001249 */
[----:B------:R-:W-:Y:S01]  /*0ad0*/  FADD.FTZ R128, R61, R128 ;  /* 0x000000803d807221 */ /* 0x000fe20000010000 */
[----:B------:R-:W-:Y:S01]  /*0ae0*/  MOV R82, R73 ;  /* 0x0000004900527202 */ /* 0x000fe20000000f00 */
[-C--:B------:R-:W-:Y:S01]  /*0af0*/  FFMA.FTZ R127, R56, R61.reuse, R127 ;  /* 0x0000003d387f7223 */ /* 0x080fe2000001007f */
[----:B------:R-:W-:Y:S01]  /*0b00*/  SHF.R.U32.HI R73, RZ, 0x10, R73 ;  /* 0x00000010ff497819 */ /* 0x000fe20000011649 */
[----:B------:R-:W-:Y:S01]  /*0b10*/  FADD.FTZ R85, -R140, R59 ;  /* 0x0000003b8c557221 */ /* 0x000fe20000010100 */
[----:B------:R-:W-:Y:S01]  /*0b20*/  FMUL.FTZ R61, R20, R61 ;  /* 0x0000003d143d7220 */ /* 0x000fe20000410000 */
[----:B------:R-:W-:Y:S01]  /*0b30*/  FADD.FTZ R125, R134, R125 ;  /* 0x0000007d867d7221 */ /* 0x000fe20000010000 */
[-C--:B------:R-:W-:Y:S01]  /*0b40*/  FFMA.FTZ R124, R63, R134.reuse, R124 ;  /* 0x000000863f7c7223 */ /* 0x080fe2000001007c */
[----:B------:R-:W-:Y:S01]  /*0b50*/  FMUL.FTZ R58, R21, R134 ;  /* 0x00000086153a7220 */ /* 0x000fe20000410000 */
[----:B------:R-:W-:Y:S01]  /*0b60*/  FMUL.FTZ R64, R130, R55 ;  /* 0x0000003782407220 */ /* 0x000fe20000410000 */
[----:B------:R-:W-:Y:S01]  /*0b70*/  FADD.FTZ R49, -R140, R67 ;  /* 0x000000438c317221 */ /* 0x000fe20000010100 */
[----:B------:R-:W-:Y:S01]  /*0b80*/  SHF.L.U32 R134, R68, 0x10, RZ ;  /* 0x0000001044867819 */ /* 0x000fe200000006ff */
[----:B------:R-:W-:Y:S01]  /*0b90*/  FADD.FTZ R143, -R140, R62 ;  /* 0x0000003e8c8f7221 */ /* 0x000fe20000010100 */
[----:B------:R-:W-:Y:S01]  /*0ba0*/  SHF.L.U32 R55, R50, 0x10, RZ ;  /* 0x0000001032377819 */ /* 0x000fe200000006ff */
[----:B------:R-:W-:Y:S01]  /*0bb0*/  FMUL.FTZ R67, R130, R53 ;  /* 0x0000003582437220 */ /* 0x000fe20000410000 */
[----:B------:R-:W-:Y:S01]  /*0bc0*/  SHF.L.U32 R59, R136, 0x10, RZ ;  /* 0x00000010883b7819 */ /* 0x000fe200000006ff */
[----:B------:R-:W-:Y:S01]  /*0bd0*/  FADD.FTZ R151, -R140, R66 ;  /* 0x000000428c977221 */ /* 0x000fe20000010100 */
[----:B------:R-:W-:Y:S01]  /*0be0*/  SHF.L.U32 R68, R69, 0x10, RZ ;  /* 0x0000001045447819 */ /* 0x000fe200000006ff */
[----:B------:R-:W-:Y:S01]  /*0bf0*/  FMUL.FTZ R62, R130, R157 ;  /* 0x0000009d823e7220 */ /* 0x000fe20000410000 */
[----:B------:R-:W-:Y:S01]  /*0c00*/  SHF.L.U32 R50, R48, 0x10, RZ ;  /* 0x0000001030327819 */ /* 0x000fe200000006ff */
[----:B------:R-:W-:Y:S01]  /*0c10*/  FMUL.FTZ R66, R130, R85 ;  /* 0x0000005582427220 */ /* 0x000fe20000410000 */
[----:B------:R-:W-:-:S02]  /*0c20*/  SHF.L.U32 R53, R51, 0x10, RZ ;  /* 0x0000001033357819 */ /* 0x000fc400000006ff */
[----:B------:R-:W-:Y:S01]  /*0c30*/  SHF.L.U32 R48, R73, 0x10, RZ ;  /* 0x0000001049307819 */ /* 0x000fe200000006ff */
[----:B------:R-:W-:Y:S01]  /*0c40*/  FADD.FTZ R73, RZ, R61 ;  /* 0x0000003dff497221 */ /* 0x000fe20000010000 */
[----:B------:R-:W-:Y:S01]  /*0c50*/  SHF.L.U32 R51, R82, 0x10, RZ ;  /* 0x0000001052337819 */ /* 0x000fe200000006ff */
[----:B------:R-:W-:Y:S01]  /*0c60*/  FFMA.FTZ R82, R56, R61, RZ ;  /* 0x0000003d38527223 */ /* 0x000fe200000100ff */
[----:B------:R-:W-:Y:S01]  /*0c70*/  SHF.L.U32 R85, R77, 0x10, RZ ;  /* 0x000000104d557819 */ /* 0x000fe200000006ff */
[----:B------:R-:W-:Y:S01]  /*0c80*/  FMUL.FTZ R77, R130, R147 ;  /* 0x00000093824d7220 */ /* 0x000fe20000410000 */
        /* <DEDUP_REMOVED lines=11> */
[----:B------:R-:W-:Y:S01]  /*0d40*/  FMUL.FTZ R60, R130, R159 ;  /* 0x0000009f823c7220 */ /* 0x000fe20000410000 */
[----:B------:R-:W-:Y:S01]  /*0d50*/  SHF.L.U32 R155, R78, 0x10, RZ ;  /* 0x000000104e9b7819 */ /* 0x000fe200000006ff */
[----:B------:R-:W-:Y:S01]  /*0d60*/  FMUL.FTZ R75, R130, R75 ;  /* 0x0000004b824b7220 */ /* 0x000fe20000410000 */
[-C--:B------:R-:W-:Y:S01]  /*0d70*/  FMUL.FTZ R57, R23, R142.reuse ;  /* 0x0000008e17397220 */ /* 0x080fe20000410000 */
[----:B------:R-:W-:Y:S01]  /*0d80*/  FADD.FTZ R68, R68, R59 ;  /* 0x0000003b44447221 */ /* 0x000fe20000010000 */
[----:B------:R-:W-:Y:S01]  /*0d90*/  FFMA.FTZ R73, R62, R59, R73 ;  /* 0x0000003b3e497223 */ /* 0x000fe20000010049 */
[----:B------:R-:W-:Y:S01]  /*0da0*/  FADD.FTZ R149, -R140, R65 ;  /* 0x000000418c957221 */ /* 0x000fe20000010100 */
[----:B------:R-:W-:Y:S01]  /*0db0*/  FADD.FTZ R120, R142, R120 ;  /* 0x000000788e787221 */ /* 0x000fe20000010000 */
[----:B------:R-:W-:Y:S01]  /*0dc0*/  FFMA.FTZ R121, R60, R142, R121 ;  /* 0x0000008e3c797223 */ /* 0x000fe20000010079 */
[----:B------:R-:W-:Y:S01]  /*0dd0*/  SHF.L.U32 R153, R70, 0x10, RZ ;  /* 0x0000001046997819 */ /* 0x000fe200000006ff */
[----:B------:R-:W-:Y:S01]  /*0de0*/  FADD.FTZ R106, R55, R106 ;  /* 0x0000006a376a7221 */ /* 0x000fe20000010000 */
[-C--:B------:R-:W-:Y:S01]  /*0df0*/  FFMA.FTZ R90, R75, R55.reuse, R90 ;  /* 0x000000374b5a7223 */ /* 0x080fe2000001005a */
[----:B------:R-:W-:Y:S01]  /*0e00*/  FMUL.FTZ R138, R12, R55 ;  /* 0x000000370c8a7220 */ /* 0x000fe20000410000 */
[----:B------:R-:W-:Y:S01]  /*0e10*/  FMUL.FTZ R70, R130, R81 ;  /* 0x0000005182467220 */ /* 0x000fe20000410000 */
[----:B------:R-:W-:Y:S01]  /*0e20*/  FMUL.FTZ R142, R16, R155 ;  /* 0x0000009b108e7220 */ /* 0x000fe20000410000 */
[----:B------:R-:W-:Y:S01]  /*0e30*/  FADD.FTZ R55, R68, R57 ;  /* 0x0000003944377221 */ /* 0x000fe20000010000 */
[----:B------:R-:W-:Y:S01]  /*0e40*/  FMUL.FTZ R69, R130, R71 ;  /* 0x0000004782457220 */ /* 0x000fe20000410000 */
[----:B------:R-:W-:Y:S01]  /*0e50*/  SHF.L.U32 R157, R80, 0x10, RZ ;  /* 0x00000010509d7819 */ /* 0x000fe200000006ff */
[----:B------:R-:W-:Y:S01]  /*0e60*/  FFMA.FTZ R68, R60, R57, R73 ;  /* 0x000000393c447223 */ /* 0x000fe20000010049 */
[----:B------:R-:W-:Y:S01]  /*0e70*/  SHF.L.U32 R80, R76, 0x10, RZ ;  /* 0x000000104c507819 */ /* 0x000fe200000006ff */
        /* <DEDUP_REMOVED lines=105> */
.L_x_5179:
[----:B-1----:R-:W-:Y:S01]  /*1510*/  FADD.FTZ R48, R49, R48 ;  /* 0x0000003031307221 */ /* 0x002fe20000010000 */
[----:B------:R-:W-:Y:S01]  /*1520*/  LOP3.LUT P4, RZ, R132, 0xff, RZ, 0xc0, !PT ;  /* 0x000000ff84ff7812 */ /* 0x000fe2000788c0ff */
[----:B0-2---:R-:W-:Y:S01]  /*1530*/  FADD.FTZ R49, R51, R50 ;  /* 0x0000003233317221 */ /* 0x005fe20000010000 */
        /* <DEDUP_REMOVED lines=10> */
.L_x_5167:
[----:B------:R-:W-:Y:S01]  /*15e0*/  UISETP.NE.AND UP0, UPT, UR14, URZ, UPT ;  /* 0x0000003f0e00728c */ /* 0x000fe2000bf05270 */
[----:B0-----:R-:W-:Y:S02]  /*15f0*/  SHF.R.U32.HI R48, RZ, 0x5, R117 ;  /* 0x00000005ff307819 */ /* 0x001fe40000011675 */
[----:B------:R-:W-:Y:S02]  /*1600*/  ISETP.NE.U32.AND P2, PT, R2, RZ, PT ;  /* 0x000000ff0200720c */ /* 0x000fe40003f45070 */
[----:B------:R-:W-:Y:S02]  /*1610*/  LOP3.LUT R48, R48, 0x7fffffc, RZ, 0xc0, !PT ;  /* 0x07fffffc30307812 */ /* 0x000fe400078ec0ff */
[----:B------:R-:W-:Y:S01]  /*1620*/  PLOP3.LUT P3, PT, PT, PT, UP0, 0x80, 0x0 ;  /* 0x000000000000781c */ /* 0x000fe20003f6f008 */
[----:B------:R-:W-:Y:S05]  /*1630*/  WARPSYNC.ALL ;  /* 0x0000000000007948 */ /* 0x000fea0003800000 */
[----:B------:R-:W0:Y:S08]  /*1640*/  S2UR UR5, SR_CgaCtaId ;  /* 0x00000000000579c3 */ /* 0x000e300000008800 */
[----:B------:R-:W-:Y:S01]  /*1650*/  BAR.SYNC.DEFER_BLOCKING 0x0 ;  /* 0x0000000000007b1d */ /* 0x000fe20000010000 */
[----:B------:R-:W-:-:S02]  /*1660*/  @!P4 IADD3 R48, R48, 0x4, RZ ;  /* 0x000000043030c810 */ /* 0x000fc40007ffe0ff */
[----:B------:R-:W-:Y:S02]  /*1670*/  ISETP.NE.AND.EX P2, PT, R3, RZ, PT, P2 ;  /* 0x000000ff0300720c */ /* 0x000fe40003f45320 */
[----:B------:R-:W-:Y:S01]  /*1680*/  ISETP.NE.U32.AND P1, PT, RZ, UR10, PT ;  /* 0x0000000aff007c0c */ /* 0x000fe2000bf25070 */
[----:B------:R-:W-:Y:S01]  /*1690*/  UMOV UR4, 0x400 ;  /* 0x0000040000047882 */ /* 0x000fe20000000000 */
[----:B------:R-:W-:Y:S02]  /*16a0*/  IADD3 R126, R126, UR12, RZ ;  /* 0x0000000c7e7e7c10 */ /* 0x000fe4000fffe0ff */
[----:B------:R-:W-:Y:S01]  /*16b0*/  ISETP.NE.AND.EX P1, PT, RZ, UR11, PT, P1 ;  /* 0x0000000bff007c0c */ /* 0x000fe2000bf25310 */
[----:B0-----:R-:W-:-:S06]  /*16c0*/  ULEA UR4, UR5, UR4, 0x18 ;  /* 0x0000000405047291 */ /* 0x001fcc000f8ec03f */
[----:B------:R-:W-:-:S05]  /*16d0*/  LEA R68, R48, UR4, 0x3 ;  /* 0x0000000430447c11 */ /* 0x000fca000f8e18ff */
        /* <DEDUP_REMOVED lines=21> */
[-CC-:B------:R-:W-:Y:S01]  /*1830*/  FFMA.FTZ R64, R64, R49.reuse, R2.reuse ;  /* 0x0000003140407223 */ /* 0x180fe20000010002 */
[--C-:B------:R-:W-:Y:S01]  /*1840*/  FFMA.FTZ R70, R70, R49, R2.reuse ;  /* 0x0000003146467223 */ /* 0x100fe20000010002 */
[----:B------:R-:W-:Y:S01]  /*1850*/  FMUL.FTZ R58, R130, R63 ;  /* 0x0000003f823a7220 */ /* 0x000fe20000410000 */
[----:B------:R-:W-:Y:S01]  /*1860*/  FFMA.FTZ R66, R66, R49, R2 ;  /* 0x0000003142427223 */ /* 0x000fe20000010002 */
[----:B------:R-:W-:Y:S01]  /*1870*/  FADD.FTZ R59, R59, -R62 ;  /* 0x8000003e3b3b7221 */ /* 0x000fe20000010000 */
[----:B------:R-:W-:Y:S01]  /*1880*/  FMUL.FTZ R68, R130, R57 ;  /* 0x0000003982447220 */ /* 0x000fe20000410000 */
[-C--:B------:R-:W-:Y:S01]  /*1890*/  FFMA.FTZ R71, R71, R49.reuse, R2 ;  /* 0x0000003147477223 */ /* 0x080fe20000010002 */
[----:B------:R-:W-:Y:S01]  /*18a0*/  FADD.FTZ R61, R61, -R56 ;  /* 0x800000383d3d7221 */ /* 0x000fe20000010000 */
[----:B------:R-:W-:Y:S01]  /*18b0*/  FADD.FTZ R67, R134, -R67 ;  /* 0x8000004386437221 */ /* 0x000fe20000010000 */
[-CC-:B------:R-:W-:Y:S01]  /*18c0*/  FFMA.FTZ R75, R75, R49.reuse, R2.reuse ;  /* 0x000000314b4b7223 */ /* 0x180fe20000010002 */
[-C--:B------:R-:W-:Y:S01]  /*18d0*/  FFMA.FTZ R69, R69, R49.reuse, R2 ;  /* 0x0000003145457223 */ /* 0x080fe20000010002 */
[----:B------:R-:W-:Y:S01]  /*18e0*/  FADD.FTZ R65, R136, -R65 ;  /* 0x8000004188417221 */ /* 0x000fe20000010000 */
[----:B------:R-:W-:Y:S01]  /*18f0*/  FADD.FTZ R147, R147, -R64 ;  /* 0x8000004093937221 */ /* 0x000fe20000010000 */
[----:B------:R-:W-:Y:S01]  /*1900*/  FADD.FTZ R149, R149, -R70 ;  /* 0x8000004695957221 */ /* 0x000fe20000010000 */
[----:B-----5:R-:W-:Y:S01]  /*1910*/  @P2 FADD.FTZ R58, R25, R58 ;  /* 0x0000003a193a2221 */ /* 0x020fe20000010000 */
[----:B------:R-:W-:Y:S01]  /*1920*/  FADD.FTZ R141, R141, -R66 ;  /* 0x800000428d8d7221 */ /* 0x000fe20000010000 */
[-CC-:B------:R-:W-:Y:S01]  /*1930*/  FFMA.FTZ R74, R74, R49.reuse, R2.reuse ;  /* 0x000000314a4a7223 */ /* 0x180fe20000010002 */
[----:B------:R-:W-:Y:S01]  /*1940*/  FFMA.FTZ R72, R72, R49, R2 ;  /* 0x0000003148487223 */ /* 0x000fe20000010002 */
[----:B------:R-:W-:Y:S01]  /*1950*/  FMUL.FTZ R59, R130, R59 ;  /* 0x0000003b823b7220 */ /* 0x000fe20000410000 */
[----:B------:R-:W-:Y:S01]  /*1960*/  @P2 FADD.FTZ R68, R27, R68 ;  /* 0x000000441b442221 */ /* 0x000fe20000010000 */
[----:B------:R-:W-:Y:S01]  /*1970*/  FADD.FTZ R71, R140, -R71 ;  /* 0x800000478c477221 */ /* 0x000fe20000010000 */
[C---:B------:R-:W-:Y:S01]  /*1980*/  FMUL.FTZ R73, R130.reuse, R61 ;  /* 0x0000003d82497220 */ /* 0x040fe20000410000 */
[----:B------:R-:W-:Y:S01]  /*1990*/  FMUL.FTZ R134, R130, R67 ;  /* 0x0000004382867220 */ /* 0x000fe20000410000 */
[----:B------:R-:W-:Y:S01]  /*19a0*/  FADD.FTZ R75, R138, -R75 ;  /* 0x8000004b8a4b7221 */ /* 0x000fe20000010000 */
[----:B------:R-:W-:Y:S01]  /*19b0*/  FADD.FTZ R69, R142, -R69 ;  /* 0x800000458e457221 */ /* 0x000fe20000010000 */
[C---:B------:R-:W-:Y:S01]  /*19c0*/  FMUL.FTZ R145, R130.reuse, R65 ;  /* 0x0000004182917220 */ /* 0x040fe20000410000 */
[C---:B------:R-:W-:Y:S01]  /*19d0*/  FMUL.FTZ R136, R130.reuse, R147 ;  /* 0x0000009382887220 */ /* 0x040fe20000410000 */
[----:B------:R-:W-:Y:S01]  /*19e0*/  FMUL.FTZ R138, R130, R149 ;  /* 0x00000095828a7220 */ /* 0x000fe20000410000 */
[-CC-:B------:R-:W-:Y:S01]  /*19f0*/  FFMA.FTZ R81, R81, R49.reuse, R2.reuse ;  /* 0x0000003151517223 */ /* 0x180fe20000010002 */
[----:B------:R-:W-:Y:S01]  /*1a00*/  FFMA.FTZ R79, R79, R49, R2 ;  /* 0x000000314f4f7223 */ /* 0x000fe20000010002 */
[----:B------:R-:W-:Y:S01]  /*1a10*/  FMUL.FTZ R3, R58, R131 ;  /* 0x000000833a037220 */ /* 0x000fe20000410000 */
[----:B------:R-:W-:Y:S01]  /*1a20*/  FMUL.FTZ R132, R130, R141 ;  /* 0x0000008d82847220 */ /* 0x000fe20000410000 */
[----:B------:R-:W-:Y:S01]  /*1a30*/  FADD.FTZ R151, R151, -R74 ;  /* 0x8000004a97977221 */ /* 0x000fe20000010000 */
[----:B------:R-:W-:Y:S01]  /*1a40*/  FADD.FTZ R65, R119, -R72 ;  /* 0x8000004877417221 */ /* 0x000fe20000010000 */
[--C-:B------:R-:W-:Y:S01]  /*1a50*/  FFMA.FTZ R76, R76, R49, R2.reuse ;  /* 0x000000314c4c7223 */ /* 0x100fe20000010002 */
[----:B------:R-:W-:Y:S01]  /*1a60*/  @P2 FADD.FTZ R59, R26, R59 ;  /* 0x0000003b1a3b2221 */ /* 0x000fe20000010000 */
[----:B------:R-:W-:Y:S01]  /*1a70*/  FMUL.FTZ R48, R68, R131 ;  /* 0x0000008344307220 */ /* 0x000fe20000410000 */
[----:B------:R-:W-:Y:S01]  /*1a80*/  FMUL.FTZ R149, R130, R71 ;  /* 0x0000004782957220 */ /* 0x000fe20000410000 */
[-CC-:B------:R-:W-:Y:S01]  /*1a90*/  FFMA.FTZ R77, R77, R49.reuse, R2.reuse ;  /* 0x000000314d4d7223 */ /* 0x180fe20000010002 */
[-C--:B------:R-:W-:Y:S01]  /*1aa0*/  FFMA.FTZ R83, R83, R49.reuse, R2 ;  /* 0x0000003153537223 */ /* 0x080fe20000010002 */
[----:B------:R-:W-:Y:S01]  /*1ab0*/  @P2 FADD.FTZ R73, R24, R73 ;  /* 0x0000004918492221 */ /* 0x000fe20000010000 */
[----:B------:R-:W-:Y:S01]  /*1ac0*/  @P2 FADD.FTZ R134, R29, R134 ;  /* 0x000000861d862221 */ /* 0x000fe20000010000 */
[----:B------:R-:W-:Y:S01]  /*1ad0*/  FFMA.FTZ R71, R144, R49, R2 ;  /* 0x0000003190477223 */ /* 0x000fe20000010002 */
[----:B------:R-:W-:Y:S01]  /*1ae0*/  FMUL.FTZ R143, R130, R69 ;  /* 0x00000045828f7220 */ /* 0x000fe20000410000 */
[----:B------:R-:W-:Y:S01]  /*1af0*/  @P2 FADD.FTZ R136, R31, R136 ;  /* 0x000000881f882221 */ /* 0x000fe20000010000 */
[----:B------:R-:W-:Y:S01]  /*1b00*/  @P2 FADD.FTZ R138, R33, R138 ;  /* 0x0000008a218a2221 */ /* 0x000fe20000010000 */
[----:B------:R-:W-:Y:S01]  /*1b10*/  FADD.FTZ R81, R118, -R81 ;  /* 0x8000005176517221 */ /* 0x000fe20000010000 */
[----:B------:R-:W-:Y:S01]  /*1b20*/  FADD.FTZ R79, R84, -R79 ;  /* 0x8000004f544f7221 */ /* 0x000fe20000010000 */
[----:B------:R-:W-:Y:S01]  /*1b30*/  @P2 FADD.FTZ R132, R35, R132 ;  /* 0x0000008423842221 */ /* 0x000fe20000010000 */
[C---:B------:R-:W-:Y:S01]  /*1b40*/  FMUL.FTZ R118, R130.reuse, R151 ;  /* 0x0000009782767220 */ /* 0x040fe20000410000 */
[----:B------:R-:W-:Y:S01]  /*1b50*/  FMUL.FTZ R84, R130, R65 ;  /* 0x0000004182547220 */ /* 0x000fe20000410000 */
[----:B------:R-:W-:Y:S01]  /*1b60*/  FADD.FTZ R85, R85, -R76 ;  /* 0x8000004c55557221 */ /* 0x000fe20000010000 */
[-C--:B------:R-:W-:Y:S01]  /*1b70*/  FMUL.FTZ R55, R59, R131.reuse ;  /* 0x000000833b377220 */ /* 0x080fe20000410000 */
[----:B------:R-:W-:Y:S01]  /*1b80*/  FADD.FTZ R77, R78, -R77 ;  /* 0x8000004d4e4d7221 */ /* 0x000fe20000010000 */
[----:B------:R-:W-:Y:S01]  /*1b90*/  FADD.FTZ R65, R82, -R83 ;  /* 0x8000005352417221 */ /* 0x000fe20000010000 */
[-C--:B------:R-:W-:Y:S01]  /*1ba0*/  FMUL.FTZ R51, R73, R131.reuse ;  /* 0x0000008349337220 */ /* 0x080fe20000410000 */
[----:B------:R-:W0:Y:S01]  /*1bb0*/  F2F.BF16.F32 R3, R3 ;  /* 0x0000000300037304 */ /* 0x000e220000202000 */
[-C--:B------:R-:W-:Y:S01]  /*1bc0*/  FMUL.FTZ R50, R134, R131.reuse ;  /* 0x0000008386327220 */ /* 0x080fe20000410000 */
[----:B------:R-:W-:Y:S01]  /*1bd0*/  FADD.FTZ R71, R80, -R71 ;  /* 0x8000004750477221 */ /* 0x000fe20000010000 */
[----:B------:R-:W-:Y:S01]  /*1be0*/  @P2 FADD.FTZ R143, R28, R143 ;  /* 0x0000008f1c8f2221 */ /* 0x000fe20000010000 */
[----:B------:R-:W-:Y:S01]  /*1bf0*/  @P2 FADD.FTZ R145, R30, R145 ;  /* 0x000000911e912221 */ /* 0x000fe20000010000 */
[-C--:B------:R-:W-:Y:S01]  /*1c00*/  FMUL.FTZ R52, R136, R131.reuse ;  /* 0x0000008388347220 */ /* 0x080fe20000410000 */
[----:B------:R-:W-:Y:S01]  /*1c10*/  FMUL.FTZ R56, R138, R131 ;  /* 0x000000838a387220 */ /* 0x000fe20000410000 */
[----:B------:R-:W-:Y:S01]  /*1c20*/  FMUL.FTZ R147, R130, R75 ;  /* 0x0000004b82937220 */ /* 0x000fe20000410000 */
[----:B------:R-:W1:Y:S01]  /*1c30*/  F2F.BF16.F32 R48, R48 ;  /* 0x0000003000307304 */ /* 0x000e620000202000 */
[----:B------:R-:W-:Y:S01]  /*1c40*/  @P2 FADD.FTZ R149, R34, R149 ;  /* 0x0000009522952221 */ /* 0x000fe20000010000 */
[----:B------:R-:W-:Y:S01]  /*1c50*/  FMUL.FTZ R60, R132, R131 ;  /* 0x00000083843c7220 */ /* 0x000fe20000410000 */
[----:B------:R-:W-:Y:S01]  /*1c60*/  @P2 FADD.FTZ R118, R37, R118 ;  /* 0x0000007625762221 */ /* 0x000fe20000010000 */
[C---:B------:R-:W-:Y:S01]  /*1c70*/  FMUL.FTZ R82, R130.reuse, R85 ;  /* 0x0000005582527220 */ /* 0x040fe20000410000 */
[C---:B------:R-:W-:Y:S01]  /*1c80*/  FMUL.FTZ R141, R130.reuse, R81 ;  /* 0x00000051828d7220 */ /* 0x040fe20000410000 */
[C---:B------:R-:W-:Y:S01]  /*1c90*/  FMUL.FTZ R119, R130.reuse, R79 ;  /* 0x0000004f82777220 */ /* 0x040fe20000410000 */
[C---:B------:R-:W-:Y:S01]  /*1ca0*/  FMUL.FTZ R83, R130.reuse, R77 ;  /* 0x0000004d82537220 */ /* 0x040fe20000410000 */
[C---:B------:R-:W-:Y:S01]  /*1cb0*/  FMUL.FTZ R85, R130.reuse, R65 ;  /* 0x0000004182557220 */ /* 0x040fe20000410000 */
[----:B------:R-:W-:Y:S01]  /*1cc0*/  FMUL.FTZ R130, R130, R71 ;  /* 0x0000004782827220 */ /* 0x000fe20000410000 */
[----:B------:R-:W2:Y:S01]  /*1cd0*/  F2F.BF16.F32 R55, R55 ;  /* 0x0000003700377304 */ /* 0x000ea20000202000 */
[-C--:B------:R-:W-:Y:S01]  /*1ce0*/  FMUL.FTZ R53, R143, R131.reuse ;  /* 0x000000838f357220 */ /* 0x080fe20000410000 */
[-C--:B------:R-:W-:Y:S01]  /*1cf0*/  FMUL.FTZ R67, R145, R131.reuse ;  /* 0x0000008391437220 */ /* 0x080fe20000410000 */
[----:B------:R-:W-:Y:S01]  /*1d00*/  @P2 FADD.FTZ R84, R39, R84 ;  /* 0x0000005427542221 */ /* 0x000fe20000010000 */
[----:B------:R-:W-:Y:S01]  /*1d10*/  @P2 FADD.FTZ R147, R32, R147 ;  /* 0x0000009320932221 */ /* 0x000fe20000010000 */
[-C--:B------:R-:W-:Y:S01]  /*1d20*/  FMUL.FTZ R63, R149, R131.reuse ;  /* 0x00000083953f7220 */ /* 0x080fe20000410000 */
[-C--:B------:R-:W-:Y:S01]  /*1d30*/  FMUL.FTZ R61, R118, R131.reuse ;  /* 0x00000083763d7220 */ /* 0x080fe20000410000 */
[----:B------:R-:W-:Y:S01]  /*1d40*/  @P2 FADD.FTZ R119, R38, R119 ;  /* 0x0000007726772221 */ /* 0x000fe20000010000 */
[----:B------:R-:W3:Y:S01]  /*1d50*/  F2F.BF16.F32 R51, R51 ;  /* 0x0000003300337304 */ /* 0x000ee20000202000 */
[----:B------:R-:W-:Y:S01]  /*1d60*/  @P2 FADD.FTZ R130, R43, R130 ;  /* 0x000000822b822221 */ /* 0x000fe20000010000 */
[-C--:B------:R-:W-:Y:S01]  /*1d70*/  FMUL.FTZ R49, R84, R131.reuse ;  /* 0x0000008354317220 */ /* 0x080fe20000410000 */
[----:B------:R-:W-:Y:S01]  /*1d80*/  @P2 FADD.FTZ R82, R41, R82 ;  /* 0x0000005229522221 */ /* 0x000fe20000010000 */
[-C--:B------:R-:W-:Y:S01]  /*1d90*/  FMUL.FTZ R57, R147, R131.reuse ;  /* 0x0000008393397220 */ /* 0x080fe20000410000 */
[----:B------:R-:W-:Y:S01]  /*1da0*/  @P2 FADD.FTZ R141, R36, R141 ;  /* 0x0000008d248d2221 */ /* 0x000fe20000010000 */
[-C--:B------:R-:W-:Y:S01]  /*1db0*/  FMUL.FTZ R75, R119, R131.reuse ;  /* 0x00000083774b7220 */ /* 0x080fe20000410000 */
[----:B------:R-:W-:Y:S01]  /*1dc0*/  @P2 FADD.FTZ R85, R42, R85 ;  /* 0x000000552a552221 */ /* 0x000fe20000010000 */
[----:B------:R-:W-:Y:S01]  /*1dd0*/  F2F.BF16.F32 R50, R50 ;  /* 0x0000003200327304 */ /* 0x000fe20000202000 */
[-C--:B------:R-:W-:Y:S01]  /*1de0*/  FMUL.FTZ R74, R130, R131.reuse ;  /* 0x00000083824a7220 */ /* 0x080fe20000410000 */
[-C--:B------:R-:W-:Y:S01]  /*1df0*/  FMUL.FTZ R62, R82, R131.reuse ;  /* 0x00000083523e7220 */ /* 0x080fe20000410000 */
[----:B------:R-:W-:Y:S01]  /*1e00*/  FMUL.FTZ R69, R141, R131 ;  /* 0x000000838d457220 */ /* 0x000fe20000410000 */
[----:B0-----:R-:W-:Y:S01]  /*1e10*/  IMAD.WIDE.U32 R2, R3, 0x10000, RZ ;  /* 0x0001000003027825 */ /* 0x001fe200078e00ff */
[----:B-1----:R-:W-:-:S03]  /*1e20*/  SHF.L.U32 R48, R48, 0x10, RZ ;  /* 0x0000001030307819 */ /* 0x002fc600000006ff */
[----:B------:R-:W-:Y:S01]  /*1e30*/  FMUL.FTZ R72, R85, R131 ;  /* 0x0000008355487220 */ /* 0x000fe20000410000 */
[----:B------:R-:W-:Y:S01]  /*1e40*/  @P2 FADD.FTZ R83, R40, R83 ;  /* 0x0000005328532221 */ /* 0x000fe20000010000 */
[----:B------:R-:W0:Y:S01]  /*1e50*/  F2F.BF16.F32 R52, R52 ;  /* 0x0000003400347304 */ /* 0x000e220000202000 */
[----:B--2---:R-:W-:Y:S01]  /*1e60*/  LOP3.LUT R71, R3, R48, R55, 0xfe, !PT ;  /* 0x0000003003477212 */ /* 0x004fe200078efe37 */
[----:B------:R-:W1:Y:S01]  /*1e70*/  LDC.64 R64, c[0x0][0x2f8] ;  /* 0x0000be00ff407b82 */ /* 0x000e620000000a00 */
[----:B---3--:R-:W-:Y:S01]  /*1e80*/  LOP3.LUT R70, R2, R51, RZ, 0xfc, !PT ;  /* 0x0000003302467212 */ /* 0x008fe200078efcff */
[----:B------:R-:W-:Y:S01]  /*1e90*/  FMUL.FTZ R131, R83, R131 ;  /* 0x0000008353837220 */ /* 0x000fe20000410000 */
[----:B------:R-:W-:-:S03]  /*1ea0*/  ISETP.NE.U32.AND P2, PT, RZ, UR10, PT ;  /* 0x0000000aff007c0c */ /* 0x000fc6000bf45070 */
[----:B------:R-:W2:Y:S01]  /*1eb0*/  F2F.BF16.F32 R56, R56 ;  /* 0x0000003800387304 */ /* 0x000ea20000202000 */
[----:B------:R-:W-:Y:S01]  /*1ec0*/  ISETP.NE.AND.EX P2, PT, RZ, UR11, PT, P2 ;  /* 0x0000000bff007c0c */ /* 0x000fe2000bf45320 */
[----:B------:R-:W3:Y:S01]  /*1ed0*/  @P1 LDC.64 R54, c[0x0][0x308] ;  /* 0x0000c200ff361b82 */ /* 0x000ee20000000a00 */
[----:B0-----:R-:W-:-:S05]  /*1ee0*/  SHF.L.U32 R52, R52, 0x10, RZ ;  /* 0x0000001034347819 */ /* 0x001fca00000006ff */
[----:B------:R-:W0:Y:S01]  /*1ef0*/  F2F.BF16.F32 R60, R60 ;  /* 0x0000003c003c7304 */ /* 0x000e220000202000 */
[----:B--2---:R-:W-:-:S07]  /*1f00*/  IMAD.WIDE.U32 R2, R56, 0x10000, RZ ;  /* 0x0001000038027825 */ /* 0x004fce00078e00ff */
[----:B------:R-:W-:Y:S01]  /*1f10*/  F2F.BF16.F32 R53, R53 ;  /* 0x0000003500357304 */ /* 0x000fe20000202000 */
[----:B------:R-:W-:Y:S01]  /*1f20*/  SEL R56, R73, R44, P2 ;  /* 0x0000002c49387207 */ /* 0x000fe20001000000 */
[----:B-1----:R-:W-:Y:S01]  /*1f30*/  IMAD.WIDE.U32 R78, R139, 0x8, R64 ;  /* 0x000000088b4e7825 */ /* 0x002fe200078e0040 */
[----:B0-----:R-:W-:-:S05]  /*1f40*/  SHF.L.U32 R60, R60, 0x10, RZ ;  /* 0x000000103c3c7819 */ /* 0x001fca00000006ff */
[----:B------:R-:W-:Y:S01]  /*1f50*/  F2F.BF16.F32 R67, R67 ;  /* 0x0000004300437304 */ /* 0x000fe20000202000 */
[----:B---3--:R-:W-:-:S07]  /*1f60*/  @P1 IMAD.WIDE.U32 R54, R137, 0x10, R54 ;  /* 0x0000001089361825 */ /* 0x008fce00078e0036 */
[----:B------:R-:W0:Y:S08]  /*1f70*/  F2F.BF16.F32 R63, R63 ;  /* 0x0000003f003f7304 */ /* 0x000e300000202000 */
[----:B------:R-:W1:Y:S01]  /*1f80*/  F2F.BF16.F32 R61, R61 ;  /* 0x0000003d003d7304 */ /* 0x000e620000202000 */
[----:B0-----:R-:W-:-:S07]  /*1f90*/  LOP3.LUT R63, R3, R60, R63, 0xfe, !PT ;  /* 0x0000003c033f7212 */ /* 0x001fce00078efe3f */
[----:B------:R0:W2:Y:S08]  /*1fa0*/  F2F.BF16.F32 R76, R49 ;  /* 0x00000031004c7304 */ /* 0x0000b00000202000 */
[----:B------:R-:W-:Y:S01]  /*1fb0*/  F2F.BF16.F32 R57, R57 ;  /* 0x0000003900397304 */ /* 0x000fe20000202000 */
[----:B0-----:R-:W-:Y:S02]  /*1fc0*/  IMAD.WIDE.U32 R48, R50, 0x10000, RZ ;  /* 0x0001000032307825 */ /* 0x001fe400078e00ff */
[----:B------:R-:W0:Y:S03]  /*1fd0*/  @P1 LDC.64 R50, c[0x0][0x308] ;  /* 0x0000c200ff321b82 */ /* 0x000e260000000a00 */
[----:B------:R-:W-:-:S02]  /*1fe0*/  LOP3.LUT R67, R49, R52, R67, 0xfe, !PT ;  /* 0x0000003431437212 */ /* 0x000fc400078efe43 */
[----:B------:R-:W3:Y:S01]  /*1ff0*/  F2F.BF16.F32 R75, R75 ;  /* 0x0000004b004b7304 */ /* 0x000ee20000202000 */
[----:B------:R-:W-:Y:S01]  /*2000*/  LOP3.LUT R66, R48, R53, RZ, 0xfc, !PT ;  /* 0x0000003530427212 */ /* 0x000fe200078efcff */
[----:B-1----:R-:W-:Y:S01]  /*2010*/  IMAD.WIDE.U32 R52, R61, 0x10000, RZ ;  /* 0x000100003d347825 */ /* 0x002fe200078e00ff */
[----:B--2---:R-:W-:Y:S01]  /*2020*/  SHF.L.U32 R60, R76, 0x10, RZ ;  /* 0x000000104c3c7819 */ /* 0x004fe200000006ff */
[----:B------:R-:W1:Y:S04]  /*2030*/  @P1 LDC.64 R48, c[0x0][0x308] ;  /* 0x0000c200ff301b82 */ /* 0x000e680000000a00 */
[----:B------:R2:W4:Y:S01]  /*2040*/  F2F.BF16.F32 R77, R62 ;  /* 0x0000003e004d7304 */ /* 0x0005220000202000 */
[----:B---3--:R-:W-:-:S07]  /*2050*/  LOP3.LUT R61, R53, R60, R75, 0xfe, !PT ;  /* 0x0000003c353d7212 */ /* 0x008fce00078efe4b */
[----:B------:R-:W3:Y:S01]  /*2060*/  F2F.BF16.F32 R74, R74 ;  /* 0x0000004a004a7304 */ /* 0x000ee20000202000 */
[----:B--2---:R-:W-:Y:S02]  /*2070*/  LOP3.LUT R62, R2, R57, RZ, 0xfc, !PT ;  /* 0x00000039023e7212 */ /* 0x004fe400078efcff */
[----:B------:R-:W-:Y:S02]  /*2080*/  SEL R57, R58, R45, P2 ;  /* 0x0000002d3a397207 */ /* 0x000fe40001000000 */
[-C--:B------:R-:W-:Y:S01]  /*2090*/  SEL R58, R59, R46.reuse, P2 ;  /* 0x0000002e3b3a7207 */ /* 0x080fe20001000000 */
[----:B----4-:R-:W-:Y:S02]  /*20a0*/  IMAD.WIDE.U32 R2, R77, 0x10000, RZ ;  /* 0x000100004d027825 */ /* 0x010fe400078e00ff */
[----:B------:R-:W2:Y:S01]  /*20b0*/  F2F.BF16.F32 R69, R69 ;  /* 0x0000004500457304 */ /* 0x000ea20000202000 */
[----:B------:R-:W-:Y:S01]  /*20c0*/  SEL R59, R68, R47, P2 ;  /* 0x0000002f443b7207 */ /* 0x000fe20001000000 */
[----:B0-----:R-:W-:Y:S01]  /*20d0*/  @P1 IMAD.WIDE.U32 R76, R139, 0x10, R50 ;  /* 0x000000108b4c1825 */ /* 0x001fe200078e0032 */
[----:B------:R-:W-:-:S02]  /*20e0*/  SEL R50, R145, R46, P2 ;  /* 0x0000002e91327207 */ /* 0x000fc40001000000 */
[----:B------:R-:W-:Y:S01]  /*20f0*/  SEL R51, R136, R47, P2 ;  /* 0x0000002f88337207 */ /* 0x000fe20001000000 */
[----:B-1----:R-:W-:Y:S02]  /*2100*/  @P1 IMAD.WIDE.U32 R80, R129, 0x10, R48 ;  /* 0x0000001081501825 */ /* 0x002fe400078e0030 */
[----:B------:R-:W0:Y:S01]  /*2110*/  F2F.BF16.F32 R72, R72 ;  /* 0x0000004800487304 */ /* 0x000e220000202000 */
[----:B---3--:R-:W-:Y:S01]  /*2120*/  SHF.L.U32 R53, R74, 0x10, RZ ;  /* 0x000000104a357819 */ /* 0x008fe200000006ff */
[----:B------:R1:W-:Y:S01]  /*2130*/  @P1 STG.E.128 desc[UR6][R54.64], R56 ;  /* 0x0000003836001986 */ /* 0x0003e2000c101d06 */
[----:B------:R-:W-:Y:S01]  /*2140*/  IMAD.WIDE.U32 R74, R137, 0x8, R64 ;  /* 0x00000008894a7825 */ /* 0x000fe200078e0040 */
[-C--:B------:R-:W-:Y:S02]  /*2150*/  SEL R48, R143, R44.reuse, P2 ;  /* 0x0000002c8f307207 */ /* 0x080fe40001000000 */
[----:B------:R-:W-:Y:S02]  /*2160*/  SEL R49, R134, R45, P2 ;  /* 0x0000002d86317207 */ /* 0x000fe40001000000 */
[----:B--2---:R-:W-:Y:S01]  /*2170*/  LOP3.LUT R60, R52, R69, RZ, 0xfc, !PT ;  /* 0x00000045343c7212 */ /* 0x004fe200078efcff */
[----:B------:R-:W2:Y:S01]  /*2180*/  F2F.BF16.F32 R131, R131 ;  /* 0x0000008300837304 */ /* 0x000ea20000202000 */
[----:B------:R-:W3:Y:S01]  /*2190*/  @P1 LDC.64 R68, c[0x0][0x308] ;  /* 0x0000c200ff441b82 */ /* 0x000ee20000000a00 */
[----:B------:R4:W-:Y:S01]  /*21a0*/  STG.E.64 desc[UR6][R74.64], R70 ;  /* 0x000000464a007986 */ /* 0x0009e2000c101b06 */
[----:B------:R-:W-:-:S02]  /*21b0*/  SEL R52, R147, R44, P2 ;  /* 0x0000002c93347207 */ /* 0x000fc40001000000 */
[----:B0-----:R-:W-:Y:S01]  /*21c0*/  LOP3.LUT R3, R3, R53, R72, 0xfe, !PT ;  /* 0x0000003503037212 */ /* 0x001fe200078efe48 */
[----:B------:R0:W-:Y:S01]  /*21d0*/  @P1 STG.E.128 desc[UR6][R76.64], R48 ;  /* 0x000000304c001986 */ /* 0x0001e2000c101d06 */
[----:B------:R-:W-:Y:S02]  /*21e0*/  SEL R53, R138, R45, P2 ;  /* 0x0000002d8a357207 */ /* 0x000fe40001000000 */
[----:B------:R-:W0:Y:S01]  /*21f0*/  @P1 LDC.64 R72, c[0x0][0x308] ;  /* 0x0000c200ff481b82 */ /* 0x000e220000000a00 */
[----:B-1----:R-:W-:Y:S01]  /*2200*/  SEL R54, R149, R46, P2 ;  /* 0x0000002e95367207 */ /* 0x002fe20001000000 */
[----:B------:R1:W-:Y:S01]  /*2210*/  STG.E.64 desc[UR6][R78.64], R66 ;  /* 0x000000424e007986 */ /* 0x0003e2000c101b06 */
[----:B------:R-:W-:Y:S02]  /*2220*/  SEL R55, R132, R47, P2 ;  /* 0x0000002f84377207 */ /* 0x000fe40001000000 */
[----:B------:R-:W-:Y:S01]  /*2230*/  SEL R56, R141, R44, P2 ;  /* 0x0000002c8d387207 */ /* 0x000fe20001000000 */
[--C-:B----4-:R-:W-:Y:S01]  /*2240*/  IMAD.WIDE.U32 R70, R129, 0x8, R64.reuse ;  /* 0x0000000881467825 */ /* 0x110fe200078e0040 */
[----:B------:R-:W-:Y:S01]  /*2250*/  SEL R57, R118, R45, P2 ;  /* 0x0000002d76397207 */ /* 0x000fe20001000000 */
[----:B------:R1:W-:Y:S01]  /*2260*/  @P1 STG.E.128 desc[UR6][R80.64], R52 ;  /* 0x0000003450001986 */ /* 0x0003e2000c101d06 */
[----:B------:R-:W-:Y:S01]  /*2270*/  SEL R58, R119, R46, P2 ;  /* 0x0000002e773a7207 */ /* 0x000fe20001000000 */
[--C-:B------:R-:W-:Y:S01]  /*2280*/  IMAD.WIDE.U32 R74, R133, 0x8, R64.reuse ;  /* 0x00000008854a7825 */ /* 0x100fe200078e0040 */
[----:B------:R-:W-:Y:S01]  /*2290*/  SEL R59, R84, R47, P2 ;  /* 0x0000002f543b7207 */ /* 0x000fe20001000000 */
[----:B------:R1:W-:Y:S01]  /*22a0*/  STG.E.64 desc[UR6][R70.64], R62 ;  /* 0x0000003e46007986 */ /* 0x0003e2000c101b06 */
[----:B------:R-:W-:Y:S01]  /*22b0*/  SEL R44, R83, R44, P2 ;  /* 0x0000002c532c7207 */ /* 0x000fe20001000000 */
[----:B------:R-:W-:Y:S01]  /*22c0*/  IMAD.WIDE.U32 R64, R135, 0x8, R64 ;  /* 0x0000000887407825 */ /* 0x000fe200078e0040 */
[----:B------:R-:W-:-:S02]  /*22d0*/  SEL R45, R82, R45, P2 ;  /* 0x0000002d522d7207 */ /* 0x000fc40001000000 */
[----:B------:R-:W-:Y:S01]  /*22e0*/  SEL R46, R85, R46, P2 ;  /* 0x0000002e552e7207 */ /* 0x000fe20001000000 */
[----:B---3--:R-:W-:Y:S01]  /*22f0*/  @P1 IMAD.WIDE.U32 R68, R133, 0x10, R68 ;  /* 0x0000001085441825 */ /* 0x008fe200078e0044 */
[----:B------:R-:W-:Y:S02]  /*2300*/  SEL R47, R130, R47, P2 ;  /* 0x0000002f822f7207 */ /* 0x000fe40001000000 */
[----:B--2---:R-:W-:Y:S01]  /*2310*/  LOP3.LUT R2, R2, R131, RZ, 0xfc, !PT ;  /* 0x0000008302027212 */ /* 0x004fe200078efcff */
[----:B0-----:R-:W-:Y:S01]  /*2320*/  @P1 IMAD.WIDE.U32 R72, R135, 0x10, R72 ;  /* 0x0000001087481825 */ /* 0x001fe200078e0048 */
[----:B------:R1:W-:Y:S01]  /*2330*/  @P1 STG.E.128 desc[UR6][R68.64], R56 ;  /* 0x0000003844001986 */ /* 0x0003e2000c101d06 */
[----:B------:R-:W-:-:S03]  /*2340*/  SEL R132, RZ, 0x1, P4 ;  /* 0x00000001ff847807 */ /* 0x000fc60002000000 */
        /* <DEDUP_REMOVED lines=32> */
.L_x_5165:
[----:B------:R-:W0:Y:S01]  /*2550*/  S2UR UR4, SR_CTAID.X ;  /* 0x00000000000479c3 */ /* 0x000e220000002500 */
[----:B------:R-:W-:-:S07]  /*2560*/  LOP3.LUT R19, R117, 0x7f, RZ, 0xc0, !PT ;  /* 0x0000007f75137812 */ /* 0x000fce00078ec0ff */
[----:B-1----:R-:W1:Y:S08]  /*2570*/  LDC.64 R2, c[0x0][0x2d0] ;  /* 0x0000b400ff027b82 */ /* 0x002e700000000a00 */
        /* <DEDUP_REMOVED lines=18> */
.L_x_5166:
[----:B------:R-:W-:Y:S01]  /*26a0*/  HFMA2.MMA R145, -RZ, RZ, 0, 9.5367431640625e-07 ;  /* 0x00000010ff917435 */ /* 0x000fe200000001ff */
[----:B------:R-:W-:Y:S02]  /*26b0*/  MOV R143, R51 ;  /* 0x00000033008f7202 */ /* 0x000fe40000000f00 */
[----:B------:R-:W-:Y:S02]  /*26c0*/  MOV R146, 0x1f ;  /* 0x0000001f00927802 */ /* 0x000fe40000000f00 */
[----:B------:R-:W-:-:S07]  /*26d0*/  MOV R68, 0xffffffff ;  /* 0xffffffff00447802 */ /* 0x000fce0000000f00 */
[----:B-----5:R-:W-:Y:S05]  /*26e0*/  WARPSYNC.COLLECTIVE R68, `(.L_x_5169) ;  /* 0x0000000044087348 */ /* 0x020fea0003c00000 */
[----:B------:R0:W1:Y:S02]  /*26f0*/  SHFL.DOWN P2, R73, R143, R145, R146 ;  /* 0x080000918f497389 */ /* 0x0000640000040092 */
[----:B01---5:R-:W-:Y:S01]  /*2700*/  ENDCOLLECTIVE ;  /* 0x000000000000791b */ /* 0x023fe20003800000 */
.L_x_5169:
[----:B------:R-:W-:Y:S02]  /*2710*/  MOV R143, R49 ;  /* 0x00000031008f7202 */ /* 0x000fe40000000f00 */
[----:B------:R-:W-:-:S07]  /*2720*/  MOV R48, R73 ;  /* 0x0000004900307202 */ /* 0x000fce0000000f00 */
[----:B------:R-:W-:Y:S05]  /*2730*/  WARPSYNC.COLLECTIVE R68, `(.L_x_5170) ;  /* 0x0000000044087348 */ /* 0x000fea0003c00000 */
[----:B------:R0:W1:Y:S02]  /*2740*/  SHFL.DOWN P2, R73, R143, R145, R146 ;  /* 0x080000918f497389 */ /* 0x0000640000040092 */
[----:B01----:R-:W-:Y:S01]  /*2750*/  ENDCOLLECTIVE ;  /* 0x000000000000791b */ /* 0x003fe20003800000 */
.L_x_5170:
[----:B------:R-:W-:Y:S01]  /*2760*/  FADD.FTZ R48, R51, R48 ;  /* 0x0000003033307221 */ /* 0x000fe20000010000 */
[----:B------:R-:W-:-:S04]  /*2770*/  HFMA2.MMA R145, -RZ, RZ, 0, 4.76837158203125e-07 ;  /* 0x00000008ff917435 */ /* 0x000fc800000001ff */
[----:B------:R-:W-:Y:S02]  /*2780*/  MOV R143, R48 ;  /* 0x00000030008f7202 */ /* 0x000fe40000000f00 */
[----:B------:R-:W-:-:S07]  /*2790*/  MOV R50, R73 ;  /* 0x0000004900327202 */ /* 0x000fce0000000f00 */
[----:B------:R-:W-:Y:S05]  /*27a0*/  WARPSYNC.COLLECTIVE R68, `(.L_x_5171) ;  /* 0x0000000044087348 */ /* 0x000fea0003c00000 */
[----:B------:R0:W1:Y:S02]  /*27b0*/  SHFL.DOWN P2, R73, R143, R145, R146 ;  /* 0x080000918f497389 */ /* 0x0000640000040092 */
[----:B01----:R-:W-:Y:S01]  /*27c0*/  ENDCOLLECTIVE ;  /* 0x000000000000791b */ /* 0x003fe20003800000 */
.L_x_5171:
[----:B------:R-:W-:-:S05]  /*27d0*/  FADD.FTZ R50, R49, R50 ;  /* 0x0000003231327221 */ /* 0x000fca0000010000 */
[----:B------:R-:W-:Y:S02]  /*27e0*/  MOV R143, R50 ;  /* 0x00000032008f7202 */ /* 0x000fe40000000f00 */
[----:B------:R-:W-:-:S07]  /*27f0*/  MOV R53, R73 ;  /* 0x0000004900357202 */ /* 0x000fce0000000f00 */
[----:B------:R-:W-:Y:S05]  /*2800*/  WARPSYNC.COLLECTIVE R68, `(.L_x_5172) ;  /* 0x0000000044087348 */ /* 0x000fea0003c00000 */
[----:B------:R0:W1:Y:S02]  /*2810*/  SHFL.DOWN P2, R73, R143, R145, R146 ;  /* 0x080000918f497389 */ /* 0x0000640000040092 */
[----:B01----:R-:W-:Y:S01]  /*2820*/  ENDCOLLECTIVE ;  /* 0x000000000000791b */ /* 0x003fe20003800000 */
.L_x_5172:
[----:B------:R-:W-:Y:S01]  /*2830*/  FADD.FTZ R53, R48, R53 ;  /* 0x0000003530357221 */ /* 0x000fe20000010000 */
[----:B------:R-:W-:-:S04]  /*2840*/  HFMA2.MMA R145, -RZ, RZ, 0, 2.384185791015625e-07 ;  /* 0x00000004ff917435 */ /* 0x000fc800000001ff */
[----:B------:R-:W-:Y:S02]  /*2850*/  MOV R143, R53 ;  /* 0x00000035008f7202 */ /* 0x000fe40000000f00 */
[----:B------:R-:W-:-:S07]  /*2860*/  MOV R55, R73 ;  /* 0x0000004900377202 */ /* 0x000fce0000000f00 */
[----:B------:R-:W-:Y:S05]  /*2870*/  WARPSYNC.COLLECTIVE R68, `(.L_x_5173) ;  /* 0x0000000044087348 */ /* 0x000fea0003c00000 */
[----:B------:R0:W1:Y:S02]  /*2880*/  SHFL.DOWN P2, R73, R143, R145, R146 ;  /* 0x080000918f497389 */ /* 0x0000640000040092 */
[----:B01----:R-:W-:Y:S01]  /*2890*/  ENDCOLLECTIVE ;  /* 0x000000000000791b */ /* 0x003fe20003800000 */
.L_x_5173:
[----:B------:R-:W-:-:S05]  /*28a0*/  FADD.FTZ R55, R50, R55 ;  /* 0x0000003732377221 */ /* 0x000fca0000010000 */
[----:B------:R-:W-:Y:S02]  /*28b0*/  MOV R143, R55 ;  /* 0x00000037008f7202 */ /* 0x000fe40000000f00 */
[----:B------:R-:W-:-:S07]  /*28c0*/  MOV R52, R73 ;  /* 0x0000004900347202 */ /* 0x000fce0000000f00 */
[----:B------:R-:W-:Y:S05]  /*28d0*/  WARPSYNC.COLLECTIVE R68, `(.L_x_5174) ;  /* 0x0000000044087348 */ /* 0x000fea0003c00000 */
[----:B------:R0:W1:Y:S02]  /*28e0*/  SHFL.DOWN P2, R73, R143, R145, R146 ;  /* 0x080000918f497389 */ /* 0x0000640000040092 */
[----:B01----:R-:W-:Y:S01]  /*28f0*/  ENDCOLLECTIVE ;  /* 0x000000000000791b */ /* 0x003fe20003800000 */
.L_x_5174:
[----:B------:R-:W-:Y:S01]  /*2900*/  FADD.FTZ R52, R53, R52 ;  /* 0x0000003435347221 */ /* 0x000fe20000010000 */
[----:B------:R-:W-:-:S04]  /*2910*/  HFMA2.MMA R145, -RZ, RZ, 0, 1.1920928955078125e-07 ;  /* 0x00000002ff917435 */ /* 0x000fc800000001ff */
[----:B------:R-:W-:Y:S02]  /*2920*/  MOV R143, R52 ;  /* 0x00000034008f7202 */ /* 0x000fe40000000f00 */
[----:B------:R-:W-:-:S07]  /*2930*/  MOV R54, R73 ;  /* 0x0000004900367202 */ /* 0x000fce0000000f00 */
[----:B------:R-:W-:Y:S05]  /*2940*/  WARPSYNC.COLLECTIVE R68, `(.L_x_5175) ;  /* 0x0000000044087348 */ /* 0x000fea0003c00000 */
[----:B------:R0:W1:Y:S02]  /*2950*/  SHFL.DOWN P2, R73, R143, R145, R146 ;  /* 0x080000918f497389 */ /* 0x0000640000040092 */
[----:B01----:R-:W-:Y:S01]  /*2960*/  ENDCOLLECTIVE ;  /* 0x000000000000791b */ /* 0x003fe20003800000 */
.L_x_5175:
[----:B------:R-:W-:-:S05]  /*2970*/  FADD.FTZ R54, R55, R54 ;  /* 0x0000003637367221 */ /* 0x000fca0000010000 */
[----:B------:R-:W-:Y:S02]  /*2980*/  MOV R143, R54 ;  /* 0x00000036008f7202 */ /* 0x000fe40000000f00 */
[----:B------:R-:W-:-:S07]  /*2990*/  MOV R49, R73 ;  /* 0x0000004900317202 */ /* 0x000fce0000000f00 */
[----:B------:R-:W-:Y:S05]  /*29a0*/  WARPSYNC.COLLECTIVE R68, `(.L_x_5176) ;  /* 0x0000000044087348 */ /* 0x000fea0003c00000 */
[----:B------:R0:W1:Y:S02]  /*29b0*/  SHFL.DOWN P2, R73, R143, R145, R146 ;  /* 0x080000918f497389 */ /* 0x0000640000040092 */
[----:B01----:R-:W-:Y:S01]  /*29c0*/  ENDCOLLECTIVE ;  /* 0x000000000000791b */ /* 0x003fe20003800000 */
.L_x_5176:
[----:B------:R-:W-:Y:S01]  /*29d0*/  FADD.FTZ R49, R52, R49 ;  /* 0x0000003134317221 */ /* 0x000fe20000010000 */
[----:B------:R-:W-:-:S04]  /*29e0*/  HFMA2.MMA R145, -RZ, RZ, 0, 5.9604644775390625e-08 ;  /* 0x00000001ff917435 */ /* 0x000fc800000001ff */
[----:B------:R-:W-:Y:S02]  /*29f0*/  MOV R143, R49 ;  /* 0x00000031008f7202 */ /* 0x000fe40000000f00 */
[----:B------:R-:W-:-:S07]  /*2a00*/  MOV R51, R73 ;  /* 0x0000004900337202 */ /* 0x000fce0000000f00 */
[----:B------:R-:W-:Y:S05]  /*2a10*/  WARPSYNC.COLLECTIVE R68, `(.L_x_5177) ;  /* 0x0000000044087348 */ /* 0x000fea0003c00000 */
[----:B------:R0:W1:Y:S02]  /*2a20*/  SHFL.DOWN P2, R73, R143, R145, R146 ;  /* 0x080000918f497389 */ /* 0x0000640000040092 */
[----:B01----:R-:W-:Y:S01]  /*2a30*/  ENDCOLLECTIVE ;  /* 0x000000000000791b */ /* 0x003fe20003800000 */
.L_x_5177:
[----:B------:R-:W-:-:S05]  /*2a40*/  FADD.FTZ R51, R54, R51 ;  /* 0x0000003336337221 */ /* 0x000fca0000010000 */
[----:B------:R-:W-:Y:S02]  /*2a50*/  MOV R143, R51 ;  /* 0x00000033008f7202 */ /* 0x000fe40000000f00 */
[----:B------:R-:W-:-:S07]  /*2a60*/  MOV R48, R73 ;  /* 0x0000004900307202 */ /* 0x000fce0000000f00 */
[----:B------:R-:W-:Y:S05]  /*2a70*/  WARPSYNC.COLLECTIVE R68, `(.L_x_5178) ;  /* 0x0000000044087348 */ /* 0x000fea0003c00000 */
[----:B------:R0:W1:Y:S02]  /*2a80*/  SHFL.DOWN P2, R73, R143, R145, R146 ;  /* 0x080000918f497389 */ /* 0x0000640000040092 */
[----:B01----:R-:W-:Y:S01]  /*2a90*/  ENDCOLLECTIVE ;  /* 0x000000000000791b */ /* 0x003fe20003800000 */
.L_x_5178:
[----:B------:R-:W-:Y:S01]  /*2aa0*/  MOV R50, R73 ;  /* 0x0000004900327202 */ /* 0x000fe20000000f00 */
[----:B------:R-:W-:Y:S06]  /*2ab0*/  BRA `(.L_x_5179) ;  /* 0xffffffe800947947 */ /* 0x000fec000383ffff */
.L_x_5180:
        /* <DEDUP_REMOVED lines=12> */
.L_x_11899:


//--------------------- .text._ZN10layer_norm13ln_bwd_kernelINS_13Kernel_traitsIf13__nv_bfloat16fS2_fjLj2560ELj1ELj1ELj4ELj8ENS_18Kernel_traits_baseILj2560EfS2_fS2_fjLj128EEEEELb0ELb0ELb1ELb0EEEvNS_9BwdParamsE --------------------------
	.section	.text._ZN10layer_norm13ln_bwd_kernelINS_13Kernel_traitsIf13__nv_bfloat16fS2_fjLj2560ELj1ELj1ELj4ELj8ENS_18Kernel_traits_baseILj2560EfS2_fS2_fjLj128EEEEELb0ELb0ELb1ELb0EEEvNS_9BwdParamsE,"ax",@progbits
	.align	128
        .global         _ZN10layer_norm13ln_bwd_kernelINS_13Kernel_traitsIf13__nv_bfloat16fS2_fjLj2560ELj1ELj1ELj4ELj8ENS_18Kernel_traits_baseILj2560EfS2_fS2_fjLj128EEEEELb0ELb0ELb1ELb0EEEvNS_9BwdParamsE
        .type           _ZN10layer_norm13ln_bwd_kernelINS_13Kernel_traitsIf13__nv_bfloat16fS2_fjLj2560ELj1ELj1ELj4ELj8ENS_18Kernel_traits_baseILj2560EfS2_fS2_fjLj128EEEEELb0ELb0ELb1ELb0EEEvNS_9BwdParamsE,@function
        .size           _ZN10layer_norm13ln_bwd_kernelINS_13Kernel_traitsIf13__nv_bfloat16fS2_fjLj2560ELj1ELj1ELj4ELj8ENS_18Kernel_traits_baseILj2560EfS2_fS2_fjLj128EEEEELb0ELb0ELb1ELb0EEEvNS_9BwdParamsE,(.L_x_11900 - _ZN10layer_norm13ln_bwd_kernelINS_13Kernel_traitsIf13__nv_bfloat16fS2_fjLj2560ELj1ELj1ELj4ELj8ENS_18Kernel_traits_baseILj2560EfS2_fS2_fjLj128EEEEELb0ELb0ELb1ELb0EEEvNS_9BwdParamsE)
        .other          _ZN10layer_norm13ln_bwd_kernelINS_13Kernel_traitsIf13__nv_bfloat16fS2_fjLj2560ELj1ELj1ELj4ELj8ENS_18Kernel_traits_baseILj2560EfS2_fS2_fjLj128EEEEELb0ELb0ELb1ELb0EEEvNS_9BwdParamsE,@"STO_CUDA_ENTRY STV_DEFAULT"
_ZN10layer_norm13ln_bwd_kernelINS_13Kernel_traitsIf13__nv_bfloat16fS2_fjLj2560ELj1ELj1ELj4ELj8ENS_18Kernel_traits_baseILj2560EfS2_fS2_fjLj128EEEEELb0ELb0ELb1ELb0EEEvNS_9BwdParamsE:
.text._ZN10layer_norm13ln_bwd_kernelINS_13Kernel_traitsIf13__nv_bfloat16fS2_fjLj2560ELj1ELj1ELj4ELj8ENS_18Kernel_traits_baseILj2560EfS2_fS2_fjLj128EEEEELb0ELb0ELb1ELb0EEEvNS_9BwdParamsE:
        /* <DEDUP_REMOVED lines=74> */
.L_x_5264:
[----:B01----:R-:W1:Y:S08]  /*04a0*/  LDC.64 R104, c[0x0][0x288] ;  /* 0x0000a200ff687b82 */ /* 0x003e700000000a00 */
[----:B------:R-:W2:Y:S08]  /*04b0*/  LDC.64 R106, c[0x0][0x258] ;  /* 0x00009600ff6a7b82 */ /* 0x000eb00000000a00 */
[----:B------:R-:W3:Y:S01]  /*04c0*/  LDC.64 R8, c[0x0][0x280] ;  /* 0x0000a000ff087b82 */ /* 0x000ee20000000a00 */
[----:B-1----:R-:W-:-:S07]  /*04d0*/  IMAD.WIDE R104, R10, 0x4, R104 ;  /* 0x000000040a687825 */ /* 0x002fce00078e0268 */
[----:B------:R-:W1:Y:S01]  /*04e0*/  LDC.64 R108, c[0x0][0x2c8] ;  /* 0x0000b200ff6c7b82 */ /* 0x000e620000000a00 */
[----:B------:R-:W4:Y:S01]  /*04f0*/  LDG.E R152, desc[UR4][R104.64] ;  /* 0x0000000468987981 */ /* 0x000f22000c1e1900 */
[----:B--2---:R-:W-:-:S04]  /*0500*/  IMAD.WIDE R150, R10, 0x4, R106 ;  /* 0x000000040a967825 */ /* 0x004fc800078e026a */
        /* <DEDUP_REMOVED lines=20> */
.L_x_5186:
[----:B------:R-:W-:-:S07]  /*0650*/  VIADD R105, R8, 0x80 ;  /* 0x0000008008697836 */ /* 0x000fce0000000000 */
.L_x_5185:
[----:B------:R-:W-:Y:S05]  /*0660*/  BSYNC B1 ;  /* 0x0000000000017941 */ /* 0x000fea0003800000 */
.L_x_5184:
[----:B------:R-:W-:Y:S04]  /*0670*/  BSSY B1, `(.L_x_5187) ;  /* 0x0000008000017945 */ /* 0x000fe80003800000 */
[----:B------:R-:W-:Y:S05]  /*0680*/  @!P0 BRA `(.L_x_5188) ;  /* 0x0000000000188947 */ /* 0x000fea0003800000 */
[----:B------:R-:W-:-:S04]  /*0690*/  ISETP.NE.U32.AND P4, PT, RZ, UR12, PT ;  /* 0x0000000cff007c0c */ /* 0x000fc8000bf85070 */
[----:B------:R-:W-:-:S13]  /*06a0*/  ISETP.NE.AND.EX P4, PT, RZ, UR13, PT, P4 ;  /* 0x0000000dff007c0c */ /* 0x000fda000bf85340 */
[----:B------:R-:W-:Y:S05]  /*06b0*/  @!P4 BRA `(.L_x_5189) ;  /* 0x000000000008c947 */ /* 0x000fea0003800000 */
[----:B------:R-:W-:-:S06]  /*06c0*/  IMAD.WIDE.U32 R32, R105, 0x10, R108 ;  /* 0x0000001069207825 */ /* 0x000fcc00078e006c */
[----:B------:R-:W5:Y:S02]  /*06d0*/  LDG.E.128 R32, desc[UR4][R32.64] ;  /* 0x0000000420207981 */ /* 0x000f64000c1e1d00 */
.L_x_5189:
[----:B------:R-:W-:-:S07]  /*06e0*/  IADD3 R105, R105, 0x80, RZ ;  /* 0x0000008069697810 */ /* 0x000fce0007ffe0ff */
.L_x_5188:
[----:B------:R-:W-:Y:S05]  /*06f0*/  BSYNC B1 ;  /* 0x0000000000017941 */ /* 0x000fea0003800000 */
.L_x_5187:
[----:B------:R-:W-:Y:S04]  /*0700*/  BSSY B1, `(.L_x_5190) ;  /* 0x0000008000017945 */ /* 0x000fe80003800000 */
[----:B------:R-:W-:Y:S05]  /*0710*/  @!P1 BRA `(.L_x_5191) ;  /* 0x0000000000189947 */ /* 0x000fea0003800000 */
[----:B------:R-:W-:-:S04]  /*0720*/  ISETP.NE.U32.AND P4, PT, RZ, UR12, PT ;  /* 0x0000000cff007c0c */ /* 0x000fc8000bf85070 */
[----:B------:R-:W-:-:S13]  /*0730*/  ISETP.NE.AND.EX P4, PT, RZ, UR13, PT, P4 ;  /* 0x0000000dff007c0c */ /* 0x000fda000bf85340 */
[----:B------:R-:W-:Y:S05]  /*0740*/  @!P4 BRA `(.L_x_5192) ;  /* 0x000000000008c947 */ /* 0x000fea0003800000 */
[----:B------:R-:W-:-:S06]  /*0750*/  IMAD.WIDE.U32 R28, R105, 0x10, R108 ;  /* 0x00000010691c7825 */ /* 0x000fcc00078e006c */
[----:B------:R-:W5:Y:S02]  /*0760*/  LDG.E.128 R28, desc[UR4][R28.64] ;  /* 0x000000041c1c7981 */ /* 0x000f64000c1e1d00 */
.L_x_5192:
[----:B------:R-:W-:-:S07]  /*0770*/  VIADD R105, R105, 0x80 ;  /* 0x0000008069697836 */ /* 0x000fce0000000000 */
.L_x_5191:
[----:B------:R-:W-:Y:S05]  /*0780*/  BSYNC B1 ;  /* 0x0000000000017941 */ /* 0x000fea0003800000 */
.L_x_5190:
[----:B------:R-:W-:Y:S04]  /*0790*/  BSSY B1, `(.L_x_5193) ;  /* 0x0000008000017945 */ /* 0x000fe80003800000 */
[----:B------:R-:W-:Y:S05]  /*07a0*/  @!P2 BRA `(.L_x_5194) ;  /* 0x000000000018a947 */ /* 0x000fea0003800000 */
[----:B------:R-:W-:-:S04]  /*07b0*/  ISETP.NE.U32.AND P4, PT, RZ, UR12, PT ;  /* 0x0000000cff007c0c */ /* 0x000fc8000bf85070 */
[----:B------:R-:W-:-:S13]  /*07c0*/  ISETP.NE.AND.EX P4, PT, RZ, UR13, PT, P4 ;  /* 0x0000000dff007c0c */ /* 0x000fda000bf85340 */
[----:B------:R-:W-:Y:S05]  /*07d0*/  @!P4 BRA `(.L_x_5195) ;  /* 0x000000000008c947 */ /* 0x000fea0003800000 */
[----:B------:R-:W-:-:S06]  /*07e0*/  IMAD.WIDE.U32 R24, R105, 0x10, R108 ;  /* 0x0000001069187825 */ /* 0x000fcc00078e006c */
[----:B------:R-:W5:Y:S02]  /*07f0*/  LDG.E.128 R24, desc[UR4][R24.64] ;  /* 0x0000000418187981 */ /* 0x000f64000c1e1d00 */
.L_x_5195:
[----:B------:R-:W-:-:S07]  /*0800*/  IADD3 R105, R105, 0x80, RZ ;  /* 0x0000008069697810 */ /* 0x000fce0007ffe0ff */
.L_x_5194:
[----:B------:R-:W-:Y:S05]  /*0810*/  BSYNC B1 ;  /* 0x0000000000017941 */ /* 0x000fea0003800000 */
.L_x_5193:
[----:B------:R-:W-:Y:S01]  /*0820*/  ISETP.NE.AND P4, PT, R6, RZ, PT ;  /* 0x000000ff0600720c */ /* 0x000fe20003f85270 */
[----:B------:R-:W-:Y:S01]  /*0830*/  HFMA2.MMA R152, -RZ, RZ, 0, 0 ;  /* 0x00000000ff987435 */ /* 0x000fe200000001ff */
[----:B------:R-:W-:-:S11]  /*0840*/  IMAD.MOV.U32 R151, RZ, RZ, RZ ;  /* 0x000000ffff977224 */ /* 0x000fd600078e00ff */
[----:B------:R-:W-:Y:S05]  /*0850*/  @P4 BRA `(.L_x_5196) ;  /* 0x0000001000344947 */ /* 0x000fea0003800000 */
[----:B------:R-:W-:-:S06]  /*0860*/  IMAD.WIDE.U32 R20, R105, 0x10, R108 ;  /* 0x0000001069147825 */ /* 0x000fcc00078e006c */
[----:B------:R-:W5:Y:S01]  /*0870*/  LDG.E.128 R20, desc[UR4][R20.64] ;  /* 0x0000000414147981 */ /* 0x000f62000c1e1d00 */
[----:B------:R-:W-:Y:S05]  /*0880*/  BRA `(.L_x_5196) ;  /* 0x0000001000287947 */ /* 0x000fea0003800000 */
.L_x_5183:
[----:B------:R-:W1:Y:S01]  /*0890*/  LDC.64 R104, c[0x0][0x250] ;  /* 0x00009400ff687b82 */ /* 0x000e620000000a00 */
[----:B------:R-:W-:Y:S01]  /*08a0*/  ISETP.NE.AND P5, PT, R7, RZ, PT ;  /* 0x000000ff0700720c */ /* 0x000fe20003fa5270 */
[----:B-1----:R-:W-:-:S06]  /*08b0*/  IMAD.WIDE R104, R10, 0x4, R104 ;  /* 0x000000040a687825 */ /* 0x002fcc00078e0268 */
[----:B------:R-:W2:Y:S01]  /*08c0*/  LDG.E R104, desc[UR4][R104.64] ;  /* 0x0000000468687981 */ /* 0x000ea2000c1e1900 */
[----:B------:R-:W-:Y:S01]  /*08d0*/  VIADD R12, R152, 0xffffffff ;  /* 0xffffffff980c7836 */ /* 0x000fe20000000000 */
[----:B0-----:R-:W-:Y:S01]  /*08e0*/  ISETP.NE.AND P4, PT, R11, RZ, PT ;  /* 0x000000ff0b00720c */ /* 0x001fe20003f85270 */
[----:B------:R-:W-:Y:S01]  /*08f0*/  BSSY B1, `(.L_x_5197) ;  /* 0x000003a000017945 */ /* 0x000fe20003800000 */
[----:B------:R-:W-:Y:S01]  /*0900*/  MOV R151, RZ ;  /* 0x000000ff00977202 */ /* 0x000fe20000000f00 */
[----:B------:R-:W-:Y:S01]  /*0910*/  IMAD R106, R12, R13, RZ ;  /* 0x0000000d0c6a7224 */ /* 0x000fe200078e02ff */
[----:B------:R-:W-:Y:S01]  /*0920*/  LOP3.LUT R12, R14, 0x7f, RZ, 0xc0, !PT ;  /* 0x0000007f0e0c7812 */ /* 0x000fe200078ec0ff */
[----:B------:R-:W-:Y:S01]  /*0930*/  IMAD.MOV.U32 R152, RZ, RZ, RZ ;  /* 0x000000ffff987224 */ /* 0x000fe200078e00ff */
[----:B------:R-:W-:Y:S02]  /*0940*/  MOV R153, R8 ;  /* 0x0000000800997202 */ /* 0x000fe40000000f00 */
[----:B------:R-:W-:-:S04]  /*0950*/  SHF.R.S32.HI R107, RZ, 0x1f, R106 ;  /* 0x0000001fff6b7819 */ /* 0x000fc8000001146a */
[----:B------:R-:W-:-:S04]  /*0960*/  LEA.HI R107, R107, R106, RZ, 0x2 ;  /* 0x0000006a6b6b7211 */ /* 0x000fc800078f10ff */
[----:B------:R-:W-:Y:S02]  /*0970*/  LEA.HI.SX32 R150, R107, R12, 0x1e ;  /* 0x0000000c6b967211 */ /* 0x000fe400078ff2ff */
[----:B--2---:R-:W-:Y:S01]  /*0980*/  FSEL R111, R104, RZ, !P4 ;  /* 0x000000ff686f7208 */ /* 0x004fe20006000000 */
[----:B------:R-:W-:Y:S06]  /*0990*/  @!P5 BRA `(.L_x_5198) ;  /* 0x0000000000bcd947 */ /* 0x000fec0003800000 */
[----:B------:R-:W0:Y:S01]  /*09a0*/  LDC.64 R142, c[0x0][0x2b8] ;  /* 0x0000ae00ff8e7b82 */ /* 0x000e220000000a00 */
[----:B------:R-:W-:-:S04]  /*09b0*/  ISETP.NE.U32.AND P4, PT, RZ, UR12, PT ;  /* 0x0000000cff007c0c */ /* 0x000fc8000bf85070 */
[----:B------:R-:W-:-:S03]  /*09c0*/  ISETP.NE.AND.EX P4, PT, RZ, UR13, PT, P4 ;  /* 0x0000000dff007c0c */ /* 0x000fc6000bf85340 */
[----:B------:R-:W1:Y:S10]  /*09d0*/  LDC.64 R104, c[0x0][0x238] ;  /* 0x00008e00ff687b82 */ /* 0x000e740000000a00 */
[----:B------:R2:W5:Y:S01]  /*09e0*/  @P4 LDG.E.128 R36, desc[UR4][R132.64] ;  /* 0x0000000484244981 */ /* 0x000562000c1e1d00 */
[----:B0-----:R-:W-:-:S06]  /*09f0*/  IMAD.WIDE.U32 R142, R150, 0x8, R142 ;  /* 0x00000008968e7825 */ /* 0x001fcc00078e008e */
[----:B------:R-:W3:Y:S01]  /*0a00*/  LDG.E.64 R142, desc[UR4][R142.64] ;  /* 0x000000048e8e7981 */ /* 0x000ee2000c1e1b00 */
[----:B-1----:R-:W-:-:S06]  /*0a10*/  IMAD.WIDE.U32 R104, R8, 0x10, R104 ;  /* 0x0000001008687825 */ /* 0x002fcc00078e0068 */
[----:B------:R-:W2:Y:S01]  /*0a20*/  LDG.E.128 R104, desc[UR4][R104.64] ;  /* 0x0000000468687981 */ /* 0x000ea2000c1e1d00 */
[----:B------:R-:W-:Y:S01]  /*0a30*/  VIADD R153, R8, 0x80 ;  /* 0x0000008008997836 */ /* 0x000fe20000000000 */
[----:B------:R-:W-:Y:S02]  /*0a40*/  IADD3 R150, R150, 0x80, RZ ;  /* 0x0000008096967810 */ /* 0x000fe40007ffe0ff */
[----:B---3--:R-:W-:Y:S01]  /*0a50*/  SHF.R.U64 R149, R142, 0x10, R143 ;  /* 0x000000108e957819 */ /* 0x008fe2000000128f */
[----:B------:R-:W-:Y:S02]  /*0a60*/  IMAD.MOV.U32 R140, RZ, RZ, R142 ;  /* 0x000000ffff8c7224 */ /* 0x000fe400078e008e */
[C---:B--2---:R-:W-:Y:S01]  /*0a70*/  FADD.FTZ R132, -R111.reuse, R104 ;  /* 0x000000686f847221 */ /* 0x044fe20000010100 */
[----:B------:R-:W-:Y:S01]  /*0a80*/  FADD.FTZ R152, -R111, R106 ;  /* 0x0000006a6f987221 */ /* 0x000fe20000010100 */
[----:B------:R-:W-:Y:S01]  /*0a90*/  SHF.L.U32 R106, R149, 0x10, RZ ;  /* 0x00000010956a7819 */ /* 0x000fe200000006ff */
[----:B------:R-:W-:-:S02]  /*0aa0*/  IMAD.U32 R147, R140, 0x10000, RZ ;  /* 0x000100008c937824 */ /* 0x000fc400078e00ff */
[----:B-----5:R-:W-:Y:S01]  /*0ab0*/  FMUL.FTZ R149, R9, R132 ;  /* 0x0000008409957220 */ /* 0x020fe20000410000 */
[----:B------:R-:W-:Y:S01]  /*0ac0*/  MOV R144, R143 ;  /* 0x0000008f00907202 */ /* 0x000fe20000000f00 */
[----:B------:R-:W-:Y:S01]  /*0ad0*/  FADD.FTZ R146, -R111, R105 ;  /* 0x000000696f927221 */ /* 0x000fe20000010100 */
[----:B------:R-:W-:Y:S01]  /*0ae0*/  SHF.R.U32.HI R145, RZ, 0x10, R143 ;  /* 0x00000010ff917819 */ /* 0x000fe2000001168f */
[----:B------:R-:W-:Y:S01]  /*0af0*/  FADD.FTZ R56, R56, R147 ;  /* 0x0000009338387221 */ /* 0x000fe20000010000 */
[-C--:B------:R-:W-:Y:S01]  /*0b00*/  FFMA.FTZ R76, R149, R147.reuse, R76 ;  /* 0x00000093954c7223 */ /* 0x080fe2000001004c */
[----:B------:R-:W-:Y:S01]  /*0b10*/  FMUL.FTZ R147, R96, R147 ;  /* 0x0000009360937220 */ /* 0x000fe20000410000 */
[----:B------:R-:W-:Y:S01]  /*0b20*/  SHF.L.U32 R140, R145, 0x10, RZ ;  /* 0x00000010918c7819 */ /* 0x000fe200000006ff */
[----:B------:R-:W-:Y:S01]  /*0b30*/  FADD.FTZ R154, -R111, R107 ;  /* 0x0000006b6f9a7221 */ /* 0x000fe20000010100 */
[----:B------:R-:W-:Y:S02]  /*0b40*/  IMAD.U32 R143, R144, 0x10000, RZ ;  /* 0x00010000908f7824 */ /* 0x000fe400078e00ff */
[C---:B------:R-:W-:Y:S01]  /*0b50*/  FMUL.FTZ R146, R9.reuse, R146 ;  /* 0x0000009209927220 */ /* 0x040fe20000410000 */
[----:B------:R-:W-:Y:S01]  /*0b60*/  FMUL.FTZ R145, R9, R152 ;  /* 0x0000009809917220 */ /* 0x000fe20000410000 */
[----:B------:R-:W-:Y:S01]  /*0b70*/  FMUL.FTZ R144, R97, R106 ;  /* 0x0000006a61907220 */ /* 0x000fe20000410000 */
[----:B------:R-:W-:Y:S01]  /*0b80*/  FADD.FTZ R105, RZ, R147 ;  /* 0x00000093ff697221 */ /* 0x000fe20000010000 */
[----:B------:R-:W-:Y:S01]  /*0b90*/  FFMA.FTZ R107, R149, R147, RZ ;  /* 0x00000093956b7223 */ /* 0x000fe200000100ff */
        /* <DEDUP_REMOVED lines=15> */
.L_x_5198:
[----:B------:R-:W-:Y:S05]  /*0c90*/  BSYNC B1 ;  /* 0x0000000000017941 */ /* 0x000fea0003800000 */
.L_x_5197:
[----:B------:R-:W-:Y:S04]  /*0ca0*/  BSSY B1, `(.L_x_5199) ;  /* 0x0000032000017945 */ /* 0x000fe80003800000 */
[----:B------:R-:W-:Y:S05]  /*0cb0*/  @!P0 BRA `(.L_x_5200) ;  /* 0x0000000000c08947 */ /* 0x000fea0003800000 */
[----:B------:R-:W0:Y:S01]  /*0cc0*/  LDC.64 R132, c[0x0][0x2b8] ;  /* 0x0000ae00ff847b82 */ /* 0x000e220000000a00 */
[----:B------:R-:W-:-:S04]  /*0cd0*/  ISETP.NE.U32.AND P4, PT, RZ, UR12, PT ;  /* 0x0000000cff007c0c */ /* 0x000fc8000bf85070 */
[----:B------:R-:W-:-:S03]  /*0ce0*/  ISETP.NE.AND.EX P4, PT, RZ, UR13, PT, P4 ;  /* 0x0000000dff007c0c */ /* 0x000fc6000bf85340 */
[----:B------:R-:W1:Y:S10]  /*0cf0*/  LDC.64 R104, c[0x0][0x238] ;  /* 0x00008e00ff687b82 */ /* 0x000e740000000a00 */
[----:B------:R-:W-:-:S05]  /*0d00*/  @P4 IMAD.WIDE.U32 R134, R153, 0x10, R108 ;  /* 0x0000001099864825 */ /* 0x000fca00078e006c */
[----:B------:R2:W5:Y:S01]  /*0d10*/  @P4 LDG.E.128 R32, desc[UR4][R134.64] ;  /* 0x0000000486204981 */ /* 0x000562000c1e1d00 */
[----:B0-----:R-:W-:-:S06]  /*0d20*/  IMAD.WIDE.U32 R132, R150, 0x8, R132 ;  /* 0x0000000896847825 */ /* 0x001fcc00078e0084 */
[----:B------:R-:W3:Y:S01]  /*0d30*/  LDG.E.64 R132, desc[UR4][R132.64] ;  /* 0x0000000484847981 */ /* 0x000ee2000c1e1b00 */
[----:B-1----:R-:W-:-:S06]  /*0d40*/  IMAD.WIDE.U32 R104, R153, 0x10, R104 ;  /* 0x0000001099687825 */ /* 0x002fcc00078e0068 */
[----:B------:R-:W2:Y:S01]  /*0d50*/  LDG.E.128 R104, desc[UR4][R104.64] ;  /* 0x0000000468687981 */ /* 0x000ea2000c1e1d00 */
[----:B------:R-:W-:Y:S01]  /*0d60*/  VIADD R150, R150, 0x80 ;  /* 0x0000008096967836 */ /* 0x000fe20000000000 */
[----:B------:R-:W-:Y:S01]  /*0d70*/  IADD3 R153, R153, 0x80, RZ ;  /* 0x0000008099997810 */ /* 0x000fe20007ffe0ff */
[----:B---3--:R-:W-:Y:S01]  /*0d80*/  IMAD.MOV.U32 R131, RZ, RZ, R132 ;  /* 0x000000ffff837224 */ /* 0x008fe200078e0084 */
[----:B------:R-:W-:-:S03]  /*0d90*/  SHF.R.U64 R139, R132, 0x10, R133 ;  /* 0x00000010848b7819 */ /* 0x000fc60000001285 */
[----:B------:R-:W-:Y:S01]  /*0da0*/  IMAD.U32 R131, R131, 0x10000, RZ ;  /* 0x0001000083837824 */ /* 0x000fe200078e00ff */
[----:B------:R-:W-:Y:S01]  /*0db0*/  MOV R136, R133 ;  /* 0x0000008500887202 */ /* 0x000fe20000000f00 */
[C---:B--2---:R-:W-:Y:S01]  /*0dc0*/  FADD.FTZ R134, -R111.reuse, R104 ;  /* 0x000000686f867221 */ /* 0x044fe20000010100 */
[----:B------:R-:W-:Y:S01]  /*0dd0*/  SHF.R.U32.HI R137, RZ, 0x10, R133 ;  /* 0x00000010ff897819 */ /* 0x000fe20000011685 */
[C---:B------:R-:W-:Y:S01]  /*0de0*/  FADD.FTZ R154, -R111.reuse, R106 ;  /* 0x0000006a6f9a7221 */ /* 0x040fe20000010100 */
[----:B------:R-:W-:Y:S01]  /*0df0*/  FADD.FTZ R138, -R111, R105 ;  /* 0x000000696f8a7221 */ /* 0x000fe20000010100 */
[----:B------:R-:W-:Y:S01]  /*0e00*/  SHF.L.U32 R106, R139, 0x10, RZ ;  /* 0x000000108b6a7819 */ /* 0x000fe200000006ff */
[----:B-----5:R-:W-:Y:S01]  /*0e10*/  FMUL.FTZ R141, R9, R134 ;  /* 0x00000086098d7220 */ /* 0x020fe20000410000 */
[----:B------:R-:W-:Y:S01]  /*0e20*/  FMUL.FTZ R139, R92, R131 ;  /* 0x000000835c8b7220 */ /* 0x000fe20000410000 */
        /* <DEDUP_REMOVED lines=25> */
.L_x_5200:
[----:B------:R-:W-:Y:S05]  /*0fc0*/  BSYNC B1 ;  /* 0x0000000000017941 */ /* 0x000fea0003800000 */
.L_x_5199:
        /* <DEDUP_REMOVED lines=19> */
[----:B------:R-:W-:Y:S01]  /*1100*/  FADD.FTZ R154, -R111, R106 ;  /* 0x0000006a6f9a7221 */ /* 0x000fe20000010100 */
[----:B------:R-:W-:Y:S02]  /*1110*/  SHF.L.U32 R106, R129, 0x10, RZ ;  /* 0x00000010816a7819 */ /* 0x000fe400000006ff */
[----:B-----5:R-:W-:Y:S01]  /*1120*/  FMUL.FTZ R129, R9, R126 ;  /* 0x0000007e09817220 */ /* 0x020fe20000410000 */
[----:B------:R-:W-:Y:S01]  /*1130*/  FMUL.FTZ R126, R88, R123 ;  /* 0x0000007b587e7220 */ /* 0x000fe20000410000 */
[C---:B------:R-:W-:Y:S01]  /*1140*/  FADD.FTZ R130, -R111.reuse, R105 ;  /* 0x000000696f827221 */ /* 0x040fe20000010100 */
[----:B------:R-:W-:Y:S01]  /*1150*/  FADD.FTZ R156, -R111, R107 ;  /* 0x0000006b6f9c7221 */ /* 0x000fe20000010100 */
[----:B------:R-:W-:Y:S01]  /*1160*/  SHF.R.U32.HI R132, RZ, 0x10, R125 ;  /* 0x00000010ff847819 */ /* 0x000fe2000001167d */
        /* <DEDUP_REMOVED lines=24> */
.L_x_5202:
[----:B------:R-:W-:Y:S05]  /*12f0*/  BSYNC B1 ;  /* 0x0000000000017941 */ /* 0x000fea0003800000 */
.L_x_5201:
        /* <DEDUP_REMOVED lines=15> */
[--C-:B------:R-:W-:Y:S02]  /*13f0*/  SHF.R.U32.HI R121, RZ, 0x10, R117.reuse ;  /* 0x00000010ff797819 */ /* 0x100fe40000011675 */
[----:B------:R-:W-:Y:S01]  /*1400*/  SHF.R.U64 R122, R116, 0x10, R117 ;  /* 0x00000010747a7819 */ /* 0x000fe20000001275 */
[C---:B--2---:R-:W-:Y:S01]  /*1410*/  FADD.FTZ R118, -R111.reuse, R104 ;  /* 0x000000686f767221 */ /* 0x044fe20000010100 */
[C---:B------:R-:W-:Y:S01]  /*1420*/  FADD.FTZ R156, -R111.reuse, R107 ;  /* 0x0000006b6f9c7221 */ /* 0x040fe20000010100 */
[----:B------:R-:W-:Y:S02]  /*1430*/  IMAD.U32 R107, R114, 0x10000, RZ ;  /* 0x00010000726b7824 */ /* 0x000fe400078e00ff */
[----:B------:R-:W-:Y:S01]  /*1440*/  FADD.FTZ R154, -R111, R106 ;  /* 0x0000006a6f9a7221 */ /* 0x000fe20000010100 */
[----:B------:R-:W-:Y:S01]  /*1450*/  SHF.L.U32 R114, R121, 0x10, RZ ;  /* 0x0000001079727819 */ /* 0x000fe200000006ff */
[----:B-----5:R-:W-:Y:S01]  /*1460*/  FMUL.FTZ R121, R9, R118 ;  /* 0x0000007609797220 */ /* 0x020fe20000410000 */
[----:B------:R-:W-:Y:S01]  /*1470*/  SHF.L.U32 R106, R122, 0x10, RZ ;  /* 0x000000107a6a7819 */ /* 0x000fe200000006ff */
[----:B------:R-:W-:Y:S01]  /*1480*/  FMUL.FTZ R118, R84, R107 ;  /* 0x0000006b54767220 */ /* 0x000fe20000410000 */
[----:B------:R-:W-:Y:S01]  /*1490*/  MOV R120, R117 ;  /* 0x0000007500787202 */ /* 0x000fe20000000f00 */
[----:B------:R-:W-:-:S02]  /*14a0*/  FADD.FTZ R132, -R111, R105 ;  /* 0x000000696f847221 */ /* 0x000fc40000010100 */
[----:B------:R-:W-:Y:S01]  /*14b0*/  FMUL.FTZ R117, R85, R106 ;  /* 0x0000006a55757220 */ /* 0x000fe20000410000 */
[----:B------:R-:W-:Y:S01]  /*14c0*/  FADD.FTZ R104, R151, R118 ;  /* 0x0000007697687221 */ /* 0x000fe20000010000 */
[----:B------:R-:W-:Y:S02]  /*14d0*/  IMAD.U32 R133, R120, 0x10000, RZ ;  /* 0x0001000078857824 */ /* 0x000fe400078e00ff */
[----:B------:R-:W-:Y:S01]  /*14e0*/  FMUL.FTZ R122, R9, R132 ;  /* 0x00000084097a7220 */ /* 0x000fe20000410000 */
[C---:B------:R-:W-:Y:S01]  /*14f0*/  FFMA.FTZ R105, R121.reuse, R118, R152 ;  /* 0x0000007679697223 */ /* 0x040fe20000010098 */
[----:B------:R-:W-:Y:S01]  /*1500*/  FADD.FTZ R44, R44, R107 ;  /* 0x0000006b2c2c7221 */ /* 0x000fe20000010000 */
[----:B------:R-:W-:Y:S01]  /*1510*/  FFMA.FTZ R64, R121, R107, R64 ;  /* 0x0000006b79407223 */ /* 0x000fe20000010040 */
        /* <DEDUP_REMOVED lines=16> */
.L_x_5204:
[----:B------:R-:W-:Y:S05]  /*1620*/  BSYNC B1 ;  /* 0x0000000000017941 */ /* 0x000fea0003800000 */
.L_x_5203:
[----:B------:R-:W-:-:S13]  /*1630*/  ISETP.NE.AND P4, PT, R5, RZ, PT ;  /* 0x000000ff0500720c */ /* 0x000fda0003f85270 */
        /* <DEDUP_REMOVED lines=11> */
[----:B---3--:R-:W-:Y:S01]  /*16f0*/  IMAD.MOV.U32 R15, RZ, RZ, R104 ;  /* 0x000000ffff0f7224 */ /* 0x008fe200078e0068 */
[----:B------:R-:W-:-:S03]  /*1700*/  SHF.R.U64 R107, R104, 0x10, R105 ;  /* 0x00000010686b7819 */ /* 0x000fc60000001269 */
[----:B------:R-:W-:Y:S01]  /*1710*/  IMAD.U32 R15, R15, 0x10000, RZ ;  /* 0x000100000f0f7824 */ /* 0x000fe200078e00ff */
[----:B------:R-:W-:Y:S01]  /*1720*/  MOV R106, R105 ;  /* 0x00000069006a7202 */ /* 0x000fe20000000f00 */
[C---:B--2---:R-:W-:Y:S01]  /*1730*/  FADD.FTZ R108, -R111.reuse, R16 ;  /* 0x000000106f6c7221 */ /* 0x044fe20000010100 */
[C---:B------:R-:W-:Y:S01]  /*1740*/  FADD.FTZ R112, -R111.reuse, R17 ;  /* 0x000000116f707221 */ /* 0x040fe20000010100 */
[----:B------:R-:W-:Y:S01]  /*1750*/  FADD.FTZ R132, -R111, R18 ;  /* 0x000000126f847221 */ /* 0x000fe20000010100 */
[----:B------:R-:W-:Y:S01]  /*1760*/  SHF.L.U32 R18, R107, 0x10, RZ ;  /* 0x000000106b127819 */ /* 0x000fe200000006ff */
[----:B------:R-:W-:Y:S01]  /*1770*/  FADD.FTZ R150, -R111, R19 ;  /* 0x000000136f967221 */ /* 0x000fe20000010100 */
[C---:B-----5:R-:W-:Y:S01]  /*1780*/  FMUL.FTZ R115, R9.reuse, R108 ;  /* 0x0000006c09737220 */ /* 0x060fe20000410000 */
[----:B------:R-:W-:Y:S01]  /*1790*/  FMUL.FTZ R112, R9, R112 ;  /* 0x0000007009707220 */ /* 0x000fe20000410000 */
[----:B------:R-:W-:Y:S01]  /*17a0*/  FMUL.FTZ R19, R80, R15 ;  /* 0x0000000f50137220 */ /* 0x000fe20000410000 */
[----:B------:R-:W-:Y:S01]  /*17b0*/  SHF.R.U32.HI R154, RZ, 0x10, R105 ;  /* 0x00000010ff9a7819 */ /* 0x000fe20000011669 */
        /* <DEDUP_REMOVED lines=23> */
.L_x_5196:
[----:B------:R-:W-:Y:S05]  /*1930*/  BSYNC B0 ;  /* 0x0000000000007941 */ /* 0x000fea0003800000 */
.L_x_5182:
        /* <DEDUP_REMOVED lines=8> */
[----:B------:R-:W2:Y:S04]  /*19c0*/  SHFL.DOWN PT, R106, R151, 0x10, 0x1f ;  /* 0x0a001f00976a7f89 */ /* 0x000ea800000e0000 */
[----:B------:R-:W3:Y:S01]  /*19d0*/  SHFL.DOWN PT, R107, R152, 0x10, 0x1f ;  /* 0x0a001f00986b7f89 */ /* 0x000ee200000e0000 */
[----:B--2---:R-:W-:Y:S01]  /*19e0*/  FADD.FTZ R106, R106, R151 ;  /* 0x000000976a6a7221 */ /* 0x004fe20000010000 */
[----:B---3--:R-:W-:-:S04]  /*19f0*/  FADD.FTZ R107, R107, R152 ;  /* 0x000000986b6b7221 */ /* 0x008fc80000010000 */
        /* <DEDUP_REMOVED lines=8> */
[----:B-1----:R-:W1:Y:S04]  /*1a80*/  SHFL.DOWN PT, R133, R110, 0x2, 0x1f ;  /* 0x08401f006e857f89 */ /* 0x002e6800000e0000 */
[----:B------:R-:W2:Y:S01]  /*1a90*/  SHFL.DOWN PT, R132, R111, 0x2, 0x1f ;  /* 0x08401f006f847f89 */ /* 0x000ea200000e0000 */
[----:B-1----:R-:W-:Y:S01]  /*1aa0*/  FADD.FTZ R133, R110, R133 ;  /* 0x000000856e857221 */ /* 0x002fe20000010000 */
[----:B--2---:R-:W-:-:S04]  /*1ab0*/  FADD.FTZ R106, R111, R132 ;  /* 0x000000846f6a7221 */ /* 0x004fc80000010000 */
[----:B------:R1:W2:Y:S04]  /*1ac0*/  SHFL.DOWN PT, R132, R133, 0x1, 0x1f ;  /* 0x08201f0085847f89 */ /* 0x0002a800000e0000 */
[----:B------:R1:W3:Y:S02]  /*1ad0*/  SHFL.DOWN PT, R107, R106, 0x1, 0x1f ;  /* 0x08201f006a6b7f89 */ /* 0x0002e400000e0000 */
.L_x_5275:
        /* <DEDUP_REMOVED lines=8> */
[----:B------:R-:W-:-:S02]  /*1b60*/  ISETP.NE.AND P5, PT, R7, RZ, PT ;  /* 0x000000ff0700720c */ /* 0x000fc40003fa5270 */
[----:B----4-:R-:W-:-:S04]  /*1b70*/  LEA R108, R109, R108, 0x18 ;  /* 0x0000006c6d6c7211 */ /* 0x010fc800078ec0ff */
[----:B------:R-:W-:Y:S01]  /*1b80*/  LEA R152, R104, R108, 0x3 ;  /* 0x0000006c68987211 */ /* 0x000fe200078e18ff */
[----:B------:R-:W-:-:S05]  /*1b90*/  @!P4 IMAD R151, R105, 0x8, R108 ;  /* 0x000000086997c824 */ /* 0x000fca00078e026c */
        /* <DEDUP_REMOVED lines=17> */
[----:B-----5:R-:W-:-:S13]  /*1cb0*/  ISETP.GE.AND P4, PT, R148, 0x1, PT ;  /* 0x000000019400780c */ /* 0x020fda0003f86270 */
        /* <DEDUP_REMOVED lines=14> */
[----:B------:R-:W-:Y:S01]  /*1da0*/  FFMA.FTZ R106, R149, R111, R108 ;  /* 0x0000006f956a7223 */ /* 0x000fe2000001006c */
[----:B------:R-:W-:Y:S02]  /*1db0*/  MOV R105, UR13 ;  /* 0x0000000d00697c02 */ /* 0x000fe40008000f00 */
[----:B------:R-:W-:Y:S01]  /*1dc0*/  ISETP.NE.U32.AND P5, PT, R104, RZ, PT ;  /* 0x000000ff6800720c */ /* 0x000fe20003fa5070 */
[----:B------:R-:W-:-:S03]  /*1dd0*/  FADD.FTZ R106, R147, -R106 ;  /* 0x8000006a936a7221 */ /* 0x000fc60000010000 */
[----:B------:R-:W-:Y:S01]  /*1de0*/  ISETP.NE.AND.EX P5, PT, R105, RZ, PT, P5 ;  /* 0x000000ff6900720c */ /* 0x000fe20003fa5350 */
[----:B------:R-:W-:-:S12]  /*1df0*/  FMUL.FTZ R133, R9, R106 ;  /* 0x0000006a09857220 */ /* 0x000fd80000410000 */
[----:B------:R-:W-:-:S07]  /*1e00*/  @P5 FADD.FTZ R133, R36, R133 ;  /* 0x0000008524855221 */ /* 0x000fce0000010000 */
.L_x_5209:
[----:B------:R-:W-:Y:S05]  /*1e10*/  BSYNC B1 ;  /* 0x0000000000017941 */ /* 0x000fea0003800000 */
.L_x_5208:
        /* <DEDUP_REMOVED lines=11> */
.L_x_5211:
[----:B------:R-:W-:Y:S05]  /*1ed0*/  BSYNC B1 ;  /* 0x0000000000017941 */ /* 0x000fea0003800000 */
.L_x_5210:
        /* <DEDUP_REMOVED lines=11> */
.L_x_5213:
[----:B------:R-:W-:Y:S05]  /*1f90*/  BSYNC B1 ;  /* 0x0000000000017941 */ /* 0x000fea0003800000 */
.L_x_5212:
        /* <DEDUP_REMOVED lines=16> */
.L_x_5215:
[----:B------:R-:W-:Y:S05]  /*20a0*/  BSYNC B1 ;  /* 0x0000000000017941 */ /* 0x000fea0003800000 */
.L_x_5214:
        /* <DEDUP_REMOVED lines=33> */
.L_x_5217:
[----:B------:R-:W-:Y:S05]  /*22c0*/  BSYNC B1 ;  /* 0x0000000000017941 */ /* 0x000fea0003800000 */
.L_x_5216:
[----:B------:R-:W-:Y:S01]  /*22d0*/  VIADD R8, R8, 0x80 ;  /* 0x0000008008087836 */ /* 0x000fe20000000000 */
[----:B------:R-:W-:-:S07]  /*22e0*/  IADD3 R109, R109, 0x80, RZ ;  /* 0x000000806d6d7810 */ /* 0x000fce0007ffe0ff */
.L_x_5207:
[----:B------:R-:W-:Y:S05]  /*22f0*/  BSYNC B0 ;  /* 0x0000000000007941 */ /* 0x000fea0003800000 */
.L_x_5206:
        /* <DEDUP_REMOVED lines=16> */
.L_x_5221:
[----:B------:R-:W-:Y:S05]  /*2400*/  BSYNC B1 ;  /* 0x0000000000017941 */ /* 0x000fea0003800000 */
.L_x_5220:
        /* <DEDUP_REMOVED lines=11> */
.L_x_5223:
[----:B------:R-:W-:Y:S05]  /*24c0*/  BSYNC B1 ;  /* 0x0000000000017941 */ /* 0x000fea0003800000 */
.L_x_5222:
        /* <DEDUP_REMOVED lines=11> */
.L_x_5225:
[----:B------:R-:W-:Y:S05]  /*2580*/  BSYNC B1 ;  /* 0x0000000000017941 */ /* 0x000fea0003800000 */
.L_x_5224:
        /* <DEDUP_REMOVED lines=16> */
.L_x_5227:
[----:B------:R-:W-:Y:S05]  /*2690*/  BSYNC B1 ;  /* 0x0000000000017941 */ /* 0x000fea0003800000 */
.L_x_5226:
        /* <DEDUP_REMOVED lines=33> */
.L_x_5229:
[----:B------:R-:W-:Y:S05]  /*28b0*/  BSYNC B1 ;  /* 0x0000000000017941 */ /* 0x000fea0003800000 */
.L_x_5228:
[----:B------:R-:W-:Y:S02]  /*28c0*/  IADD3 R8, R8, 0x80, RZ ;  /* 0x0000008008087810 */ /* 0x000fe40007ffe0ff */
[----:B------:R-:W-:-:S07]  /*28d0*/  IADD3 R109, R109, 0x80, RZ ;  /* 0x000000806d6d7810 */ /* 0x000fce0007ffe0ff */
.L_x_5219:
[----:B------:R-:W-:Y:S05]  /*28e0*/  BSYNC B0 ;  /* 0x0000000000007941 */ /* 0x000fea0003800000 */
.L_x_5218:
        /* <DEDUP_REMOVED lines=16> */
.L_x_5233:
[----:B------:R-:W-:Y:S05]  /*29f0*/  BSYNC B1 ;  /* 0x0000000000017941 */ /* 0x000fea0003800000 */
.L_x_5232:
        /* <DEDUP_REMOVED lines=11> */
.L_x_5235:
[----:B------:R-:W-:Y:S05]  /*2ab0*/  BSYNC B1 ;  /* 0x0000000000017941 */ /* 0x000fea0003800000 */
.L_x_5234:
        /* <DEDUP_REMOVED lines=11> */
.L_x_5237:
[----:B------:R-:W-:Y:S05]  /*2b70*/  BSYNC B1 ;  /* 0x0000000000017941 */ /* 0x000fea0003800000 */
.L_x_5236:
        /* <DEDUP_REMOVED lines=16> */
.L_x_5239:
[----:B------:R-:W-:Y:S05]  /*2c80*/  BSYNC B1 ;  /* 0x0000000000017941 */ /* 0x000fea0003800000 */
.L_x_5238:
        /* <DEDUP_REMOVED lines=33> */
.L_x_5241:
[----:B------:R-:W-:Y:S05]  /*2ea0*/  BSYNC B1 ;  /* 0x0000000000017941 */ /* 0x000fea0003800000 */
.L_x_5240:
[----:B------:R-:W-:Y:S01]  /*2eb0*/  IADD3 R8, R8, 0x80, RZ ;  /* 0x0000008008087810 */ /* 0x000fe20007ffe0ff */
[----:B------:R-:W-:-:S07]  /*2ec0*/  VIADD R109, R109, 0x80 ;  /* 0x000000806d6d7836 */ /* 0x000fce0000000000 */
.L_x_5231:
[----:B------:R-:W-:Y:S05]  /*2ed0*/  BSYNC B0 ;  /* 0x0000000000007941 */ /* 0x000fea0003800000 */
.L_x_5230:
        /* <DEDUP_REMOVED lines=16> */
.L_x_5245:
[----:B------:R-:W-:Y:S05]  /*2fe0*/  BSYNC B1 ;  /* 0x0000000000017941 */ /* 0x000fea0003800000 */
.L_x_5244:
        /* <DEDUP_REMOVED lines=11> */
.L_x_5247:
[----:B------:R-:W-:Y:S05]  /*30a0*/  BSYNC B1 ;  /* 0x0000000000017941 */ /* 0x000fea0003800000 */
.L_x_5246:
        /* <DEDUP_REMOVED lines=11> */
.L_x_5249:
[----:B------:R-:W-:Y:S05]  /*3160*/  BSYNC B1 ;  /* 0x0000000000017941 */ /* 0x000fea0003800000 */
.L_x_5248:
        /* <DEDUP_REMOVED lines=16> */
.L_x_5251:
[----:B------:R-:W-:Y:S05]  /*3270*/  BSYNC B1 ;  /* 0x0000000000017941 */ /* 0x000fea0003800000 */
.L_x_5250:
        /* <DEDUP_REMOVED lines=33> */
.L_x_5253:
[----:B------:R-:W-:Y:S05]  /*3490*/  BSYNC B1 ;  /* 0x0000000000017941 */ /* 0x000fea0003800000 */
.L_x_5252:
[----:B------:R-:W-:Y:S01]  /*34a0*/  VIADD R8, R8, 0x80 ;  /* 0x0000008008087836 */ /* 0x000fe20000000000 */
[----:B------:R-:W-:-:S07]  /*34b0*/  IADD3 R109, R109, 0x80, RZ ;  /* 0x000000806d6d7810 */ /* 0x000fce0007ffe0ff */
.L_x_5243:
[----:B------:R-:W-:Y:S05]  /*34c0*/  BSYNC B0 ;  /* 0x0000000000007941 */ /* 0x000fea0003800000 */
.L_x_5242:
        /* <DEDUP_REMOVED lines=17> */
.L_x_5257:
[----:B------:R-:W-:Y:S05]  /*35e0*/  BSYNC B1 ;  /* 0x0000000000017941 */ /* 0x000fea0003800000 */
.L_x_5256:
        /* <DEDUP_REMOVED lines=11> */
.L_x_5259:
[----:B------:R-:W-:Y:S05]  /*36a0*/  BSYNC B1 ;  /* 0x0000000000017941 */ /* 0x000fea0003800000 */
.L_x_5258:
        /* <DEDUP_REMOVED lines=11> */
.L_x_5261:
[----:B------:R-:W-:Y:S05]  /*3760*/  BSYNC B1 ;  /* 0x0000000000017941 */ /* 0x000fea0003800000 */
.L_x_5260:
        /* <DEDUP_REMOVED lines=16> */
.L_x_5263:
[----:B------:R-:W-:Y:S05]  /*3870*/  BSYNC B1 ;  /* 0x0000000000017941 */ /* 0x000fea0003800000 */
.L_x_5262:
        /* <DEDUP_REMOVED lines=32> */
.L_x_5255:
[----:B------:R-:W-:Y:S05]  /*3a80*/  BSYNC B0 ;  /* 0x0000000000007941 */ /* 0x000fea0003800000 */
.L_x_5254:
[----:B------:R-:W-:Y:S02]  /*3a90*/  ISETP.NE.AND P3, PT, R150, RZ, PT ;  /* 0x000000ff9600720c */ /* 0x000fe40003f65270 */
[----:B------:R-:W-:Y:S02]  /*3aa0*/  IADD3 R10, R10, UR10, RZ ;  /* 0x0000000a0a0a7c10 */ /* 0x000fe4000fffe0ff */
[----:B------:R-:W-:Y:S02]  /*3ab0*/  SEL R110, RZ, 0x1, P3 ;  /* 0x00000001ff6e7807 */ /* 0x000fe40001800000 */
[----:B------:R-:W-:-:S13]  /*3ac0*/  ISETP.GE.AND P3, PT, R10, UR11, PT ;  /* 0x0000000b0a007c0c */ /* 0x000fda000bf66270 */
[----:B------:R-:W-:Y:S05]  /*3ad0*/  @!P3 BRA `(.L_x_5264) ;  /* 0xffffffc80070b947 */ /* 0x000fea000383ffff */
.L_x_5181:
[----:B------:R-:W2:Y:S01]  /*3ae0*/  S2R R14, SR_TID.X ;  /* 0x00000000000e7919 */ /* 0x000ea20000002100 */
[----:B------:R-:W2:Y:S01]  /*3af0*/  S2UR UR6, SR_CTAID.X ;  /* 0x00000000000679c3 */ /* 0x000ea20000002500 */
[----:B------:R-:W-:Y:S02]  /*3b00*/  ISETP.NE.AND P4, PT, R7, RZ, PT ;  /* 0x000000ff0700720c */ /* 0x000fe40003f85270 */
[----:B------:R-:W-:-:S05]  /*3b10*/  ISETP.NE.AND P3, PT, R5, RZ, PT ;  /* 0x000000ff0500720c */ /* 0x000fca0003f65270 */
[----:B------:R-:W3:Y:S08]  /*3b20*/  @P0 LDC.64 R6, c[0x0][0x2d0] ;  /* 0x0000b400ff060b82 */ /* 0x000ef00000000a00 */
[----:B------:R-:W4:Y:S08]  /*3b30*/  @P4 LDC.64 R2, c[0x0][0x2d0] ;  /* 0x0000b400ff024b82 */ /* 0x000f300000000a00 */
[----:B------:R-:W0:Y:S01]  /*3b40*/  @P4 LDC.64 R4, c[0x0][0x2d8] ;  /* 0x0000b600ff044b82 */ /* 0x000e220000000a00 */
[----:B--2---:R-:W-:-:S07]  /*3b50*/  LEA.HI R0, R14, UR6, RZ, 0x19 ;  /* 0x000000060e007c11 */ /* 0x004fce000f8fc8ff */
[----:B-1----:R-:W1:Y:S01]  /*3b60*/  @P0 LDC.64 R8, c[0x0][0x2d8] ;  /* 0x0000b600ff080b82 */ /* 0x002e620000000a00 */
        /* <DEDUP_REMOVED lines=10> */
[C---:B---3--:R-:W-:Y:S01]  /*3c10*/  @P0 IMAD.WIDE.U32 R6, R19.reuse, 0x10, R6 ;  /* 0x0000001013060825 */ /* 0x048fe200078e0006 */
[----:B------:R3:W-:Y:S03]  /*3c20*/  @P4 STG.E.128 desc[UR4][R4.64], R76 ;  /* 0x0000004c04004986 */ /* 0x0007e6000c101d04 */
[C---:B-1----:R-:W-:Y:S01]  /*3c30*/  @P0 IMAD.WIDE.U32 R8, R19.reuse, 0x10, R8 ;  /* 0x0000001013080825 */ /* 0x042fe200078e0008 */
[----:B------:R3:W-:Y:S02]  /*3c40*/  @P0 STG.E.128 desc[UR4][R6.64], R52 ;  /* 0x0000003406000986 */ /* 0x0007e4000c101d04 */
[----:B------:R-:W1:Y:S01]  /*3c50*/  @P2 LDC.64 R16, c[0x0][0x2d8] ;  /* 0x0000b600ff102b82 */ /* 0x000e620000000a00 */
        /* <DEDUP_REMOVED lines=9> */
[----:B-1----:R-:W-:-:S05]  /*3cf0*/  @P2 IMAD.WIDE.U32 R16, R19, 0x10, R16 ;  /* 0x0000001013102825 */ /* 0x002fca00078e0010 */
        /* <DEDUP_REMOVED lines=10> */
.L_x_5205:
[----:B------:R-:W-:Y:S01]  /*3da0*/  HFMA2.MMA R155, -RZ, RZ, 0, 9.5367431640625e-07 ;  /* 0x00000010ff9b7435 */ /* 0x000fe200000001ff */
[----:B------:R-:W-:Y:S01]  /*3db0*/  IMAD.MOV.U32 R156, RZ, RZ, R151 ;  /* 0x000000ffff9c7224 */ /* 0x000fe200078e0097 */
[----:B------:R-:W-:Y:S01]  /*3dc0*/  MOV R158, 0x1f ;  /* 0x0000001f009e7802 */ /* 0x000fe20000000f00 */
[----:B------:R-:W-:-:S08]  /*3dd0*/  IMAD.MOV.U32 R153, RZ, RZ, -0x1 ;  /* 0xffffffffff997424 */ /* 0x000fd000078e00ff */
[----:B01---5:R-:W-:Y:S05]  /*3de0*/  WARPSYNC.COLLECTIVE R153, `(.L_x_5265) ;  /* 0x0000000099087348 */ /* 0x023fea0003c00000 */
[----:B------:R2:W3:Y:S02]  /*3df0*/  SHFL.DOWN P5, R154, R156, R155, R158 ;  /* 0x0800009b9c9a7389 */ /* 0x0004e400000a009e */
[----:B0123-5:R-:W-:Y:S01]  /*3e00*/  ENDCOLLECTIVE ;  /* 0x000000000000791b */ /* 0x02ffe20003800000 */
.L_x_5265:
[----:B------:R-:W-:Y:S02]  /*3e10*/  MOV R156, R152 ;  /* 0x00000098009c7202 */ /* 0x000fe40000000f00 */
[----:B------:R-:W-:-:S07]  /*3e20*/  MOV R106, R154 ;  /* 0x0000009a006a7202 */ /* 0x000fce0000000f00 */
[----:B------:R-:W-:Y:S05]  /*3e30*/  WARPSYNC.COLLECTIVE R153, `(.L_x_5266) ;  /* 0x0000000099087348 */ /* 0x000fea0003c00000 */
[----:B------:R0:W1:Y:S02]  /*3e40*/  SHFL.DOWN P5, R154, R156, R155, R158 ;  /* 0x0800009b9c9a7389 */ /* 0x00006400000a009e */
[----:B01----:R-:W-:Y:S01]  /*3e50*/  ENDCOLLECTIVE ;  /* 0x000000000000791b */ /* 0x003fe20003800000 */
.L_x_5266:
[----:B------:R-:W-:Y:S01]  /*3e60*/  FADD.FTZ R106, R106, R151 ;  /* 0x000000976a6a7221 */ /* 0x000fe20000010000 */
[----:B------:R-:W-:-:S04]  /*3e70*/  HFMA2.MMA R155, -RZ, RZ, 0, 4.76837158203125e-07 ;  /* 0x00000008ff9b7435 */ /* 0x000fc800000001ff */
[----:B------:R-:W-:Y:S01]  /*3e80*/  MOV R156, R106 ;  /* 0x0000006a009c7202 */ /* 0x000fe20000000f00 */
[----:B------:R-:W-:-:S07]  /*3e90*/  IMAD.MOV.U32 R107, RZ, RZ, R154 ;  /* 0x000000ffff6b7224 */ /* 0x000fce00078e009a */
[----:B------:R-:W-:Y:S05]  /*3ea0*/  WARPSYNC.COLLECTIVE R153, `(.L_x_5267) ;  /* 0x0000000099087348 */ /* 0x000fea0003c00000 */
[----:B------:R0:W1:Y:S02]  /*3eb0*/  SHFL.DOWN P5, R154, R156, R155, R158 ;  /* 0x0800009b9c9a7389 */ /* 0x00006400000a009e */
[----:B01----:R-:W-:Y:S01]  /*3ec0*/  ENDCOLLECTIVE ;  /* 0x000000000000791b */ /* 0x003fe20003800000 */
.L_x_5267:
[----:B------:R-:W-:-:S05]  /*3ed0*/  FADD.FTZ R107, R107, R152 ;  /* 0x000000986b6b7221 */ /* 0x000fca0000010000 */
[----:B------:R-:W-:Y:S01]  /*3ee0*/  MOV R156, R107 ;  /* 0x0000006b009c7202 */ /* 0x000fe20000000f00 */
[----:B------:R-:W-:-:S07]  /*3ef0*/  IMAD.MOV.U32 R109, RZ, RZ, R154 ;  /* 0x000000ffff6d7224 */ /* 0x000fce00078e009a */
[----:B------:R-:W-:Y:S05]  /*3f00*/  WARPSYNC.COLLECTIVE R153, `(.L_x_5268) ;  /* 0x0000000099087348 */ /* 0x000fea0003c00000 */
[----:B------:R0:W1:Y:S02]  /*3f10*/  SHFL.DOWN P5, R154, R156, R155, R158 ;  /* 0x0800009b9c9a7389 */ /* 0x00006400000a009e */
[----:B01----:R-:W-:Y:S01]  /*3f20*/  ENDCOLLECTIVE ;  /* 0x000000000000791b */ /* 0x003fe20003800000 */
.L_x_5268:
[----:B------:R-:W-:Y:S01]  /*3f30*/  FADD.FTZ R109, R106, R109 ;  /* 0x0000006d6a6d7221 */ /* 0x000fe20000010000 */
[----:B------:R-:W-:-:S03]  /*3f40*/  HFMA2.MMA R155, -RZ, RZ, 0, 2.384185791015625e-07 ;  /* 0x00000004ff9b7435 */ /* 0x000fc600000001ff */
[----:B------:R-:W-:Y:S01]  /*3f50*/  IMAD.MOV.U32 R156, RZ, RZ, R109 ;  /* 0x000000ffff9c7224 */ /* 0x000fe200078e006d */
[----:B------:R-:W-:-:S07]  /*3f60*/  MOV R108, R154 ;  /* 0x0000009a006c7202 */ /* 0x000fce0000000f00 */
[----:B------:R-:W-:Y:S05]  /*3f70*/  WARPSYNC.COLLECTIVE R153, `(.L_x_5269) ;  /* 0x0000000099087348 */ /* 0x000fea0003c00000 */
[----:B------:R0:W1:Y:S02]  /*3f80*/  SHFL.DOWN P5, R154, R156, R155, R158 ;  /* 0x0800009b9c9a7389 */ /* 0x00006400000a009e */
[----:B01----:R-:W-:Y:S01]  /*3f90*/  ENDCOLLECTIVE ;  /* 0x000000000000791b */ /* 0x003fe20003800000 */
.L_x_5269:
[----:B------:R-:W-:-:S04]  /*3fa0*/  FADD.FTZ R108, R107, R108 ;  /* 0x0000006c6b6c7221 */ /* 0x000fc80000010000 */
[----:B------:R-:W-:Y:S01]  /*3fb0*/  IMAD.MOV.U32 R156, RZ, RZ, R108 ;  /* 0x000000ffff9c7224 */ /* 0x000fe200078e006c */
[----:B------:R-:W-:-:S07]  /*3fc0*/  MOV R110, R154 ;  /* 0x0000009a006e7202 */ /* 0x000fce0000000f00 */
[----:B------:R-:W-:Y:S05]  /*3fd0*/  WARPSYNC.COLLECTIVE R153, `(.L_x_5270) ;  /* 0x0000000099087348 */ /* 0x000fea0003c00000 */
[----:B------:R0:W1:Y:S02]  /*3fe0*/  SHFL.DOWN P5, R154, R156, R155, R158 ;  /* 0x0800009b9c9a7389 */ /* 0x00006400000a009e */
[----:B01----:R-:W-:Y:S01]  /*3ff0*/  ENDCOLLECTIVE ;  /* 0x000000000000791b */ /* 0x003fe20003800000 */
.L_x_5270:
[----:B------:R-:W-:-:S05]  /*4000*/  FADD.FTZ R110, R109, R110 ;  /* 0x0000006e6d6e7221 */ /* 0x000fca0000010000 */
[----:B------:R-:W-:Y:S01]  /*4010*/  MOV R156, R110 ;  /* 0x0000006e009c7202 */ /* 0x000fe20000000f00 */
[----:B------:R-:W-:Y:S01]  /*4020*/  IMAD.MOV.U32 R155, RZ, RZ, 0x2 ;  /* 0x00000002ff9b7424 */ /* 0x000fe200078e00ff */
[----:B------:R-:W-:-:S07]  /*4030*/  MOV R111, R154 ;  /* 0x0000009a006f7202 */ /* 0x000fce0000000f00 */
[----:B------:R-:W-:Y:S05]  /*4040*/  WARPSYNC.COLLECTIVE R153, `(.L_x_5271) ;  /* 0x0000000099087348 */ /* 0x000fea0003c00000 */
[----:B------:R0:W1:Y:S02]  /*4050*/  SHFL.DOWN P5, R154, R156, R155, R158 ;  /* 0x0800009b9c9a7389 */ /* 0x00006400000a009e */
[----:B01----:R-:W-:Y:S01]  /*4060*/  ENDCOLLECTIVE ;  /* 0x000000000000791b */ /* 0x003fe20003800000 */
.L_x_5271:
[----:B------:R-:W-:-:S05]  /*4070*/  FADD.FTZ R111, R108, R111 ;  /* 0x0000006f6c6f7221 */ /* 0x000fca0000010000 */
[----:B------:R-:W-:Y:S02]  /*4080*/  MOV R156, R111 ;  /* 0x0000006f009c7202 */ /* 0x000fe40000000f00 */
[----:B------:R-:W-:-:S07]  /*4090*/  MOV R133, R154 ;  /* 0x0000009a00857202 */ /* 0x000fce0000000f00 */
[----:B------:R-:W-:Y:S05]  /*40a0*/  WARPSYNC.COLLECTIVE R153, `(.L_x_5272) ;  /* 0x0000000099087348 */ /* 0x000fea0003c00000 */
[----:B------:R0:W1:Y:S02]  /*40b0*/  SHFL.DOWN P5, R154, R156, R155, R158 ;  /* 0x0800009b9c9a7389 */ /* 0x00006400000a009e */
[----:B01----:R-:W-:Y:S01]  /*40c0*/  ENDCOLLECTIVE ;  /* 0x000000000000791b */ /* 0x003fe20003800000 */
.L_x_5272:
[----:B------:R-:W-:Y:S01]  /*40d0*/  FADD.FTZ R133, R110, R133 ;  /* 0x000000856e857221 */ /* 0x000fe20000010000 */
[----:B------:R-:W-:-:S04]  /*40e0*/  HFMA2.MMA R155, -RZ, RZ, 0, 5.9604644775390625e-08 ;  /* 0x00000001ff9b7435 */ /* 0x000fc800000001ff */
[----:B------:R-:W-:Y:S01]  /*40f0*/  MOV R156, R133 ;  /* 0x00000085009c7202 */ /* 0x000fe20000000f00 */
[----:B------:R-:W-:-:S07]  /*4100*/  IMAD.MOV.U32 R132, RZ, RZ, R154 ;  /* 0x000000ffff847224 */ /* 0x000fce00078e009a */
[----:B------:R-:W-:Y:S05]  /*4110*/  WARPSYNC.COLLECTIVE R153, `(.L_x_5273) ;  /* 0x0000000099087348 */ /* 0x000fea0003c00000 */
[----:B------:R0:W1:Y:S02]  /*4120*/  SHFL.DOWN P5, R154, R156, R155, R158 ;  /* 0x0800009b9c9a7389 */ /* 0x00006400000a009e */
[----:B01----:R-:W-:Y:S01]  /*4130*/  ENDCOLLECTIVE ;  /* 0x000000000000791b */ /* 0x003fe20003800000 */
.L_x_5273:
[----:B------:R-:W-:-:S05]  /*4140*/  FADD.FTZ R106, R111, R132 ;  /* 0x000000846f6a7221 */ /* 0x000fca0000010000 */
[----:B------:R-:W-:Y:S01]  /*4150*/  MOV R156, R106 ;  /* 0x0000006a009c7202 */ /* 0x000fe20000000f00 */
[----:B------:R-:W-:-:S07]  /*4160*/  IMAD.MOV.U32 R132, RZ, RZ, R154 ;  /* 0x000000ffff847224 */ /* 0x000fce00078e009a */
[----:B------:R-:W-:Y:S05]  /*4170*/  WARPSYNC.COLLECTIVE R153, `(.L_x_5274) ;  /* 0x0000000099087348 */ /* 0x000fea0003c00000 */
[----:B------:R0:W1:Y:S02]  /*4180*/  SHFL.DOWN P5, R154, R156, R155, R158 ;  /* 0x0800009b9c9a7389 */ /* 0x00006400000a009e */
[----:B01----:R-:W-:Y:S01]  /*4190*/  ENDCOLLECTIVE ;  /* 0x000000000000791b */ /* 0x003fe20003800000 */
.L_x_5274:
[----:B------:R-:W-:Y:S01]  /*41a0*/  MOV R107, R154 ;  /* 0x0000009a006b7202 */ /* 0x000fe20000000f00 */
[----:B------:R-:W-:Y:S06]  /*41b0*/  BRA `(.L_x_5275) ;  /* 0xffffffd800487947 */ /* 0x000fec000383ffff */
.L_x_5276:
        /* <DEDUP_REMOVED lines=12> */
.L_x_11900:


//--------------------- .text._ZN10layer_norm13ln_bwd_kernelINS_13Kernel_traitsIf13__nv_bfloat16fS2_fjLj2560ELj1ELj1ELj4ELj8ENS_18Kernel_traits_baseILj2560EfS2_fS2_fjLj128EEEEELb0ELb0ELb1ELb1EEEvNS_9BwdParamsE --------------------------
	.section	.text._ZN10layer_norm13ln_bwd_kernelINS_13Kernel_traitsIf13__nv_bfloat16fS2_fjLj2560ELj1ELj1ELj4ELj8ENS_18Kernel_traits_baseILj2560EfS2_fS2_fjLj128EEEEELb0ELb0ELb1ELb1EEEvNS_9BwdParamsE,"ax",@progbits
	.align	128
        .global         _ZN10layer_norm13ln_bwd_kernelINS_13Kernel_traitsIf13__nv_bfloat16fS2_fjLj2560ELj1ELj1ELj4ELj8ENS_18Kernel_traits_baseILj2560EfS2_fS2_fjLj128EEEEELb0ELb0ELb1ELb1EEEvNS_9BwdParamsE
        .type           _ZN10layer_norm13ln_bwd_kernelINS_13Kernel_traitsIf13__nv_bfloat16fS2_fjLj2560ELj1ELj1ELj4ELj8ENS_18Kernel_traits_baseILj2560EfS2_fS2_fjLj128EEEEELb0ELb0ELb1ELb1EEEvNS_9BwdParamsE,@function
        .size           _ZN10layer_norm13ln_bwd_kernelINS_13Kernel_traitsIf13__nv_bfloat16fS2_fjLj2560ELj1ELj1ELj4ELj8ENS_18Kernel_traits_baseILj2560EfS2_fS2_fjLj128EEEEELb0ELb0ELb1ELb1EEEvNS_9BwdParamsE,(.L_x_11901 - _ZN10layer_norm13ln_bwd_kernelINS_13Kernel_traitsIf13__nv_bfloat16fS2_fjLj2560ELj1ELj1ELj4ELj8ENS_18Kernel_traits_baseILj2560EfS2_fS2_fjLj128EEEEELb0ELb0ELb1ELb1EEEvNS_9BwdParamsE)
        .other          _ZN10layer_norm13ln_bwd_kernelINS_13Kernel_traitsIf13__nv_bfloat16fS2_fjLj2560ELj1ELj1ELj4ELj8ENS_18Kernel_traits_baseILj2560EfS2_fS2_fjLj128EEEEELb0ELb0ELb1ELb1EEEvNS_9BwdParamsE,@"STO_CUDA_ENTRY STV_DEFAULT"
_ZN10layer_norm13ln_bwd_kernelINS_13Kernel_traitsIf13__nv_bfloat16fS2_fjLj2560ELj1ELj1ELj4ELj8ENS_18Kernel_traits_baseILj2560EfS2_fS2_fjLj128EEEEELb0ELb0ELb1ELb1EEEvNS_9BwdParamsE:
.text._ZN10layer_norm13ln_bwd_kernelINS_13Kernel_traitsIf13__nv_bfloat16fS2_fjLj2560ELj1ELj1ELj4ELj8ENS_18Kernel_traits_baseILj2560EfS2_fS2_fjLj128EEEEELb0ELb0ELb1ELb1EEEvNS_9BwdParamsE:
        /* <DEDUP_REMOVED lines=33> */
.L_x_5277:
        /* <DEDUP_REMOVED lines=33> */
.L_x_5333:
[----:B0-2---:R-:W0:Y:S08]  /*0420*/  LDC.64 R14, c[0x0][0x288] ;  /* 0x0000a200ff0e7b82 */ /* 0x005e300000000a00 */
[----:B-1----:R-:W1:Y:S08]  /*0430*/  LDC.64 R104, c[0x0][0x258] ;  /* 0x00009600ff687b82 */ /* 0x002e700000000a00 */
        /* <DEDUP_REMOVED lines=9> */
[----:B0-----:R-:W-:-:S05]  /*04d0*/  IMAD R0, R7, R120, RZ ;  /* 0x0000007807007224 */ /* 0x001fca00078e02ff */
[----:B------:R-:W-:-:S04]  /*04e0*/  SHF.R.S32.HI R3, RZ, 0x1f, R0 ;  /* 0x0000001fff037819 */ /* 0x000fc80000011400 */
[----:B------:R-:W-:-:S04]  /*04f0*/  LEA.HI R0, R3, R0, RZ, 0x2 ;  /* 0x0000000003007211 */ /* 0x000fc800078f10ff */
[----:B------:R-:W-:Y:S01]  /*0500*/  LEA.HI.SX32 R3, R0, R5, 0x1e ;  /* 0x0000000500037211 */ /* 0x000fe200078ff2ff */
[----:B------:R-:W-:Y:S03]  /*0510*/  BSSY B0, `(.L_x_5279) ;  /* 0x00000ff000007945 */ /* 0x000fe60003800000 */
[C---:B------:R-:W-:Y:S02]  /*0520*/  IADD3 R14, R3.reuse, 0x80, RZ ;  /* 0x00000080030e7810 */ /* 0x040fe40007ffe0ff */
[C---:B------:R-:W-:Y:S01]  /*0530*/  IADD3 R13, R3.reuse, 0x100, RZ ;  /* 0x00000100030d7810 */ /* 0x040fe20007ffe0ff */
[----:B-1----:R-:W-:-:S04]  /*0540*/  IMAD.WIDE.U32 R154, R3, 0x10, R156 ;  /* 0x00000010039a7825 */ /* 0x002fc800078e009c */
[----:B------:R-:W-:-:S04]  /*0550*/  IMAD.WIDE.U32 R152, R14, 0x10, R156 ;  /* 0x000000100e987825 */ /* 0x000fc800078e009c */
[----:B------:R-:W-:Y:S01]  /*0560*/  IMAD.WIDE.U32 R132, R13, 0x10, R156 ;  /* 0x000000100d847825 */ /* 0x000fe200078e009c */
[----:B---3--:R-:W-:-:S13]  /*0570*/  ISETP.GT.AND P6, PT, R106, RZ, PT ;  /* 0x000000ff6a00720c */ /* 0x008fda0003fc4270 */
[----:B----4-:R-:W-:Y:S05]  /*0580*/  @P6 BRA `(.L_x_5280) ;  /* 0x0000000000446947 */ /* 0x010fea0003800000 */
[----:B------:R-:W-:Y:S01]  /*0590*/  IMAD.U32 R2, RZ, RZ, UR14 ;  /* 0x0000000eff027e24 */ /* 0x000fe2000f8e00ff */
[----:B------:R-:W-:Y:S02]  /*05a0*/  MOV R0, UR15 ;  /* 0x0000000f00007c02 */ /* 0x000fe40008000f00 */
[----:B------:R-:W-:Y:S02]  /*05b0*/  CS2R R106, SRZ ;  /* 0x00000000006a7805 */ /* 0x000fe4000001ff00 */
        /* <DEDUP_REMOVED lines=12> */
[----:B------:R-:W-:Y:S01]  /*0680*/  CS2R R106, SRZ ;  /* 0x00000000006a7805 */ /* 0x000fe2000001ff00 */
[----:B0-----:R-:W-:Y:S06]  /*0690*/  BRA `(.L_x_5281) ;  /* 0x0000000c00987947 */ /* 0x001fec0003800000 */
.L_x_5280:
        /* <DEDUP_REMOVED lines=12> */
[C---:B------:R-:W-:Y:S01]  /*0760*/  VIADD R127, R125.reuse, 0x100 ;  /* 0x000001007d7f7836 */ /* 0x040fe20000000000 */
[----:B------:R0:W3:Y:S01]  /*0770*/  LDG.E R121, desc[UR4][R108.64] ;  /* 0x000000046c797981 */ /* 0x0000e2000c1e1900 */
[C---:B-1----:R-:W-:Y:S01]  /*0780*/  IMAD.WIDE.U32 R136, R125.reuse, 0x8, R114 ;  /* 0x000000087d887825 */ /* 0x042fe200078e0072 */
[----:B------:R-:W-:-:S03]  /*0790*/  IADD3 R125, R125, 0x200, RZ ;  /* 0x000002007d7d7810 */ /* 0x000fc60007ffe0ff */
[----:B------:R-:W-:-:S04]  /*07a0*/  IMAD.WIDE.U32 R126, R127, 0x8, R114 ;  /* 0x000000087f7e7825 */ /* 0x000fc800078e0072 */
[C---:B------:R-:W-:Y:S01]  /*07b0*/  VIADD R139, R3.reuse, 0x180 ;  /* 0x00000180038b7836 */ /* 0x040fe20000000000 */
[----:B------:R-:W-:Y:S01]  /*07c0*/  IADD3 R131, R3, 0x200, RZ ;  /* 0x0000020003837810 */ /* 0x000fe20007ffe0ff */
[--C-:B--2---:R-:W-:Y:S01]  /*07d0*/  IMAD.WIDE.U32 R104, R14, 0x10, R112.reuse ;  /* 0x000000100e687825 */ /* 0x104fe200078e0070 */
[----:B------:R-:W2:Y:S03]  /*07e0*/  LDG.E.64 R126, desc[UR4][R126.64] ;  /* 0x000000047e7e7981 */ /* 0x000ea6000c1e1b00 */
[--C-:B0-----:R-:W-:Y:S01]  /*07f0*/  IMAD.WIDE.U32 R108, R13, 0x10, R112.reuse ;  /* 0x000000100d6c7825 */ /* 0x101fe200078e0070 */
[----:B------:R-:W4:Y:S03]  /*0800*/  LDG.E.64 R136, desc[UR4][R136.64] ;  /* 0x0000000488887981 */ /* 0x000f26000c1e1b00 */
[----:B------:R-:W-:Y:S01]  /*0810*/  IMAD.WIDE.U32 R100, R3, 0x10, R112 ;  /* 0x0000001003647825 */ /* 0x000fe200078e0070 */
[----:B------:R-:W4:Y:S03]  /*0820*/  LDG.E.128 R104, desc[UR4][R104.64] ;  /* 0x0000000468687981 */ /* 0x000f26000c1e1d00 */
[--C-:B------:R-:W-:Y:S01]  /*0830*/  IMAD.WIDE.U32 R122, R123, 0x8, R114.reuse ;  /* 0x000000087b7a7825 */ /* 0x100fe200078e0072 */
[----:B------:R-:W4:Y:S03]  /*0840*/  LDG.E.128 R108, desc[UR4][R108.64] ;  /* 0x000000046c6c7981 */ /* 0x000f26000c1e1d00 */
[--C-:B------:R-:W-:Y:S01]  /*0850*/  IMAD.WIDE.U32 R128, R129, 0x8, R114.reuse ;  /* 0x0000000881807825 */ /* 0x100fe200078e0072 */
[----:B------:R-:W4:Y:S03]  /*0860*/  LDG.E.128 R100, desc[UR4][R100.64] ;  /* 0x0000000464647981 */ /* 0x000f26000c1e1d00 */
[----:B------:R-:W-:Y:S01]  /*0870*/  IMAD.WIDE.U32 R124, R125, 0x8, R114 ;  /* 0x000000087d7c7825 */ /* 0x000fe200078e0072 */
[----:B------:R-:W4:Y:S03]  /*0880*/  LDG.E.64 R122, desc[UR4][R122.64] ;  /* 0x000000047a7a7981 */ /* 0x000f26000c1e1b00 */
[--C-:B------:R-:W-:Y:S01]  /*0890*/  IMAD.WIDE.U32 R114, R139, 0x10, R112.reuse ;  /* 0x000000108b727825 */ /* 0x100fe200078e0070 */
[----:B------:R-:W4:Y:S03]  /*08a0*/  LDG.E.64 R128, desc[UR4][R128.64] ;  /* 0x0000000480807981 */ /* 0x000f26000c1e1b00 */
[----:B------:R-:W-:Y:S01]  /*08b0*/  IMAD.WIDE.U32 R116, R131, 0x10, R112 ;  /* 0x0000001083747825 */ /* 0x000fe200078e0070 */
[----:B------:R-:W4:Y:S04]  /*08c0*/  LDG.E.64 R124, desc[UR4][R124.64] ;  /* 0x000000047c7c7981 */ /* 0x000f28000c1e1b00 */
[----:B------:R-:W4:Y:S04]  /*08d0*/  LDG.E.128 R112, desc[UR4][R114.64] ;  /* 0x0000000472707981 */ /* 0x000f28000c1e1d00 */
[----:B------:R-:W4:Y:S01]  /*08e0*/  LDG.E.128 R116, desc[UR4][R116.64] ;  /* 0x0000000474747981 */ /* 0x000f22000c1e1d00 */
[----:B------:R-:W-:Y:S01]  /*08f0*/  MOV R2, UR14 ;  /* 0x0000000e00027c02 */ /* 0x000fe20008000f00 */
[----:B------:R-:W-:-:S03]  /*0900*/  IMAD.U32 R0, RZ, RZ, UR15 ;  /* 0x0000000fff007e24 */ /* 0x000fc6000f8e00ff */
[----:B------:R-:W-:-:S04]  /*0910*/  ISETP.NE.U32.AND P0, PT, R2, RZ, PT ;  /* 0x000000ff0200720c */ /* 0x000fc80003f05070 */
[----:B------:R-:W-:-:S13]  /*0920*/  ISETP.NE.AND.EX P0, PT, R0, RZ, PT, P0 ;  /* 0x000000ff0000720c */ /* 0x000fda0003f05300 */
[--C-:B------:R-:W-:Y:S01]  /*0930*/  @P0 IMAD.WIDE.U32 R138, R139, 0x10, R156.reuse ;  /* 0x000000108b8a0825 */ /* 0x100fe200078e009c */
[----:B------:R-:W5:Y:S03]  /*0940*/  @P0 LDG.E.128 R76, desc[UR4][R154.64] ;  /* 0x000000049a4c0981 */ /* 0x000f66000c1e1d00 */
[----:B------:R-:W-:Y:S01]  /*0950*/  @P0 IMAD.WIDE.U32 R156, R131, 0x10, R156 ;  /* 0x00000010839c0825 */ /* 0x000fe200078e009c */
[----:B------:R-:W5:Y:S04]  /*0960*/  @P0 LDG.E.128 R80, desc[UR4][R152.64] ;  /* 0x0000000498500981 */ /* 0x000f68000c1e1d00 */
[----:B------:R-:W5:Y:S04]  /*0970*/  @P0 LDG.E.128 R84, desc[UR4][R132.64] ;  /* 0x0000000484540981 */ /* 0x000f68000c1e1d00 */
[----:B------:R2:W5:Y:S04]  /*0980*/  @P0 LDG.E.128 R88, desc[UR4][R138.64] ;  /* 0x000000048a580981 */ /* 0x000568000c1e1d00 */
[----:B------:R0:W5:Y:S01]  /*0990*/  @P0 LDG.E.128 R92, desc[UR4][R156.64] ;  /* 0x000000049c5c0981 */ /* 0x000162000c1e1d00 */
[----:B------:R-:W-:-:S04]  /*09a0*/  ISETP.NE.AND P0, PT, R6, RZ, PT ;  /* 0x000000ff0600720c */ /* 0x000fc80003f05270 */
[----:B---3--:R-:W-:Y:S02]  /*09b0*/  FSEL R121, R121, RZ, !P0 ;  /* 0x000000ff79797208 */ /* 0x008fe40004000000 */
[----:B--2---:R-:W-:Y:S02]  /*09c0*/  SHF.R.U32.HI R138, RZ, 0x10, R127 ;  /* 0x00000010ff8a7819 */ /* 0x004fe4000001167f */
[----:B----4-:R-:W-:Y:S01]  /*09d0*/  MOV R134, R136 ;  /* 0x0000008800867202 */ /* 0x010fe20000000f00 */
[C---:B------:R-:W-:Y:S01]  /*09e0*/  FADD.FTZ R147, -R121.reuse, R106 ;  /* 0x0000006a79937221 */ /* 0x040fe20000010100 */
[C---:B------:R-:W-:Y:S01]  /*09f0*/  FADD.FTZ R149, -R121.reuse, R107 ;  /* 0x0000006b79957221 */ /* 0x040fe20000010100 */
[--C-:B------:R-:W-:Y:S01]  /*0a00*/  SHF.R.U64 R106, R126, 0x10, R127.reuse ;  /* 0x000000107e6a7819 */ /* 0x100fe2000000127f */
[----:B------:R-:W-:Y:S02]  /*0a10*/  IMAD.MOV.U32 R107, RZ, RZ, R127 ;  /* 0x000000ffff6b7224 */ /* 0x000fe400078e007f */
[C---:B------:R-:W-:Y:S01]  /*0a20*/  FADD.FTZ R127, -R121.reuse, R108 ;  /* 0x0000006c797f7221 */ /* 0x040fe20000010100 */
[C---:B------:R-:W-:Y:S01]  /*0a30*/  FADD.FTZ R151, -R121.reuse, R100 ;  /* 0x0000006479977221 */ /* 0x040fe20000010100 */
[----:B------:R-:W-:Y:S01]  /*0a40*/  SHF.R.U64 R130, R136, 0x10, R137 ;  /* 0x0000001088827819 */ /* 0x000fe20000001289 */
[C---:B------:R-:W-:Y:S01]  /*0a50*/  FADD.FTZ R101, -R121.reuse, R101 ;  /* 0x0000006579657221 */ /* 0x040fe20000010100 */
[----:B------:R-:W-:Y:S01]  /*0a60*/  MOV R131, R137 ;  /* 0x0000008900837202 */ /* 0x000fe20000000f00 */
[C---:B-----5:R-:W-:Y:S01]  /*0a70*/  FMUL.FTZ R151, R4.reuse, R151 ;  /* 0x0000009704977220 */ /* 0x060fe20000410000 */
[----:B------:R-:W-:Y:S01]  /*0a80*/  SHF.R.U32.HI R135, RZ, 0x10, R137 ;  /* 0x00000010ff877819 */ /* 0x000fe20000011689 */
[C---:B------:R-:W-:Y:S01]  /*0a90*/  FADD.FTZ R143, -R121.reuse, R102 ;  /* 0x00000066798f7221 */ /* 0x040fe20000010100 */
[C---:B------:R-:W-:Y:S01]  /*0aa0*/  FADD.FTZ R153, -R121.reuse, R109 ;  /* 0x0000006d79997221 */ /* 0x040fe20000010100 */
[C---:B------:R-:W-:Y:S01]  /*0ab0*/  FADD.FTZ R155, -R121.reuse, R110 ;  /* 0x0000006e799b7221 */ /* 0x040fe20000010100 */
[C---:B------:R-:W-:Y:S01]  /*0ac0*/  FADD.FTZ R103, -R121.reuse, R103 ;  /* 0x0000006779677221 */ /* 0x040fe20000010100 */
[C---:B0-----:R-:W-:Y:S01]  /*0ad0*/  FADD.FTZ R157, -R121.reuse, R111 ;  /* 0x0000006f799d7221 */ /* 0x041fe20000010100 */
[C---:B------:R-:W-:Y:S01]  /*0ae0*/  FADD.FTZ R161, -R121.reuse, R115 ;  /* 0x0000007379a17221 */ /* 0x040fe20000010100 */
[----:B------:R-:W-:Y:S01]  /*0af0*/  FMUL.FTZ R115, R4, R127 ;  /* 0x0000007f04737220 */ /* 0x000fe20000410000 */
[----:B------:R-:W-:Y:S01]  /*0b00*/  SHF.L.U32 R127, R134, 0x10, RZ ;  /* 0x00000010867f7819 */ /* 0x000fe200000006ff */
[----:B------:R-:W-:Y:S01]  /*0b10*/  FADD.FTZ R145, -R121, R105 ;  /* 0x0000006979917221 */ /* 0x000fe20000010100 */
[----:B------:R-:W-:-:S02]  /*0b20*/  SHF.R.U64 R109, R124, 0x10, R125 ;  /* 0x000000107c6d7819 */ /* 0x000fc4000000127d */
[----:B------:R-:W-:Y:S02]  /*0b30*/  MOV R108, R125 ;  /* 0x0000007d006c7202 */ /* 0x000fe40000000f00 */
[----:B------:R-:W-:Y:S01]  /*0b40*/  SHF.R.U32.HI R110, RZ, 0x10, R125 ;  /* 0x00000010ff6e7819 */ /* 0x000fe2000001167d */
[C---:B------:R-:W-:Y:S01]  /*0b50*/  FADD.FTZ R125, -R121.reuse, R112 ;  /* 0x00000070797d7221 */ /* 0x040fe20000010100 */
[----:B------:R-:W-:Y:S01]  /*0b60*/  MOV R142, R128 ;  /* 0x00000080008e7202 */ /* 0x000fe20000000f00 */
[----:B------:R-:W-:Y:S01]  /*0b70*/  FMUL.FTZ R100, R4, R101 ;  /* 0x0000006504647220 */ /* 0x000fe20000410000 */
[----:B------:R-:W-:Y:S01]  /*0b80*/  SHF.R.U64 R140, R128, 0x10, R129 ;  /* 0x00000010808c7819 */ /* 0x000fe20000001281 */
[C---:B------:R-:W-:Y:S01]  /*0b90*/  FADD.FTZ R128, -R121.reuse, R118 ;  /* 0x0000007679807221 */ /* 0x040fe20000010100 */
[----:B------:R-:W-:Y:S01]  /*0ba0*/  MOV R111, R129 ;  /* 0x00000081006f7202 */ /* 0x000fe20000000f00 */
[----:B------:R-:W-:Y:S01]  /*0bb0*/  FADD.FTZ R72, R72, R127 ;  /* 0x0000007f48487221 */ /* 0x000fe20000010000 */
[----:B------:R-:W-:Y:S01]  /*0bc0*/  SHF.R.U32.HI R141, RZ, 0x10, R129 ;  /* 0x00000010ff8d7819 */ /* 0x000fe20000011681 */
[----:B------:R-:W-:Y:S01]  /*0bd0*/  FADD.FTZ R129, -R121, R113 ;  /* 0x0000007179817221 */ /* 0x000fe20000010100 */
[----:B------:R-:W-:Y:S01]  /*0be0*/  MOV R133, R123 ;  /* 0x0000007b00857202 */ /* 0x000fe20000000f00 */
[----:B------:R-:W-:Y:S01]  /*0bf0*/  FFMA.FTZ R36, R151, R127, R36 ;  /* 0x0000007f97247223 */ /* 0x000fe20000010024 */
[----:B------:R-:W-:Y:S01]  /*0c00*/  SHF.L.U32 R131, R131, 0x10, RZ ;  /* 0x0000001083837819 */ /* 0x000fe200000006ff */
[----:B------:R-:W-:-:S02]  /*0c10*/  IMAD.MOV.U32 R139, RZ, RZ, R124 ;  /* 0x000000ffff8b7224 */ /* 0x000fc400078e007c */
[----:B------:R-:W-:Y:S01]  /*0c20*/  FMUL.FTZ R101, R4, R143 ;  /* 0x0000008f04657220 */ /* 0x000fe20000410000 */
[----:B------:R-:W-:Y:S01]  /*0c30*/  IMAD.U32 R130, R130, 0x10000, RZ ;  /* 0x0001000082827824 */ /* 0x000fe200078e00ff */
[----:B------:R-:W-:Y:S01]  /*0c40*/  SHF.L.U32 R134, R135, 0x10, RZ ;  /* 0x0000001087867819 */ /* 0x000fe200000006ff */
[----:B------:R-:W-:Y:S01]  /*0c50*/  FMUL.FTZ R127, R32, R127 ;  /* 0x0000007f207f7220 */ /* 0x000fe20000410000 */
[----:B------:R-:W-:Y:S01]  /*0c60*/  FADD.FTZ R105, -R121, R119 ;  /* 0x0000007779697221 */ /* 0x000fe20000010100 */
[----:B------:R-:W-:Y:S01]  /*0c70*/  FMUL.FTZ R102, R4, R103 ;  /* 0x0000006704667220 */ /* 0x000fe20000410000 */
[----:B------:R-:W-:Y:S01]  /*0c80*/  IMAD.MOV.U32 R136, RZ, RZ, R122 ;  /* 0x000000ffff887224 */ /* 0x000fe200078e007a */
[----:B------:R-:W-:Y:S01]  /*0c90*/  SHF.R.U64 R132, R122, 0x10, R123 ;  /* 0x000000107a847819 */ /* 0x000fe2000000127b */
[C---:B------:R-:W-:Y:S01]  /*0ca0*/  FMUL.FTZ R112, R4.reuse, R145 ;  /* 0x0000009104707220 */ /* 0x040fe20000410000 */
[C---:B------:R-:W-:Y:S01]  /*0cb0*/  FMUL.FTZ R119, R4.reuse, R125 ;  /* 0x0000007d04777220 */ /* 0x040fe20000410000 */
[----:B------:R-:W-:Y:S01]  /*0cc0*/  SHF.L.U32 R146, R109, 0x10, RZ ;  /* 0x000000106d927819 */ /* 0x000fe200000006ff */
[C---:B------:R-:W-:Y:S01]  /*0cd0*/  FMUL.FTZ R122, R4.reuse, R129 ;  /* 0x00000081047a7220 */ /* 0x040fe20000410000 */
        /* <DEDUP_REMOVED lines=8> */
[----:B------:R-:W-:-:S02]  /*0d60*/  IMAD.U32 R133, R139, 0x10000, RZ ;  /* 0x000100008b857824 */ /* 0x000fc400078e00ff */
[----:B------:R-:W-:Y:S01]  /*0d70*/  FADD.FTZ R108, RZ, R127 ;  /* 0x0000007fff6c7221 */ /* 0x000fe20000010000 */
[----:B------:R-:W-:Y:S01]  /*0d80*/  FADD.FTZ R123, -R121, R104 ;  /* 0x00000068797b7221 */ /* 0x000fe20000010100 */
[----:B------:R-:W-:Y:S01]  /*0d90*/  FADD.FTZ R75, R75, R134 ;  /* 0x000000864b4b7221 */ /* 0x000fe20000010000 */
[-C--:B------:R-:W-:Y:S01]  /*0da0*/  FFMA.FTZ R39, R102, R134.reuse, R39 ;  /* 0x0000008666277223 */ /* 0x080fe20000010027 */
[----:B------:R-:W-:Y:S01]  /*0db0*/  FMUL.FTZ R131, R35, R134 ;  /* 0x0000008623837220 */ /* 0x000fe20000410000 */
[----:B------:R-:W-:Y:S01]  /*0dc0*/  FFMA.FTZ R139, R151, R127, RZ ;  /* 0x0000007f978b7223 */ /* 0x000fe200000100ff */
[----:B------:R-:W-:Y:S02]  /*0dd0*/  MOV R104, R126 ;  /* 0x0000007e00687202 */ /* 0x000fe40000000f00 */
[----:B------:R-:W-:Y:S02]  /*0de0*/  SHF.L.U32 R134, R132, 0x10, RZ ;  /* 0x0000001084867819 */ /* 0x000fe400000006ff */
[----:B------:R-:W-:Y:S01]  /*0df0*/  SHF.L.U32 R132, R141, 0x10, RZ ;  /* 0x000000108d847819 */ /* 0x000fe200000006ff */
[----:B------:R-:W-:Y:S01]  /*0e00*/  FADD.FTZ R141, R108, R129 ;  /* 0x000000816c8d7221 */ /* 0x000fe20000010000 */
[----:B------:R-:W-:Y:S01]  /*0e10*/  FMUL.FTZ R113, R4, R147 ;  /* 0x0000009304717220 */ /* 0x000fe20000410000 */
[----:B------:R-:W-:Y:S01]  /*0e20*/  FFMA.FTZ R108, R100, R129, R139 ;  /* 0x00000081646c7223 */ /* 0x000fe2000001008b */
[----:B------:R-:W-:Y:S01]  /*0e30*/  SHF.L.U32 R147, R104, 0x10, RZ ;  /* 0x0000001068937819 */ /* 0x000fe200000006ff */
[----:B------:R-:W-:Y:S01]  /*0e40*/  IMAD.U32 R135, R136, 0x10000, RZ ;  /* 0x0001000088877824 */ /* 0x000fe200078e00ff */
[----:B------:R-:W-:Y:S01]  /*0e50*/  SHF.L.U32 R104, R138, 0x10, RZ ;  /* 0x000000108a687819 */ /* 0x000fe200000006ff */
[----:B------:R-:W-:Y:S01]  /*0e60*/  FADD.FTZ R138, R141, R128 ;  /* 0x000000808d8a7221 */ /* 0x000fe20000010000 */
[----:B------:R-:W-:Y:S01]  /*0e70*/  FFMA.FTZ R139, R101, R128, R108 ;  /* 0x00000080658b7223 */ /* 0x000fe2000001006c */
[----:B------:R-:W-:Y:S01]  /*0e80*/  FMUL.FTZ R103, R4, R123 ;  /* 0x0000007b04677220 */ /* 0x000fe20000410000 */
[----:B------:R-:W-:Y:S01]  /*0e90*/  FADD.FTZ R73, R73, R130 ;  /* 0x0000008249497221 */ /* 0x000fe20000010000 */
[----:B------:R-:W-:Y:S01]  /*0ea0*/  FFMA.FTZ R37, R100, R130, R37 ;  /* 0x0000008264257223 */ /* 0x000fe20000010025 */
        /* <DEDUP_REMOVED lines=16> */
[----:B------:R-:W-:-:S02]  /*0fb0*/  IMAD.U32 R136, R137, 0x10000, RZ ;  /* 0x0001000089887824 */ /* 0x000fc400078e00ff */
[----:B------:R-:W-:Y:S01]  /*0fc0*/  FMUL.FTZ R134, R30, R145 ;  /* 0x000000911e867220 */ /* 0x000fe20000410000 */
[----:B------:R-:W-:Y:S01]  /*0fd0*/  FADD.FTZ R143, R108, R135 ;  /* 0x000000876c8f7221 */ /* 0x000fe20000010000 */
[----:B------:R-:W-:Y:S01]  /*0fe0*/  FFMA.FTZ R108, R112, R135, R141 ;  /* 0x00000087706c7223 */ /* 0x000fe2000001008d */
[----:B------:R-:W-:Y:S01]  /*0ff0*/  FADD.FTZ R159, -R121, R114 ;  /* 0x00000072799f7221 */ /* 0x000fe20000010100 */
[----:B------:R-:W-:Y:S01]  /*1000*/  SHF.L.U32 R144, R106, 0x10, RZ ;  /* 0x000000106a907819 */ /* 0x000fe200000006ff */
[----:B------:R-:W-:Y:S01]  /*1010*/  FMUL.FTZ R114, R4, R149 ;  /* 0x0000009504727220 */ /* 0x000fe20000410000 */
[----:B------:R-:W-:Y:S02]  /*1020*/  IMAD.U32 R106, R140, 0x10000, RZ ;  /* 0x000100008c6a7824 */ /* 0x000fe400078e00ff */
[----:B------:R-:W-:Y:S01]  /*1030*/  FMUL.FTZ R137, R31, R136 ;  /* 0x000000881f897220 */ /* 0x000fe20000410000 */
[----:B------:R-:W-:Y:S01]  /*1040*/  FADD.FTZ R140, R143, R134 ;  /* 0x000000868f8c7221 */ /* 0x000fe20000010000 */
[C---:B------:R-:W-:Y:S01]  /*1050*/  FFMA.FTZ R143, R113.reuse, R134, R108 ;  /* 0x00000086718f7223 */ /* 0x040fe2000001006c */
[----:B------:R-:W-:Y:S01]  /*1060*/  FMUL.FTZ R118, R4, R157 ;  /* 0x0000009d04767220 */ /* 0x000fe20000410000 */
[----:B------:R-:W-:Y:S01]  /*1070*/  SHF.L.U32 R107, R142, 0x10, RZ ;  /* 0x000000108e6b7819 */ /* 0x000fe200000006ff */
        /* <DEDUP_REMOVED lines=10> */
[----:B------:R-:W-:Y:S01]  /*1120*/  FADD.FTZ R163, -R121, R116 ;  /* 0x0000007479a37221 */ /* 0x000fe20000010100 */
[----:B------:R-:W-:Y:S01]  /*1130*/  FMUL.FTZ R139, R25, R144 ;  /* 0x00000090198b7220 */ /* 0x000fe20000410000 */
[----:B------:R-:W-:Y:S01]  /*1140*/  FADD.FTZ R60, R60, R107 ;  /* 0x0000006b3c3c7221 */ /* 0x000fe20000010000 */
[-C--:B------:R-:W-:Y:S01]  /*1150*/  FFMA.FTZ R48, R119, R107.reuse, R48 ;  /* 0x0000006b77307223 */ /* 0x080fe20000010030 */
[----:B------:R-:W-:Y:S01]  /*1160*/  FMUL.FTZ R140, R20, R107 ;  /* 0x0000006b148c7220 */ /* 0x000fe20000410000 */
[----:B------:R-:W-:Y:S01]  /*1170*/  FADD.FTZ R104, R145, R136 ;  /* 0x0000008891687221 */ /* 0x000fe20000010000 */
[----:B------:R-:W-:Y:S01]  /*1180*/  FMUL.FTZ R116, R4, R153 ;  /* 0x0000009904747220 */ /* 0x000fe20000410000 */
[----:B------:R-:W-:-:S02]  /*1190*/  FFMA.FTZ R107, R115, R136, R108 ;  /* 0x00000088736b7223 */ /* 0x000fc4000001006c */
[----:B------:R-:W-:Y:S01]  /*11a0*/  FADD.FTZ R145, R104, R139 ;  /* 0x0000008b68917221 */ /* 0x000fe20000010000 */
[----:B------:R-:W-:Y:S01]  /*11b0*/  SHF.L.U32 R111, R111, 0x10, RZ ;  /* 0x000000106f6f7819 */ /* 0x000fe200000006ff */
        /* <DEDUP_REMOVED lines=52> */
.L_x_5281:
[----:B------:R-:W-:Y:S05]  /*1500*/  BSYNC B0 ;  /* 0x0000000000007941 */ /* 0x000fea0003800000 */
.L_x_5279:
        /* <DEDUP_REMOVED lines=25> */
.L_x_5344:
        /* <DEDUP_REMOVED lines=8> */
[----:B-----5:R-:W-:-:S02]  /*1720*/  ISETP.GE.AND P4, PT, R15, 0x1, PT ;  /* 0x000000010f00780c */ /* 0x020fc40003f86270 */
[C---:B------:R-:W-:Y:S02]  /*1730*/  @!P6 ISETP.NE.U32.AND P1, PT, R2.reuse, RZ, PT ;  /* 0x000000ff0200e20c */ /* 0x040fe40003f25070 */
[----:B------:R-:W-:Y:S02]  /*1740*/  @!P6 ISETP.NE.U32.AND P3, PT, R2, RZ, PT ;  /* 0x000000ff0200e20c */ /* 0x000fe40003f65070 */
[----:B------:R-:W-:Y:S02]  /*1750*/  @!P6 ISETP.NE.AND.EX P1, PT, R0, RZ, PT, P1 ;  /* 0x000000ff0000e20c */ /* 0x000fe40003f25310 */
[----:B------:R-:W-:Y:S02]  /*1760*/  @!P6 ISETP.NE.U32.AND P2, PT, R2, RZ, PT ;  /* 0x000000ff0200e20c */ /* 0x000fe40003f45070 */
[C---:B------:R-:W-:Y:S02]  /*1770*/  @!P6 ISETP.NE.AND.EX P3, PT, R0.reuse, RZ, PT, P3 ;  /* 0x000000ff0000e20c */ /* 0x040fe40003f65330 */
[----:B------:R-:W-:-:S02]  /*1780*/  @!P6 ISETP.NE.AND.EX P2, PT, R0, RZ, PT, P2 ;  /* 0x000000ff0000e20c */ /* 0x000fc40003f45320 */
[----:B------:R-:W-:Y:S02]  /*1790*/  @!P6 FSEL R155, R76, RZ, P3 ;  /* 0x000000ff4c9be208 */ /* 0x000fe40001800000 */
[----:B------:R-:W-:Y:S02]  /*17a0*/  ISETP.NE.U32.AND P3, PT, RZ, UR10, PT ;  /* 0x0000000aff007c0c */ /* 0x000fe4000bf65070 */
[----:B---3--:R-:W-:Y:S02]  /*17b0*/  LEA R110, R111, R110, 0x18 ;  /* 0x0000006e6f6e7211 */ /* 0x008fe400078ec0ff */
[----:B------:R-:W-:Y:S02]  /*17c0*/  ISETP.NE.AND.EX P3, PT, RZ, UR11, PT, P3 ;  /* 0x0000000bff007c0c */ /* 0x000fe4000bf65330 */
[----:B------:R-:W-:Y:S01]  /*17d0*/  LEA R152, R104, R110, 0x3 ;  /* 0x0000006e68987211 */ /* 0x000fe200078e18ff */
[----:B------:R-:W-:-:S05]  /*17e0*/  @!P0 IMAD R150, R105, 0x8, R110 ;  /* 0x0000000869968824 */ /* 0x000fca00078e026e */
        /* <DEDUP_REMOVED lines=33> */
.L_x_5284:
[----:B------:R-:W-:Y:S05]  /*1a00*/  BSYNC B0 ;  /* 0x0000000000007941 */ /* 0x000fea0003800000 */
.L_x_5283:
        /* <DEDUP_REMOVED lines=8> */
.L_x_5286:
[----:B------:R-:W-:Y:S05]  /*1a90*/  BSYNC B0 ;  /* 0x0000000000007941 */ /* 0x000fea0003800000 */
.L_x_5285:
        /* <DEDUP_REMOVED lines=8> */
.L_x_5288:
[----:B------:R-:W-:Y:S05]  /*1b20*/  BSYNC B0 ;  /* 0x0000000000007941 */ /* 0x000fea0003800000 */
.L_x_5287:
        /* <DEDUP_REMOVED lines=8> */
.L_x_5290:
[----:B------:R-:W-:Y:S05]  /*1bb0*/  BSYNC B0 ;  /* 0x0000000000007941 */ /* 0x000fea0003800000 */
.L_x_5289:
[----:B------:R-:W0:Y:S01]  /*1bc0*/  @P4 LDC R157, c[0x0][0x29c] ;  /* 0x0000a700ff9d4b82 */ /* 0x000e220000000800 */
[----:B------:R-:W-:Y:S01]  /*1bd0*/  @P4 IADD3 R15, R15, -0x1, RZ ;  /* 0xffffffff0f0f4810 */ /* 0x000fe20007ffe0ff */
[----:B------:R-:W-:Y:S01]  /*1be0*/  BSSY B0, `(.L_x_5291) ;  /* 0x0000031000007945 */ /* 0x000fe20003800000 */
[C---:B------:R-:W-:Y:S01]  /*1bf0*/  SEL R104, R155.reuse, R96, P3 ;  /* 0x000000609b687207 */ /* 0x040fe20001800000 */
[----:B------:R-:W-:Y:S01]  /*1c00*/  @P4 FMUL.FTZ R155, R155, R133 ;  /* 0x000000859b9b4220 */ /* 0x000fe20000410000 */
[----:B------:R-:W-:Y:S01]  /*1c10*/  SEL R105, R132, R97, P3 ;  /* 0x0000006184697207 */ /* 0x000fe20001800000 */
[----:B------:R-:W-:Y:S01]  /*1c20*/  @P4 IMAD R15, R15, R120, RZ ;  /* 0x000000780f0f4224 */ /* 0x000fe200078e02ff */
[----:B------:R-:W-:Y:S01]  /*1c30*/  SEL R106, R153, R98, P3 ;  /* 0x00000062996a7207 */ /* 0x000fe20001800000 */
[----:B------:R-:W1:Y:S01]  /*1c40*/  @P4 LDC R152, c[0x0][0x29c] ;  /* 0x0000a700ff984b82 */ /* 0x000e620000000800 */
[----:B------:R-:W-:Y:S01]  /*1c50*/  SEL R107, R150, R99, P3 ;  /* 0x00000063966b7207 */ /* 0x000fe20001800000 */
[----:B------:R-:W-:Y:S01]  /*1c60*/  IMAD.MOV.U32 R133, RZ, RZ, RZ ;  /* 0x000000ffff857224 */ /* 0x000fe200078e00ff */
[----:B------:R-:W-:-:S02]  /*1c70*/  @P4 SHF.R.S32.HI R120, RZ, 0x1f, R15 ;  /* 0x0000001fff784819 */ /* 0x000fc4000001140f */
[----:B------:R-:W-:Y:S01]  /*1c80*/  @!P6 ISETP.NE.U32.AND P1, PT, R2, RZ, PT ;  /* 0x000000ff0200e20c */ /* 0x000fe20003f25070 */
[----:B------:R1:W-:Y:S01]  /*1c90*/  @P0 STG.E.128 desc[UR4][R108.64], R104 ;  /* 0x000000686c000986 */ /* 0x0003e2000c101d04 */
[----:B------:R-:W-:Y:S01]  /*1ca0*/  @P4 LEA.HI R120, R120, R15, RZ, 0x2 ;  /* 0x0000000f78784211 */ /* 0x000fe200078f10ff */
[----:B------:R-:W2:Y:S01]  /*1cb0*/  @P4 LDC R159, c[0x0][0x29c] ;  /* 0x0000a700ff9f4b82 */ /* 0x000ea20000000800 */
[----:B------:R-:W-:Y:S02]  /*1cc0*/  @P4 LOP3.LUT R5, R8, 0x7f, RZ, 0xc0, !PT ;  /* 0x0000007f08054812 */ /* 0x000fe400078ec0ff */
[----:B------:R-:W-:Y:S02]  /*1cd0*/  @!P6 ISETP.NE.U32.AND P2, PT, R2, RZ, PT ;  /* 0x000000ff0200e20c */ /* 0x000fe40003f45070 */
[----:B------:R-:W-:Y:S02]  /*1ce0*/  @!P6 ISETP.NE.AND.EX P1, PT, R0, RZ, PT, P1 ;  /* 0x000000ff0000e20c */ /* 0x000fe40003f25310 */
[----:B------:R-:W-:Y:S01]  /*1cf0*/  @P4 LEA.HI.SX32 R133, R120, R5, 0x1e ;  /* 0x0000000578854211 */ /* 0x000fe200078ff2ff */
[----:B0-----:R-:W-:Y:S01]  /*1d00*/  @P4 FMUL.FTZ R15, R132, R157 ;  /* 0x0000009d840f4220 */ /* 0x001fe20000410000 */
[----:B------:R-:W-:Y:S01]  /*1d10*/  @!P6 ISETP.NE.AND.EX P2, PT, R0, RZ, PT, P2 ;  /* 0x000000ff0000e20c */ /* 0x000fe20003f45320 */
[----:B------:R-:W0:Y:S01]  /*1d20*/  @P4 LDC R132, c[0x0][0x29c] ;  /* 0x0000a700ff844b82 */ /* 0x000e220000000800 */
[----:B------:R-:W-:-:S02]  /*1d30*/  @!P6 FSEL R120, R81, RZ, P1 ;  /* 0x000000ff5178e208 */ /* 0x000fc40000800000 */
[----:B------:R-:W-:Y:S02]  /*1d40*/  @P4 F2FP.BF16.F32.PACK_AB R15, RZ, R15 ;  /* 0x0000000fff0f423e */ /* 0x000fe400000010ff */
[----:B------:R-:W-:Y:S01]  /*1d50*/  @!P6 ISETP.NE.U32.AND P1, PT, R2, RZ, PT ;  /* 0x000000ff0200e20c */ /* 0x000fe20003f25070 */
[----:B-1----:R-:W-:Y:S01]  /*1d60*/  @P4 FMUL.FTZ R104, R153, R152 ;  /* 0x0000009899684220 */ /* 0x002fe20000410000 */
[----:B------:R-:W-:Y:S01]  /*1d70*/  @!P6 FSEL R153, R80, RZ, P2 ;  /* 0x000000ff5099e208 */ /* 0x000fe20001000000 */
[----:B------:R-:W1:Y:S01]  /*1d80*/  @P0 LDC.64 R108, c[0x0][0x308] ;  /* 0x0000c200ff6c0b82 */ /* 0x000e620000000a00 */
[----:B------:R-:W-:Y:S02]  /*1d90*/  @P4 PRMT R10, R15, 0x7610, R10 ;  /* 0x000076100f0a4816 */ /* 0x000fe4000000000a */
[----:B------:R-:W-:Y:S02]  /*1da0*/  @P4 F2FP.BF16.F32.PACK_AB R155, RZ, R155 ;  /* 0x0000009bff9b423e */ /* 0x000fe400000010ff */
[----:B------:R-:W-:Y:S01]  /*1db0*/  @!P6 ISETP.NE.U32.AND P2, PT, R2, RZ, PT ;  /* 0x000000ff0200e20c */ /* 0x000fe20003f45070 */
[----:B--2---:R-:W-:Y:S01]  /*1dc0*/  @P4 FMUL.FTZ R150, R150, R159 ;  /* 0x0000009f96964220 */ /* 0x004fe20000410000 */
[----:B------:R-:W-:-:S02]  /*1dd0*/  @P4 F2FP.BF16.F32.PACK_AB R104, RZ, R104 ;  /* 0x00000068ff68423e */ /* 0x000fc400000010ff */
[C---:B------:R-:W-:Y:S02]  /*1de0*/  @!P6 ISETP.NE.AND.EX P1, PT, R0.reuse, RZ, PT, P1 ;  /* 0x000000ff0000e20c */ /* 0x040fe40003f25310 */
[----:B------:R-:W-:Y:S02]  /*1df0*/  @P4 F2FP.BF16.F32.PACK_AB R15, RZ, R150 ;  /* 0x00000096ff0f423e */ /* 0x000fe400000010ff */
[----:B------:R-:W-:Y:S02]  /*1e00*/  @P4 PRMT R9, R155, 0x7610, R9 ;  /* 0x000076109b094816 */ /* 0x000fe40000000009 */
[----:B------:R-:W-:Y:S02]  /*1e10*/  @!P6 ISETP.NE.AND.EX P2, PT, R0, RZ, PT, P2 ;  /* 0x000000ff0000e20c */ /* 0x000fe40003f45320 */
[----:B------:R-:W-:Y:S02]  /*1e20*/  @P4 PRMT R11, R104, 0x7610, R11 ;  /* 0x00007610680b4816 */ /* 0x000fe4000000000b */
[----:B------:R-:W-:-:S02]  /*1e30*/  @!P6 FSEL R150, R83, RZ, P1 ;  /* 0x000000ff5396e208 */ /* 0x000fc40000800000 */
[----:B------:R-:W-:Y:S01]  /*1e40*/  @P4 PRMT R12, R15, 0x7610, R12 ;  /* 0x000076100f0c4816 */ /* 0x000fe2000000000c */
[----:B-1----:R-:W-:Y:S01]  /*1e50*/  @P0 IMAD.WIDE.U32 R108, R14, 0x10, R108 ;  /* 0x000000100e6c0825 */ /* 0x002fe200078e006c */
        /* <DEDUP_REMOVED lines=9> */
.L_x_5292:
[----:B------:R-:W-:Y:S05]  /*1ef0*/  BSYNC B0 ;  /* 0x0000000000007941 */ /* 0x000fea0003800000 */
.L_x_5291:
        /* <DEDUP_REMOVED lines=8> */
.L_x_5294:
[----:B------:R-:W-:Y:S05]  /*1f80*/  BSYNC B0 ;  /* 0x0000000000007941 */ /* 0x000fea0003800000 */
.L_x_5293:
        /* <DEDUP_REMOVED lines=9> */
.L_x_5296:
[----:B------:R-:W-:Y:S05]  /*2020*/  BSYNC B0 ;  /* 0x0000000000007941 */ /* 0x000fea0003800000 */
.L_x_5295:
        /* <DEDUP_REMOVED lines=10> */
.L_x_5298:
[----:B------:R-:W-:Y:S05]  /*20d0*/  BSYNC B0 ;  /* 0x0000000000007941 */ /* 0x000fea0003800000 */
.L_x_5297:
        /* <DEDUP_REMOVED lines=8> */
.L_x_5300:
[----:B------:R-:W-:Y:S05]  /*2160*/  BSYNC B0 ;  /* 0x0000000000007941 */ /* 0x000fea0003800000 */
.L_x_5299:
[----:B------:R-:W0:Y:S01]  /*2170*/  @P4 LDC R157, c[0x0][0x29c] ;  /* 0x0000a700ff9d4b82 */ /* 0x000e220000000800 */
[----:B------:R-:W-:Y:S01]  /*2180*/  SEL R106, R155, R98, P3 ;  /* 0x000000629b6a7207 */ /* 0x000fe20001800000 */
[----:B------:R-:W-:Y:S01]  /*2190*/  @P4 FMUL.FTZ R132, R153, R132 ;  /* 0x0000008499844220 */ /* 0x000fe20000410000 */
[----:B------:R-:W-:Y:S01]  /*21a0*/  SEL R107, R150, R99, P3 ;  /* 0x00000063966b7207 */ /* 0x000fe20001800000 */
[----:B------:R-:W-:Y:S01]  /*21b0*/  BSSY B0, `(.L_x_5301) ;  /* 0x0000022000007945 */ /* 0x000fe20003800000 */
[C---:B------:R-:W-:Y:S02]  /*21c0*/  @!P6 ISETP.NE.U32.AND P1, PT, R2.reuse, RZ, PT ;  /* 0x000000ff0200e20c */ /* 0x040fe40003f25070 */
[----:B------:R-:W-:Y:S01]  /*21d0*/  @!P6 ISETP.NE.U32.AND P2, PT, R2, RZ, PT ;  /* 0x000000ff0200e20c */ /* 0x000fe20003f45070 */
[----:B------:R-:W1:Y:S01]  /*21e0*/  @P4 LDC R152, c[0x0][0x29c] ;  /* 0x0000a700ff984b82 */ /* 0x000e620000000800 */
[----:B------:R2:W-:Y:S01]  /*21f0*/  @P0 STG.E.128 desc[UR4][R108.64], R104 ;  /* 0x000000686c000986 */ /* 0x0005e2000c101d04 */
[----:B------:R-:W-:-:S02]  /*2200*/  @!P6 ISETP.NE.AND.EX P1, PT, R0, RZ, PT, P1 ;  /* 0x000000ff0000e20c */ /* 0x000fc40003f25310 */
[----:B------:R-:W-:Y:S02]  /*2210*/  @!P6 ISETP.NE.AND.EX P2, PT, R0, RZ, PT, P2 ;  /* 0x000000ff0000e20c */ /* 0x000fe40003f45320 */
[----:B------:R-:W-:Y:S02]  /*2220*/  @!P6 FSEL R153, R84, RZ, P1 ;  /* 0x000000ff5499e208 */ /* 0x000fe40000800000 */
[----:B------:R-:W3:Y:S01]  /*2230*/  @P4 LDC R159, c[0x0][0x29c] ;  /* 0x0000a700ff9f4b82 */ /* 0x000ee20000000800 */
[----:B------:R-:W-:-:S07]  /*2240*/  @!P6 ISETP.NE.U32.AND P1, PT, R2, RZ, PT ;  /* 0x000000ff0200e20c */ /* 0x000fce0003f25070 */
[----:B------:R-:W4:Y:S01]  /*2250*/  @P0 LDC.64 R14, c[0x0][0x308] ;  /* 0x0000c200ff0e0b82 */ /* 0x000f220000000a00 */
[----:B0-----:R-:W-:Y:S01]  /*2260*/  @P4 FMUL.FTZ R120, R120, R157 ;  /* 0x0000009d78784220 */ /* 0x001fe20000410000 */
[----:B--2---:R-:W-:-:S04]  /*2270*/  @P4 F2FP.BF16.F32.PACK_AB R109, RZ, R132 ;  /* 0x00000084ff6d423e */ /* 0x004fc800000010ff */
[----:B------:R-:W-:Y:S02]  /*2280*/  @P4 F2FP.BF16.F32.PACK_AB R120, RZ, R120 ;  /* 0x00000078ff78423e */ /* 0x000fe400000010ff */
[----:B------:R-:W0:Y:S01]  /*2290*/  @P4 LDC R132, c[0x0][0x29c] ;  /* 0x0000a700ff844b82 */ /* 0x000e220000000800 */
[----:B-1----:R-:W-:Y:S01]  /*22a0*/  @P4 FMUL.FTZ R155, R155, R152 ;  /* 0x000000989b9b4220 */ /* 0x002fe20000410000 */
[----:B------:R-:W-:Y:S02]  /*22b0*/  @P4 PRMT R10, R120, 0x7610, R10 ;  /* 0x00007610780a4816 */ /* 0x000fe4000000000a */
[----:B------:R-:W-:Y:S02]  /*22c0*/  @P4 PRMT R9, R109, 0x7610, R9 ;  /* 0x000076106d094816 */ /* 0x000fe40000000009 */
[----:B------:R-:W-:Y:S01]  /*22d0*/  @P4 F2FP.BF16.F32.PACK_AB R155, RZ, R155 ;  /* 0x0000009bff9b423e */ /* 0x000fe200000010ff */
[----:B---3--:R-:W-:Y:S01]  /*22e0*/  @P4 FMUL.FTZ R150, R150, R159 ;  /* 0x0000009f96964220 */ /* 0x008fe20000410000 */
[----:B------:R-:W-:-:S02]  /*22f0*/  @!P6 FSEL R120, R85, RZ, P2 ;  /* 0x000000ff5578e208 */ /* 0x000fc40001000000 */
[----:B------:R-:W-:Y:S02]  /*2300*/  @P4 PRMT R11, R155, 0x7610, R11 ;  /* 0x000076109b0b4816 */ /* 0x000fe4000000000b */
[----:B------:R-:W-:-:S04]  /*2310*/  @P4 F2FP.BF16.F32.PACK_AB R150, RZ, R150 ;  /* 0x00000096ff96423e */ /* 0x000fc800000010ff */
        /* <DEDUP_REMOVED lines=11> */
.L_x_5302:
[----:B------:R-:W-:Y:S05]  /*23d0*/  BSYNC B0 ;  /* 0x0000000000007941 */ /* 0x000fea0003800000 */
.L_x_5301:
        /* <DEDUP_REMOVED lines=8> */
.L_x_5304:
[----:B------:R-:W-:Y:S05]  /*2460*/  BSYNC B0 ;  /* 0x0000000000007941 */ /* 0x000fea0003800000 */
.L_x_5303:
        /* <DEDUP_REMOVED lines=8> */
.L_x_5306:
[----:B------:R-:W-:Y:S05]  /*24f0*/  BSYNC B0 ;  /* 0x0000000000007941 */ /* 0x000fea0003800000 */
.L_x_5305:
[----:B------:R-:W-:Y:S01]  /*2500*/  @!P6 ISETP.NE.U32.AND P2, PT, R2, RZ, PT ;  /* 0x000000ff0200e20c */ /* 0x000fe20003f45070 */
[----:B------:R-:W-:Y:S01]  /*2510*/  BSSY B0, `(.L_x_5307) ;  /* 0x000000e000007945 */ /* 0x000fe20003800000 */
[C---:B------:R-:W-:Y:S01]  /*2520*/  @!P6 ISETP.NE.AND.EX P1, PT, R0.reuse, RZ, PT, P1 ;  /* 0x000000ff0000e20c */ /* 0x040fe20003f25310 */
[----:B------:R-:W-:Y:S01]  /*2530*/  @P0 IMAD.WIDE.U32 R108, R13, 0x10, R14 ;  /* 0x000000100d6c0825 */ /* 0x000fe200078e000e */
        /* <DEDUP_REMOVED lines=11> */
.L_x_5308:
[----:B------:R-:W-:Y:S05]  /*25f0*/  BSYNC B0 ;  /* 0x0000000000007941 */ /* 0x000fea0003800000 */
.L_x_5307:
        /* <DEDUP_REMOVED lines=10> */
.L_x_5310:
[----:B------:R-:W-:Y:S05]  /*26a0*/  BSYNC B0 ;  /* 0x0000000000007941 */ /* 0x000fea0003800000 */
.L_x_5309:
[----:B------:R-:W1:Y:S01]  /*26b0*/  @P4 LDC R157, c[0x0][0x29c] ;  /* 0x0000a700ff9d4b82 */ /* 0x000e620000000800 */
[----:B------:R-:W-:Y:S01]  /*26c0*/  SEL R107, R154, R99, P3 ;  /* 0x000000639a6b7207 */ /* 0x000fe20001800000 */
[----:B0-----:R-:W-:Y:S01]  /*26d0*/  @P4 FMUL.FTZ R132, R153, R132 ;  /* 0x0000008499844220 */ /* 0x001fe20000410000 */
[C---:B------:R-:W-:Y:S01]  /*26e0*/  @!P6 ISETP.NE.U32.AND P1, PT, R2.reuse, RZ, PT ;  /* 0x000000ff0200e20c */ /* 0x040fe20003f25070 */
[----:B------:R-:W-:Y:S01]  /*26f0*/  BSSY B0, `(.L_x_5311) ;  /* 0x0000021000007945 */ /* 0x000fe20003800000 */
[----:B------:R-:W-:Y:S01]  /*2700*/  @!P6 ISETP.NE.U32.AND P2, PT, R2, RZ, PT ;  /* 0x000000ff0200e20c */ /* 0x000fe20003f45070 */
[----:B------:R0:W-:Y:S01]  /*2710*/  @P0 STG.E.128 desc[UR4][R108.64], R104 ;  /* 0x000000686c000986 */ /* 0x0001e2000c101d04 */
[----:B------:R-:W-:Y:S01]  /*2720*/  @!P6 ISETP.NE.AND.EX P1, PT, R0, RZ, PT, P1 ;  /* 0x000000ff0000e20c */ /* 0x000fe20003f25310 */
[----:B------:R-:W2:Y:S08]  /*2730*/  @P4 LDC R156, c[0x0][0x29c] ;  /* 0x0000a700ff9c4b82 */ /* 0x000eb00000000800 */
[----:B------:R-:W3:Y:S01]  /*2740*/  @P4 LDC R159, c[0x0][0x29c] ;  /* 0x0000a700ff9f4b82 */ /* 0x000ee20000000800 */
[----:B0-----:R-:W-:-:S07]  /*2750*/  @P4 F2FP.BF16.F32.PACK_AB R109, RZ, R132 ;  /* 0x00000084ff6d423e */ /* 0x001fce00000010ff */
[----:B------:R-:W0:Y:S01]  /*2760*/  @P4 LDC R152, c[0x0][0x29c] ;  /* 0x0000a700ff984b82 */ /* 0x000e220000000800 */
[----:B-1----:R-:W-:Y:S01]  /*2770*/  @P4 FMUL.FTZ R120, R120, R157 ;  /* 0x0000009d78784220 */ /* 0x002fe20000410000 */
[----:B------:R-:W-:Y:S02]  /*2780*/  @P4 PRMT R9, R109, 0x7610, R9 ;  /* 0x000076106d094816 */ /* 0x000fe40000000009 */
[----:B------:R-:W-:Y:S01]  /*2790*/  @!P6 FSEL R109, R88, RZ, P1 ;  /* 0x000000ff586de208 */ /* 0x000fe20000800000 */
[----:B--2---:R-:W-:-:S03]  /*27a0*/  @P4 FMUL.FTZ R155, R155, R156 ;  /* 0x0000009c9b9b4220 */ /* 0x004fc60000410000 */
[----:B------:R-:W1:Y:S01]  /*27b0*/  @P4 LDC R150, c[0x0][0x29c] ;  /* 0x0000a700ff964b82 */ /* 0x000e620000000800 */
        /* <DEDUP_REMOVED lines=10> */
[----:B0-----:R-:W-:Y:S05]  /*2860*/  @!P4 BRA `(.L_x_5312) ;  /* 0x000000000024c947 */ /* 0x001fea0003800000 */
[----:B------:R-:W0:Y:S01]  /*2870*/  LDC.64 R106, c[0x0][0x2f8] ;  /* 0x0000be00ff6a7b82 */ /* 0x000e220000000a00 */
[----:B------:R-:W-:Y:S02]  /*2880*/  LOP3.LUT R104, R10, 0xffff, RZ, 0xc0, !PT ;  /* 0x0000ffff0a687812 */ /* 0x000fe400078ec0ff */
[----:B------:R-:W-:-:S03]  /*2890*/  PRMT R153, R11, 0x5410, R12 ;  /* 0x000054100b997816 */ /* 0x000fc6000000000c */
[----:B------:R-:W-:-:S05]  /*28a0*/  IMAD.WIDE.U32 R104, R104, 0x10000, RZ ;  /* 0x0001000068687825 */ /* 0x000fca00078e00ff */
[----:B------:R-:W-:Y:S02]  /*28b0*/  LOP3.LUT R105, R153, R105, RZ, 0xfc, !PT ;  /* 0x0000006999697212 */ /* 0x000fe400078efcff */
[----:B------:R-:W-:Y:S02]  /*28c0*/  IADD3 R153, R133, 0x100, RZ ;  /* 0x0000010085997810 */ /* 0x000fe40007ffe0ff */
[----:B------:R-:W-:-:S03]  /*28d0*/  LOP3.LUT R104, R104, 0xffff, R9, 0xf8, !PT ;  /* 0x0000ffff68687812 */ /* 0x000fc600078ef809 */
[----:B0-----:R-:W-:-:S05]  /*28e0*/  IMAD.WIDE.U32 R106, R153, 0x8, R106 ;  /* 0x00000008996a7825 */ /* 0x001fca00078e006a */
[----:B------:R0:W-:Y:S02]  /*28f0*/  STG.E.64 desc[UR4][R106.64], R104 ;  /* 0x000000686a007986 */ /* 0x0001e4000c101b04 */
.L_x_5312:
[----:B------:R-:W-:Y:S05]  /*2900*/  BSYNC B0 ;  /* 0x0000000000007941 */ /* 0x000fea0003800000 */
.L_x_5311:
        /* <DEDUP_REMOVED lines=8> */
.L_x_5314:
[----:B------:R-:W-:Y:S05]  /*2990*/  BSYNC B0 ;  /* 0x0000000000007941 */ /* 0x000fea0003800000 */
.L_x_5313:
[----:B------:R-:W-:Y:S01]  /*29a0*/  @P4 FMUL.FTZ R152, R109, R152 ;  /* 0x000000986d984220 */ /* 0x000fe20000410000 */
[----:B------:R-:W-:Y:S01]  /*29b0*/  @!P6 ISETP.NE.AND.EX P2, PT, R0, RZ, PT, P2 ;  /* 0x000000ff0000e20c */ /* 0x000fe20003f45320 */
[----:B------:R-:W-:Y:S01]  /*29c0*/  BSSY B0, `(.L_x_5315) ;  /* 0x000000c000007945 */ /* 0x000fe20003800000 */
[----:B------:R-:W-:Y:S01]  /*29d0*/  @!P6 ISETP.NE.U32.AND P1, PT, R2, RZ, PT ;  /* 0x000000ff0200e20c */ /* 0x000fe20003f25070 */
[----:B0-----:R-:W-:Y:S01]  /*29e0*/  @P0 VIADD R107, R3, 0x180 ;  /* 0x00000180036b0836 */ /* 0x001fe20000000000 */
[----:B------:R-:W-:Y:S02]  /*29f0*/  @P4 F2FP.BF16.F32.PACK_AB R152, RZ, R152 ;  /* 0x00000098ff98423e */ /* 0x000fe400000010ff */
        /* <DEDUP_REMOVED lines=8> */
.L_x_5316:
[----:B------:R-:W-:Y:S05]  /*2a80*/  BSYNC B0 ;  /* 0x0000000000007941 */ /* 0x000fea0003800000 */
.L_x_5315:
[----:B------:R-:W-:Y:S01]  /*2a90*/  @!P6 ISETP.NE.U32.AND P2, PT, R2, RZ, PT ;  /* 0x000000ff0200e20c */ /* 0x000fe20003f45070 */
[----:B------:R-:W-:Y:S01]  /*2aa0*/  BSSY B0, `(.L_x_5317) ;  /* 0x0000010000007945 */ /* 0x000fe20003800000 */
[----:B------:R-:W-:Y:S01]  /*2ab0*/  SEL R104, R109, R96, P3 ;  /* 0x000000606d687207 */ /* 0x000fe20001800000 */
[----:B----4-:R-:W-:Y:S01]  /*2ac0*/  @P0 IMAD.WIDE.U32 R14, R107, 0x10, R14 ;  /* 0x000000106b0e0825 */ /* 0x010fe200078e000e */
[----:B------:R-:W-:-:S03]  /*2ad0*/  @!P6 ISETP.NE.AND.EX P2, PT, R0, RZ, PT, P2 ;  /* 0x000000ff0000e20c */ /* 0x000fc60003f45320 */
[----:B-1----:R-:W-:Y:S01]  /*2ae0*/  @P4 FMUL.FTZ R150, R106, R150 ;  /* 0x000000966a964220 */ /* 0x002fe20000410000 */
        /* <DEDUP_REMOVED lines=11> */
.L_x_5318:
[----:B------:R-:W-:Y:S05]  /*2ba0*/  BSYNC B0 ;  /* 0x0000000000007941 */ /* 0x000fea0003800000 */
.L_x_5317:
        /* <DEDUP_REMOVED lines=10> */
.L_x_5320:
[----:B------:R-:W-:Y:S05]  /*2c50*/  BSYNC B0 ;  /* 0x0000000000007941 */ /* 0x000fea0003800000 */
.L_x_5319:
[----:B------:R-:W-:Y:S01]  /*2c60*/  SEL R107, R154, R99, P3 ;  /* 0x000000639a6b7207 */ /* 0x000fe20001800000 */
[----:B--2---:R-:W-:Y:S01]  /*2c70*/  @P4 FMUL.FTZ R153, R109, R132 ;  /* 0x000000846d994220 */ /* 0x004fe20000410000 */
[----:B------:R-:W0:Y:S01]  /*2c80*/  @P4 LDC R120, c[0x0][0x29c] ;  /* 0x0000a700ff784b82 */ /* 0x000e220000000800 */
[C---:B------:R-:W-:Y:S01]  /*2c90*/  @!P6 ISETP.NE.U32.AND P2, PT, R2.reuse, RZ, PT ;  /* 0x000000ff0200e20c */ /* 0x040fe20003f45070 */
[----:B------:R-:W-:Y:S01]  /*2ca0*/  BSSY B0, `(.L_x_5321) ;  /* 0x0000023000007945 */ /* 0x000fe20003800000 */
[----:B------:R1:W-:Y:S01]  /*2cb0*/  @P0 STG.E.128 desc[UR4][R14.64], R104 ;  /* 0x000000680e000986 */ /* 0x0003e2000c101d04 */
[----:B------:R-:W-:Y:S02]  /*2cc0*/  @!P6 ISETP.NE.U32.AND P1, PT, R2, RZ, PT ;  /* 0x000000ff0200e20c */ /* 0x000fe40003f25070 */
[C---:B------:R-:W-:Y:S02]  /*2cd0*/  @!P6 ISETP.NE.AND.EX P2, PT, R0.reuse, RZ, PT, P2 ;  /* 0x000000ff0000e20c */ /* 0x040fe40003f45320 */
[----:B------:R-:W2:Y:S01]  /*2ce0*/  @P4 LDC R132, c[0x0][0x29c] ;  /* 0x0000a700ff844b82 */ /* 0x000ea20000000800 */
[----:B------:R-:W-:-:S02]  /*2cf0*/  @!P6 ISETP.NE.AND.EX P1, PT, R0, RZ, PT, P1 ;  /* 0x000000ff0000e20c */ /* 0x000fc40003f25310 */
[----:B------:R-:W-:-:S04]  /*2d00*/  @P4 F2FP.BF16.F32.PACK_AB R153, RZ, R153 ;  /* 0x00000099ff99423e */ /* 0x000fc800000010ff */
[----:B------:R-:W-:Y:S01]  /*2d10*/  @P4 PRMT R11, R153, 0x7610, R11 ;  /* 0x00007610990b4816 */ /* 0x000fe2000000000b */
[----:B------:R-:W4:Y:S01]  /*2d20*/  @P4 LDC R152, c[0x0][0x29c] ;  /* 0x0000a700ff984b82 */ /* 0x000f220000000800 */
[----:B-1----:R-:W-:Y:S01]  /*2d30*/  @P4 F2FP.BF16.F32.PACK_AB R15, RZ, R150 ;  /* 0x00000096ff0f423e */ /* 0x002fe200000010ff */
[----:B---3--:R-:W-:Y:S01]  /*2d40*/  @P4 FMUL.FTZ R14, R154, R13 ;  /* 0x0000000d9a0e4220 */ /* 0x008fe20000410000 */
[----:B------:R-:W-:-:S05]  /*2d50*/  @!P6 FSEL R13, R92, RZ, P2 ;  /* 0x000000ff5c0de208 */ /* 0x000fca0001000000 */
[----:B------:R-:W1:Y:S01]  /*2d60*/  @P4 LDC R150, c[0x0][0x29c] ;  /* 0x0000a700ff964b82 */ /* 0x000e620000000800 */
[----:B------:R-:W-:Y:S02]  /*2d70*/  @!P6 FSEL R154, R93, RZ, P1 ;  /* 0x000000ff5d9ae208 */ /* 0x000fe40000800000 */
[C---:B------:R-:W-:Y:S02]  /*2d80*/  @!P6 ISETP.NE.U32.AND P2, PT, R2.reuse, RZ, PT ;  /* 0x000000ff0200e20c */ /* 0x040fe40003f45070 */
[----:B------:R-:W-:Y:S02]  /*2d90*/  @!P6 ISETP.NE.U32.AND P1, PT, R2, RZ, PT ;  /* 0x000000ff0200e20c */ /* 0x000fe40003f25070 */
[----:B------:R-:W-:Y:S01]  /*2da0*/  @P4 F2FP.BF16.F32.PACK_AB R14, RZ, R14 ;  /* 0x0000000eff0e423e */ /* 0x000fe200000010ff */
[----:B------:R-:W3:Y:S01]  /*2db0*/  @P0 LDC.64 R108, c[0x0][0x308] ;  /* 0x0000c200ff6c0b82 */ /* 0x000ee20000000a00 */
[C---:B------:R-:W-:Y:S02]  /*2dc0*/  @!P6 ISETP.NE.AND.EX P2, PT, R0.reuse, RZ, PT, P2 ;  /* 0x000000ff0000e20c */ /* 0x040fe40003f45320 */
[----:B------:R-:W-:-:S02]  /*2dd0*/  @!P6 ISETP.NE.AND.EX P1, PT, R0, RZ, PT, P1 ;  /* 0x000000ff0000e20c */ /* 0x000fc40003f25310 */
[----:B------:R-:W-:Y:S02]  /*2de0*/  @P0 IADD3 R107, R3, 0x200, RZ ;  /* 0x00000200036b0810 */ /* 0x000fe40007ffe0ff */
[----:B------:R-:W-:Y:S02]  /*2df0*/  @P4 PRMT R10, R15, 0x7610, R10 ;  /* 0x000076100f0a4816 */ /* 0x000fe4000000000a */
[----:B------:R-:W-:Y:S02]  /*2e00*/  @P4 PRMT R12, R14, 0x7610, R12 ;  /* 0x000076100e0c4816 */ /* 0x000fe4000000000c */
[----:B------:R-:W-:Y:S02]  /*2e10*/  @!P6 FSEL R3, R94, RZ, P2 ;  /* 0x000000ff5e03e208 */ /* 0x000fe40001000000 */
[----:B------:R-:W-:Y:S01]  /*2e20*/  @!P6 FSEL R106, R95, RZ, P1 ;  /* 0x000000ff5f6ae208 */ /* 0x000fe20000800000 */
[----:B0-----:R-:W-:Y:S06]  /*2e30*/  @!P4 BRA `(.L_x_5322) ;  /* 0x000000000024c947 */ /* 0x001fec0003800000 */
        /* <DEDUP_REMOVED lines=9> */
.L_x_5322:
[----:B------:R-:W-:Y:S05]  /*2ed0*/  BSYNC B0 ;  /* 0x0000000000007941 */ /* 0x000fea0003800000 */
.L_x_5321:
        /* <DEDUP_REMOVED lines=8> */
.L_x_5324:
[----:B------:R-:W-:Y:S05]  /*2f60*/  BSYNC B0 ;  /* 0x0000000000007941 */ /* 0x000fea0003800000 */
.L_x_5323:
        /* <DEDUP_REMOVED lines=8> */
.L_x_5326:
[----:B------:R-:W-:Y:S05]  /*2ff0*/  BSYNC B0 ;  /* 0x0000000000007941 */ /* 0x000fea0003800000 */
.L_x_5325:
        /* <DEDUP_REMOVED lines=8> */
.L_x_5328:
[----:B------:R-:W-:Y:S05]  /*3080*/  BSYNC B0 ;  /* 0x0000000000007941 */ /* 0x000fea0003800000 */
.L_x_5327:
        /* <DEDUP_REMOVED lines=8> */
.L_x_5330:
[----:B------:R-:W-:Y:S05]  /*3110*/  BSYNC B0 ;  /* 0x0000000000007941 */ /* 0x000fea0003800000 */
.L_x_5329:
[----:B---3--:R-:W-:Y:S01]  /*3120*/  @P0 IMAD.WIDE.U32 R108, R107, 0x10, R108 ;  /* 0x000000106b6c0825 */ /* 0x008fe200078e006c */
[----:B------:R-:W-:-:S03]  /*3130*/  SEL R96, R13, R96, P3 ;  /* 0x000000600d607207 */ /* 0x000fc60001800000 */
[----:B------:R-:W-:Y:S01]  /*3140*/  @P4 FMUL.FTZ R120, R13, R120 ;  /* 0x000000780d784220 */ /* 0x000fe20000410000 */
[C---:B------:R-:W-:Y:S01]  /*3150*/  SEL R97, R154.reuse, R97, P3 ;  /* 0x000000619a617207 */ /* 0x040fe20001800000 */
[----:B--2---:R-:W-:Y:S01]  /*3160*/  @P4 FMUL.FTZ R132, R154, R132 ;  /* 0x000000849a844220 */ /* 0x004fe20000410000 */
[C---:B------:R-:W-:Y:S01]  /*3170*/  SEL R98, R3.reuse, R98, P3 ;  /* 0x0000006203627207 */ /* 0x040fe20001800000 */
[----:B-1----:R-:W-:Y:S01]  /*3180*/  @P4 FMUL.FTZ R150, R3, R150 ;  /* 0x0000009603964220 */ /* 0x002fe20000410000 */
[C---:B------:R-:W-:Y:S01]  /*3190*/  SEL R99, R106.reuse, R99, P3 ;  /* 0x000000636a637207 */ /* 0x040fe20001800000 */
[----:B----4-:R-:W-:Y:S01]  /*31a0*/  @P4 FMUL.FTZ R152, R106, R152 ;  /* 0x000000986a984220 */ /* 0x010fe20000410000 */
        /* <DEDUP_REMOVED lines=11> */
[----:B------:R-:W2:Y:S01]  /*3260*/  LDC.64 R2, c[0x0][0x2f8] ;  /* 0x0000be00ff027b82 */ /* 0x000ea20000000a00 */
[----:B0-----:R-:W-:Y:S02]  /*3270*/  LOP3.LUT R14, R10, 0xffff, RZ, 0xc0, !PT ;  /* 0x0000ffff0a0e7812 */ /* 0x001fe400078ec0ff */
[----:B------:R-:W-:Y:S02]  /*3280*/  IADD3 R133, R133, 0x200, RZ ;  /* 0x0000020085857810 */ /* 0x000fe40007ffe0ff */
[----:B------:R-:W-:Y:S01]  /*3290*/  PRMT R13, R11, 0x5410, R12 ;  /* 0x000054100b0d7816 */ /* 0x000fe2000000000c */
[----:B------:R-:W-:-:S05]  /*32a0*/  IMAD.WIDE.U32 R14, R14, 0x10000, RZ ;  /* 0x000100000e0e7825 */ /* 0x000fca00078e00ff */
[----:B------:R-:W-:Y:S02]  /*32b0*/  LOP3.LUT R15, R13, R15, RZ, 0xfc, !PT ;  /* 0x0000000f0d0f7212 */ /* 0x000fe400078efcff */
[----:B------:R-:W-:Y:S01]  /*32c0*/  LOP3.LUT R14, R14, 0xffff, R9, 0xf8, !PT ;  /* 0x0000ffff0e0e7812 */ /* 0x000fe200078ef809 */
[----:B--2---:R-:W-:-:S05]  /*32d0*/  IMAD.WIDE.U32 R2, R133, 0x8, R2 ;  /* 0x0000000885027825 */ /* 0x004fca00078e0002 */
[----:B------:R2:W-:Y:S02]  /*32e0*/  STG.E.64 desc[UR4][R2.64], R14 ;  /* 0x0000000e02007986 */ /* 0x0005e4000c101b04 */
.L_x_5332:
[----:B------:R-:W-:Y:S05]  /*32f0*/  BSYNC B0 ;  /* 0x0000000000007941 */ /* 0x000fea0003800000 */
.L_x_5331:
[----:B------:R-:W-:Y:S01]  /*3300*/  VIADD R7, R7, UR12 ;  /* 0x0000000c07077c36 */ /* 0x000fe20008000000 */
[----:B------:R-:W-:-:S04]  /*3310*/  SEL R150, RZ, 0x1, P5 ;  /* 0x00000001ff967807 */ /* 0x000fc80002800000 */
[----:B------:R-:W-:-:S13]  /*3320*/  ISETP.GE.AND P0, PT, R7, UR13, PT ;  /* 0x0000000d07007c0c */ /* 0x000fda000bf06270 */
[----:B------:R-:W-:Y:S05]  /*3330*/  @!P0 BRA `(.L_x_5333) ;  /* 0xffffffd000388947 */ /* 0x000fea000383ffff */
.L_x_5278:
[----:B------:R-:W3:Y:S01]  /*3340*/  S2UR UR6, SR_CTAID.X ;  /* 0x00000000000679c3 */ /* 0x000ee20000002500 */
[----:B------:R-:W-:-:S07]  /*3350*/  LOP3.LUT R7, R8, 0x7f, RZ, 0xc0, !PT ;  /* 0x0000007f08077812 */ /* 0x000fce00078ec0ff */
[----:B--2---:R-:W2:Y:S08]  /*3360*/  LDC.64 R2, c[0x0][0x2d0] ;  /* 0x0000b400ff027b82 */ /* 0x004eb00000000a00 */
[----:B------:R-:W4:Y:S01]  /*3370*/  LDC.64 R4, c[0x0][0x2d8] ;  /* 0x0000b600ff047b82 */ /* 0x000f220000000a00 */
[----:B---3--:R-:W-:Y:S01]  /*3380*/  LEA.HI R0, R8, UR6, RZ, 0x19 ;  /* 0x0000000608007c11 */ /* 0x008fe2000f8fc8ff */
[----:B------:R-:W-:-:S04]  /*3390*/  ULDC UR6, c[0x0][0x218] ;  /* 0x0000860000067ab9 */ /* 0x000fc80000000800 */
[----:B------:R-:W-:-:S05]  /*33a0*/  IMAD R0, R0, UR6, RZ ;  /* 0x0000000600007c24 */ /* 0x000fca000f8e02ff */
[----:B------:R-:W-:-:S05]  /*33b0*/  LEA.HI R7, R0, R7, RZ, 0x1e ;  /* 0x0000000700077211 */ /* 0x000fca00078ff0ff */
[----:B--2---:R-:W-:-:S04]  /*33c0*/  IMAD.WIDE.U32 R2, R7, 0x10, R2 ;  /* 0x0000001007027825 */ /* 0x004fc800078e0002 */
        /* <DEDUP_REMOVED lines=12> */
.L_x_5282:
[----:B------:R-:W-:Y:S01]  /*3490*/  HFMA2.MMA R154, -RZ, RZ, 0, 9.5367431640625e-07 ;  /* 0x00000010ff9a7435 */ /* 0x000fe200000001ff */
[----:B------:R-:W-:Y:S01]  /*34a0*/  MOV R153, R106 ;  /* 0x0000006a00997202 */ /* 0x000fe20000000f00 */
[----:B------:R-:W-:Y:S01]  /*34b0*/  IMAD.MOV.U32 R150, RZ, RZ, -0x1 ;  /* 0xffffffffff967424 */ /* 0x000fe200078e00ff */
[----:B------:R-:W-:-:S08]  /*34c0*/  MOV R155, 0x1f ;  /* 0x0000001f009b7802 */ /* 0x000fd00000000f00 */
[----:B-----5:R-:W-:Y:S05]  /*34d0*/  WARPSYNC.COLLECTIVE R150, `(.L_x_5334) ;  /* 0x0000000096087348 */ /* 0x020fea0003c00000 */
[----:B------:R0:W1:Y:S02]  /*34e0*/  SHFL.DOWN P1, R152, R153, R154, R155 ;  /* 0x0800009a99987389 */ /* 0x000064000002009b */
[----:B01---5:R-:W-:Y:S01]  /*34f0*/  ENDCOLLECTIVE ;  /* 0x000000000000791b */ /* 0x023fe20003800000 */
.L_x_5334:
[----:B------:R-:W-:Y:S02]  /*3500*/  MOV R153, R107 ;  /* 0x0000006b00997202 */ /* 0x000fe40000000f00 */
[----:B------:R-:W-:-:S07]  /*3510*/  MOV R109, R152 ;  /* 0x00000098006d7202 */ /* 0x000fce0000000f00 */
[----:B------:R-:W-:Y:S05]  /*3520*/  WARPSYNC.COLLECTIVE R150, `(.L_x_5335) ;  /* 0x0000000096087348 */ /* 0x000fea0003c00000 */
[----:B------:R0:W1:Y:S02]  /*3530*/  SHFL.DOWN P1, R152, R153, R154, R155 ;  /* 0x0800009a99987389 */ /* 0x000064000002009b */
[----:B01----:R-:W-:Y:S01]  /*3540*/  ENDCOLLECTIVE ;  /* 0x000000000000791b */ /* 0x003fe20003800000 */
.L_x_5335:
[----:B------:R-:W-:Y:S01]  /*3550*/  FADD.FTZ R109, R109, R106 ;  /* 0x0000006a6d6d7221 */ /* 0x000fe20000010000 */
[----:B------:R-:W-:-:S03]  /*3560*/  HFMA2.MMA R154, -RZ, RZ, 0, 4.76837158203125e-07 ;  /* 0x00000008ff9a7435 */ /* 0x000fc600000001ff */
[----:B------:R-:W-:Y:S01]  /*3570*/  IMAD.MOV.U32 R153, RZ, RZ, R109 ;  /* 0x000000ffff997224 */ /* 0x000fe200078e006d */
[----:B------:R-:W-:-:S07]  /*3580*/  MOV R108, R152 ;  /* 0x00000098006c7202 */ /* 0x000fce0000000f00 */
[----:B------:R-:W-:Y:S05]  /*3590*/  WARPSYNC.COLLECTIVE R150, `(.L_x_5336) ;  /* 0x0000000096087348 */ /* 0x000fea0003c00000 */
[----:B------:R0:W1:Y:S02]  /*35a0*/  SHFL.DOWN P1, R152, R153, R154, R155 ;  /* 0x0800009a99987389 */ /* 0x000064000002009b */
[----:B01----:R-:W-:Y:S01]  /*35b0*/  ENDCOLLECTIVE ;  /* 0x000000000000791b */ /* 0x003fe20003800000 */
.L_x_5336:
[----:B------:R-:W-:-:S05]  /*35c0*/  FADD.FTZ R108, R108, R107 ;  /* 0x0000006b6c6c7221 */ /* 0x000fca0000010000 */
[----:B------:R-:W-:Y:S02]  /*35d0*/  MOV R153, R108 ;  /* 0x0000006c00997202 */ /* 0x000fe40000000f00 */
[----:B------:R-:W-:-:S07]  /*35e0*/  MOV R110, R152 ;  /* 0x00000098006e7202 */ /* 0x000fce0000000f00 */
[----:B------:R-:W-:Y:S05]  /*35f0*/  WARPSYNC.COLLECTIVE R150, `(.L_x_5337) ;  /* 0x0000000096087348 */ /* 0x000fea0003c00000 */
[----:B------:R0:W1:Y:S02]  /*3600*/  SHFL.DOWN P1, R152, R153, R154, R155 ;  /* 0x0800009a99987389 */ /* 0x000064000002009b */
[----:B01----:R-:W-:Y:S01]  /*3610*/  ENDCOLLECTIVE ;  /* 0x000000000000791b */ /* 0x003fe20003800000 */
.L_x_5337:
[----:B------:R-:W-:Y:S01]  /*3620*/  FADD.FTZ R110, R109, R110 ;  /* 0x0000006e6d6e7221 */ /* 0x000fe20000010000 */
[----:B------:R-:W-:-:S04]  /*3630*/  HFMA2.MMA R154, -RZ, RZ, 0, 2.384185791015625e-07 ;  /* 0x00000004ff9a7435 */ /* 0x000fc800000001ff */
[----:B------:R-:W-:Y:S01]  /*3640*/  MOV R153, R110 ;  /* 0x0000006e00997202 */ /* 0x000fe20000000f00 */
[----:B------:R-:W-:-:S07]  /*3650*/  IMAD.MOV.U32 R111, RZ, RZ, R152 ;  /* 0x000000ffff6f7224 */ /* 0x000fce00078e0098 */
[----:B------:R-:W-:Y:S05]  /*3660*/  WARPSYNC.COLLECTIVE R150, `(.L_x_5338) ;  /* 0x0000000096087348 */ /* 0x000fea0003c00000 */
[----:B------:R0:W1:Y:S02]  /*3670*/  SHFL.DOWN P1, R152, R153, R154, R155 ;  /* 0x0800009a99987389 */ /* 0x000064000002009b */
[----:B01----:R-:W-:Y:S01]  /*3680*/  ENDCOLLECTIVE ;  /* 0x000000000000791b */ /* 0x003fe20003800000 */
.L_x_5338:
[----:B------:R-:W-:-:S04]  /*3690*/  FADD.FTZ R111, R108, R111 ;  /* 0x0000006f6c6f7221 */ /* 0x000fc80000010000 */
[----:B------:R-:W-:Y:S01]  /*36a0*/  IMAD.MOV.U32 R153, RZ, RZ, R111 ;  /* 0x000000ffff997224 */ /* 0x000fe200078e006f */
[----:B------:R-:W-:-:S07]  /*36b0*/  MOV R133, R152 ;  /* 0x0000009800857202 */ /* 0x000fce0000000f00 */
[----:B------:R-:W-:Y:S05]  /*36c0*/  WARPSYNC.COLLECTIVE R150, `(.L_x_5339) ;  /* 0x0000000096087348 */ /* 0x000fea0003c00000 */
[----:B------:R0:W1:Y:S02]  /*36d0*/  SHFL.DOWN P1, R152, R153, R154, R155 ;  /* 0x0800009a99987389 */ /* 0x000064000002009b */
[----:B01----:R-:W-:Y:S01]  /*36e0*/  ENDCOLLECTIVE ;  /* 0x000000000000791b */ /* 0x003fe20003800000 */
.L_x_5339:
[----:B------:R-:W-:Y:S01]  /*36f0*/  FADD.FTZ R133, R110, R133 ;  /* 0x000000856e857221 */ /* 0x000fe20000010000 */
[----:B------:R-:W-:-:S04]  /*3700*/  HFMA2.MMA R154, -RZ, RZ, 0, 1.1920928955078125e-07 ;  /* 0x00000002ff9a7435 */ /* 0x000fc800000001ff */
[----:B------:R-:W-:Y:S02]  /*3710*/  MOV R153, R133 ;  /* 0x0000008500997202 */ /* 0x000fe40000000f00 */
[----:B------:R-:W-:-:S07]  /*3720*/  MOV R132, R152 ;  /* 0x0000009800847202 */ /* 0x000fce0000000f00 */
[----:B------:R-:W-:Y:S05]  /*3730*/  WARPSYNC.COLLECTIVE R150, `(.L_x_5340) ;  /* 0x0000000096087348 */ /* 0x000fea0003c00000 */
[----:B------:R0:W1:Y:S02]  /*3740*/  SHFL.DOWN P1, R152, R153, R154, R155 ;  /* 0x0800009a99987389 */ /* 0x000064000002009b */
[----:B01----:R-:W-:Y:S01]  /*3750*/  ENDCOLLECTIVE ;  /* 0x000000000000791b */ /* 0x003fe20003800000 */
.L_x_5340:
[----:B------:R-:W-:-:S05]  /*3760*/  FADD.FTZ R132, R111, R132 ;  /* 0x000000846f847221 */ /* 0x000fca0000010000 */
[----:B------:R-:W-:Y:S01]  /*3770*/  MOV R153, R132 ;  /* 0x0000008400997202 */ /* 0x000fe20000000f00 */
[----:B------:R-:W-:-:S07]  /*3780*/  IMAD.MOV.U32 R106, RZ, RZ, R152 ;  /* 0x000000ffff6a7224 */ /* 0x000fce00078e0098 */
[----:B------:R-:W-:Y:S05]  /*3790*/  WARPSYNC.COLLECTIVE R150, `(.L_x_5341) ;  /* 0x0000000096087348 */ /* 0x000fea0003c00000 */
[----:B------:R0:W1:Y:S02]  /*37a0*/  SHFL.DOWN P1, R152, R153, R154, R155 ;  /* 0x0800009a99987389 */ /* 0x000064000002009b */
[----:B01----:R-:W-:Y:S01]  /*37b0*/  ENDCOLLECTIVE ;  /* 0x000000000000791b */ /* 0x003fe20003800000 */
.L_x_5341:
[----:B------:R-:W-:-:S05]  /*37c0*/  FADD.FTZ R106, R133, R106 ;  /* 0x0000006a856a7221 */ /* 0x000fca0000010000 */
[----:B------:R-:W-:Y:S01]  /*37d0*/  MOV R153, R106 ;  /* 0x0000006a00997202 */ /* 0x000fe20000000f00 */
[----:B------:R-:W-:Y:S01]  /*37e0*/  IMAD.MOV.U32 R154, RZ, RZ, 0x1 ;  /* 0x00000001ff9a7424 */ /* 0x000fe200078e00ff */
[----:B------:R-:W-:-:S07]  /*37f0*/  MOV R107, R152 ;  /* 0x00000098006b7202 */ /* 0x000fce0000000f00 */
[----:B------:R-:W-:Y:S05]  /*3800*/  WARPSYNC.COLLECTIVE R150, `(.L_x_5342) ;  /* 0x0000000096087348 */ /* 0x000fea0003c00000 */
[----:B------:R0:W1:Y:S02]  /*3810*/  SHFL.DOWN P1, R152, R153, R154, R155 ;  /* 0x0800009a99987389 */ /* 0x000064000002009b */
[----:B01----:R-:W-:Y:S01]  /*3820*/  ENDCOLLECTIVE ;  /* 0x000000000000791b */ /* 0x003fe20003800000 */
.L_x_5342:
[----:B------:R-:W-:-:S05]  /*3830*/  FADD.FTZ R107, R132, R107 ;  /* 0x0000006b846b7221 */ /* 0x000fca0000010000 */
[----:B------:R-:W-:Y:S02]  /*3840*/  MOV R153, R107 ;  /* 0x0000006b00997202 */ /* 0x000fe40000000f00 */
[----:B------:R-:W-:-:S07]  /*3850*/  MOV R109, R152 ;  /* 0x00000098006d7202 */ /* 0x000fce0000000f00 */
[----:B------:R-:W-:Y:S05]  /*3860*/  WARPSYNC.COLLECTIVE R150, `(.L_x_5343) ;  /* 0x0000000096087348 */ /* 0x000fea0003c00000 */
[----:B------:R0:W1:Y:S02]  /*3870*/  SHFL.DOWN P1, R152, R153, R154, R155 ;  /* 0x0800009a99987389 */ /* 0x000064000002009b */
[----:B01----:R-:W-:Y:S01]  /*3880*/  ENDCOLLECTIVE ;  /* 0x000000000000791b */ /* 0x003fe20003800000 */
.L_x_5343:
[----:B------:R-:W-:Y:S01]  /*3890*/  MOV R108, R152 ;  /* 0x00000098006c7202 */ /* 0x000fe20000000f00 */
[----:B------:R-:W-:Y:S06]  /*38a0*/  BRA `(.L_x_5344) ;  /* 0xffffffdc007c7947 */ /* 0x000fec000383ffff */
.L_x_5345:
        /* <DEDUP_REMOVED lines=13> */
.L_x_11901:


//--------------------- .text._ZN10layer_norm13ln_bwd_kernelINS_13Kernel_traitsIf13__nv_bfloat16fS2_fjLj2560ELj1ELj1ELj4ELj8ENS_18Kernel_traits_baseILj2560EfS2_fS2_fjLj128EEEEELb0ELb1ELb0ELb0EEEvNS_9BwdParamsE --------------------------
	.section	.text._ZN10layer_norm13ln_bwd_kernelINS_13Kernel_traitsIf13__nv_bfloat16fS2_fjLj2560ELj1ELj1ELj4ELj8ENS_18Kernel_traits_baseILj2560EfS2_fS2_fjLj128EEEEELb0ELb1ELb0ELb0EEEvNS_9BwdParamsE,"ax",@progbits
	.align	128
        .global         _ZN10layer_norm13ln_bwd_kernelINS_13Kernel_traitsIf13__nv_bfloat16fS2_fjLj2560ELj1ELj1ELj4ELj8ENS_18Kernel_traits_baseILj2560EfS2_fS2_fjLj128EEEEELb0ELb1ELb0ELb0EEEvNS_9BwdParamsE
        .type           _ZN10layer_norm13ln_bwd_kernelINS_13Kernel_traitsIf13__nv_bfloat16fS2_fjLj2560ELj1ELj1ELj4ELj8ENS_18Kernel_traits_baseILj2560EfS2_fS2_fjLj128EEEEELb0ELb1ELb0ELb0EEEvNS_9BwdParamsE,@function
        .size           _ZN10layer_norm13ln_bwd_kernelINS_13Kernel_traitsIf13__nv_bfloat16fS2_fjLj2560ELj1ELj1ELj4ELj8ENS_18Kernel_traits_baseILj2560EfS2_fS2_fjLj128EEEEELb0ELb1ELb0ELb0EEEvNS_9BwdParamsE,(.L_x_11902 - _ZN10layer_norm13ln_bwd_kernelINS_13Kernel_traitsIf13__nv_bfloat16fS2_fjLj2560ELj1ELj1ELj4ELj8ENS_18Kernel_traits_baseILj2560EfS2_fS2_fjLj128EEEEELb0ELb1ELb0ELb0EEEvNS_9BwdParamsE)
        .other          _ZN10layer_norm13ln_bwd_kernelINS_13Kernel_traitsIf13__nv_bfloat16fS2_fjLj2560ELj1ELj1ELj4ELj8ENS_18Kernel_traits_baseILj2560EfS2_fS2_fjLj128EEEEELb0ELb1ELb0ELb0EEEvNS_9BwdParamsE,@"STO_CUDA_ENTRY STV_DEFAULT"
_ZN10layer_norm13ln_bwd_kernelINS_13Kernel_traitsIf13__nv_bfloat16fS2_fjLj2560ELj1ELj1ELj4ELj8ENS_18Kernel_traits_baseILj2560EfS2_fS2_fjLj128EEEEELb0ELb1ELb0ELb0EEEvNS_9BwdParamsE:
.text._ZN10layer_norm13ln_bwd_kernelINS_13Kernel_traitsIf13__nv_bfloat16fS2_fjLj2560ELj1ELj1ELj4ELj8ENS_18Kernel_traits_baseILj2560EfS2_fS2_fjLj128EEEEELb0ELb1ELb0ELb0EEEvNS_9BwdParamsE:
        /* <DEDUP_REMOVED lines=27> */
[----:B------:R-:W-:Y:S02]  /*01b0*/  P2R R183, PR, RZ, 0x8 ;  /* 0x00000008ffb77803 */ /* 0x000fe40000000000 */
[----:B------:R-:W-:Y:S02]  /*01c0*/  CS2R R64, SRZ ;  /* 0x0000000000407805 */ /* 0x000fe4000001ff00 */
[----:B------:R-:W-:-:S03]  /*01d0*/  P2R R182, PR, RZ, 0x10 ;  /* 0x00000010ffb67803 */ /* 0x000fc60000000000 */
[----:B------:R-:W1:Y:S08]  /*01e0*/  @P4 LDC.64 R6, c[0x0][0x278] ;  /* 0x00009e00ff064b82 */ /* 0x000e700000000a00 */
[----:B------:R-:W2:Y:S01]  /*01f0*/  @P0 LDC.64 R8, c[0x0][0x260] ;  /* 0x00009800ff080b82 */ /* 0x000ea20000000a00 */
[----:B0-----:R-:W-:-:S07]  /*0200*/  @P4 IMAD.WIDE.U32 R4, R3, 0x10, R4 ;  /* 0x0000001003044825 */ /* 0x001fce00078e0004 */
[----:B------:R-:W0:Y:S01]  /*0210*/  @P0 LDC.64 R10, c[0x0][0x278] ;  /* 0x00009e00ff0a0b82 */ /* 0x000e220000000a00 */
[----:B------:R-:W5:Y:S01]  /*0220*/  @P4 LDG.E.128 R104, desc[UR4][R4.64] ;  /* 0x0000000404684981 */ /* 0x000f62000c1e1d00 */
[----:B-1----:R-:W-:-:S06]  /*0230*/  @P4 IMAD.WIDE.U32 R6, R3, 0x10, R6 ;  /* 0x0000001003064825 */ /* 0x002fcc00078e0006 */
[----:B------:R-:W1:Y:S01]  /*0240*/  @P1 LDC.64 R16, c[0x0][0x260] ;  /* 0x00009800ff101b82 */ /* 0x000e620000000a00 */
[----:B------:R-:W-:Y:S01]  /*0250*/  @P4 LOP3.LUT R3, R3, 0x80, RZ, 0xfc, !PT ;  /* 0x0000008003034812 */ /* 0x000fe200078efcff */
[----:B------:R-:W5:Y:S04]  /*0260*/  @P4 LDG.E.128 R100, desc[UR4][R6.64] ;  /* 0x0000000406644981 */ /* 0x000f68000c1e1d00 */
[----:B--2---:R-:W-:Y:S02]  /*0270*/  @P0 IMAD.WIDE.U32 R12, R3, 0x10, R8 ;  /* 0x00000010030c0825 */ /* 0x004fe400078e0008 */
[----:B------:R-:W2:Y:S01]  /*0280*/  @P1 LDC.64 R18, c[0x0][0x278] ;  /* 0x00009e00ff121b82 */ /* 0x000ea20000000a00 */
[----:B------:R-:W-:Y:S02]  /*0290*/  CS2R R66, SRZ ;  /* 0x0000000000427805 */ /* 0x000fe4000001ff00 */
[----:B------:R-:W-:-:S02]  /*02a0*/  CS2R R60, SRZ ;  /* 0x00000000003c7805 */ /* 0x000fc4000001ff00 */
[----:B------:R-:W-:Y:S01]  /*02b0*/  CS2R R62, SRZ ;  /* 0x00000000003e7805 */ /* 0x000fe2000001ff00 */
[----:B------:R-:W5:Y:S02]  /*02c0*/  @P0 LDG.E.128 R96, desc[UR4][R12.64] ;  /* 0x000000040c600981 */ /* 0x000f64000c1e1d00 */
[----:B------:R-:W3:Y:S01]  /*02d0*/  @P2 LDC.64 R20, c[0x0][0x260] ;  /* 0x00009800ff142b82 */ /* 0x000ee20000000a00 */
[C---:B0-----:R-:W-:Y:S01]  /*02e0*/  @P0 IMAD.WIDE.U32 R14, R3.reuse, 0x10, R10 ;  /* 0x00000010030e0825 */ /* 0x041fe200078e000a */
[----:B------:R-:W-:Y:S02]  /*02f0*/  @P0 IADD3 R3, R3, 0x80, RZ ;  /* 0x0000008003030810 */ /* 0x000fe40007ffe0ff */
[----:B------:R-:W-:Y:S02]  /*0300*/  CS2R R56, SRZ ;  /* 0x0000000000387805 */ /* 0x000fe4000001ff00 */
[----:B------:R-:W-:Y:S02]  /*0310*/  CS2R R58, SRZ ;  /* 0x00000000003a7805 */ /* 0x000fe4000001ff00 */
[----:B------:R-:W-:Y:S01]  /*0320*/  CS2R R52, SRZ ;  /* 0x0000000000347805 */ /* 0x000fe2000001ff00 */
[----:B------:R-:W5:Y:S01]  /*0330*/  @P0 LDG.E.128 R92, desc[UR4][R14.64] ;  /* 0x000000040e5c0981 */ /* 0x000f62000c1e1d00 */
[----:B------:R-:W0:Y:S01]  /*0340*/  @P2 LDC.64 R22, c[0x0][0x278] ;  /* 0x00009e00ff162b82 */ /* 0x000e220000000a00 */
[----:B-1----:R-:W-:-:S07]  /*0350*/  @P1 IMAD.WIDE.U32 R16, R3, 0x10, R16 ;  /* 0x0000001003101825 */ /* 0x002fce00078e0010 */
[----:B------:R-:W1:Y:S01]  /*0360*/  @P3 LDC.64 R24, c[0x0][0x260] ;  /* 0x00009800ff183b82 */ /* 0x000e620000000a00 */
[C---:B--2---:R-:W-:Y:S01]  /*0370*/  @P1 IMAD.WIDE.U32 R18, R3.reuse, 0x10, R18 ;  /* 0x0000001003121825 */ /* 0x044fe200078e0012 */
[----:B------:R-:W-:Y:S01]  /*0380*/  @P1 IADD3 R3, R3, 0x80, RZ ;  /* 0x0000008003031810 */ /* 0x000fe20007ffe0ff */
[----:B------:R-:W5:Y:S05]  /*0390*/  @P1 LDG.E.128 R88, desc[UR4][R16.64] ;  /* 0x0000000410581981 */ /* 0x000f6a000c1e1d00 */
[----:B------:R-:W2:Y:S01]  /*03a0*/  @P3 LDC.64 R26, c[0x0][0x278] ;  /* 0x00009e00ff1a3b82 */ /* 0x000ea20000000a00 */
[C---:B---3--:R-:W-:Y:S01]  /*03b0*/  @P2 IMAD.WIDE.U32 R20, R3.reuse, 0x10, R20 ;  /* 0x0000001003142825 */ /* 0x048fe200078e0014 */
[----:B------:R-:W5:Y:S03]  /*03c0*/  @P1 LDG.E.128 R84, desc[UR4][R18.64] ;  /* 0x0000000412541981 */ /* 0x000f66000c1e1d00 */
[C---:B0-----:R-:W-:Y:S01]  /*03d0*/  @P2 IMAD.WIDE.U32 R22, R3.reuse, 0x10, R22 ;  /* 0x0000001003162825 */ /* 0x041fe200078e0016 */
[----:B------:R-:W-:Y:S01]  /*03e0*/  @P2 IADD3 R3, R3, 0x80, RZ ;  /* 0x0000008003032810 */ /* 0x000fe20007ffe0ff */
[----:B------:R0:W5:Y:S01]  /*03f0*/  @P2 LDG.E.128 R80, desc[UR4][R20.64] ;  /* 0x0000000414502981 */ /* 0x000162000c1e1d00 */
[----:B------:R-:W-:-:S02]  /*0400*/  CS2R R54, SRZ ;  /* 0x0000000000367805 */ /* 0x000fc4000001ff00 */
[----:B------:R-:W-:Y:S02]  /*0410*/  CS2R R48, SRZ ;  /* 0x0000000000307805 */ /* 0x000fe4000001ff00 */
[----:B------:R-:W-:Y:S01]  /*0420*/  CS2R R50, SRZ ;  /* 0x0000000000327805 */ /* 0x000fe2000001ff00 */
[----:B------:R3:W5:Y:S01]  /*0430*/  @P2 LDG.E.128 R76, desc[UR4][R22.64] ;  /* 0x00000004164c2981 */ /* 0x000762000c1e1d00 */
[----:B-1----:R-:W-:-:S05]  /*0440*/  @P3 IMAD.WIDE.U32 R8, R3, 0x10, R24 ;  /* 0x0000001003083825 */ /* 0x002fca00078e0018 */
[----:B------:R1:W5:Y:S01]  /*0450*/  @P3 LDG.E.128 R72, desc[UR4][R8.64] ;  /* 0x0000000408483981 */ /* 0x000362000c1e1d00 */
[----:B--2---:R-:W-:-:S05]  /*0460*/  @P3 IMAD.WIDE.U32 R10, R3, 0x10, R26 ;  /* 0x00000010030a3825 */ /* 0x004fca00078e001a */
        /* <DEDUP_REMOVED lines=14> */
[----:B0-----:R-:W-:Y:S02]  /*0550*/  CS2R R20, SRZ ;  /* 0x0000000000147805 */ /* 0x001fe4000001ff00 */
[----:B---3--:R-:W-:Y:S02]  /*0560*/  CS2R R22, SRZ ;  /* 0x0000000000167805 */ /* 0x008fe4000001ff00 */
[----:B------:R-:W-:Y:S02]  /*0570*/  CS2R R16, SRZ ;  /* 0x0000000000107805 */ /* 0x000fe4000001ff00 */
[----:B------:R-:W-:Y:S02]  /*0580*/  CS2R R18, SRZ ;  /* 0x0000000000127805 */ /* 0x000fe4000001ff00 */
[----:B------:R-:W-:-:S02]  /*0590*/  CS2R R12, SRZ ;  /* 0x00000000000c7805 */ /* 0x000fc4000001ff00 */
[----:B------:R-:W-:Y:S02]  /*05a0*/  CS2R R14, SRZ ;  /* 0x00000000000e7805 */ /* 0x000fe4000001ff00 */
[----:B-1----:R-:W-:Y:S02]  /*05b0*/  CS2R R8, SRZ ;  /* 0x0000000000087805 */ /* 0x002fe4000001ff00 */
[----:B--2---:R-:W-:Y:S01]  /*05c0*/  CS2R R10, SRZ ;  /* 0x00000000000a7805 */ /* 0x004fe2000001ff00 */
[----:B------:R-:W-:Y:S06]  /*05d0*/  @P3 BRA `(.L_x_5346) ;  /* 0x0000002800703947 */ /* 0x000fec0003800000 */
[----:B------:R-:W0:Y:S01]  /*05e0*/  LDC.U8 R184, c[0x0][0x2a0] ;  /* 0x0000a800ffb87b82 */ /* 0x000e220000000000 */
[----:B------:R-:W-:Y:S01]  /*05f0*/  ULDC.64 UR6, c[0x0][0x270] ;  /* 0x00009c0000067ab9 */ /* 0x000fe20000000a00 */
[----:B------:R-:W-:Y:S01]  /*0600*/  HFMA2.MMA R132, -RZ, RZ, 0, 5.9604644775390625e-08 ;  /* 0x00000001ff847435 */ /* 0x000fe200000001ff */
[----:B------:R-:W-:Y:S02]  /*0610*/  ISETP.NE.U32.AND P3, PT, RZ, UR6, PT ;  /* 0x00000006ff007c0c */ /* 0x000fe4000bf65070 */
[----:B------:R-:W-:Y:S02]  /*0620*/  MOV R65, RZ ;  /* 0x000000ff00417202 */ /* 0x000fe40000000f00 */
[----:B------:R-:W-:-:S13]  /*0630*/  ISETP.NE.AND.EX P3, PT, RZ, UR7, PT, P3 ;  /* 0x00000007ff007c0c */ /* 0x000fda000bf65330 */
.L_x_5368:
[----:B------:R-:W1:Y:S01]  /*0640*/  LDC.64 R128, c[0x0][0x250] ;  /* 0x00009400ff807b82 */ /* 0x000e620000000a00 */
[----:B------:R-:W-:Y:S02]  /*0650*/  SHF.R.S32.HI R0, RZ, 0x1f, R137 ;  /* 0x0000001fff007819 */ /* 0x000fe40000011489 */
[----:B------:R-:W-:-:S05]  /*0660*/  ISETP.NE.AND P5, PT, R182, RZ, PT ;  /* 0x000000ffb600720c */ /* 0x000fca0003fa5270 */
[----:B------:R-:W2:Y:S08]  /*0670*/  LDC.64 R130, c[0x0][0x258] ;  /* 0x00009600ff827b82 */ /* 0x000eb00000000a00 */
[----:B------:R-:W3:Y:S01]  /*0680*/  @P3 LDC.64 R134, c[0x0][0x270] ;  /* 0x00009c00ff863b82 */ /* 0x000ee20000000a00 */
[----:B-1----:R-:W-:-:S06]  /*0690*/  IMAD.WIDE R128, R137, 0x4, R128 ;  /* 0x0000000489807825 */ /* 0x002fcc00078e0280 */
[----:B------:R1:W4:Y:S01]  /*06a0*/  LDG.E R128, desc[UR4][R128.64] ;  /* 0x0000000480807981 */ /* 0x000322000c1e1900 */
[----:B--2---:R-:W-:-:S05]  /*06b0*/  IMAD.WIDE R130, R137, 0x4, R130 ;  /* 0x0000000489827825 */ /* 0x004fca00078e0282 */
[----:B-----5:R-:W5:Y:S01]  /*06c0*/  LDG.E R175, desc[UR4][R130.64] ;  /* 0x0000000482af7981 */ /* 0x020f62000c1e1900 */
[----:B---3--:R-:W-:-:S04]  /*06d0*/  @P3 LEA R134, P4, R137, R134, 0x1 ;  /* 0x0000008689863211 */ /* 0x008fc800078808ff */
[C---:B------:R-:W-:Y:S02]  /*06e0*/  @P3 LEA.HI.X R135, R137.reuse, R135, R0, 0x1, P4 ;  /* 0x0000008789873211 */ /* 0x040fe400020f0c00 */
[----:B------:R-:W-:Y:S01]  /*06f0*/  MOV R0, UR13 ;  /* 0x0000000d00007c02 */ /* 0x000fe20008000f00 */
[----:B------:R-:W-:Y:S01]  /*0700*/  BSSY B0, `(.L_x_5347) ;  /* 0x000003f000007945 */ /* 0x000fe20003800000 */
[----:B0-----:R-:W-:Y:S01]  /*0710*/  ISETP.NE.AND P6, PT, R184, RZ, PT ;  /* 0x000000ffb800720c */ /* 0x001fe20003fc5270 */
[----:B------:R0:W5:Y:S02]  /*0720*/  @P3 LDG.E.U16 R133, desc[UR4][R134.64] ;  /* 0x0000000486853981 */ /* 0x000164000c1e1500 */
[----:B------:R-:W-:-:S05]  /*0730*/  IMAD R2, R137, R0, RZ ;  /* 0x0000000089027224 */ /* 0x000fca00078e02ff */
[----:B------:R-:W-:-:S04]  /*0740*/  SHF.R.S32.HI R177, RZ, 0x1f, R2 ;  /* 0x0000001fffb17819 */ /* 0x000fc80000011402 */
[----:B------:R-:W-:Y:S02]  /*0750*/  LEA.HI R177, R177, R2, RZ, 0x2 ;  /* 0x00000002b1b17211 */ /* 0x000fe400078f10ff */
[----:B------:R-:W-:-:S04]  /*0760*/  LOP3.LUT R2, R181, 0x7f, RZ, 0xc0, !PT ;  /* 0x0000007fb5027812 */ /* 0x000fc800078ec0ff */
[----:B------:R-:W-:Y:S02]  /*0770*/  LEA.HI.SX32 R177, R177, R2, 0x1e ;  /* 0x00000002b1b17211 */ /* 0x000fe400078ff2ff */
[----:B------:R-:W-:Y:S02]  /*0780*/  MOV R179, RZ ;  /* 0x000000ff00b37202 */ /* 0x000fe40000000f00 */
[----:B------:R-:W-:Y:S02]  /*0790*/  MOV R180, RZ ;  /* 0x000000ff00b47202 */ /* 0x000fe40000000f00 */
[----:B-1----:R-:W-:Y:S02]  /*07a0*/  P2R R129, PR, RZ, 0x40 ;  /* 0x00000040ff817803 */ /* 0x002fe40000000000 */
[----:B0-----:R-:W-:Y:S02]  /*07b0*/  SHF.R.U32.HI R134, RZ, 0x5, R181 ;  /* 0x00000005ff867819 */ /* 0x001fe400000116b5 */
[----:B------:R-:W-:-:S02]  /*07c0*/  MOV R178, R177 ;  /* 0x000000b100b27202 */ /* 0x000fc40000000f00 */
[----:B----4-:R-:W-:Y:S01]  /*07d0*/  FSEL R135, R128, RZ, !P6 ;  /* 0x000000ff80877208 */ /* 0x010fe20007000000 */
[----:B------:R-:W-:Y:S06]  /*07e0*/  @!P5 BRA `(.L_x_5348) ;  /* 0x0000000000c0d947 */ /* 0x000fec0003800000 */
        /* <DEDUP_REMOVED lines=14> */
[----:B------:R-:W-:Y:S01]  /*08d0*/  SHF.L.U32 R131, R3, 0x10, RZ ;  /* 0x0000001003837819 */ /* 0x000fe200000006ff */
[C---:B------:R-:W-:Y:S01]  /*08e0*/  FADD.FTZ R158, -R135.reuse, R128 ;  /* 0x00000080879e7221 */ /* 0x040fe20000010100 */
[----:B------:R-:W-:Y:S01]  /*08f0*/  FADD.FTZ R178, -R135, R130 ;  /* 0x0000008287b27221 */ /* 0x000fe20000010100 */
[----:B------:R-:W-:-:S02]  /*0900*/  MOV R153, R155 ;  /* 0x0000009b00997202 */ /* 0x000fc40000000f00 */
[----:B------:R-:W-:Y:S01]  /*0910*/  SHF.L.U32 R130, R179, 0x10, RZ ;  /* 0x00000010b3827819 */ /* 0x000fe200000006ff */
[-C--:B0-----:R-:W-:Y:S01]  /*0920*/  FMUL.FTZ R156, R104, R131.reuse ;  /* 0x00000083689c7220 */ /* 0x081fe20000410000 */
[----:B------:R-:W-:Y:S01]  /*0930*/  FADD.FTZ R160, -R135, R129 ;  /* 0x0000008187a07221 */ /* 0x000fe20000010100 */
[----:B-----5:R-:W-:Y:S01]  /*0940*/  FMUL.FTZ R3, R175, R158 ;  /* 0x0000009eaf037220 */ /* 0x020fe20000410000 */
[----:B------:R-:W-:Y:S01]  /*0950*/  SHF.L.U32 R157, R153, 0x10, RZ ;  /* 0x00000010999d7819 */ /* 0x000fe200000006ff */
[----:B------:R-:W-:Y:S01]  /*0960*/  FMUL.FTZ R153, R105, R130 ;  /* 0x0000008269997220 */ /* 0x000fe20000410000 */
[----:B------:R-:W-:Y:S01]  /*0970*/  SHF.R.U32.HI R186, RZ, 0x10, R155 ;  /* 0x00000010ffba7819 */ /* 0x000fe2000001169b */
[----:B------:R-:W-:Y:S01]  /*0980*/  FADD.FTZ R128, RZ, R156 ;  /* 0x0000009cff807221 */ /* 0x000fe20000010000 */
[----:B------:R-:W-:Y:S01]  /*0990*/  FMUL.FTZ R154, R175, R160 ;  /* 0x000000a0af9a7220 */ /* 0x000fe20000410000 */
        /* <DEDUP_REMOVED lines=21> */
.L_x_5348:
[----:B------:R-:W-:Y:S05]  /*0af0*/  BSYNC B0 ;  /* 0x0000000000007941 */ /* 0x000fea0003800000 */
.L_x_5347:
        /* <DEDUP_REMOVED lines=28> */
[----:B------:R-:W-:Y:S01]  /*0cc0*/  FADD.FTZ R128, R179, R164 ;  /* 0x000000a4b3807221 */ /* 0x000fe20000010000 */
[----:B------:R-:W-:Y:S01]  /*0cd0*/  FMUL.FTZ R162, R175, R168 ;  /* 0x000000a8afa27220 */ /* 0x000fe20000410000 */
[C---:B------:R-:W-:Y:S01]  /*0ce0*/  FFMA.FTZ R129, R159.reuse, R164, R180 ;  /* 0x000000a49f817223 */ /* 0x040fe200000100b4 */
        /* <DEDUP_REMOVED lines=19> */
.L_x_5350:
[----:B------:R-:W-:Y:S05]  /*0e20*/  BSYNC B0 ;  /* 0x0000000000007941 */ /* 0x000fea0003800000 */
.L_x_5349:
        /* <DEDUP_REMOVED lines=16> */
[C---:B---3--:R-:W-:Y:S01]  /*0f30*/  FADD.FTZ R190, -R135.reuse, R131 ;  /* 0x0000008387be7221 */ /* 0x048fe20000010100 */
[----:B------:R-:W-:Y:S01]  /*0f40*/  SHF.L.U32 R131, R136, 0x10, RZ ;  /* 0x0000001088837819 */ /* 0x000fe200000006ff */
[C---:B------:R-:W-:Y:S01]  /*0f50*/  FADD.FTZ R144, -R135.reuse, R128 ;  /* 0x0000008087907221 */ /* 0x040fe20000010100 */
[----:B------:R-:W-:Y:S01]  /*0f60*/  FADD.FTZ R188, -R135, R130 ;  /* 0x0000008287bc7221 */ /* 0x000fe20000010100 */
[----:B------:R-:W-:Y:S01]  /*0f70*/  SHF.L.U32 R130, R143, 0x10, RZ ;  /* 0x000000108f827819 */ /* 0x000fe200000006ff */
[----:B------:R-:W-:Y:S01]  /*0f80*/  FADD.FTZ R186, -R135, R129 ;  /* 0x0000008187ba7221 */ /* 0x000fe20000010100 */
[----:B------:R-:W-:Y:S01]  /*0f90*/  MOV R142, R141 ;  /* 0x0000008d008e7202 */ /* 0x000fe20000000f00 */
[-C--:B0-----:R-:W-:Y:S01]  /*0fa0*/  FMUL.FTZ R138, R88, R131.reuse ;  /* 0x00000083588a7220 */ /* 0x081fe20000410000 */
[----:B-----5:R-:W-:Y:S01]  /*0fb0*/  FMUL.FTZ R139, R175, R144 ;  /* 0x00000090af8b7220 */ /* 0x020fe20000410000 */
[----:B------:R-:W-:Y:S01]  /*0fc0*/  SHF.R.U32.HI R192, RZ, 0x10, R141 ;  /* 0x00000010ffc07819 */ /* 0x000fe2000001168d */
[----:B------:R-:W-:Y:S01]  /*0fd0*/  FMUL.FTZ R141, R89, R130 ;  /* 0x00000082598d7220 */ /* 0x000fe20000410000 */
[----:B------:R-:W-:Y:S01]  /*0fe0*/  SHF.L.U32 R185, R142, 0x10, RZ ;  /* 0x000000108eb97819 */ /* 0x000fe200000006ff */
        /* <DEDUP_REMOVED lines=22> */
.L_x_5352:
[----:B------:R-:W-:Y:S05]  /*1150*/  BSYNC B0 ;  /* 0x0000000000007941 */ /* 0x000fea0003800000 */
.L_x_5351:
        /* <DEDUP_REMOVED lines=20> */
[----:B------:R-:W-:Y:S01]  /*12a0*/  SHF.L.U32 R130, R151, 0x10, RZ ;  /* 0x0000001097827819 */ /* 0x000fe200000006ff */
[----:B------:R-:W-:Y:S01]  /*12b0*/  FADD.FTZ R186, -R135, R129 ;  /* 0x0000008187ba7221 */ /* 0x000fe20000010100 */
[----:B------:R-:W-:Y:S01]  /*12c0*/  MOV R150, R149 ;  /* 0x0000009500967202 */ /* 0x000fe20000000f00 */
[-C--:B------:R-:W-:Y:S01]  /*12d0*/  FMUL.FTZ R148, R80, R131.reuse ;  /* 0x0000008350947220 */ /* 0x080fe20000410000 */
[----:B-----5:R-:W-:Y:S01]  /*12e0*/  FMUL.FTZ R145, R175, R152 ;  /* 0x00000098af917220 */ /* 0x020fe20000410000 */
[----:B------:R-:W-:Y:S01]  /*12f0*/  SHF.R.U32.HI R192, RZ, 0x10, R149 ;  /* 0x00000010ffc07819 */ /* 0x000fe20000011695 */
[----:B0-----:R-:W-:Y:S01]  /*1300*/  FMUL.FTZ R147, R81, R130 ;  /* 0x0000008251937220 */ /* 0x001fe20000410000 */
[----:B------:R-:W-:Y:S01]  /*1310*/  SHF.L.U32 R151, R150, 0x10, RZ ;  /* 0x0000001096977819 */ /* 0x000fe200000006ff */
        /* <DEDUP_REMOVED lines=22> */
.L_x_5354:
[----:B------:R-:W-:Y:S05]  /*1480*/  BSYNC B0 ;  /* 0x0000000000007941 */ /* 0x000fea0003800000 */
.L_x_5353:
        /* <DEDUP_REMOVED lines=50> */
.L_x_5356:
[----:B------:R-:W-:Y:S05]  /*17b0*/  BSYNC B0 ;  /* 0x0000000000007941 */ /* 0x000fea0003800000 */
.L_x_5355:
        /* <DEDUP_REMOVED lines=26> */
.L_x_5387:
        /* <DEDUP_REMOVED lines=11> */
[----:B0-----:R-:W-:-:S03]  /*1a10*/  LEA R180, R128, R132, 0x3 ;  /* 0x0000008480b47211 */ /* 0x001fc600078e18ff */
[----:B------:R-:W-:Y:S01]  /*1a20*/  @!P5 STS.64 [R179+0x2800], R186 ;  /* 0x002800bab300d388 */ /* 0x000fe20000000a00 */
[----:B------:R-:W-:Y:S01]  /*1a30*/  BAR.SYNC.DEFER_BLOCKING 0x0 ;  /* 0x0000000000007b1d */ /* 0x000fe20000010000 */
[----:B------:R-:W-:-:S05]  /*1a40*/  ISETP.NE.AND P5, PT, R184, RZ, PT ;  /* 0x000000ffb800720c */ /* 0x000fca0003fa5270 */
[----:B------:R-:W0:Y:S04]  /*1a50*/  LDS.128 R128, [R180+0x2800] ;  /* 0x00280000b4807984 */ /* 0x000e280000000c00 */
[----:B------:R-:W1:Y:S01]  /*1a60*/  LDS.128 R132, [R180+0x2810] ;  /* 0x00281000b4847984 */ /* 0x000e620000000c00 */
[----:B0-----:R-:W-:-:S04]  /*1a70*/  FADD.FTZ R185, RZ, R128 ;  /* 0x00000080ffb97221 */ /* 0x001fc80000010000 */
[----:B------:R-:W-:Y:S01]  /*1a80*/  FADD.FTZ R185, R130, R185 ;  /* 0x000000b982b97221 */ /* 0x000fe20000010000 */
[----:B------:R-:W-:-:S03]  /*1a90*/  FADD.FTZ R130, RZ, R129 ;  /* 0x00000081ff827221 */ /* 0x000fc60000010000 */
[----:B-1----:R-:W-:Y:S01]  /*1aa0*/  FADD.FTZ R185, R185, R132 ;  /* 0x00000084b9b97221 */ /* 0x002fe20000010000 */
        /* <DEDUP_REMOVED lines=8> */
[-CC-:B------:R-:W-:Y:S01]  /*1b30*/  FFMA.FTZ R131, R3, R129.reuse, R128.reuse ;  /* 0x0000008103837223 */ /* 0x180fe20000010080 */
[----:B------:R-:W-:Y:S01]  /*1b40*/  ISETP.NE.U32.AND P5, PT, RZ, UR8, PT ;  /* 0x00000008ff007c0c */ /* 0x000fe2000bfa5070 */
[-CC-:B------:R-:W-:Y:S01]  /*1b50*/  FFMA.FTZ R132, R154, R129.reuse, R128.reuse ;  /* 0x000000819a847223 */ /* 0x180fe20000010080 */
[-CC-:B------:R-:W-:Y:S01]  /*1b60*/  FFMA.FTZ R133, R155, R129.reuse, R128.reuse ;  /* 0x000000819b857223 */ /* 0x180fe20000010080 */
[----:B------:R-:W-:Y:S01]  /*1b70*/  FADD.FTZ R130, R156, -R131 ;  /* 0x800000839c827221 */ /* 0x000fe20000010000 */
[----:B------:R-:W-:Y:S01]  /*1b80*/  ISETP.NE.AND.EX P5, PT, RZ, UR9, PT, P5 ;  /* 0x00000009ff007c0c */ /* 0x000fe2000bfa5350 */
[----:B------:R-:W-:Y:S01]  /*1b90*/  FFMA.FTZ R180, R160, R129, R128 ;  /* 0x00000081a0b47223 */ /* 0x000fe20000010080 */
[----:B------:R-:W-:Y:S01]  /*1ba0*/  FADD.FTZ R132, R153, -R132 ;  /* 0x8000008499847221 */ /* 0x000fe20000010000 */
[----:B------:R-:W-:Y:S01]  /*1bb0*/  FMUL.FTZ R179, R175, R130 ;  /* 0x00000082afb37220 */ /* 0x000fe20000410000 */
[----:B------:R-:W-:Y:S01]  /*1bc0*/  FADD.FTZ R134, R158, -R133 ;  /* 0x800000859e867221 */ /* 0x000fe20000010000 */
[----:B------:R-:W0:Y:S01]  /*1bd0*/  LDC.64 R130, c[0x0][0x220] ;  /* 0x00008800ff827b82 */ /* 0x000e220000000a00 */
[----:B------:R-:W-:Y:S01]  /*1be0*/  FADD.FTZ R180, R157, -R180 ;  /* 0x800000b49db47221 */ /* 0x000fe20000010000 */
[C---:B------:R-:W-:Y:S01]  /*1bf0*/  FMUL.FTZ R132, R175.reuse, R132 ;  /* 0x00000084af847220 */ /* 0x040fe20000410000 */
[----:B------:R-:W-:-:S02]  /*1c00*/  FMUL.FTZ R133, R175, R134 ;  /* 0x00000086af857220 */ /* 0x000fc40000410000 */
[----:B------:R-:W-:-:S03]  /*1c10*/  FMUL.FTZ R180, R175, R180 ;  /* 0x000000b4afb47220 */ /* 0x000fc60000410000 */
        /* <DEDUP_REMOVED lines=15> */
[----:B------:R-:W-:Y:S01]  /*1d10*/  FMUL.FTZ R187, R133, R178 ;  /* 0x000000b285bb7220 */ /* 0x000fe20000410000 */
[----:B------:R-:W-:Y:S01]  /*1d20*/  ISETP.NE.AND.EX P5, PT, RZ, UR15, PT, P5 ;  /* 0x0000000fff007c0c */ /* 0x000fe2000bfa5350 */
[----:B------:R-:W-:Y:S01]  /*1d30*/  FMUL.FTZ R185, R101, R186 ;  /* 0x000000ba65b97220 */ /* 0x000fe20000410000 */
[----:B------:R-:W-:Y:S01]  /*1d40*/  FMUL.FTZ R189, R103, R190 ;  /* 0x000000be67bd7220 */ /* 0x000fe20000410000 */
[----:B------:R-:W0:Y:S01]  /*1d50*/  LDC.64 R132, c[0x0][0x2f8] ;  /* 0x0000be00ff847b82 */ /* 0x000e220000000a00 */
[----:B------:R-:W-:Y:S01]  /*1d60*/  FMUL.FTZ R179, R179, R178 ;  /* 0x000000b2b3b37220 */ /* 0x000fe20000410000 */
[----:B------:R-:W-:-:S02]  /*1d70*/  FMUL.FTZ R188, R102, R187 ;  /* 0x000000bb66bc7220 */ /* 0x000fc40000410000 */
[----:B------:R-:W1:Y:S01]  /*1d80*/  F2F.BF16.F32 R185, R185 ;  /* 0x000000b900b97304 */ /* 0x000e620000202000 */
[----:B------:R-:W-:-:S05]  /*1d90*/  FMUL.FTZ R180, R100, R179 ;  /* 0x000000b364b47220 */ /* 0x000fca0000410000 */
[----:B------:R-:W3:Y:S02]  /*1da0*/  @P5 LDC.64 R134, c[0x0][0x308] ;  /* 0x0000c200ff865b82 */ /* 0x000ee40000000a00 */
[----:B------:R-:W4:Y:S08]  /*1db0*/  F2F.BF16.F32 R189, R189 ;  /* 0x000000bd00bd7304 */ /* 0x000f300000202000 */
[----:B------:R-:W5:Y:S01]  /*1dc0*/  F2F.BF16.F32 R188, R188 ;  /* 0x000000bc00bc7304 */ /* 0x000f620000202000 */
[----:B0-----:R-:W-:-:S07]  /*1dd0*/  IMAD.WIDE.U32 R132, R177, 0x8, R132 ;  /* 0x00000008b1847825 */ /* 0x001fce00078e0084 */
[----:B------:R-:W0:Y:S01]  /*1de0*/  F2F.BF16.F32 R191, R180 ;  /* 0x000000b400bf7304 */ /* 0x000e220000202000 */
[C---:B---3--:R-:W-:Y:S01]  /*1df0*/  @P5 IMAD.WIDE.U32 R134, R177.reuse, 0x10, R134 ;  /* 0x00000010b1865825 */ /* 0x048fe200078e0086 */
[----:B------:R-:W-:-:S04]  /*1e00*/  IADD3 R177, R177, 0x80, RZ ;  /* 0x00000080b1b17810 */ /* 0x000fc80007ffe0ff */
[----:B------:R1:W-:Y:S02]  /*1e10*/  @P5 STG.E.128 desc[UR4][R134.64], R124 ;  /* 0x0000007c86005986 */ /* 0x0003e4000c101d04 */
[----:B-1----:R-:W-:Y:S01]  /*1e20*/  IMAD.WIDE.U32 R134, R185, 0x10000, RZ ;  /* 0x00010000b9867825 */ /* 0x002fe200078e00ff */
[----:B----4-:R-:W-:-:S04]  /*1e30*/  SHF.L.U32 R185, R189, 0x10, RZ ;  /* 0x00000010bdb97819 */ /* 0x010fc800000006ff */
[----:B-----5:R-:W-:Y:S02]  /*1e40*/  LOP3.LUT R135, R135, R185, R188, 0xfe, !PT ;  /* 0x000000b987877212 */ /* 0x020fe400078efebc */
[----:B0-----:R-:W-:-:S05]  /*1e50*/  LOP3.LUT R134, R134, R191, RZ, 0xfc, !PT ;  /* 0x000000bf86867212 */ /* 0x001fca00078efcff */
        /* <DEDUP_REMOVED lines=11> */
.L_x_5359:
[----:B------:R-:W-:Y:S05]  /*1f10*/  BSYNC B0 ;  /* 0x0000000000007941 */ /* 0x000fea0003800000 */
.L_x_5358:
[----:B------:R-:W-:Y:S04]  /*1f20*/  BSSY B0, `(.L_x_5360) ;  /* 0x0000040000007945 */ /* 0x000fe80003800000 */
[----:B------:R-:W-:Y:S05]  /*1f30*/  @!P0 BRA `(.L_x_5361) ;  /* 0x0000000000f88947 */ /* 0x000fea0003800000 */
[-CC-:B------:R-:W-:Y:S01]  /*1f40*/  FFMA.FTZ R133, R159, R129.reuse, R128.reuse ;  /* 0x000000819f857223 */ /* 0x180fe20000010080 */
[----:B------:R-:W-:Y:S01]  /*1f50*/  LEA R130, P5, R177, UR16, 0x3 ;  /* 0x00000010b1827c11 */ /* 0x000fe2000f8a18ff */
[-CC-:B------:R-:W-:Y:S01]  /*1f60*/  FFMA.FTZ R134, R162, R129.reuse, R128.reuse ;  /* 0x00000081a2867223 */ /* 0x180fe20000010080 */
[-CC-:B------:R-:W-:Y:S01]  /*1f70*/  FFMA.FTZ R135, R163, R129.reuse, R128.reuse ;  /* 0x00000081a3877223 */ /* 0x180fe20000010080 */
[----:B------:R-:W-:Y:S01]  /*1f80*/  FADD.FTZ R132, R164, -R133 ;  /* 0x80000085a4847221 */ /* 0x000fe20000010000 */
[----:B------:R-:W-:Y:S01]  /*1f90*/  LEA.HI.X R131, R177, UR17, RZ, 0x3, P5 ;  /* 0x00000011b1837c11 */ /* 0x000fe2000a8f1cff */
[----:B------:R-:W-:Y:S01]  /*1fa0*/  FFMA.FTZ R180, R168, R129, R128 ;  /* 0x00000081a8b47223 */ /* 0x000fe20000010080 */
[----:B------:R-:W-:Y:S01]  /*1fb0*/  ISETP.NE.U32.AND P5, PT, RZ, UR8, PT ;  /* 0x00000008ff007c0c */ /* 0x000fe2000bfa5070 */
[----:B------:R-:W-:Y:S01]  /*1fc0*/  FMUL.FTZ R179, R175, R132 ;  /* 0x00000084afb37220 */ /* 0x000fe20000410000 */
[----:B------:R-:W-:Y:S01]  /*1fd0*/  FADD.FTZ R134, R161, -R134 ;  /* 0x80000086a1867221 */ /* 0x000fe20000010000 */
[----:B------:R-:W0:Y:S01]  /*1fe0*/  LDC.64 R132, c[0x0][0x220] ;  /* 0x00008800ff847b82 */ /* 0x000e220000000a00 */
[----:B------:R-:W-:Y:S01]  /*1ff0*/  ISETP.NE.AND.EX P5, PT, RZ, UR9, PT, P5 ;  /* 0x00000009ff007c0c */ /* 0x000fe2000bfa5350 */
[----:B------:R-:W-:Y:S01]  /*2000*/  FADD.FTZ R186, R166, -R135 ;  /* 0x80000087a6ba7221 */ /* 0x000fe20000010000 */
[----:B------:R-:W-:Y:S01]  /*2010*/  FADD.FTZ R188, R165, -R180 ;  /* 0x800000b4a5bc7221 */ /* 0x000fe20000010000 */
[----:B------:R-:W-:-:S02]  /*2020*/  FMUL.FTZ R180, R175, R134 ;  /* 0x00000086afb47220 */ /* 0x000fc40000410000 */
[C---:B------:R-:W-:Y:S01]  /*2030*/  FMUL.FTZ R187, R175.reuse, R186 ;  /* 0x000000baafbb7220 */ /* 0x040fe20000410000 */
[----:B------:R-:W-:-:S07]  /*2040*/  FMUL.FTZ R190, R175, R188 ;  /* 0x000000bcafbe7220 */ /* 0x000fce0000410000 */
[----:B------:R-:W-:Y:S01]  /*2050*/  @P5 FADD.FTZ R179, R108, R179 ;  /* 0x000000b36cb35221 */ /* 0x000fe20000010000 */
[----:B------:R-:W-:Y:S01]  /*2060*/  @P5 FADD.FTZ R180, R109, R180 ;  /* 0x000000b46db45221 */ /* 0x000fe20000010000 */
[----:B------:R-:W-:Y:S01]  /*2070*/  @P5 FADD.FTZ R187, R110, R187 ;  /* 0x000000bb6ebb5221 */ /* 0x000fe20000010000 */
[----:B------:R-:W-:Y:S01]  /*2080*/  @P5 FADD.FTZ R190, R111, R190 ;  /* 0x000000be6fbe5221 */ /* 0x000fe20000010000 */
[----:B------:R-:W-:-:S04]  /*2090*/  ISETP.NE.U32.AND P5, PT, RZ, UR14, PT ;  /* 0x0000000eff007c0c */ /* 0x000fc8000bfa5070 */
[----:B------:R-:W-:Y:S01]  /*20a0*/  ISETP.NE.AND.EX P5, PT, RZ, UR15, PT, P5 ;  /* 0x0000000fff007c0c */ /* 0x000fe2000bfa5350 */
[----:B0-----:R-:W-:-:S06]  /*20b0*/  IMAD.WIDE.U32 R132, R177, 0x8, R132 ;  /* 0x00000008b1847825 */ /* 0x001fcc00078e0084 */
[----:B------:R-:W2:Y:S06]  /*20c0*/  LDG.E.64 R132, desc[UR4][R132.64] ;  /* 0x0000000484847981 */ /* 0x000eac000c1e1b00 */
[----:B------:R-:W-:-:S04]  /*20d0*/  @P5 LEA R134, P6, R177, UR14, 0x4 ;  /* 0x0000000eb1865c11 */ /* 0x000fc8000f8c20ff */
[----:B------:R-:W-:Y:S02]  /*20e0*/  @P5 LEA.HI.X R135, R177, UR15, RZ, 0x4, P6 ;  /* 0x0000000fb1875c11 */ /* 0x000fe4000b0f24ff */
[----:B------:R-:W-:-:S04]  /*20f0*/  ISETP.NE.U32.AND P6, PT, RZ, UR14, PT ;  /* 0x0000000eff007c0c */ /* 0x000fc8000bfc5070 */
[----:B------:R-:W-:Y:S01]  /*2100*/  ISETP.NE.AND.EX P6, PT, RZ, UR15, PT, P6 ;  /* 0x0000000fff007c0c */ /* 0x000fe2000bfc5360 */
[----:B------:R-:W-:-:S03]  /*2110*/  FMUL.FTZ R186, R180, R178 ;  /* 0x000000b2b4ba7220 */ /* 0x000fc60000410000 */
[C---:B------:R-:W-:Y:S01]  /*2120*/  SEL R127, R190.reuse, R127, P6 ;  /* 0x0000007fbe7f7207 */ /* 0x040fe20003000000 */
[----:B------:R-:W-:Y:S01]  /*2130*/  FMUL.FTZ R190, R190, R178 ;  /* 0x000000b2bebe7220 */ /* 0x000fe20000410000 */
[----:B------:R-:W-:Y:S01]  /*2140*/  SEL R126, R187, R126, P6 ;  /* 0x0000007ebb7e7207 */ /* 0x000fe20003000000 */
[----:B------:R-:W-:Y:S01]  /*2150*/  FMUL.FTZ R185, R93, R186 ;  /* 0x000000ba5db97220 */ /* 0x000fe20000410000 */
[----:B------:R-:W-:Y:S01]  /*2160*/  FMUL.FTZ R187, R187, R178 ;  /* 0x000000b2bbbb7220 */ /* 0x000fe20000410000 */
        /* <DEDUP_REMOVED lines=27> */
.L_x_5361:
[----:B------:R-:W-:Y:S05]  /*2320*/  BSYNC B0 ;  /* 0x0000000000007941 */ /* 0x000fea0003800000 */
.L_x_5360:
[----:B------:R-:W-:Y:S04]  /*2330*/  BSSY B0, `(.L_x_5362) ;  /* 0x0000040000007945 */ /* 0x000fe80003800000 */
[----:B------:R-:W-:Y:S05]  /*2340*/  @!P1 BRA `(.L_x_5363) ;  /* 0x0000000000f89947 */ /* 0x000fea0003800000 */
[-CC-:B------:R-:W-:Y:S01]  /*2350*/  FFMA.FTZ R133, R139, R129.reuse, R128.reuse ;  /* 0x000000818b857223 */ /* 0x180fe20000010080 */
[-CC-:B------:R-:W-:Y:S01]  /*2360*/  FFMA.FTZ R179, R144, R129.reuse, R128.reuse ;  /* 0x0000008190b37223 */ /* 0x180fe20000010080 */
[C---:B------:R-:W-:Y:S01]  /*2370*/  LEA R130, P5, R177.reuse, UR16, 0x3 ;  /* 0x00000010b1827c11 */ /* 0x040fe2000f8a18ff */
[-CC-:B------:R-:W-:Y:S01]  /*2380*/  FFMA.FTZ R134, R136, R129.reuse, R128.reuse ;  /* 0x0000008188867223 */ /* 0x180fe20000010080 */
        /* <DEDUP_REMOVED lines=58> */
.L_x_5363:
[----:B------:R-:W-:Y:S05]  /*2730*/  BSYNC B0 ;  /* 0x0000000000007941 */ /* 0x000fea0003800000 */
.L_x_5362:
        /* <DEDUP_REMOVED lines=64> */
.L_x_5365:
[----:B------:R-:W-:Y:S05]  /*2b40*/  BSYNC B0 ;  /* 0x0000000000007941 */ /* 0x000fea0003800000 */
.L_x_5364:
        /* <DEDUP_REMOVED lines=8> */
[----:B------:R-:W-:Y:S01]  /*2bd0*/  LEA R130, P5, R177, UR16, 0x3 ;  /* 0x00000010b1827c11 */ /* 0x000fe2000f8a18ff */
[----:B------:R-:W-:Y:S01]  /*2be0*/  FADD.FTZ R180, R174, -R135 ;  /* 0x80000087aeb47221 */ /* 0x000fe20000010000 */
[----:B------:R-:W-:Y:S01]  /*2bf0*/  FADD.FTZ R132, R169, -R132 ;  /* 0x80000084a9847221 */ /* 0x000fe20000010000 */
[----:B------:R-:W-:Y:S01]  /*2c00*/  FMUL.FTZ R135, R175, R128 ;  /* 0x00000080af877220 */ /* 0x000fe20000410000 */
[----:B------:R-:W-:Y:S01]  /*2c10*/  LEA.HI.X R131, R177, UR17, RZ, 0x3, P5 ;  /* 0x00000011b1837c11 */ /* 0x000fe2000a8f1cff */
[----:B------:R-:W0:Y:S01]  /*2c20*/  LDC.64 R128, c[0x0][0x220] ;  /* 0x00008800ff807b82 */ /* 0x000e220000000a00 */
[----:B------:R-:W-:Y:S01]  /*2c30*/  ISETP.NE.U32.AND P5, PT, RZ, UR8, PT ;  /* 0x00000008ff007c0c */ /* 0x000fe2000bfa5070 */
[----:B------:R-:W-:Y:S01]  /*2c40*/  FADD.FTZ R186, R173, -R134 ;  /* 0x80000086adba7221 */ /* 0x000fe20000010000 */
[C---:B------:R-:W-:Y:S01]  /*2c50*/  FMUL.FTZ R134, R175.reuse, R132 ;  /* 0x00000084af867220 */ /* 0x040fe20000410000 */
[C---:B------:R-:W-:Y:S01]  /*2c60*/  FMUL.FTZ R179, R175.reuse, R180 ;  /* 0x000000b4afb37220 */ /* 0x040fe20000410000 */
[----:B------:R-:W-:Y:S01]  /*2c70*/  ISETP.NE.AND.EX P5, PT, RZ, UR9, PT, P5 ;  /* 0x00000009ff007c0c */ /* 0x000fe2000bfa5350 */
[----:B------:R-:W-:-:S12]  /*2c80*/  FMUL.FTZ R186, R175, R186 ;  /* 0x000000baafba7220 */ /* 0x000fd80000410000 */
        /* <DEDUP_REMOVED lines=35> */
[----:B------:R-:W-:Y:S02]  /*2ec0*/  SHF.R.U32.HI R177, RZ, 0x10, R129 ;  /* 0x00000010ffb17819 */ /* 0x000fe40000011681 */
[----:B------:R-:W-:Y:S02]  /*2ed0*/  SHF.L.U32 R128, R128, 0x10, RZ ;  /* 0x0000001080807819 */ /* 0x000fe400000006ff */
[----:B------:R-:W-:Y:S02]  /*2ee0*/  SHF.L.U32 R175, R175, 0x10, RZ ;  /* 0x00000010afaf7819 */ /* 0x000fe400000006ff */
[----:B------:R-:W-:Y:S02]  /*2ef0*/  SHF.L.U32 R129, R129, 0x10, RZ ;  /* 0x0000001081817819 */ /* 0x000fe400000006ff */
[----:B------:R-:W-:Y:S01]  /*2f00*/  SHF.L.U32 R134, R177, 0x10, RZ ;  /* 0x00000010b1867819 */ /* 0x000fe200000006ff */
[----:B------:R-:W-:Y:S01]  /*2f10*/  FFMA.FTZ R8, R135, R128, R8 ;  /* 0x0000008087087223 */ /* 0x000fe20000010008 */
[----:B------:R-:W-:Y:S01]  /*2f20*/  FFMA.FTZ R9, R180, R175, R9 ;  /* 0x000000afb4097223 */ /* 0x000fe20000010009 */
[----:B------:R-:W-:-:S02]  /*2f30*/  FFMA.FTZ R10, R179, R129, R10 ;  /* 0x00000081b30a7223 */ /* 0x000fc4000001000a */
[----:B0-----:R-:W-:-:S07]  /*2f40*/  FFMA.FTZ R11, R186, R134, R11 ;  /* 0x00000086ba0b7223 */ /* 0x001fce000001000b */
.L_x_5367:
[----:B------:R-:W-:Y:S05]  /*2f50*/  BSYNC B0 ;  /* 0x0000000000007941 */ /* 0x000fea0003800000 */
.L_x_5366:
[----:B------:R-:W-:Y:S02]  /*2f60*/  IADD3 R137, R137, UR18, RZ ;  /* 0x0000001289897c10 */ /* 0x000fe4000fffe0ff */
[----:B------:R-:W-:Y:S02]  /*2f70*/  SEL R132, RZ, 0x1, P4 ;  /* 0x00000001ff847807 */ /* 0x000fe40002000000 */
[----:B------:R-:W-:-:S13]  /*2f80*/  ISETP.GE.AND P4, PT, R137, UR19, PT ;  /* 0x0000001389007c0c */ /* 0x000fda000bf86270 */
[----:B------:R-:W-:Y:S05]  /*2f90*/  @!P4 BRA `(.L_x_5368) ;  /* 0xffffffd400a8c947 */ /* 0x000fea000383ffff */
.L_x_5346:
[----:B------:R-:W0:Y:S01]  /*2fa0*/  S2R R3, SR_TID.X ;  /* 0x0000000000037919 */ /* 0x000e220000002100 */
[----:B------:R-:W0:Y:S01]  /*2fb0*/  S2UR UR6, SR_CTAID.X ;  /* 0x00000000000679c3 */ /* 0x000e220000002500 */
[----:B------:R-:W-:Y:S01]  /*2fc0*/  ISETP.NE.AND P4, PT, R182, RZ, PT ;  /* 0x000000ffb600720c */ /* 0x000fe20003f85270 */
        /* <DEDUP_REMOVED lines=15> */
.L_x_5370:
[----:B------:R-:W-:Y:S05]  /*30c0*/  BSYNC B0 ;  /* 0x0000000000007941 */ /* 0x000fea0003800000 */
.L_x_5369:
        /* <DEDUP_REMOVED lines=12> */
.L_x_5372:
[----:B------:R-:W-:Y:S05]  /*3190*/  BSYNC B0 ;  /* 0x0000000000007941 */ /* 0x000fea0003800000 */
.L_x_5371:
        /* <DEDUP_REMOVED lines=12> */
.L_x_5374:
[----:B------:R-:W-:Y:S05]  /*3260*/  BSYNC B0 ;  /* 0x0000000000007941 */ /* 0x000fea0003800000 */
.L_x_5373:
        /* <DEDUP_REMOVED lines=12> */
.L_x_5376:
[----:B------:R-:W-:Y:S05]  /*3330*/  BSYNC B0 ;  /* 0x0000000000007941 */ /* 0x000fea0003800000 */
.L_x_5375:
        /* <DEDUP_REMOVED lines=12> */
.L_x_5357:
[----:B------:R-:W-:Y:S02]  /*3400*/  MOV R188, R179 ;  /* 0x000000b300bc7202 */ /* 0x000fe40000000f00 */
[----:B------:R-:W-:Y:S02]  /*3410*/  MOV R189, 0x10 ;  /* 0x0000001000bd7802 */ /* 0x000fe40000000f00 */
[----:B------:R-:W-:Y:S02]  /*3420*/  MOV R190, 0x1f ;  /* 0x0000001f00be7802 */ /* 0x000fe40000000f00 */
[----:B------:R-:W-:-:S07]  /*3430*/  MOV R185, 0xffffffff ;  /* 0xffffffff00b97802 */ /* 0x000fce0000000f00 */
[----:B------:R-:W-:Y:S05]  /*3440*/  WARPSYNC.COLLECTIVE R185, `(.L_x_5377) ;  /* 0x00000000b9087348 */ /* 0x000fea0003c00000 */
[----:B------:R0:W1:Y:S02]  /*3450*/  SHFL.DOWN P6, R187, R188, R189, R190 ;  /* 0x080000bdbcbb7389 */ /* 0x00006400000c00be */
[----:B01----:R-:W-:Y:S01]  /*3460*/  ENDCOLLECTIVE ;  /* 0x000000000000791b */ /* 0x003fe20003800000 */
.L_x_5377:
[----:B------:R-:W-:Y:S02]  /*3470*/  MOV R188, R180 ;  /* 0x000000b400bc7202 */ /* 0x000fe40000000f00 */
[----:B------:R-:W-:-:S07]  /*3480*/  MOV R130, R187 ;  /* 0x000000bb00827202 */ /* 0x000fce0000000f00 */
[----:B------:R-:W-:Y:S05]  /*3490*/  WARPSYNC.COLLECTIVE R185, `(.L_x_5378) ;  /* 0x00000000b9087348 */ /* 0x000fea0003c00000 */
[----:B------:R0:W1:Y:S02]  /*34a0*/  SHFL.DOWN P6, R187, R188, R189, R190 ;  /* 0x080000bdbcbb7389 */ /* 0x00006400000c00be */
[----:B01----:R-:W-:Y:S01]  /*34b0*/  ENDCOLLECTIVE ;  /* 0x000000000000791b */ /* 0x003fe20003800000 */
.L_x_5378:
[----:B------:R-:W-:-:S05]  /*34c0*/  FADD.FTZ R130, R130, R179 ;  /* 0x000000b382827221 */ /* 0x000fca0000010000 */
[----:B------:R-:W-:Y:S02]  /*34d0*/  MOV R188, R130 ;  /* 0x0000008200bc7202 */ /* 0x000fe40000000f00 */
[----:B------:R-:W-:Y:S02]  /*34e0*/  MOV R189, 0x8 ;  /* 0x0000000800bd7802 */ /* 0x000fe40000000f00 */
[----:B------:R-:W-:-:S07]  /*34f0*/  MOV R129, R187 ;  /* 0x000000bb00817202 */ /* 0x000fce0000000f00 */
[----:B------:R-:W-:Y:S05]  /*3500*/  WARPSYNC.COLLECTIVE R185, `(.L_x_5379) ;  /* 0x00000000b9087348 */ /* 0x000fea0003c00000 */
[----:B------:R0:W1:Y:S02]  /*3510*/  SHFL.DOWN P6, R187, R188, R189, R190 ;  /* 0x080000bdbcbb7389 */ /* 0x00006400000c00be */
[----:B01----:R-:W-:Y:S01]  /*3520*/  ENDCOLLECTIVE ;  /* 0x000000000000791b */ /* 0x003fe20003800000 */
.L_x_5379:
[----:B------:R-:W-:-:S05]  /*3530*/  FADD.FTZ R129, R129, R180 ;  /* 0x000000b481817221 */ /* 0x000fca0000010000 */
[----:B------:R-:W-:Y:S02]  /*3540*/  MOV R188, R129 ;  /* 0x0000008100bc7202 */ /* 0x000fe40000000f00 */
[----:B------:R-:W-:-:S07]  /*3550*/  MOV R131, R187 ;  /* 0x000000bb00837202 */ /* 0x000fce0000000f00 */
[----:B------:R-:W-:Y:S05]  /*3560*/  WARPSYNC.COLLECTIVE R185, `(.L_x_5380) ;  /* 0x00000000b9087348 */ /* 0x000fea0003c00000 */
[----:B------:R0:W1:Y:S02]  /*3570*/  SHFL.DOWN P6, R187, R188, R189, R190 ;  /* 0x080000bdbcbb7389 */ /* 0x00006400000c00be */
[----:B01----:R-:W-:Y:S01]  /*3580*/  ENDCOLLECTIVE ;  /* 0x000000000000791b */ /* 0x003fe20003800000 */
.L_x_5380:
[----:B------:R-:W-:-:S05]  /*3590*/  FADD.FTZ R131, R130, R131 ;  /* 0x0000008382837221 */ /* 0x000fca0000010000 */
[----:B------:R-:W-:Y:S02]  /*35a0*/  MOV R188, R131 ;  /* 0x0000008300bc7202 */ /* 0x000fe40000000f00 */
[----:B------:R-:W-:Y:S02]  /*35b0*/  MOV R189, 0x4 ;  /* 0x0000000400bd7802 */ /* 0x000fe40000000f00 */
[----:B------:R-:W-:-:S07]  /*35c0*/  MOV R132, R187 ;  /* 0x000000bb00847202 */ /* 0x000fce0000000f00 */
[----:B------:R-:W-:Y:S05]  /*35d0*/  WARPSYNC.COLLECTIVE R185, `(.L_x_5381) ;  /* 0x00000000b9087348 */ /* 0x000fea0003c00000 */
[----:B------:R0:W1:Y:S02]  /*35e0*/  SHFL.DOWN P6, R187, R188, R189, R190 ;  /* 0x080000bdbcbb7389 */ /* 0x00006400000c00be */
[----:B01----:R-:W-:Y:S01]  /*35f0*/  ENDCOLLECTIVE ;  /* 0x000000000000791b */ /* 0x003fe20003800000 */
.L_x_5381:
[----:B------:R-:W-:-:S05]  /*3600*/  FADD.FTZ R132, R129, R132 ;  /* 0x0000008481847221 */ /* 0x000fca0000010000 */
[----:B------:R-:W-:Y:S02]  /*3610*/  MOV R188, R132 ;  /* 0x0000008400bc7202 */ /* 0x000fe40000000f00 */
[----:B------:R-:W-:-:S07]  /*3620*/  MOV R186, R187 ;  /* 0x000000bb00ba7202 */ /* 0x000fce0000000f00 */
[----:B------:R-:W-:Y:S05]  /*3630*/  WARPSYNC.COLLECTIVE R185, `(.L_x_5382) ;  /* 0x00000000b9087348 */ /* 0x000fea0003c00000 */
[----:B------:R0:W1:Y:S02]  /*3640*/  SHFL.DOWN P6, R187, R188, R189, R190 ;  /* 0x080000bdbcbb7389 */ /* 0x00006400000c00be */
[----:B01----:R-:W-:Y:S01]  /*3650*/  ENDCOLLECTIVE ;  /* 0x000000000000791b */ /* 0x003fe20003800000 */
.L_x_5382:
[----:B------:R-:W-:-:S05]  /*3660*/  FADD.FTZ R186, R131, R186 ;  /* 0x000000ba83ba7221 */ /* 0x000fca0000010000 */
[----:B------:R-:W-:Y:S02]  /*3670*/  MOV R188, R186 ;  /* 0x000000ba00bc7202 */ /* 0x000fe40000000f00 */
[----:B------:R-:W-:Y:S02]  /*3680*/  MOV R189, 0x2 ;  /* 0x0000000200bd7802 */ /* 0x000fe40000000f00 */
[----:B------:R-:W-:-:S07]  /*3690*/  MOV R133, R187 ;  /* 0x000000bb00857202 */ /* 0x000fce0000000f00 */
[----:B------:R-:W-:Y:S05]  /*36a0*/  WARPSYNC.COLLECTIVE R185, `(.L_x_5383) ;  /* 0x00000000b9087348 */ /* 0x000fea0003c00000 */
[----:B------:R0:W1:Y:S02]  /*36b0*/  SHFL.DOWN P6, R187, R188, R189, R190 ;  /* 0x080000bdbcbb7389 */ /* 0x00006400000c00be */
[----:B01----:R-:W-:Y:S01]  /*36c0*/  ENDCOLLECTIVE ;  /* 0x000000000000791b */ /* 0x003fe20003800000 */
.L_x_5383:
[----:B------:R-:W-:-:S05]  /*36d0*/  FADD.FTZ R133, R132, R133 ;  /* 0x0000008584857221 */ /* 0x000fca0000010000 */
[----:B------:R-:W-:Y:S02]  /*36e0*/  MOV R188, R133 ;  /* 0x0000008500bc7202 */ /* 0x000fe40000000f00 */
[----:B------:R-:W-:-:S07]  /*36f0*/  MOV R135, R187 ;  /* 0x000000bb00877202 */ /* 0x000fce0000000f00 */
[----:B------:R-:W-:Y:S05]  /*3700*/  WARPSYNC.COLLECTIVE R185, `(.L_x_5384) ;  /* 0x00000000b9087348 */ /* 0x000fea0003c00000 */
[----:B------:R0:W1:Y:S02]  /*3710*/  SHFL.DOWN P6, R187, R188, R189, R190 ;  /* 0x080000bdbcbb7389 */ /* 0x00006400000c00be */
[----:B01----:R-:W-:Y:S01]  /*3720*/  ENDCOLLECTIVE ;  /* 0x000000000000791b */ /* 0x003fe20003800000 */
.L_x_5384:
[----:B------:R-:W-:-:S05]  /*3730*/  FADD.FTZ R135, R186, R135 ;  /* 0x00000087ba877221 */ /* 0x000fca0000010000 */
[----:B------:R-:W-:Y:S02]  /*3740*/  MOV R188, R135 ;  /* 0x0000008700bc7202 */ /* 0x000fe40000000f00 */
[----:B------:R-:W-:Y:S02]  /*3750*/  MOV R189, 0x1 ;  /* 0x0000000100bd7802 */ /* 0x000fe40000000f00 */
[----:B------:R-:W-:-:S07]  /*3760*/  MOV R180, R187 ;  /* 0x000000bb00b47202 */ /* 0x000fce0000000f00 */
[----:B------:R-:W-:Y:S05]  /*3770*/  WARPSYNC.COLLECTIVE R185, `(.L_x_5385) ;  /* 0x00000000b9087348 */ /* 0x000fea0003c00000 */
[----:B------:R0:W1:Y:S02]  /*3780*/  SHFL.DOWN P6, R187, R188, R189, R190 ;  /* 0x080000bdbcbb7389 */ /* 0x00006400000c00be */
[----:B01----:R-:W-:Y:S01]  /*3790*/  ENDCOLLECTIVE ;  /* 0x000000000000791b */ /* 0x003fe20003800000 */
.L_x_5385:
[----:B------:R-:W-:-:S05]  /*37a0*/  FADD.FTZ R180, R133, R180 ;  /* 0x000000b485b47221 */ /* 0x000fca0000010000 */
[----:B------:R-:W-:Y:S02]  /*37b0*/  MOV R188, R180 ;  /* 0x000000b400bc7202 */ /* 0x000fe40000000f00 */
[----:B------:R-:W-:-:S07]  /*37c0*/  MOV R130, R187 ;  /* 0x000000bb00827202 */ /* 0x000fce0000000f00 */
[----:B------:R-:W-:Y:S05]  /*37d0*/  WARPSYNC.COLLECTIVE R185, `(.L_x_5386) ;  /* 0x00000000b9087348 */ /* 0x000fea0003c00000 */
[----:B------:R0:W1:Y:S02]  /*37e0*/  SHFL.DOWN P6, R187, R188, R189, R190 ;  /* 0x080000bdbcbb7389 */ /* 0x00006400000c00be */
[----:B01----:R-:W-:Y:S01]  /*37f0*/  ENDCOLLECTIVE ;  /* 0x000000000000791b */ /* 0x003fe20003800000 */
.L_x_5386:
[----:B------:R-:W-:Y:S01]  /*3800*/  MOV R129, R187 ;  /* 0x000000bb00817202 */ /* 0x000fe20000000f00 */
[----:B------:R-:W-:Y:S06]  /*3810*/  BRA `(.L_x_5387) ;  /* 0xffffffe000507947 */ /* 0x000fec000383ffff */
.L_x_5388:
        /* <DEDUP_REMOVED lines=14> */
.L_x_11902:


//--------------------- .text._ZN10layer_norm13ln_bwd_kernelINS_13Kernel_traitsIf13__nv_bfloat16fS2_fjLj2560ELj1ELj1ELj4ELj8ENS_18Kernel_traits_baseILj2560EfS2_fS2_fjLj128EEEEELb0ELb1ELb0ELb1EEEvNS_9BwdParamsE --------------------------
	.section	.text._ZN10layer_norm13ln_bwd_kernelINS_13Kernel_traitsIf13__nv_bfloat16fS2_fjLj2560ELj1ELj1ELj4ELj8ENS_18Kernel_traits_baseILj2560EfS2_fS2_fjLj128EEEEELb0ELb1ELb0ELb1EEEvNS_9BwdParamsE,"ax",@progbits
	.align	128
        .global         _ZN10layer_norm13ln_bwd_kernelINS_13Kernel_traitsIf13__nv_bfloat16fS2_fjLj2560ELj1ELj1ELj4ELj8ENS_18Kernel_traits_baseILj2560EfS2_fS2_fjLj128EEEEELb0ELb1ELb0ELb1EEEvNS_9BwdParamsE
        .type           _ZN10layer_norm13ln_bwd_kernelINS_13Kernel_traitsIf13__nv_bfloat16fS2_fjLj2560ELj1ELj1ELj4ELj8ENS_18Kernel_traits_baseILj2560EfS2_fS2_fjLj128EEEEELb0ELb1ELb0ELb1EEEvNS_9BwdParamsE,@function
        .size           _ZN10layer_norm13ln_bwd_kernelINS_13Kernel_traitsIf13__nv_bfloat16fS2_fjLj2560ELj1ELj1ELj4ELj8ENS_18Kernel_traits_baseILj2560EfS2_fS2_fjLj128EEEEELb0ELb1ELb0ELb1EEEvNS_9BwdParamsE,(.L_x_11903 - _ZN10layer_norm13ln_bwd_kernelINS_13Kernel_traitsIf13__nv_bfloat16fS2_fjLj2560ELj1ELj1ELj4ELj8ENS_18Kernel_traits_baseILj2560EfS2_fS2_fjLj128EEEEELb0ELb1ELb0ELb1EEEvNS_9BwdParamsE)
        .other          _ZN10layer_norm13ln_bwd_kernelINS_13Kernel_traitsIf13__nv_bfloat16fS2_fjLj2560ELj1ELj1ELj4ELj8ENS_18Kernel_traits_baseILj2560EfS2_fS2_fjLj128EEEEELb0ELb1ELb0ELb1EEEvNS_9BwdParamsE,@"STO_CUDA_ENTRY STV_DEFAULT"
_ZN10layer_norm13ln_bwd_kernelINS_13Kernel_traitsIf13__nv_bfloat16fS2_fjLj2560ELj1ELj1ELj4ELj8ENS_18Kernel_traits_baseILj2560EfS2_fS2_fjLj128EEEEELb0ELb1ELb0ELb1EEEvNS_9BwdParamsE:
.text._ZN10layer_norm13ln_bwd_kernelINS_13Kernel_traitsIf13__nv_bfloat16fS2_fjLj2560ELj1ELj1ELj4ELj8ENS_18Kernel_traits_baseILj2560EfS2_fS2_fjLj128EEEEELb0ELb1ELb0ELb1EEEvNS_9BwdParamsE:
[----:B------:R-:W-:Y:S01]  /*0000*/  LDC R1, c[0x0][0x28] ;  /* 0x00000a00ff017b82 */ /* 0x000fe20000000800 */
[----:B------:R-:W0:Y:S07]  /*0010*/  S2R R104, SR_TID.X ;  /* 0x0000000000687919 */ /* 0x000e2e0000002100 */
[----:B------:R-:W0:Y:S01]  /*0020*/  S2UR UR4, SR_CTAID.X ;  /* 0x00000000000479c3 */ /* 0x000e220000002500 */
[----:B------:R-:W-:Y:S01]  /*0030*/  ULDC UR6, c[0x0][0x214] ;  /* 0x0000850000067ab9 */ /* 0x000fe20000000800 */
        /* <DEDUP_REMOVED lines=43> */
.L_x_5389:
[----:B------:R-:W-:Y:S01]  /*02f0*/  SHF.L.U32 R0, R104, 0x4, RZ ;  /* 0x0000000468007819 */ /* 0x000fe200000006ff */
[----:B------:R-:W-:Y:S01]  /*0300*/  ULDC.64 UR6, c[0x0][0x260] ;  /* 0x0000980000067ab9 */ /* 0x000fe20000000a00 */
[----:B------:R-:W-:Y:S02]  /*0310*/  ULDC.64 UR8, c[0x0][0x278] ;  /* 0x00009e0000087ab9 */ /* 0x000fe40000000a00 */
[----:B------:R-:W-:-:S04]  /*0320*/  LOP3.LUT R0, R0, 0x7f0, RZ, 0xc0, !PT ;  /* 0x000007f000007812 */ /* 0x000fc800078ec0ff */
[C---:B------:R-:W-:Y:S02]  /*0330*/  IADD3 R2, P0, R0.reuse, UR6, RZ ;  /* 0x0000000600027c10 */ /* 0x040fe4000ff1e0ff */
[----:B------:R-:W-:Y:S02]  /*0340*/  IADD3 R44, P1, R0, UR8, RZ ;  /* 0x00000008002c7c10 */ /* 0x000fe4000ff3e0ff */
[----:B------:R-:W-:Y:S01]  /*0350*/  IADD3.X R3, RZ, UR7, RZ, P0, !PT ;  /* 0x00000007ff037c10 */ /* 0x000fe200087fe4ff */
[----:B------:R-:W-:Y:S01]  /*0360*/  ULDC.64 UR6, c[0x0][0x270] ;  /* 0x00009c0000067ab9 */ /* 0x000fe20000000a00 */
[----:B------:R-:W-:-:S03]  /*0370*/  IADD3.X R45, RZ, UR9, RZ, P1, !PT ;  /* 0x00000009ff2d7c10 */ /* 0x000fc60008ffe4ff */
        /* <DEDUP_REMOVED lines=43> */
[----:B0-----:R-:W-:-:S07]  /*0630*/  CS2R R138, SRZ ;  /* 0x00000000008a7805 */ /* 0x001fce000001ff00 */
.L_x_5392:
[----:B------:R-:W0:Y:S01]  /*0640*/  @P0 LDC.64 R72, c[0x0][0x270] ;  /* 0x00009c00ff480b82 */ /* 0x000e220000000a00 */
[----:B------:R-:W-:Y:S01]  /*0650*/  IMAD R68, R155, UR11, RZ ;  /* 0x0000000b9b447c24 */ /* 0x000fe2000f8e02ff */
[----:B------:R-:W-:Y:S02]  /*0660*/  LOP3.LUT R146, R104, 0x7f, RZ, 0xc0, !PT ;  /* 0x0000007f68927812 */ /* 0x000fe400078ec0ff */
[----:B------:R-:W-:Y:S02]  /*0670*/  SHF.R.S32.HI R70, RZ, 0x1f, R155 ;  /* 0x0000001fff467819 */ /* 0x000fe4000001149b */
[----:B------:R-:W-:Y:S02]  /*0680*/  SHF.R.S32.HI R69, RZ, 0x1f, R68 ;  /* 0x0000001fff457819 */ /* 0x000fe40000011444 */
[----:B------:R-:W1:Y:S02]  /*0690*/  LDC.64 R76, c[0x0][0x250] ;  /* 0x00009400ff4c7b82 */ /* 0x000e640000000a00 */
[----:B------:R-:W-:-:S04]  /*06a0*/  LEA.HI R69, R69, R68, RZ, 0x2 ;  /* 0x0000004445457211 */ /* 0x000fc800078f10ff */
[----:B------:R-:W-:Y:S02]  /*06b0*/  LEA.HI.SX32 R146, R69, R146, 0x1e ;  /* 0x0000009245927211 */ /* 0x000fe400078ff2ff */
[----:B------:R-:W2:Y:S02]  /*06c0*/  LDC.64 R2, c[0x0][0x2b8] ;  /* 0x0000ae00ff027b82 */ /* 0x000ea40000000a00 */
[----:B------:R-:W-:Y:S02]  /*06d0*/  IADD3 R151, R146, 0x80, RZ ;  /* 0x0000008092977810 */ /* 0x000fe40007ffe0ff */
[----:B0-----:R-:W-:-:S04]  /*06e0*/  @P0 LEA R72, P1, R155, R72, 0x1 ;  /* 0x000000489b480211 */ /* 0x001fc800078208ff */
[----:B------:R-:W0:Y:S01]  /*06f0*/  LDC.64 R170, c[0x0][0x258] ;  /* 0x00009600ffaa7b82 */ /* 0x000e220000000a00 */
[C---:B------:R-:W-:Y:S02]  /*0700*/  @P0 LEA.HI.X R73, R155.reuse, R73, R70, 0x1, P1 ;  /* 0x000000499b490211 */ /* 0x040fe400008f0c46 */
[C---:B------:R-:W-:Y:S01]  /*0710*/  LEA R68, P1, R146.reuse, UR12, 0x4 ;  /* 0x0000000c92447c11 */ /* 0x040fe2000f8220ff */
[C---:B------:R-:W-:Y:S01]  /*0720*/  VIADD R160, R146.reuse, 0x100 ;  /* 0x0000010092a07836 */ /* 0x040fe20000000000 */
[C---:B------:R-:W-:Y:S01]  /*0730*/  IADD3 R159, R146.reuse, 0x180, RZ ;  /* 0x00000180929f7810 */ /* 0x040fe20007ffe0ff */
[----:B-1----:R-:W-:Y:S01]  /*0740*/  IMAD.WIDE R76, R155, 0x4, R76 ;  /* 0x000000049b4c7825 */ /* 0x002fe200078e024c */
[C---:B------:R-:W-:Y:S01]  /*0750*/  LEA.HI.X R69, R146.reuse, UR13, RZ, 0x4, P1 ;  /* 0x0000000d92457c11 */ /* 0x040fe200088f24ff */
[----:B------:R-:W3:Y:S01]  /*0760*/  @P0 LDG.E.U16 R147, desc[UR4][R72.64] ;  /* 0x0000000448930981 */ /* 0x000ee2000c1e1500 */
[C---:B------:R-:W-:Y:S02]  /*0770*/  LEA R74, P1, R151.reuse, UR12, 0x4 ;  /* 0x0000000c974a7c11 */ /* 0x040fe4000f8220ff */
[C---:B------:R-:W-:Y:S01]  /*0780*/  IADD3 R158, R146.reuse, 0x200, RZ ;  /* 0x00000200929e7810 */ /* 0x040fe20007ffe0ff */
[----:B------:R-:W4:Y:S01]  /*0790*/  LDG.E R150, desc[UR4][R76.64] ;  /* 0x000000044c967981 */ /* 0x000f22000c1e1900 */
[C---:B------:R-:W-:Y:S01]  /*07a0*/  LEA.HI.X R75, R151.reuse, UR13, RZ, 0x4, P1 ;  /* 0x0000000d974b7c11 */ /* 0x040fe200088f24ff */
[--C-:B--2---:R-:W-:Y:S01]  /*07b0*/  IMAD.WIDE.U32 R152, R146, 0x8, R2.reuse ;  /* 0x0000000892987825 */ /* 0x104fe200078e0002 */
[C---:B------:R-:W-:Y:S01]  /*07c0*/  LEA R78, P1, R160.reuse, UR12, 0x4 ;  /* 0x0000000ca04e7c11 */ /* 0x040fe2000f8220ff */
[----:B------:R-:W2:Y:S03]  /*07d0*/  LDG.E.128 R68, desc[UR4][R68.64] ;  /* 0x0000000444447981 */ /* 0x000ea6000c1e1d00 */
[C---:B------:R-:W-:Y:S01]  /*07e0*/  LEA.HI.X R79, R160.reuse, UR13, RZ, 0x4, P1 ;  /* 0x0000000da04f7c11 */ /* 0x040fe200088f24ff */
[--C-:B------:R-:W-:Y:S01]  /*07f0*/  IMAD.WIDE.U32 R162, R151, 0x8, R2.reuse ;  /* 0x0000000897a27825 */ /* 0x100fe200078e0002 */
[C---:B------:R-:W-:Y:S01]  /*0800*/  LEA R80, P1, R159.reuse, UR12, 0x4 ;  /* 0x0000000c9f507c11 */ /* 0x040fe2000f8220ff */
[----:B------:R-:W2:Y:S03]  /*0810*/  LDG.E.64 R152, desc[UR4][R152.64] ;  /* 0x0000000498987981 */ /* 0x000ea6000c1e1b00 */
[----:B------:R-:W-:Y:S01]  /*0820*/  LEA.HI.X R81, R159, UR13, RZ, 0x4, P1 ;  /* 0x0000000d9f517c11 */ /* 0x000fe200088f24ff */
[----:B------:R-:W-:Y:S01]  /*0830*/  IMAD.WIDE.U32 R164, R160, 0x8, R2 ;  /* 0x00000008a0a47825 */ /* 0x000fe200078e0002 */
[----:B------:R-:W-:Y:S01]  /*0840*/  LEA R84, P2, R158, UR12, 0x4 ;  /* 0x0000000c9e547c11 */ /* 0x000fe2000f8420ff */
[----:B------:R-:W2:Y:S02]  /*0850*/  LDG.E.64 R162, desc[UR4][R162.64] ;  /* 0x00000004a2a27981 */ /* 0x000ea4000c1e1b00 */
[----:B0-----:R-:W-:-:S02]  /*0860*/  IMAD.WIDE R170, R155, 0x4, R170 ;  /* 0x000000049baa7825 */ /* 0x001fc400078e02aa */
[----:B------:R-:W2:Y:S02]  /*0870*/  LDG.E.128 R80, desc[UR4][R80.64] ;  /* 0x0000000450507981 */ /* 0x000ea4000c1e1d00 */
[C-C-:B------:R-:W-:Y:S01]  /*0880*/  IMAD.WIDE.U32 R168, R158.reuse, 0x8, R2.reuse ;  /* 0x000000089ea87825 */ /* 0x140fe200078e0002 */
[----:B------:R-:W-:Y:S01]  /*0890*/  LEA.HI.X R85, R158, UR13, RZ, 0x4, P2 ;  /* 0x0000000d9e557c11 */ /* 0x000fe200090f24ff */
[----:B------:R-:W2:Y:S02]  /*08a0*/  LDG.E.64 R164, desc[UR4][R164.64] ;  /* 0x00000004a4a47981 */ /* 0x000ea4000c1e1b00 */
[----:B------:R-:W-:Y:S02]  /*08b0*/  IMAD.WIDE.U32 R166, R159, 0x8, R2 ;  /* 0x000000089fa67825 */ /* 0x000fe400078e0002 */
[----:B------:R0:W2:Y:S01]  /*08c0*/  LDG.E R156, desc[UR4][R170.64] ;  /* 0x00000004aa9c7981 */ /* 0x0000a2000c1e1900 */
[----:B------:R-:W1:Y:S03]  /*08d0*/  LDC.64 R2, c[0x0][0x2c8] ;  /* 0x0000b200ff027b82 */ /* 0x000e660000000a00 */
[----:B------:R-:W2:Y:S04]  /*08e0*/  LDG.E.128 R72, desc[UR4][R74.64] ;  /* 0x000000044a487981 */ /* 0x000ea8000c1e1d00 */
[----:B------:R-:W2:Y:S04]  /*08f0*/  LDG.E.64 R168, desc[UR4][R168.64] ;  /* 0x00000004a8a87981 */ /* 0x000ea8000c1e1b00 */
[----:B------:R-:W2:Y:S04]  /*0900*/  LDG.E.128 R76, desc[UR4][R78.64] ;  /* 0x000000044e4c7981 */ /* 0x000ea8000c1e1d00 */
[----:B------:R-:W2:Y:S04]  /*0910*/  LDG.E.64 R166, desc[UR4][R166.64] ;  /* 0x00000004a6a67981 */ /* 0x000ea8000c1e1b00 */
[----:B------:R-:W2:Y:S01]  /*0920*/  LDG.E.128 R84, desc[UR4][R84.64] ;  /* 0x0000000454547981 */ /* 0x000ea2000c1e1d00 */
[----:B-1----:R-:W-:-:S04]  /*0930*/  ISETP.NE.U32.AND P1, PT, R2, RZ, PT ;  /* 0x000000ff0200720c */ /* 0x002fc80003f25070 */
[----:B------:R-:W-:-:S13]  /*0940*/  ISETP.NE.AND.EX P1, PT, R3, RZ, PT, P1 ;  /* 0x000000ff0300720c */ /* 0x000fda0003f25310 */
[----:B------:R-:W-:-:S04]  /*0950*/  @P1 LEA R172, P2, R146, R2, 0x4 ;  /* 0x0000000292ac1211 */ /* 0x000fc800078420ff */
[-C--:B------:R-:W-:Y:S02]  /*0960*/  @P1 LEA.HI.X R173, R146, R3.reuse, RZ, 0x4, P2 ;  /* 0x0000000392ad1211 */ /* 0x080fe400010f24ff */
[-C--:B------:R-:W-:Y:S02]  /*0970*/  @P1 LEA R174, P2, R151, R2.reuse, 0x4 ;  /* 0x0000000297ae1211 */ /* 0x080fe400078420ff */
[-C--:B------:R-:W-:Y:S01]  /*0980*/  @P1 LEA R178, P4, R159, R2.reuse, 0x4 ;  /* 0x000000029fb21211 */ /* 0x080fe200078820ff */
[----:B-----5:R-:W5:Y:S01]  /*0990*/  @P1 LDG.E.128 R44, desc[UR4][R172.64] ;  /* 0x00000004ac2c1981 */ /* 0x020f62000c1e1d00 */
[-C--:B------:R-:W-:Y:S02]  /*09a0*/  @P1 LEA.HI.X R175, R151, R3.reuse, RZ, 0x4, P2 ;  /* 0x0000000397af1211 */ /* 0x080fe400010f24ff */
[-C--:B0-----:R-:W-:Y:S02]  /*09b0*/  @P1 LEA R170, P2, R158, R2.reuse, 0x4 ;  /* 0x000000029eaa1211 */ /* 0x081fe400078420ff */
[----:B------:R-:W-:Y:S01]  /*09c0*/  @P1 LEA R176, P3, R160, R2, 0x4 ;  /* 0x00000002a0b01211 */ /* 0x000fe200078620ff */
[----:B------:R-:W5:Y:S01]  /*09d0*/  @P1 LDG.E.128 R48, desc[UR4][R174.64] ;  /* 0x00000004ae301981 */ /* 0x000f62000c1e1d00 */
[----:B------:R-:W-:-:S02]  /*09e0*/  @P1 LEA.HI.X R171, R158, R3, RZ, 0x4, P2 ;  /* 0x000000039eab1211 */ /* 0x000fc400010f24ff */
[----:B------:R-:W-:Y:S02]  /*09f0*/  ISETP.NE.AND P2, PT, RZ, UR10, PT ;  /* 0x0000000aff007c0c */ /* 0x000fe4000bf45270 */
[-C--:B------:R-:W-:Y:S01]  /*0a00*/  @P1 LEA.HI.X R179, R159, R3.reuse, RZ, 0x4, P4 ;  /* 0x000000039fb31211 */ /* 0x080fe200020f24ff */
[----:B------:R2:W5:Y:S01]  /*0a10*/  @P1 LDG.E.128 R60, desc[UR4][R170.64] ;  /* 0x00000004aa3c1981 */ /* 0x000562000c1e1d00 */
[----:B------:R-:W-:Y:S02]  /*0a20*/  MOV R154, 0x3f800000 ;  /* 0x3f800000009a7802 */ /* 0x000fe40000000f00 */
[----:B------:R-:W-:Y:S01]  /*0a30*/  LOP3.LUT P4, RZ, R0, 0xff, RZ, 0xc0, !PT ;  /* 0x000000ff00ff7812 */ /* 0x000fe2000788c0ff */
[----:B------:R-:W5:Y:S01]  /*0a40*/  @P1 LDG.E.128 R56, desc[UR4][R178.64] ;  /* 0x00000004b2381981 */ /* 0x000f62000c1e1d00 */
[----:B------:R-:W-:-:S05]  /*0a50*/  @P1 LEA.HI.X R177, R160, R3, RZ, 0x4, P3 ;  /* 0x00000003a0b11211 */ /* 0x000fca00018f24ff */
[----:B------:R0:W5:Y:S01]  /*0a60*/  @P1 LDG.E.128 R52, desc[UR4][R176.64] ;  /* 0x00000004b0341981 */ /* 0x000162000c1e1d00 */
[----:B------:R-:W-:Y:S01]  /*0a70*/  UMOV UR6, 0xffffffff ;  /* 0xffffffff00067882 */ /* 0x000fe20000000000 */
[----:B------:R-:W-:Y:S02]  /*0a80*/  LOP3.LUT P1, RZ, R104, 0x1f, RZ, 0xc0, !PT ;  /* 0x0000001f68ff7812 */ /* 0x000fe4000782c0ff */
[----:B---3--:R-:W-:Y:S02]  /*0a90*/  @P0 SHF.L.U32 R154, R147, 0x10, RZ ;  /* 0x00000010939a0819 */ /* 0x008fe400000006ff */
[----:B----4-:R-:W-:-:S05]  /*0aa0*/  FSEL R190, R150, RZ, !P2 ;  /* 0x000000ff96be7208 */ /* 0x010fca0005000000 */
[----:B--2---:R-:W-:Y:S01]  /*0ab0*/  FADD.FTZ R171, -R190, R69 ;  /* 0x00000045beab7221 */ /* 0x004fe20000010100 */
[----:B------:R-:W-:Y:S02]  /*0ac0*/  MOV R0, R152 ;  /* 0x0000009800007202 */ /* 0x000fe40000000f00 */
[--C-:B------:R-:W-:Y:S02]  /*0ad0*/  SHF.R.U64 R188, R152, 0x10, R153.reuse ;  /* 0x0000001098bc7819 */ /* 0x100fe40000001299 */
[----:B------:R-:W-:Y:S02]  /*0ae0*/  MOV R147, R153 ;  /* 0x0000009900937202 */ /* 0x000fe40000000f00 */
[----:B------:R-:W-:Y:S01]  /*0af0*/  SHF.R.U32.HI R186, RZ, 0x10, R153 ;  /* 0x00000010ffba7819 */ /* 0x000fe20000011699 */
[----:B------:R-:W-:Y:S01]  /*0b00*/  FADD.FTZ R153, -R190, R68 ;  /* 0x00000044be997221 */ /* 0x000fe20000010100 */
[----:B------:R-:W-:Y:S01]  /*0b10*/  SHF.R.U64 R184, R162, 0x10, R163 ;  /* 0x00000010a2b87819 */ /* 0x000fe200000012a3 */
[----:B------:R-:W-:Y:S01]  /*0b20*/  FADD.FTZ R193, -R190, R81 ;  /* 0x00000051bec17221 */ /* 0x000fe20000010100 */
[----:B------:R-:W-:Y:S01]  /*0b30*/  SHF.L.U32 R81, R0, 0x10, RZ ;  /* 0x0000001000517819 */ /* 0x000fe200000006ff */
[----:B------:R-:W-:Y:S01]  /*0b40*/  FADD.FTZ R195, -R190, R82 ;  /* 0x00000052bec37221 */ /* 0x000fe20000010100 */
[----:B------:R-:W-:-:S02]  /*0b50*/  MOV R152, R165 ;  /* 0x000000a500987202 */ /* 0x000fc40000000f00 */
[----:B------:R-:W-:Y:S01]  /*0b60*/  MOV R150, R163 ;  /* 0x000000a300967202 */ /* 0x000fe20000000f00 */
[----:B------:R-:W-:Y:S01]  /*0b70*/  FMUL.FTZ R0, R156, R153 ;  /* 0x000000999c007220 */ /* 0x000fe20000410000 */
[----:B------:R-:W-:Y:S01]  /*0b80*/  SHF.R.U32.HI R182, RZ, 0x10, R163 ;  /* 0x00000010ffb67819 */ /* 0x000fe200000116a3 */
[C---:B0-----:R-:W-:Y:S01]  /*0b90*/  FADD.FTZ R177, -R190.reuse, R73 ;  /* 0x00000049beb17221 */ /* 0x041fe20000010100 */
[C---:B------:R-:W-:Y:S01]  /*0ba0*/  FADD.FTZ R163, -R190.reuse, R72 ;  /* 0x00000048bea37221 */ /* 0x040fe20000010100 */
[----:B------:R-:W-:Y:S01]  /*0bb0*/  FADD.FTZ R181, -R190, R75 ;  /* 0x0000004bbeb57221 */ /* 0x000fe20000010100 */
[----:B------:R-:W-:Y:S01]  /*0bc0*/  SHF.L.U32 R82, R188, 0x10, RZ ;  /* 0x00000010bc527819 */ /* 0x000fe200000006ff */
[----:B------:R-:W-:Y:S01]  /*0bd0*/  IMAD.MOV.U32 R174, RZ, RZ, R169 ;  /* 0x000000ffffae7224 */ /* 0x000fe200078e00a9 */
[----:B------:R-:W-:Y:S01]  /*0be0*/  MOV R172, R168 ;  /* 0x000000a800ac7202 */ /* 0x000fe20000000f00 */
[----:B------:R-:W-:Y:S01]  /*0bf0*/  FADD.FTZ R175, -R190, R71 ;  /* 0x00000047beaf7221 */ /* 0x000fe20000010100 */
[----:B------:R-:W-:Y:S01]  /*0c00*/  SHF.R.U64 R168, R168, 0x10, R169 ;  /* 0x00000010a8a87819 */ /* 0x000fe200000012a9 */
[----:B------:R-:W-:Y:S01]  /*0c10*/  FADD.FTZ R189, -R190, R79 ;  /* 0x0000004fbebd7221 */ /* 0x000fe20000010100 */
[----:B------:R-:W-:Y:S01]  /*0c20*/  SHF.R.U32.HI R176, RZ, 0x10, R169 ;  /* 0x00000010ffb07819 */ /* 0x000fe200000116a9 */
[----:B------:R-:W-:Y:S01]  /*0c30*/  FADD.FTZ R149, R81, R149 ;  /* 0x0000009551957221 */ /* 0x000fe20000010000 */
[----:B------:R-:W-:Y:S01]  /*0c40*/  MOV R75, R164 ;  /* 0x000000a4004b7202 */ /* 0x000fe20000000f00 */
[----:B------:R-:W-:Y:S01]  /*0c50*/  FMUL.FTZ R79, R156, R171 ;  /* 0x000000ab9c4f7220 */ /* 0x000fe20000410000 */
[-C--:B------:R-:W-:Y:S01]  /*0c60*/  FFMA.FTZ R157, R0, R81.reuse, R157 ;  /* 0x00000051009d7223 */ /* 0x080fe2000001009d */
[----:B------:R-:W-:Y:S01]  /*0c70*/  SHF.L.U32 R72, R184, 0x10, RZ ;  /* 0x00000010b8487819 */ /* 0x000fe200000006ff */
[----:B------:R-:W-:Y:S01]  /*0c80*/  FMUL.FTZ R81, R40, R81 ;  /* 0x0000005128517220 */ /* 0x000fe20000410000 */
[----:B------:R-:W-:Y:S01]  /*0c90*/  SHF.L.U32 R169, R152, 0x10, RZ ;  /* 0x0000001098a97819 */ /* 0x000fe200000006ff */
[----:B------:R-:W-:Y:S01]  /*0ca0*/  FMUL.FTZ R152, R156, R177 ;  /* 0x000000b19c987220 */ /* 0x000fe20000410000 */
[----:B------:R-:W-:Y:S01]  /*0cb0*/  SHF.R.U64 R180, R164, 0x10, R165 ;  /* 0x00000010a4b47819 */ /* 0x000fe200000012a5 */
[----:B------:R-:W-:Y:S01]  /*0cc0*/  FADD.FTZ R73, -R190, R85 ;  /* 0x00000055be497221 */ /* 0x000fe20000010100 */
[----:B------:R-:W-:-:S02]  /*0cd0*/  MOV R164, R166 ;  /* 0x000000a600a47202 */ /* 0x000fc40000000f00 */
[----:B------:R-:W-:Y:S01]  /*0ce0*/  SHF.R.U64 R178, R166, 0x10, R167 ;  /* 0x00000010a6b27819 */ /* 0x000fe200000012a7 */
[----:B------:R-:W-:Y:S01]  /*0cf0*/  FADD.FTZ R145, R82, R145 ;  /* 0x0000009152917221 */ /* 0x000fe20000010000 */
[----:B------:R-:W-:Y:S01]  /*0d00*/  MOV R170, R167 ;  /* 0x000000a700aa7202 */ /* 0x000fe20000000f00 */
[-C--:B------:R-:W-:Y:S01]  /*0d10*/  FFMA.FTZ R148, R79, R82.reuse, R148 ;  /* 0x000000524f947223 */ /* 0x080fe20000010094 */
[----:B------:R-:W-:Y:S01]  /*0d20*/  SHF.R.U32.HI R166, RZ, 0x10, R167 ;  /* 0x00000010ffa67819 */ /* 0x000fe200000116a7 */
[----:B------:R-:W-:Y:S01]  /*0d30*/  FMUL.FTZ R85, R156, R175 ;  /* 0x000000af9c557220 */ /* 0x000fe20000410000 */
[----:B------:R-:W-:Y:S01]  /*0d40*/  SHF.L.U32 R147, R147, 0x10, RZ ;  /* 0x0000001093937819 */ /* 0x000fe200000006ff */
[----:B------:R-:W-:Y:S01]  /*0d50*/  FMUL.FTZ R82, R41, R82 ;  /* 0x0000005229527220 */ /* 0x000fe20000410000 */
[----:B------:R-:W-:Y:S01]  /*0d60*/  SHF.L.U32 R167, R75, 0x10, RZ ;  /* 0x000000104ba77819 */ /* 0x000fe200000006ff */
[----:B------:R-:W-:Y:S01]  /*0d70*/  FADD.FTZ R75, RZ, R81 ;  /* 0x00000051ff4b7221 */ /* 0x000fe20000010000 */
[----:B------:R-:W-:Y:S01]  /*0d80*/  FADD.FTZ R123, R72, R123 ;  /* 0x0000007b487b7221 */ /* 0x000fe20000010000 */
[-C--:B------:R-:W-:Y:S01]  /*0d90*/  FFMA.FTZ R139, R152, R72.reuse, R139 ;  /* 0x00000048988b7223 */ /* 0x080fe2000001008b */
[----:B------:R-:W-:Y:S01]  /*0da0*/  FMUL.FTZ R175, R37, R72 ;  /* 0x0000004825af7220 */ /* 0x000fe20000410000 */
[C---:B------:R-:W-:Y:S01]  /*0db0*/  FADD.FTZ R173, -R190.reuse, R70 ;  /* 0x00000046bead7221 */ /* 0x040fe20000010100 */
[----:B------:R-:W-:Y:S01]  /*0dc0*/  FADD.FTZ R187, -R190, R78 ;  /* 0x0000004ebebb7221 */ /* 0x000fe20000010100 */
[----:B------:R-:W-:Y:S01]  /*0dd0*/  FFMA.FTZ R72, R0, R81, RZ ;  /* 0x0000005100487223 */ /* 0x000fe200000100ff */
[----:B------:R-:W-:Y:S01]  /*0de0*/  IMAD.MOV.U32 R70, RZ, RZ, R162 ;  /* 0x000000ffff467224 */ /* 0x000fe200078e00a2 */
[----:B------:R-:W-:Y:S01]  /*0df0*/  SHF.L.U32 R78, R186, 0x10, RZ ;  /* 0x00000010ba4e7819 */ /* 0x000fe200000006ff */
[C---:B------:R-:W-:Y:S01]  /*0e00*/  FADD.FTZ R191, -R190.reuse, R80 ;  /* 0x00000050bebf7221 */ /* 0x040fe20000010100 */
        /* <DEDUP_REMOVED lines=8> */
[----:B------:R-:W-:Y:S01]  /*0e90*/  FADD.FTZ R141, R78, R141 ;  /* 0x0000008d4e8d7221 */ /* 0x000fe20000010000 */
[-C--:B------:R-:W-:Y:S01]  /*0ea0*/  FFMA.FTZ R142, R85, R78.reuse, R142 ;  /* 0x0000004e558e7223 */ /* 0x080fe2000001008e */
[----:B------:R-:W-:Y:S01]  /*0eb0*/  SHF.L.U32 R77, R70, 0x10, RZ ;  /* 0x00000010464d7819 */ /* 0x000fe200000006ff */
[----:B------:R-:W-:Y:S01]  /*0ec0*/  IMAD.U32 R87, R150, 0x10000, RZ ;  /* 0x0001000096577824 */ /* 0x000fe200078e00ff */
[----:B------:R-:W-:Y:S01]  /*0ed0*/  SHF.L.U32 R74, R182, 0x10, RZ ;  /* 0x00000010b64a7819 */ /* 0x000fe200000006ff */
        /* <DEDUP_REMOVED lines=23> */
[----:B------:R-:W-:Y:S01]  /*1050*/  SHF.L.U32 R171, R164, 0x10, RZ ;  /* 0x00000010a4ab7819 */ /* 0x000fe200000006ff */
[----:B------:R-:W-:Y:S01]  /*1060*/  FFMA.FTZ R75, R153, R176, R72 ;  /* 0x000000b0994b7223 */ /* 0x000fe20000010048 */
[----:B------:R-:W-:Y:S01]  /*1070*/  SHF.L.U32 R76, R180, 0x10, RZ ;  /* 0x00000010b44c7819 */ /* 0x000fe200000006ff */
[----:B------:R-:W-:-:S02]  /*1080*/  IMAD.U32 R164, R178, 0x10000, RZ ;  /* 0x00010000b2a47824 */ /* 0x000fc400078e00ff */
[----:B------:R-:W-:Y:S01]  /*1090*/  FADD.FTZ R143, R147, R143 ;  /* 0x0000008f938f7221 */ /* 0x000fe20000010000 */
[----:B------:R-:W-:Y:S01]  /*10a0*/  FFMA.FTZ R144, R83, R147, R144 ;  /* 0x0000009353907223 */ /* 0x000fe20000010090 */
[----:B------:R-:W-:Y:S01]  /*10b0*/  FMUL.FTZ R178, R32, R167 ;  /* 0x000000a720b27220 */ /* 0x000fe20000410000 */
[----:B------:R-:W-:Y:S01]  /*10c0*/  FADD.FTZ R77, R74, R177 ;  /* 0x000000b14a4d7221 */ /* 0x000fe20000010000 */
[----:B------:R-:W-:Y:S01]  /*10d0*/  FMUL.FTZ R147, R156, R183 ;  /* 0x000000b79c937220 */ /* 0x000fe20000410000 */
[----:B------:R-:W-:Y:S01]  /*10e0*/  FFMA.FTZ R74, R150, R177, R75 ;  /* 0x000000b1964a7223 */ /* 0x000fe2000001004b */
[----:B------:R-:W-:Y:S01]  /*10f0*/  SHF.R.U32.HI R162, RZ, 0x10, R165 ;  /* 0x00000010ffa27819 */ /* 0x000fe200000116a5 */
[----:B------:R-:W-:Y:S01]  /*1100*/  FADD.FTZ R165, -R190, R86 ;  /* 0x00000056bea57221 */ /* 0x000fe20000010100 */
[----:B------:R-:W-:Y:S01]  /*1110*/  FMUL.FTZ R179, R33, R76 ;  /* 0x0000004c21b37220 */ /* 0x000fe20000410000 */
[----:B------:R-:W-:Y:S01]  /*1120*/  FADD.FTZ R72, R77, R178 ;  /* 0x000000b24d487221 */ /* 0x000fe20000010000 */
[----:B------:R-:W-:Y:S01]  /*1130*/  FMUL.FTZ R86, R156, R185 ;  /* 0x000000b99c567220 */ /* 0x000fe20000410000 */
[----:B------:R-:W-:Y:S01]  /*1140*/  FFMA.FTZ R75, R147, R178, R74 ;  /* 0x000000b2934b7223 */ /* 0x000fe2000001004a */
[----:B------:R-:W-:Y:S01]  /*1150*/  FADD.FTZ R161, -R190, R84 ;  /* 0x00000054bea17221 */ /* 0x000fe20000010100 */
[----:B------:R-:W-:Y:S01]  /*1160*/  SHF.L.U32 R162, R162, 0x10, RZ ;  /* 0x00000010a2a27819 */ /* 0x000fe200000006ff */
        /* <DEDUP_REMOVED lines=40> */
[----:B------:R-:W-:-:S02]  /*13f0*/  FADD.FTZ R72, R75, R162 ;  /* 0x000000a24b487221 */ /* 0x000fc40000010000 */
[----:B------:R-:W-:Y:S01]  /*1400*/  FFMA.FTZ R73, R161, R162, R74 ;  /* 0x000000a2a1497223 */ /* 0x000fe2000001004a */
[----:B------:R-:W-:Y:S01]  /*1410*/  FADD.FTZ R113, R166, R113 ;  /* 0x00000071a6717221 */ /* 0x000fe20000010000 */
[----:B------:R-:W-:Y:S01]  /*1420*/  FFMA.FTZ R129, R188, R166, R129 ;  /* 0x000000a6bc817223 */ /* 0x000fe20000010081 */
[----:B------:R-:W-:Y:S01]  /*1430*/  FADD.FTZ R75, R72, R163 ;  /* 0x000000a3484b7221 */ /* 0x000fe20000010000 */
[----:B------:R-:W-:Y:S01]  /*1440*/  SHF.R.U32.HI R68, RZ, 0x5, R104 ;  /* 0x00000005ff447819 */ /* 0x000fe20000011668 */
[----:B------:R-:W-:Y:S01]  /*1450*/  FMUL.FTZ R165, R156, R165 ;  /* 0x000000a59ca57220 */ /* 0x000fe20000410000 */
[----:B------:R-:W-:Y:S01]  /*1460*/  FMUL.FTZ R166, R26, R203 ;  /* 0x000000cb1aa67220 */ /* 0x000fe20000410000 */
[----:B------:R-:W-:Y:S01]  /*1470*/  FFMA.FTZ R72, R164, R163, R73 ;  /* 0x000000a3a4487223 */ /* 0x000fe20000010049 */
[----:B------:R-:W-:Y:S01]  /*1480*/  FADD.FTZ R118, R167, R118 ;  /* 0x00000076a7767221 */ /* 0x000fe20000010000 */
[----:B------:R-:W-:Y:S01]  /*1490*/  FFMA.FTZ R134, R147, R167, R134 ;  /* 0x000000a793867223 */ /* 0x000fe20000010086 */
[----:B------:R-:W-:Y:S01]  /*14a0*/  FADD.FTZ R111, R168, R111 ;  /* 0x0000006fa86f7221 */ /* 0x000fe20000010000 */
[----:B------:R-:W-:Y:S01]  /*14b0*/  FFMA.FTZ R127, R164, R168, R127 ;  /* 0x000000a8a47f7223 */ /* 0x000fe2000001007f */
[----:B------:R-:W-:Y:S01]  /*14c0*/  LOP3.LUT R69, R68, 0x7fffffc, RZ, 0xc0, !PT ;  /* 0x07fffffc44457812 */ /* 0x000fe200078ec0ff */
        /* <DEDUP_REMOVED lines=18> */
[----:B------:R-:W-:Y:S01]  /*15f0*/  @!P4 IADD3 R69, R69, 0x4, RZ ;  /* 0x000000044545c810 */ /* 0x000fe20007ffe0ff */
        /* <DEDUP_REMOVED lines=21> */
.L_x_5403:
[----:B------:R-:W3:Y:S01]  /*1750*/  S2R R75, SR_CgaCtaId ;  /* 0x00000000004b7919 */ /* 0x000ee20000008800 */
[----:B------:R-:W-:Y:S01]  /*1760*/  @!P1 LOP3.LUT R68, R68, 0x3, RZ, 0xc0, !PT ;  /* 0x0000000344449812 */ /* 0x000fe200078ec0ff */
[----:B--2---:R-:W-:Y:S01]  /*1770*/  FADD.FTZ R77, R74, R73 ;  /* 0x000000494a4d7221 */ /* 0x004fe20000010000 */
[----:B------:R-:W-:Y:S01]  /*1780*/  MOV R70, 0x400 ;  /* 0x0000040000467802 */ /* 0x000fe20000000f00 */
[----:B-1----:R-:W-:Y:S01]  /*1790*/  FADD.FTZ R76, R72, R71 ;  /* 0x00000047484c7221 */ /* 0x002fe20000010000 */
[----:B------:R-:W-:Y:S05]  /*17a0*/  WARPSYNC.ALL ;  /* 0x0000000000007948 */ /* 0x000fea0003800000 */
[----:B------:R-:W-:Y:S01]  /*17b0*/  @!P1 IMAD.IADD R68, R69, 0x1, R68 ;  /* 0x0000000145449824 */ /* 0x000fe200078e0244 */
[----:B------:R-:W-:-:S04]  /*17c0*/  ISETP.NE.U32.AND P3, PT, RZ, UR18, PT ;  /* 0x00000012ff007c0c */ /* 0x000fc8000bf65070 */
[----:B------:R-:W-:Y:S02]  /*17d0*/  ISETP.NE.AND.EX P3, PT, RZ, UR19, PT, P3 ;  /* 0x00000013ff007c0c */ /* 0x000fe4000bf65330 */
[----:B---3--:R-:W-:-:S04]  /*17e0*/  LEA R70, R75, R70, 0x18 ;  /* 0x000000464b467211 */ /* 0x008fc800078ec0ff */
[-C--:B------:R-:W-:Y:S02]  /*17f0*/  @!P1 LEA R169, R68, R70.reuse, 0x3 ;  /* 0x0000004644a99211 */ /* 0x080fe400078e18ff */
[----:B------:R-:W-:-:S03]  /*1800*/  LEA R170, R69, R70, 0x3 ;  /* 0x0000004645aa7211 */ /* 0x000fc600078e18ff */
[----:B------:R-:W-:Y:S01]  /*1810*/  @!P1 STS.64 [R169+0x2800], R76 ;  /* 0x0028004ca9009388 */ /* 0x000fe20000000a00 */
[----:B------:R-:W-:Y:S01]  /*1820*/  BAR.SYNC.DEFER_BLOCKING 0x0 ;  /* 0x0000000000007b1d */ /* 0x000fe20000010000 */
[----:B------:R-:W-:-:S04]  /*1830*/  ISETP.NE.U32.AND P1, PT, R2, RZ, PT ;  /* 0x000000ff0200720c */ /* 0x000fc80003f25070 */
[----:B------:R-:W-:Y:S01]  /*1840*/  ISETP.NE.AND.EX P1, PT, R3, RZ, PT, P1 ;  /* 0x000000ff0300720c */ /* 0x000fe20003f25310 */
[----:B------:R-:W1:Y:S04]  /*1850*/  LDS.128 R68, [R170+0x2800] ;  /* 0x00280000aa447984 */ /* 0x000e680000000c00 */
[----:B0-----:R-:W0:Y:S01]  /*1860*/  LDS.128 R72, [R170+0x2810] ;  /* 0x00281000aa487984 */ /* 0x001e220000000c00 */
[----:B-1----:R-:W-:Y:S01]  /*1870*/  FADD.FTZ R171, RZ, R68 ;  /* 0x00000044ffab7221 */ /* 0x002fe20000010000 */
        /* <DEDUP_REMOVED lines=20> */
[-C--:B------:R-:W-:Y:S01]  /*19c0*/  FFMA.FTZ R83, R83, R170.reuse, R169 ;  /* 0x000000aa53537223 */ /* 0x080fe200000100a9 */
[C---:B------:R-:W-:Y:S01]  /*19d0*/  FMUL.FTZ R72, R156.reuse, R79 ;  /* 0x0000004f9c487220 */ /* 0x040fe20000410000 */
[----:B------:R-:W-:Y:S01]  /*19e0*/  FMUL.FTZ R74, R156, R69 ;  /* 0x000000459c4a7220 */ /* 0x000fe20000410000 */
[----:B-----5:R-:W-:Y:S01]  /*19f0*/  @P1 FADD.FTZ R73, R44, R73 ;  /* 0x000000492c491221 */ /* 0x020fe20000010000 */
[----:B------:R-:W-:Y:S01]  /*1a00*/  FADD.FTZ R173, R174, -R173 ;  /* 0x800000adaead7221 */ /* 0x000fe20000010000 */
[----:B------:R-:W-:Y:S01]  /*1a10*/  FADD.FTZ R153, R176, -R153 ;  /* 0x80000099b0997221 */ /* 0x000fe20000010000 */
[-CC-:B------:R-:W-:Y:S01]  /*1a20*/  FFMA.FTZ R150, R150, R170.reuse, R169.reuse ;  /* 0x000000aa96967223 */ /* 0x180fe200000100a9 */
[----:B------:R-:W-:Y:S01]  /*1a30*/  FFMA.FTZ R86, R86, R170, R169 ;  /* 0x000000aa56567223 */ /* 0x000fe200000100a9 */
[----:B------:R-:W-:Y:S01]  /*1a40*/  FMUL.FTZ R0, R73, R154 ;  /* 0x0000009a49007220 */ /* 0x000fe20000410000 */
[----:B------:R-:W-:Y:S01]  /*1a50*/  FADD.FTZ R83, R80, -R83 ;  /* 0x8000005350537221 */ /* 0x000fe20000010000 */
[----:B------:R-:W-:Y:S01]  /*1a60*/  @P1 FADD.FTZ R72, R45, R72 ;  /* 0x000000482d481221 */ /* 0x000fe20000010000 */
[----:B------:R-:W-:Y:S01]  /*1a70*/  @P1 FADD.FTZ R74, R47, R74 ;  /* 0x0000004a2f4a1221 */ /* 0x000fe20000010000 */
[-CC-:B------:R-:W-:Y:S01]  /*1a80*/  FFMA.FTZ R152, R152, R170.reuse, R169.reuse ;  /* 0x000000aa98987223 */ /* 0x180fe200000100a9 */
[C---:B------:R-:W-:Y:S01]  /*1a90*/  FMUL.FTZ R75, R156.reuse, R173 ;  /* 0x000000ad9c4b7220 */ /* 0x040fe20000410000 */
[----:B------:R-:W-:Y:S01]  /*1aa0*/  FMUL.FTZ R153, R156, R153 ;  /* 0x000000999c997220 */ /* 0x000fe20000410000 */
[----:B------:R-:W-:Y:S01]  /*1ab0*/  FADD.FTZ R177, R177, -R150 ;  /* 0x80000096b1b17221 */ /* 0x000fe20000010000 */
[----:B------:R-:W-:Y:S01]  /*1ac0*/  FADD.FTZ R179, R179, -R86 ;  /* 0x80000056b3b37221 */ /* 0x000fe20000010000 */
[----:B------:R-:W-:Y:S01]  /*1ad0*/  FFMA.FTZ R180, R180, R170, R169 ;  /* 0x000000aab4b47223 */ /* 0x000fe200000100a9 */
[----:B------:R-:W-:Y:S01]  /*1ae0*/  FMUL.FTZ R2, R20, R0 ;  /* 0x0000000014027220 */ /* 0x000fe20000410000 */
[----:B------:R-:W-:Y:S01]  /*1af0*/  FMUL.FTZ R85, R156, R83 ;  /* 0x000000539c557220 */ /* 0x000fe20000410000 */
[-C--:B------:R-:W-:Y:S01]  /*1b00*/  FMUL.FTZ R171, R72, R154.reuse ;  /* 0x0000009a48ab7220 */ /* 0x080fe20000410000 */
[----:B------:R-:W-:Y:S01]  /*1b10*/  FMUL.FTZ R173, R74, R154 ;  /* 0x0000009a4aad7220 */ /* 0x000fe20000410000 */
[----:B------:R-:W-:Y:S01]  /*1b20*/  FADD.FTZ R175, R175, -R152 ;  /* 0x80000098afaf7221 */ /* 0x000fe20000010000 */
[----:B------:R-:W-:Y:S01]  /*1b30*/  @P1 FADD.FTZ R75, R48, R75 ;  /* 0x0000004b304b1221 */ /* 0x000fe20000010000 */
[-C--:B------:R-:W-:Y:S01]  /*1b40*/  FFMA.FTZ R87, R87, R170.reuse, R169 ;  /* 0x000000aa57577223 */ /* 0x080fe200000100a9 */
[----:B------:R-:W-:Y:S01]  /*1b50*/  @P1 FADD.FTZ R153, R50, R153 ;  /* 0x0000009932991221 */ /* 0x000fe20000010000 */
[----:B------:R-:W-:Y:S01]  /*1b60*/  FFMA.FTZ R147, R147, R170, R169 ;  /* 0x000000aa93937223 */ /* 0x000fe200000100a9 */
[C---:B------:R-:W-:Y:S01]  /*1b70*/  FMUL.FTZ R194, R156.reuse, R177 ;  /* 0x000000b19cc27220 */ /* 0x040fe20000410000 */
[----:B------:R-:W-:Y:S01]  /*1b80*/  FMUL.FTZ R190, R156, R179 ;  /* 0x000000b39cbe7220 */ /* 0x000fe20000410000 */
[----:B------:R-:W-:Y:S01]  /*1b90*/  FADD.FTZ R183, R183, -R180 ;  /* 0x800000b4b7b77221 */ /* 0x000fe20000010000 */
[----:B------:R0:W-:Y:S01]  /*1ba0*/  F2F.BF16.F32 R77, R2 ;  /* 0x00000002004d7304 */ /* 0x0001e20000202000 */
[----:B------:R-:W-:Y:S01]  /*1bb0*/  @P1 FADD.FTZ R85, R46, R85 ;  /* 0x000000552e551221 */ /* 0x000fe20000010000 */
[----:B------:R-:W-:Y:S01]  /*1bc0*/  FMUL.FTZ R3, R21, R171 ;  /* 0x000000ab15037220 */ /* 0x000fe20000410000 */
[----:B------:R-:W-:Y:S01]  /*1bd0*/  FMUL.FTZ R152, R156, R175 ;  /* 0x000000af9c987220 */ /* 0x000fe20000410000 */
[-C--:B------:R-:W-:Y:S01]  /*1be0*/  FMUL.FTZ R174, R75, R154.reuse ;  /* 0x0000009a4bae7220 */ /* 0x080fe20000410000 */
[----:B------:R-:W-:Y:S01]  /*1bf0*/  FADD.FTZ R87, R84, -R87 ;  /* 0x8000005754577221 */ /* 0x000fe20000010000 */
[-C--:B------:R-:W-:Y:S01]  /*1c00*/  FMUL.FTZ R175, R153, R154.reuse ;  /* 0x0000009a99af7220 */ /* 0x080fe20000410000 */
[----:B------:R-:W-:Y:S01]  /*1c10*/  FADD.FTZ R147, R178, -R147 ;  /* 0x80000093b2937221 */ /* 0x000fe20000010000 */
[----:B------:R-:W-:Y:S01]  /*1c20*/  @P1 FADD.FTZ R194, R51, R194 ;  /* 0x000000c233c21221 */ /* 0x000fe20000010000 */
[----:B0-----:R-:W-:Y:S01]  /*1c30*/  FMUL.FTZ R2, R23, R173 ;  /* 0x000000ad17027220 */ /* 0x001fe20000410000 */
[----:B------:R-:W-:Y:S01]  /*1c40*/  @P1 FADD.FTZ R190, R53, R190 ;  /* 0x000000be35be1221 */ /* 0x000fe20000010000 */
[C---:B------:R-:W-:Y:S01]  /*1c50*/  FMUL.FTZ R192, R156.reuse, R183 ;  /* 0x000000b79cc07220 */ /* 0x040fe20000410000 */
[-C--:B------:R-:W-:Y:S01]  /*1c60*/  FMUL.FTZ R172, R85, R154.reuse ;  /* 0x0000009a55ac7220 */ /* 0x080fe20000410000 */
[----:B------:R0:W-:Y:S01]  /*1c70*/  F2F.BF16.F32 R69, R3 ;  /* 0x0000000300457304 */ /* 0x0001e20000202000 */
[----:B------:R-:W-:Y:S01]  /*1c80*/  @P1 FADD.FTZ R152, R49, R152 ;  /* 0x0000009831981221 */ /* 0x000fe20000010000 */
[C---:B------:R-:W-:Y:S01]  /*1c90*/  FMUL.FTZ R183, R156.reuse, R87 ;  /* 0x000000579cb77220 */ /* 0x040fe20000410000 */
[----:B------:R-:W-:Y:S01]  /*1ca0*/  FMUL.FTZ R191, R156, R147 ;  /* 0x000000939cbf7220 */ /* 0x000fe20000410000 */
[-C--:B------:R-:W-:Y:S01]  /*1cb0*/  FMUL.FTZ R177, R194, R154.reuse ;  /* 0x0000009ac2b17220 */ /* 0x080fe20000410000 */
[----:B------:R-:W-:Y:S01]  /*1cc0*/  FMUL.FTZ R180, R190, R154 ;  /* 0x0000009abeb47220 */ /* 0x000fe20000410000 */
[----:B------:R-:W-:Y:S01]  /*1cd0*/  @P1 FADD.FTZ R192, R55, R192 ;  /* 0x000000c037c01221 */ /* 0x000fe20000010000 */
[----:B------:R-:W-:Y:S01]  /*1ce0*/  FMUL.FTZ R68, R22, R172 ;  /* 0x000000ac16447220 */ /* 0x000fe20000410000 */
[----:B------:R1:W2:Y:S01]  /*1cf0*/  F2F.BF16.F32 R83, R2 ;  /* 0x0000000200537304 */ /* 0x0002a20000202000 */
[----:B0-----:R-:W-:Y:S01]  /*1d00*/  FMUL.FTZ R3, R16, R174 ;  /* 0x000000ae10037220 */ /* 0x001fe20000410000 */
[-C--:B------:R-:W-:Y:S01]  /*1d10*/  FMUL.FTZ R176, R152, R154.reuse ;  /* 0x0000009a98b07220 */ /* 0x080fe20000410000 */
[----:B------:R-:W-:Y:S01]  /*1d20*/  @P1 FADD.FTZ R183, R54, R183 ;  /* 0x000000b736b71221 */ /* 0x000fe20000010000 */
[----:B------:R-:W-:Y:S01]  /*1d30*/  @P1 FADD.FTZ R191, R52, R191 ;  /* 0x000000bf34bf1221 */ /* 0x000fe20000010000 */
[----:B------:R-:W-:Y:S01]  /*1d40*/  FMUL.FTZ R179, R192, R154 ;  /* 0x0000009ac0b37220 */ /* 0x000fe20000410000 */
[----:B------:R-:W-:Y:S01]  /*1d50*/  FFMA.FTZ R193, R181, R170, R169 ;  /* 0x000000aab5c17223 */ /* 0x000fe200000100a9 */
[-C--:B------:R-:W-:Y:S01]  /*1d60*/  FMUL.FTZ R181, R183, R154.reuse ;  /* 0x0000009ab7b57220 */ /* 0x080fe20000410000 */
[----:B------:R0:W-:Y:S01]  /*1d70*/  F2F.BF16.F32 R195, R3 ;  /* 0x0000000300c37304 */ /* 0x0001e20000202000 */
[----:B-1----:R-:W-:Y:S01]  /*1d80*/  FMUL.FTZ R2, R18, R175 ;  /* 0x000000af12027220 */ /* 0x002fe20000410000 */
[----:B------:R-:W-:Y:S01]  /*1d90*/  FMUL.FTZ R178, R191, R154 ;  /* 0x0000009abfb27220 */ /* 0x000fe20000410000 */
[----:B------:R-:W-:Y:S01]  /*1da0*/  FMUL.FTZ R76, R14, R181 ;  /* 0x000000b50e4c7220 */ /* 0x000fe20000410000 */
[----:B------:R-:W-:Y:S01]  /*1db0*/  ISETP.NE.AND.EX P2, PT, RZ, UR19, PT, P2 ;  /* 0x00000013ff007c0c */ /* 0x000fe2000bf45320 */
[----:B------:R-:W-:Y:S01]  /*1dc0*/  FADD.FTZ R193, R182, -R193 ;  /* 0x800000c1b6c17221 */ /* 0x000fe20000010000 */
[----:B------:R-:W-:Y:S01]  /*1dd0*/  SHF.L.U32 R84, R146, 0x3, RZ ;  /* 0x0000000392547819 */ /* 0x000fe200000006ff */
[-CC-:B------:R-:W-:Y:S01]  /*1de0*/  FFMA.FTZ R184, R184, R170.reuse, R169.reuse ;  /* 0x000000aab8b87223 */ /* 0x180fe200000100a9 */
[----:B------:R1:W-:Y:S01]  /*1df0*/  F2F.BF16.F32 R80, R2 ;  /* 0x0000000200507304 */ /* 0x0003e20000202000 */
[----:B0-----:R-:W-:Y:S01]  /*1e00*/  FMUL.FTZ R3, R19, R177 ;  /* 0x000000b113037220 */ /* 0x001fe20000410000 */
[----:B--2---:R-:W-:Y:S01]  /*1e10*/  SHF.L.U32 R83, R83, 0x10, RZ ;  /* 0x0000001053537819 */ /* 0x004fe200000006ff */
[-CC-:B------:R-:W-:Y:S01]  /*1e20*/  FFMA.FTZ R188, R188, R170.reuse, R169.reuse ;  /* 0x000000aabcbc7223 */ /* 0x180fe200000100a9 */
[----:B------:R-:W-:Y:S01]  /*1e30*/  SHF.R.U32.HI R86, RZ, 0x1d, R146 ;  /* 0x0000001dff567819 */ /* 0x000fe20000011692 */
[----:B------:R-:W-:Y:S01]  /*1e40*/  FFMA.FTZ R187, R187, R170, R169 ;  /* 0x000000aabbbb7223 */ /* 0x000fe200000100a9 */
[----:B------:R-:W-:Y:S01]  /*1e50*/  SHF.L.U32 R150, R151, 0x3, RZ ;  /* 0x0000000397967819 */ /* 0x000fe200000006ff */
[----:B------:R-:W-:Y:S01]  /*1e60*/  FADD.FTZ R185, R185, -R184 ;  /* 0x800000b8b9b97221 */ /* 0x000fe20000010000 */
[----:B------:R0:W-:Y:S01]  /*1e70*/  F2F.BF16.F32 R82, R68 ;  /* 0x0000004400527304 */ /* 0x0001e20000202000 */
[----:B-1----:R-:W-:-:S07]  /*1e80*/  FMUL.FTZ R2, R13, R180 ;  /* 0x000000b40d027220 */ /* 0x002fce0000410000 */
[----:B------:R-:W-:Y:S01]  /*1e90*/  F2F.BF16.F32 R76, R76 ;  /* 0x0000004c004c7304 */ /* 0x000fe20000202000 */
[----:B0-----:R-:W-:Y:S01]  /*1ea0*/  FMUL.FTZ R68, R17, R176 ;  /* 0x000000b011447220 */ /* 0x001fe20000410000 */
[----:B------:R-:W-:Y:S01]  /*1eb0*/  SHF.R.U32.HI R182, RZ, 0x1d, R151 ;  /* 0x0000001dffb67819 */ /* 0x000fe20000011697 */
[----:B------:R-:W-:Y:S01]  /*1ec0*/  FADD.FTZ R189, R189, -R188 ;  /* 0x800000bcbdbd7221 */ /* 0x000fe20000010000 */
[----:B------:R-:W-:-:S04]  /*1ed0*/  FADD.FTZ R187, R186, -R187 ;  /* 0x800000bbbabb7221 */ /* 0x000fc80000010000 */
[----:B------:R0:W1:Y:S08]  /*1ee0*/  F2F.BF16.F32 R81, R3 ;  /* 0x0000000300517304 */ /* 0x0000700000202000 */
[----:B------:R2:W3:Y:S01]  /*1ef0*/  F2F.BF16.F32 R70, R68 ;  /* 0x0000004400467304 */ /* 0x0004e20000202000 */
[----:B0-----:R-:W-:Y:S01]  /*1f00*/  FMUL.FTZ R3, R15, R179 ;  /* 0x000000b30f037220 */ /* 0x001fe20000410000 */
[----:B-1----:R-:W-:-:S06]  /*1f10*/  SHF.L.U32 R81, R81, 0x10, RZ ;  /* 0x0000001051517819 */ /* 0x002fcc00000006ff */
[----:B------:R-:W0:Y:S01]  /*1f20*/  F2F.BF16.F32 R2, R2 ;  /* 0x0000000200027304 */ /* 0x000e220000202000 */
[----:B--2---:R-:W-:Y:S01]  /*1f30*/  FMUL.FTZ R68, R12, R178 ;  /* 0x000000b20c447220 */ /* 0x004fe20000410000 */
[----:B---3--:R-:W-:-:S06]  /*1f40*/  IMAD.WIDE.U32 R70, R70, 0x10000, RZ ;  /* 0x0001000046467825 */ /* 0x008fcc00078e00ff */
[----:B------:R0:W1:Y:S01]  /*1f50*/  F2F.BF16.F32 R79, R3 ;  /* 0x00000003004f7304 */ /* 0x0000620000202000 */
[----:B------:R-:W-:Y:S02]  /*1f60*/  LOP3.LUT R81, R71, R81, R80, 0xfe, !PT ;  /* 0x0000005147517212 */ /* 0x000fe400078efe50 */
[----:B------:R-:W-:-:S05]  /*1f70*/  LOP3.LUT R80, R70, R195, RZ, 0xfc, !PT ;  /* 0x000000c346507212 */ /* 0x000fca00078efcff */
[----:B------:R2:W3:Y:S01]  /*1f80*/  F2F.BF16.F32 R147, R68 ;  /* 0x0000004400937304 */ /* 0x0004e20000202000 */
[----:B0-----:R-:W-:Y:S01]  /*1f90*/  IMAD.WIDE.U32 R2, R2, 0x10000, RZ ;  /* 0x0001000002027825 */ /* 0x001fe200078e00ff */
[----:B------:R-:W-:Y:S02]  /*1fa0*/  SEL R70, R85, R66, P3 ;  /* 0x0000004255467207 */ /* 0x000fe40001800000 */
[----:B------:R-:W-:Y:S02]  /*1fb0*/  SEL R71, R74, R67, P3 ;  /* 0x000000434a477207 */ /* 0x000fe40001800000 */
[----:B-1----:R-:W-:Y:S01]  /*1fc0*/  SHF.L.U32 R79, R79, 0x10, RZ ;  /* 0x000000104f4f7819 */ /* 0x002fe200000006ff */
[----:B--2---:R-:W-:-:S03]  /*1fd0*/  IMAD.WIDE.U32 R68, R69, 0x10000, RZ ;  /* 0x0001000045447825 */ /* 0x004fc600078e00ff */
[----:B------:R-:W-:Y:S02]  /*1fe0*/  LOP3.LUT R79, R3, R79, R76, 0xfe, !PT ;  /* 0x0000004f034f7212 */ /* 0x000fe400078efe4c */
[----:B------:R-:W-:Y:S02]  /*1ff0*/  @P2 LEA R76, P6, R146, UR18, 0x4 ;  /* 0x00000012924c2c11 */ /* 0x000fe4000f8c20ff */
[----:B---3--:R-:W-:Y:S02]  /*2000*/  LOP3.LUT R78, R2, R147, RZ, 0xfc, !PT ;  /* 0x00000093024e7212 */ /* 0x008fe400078efcff */
[----:B------:R-:W-:Y:S02]  /*2010*/  IADD3 R2, P5, R84, UR16, RZ ;  /* 0x0000001054027c10 */ /* 0x000fe4000ffbe0ff */
[----:B------:R-:W-:Y:S02]  /*2020*/  LOP3.LUT R83, R69, R83, R82, 0xfe, !PT ;  /* 0x0000005345537212 */ /* 0x000fe400078efe52 */
[----:B------:R-:W-:-:S02]  /*2030*/  LOP3.LUT R82, R68, R77, RZ, 0xfc, !PT ;  /* 0x0000004d44527212 */ /* 0x000fc400078efcff */
[----:B------:R-:W-:Y:S02]  /*2040*/  IADD3.X R3, R86, UR17, RZ, P5, !PT ;  /* 0x0000001156037c10 */ /* 0x000fe4000affe4ff */
[----:B------:R-:W-:Y:S02]  /*2050*/  IADD3 R84, P5, R84, UR20, RZ ;  /* 0x0000001454547c10 */ /* 0x000fe4000ffbe0ff */
[----:B------:R-:W-:Y:S02]  /*2060*/  @P2 LEA.HI.X R77, R146, UR19, RZ, 0x4, P6 ;  /* 0x00000013924d2c11 */ /* 0x000fe4000b0f24ff */
[----:B------:R-:W-:Y:S01]  /*2070*/  IADD3 R146, P6, R150, UR16, RZ ;  /* 0x0000001096927c10 */ /* 0x000fe2000ffde0ff */
[----:B------:R-:W-:Y:S01]  /*2080*/  FMUL.FTZ R184, R156, R189 ;  /* 0x000000bd9cb87220 */ /* 0x000fe20000410000 */
[----:B------:R-:W-:Y:S01]  /*2090*/  IADD3.X R85, R86, UR21, RZ, P5, !PT ;  /* 0x0000001556557c10 */ /* 0x000fe2000affe4ff */
[----:B------:R-:W2:Y:S01]  /*20a0*/  LDG.E.64 R2, desc[UR4][R2.64] ;  /* 0x0000000402027981 */ /* 0x000ea2000c1e1b00 */
[----:B------:R-:W-:-:S02]  /*20b0*/  @P2 LEA R86, P5, R151, UR18, 0x4 ;  /* 0x0000001297562c11 */ /* 0x000fc4000f8a20ff */
[----:B------:R-:W-:Y:S02]  /*20c0*/  IADD3.X R147, R182, UR17, RZ, P6, !PT ;  /* 0x00000011b6937c10 */ /* 0x000fe4000b7fe4ff */
[----:B------:R-:W-:Y:S02]  /*20d0*/  IADD3 R150, P6, R150, UR20, RZ ;  /* 0x0000001496967c10 */ /* 0x000fe4000ffde0ff */
[----:B------:R-:W-:Y:S02]  /*20e0*/  @P2 LEA.HI.X R87, R151, UR19, RZ, 0x4, P5 ;  /* 0x0000001397572c11 */ /* 0x000fe4000a8f24ff */
[-C--:B------:R-:W-:Y:S02]  /*20f0*/  SEL R68, R73, R64.reuse, P3 ;  /* 0x0000004049447207 */ /* 0x080fe40001800000 */
[----:B------:R-:W-:Y:S02]  /*2100*/  SEL R69, R72, R65, P3 ;  /* 0x0000004148457207 */ /* 0x000fe40001800000 */
[----:B------:R-:W-:Y:S01]  /*2110*/  IADD3.X R151, R182, UR21, RZ, P6, !PT ;  /* 0x00000015b6977c10 */ /* 0x000fe2000b7fe4ff */
[C---:B------:R-:W-:Y:S01]  /*2120*/  FMUL.FTZ R182, R156.reuse, R185 ;  /* 0x000000b99cb67220 */ /* 0x040fe20000410000 */
[----:B------:R-:W-:Y:S01]  /*2130*/  SEL R72, R75, R64, P3 ;  /* 0x000000404b487207 */ /* 0x000fe20001800000 */
[----:B------:R-:W-:Y:S01]  /*2140*/  FMUL.FTZ R187, R156, R187 ;  /* 0x000000bb9cbb7220 */ /* 0x000fe20000410000 */
[----:B------:R-:W-:Y:S01]  /*2150*/  @P2 STG.E.128 desc[UR4][R76.64], R68 ;  /* 0x000000444c002986 */ /* 0x000fe2000c101d04 */
[----:B------:R-:W-:Y:S01]  /*2160*/  SEL R73, R152, R65, P3 ;  /* 0x0000004198497207 */ /* 0x000fe20001800000 */
[----:B------:R-:W-:Y:S01]  /*2170*/  @P1 FADD.FTZ R182, R57, R182 ;  /* 0x000000b639b61221 */ /* 0x000fe20000010000 */
[----:B------:R-:W-:Y:S01]  /*2180*/  SEL R74, R153, R66, P3 ;  /* 0x00000042994a7207 */ /* 0x000fe20001800000 */
[----:B------:R0:W-:Y:S01]  /*2190*/  STG.E.64 desc[UR4][R84.64], R82 ;  /* 0x0000005254007986 */ /* 0x0001e2000c101b04 */
[----:B------:R-:W-:Y:S01]  /*21a0*/  SEL R75, R194, R67, P3 ;  /* 0x00000043c24b7207 */ /* 0x000fe20001800000 */
[----:B------:R-:W-:Y:S01]  /*21b0*/  @P1 FADD.FTZ R184, R59, R184 ;  /* 0x000000b83bb81221 */ /* 0x000fe20000010000 */
[----:B------:R-:W-:Y:S01]  /*21c0*/  @P1 FADD.FTZ R187, R58, R187 ;  /* 0x000000bb3abb1221 */ /* 0x000fe20000010000 */
[----:B------:R-:W-:Y:S01]  /*21d0*/  FMUL.FTZ R193, R156, R193 ;  /* 0x000000c19cc17220 */ /* 0x000fe20000410000 */
[----:B0-----:R-:W-:Y:S01]  /*21e0*/  IMAD.SHL.U32 R82, R160, 0x8, RZ ;  /* 0x00000008a0527824 */ /* 0x001fe200078e00ff */
[----:B------:R0:W3:Y:S01]  /*21f0*/  LDG.E.64 R76, desc[UR4][R146.64] ;  /* 0x00000004924c7981 */ /* 0x0000e2000c1e1b00 */
[----:B------:R-:W-:-:S03]  /*2200*/  SHF.R.U32.HI R83, RZ, 0x1d, R160 ;  /* 0x0000001dff537819 */ /* 0x000fc600000116a0 */
[----:B------:R-:W-:Y:S01]  /*2210*/  @P2 STG.E.128 desc[UR4][R86.64], R72 ;  /* 0x0000004856002986 */ /* 0x000fe2000c101d04 */
[----:B------:R-:W-:-:S03]  /*2220*/  IADD3 R152, P6, R82, UR16, RZ ;  /* 0x0000001052987c10 */ /* 0x000fc6000ffde0ff */
[----:B------:R1:W-:Y:S01]  /*2230*/  STG.E.64 desc[UR4][R150.64], R80 ;  /* 0x0000005096007986 */ /* 0x0003e2000c101b04 */
[-C--:B0-----:R-:W-:Y:S01]  /*2240*/  FMUL.FTZ R146, R182, R154.reuse ;  /* 0x0000009ab6927220 */ /* 0x081fe20000410000 */
[----:B------:R-:W-:-:S03]  /*2250*/  FMUL.FTZ R147, R184, R154 ;  /* 0x0000009ab8937220 */ /* 0x000fc60000410000 */
[----:B------:R-:W-:Y:S01]  /*2260*/  FMUL.FTZ R71, R9, R146 ;  /* 0x0000009209477220 */ /* 0x000fe20000410000 */
[----:B------:R-:W-:Y:S01]  /*2270*/  IADD3.X R153, R83, UR17, RZ, P6, !PT ;  /* 0x0000001153997c10 */ /* 0x000fe2000b7fe4ff */
[----:B-1----:R-:W-:Y:S01]  /*2280*/  FMUL.FTZ R151, R187, R154 ;  /* 0x0000009abb977220 */ /* 0x002fe20000410000 */
[----:B------:R-:W-:Y:S01]  /*2290*/  FMUL.FTZ R75, R11, R147 ;  /* 0x000000930b4b7220 */ /* 0x000fe20000410000 */
[----:B------:R-:W-:Y:S01]  /*22a0*/  @P2 LEA R80, P6, R160, UR18, 0x4 ;  /* 0x00000012a0502c11 */ /* 0x000fe2000f8c20ff */
[----:B------:R0:W1:Y:S01]  /*22b0*/  F2F.BF16.F32 R84, R71 ;  /* 0x0000004700547304 */ /* 0x0000620000202000 */
[----:B------:R-:W-:Y:S01]  /*22c0*/  FMUL.FTZ R86, R10, R151 ;  /* 0x000000970a567220 */ /* 0x000fe20000410000 */
[----:B------:R-:W-:Y:S01]  /*22d0*/  SHF.L.U32 R185, R159, 0x3, RZ ;  /* 0x000000039fb97819 */ /* 0x000fe200000006ff */
[----:B------:R-:W-:Y:S01]  /*22e0*/  @P1 FADD.FTZ R193, R56, R193 ;  /* 0x000000c138c11221 */ /* 0x000fe20000010000 */
[----:B------:R-:W-:Y:S01]  /*22f0*/  @P2 LEA.HI.X R81, R160, UR19, RZ, 0x4, P6 ;  /* 0x00000013a0512c11 */ /* 0x000fe2000b0f24ff */
[----:B------:R4:W3:Y:S03]  /*2300*/  LDG.E.64 R72, desc[UR4][R152.64] ;  /* 0x0000000498487981 */ /* 0x0008e6000c1e1b00 */
[----:B------:R1:W4:Y:S01]  /*2310*/  F2F.BF16.F32 R87, R75 ;  /* 0x0000004b00577304 */ /* 0x0003220000202000 */
[----:B------:R-:W-:-:S02]  /*2320*/  SHF.R.U32.HI R186, RZ, 0x1d, R159 ;  /* 0x0000001dffba7819 */ /* 0x000fc4000001169f */
[----:B------:R-:W-:Y:S02]  /*2330*/  IADD3 R82, P5, R82, UR20, RZ ;  /* 0x0000001452527c10 */ /* 0x000fe4000ffbe0ff */
[----:B------:R-:W-:Y:S01]  /*2340*/  IADD3 R74, P6, R185, UR16, RZ ;  /* 0x00000010b94a7c10 */ /* 0x000fe2000ffde0ff */
[----:B------:R-:W-:Y:S02]  /*2350*/  FMUL.FTZ R150, R193, R154 ;  /* 0x0000009ac1967220 */ /* 0x000fe40000410000 */
[----:B------:R-:W4:Y:S01]  /*2360*/  F2F.BF16.F32 R86, R86 ;  /* 0x0000005600567304 */ /* 0x000f220000202000 */
[----:B------:R-:W-:Y:S02]  /*2370*/  SEL R68, R191, R64, P3 ;  /* 0x00000040bf447207 */ /* 0x000fe40001800000 */
[----:B------:R-:W-:Y:S02]  /*2380*/  SEL R69, R190, R65, P3 ;  /* 0x00000041be457207 */ /* 0x000fe40001800000 */
[----:B------:R-:W-:-:S02]  /*2390*/  SEL R70, R183, R66, P3 ;  /* 0x00000042b7467207 */ /* 0x000fc40001800000 */
[----:B0-----:R-:W-:Y:S02]  /*23a0*/  SEL R71, R192, R67, P3 ;  /* 0x00000043c0477207 */ /* 0x001fe40001800000 */
[----:B------:R-:W-:Y:S02]  /*23b0*/  IADD3.X R83, R83, UR21, RZ, P5, !PT ;  /* 0x0000001553537c10 */ /* 0x000fe4000affe4ff */
[----:B-1----:R-:W-:Y:S01]  /*23c0*/  IADD3.X R75, R186, UR17, RZ, P6, !PT ;  /* 0x00000011ba4b7c10 */ /* 0x002fe2000b7fe4ff */
[----:B------:R-:W-:Y:S01]  /*23d0*/  FMUL.FTZ R160, R8, R150 ;  /* 0x0000009608a07220 */ /* 0x000fe20000410000 */
[----:B------:R0:W-:Y:S01]  /*23e0*/  @P2 STG.E.128 desc[UR4][R80.64], R68 ;  /* 0x0000004450002986 */ /* 0x0001e2000c101d04 */
[----:B------:R-:W-:Y:S01]  /*23f0*/  IMAD.WIDE.U32 R84, R84, 0x10000, RZ ;  /* 0x0001000054547825 */ /* 0x000fe200078e00ff */
[----:B----4-:R-:W-:Y:S01]  /*2400*/  SHF.L.U32 R87, R87, 0x10, RZ ;  /* 0x0000001057577819 */ /* 0x010fe200000006ff */
[----:B------:R-:W1:Y:S01]  /*2410*/  F2F.BF16.F32 R153, R160 ;  /* 0x000000a000997304 */ /* 0x000e620000202000 */
[----:B------:R4:W-:Y:S04]  /*2420*/  STG.E.64 desc[UR4][R82.64], R78 ;  /* 0x0000004e52007986 */ /* 0x0009e8000c101b04 */
[----:B------:R-:W3:Y:S01]  /*2430*/  LDG.E.64 R74, desc[UR4][R74.64] ;  /* 0x000000044a4a7981 */ /* 0x000ee2000c1e1b00 */
[----:B------:R-:W-:-:S02]  /*2440*/  LOP3.LUT R85, R85, R87, R86, 0xfe, !PT ;  /* 0x0000005755557212 */ /* 0x000fc400078efe56 */
[C---:B------:R-:W-:Y:S02]  /*2450*/  @P2 LEA R86, P6, R159.reuse, UR18, 0x4 ;  /* 0x000000129f562c11 */ /* 0x040fe4000f8c20ff */
[----:B------:R-:W-:Y:S02]  /*2460*/  SHF.L.U32 R183, R158, 0x3, RZ ;  /* 0x000000039eb77819 */ /* 0x000fe400000006ff */
[----:B------:R-:W-:Y:S02]  /*2470*/  @P2 LEA.HI.X R87, R159, UR19, RZ, 0x4, P6 ;  /* 0x000000139f572c11 */ /* 0x000fe4000b0f24ff */
[----:B------:R-:W-:Y:S02]  /*2480*/  SHF.R.U32.HI R188, RZ, 0x1d, R158 ;  /* 0x0000001dffbc7819 */ /* 0x000fe4000001169e */
[----:B0-----:R-:W-:Y:S02]  /*2490*/  IADD3 R80, P5, R185, UR20, RZ ;  /* 0x00000014b9507c10 */ /* 0x001fe4000ffbe0ff */
[----:B----4-:R-:W-:-:S02]  /*24a0*/  IADD3 R78, P6, R183, UR16, RZ ;  /* 0x00000010b74e7c10 */ /* 0x010fc4000ffde0ff */
[----:B------:R-:W-:Y:S02]  /*24b0*/  SEL R68, R193, R64, P3 ;  /* 0x00000040c1447207 */ /* 0x000fe40001800000 */
[----:B------:R-:W-:Y:S02]  /*24c0*/  SEL R69, R182, R65, P3 ;  /* 0x00000041b6457207 */ /* 0x000fe40001800000 */
[----:B------:R-:W-:Y:S02]  /*24d0*/  SEL R70, R187, R66, P3 ;  /* 0x00000042bb467207 */ /* 0x000fe40001800000 */
[----:B------:R-:W-:Y:S02]  /*24e0*/  SEL R71, R184, R67, P3 ;  /* 0x00000043b8477207 */ /* 0x000fe40001800000 */
[----:B------:R-:W-:Y:S02]  /*24f0*/  IADD3.X R81, R186, UR21, RZ, P5, !PT ;  /* 0x00000015ba517c10 */ /* 0x000fe4000affe4ff */
[----:B------:R-:W-:-:S02]  /*2500*/  IADD3.X R79, R188, UR17, RZ, P6, !PT ;  /* 0x00000011bc4f7c10 */ /* 0x000fc4000b7fe4ff */
[----:B-1----:R-:W-:Y:S01]  /*2510*/  LOP3.LUT R84, R84, R153, RZ, 0xfc, !PT ;  /* 0x0000009954547212 */ /* 0x002fe200078efcff */
[----:B------:R-:W-:Y:S04]  /*2520*/  @P2 STG.E.128 desc[UR4][R86.64], R68 ;  /* 0x0000004456002986 */ /* 0x000fe8000c101d04 */
[----:B------:R0:W-:Y:S04]  /*2530*/  STG.E.64 desc[UR4][R80.64], R84 ;  /* 0x0000005450007986 */ /* 0x0001e8000c101b04 */
[----:B------:R-:W4:Y:S01]  /*2540*/  LDG.E.64 R78, desc[UR4][R78.64] ;  /* 0x000000044e4e7981 */ /* 0x000f22000c1e1b00 */
[-CC-:B------:R-:W-:Y:S01]  /*2550*/  FFMA.FTZ R164, R164, R170.reuse, R169.reuse ;  /* 0x000000aaa4a47223 */ /* 0x180fe200000100a9 */
[-CC-:B------:R-:W-:Y:S01]  /*2560*/  FFMA.FTZ R168, R168, R170.reuse, R169.reuse ;  /* 0x000000aaa8a87223 */ /* 0x180fe200000100a9 */
[----:B------:R-:W-:-:S02]  /*2570*/  FFMA.FTZ R165, R165, R170, R169 ;  /* 0x000000aaa5a57223 */ /* 0x000fc400000100a9 */
[----:B------:R-:W-:Y:S01]  /*2580*/  FADD.FTZ R163, R163, -R164 ;  /* 0x800000a4a3a37221 */ /* 0x000fe20000010000 */
[----:B------:R-:W-:Y:S01]  /*2590*/  FADD.FTZ R167, R167, -R168 ;  /* 0x800000a8a7a77221 */ /* 0x000fe20000010000 */
[----:B------:R-:W-:Y:S02]  /*25a0*/  FADD.FTZ R165, R166, -R165 ;  /* 0x800000a5a6a57221 */ /* 0x000fe40000010000 */
[C---:B------:R-:W-:Y:S01]  /*25b0*/  FMUL.FTZ R82, R156.reuse, R163 ;  /* 0x000000a39c527220 */ /* 0x040fe20000410000 */
[C---:B0-----:R-:W-:Y:S01]  /*25c0*/  FMUL.FTZ R80, R156.reuse, R167 ;  /* 0x000000a79c507220 */ /* 0x041fe20000410000 */
[----:B------:R-:W-:Y:S02]  /*25d0*/  FMUL.FTZ R165, R156, R165 ;  /* 0x000000a59ca57220 */ /* 0x000fe40000410000 */
[----:B------:R-:W-:Y:S01]  /*25e0*/  @P1 FADD.FTZ R82, R61, R82 ;  /* 0x000000523d521221 */ /* 0x000fe20000010000 */
[----:B------:R-:W-:Y:S01]  /*25f0*/  @P1 FADD.FTZ R80, R63, R80 ;  /* 0x000000503f501221 */ /* 0x000fe20000010000 */
[----:B------:R-:W-:-:S02]  /*2600*/  @P1 FADD.FTZ R165, R62, R165 ;  /* 0x000000a53ea51221 */ /* 0x000fc40000010000 */
[-C--:B------:R-:W-:Y:S01]  /*2610*/  FMUL.FTZ R86, R82, R154.reuse ;  /* 0x0000009a52567220 */ /* 0x080fe20000410000 */
[-C--:B------:R-:W-:Y:S01]  /*2620*/  FMUL.FTZ R84, R80, R154.reuse ;  /* 0x0000009a50547220 */ /* 0x080fe20000410000 */
[----:B------:R-:W-:Y:S02]  /*2630*/  FMUL.FTZ R83, R165, R154 ;  /* 0x0000009aa5537220 */ /* 0x000fe40000410000 */
[----:B------:R-:W-:Y:S01]  /*2640*/  FMUL.FTZ R68, R5, R86 ;  /* 0x0000005605447220 */ /* 0x000fe20000410000 */
[----:B------:R-:W-:Y:S01]  /*2650*/  FMUL.FTZ R85, R7, R84 ;  /* 0x0000005407557220 */ /* 0x000fe20000410000 */
[----:B------:R-:W-:Y:S01]  /*2660*/  FFMA.FTZ R161, R161, R170, R169 ;  /* 0x000000aaa1a17223 */ /* 0x000fe200000100a9 */
[----:B------:R-:W-:-:S03]  /*2670*/  FMUL.FTZ R70, R6, R83 ;  /* 0x0000005306467220 */ /* 0x000fc60000410000 */
[----:B------:R-:W0:Y:S01]  /*2680*/  F2F.BF16.F32 R68, R68 ;  /* 0x0000004400447304 */ /* 0x000e220000202000 */
[----:B------:R-:W-:-:S07]  /*2690*/  FADD.FTZ R161, R162, -R161 ;  /* 0x800000a1a2a17221 */ /* 0x000fce0000010000 */
[----:B------:R-:W1:Y:S01]  /*26a0*/  F2F.BF16.F32 R85, R85 ;  /* 0x0000005500557304 */ /* 0x000e620000202000 */
[----:B------:R-:W-:-:S07]  /*26b0*/  FMUL.FTZ R161, R156, R161 ;  /* 0x000000a19ca17220 */ /* 0x000fce0000410000 */
[----:B------:R-:W1:Y:S01]  /*26c0*/  F2F.BF16.F32 R70, R70 ;  /* 0x0000004600467304 */ /* 0x000e620000202000 */
[----:B------:R-:W-:Y:S01]  /*26d0*/  @P1 FADD.FTZ R161, R60, R161 ;  /* 0x000000a13ca11221 */ /* 0x000fe20000010000 */
[----:B0-----:R-:W-:-:S04]  /*26e0*/  IMAD.WIDE.U32 R68, R68, 0x10000, RZ ;  /* 0x0001000044447825 */ /* 0x001fc800078e00ff */
[----:B------:R-:W-:Y:S01]  /*26f0*/  FMUL.FTZ R81, R161, R154 ;  /* 0x0000009aa1517220 */ /* 0x000fe20000410000 */
[----:B-1----:R-:W-:-:S03]  /*2700*/  SHF.L.U32 R87, R85, 0x10, RZ ;  /* 0x0000001055577819 */ /* 0x002fc600000006ff */
[----:B------:R-:W-:Y:S01]  /*2710*/  FMUL.FTZ R71, R4, R81 ;  /* 0x0000005104477220 */ /* 0x000fe20000410000 */
[----:B------:R-:W-:-:S05]  /*2720*/  LOP3.LUT R69, R69, R87, R70, 0xfe, !PT ;  /* 0x0000005745457212 */ /* 0x000fca00078efe46 */
[----:B------:R-:W0:Y:S01]  /*2730*/  F2F.BF16.F32 R71, R71 ;  /* 0x0000004700477304 */ /* 0x000e220000202000 */
[----:B------:R-:W-:Y:S02]  /*2740*/  SEL R64, R161, R64, P3 ;  /* 0x00000040a1407207 */ /* 0x000fe40001800000 */
[----:B------:R-:W-:Y:S02]  /*2750*/  SEL R65, R82, R65, P3 ;  /* 0x0000004152417207 */ /* 0x000fe40001800000 */
[----:B------:R-:W-:Y:S02]  /*2760*/  SEL R66, R165, R66, P3 ;  /* 0x00000042a5427207 */ /* 0x000fe40001800000 */
[----:B------:R-:W-:Y:S02]  /*2770*/  SEL R67, R80, R67, P3 ;  /* 0x0000004350437207 */ /* 0x000fe40001800000 */
[----:B0-----:R-:W-:Y:S02]  /*2780*/  LOP3.LUT R68, R68, R71, RZ, 0xfc, !PT ;  /* 0x0000004744447212 */ /* 0x001fe400078efcff */
[----:B------:R-:W-:-:S02]  /*2790*/  IADD3 R155, R155, UR22, RZ ;  /* 0x000000169b9b7c10 */ /* 0x000fc4000fffe0ff */
[C-C-:B--2---:R-:W-:Y:S02]  /*27a0*/  SHF.R.U64 R152, R2.reuse, 0x10, R3.reuse ;  /* 0x0000001002987819 */ /* 0x144fe40000001203 */
[----:B------:R-:W-:Y:S02]  /*27b0*/  SHF.L.U32 R2, R2, 0x10, RZ ;  /* 0x0000001002027819 */ /* 0x000fe400000006ff */
[----:B------:R-:W-:Y:S02]  /*27c0*/  SHF.R.U32.HI R87, RZ, 0x10, R3 ;  /* 0x00000010ff577819 */ /* 0x000fe40000011603 */
[----:B------:R-:W-:Y:S01]  /*27d0*/  SHF.L.U32 R3, R3, 0x10, RZ ;  /* 0x0000001003037819 */ /* 0x000fe200000006ff */
[----:B------:R-:W-:Y:S02]  /*27e0*/  FFMA.FTZ R103, R0, R2, R103 ;  /* 0x0000000200677223 */ /* 0x000fe40000010067 */
[----:B------:R-:W-:Y:S02]  /*27f0*/  IMAD.U32 R0, R87, 0x10000, RZ ;  /* 0x0001000057007824 */ /* 0x000fe400078e00ff */
[----:B------:R-:W-:Y:S01]  /*2800*/  FFMA.FTZ R101, R172, R3, R101 ;  /* 0x00000003ac657223 */ /* 0x000fe20000010065 */
[----:B------:R-:W-:Y:S01]  /*2810*/  SHF.L.U32 R70, R152, 0x10, RZ ;  /* 0x0000001098467819 */ /* 0x000fe200000006ff */
[----:B------:R-:W-:-:S04]  /*2820*/  FFMA.FTZ R100, R173, R0, R100 ;  /* 0x00000000ad647223 */ /* 0x000fc80000010064 */
[----:B------:R-:W-:Y:S01]  /*2830*/  FFMA.FTZ R102, R171, R70, R102 ;  /* 0x00000046ab667223 */ /* 0x000fe20000010066 */
[C---:B---3--:R-:W-:Y:S02]  /*2840*/  SHF.L.U32 R2, R76.reuse, 0x10, RZ ;  /* 0x000000104c027819 */ /* 0x048fe400000006ff */
[----:B------:R-:W-:Y:S02]  /*2850*/  SHF.L.U32 R3, R77, 0x10, RZ ;  /* 0x000000104d037819 */ /* 0x000fe400000006ff */
[----:B------:R-:W-:Y:S01]  /*2860*/  SHF.R.U64 R0, R76, 0x10, R77 ;  /* 0x000000104c007819 */ /* 0x000fe2000000124d */
[----:B------:R-:W-:Y:S01]  /*2870*/  FFMA.FTZ R99, R174, R2, R99 ;  /* 0x00000002ae637223 */ /* 0x000fe20000010063 */
[----:B------:R-:W-:Y:S01]  /*2880*/  SHF.R.U32.HI R2, RZ, 0x10, R77 ;  /* 0x00000010ff027819 */ /* 0x000fe2000001164d */
[----:B------:R-:W-:Y:S01]  /*2890*/  FFMA.FTZ R98, R175, R3, R98 ;  /* 0x00000003af627223 */ /* 0x000fe20000010062 */
[----:B------:R-:W-:Y:S02]  /*28a0*/  SHF.L.U32 R0, R0, 0x10, RZ ;  /* 0x0000001000007819 */ /* 0x000fe400000006ff */
[----:B------:R-:W-:-:S03]  /*28b0*/  SHF.L.U32 R2, R2, 0x10, RZ ;  /* 0x0000001002027819 */ /* 0x000fc600000006ff */
[----:B------:R-:W-:Y:S02]  /*28c0*/  FFMA.FTZ R97, R176, R0, R97 ;  /* 0x00000000b0617223 */ /* 0x000fe40000010061 */
[----:B------:R-:W-:Y:S01]  /*28d0*/  FFMA.FTZ R96, R177, R2, R96 ;  /* 0x00000002b1607223 */ /* 0x000fe20000010060 */
[----:B------:R-:W-:Y:S02]  /*28e0*/  @P2 LEA R2, P1, R158, UR18, 0x4 ;  /* 0x000000129e022c11 */ /* 0x000fe4000f8220ff */
[--C-:B------:R-:W-:Y:S02]  /*28f0*/  SHF.R.U64 R3, R72, 0x10, R73.reuse ;  /* 0x0000001048037819 */ /* 0x100fe40000001249 */
[----:B------:R-:W-:Y:S02]  /*2900*/  SHF.L.U32 R70, R73, 0x10, RZ ;  /* 0x0000001049467819 */ /* 0x000fe400000006ff */
[----:B------:R-:W-:Y:S02]  /*2910*/  SHF.L.U32 R3, R3, 0x10, RZ ;  /* 0x0000001003037819 */ /* 0x000fe400000006ff */
[----:B------:R-:W-:Y:S01]  /*2920*/  SHF.R.U32.HI R0, RZ, 0x10, R73 ;  /* 0x00000010ff007819 */ /* 0x000fe20000011649 */
[----:B------:R-:W-:Y:S01]  /*2930*/  FFMA.FTZ R94, R181, R70, R94 ;  /* 0x00000046b55e7223 */ /* 0x000fe2000001005e */
[----:B------:R-:W-:Y:S01]  /*2940*/  IADD3 R70, P5, R183, UR20, RZ ;  /* 0x00000014b7467c10 */ /* 0x000fe2000ffbe0ff */
[----:B------:R-:W-:Y:S01]  /*2950*/  FFMA.FTZ R93, R180, R3, R93 ;  /* 0x00000003b45d7223 */ /* 0x000fe2000001005d */
[----:B------:R-:W-:Y:S01]  /*2960*/  @P2 LEA.HI.X R3, R158, UR19, RZ, 0x4, P1 ;  /* 0x000000139e032c11 */ /* 0x000fe200088f24ff */
[----:B------:R-:W-:-:S04]  /*2970*/  IMAD.U32 R0, R0, 0x10000, RZ ;  /* 0x0001000000007824 */ /* 0x000fc800078e00ff */
[----:B------:R-:W-:Y:S01]  /*2980*/  FFMA.FTZ R92, R179, R0, R92 ;  /* 0x00000000b35c7223 */ /* 0x000fe2000001005c */
[----:B------:R0:W-:Y:S01]  /*2990*/  @P2 STG.E.128 desc[UR4][R2.64], R64 ;  /* 0x0000004002002986 */ /* 0x0001e2000c101d04 */
[----:B------:R-:W-:-:S05]  /*29a0*/  SHF.L.U32 R71, R74, 0x10, RZ ;  /* 0x000000104a477819 */ /* 0x000fca00000006ff */
[----:B------:R-:W-:Y:S01]  /*29b0*/  FFMA.FTZ R91, R150, R71, R91 ;  /* 0x00000047965b7223 */ /* 0x000fe2000001005b */
[----:B------:R-:W-:Y:S02]  /*29c0*/  IADD3.X R71, R188, UR21, RZ, P5, !PT ;  /* 0x00000015bc477c10 */ /* 0x000fe4000affe4ff */
[----:B------:R-:W-:-:S03]  /*29d0*/  SHF.R.U64 R0, R74, 0x10, R75 ;  /* 0x000000104a007819 */ /* 0x000fc6000000124b */
[----:B------:R1:W-:Y:S01]  /*29e0*/  STG.E.64 desc[UR4][R70.64], R68 ;  /* 0x0000004446007986 */ /* 0x0003e2000c101b04 */
[----:B------:R-:W-:Y:S02]  /*29f0*/  SHF.L.U32 R0, R0, 0x10, RZ ;  /* 0x0000001000007819 */ /* 0x000fe400000006ff */
[----:B------:R-:W-:Y:S02]  /*2a00*/  SHF.L.U32 R72, R72, 0x10, RZ ;  /* 0x0000001048487819 */ /* 0x000fe400000006ff */
[----:B------:R-:W-:Y:S01]  /*2a10*/  ISETP.GE.AND P1, PT, R155, UR23, PT ;  /* 0x000000179b007c0c */ /* 0x000fe2000bf26270 */
[----:B------:R-:W-:Y:S02]  /*2a20*/  FFMA.FTZ R89, R146, R0, R89 ;  /* 0x0000000092597223 */ /* 0x000fe40000010059 */
[----:B------:R-:W-:Y:S01]  /*2a30*/  FFMA.FTZ R95, R178, R72, R95 ;  /* 0x00000048b25f7223 */ /* 0x000fe2000001005f */
[----:B------:R-:W-:Y:S02]  /*2a40*/  SHF.R.U32.HI R72, RZ, 0x10, R75 ;  /* 0x00000010ff487819 */ /* 0x000fe4000001164b */
[----:B------:R-:W-:-:S02]  /*2a50*/  SHF.L.U32 R75, R75, 0x10, RZ ;  /* 0x000000104b4b7819 */ /* 0x000fc400000006ff */
[----:B------:R-:W-:Y:S02]  /*2a60*/  SHF.L.U32 R72, R72, 0x10, RZ ;  /* 0x0000001048487819 */ /* 0x000fe400000006ff */
[----:B0-----:R-:W-:Y:S02]  /*2a70*/  SEL R3, RZ, 0x1, P4 ;  /* 0x00000001ff037807 */ /* 0x001fe40002000000 */
[C-C-:B----4-:R-:W-:Y:S02]  /*2a80*/  SHF.R.U64 R0, R78.reuse, 0x10, R79.reuse ;  /* 0x000000104e007819 */ /* 0x150fe4000000124f */
[----:B------:R-:W-:Y:S02]  /*2a90*/  SHF.R.U32.HI R2, RZ, 0x10, R79 ;  /* 0x00000010ff027819 */ /* 0x000fe4000001164f */
[----:B------:R-:W-:Y:S01]  /*2aa0*/  SHF.L.U32 R78, R78, 0x10, RZ ;  /* 0x000000104e4e7819 */ /* 0x000fe200000006ff */
[----:B------:R-:W-:Y:S01]  /*2ab0*/  IMAD.U32 R0, R0, 0x10000, RZ ;  /* 0x0001000000007824 */ /* 0x000fe200078e00ff */
[----:B------:R-:W-:-:S02]  /*2ac0*/  SHF.L.U32 R79, R79, 0x10, RZ ;  /* 0x000000104f4f7819 */ /* 0x000fc400000006ff */
[----:B------:R-:W-:Y:S01]  /*2ad0*/  SHF.L.U32 R2, R2, 0x10, RZ ;  /* 0x0000001002027819 */ /* 0x000fe200000006ff */
[----:B------:R-:W-:Y:S01]  /*2ae0*/  FFMA.FTZ R105, R86, R0, R105 ;  /* 0x0000000056697223 */ /* 0x000fe20000010069 */
[----:B------:R-:W-:Y:S01]  /*2af0*/  FFMA.FTZ R90, R151, R75, R90 ;  /* 0x0000004b975a7223 */ /* 0x000fe2000001005a */
[----:B------:R-:W-:Y:S01]  /*2b00*/  FFMA.FTZ R88, R147, R72, R88 ;  /* 0x0000004893587223 */ /* 0x000fe20000010058 */
[----:B------:R-:W-:Y:S01]  /*2b10*/  FFMA.FTZ R140, R81, R78, R140 ;  /* 0x0000004e518c7223 */ /* 0x000fe2000001008c */
[----:B------:R-:W-:Y:S01]  /*2b20*/  FFMA.FTZ R106, R83, R79, R106 ;  /* 0x0000004f536a7223 */ /* 0x000fe2000001006a */
[----:B------:R-:W-:Y:S01]  /*2b30*/  FFMA.FTZ R107, R84, R2, R107 ;  /* 0x00000002546b7223 */ /* 0x000fe2000001006b */
[----:B------:R-:W-:Y:S01]  /*2b40*/  PRMT R0, R3, 0x7610, R0 ;  /* 0x0000761003007816 */ /* 0x000fe20000000000 */
        /* <DEDUP_REMOVED lines=59> */
[----:B------:R-:W-:-:S07]  /*2f00*/  MOV R143, R107 ;  /* 0x0000006b008f7202 */ /* 0x000fce0000000f00 */
.L_x_5390:
        /* <DEDUP_REMOVED lines=28> */
.L_x_5391:
[----:B------:R-:W-:Y:S01]  /*30d0*/  HFMA2.MMA R171, -RZ, RZ, 0, 9.5367431640625e-07 ;  /* 0x00000010ffab7435 */ /* 0x000fe200000001ff */
[----:B------:R-:W-:Y:S01]  /*30e0*/  MOV R172, R74 ;  /* 0x0000004a00ac7202 */ /* 0x000fe20000000f00 */
[----:B------:R-:W-:Y:S01]  /*30f0*/  IMAD.MOV.U32 R169, RZ, RZ, -0x1 ;  /* 0xffffffffffa97424 */ /* 0x000fe200078e00ff */
[----:B------:R-:W-:-:S08]  /*3100*/  MOV R190, 0x1f ;  /* 0x0000001f00be7802 */ /* 0x000fd00000000f00 */
[----:B-----5:R-:W-:Y:S05]  /*3110*/  WARPSYNC.COLLECTIVE R169, `(.L_x_5393) ;  /* 0x00000000a9087348 */ /* 0x020fea0003c00000 */
[----:B------:R0:W1:Y:S02]  /*3120*/  SHFL.DOWN P3, R170, R172, R171, R190 ;  /* 0x080000abacaa7389 */ /* 0x00006400000600be */
[----:B01---5:R-:W-:Y:S01]  /*3130*/  ENDCOLLECTIVE ;  /* 0x000000000000791b */ /* 0x023fe20003800000 */
.L_x_5393:
[----:B------:R-:W-:Y:S02]  /*3140*/  MOV R172, R72 ;  /* 0x0000004800ac7202 */ /* 0x000fe40000000f00 */
[----:B------:R-:W-:-:S07]  /*3150*/  MOV R71, R170 ;  /* 0x000000aa00477202 */ /* 0x000fce0000000f00 */
[----:B------:R-:W-:Y:S05]  /*3160*/  WARPSYNC.COLLECTIVE R169, `(.L_x_5394) ;  /* 0x00000000a9087348 */ /* 0x000fea0003c00000 */
[----:B------:R0:W1:Y:S02]  /*3170*/  SHFL.DOWN P3, R170, R172, R171, R190 ;  /* 0x080000abacaa7389 */ /* 0x00006400000600be */
[----:B01----:R-:W-:Y:S01]  /*3180*/  ENDCOLLECTIVE ;  /* 0x000000000000791b */ /* 0x003fe20003800000 */
.L_x_5394:
[----:B------:R-:W-:Y:S01]  /*3190*/  FADD.FTZ R71, R74, R71 ;  /* 0x000000474a477221 */ /* 0x000fe20000010000 */
[----:B------:R-:W-:-:S04]  /*31a0*/  HFMA2.MMA R171, -RZ, RZ, 0, 4.76837158203125e-07 ;  /* 0x00000008ffab7435 */ /* 0x000fc800000001ff */
[----:B------:R-:W-:Y:S02]  /*31b0*/  MOV R172, R71 ;  /* 0x0000004700ac7202 */ /* 0x000fe40000000f00 */
[----:B------:R-:W-:-:S07]  /*31c0*/  MOV R73, R170 ;  /* 0x000000aa00497202 */ /* 0x000fce0000000f00 */
[----:B------:R-:W-:Y:S05]  /*31d0*/  WARPSYNC.COLLECTIVE R169, `(.L_x_5395) ;  /* 0x00000000a9087348 */ /* 0x000fea0003c00000 */
[----:B------:R0:W1:Y:S02]  /*31e0*/  SHFL.DOWN P3, R170, R172, R171, R190 ;  /* 0x080000abacaa7389 */ /* 0x00006400000600be */
[----:B01----:R-:W-:Y:S01]  /*31f0*/  ENDCOLLECTIVE ;  /* 0x000000000000791b */ /* 0x003fe20003800000 */
.L_x_5395:
[----:B------:R-:W-:-:S05]  /*3200*/  FADD.FTZ R73, R72, R73 ;  /* 0x0000004948497221 */ /* 0x000fca0000010000 */
[----:B------:R-:W-:Y:S02]  /*3210*/  MOV R172, R73 ;  /* 0x0000004900ac7202 */ /* 0x000fe40000000f00 */
[----:B------:R-:W-:-:S07]  /*3220*/  MOV R70, R170 ;  /* 0x000000aa00467202 */ /* 0x000fce0000000f00 */
[----:B------:R-:W-:Y:S05]  /*3230*/  WARPSYNC.COLLECTIVE R169, `(.L_x_5396) ;  /* 0x00000000a9087348 */ /* 0x000fea0003c00000 */
[----:B------:R0:W1:Y:S02]  /*3240*/  SHFL.DOWN P3, R170, R172, R171, R190 ;  /* 0x080000abacaa7389 */ /* 0x00006400000600be */
[----:B01----:R-:W-:Y:S01]  /*3250*/  ENDCOLLECTIVE ;  /* 0x000000000000791b */ /* 0x003fe20003800000 */
.L_x_5396:
[----:B------:R-:W-:Y:S01]  /*3260*/  FADD.FTZ R70, R71, R70 ;  /* 0x0000004647467221 */ /* 0x000fe20000010000 */
[----:B------:R-:W-:-:S04]  /*3270*/  HFMA2.MMA R171, -RZ, RZ, 0, 2.384185791015625e-07 ;  /* 0x00000004ffab7435 */ /* 0x000fc800000001ff */
[----:B------:R-:W-:Y:S01]  /*3280*/  MOV R172, R70 ;  /* 0x0000004600ac7202 */ /* 0x000fe20000000f00 */
[----:B------:R-:W-:-:S07]  /*3290*/  IMAD.MOV.U32 R76, RZ, RZ, R170 ;  /* 0x000000ffff4c7224 */ /* 0x000fce00078e00aa */
[----:B------:R-:W-:Y:S05]  /*32a0*/  WARPSYNC.COLLECTIVE R169, `(.L_x_5397) ;  /* 0x00000000a9087348 */ /* 0x000fea0003c00000 */
[----:B------:R0:W1:Y:S02]  /*32b0*/  SHFL.DOWN P3, R170, R172, R171, R190 ;  /* 0x080000abacaa7389 */ /* 0x00006400000600be */
[----:B01----:R-:W-:Y:S01]  /*32c0*/  ENDCOLLECTIVE ;  /* 0x000000000000791b */ /* 0x003fe20003800000 */
.L_x_5397:
[----:B------:R-:W-:-:S05]  /*32d0*/  FADD.FTZ R76, R73, R76 ;  /* 0x0000004c494c7221 */ /* 0x000fca0000010000 */
[----:B------:R-:W-:Y:S02]  /*32e0*/  MOV R172, R76 ;  /* 0x0000004c00ac7202 */ /* 0x000fe40000000f00 */
[----:B------:R-:W-:-:S07]  /*32f0*/  MOV R75, R170 ;  /* 0x000000aa004b7202 */ /* 0x000fce0000000f00 */
[----:B------:R-:W-:Y:S05]  /*3300*/  WARPSYNC.COLLECTIVE R169, `(.L_x_5398) ;  /* 0x00000000a9087348 */ /* 0x000fea0003c00000 */
[----:B------:R0:W1:Y:S02]  /*3310*/  SHFL.DOWN P3, R170, R172, R171, R190 ;  /* 0x080000abacaa7389 */ /* 0x00006400000600be */
[----:B01----:R-:W-:Y:S01]  /*3320*/  ENDCOLLECTIVE ;  /* 0x000000000000791b */ /* 0x003fe20003800000 */
.L_x_5398:
[----:B------:R-:W-:Y:S01]  /*3330*/  FADD.FTZ R75, R70, R75 ;  /* 0x0000004b464b7221 */ /* 0x000fe20000010000 */
[----:B------:R-:W-:-:S04]  /*3340*/  HFMA2.MMA R171, -RZ, RZ, 0, 1.1920928955078125e-07 ;  /* 0x00000002ffab7435 */ /* 0x000fc800000001ff */
[----:B------:R-:W-:Y:S02]  /*3350*/  MOV R172, R75 ;  /* 0x0000004b00ac7202 */ /* 0x000fe40000000f00 */
[----:B------:R-:W-:-:S07]  /*3360*/  MOV R77, R170 ;  /* 0x000000aa004d7202 */ /* 0x000fce0000000f00 */
[----:B------:R-:W-:Y:S05]  /*3370*/  WARPSYNC.COLLECTIVE R169, `(.L_x_5399) ;  /* 0x00000000a9087348 */ /* 0x000fea0003c00000 */
[----:B------:R0:W1:Y:S02]  /*3380*/  SHFL.DOWN P3, R170, R172, R171, R190 ;  /* 0x080000abacaa7389 */ /* 0x00006400000600be */
[----:B01----:R-:W-:Y:S01]  /*3390*/  ENDCOLLECTIVE ;  /* 0x000000000000791b */ /* 0x003fe20003800000 */
.L_x_5399:
[----:B------:R-:W-:-:S05]  /*33a0*/  FADD.FTZ R77, R76, R77 ;  /* 0x0000004d4c4d7221 */ /* 0x000fca0000010000 */
[----:B------:R-:W-:Y:S01]  /*33b0*/  MOV R172, R77 ;  /* 0x0000004d00ac7202 */ /* 0x000fe20000000f00 */
[----:B------:R-:W-:-:S07]  /*33c0*/  IMAD.MOV.U32 R72, RZ, RZ, R170 ;  /* 0x000000ffff487224 */ /* 0x000fce00078e00aa */
[----:B------:R-:W-:Y:S05]  /*33d0*/  WARPSYNC.COLLECTIVE R169, `(.L_x_5400) ;  /* 0x00000000a9087348 */ /* 0x000fea0003c00000 */
[----:B------:R0:W1:Y:S02]  /*33e0*/  SHFL.DOWN P3, R170, R172, R171, R190 ;  /* 0x080000abacaa7389 */ /* 0x00006400000600be */
[----:B01----:R-:W-:Y:S01]  /*33f0*/  ENDCOLLECTIVE ;  /* 0x000000000000791b */ /* 0x003fe20003800000 */
.L_x_5400:
[----:B------:R-:W-:Y:S01]  /*3400*/  FADD.FTZ R72, R75, R72 ;  /* 0x000000484b487221 */ /* 0x000fe20000010000 */
[----:B------:R-:W-:-:S04]  /*3410*/  HFMA2.MMA R171, -RZ, RZ, 0, 5.9604644775390625e-08 ;  /* 0x00000001ffab7435 */ /* 0x000fc800000001ff */
[----:B------:R-:W-:Y:S02]  /*3420*/  MOV R172, R72 ;  /* 0x0000004800ac7202 */ /* 0x000fe40000000f00 */
[----:B------:R-:W-:-:S07]  /*3430*/  MOV R74, R170 ;  /* 0x000000aa004a7202 */ /* 0x000fce0000000f00 */
[----:B------:R-:W-:Y:S05]  /*3440*/  WARPSYNC.COLLECTIVE R169, `(.L_x_5401) ;  /* 0x00000000a9087348 */ /* 0x000fea0003c00000 */
[----:B------:R0:W1:Y:S02]  /*3450*/  SHFL.DOWN P3, R170, R172, R171, R190 ;  /* 0x080000abacaa7389 */ /* 0x00006400000600be */
[----:B01----:R-:W-:Y:S01]  /*3460*/  ENDCOLLECTIVE ;  /* 0x000000000000791b */ /* 0x003fe20003800000 */
.L_x_5401:
[----:B------:R-:W-:-:S05]  /*3470*/  FADD.FTZ R74, R77, R74 ;  /* 0x0000004a4d4a7221 */ /* 0x000fca0000010000 */
[----:B------:R-:W-:Y:S02]  /*3480*/  MOV R172, R74 ;  /* 0x0000004a00ac7202 */ /* 0x000fe40000000f00 */
[----:B------:R-:W-:-:S07]  /*3490*/  MOV R71, R170 ;  /* 0x000000aa00477202 */ /* 0x000fce0000000f00 */
[----:B------:R-:W-:Y:S05]  /*34a0*/  WARPSYNC.COLLECTIVE R169, `(.L_x_5402) ;  /* 0x00000000a9087348 */ /* 0x000fea0003c00000 */
[----:B------:R0:W1:Y:S02]  /*34b0*/  SHFL.DOWN P3, R170, R172, R171, R190 ;  /* 0x080000abacaa7389 */ /* 0x00006400000600be */
[----:B01----:R-:W-:Y:S01]  /*34c0*/  ENDCOLLECTIVE ;  /* 0x000000000000791b */ /* 0x003fe20003800000 */
.L_x_5402:
[----:B------:R-:W-:Y:S01]  /*34d0*/  MOV R73, R170 ;  /* 0x000000aa00497202 */ /* 0x000fe20000000f00 */
[----:B------:R-:W-:Y:S06]  /*34e0*/  BRA `(.L_x_5403) ;  /* 0xffffffe000987947 */ /* 0x000fec000383ffff */
.L_x_5404:
        /* <DEDUP_REMOVED lines=9> */
.L_x_11903:


//--------------------- .text._ZN10layer_norm13ln_bwd_kernelINS_13Kernel_traitsIf13__nv_bfloat16fS2_fjLj2560ELj1ELj1ELj4ELj8ENS_18Kernel_traits_baseILj2560EfS2_fS2_fjLj128EEEEELb0ELb1ELb1ELb0EEEvNS_9BwdParamsE --------------------------
	.section	.text._ZN10layer_norm13ln_bwd_kernelINS_13Kernel_traitsIf13__nv_bfloat16fS2_fjLj2560ELj1ELj1ELj4ELj8ENS_18Kernel_traits_baseILj2560EfS2_fS2_fjLj128EEEEELb0ELb1ELb1ELb0EEEvNS_9BwdParamsE,"ax",@progbits
	.align	128
        .global         _ZN10layer_norm13ln_bwd_kernelINS_13Kernel_traitsIf13__nv_bfloat16fS2_fjLj2560ELj1ELj1ELj4ELj8ENS_18Kernel_traits_baseILj2560EfS2_fS2_fjLj128EEEEELb0ELb1ELb1ELb0EEEvNS_9BwdParamsE
        .type           _ZN10layer_norm13ln_bwd_kernelINS_13Kernel_traitsIf13__nv_bfloat16fS2_fjLj2560ELj1ELj1ELj4ELj8ENS_18Kernel_traits_baseILj2560EfS2_fS2_fjLj128EEEEELb0ELb1ELb1ELb0EEEvNS_9BwdParamsE,@function
        .size           _ZN10layer_norm13ln_bwd_kernelINS_13Kernel_traitsIf13__nv_bfloat16fS2_fjLj2560ELj1ELj1ELj4ELj8ENS_18Kernel_traits_baseILj2560EfS2_fS2_fjLj128EEEEELb0ELb1ELb1ELb0EEEvNS_9BwdParamsE,(.L_x_11904 - _ZN10layer_norm13ln_bwd_kernelINS_13Kernel_traitsIf13__nv_bfloat16fS2_fjLj2560ELj1ELj1ELj4ELj8ENS_18Kernel_traits_baseILj2560EfS2_fS2_fjLj128EEEEELb0ELb1ELb1ELb0EEEvNS_9BwdParamsE)
        .other          _ZN10layer_norm13ln_bwd_kernelINS_13Kernel_traitsIf13__nv_bfloat16fS2_fjLj2560ELj1ELj1ELj4ELj8ENS_18Kernel_traits_baseILj2560EfS2_fS2_fjLj128EEEEELb0ELb1ELb1ELb0EEEvNS_9BwdParamsE,@"STO_CUDA_ENTRY STV_DEFAULT"
_ZN10layer_norm13ln_bwd_kernelINS_13Kernel_traitsIf13__nv_bfloat16fS2_fjLj2560ELj1ELj1ELj4ELj8ENS_18Kernel_traits_baseILj2560EfS2_fS2_fjLj128EEEEELb0ELb1ELb1ELb0EEEvNS_9BwdParamsE:
.text._ZN10layer_norm13ln_bwd_kernelINS_13Kernel_traitsIf13__nv_bfloat16fS2_fjLj2560ELj1ELj1ELj4ELj8ENS_18Kernel_traits_baseILj2560EfS2_fS2_fjLj128EEEEELb0ELb1ELb1ELb0EEEvNS_9BwdParamsE:
        /* <DEDUP_REMOVED lines=29> */
[----:B0-----:R-:W-:-:S05]  /*01d0*/  @P4 IMAD.WIDE.U32 R6, R5, 0x10, R6 ;  /* 0x0000001005064825 */ /* 0x001fca00078e0006 */
[----:B------:R1:W5:Y:S02]  /*01e0*/  @P4 LDG.E.128 R148, desc[UR4][R6.64] ;  /* 0x0000000406944981 */ /* 0x000364000c1e1d00 */
[----:B------:R-:W0:Y:S01]  /*01f0*/  @P1 LDC.64 R22, c[0x0][0x260] ;  /* 0x00009800ff161b82 */ /* 0x000e220000000a00 */
[C---:B--2---:R-:W-:Y:S01]  /*0200*/  @P4 IMAD.WIDE.U32 R12, R5.reuse, 0x10, R12 ;  /* 0x00000010050c4825 */ /* 0x044fe200078e000c */
[----:B------:R-:W-:-:S04]  /*0210*/  @P4 LOP3.LUT R5, R5, 0x80, RZ, 0xfc, !PT ;  /* 0x0000008005054812 */ /* 0x000fc800078efcff */
[----:B------:R2:W5:Y:S02]  /*0220*/  @P4 LDG.E.128 R144, desc[UR4][R12.64] ;  /* 0x000000040c904981 */ /* 0x000564000c1e1d00 */
[----:B------:R-:W1:Y:S01]  /*0230*/  @P1 LDC.64 R24, c[0x0][0x278] ;  /* 0x00009e00ff181b82 */ /* 0x000e620000000a00 */
[----:B---3--:R-:W-:-:S05]  /*0240*/  @P0 IMAD.WIDE.U32 R18, R5, 0x10, R14 ;  /* 0x0000001005120825 */ /* 0x008fca00078e000e */
[----:B------:R2:W5:Y:S02]  /*0250*/  @P0 LDG.E.128 R140, desc[UR4][R18.64] ;  /* 0x00000004128c0981 */ /* 0x000564000c1e1d00 */
[----:B------:R-:W3:Y:S01]  /*0260*/  @P2 LDC.64 R26, c[0x0][0x260] ;  /* 0x00009800ff1a2b82 */ /* 0x000ee20000000a00 */
[C---:B----4-:R-:W-:Y:S01]  /*0270*/  @P0 IMAD.WIDE.U32 R20, R5.reuse, 0x10, R16 ;  /* 0x0000001005140825 */ /* 0x050fe200078e0010 */
[----:B------:R-:W-:-:S04]  /*0280*/  @P0 IADD3 R5, R5, 0x80, RZ ;  /* 0x0000008005050810 */ /* 0x000fc80007ffe0ff */
[----:B------:R2:W5:Y:S02]  /*0290*/  @P0 LDG.E.128 R136, desc[UR4][R20.64] ;  /* 0x0000000414880981 */ /* 0x000564000c1e1d00 */
[----:B------:R-:W4:Y:S01]  /*02a0*/  @P2 LDC.64 R28, c[0x0][0x278] ;  /* 0x00009e00ff1c2b82 */ /* 0x000f220000000a00 */
[----:B0-----:R-:W-:-:S05]  /*02b0*/  @P1 IMAD.WIDE.U32 R22, R5, 0x10, R22 ;  /* 0x0000001005161825 */ /* 0x001fca00078e0016 */
[----:B------:R2:W5:Y:S01]  /*02c0*/  @P1 LDG.E.128 R132, desc[UR4][R22.64] ;  /* 0x0000000416841981 */ /* 0x000562000c1e1d00 */
[C---:B-1----:R-:W-:Y:S01]  /*02d0*/  @P1 IMAD.WIDE.U32 R24, R5.reuse, 0x10, R24 ;  /* 0x0000001005181825 */ /* 0x042fe200078e0018 */
[----:B------:R-:W0:Y:S03]  /*02e0*/  @P3 LDC.64 R30, c[0x0][0x260] ;  /* 0x00009800ff1e3b82 */ /* 0x000e260000000a00 */
[----:B------:R-:W-:Y:S01]  /*02f0*/  @P1 VIADD R5, R5, 0x80 ;  /* 0x0000008005051836 */ /* 0x000fe20000000000 */
[----:B------:R2:W5:Y:S03]  /*0300*/  @P1 LDG.E.128 R128, desc[UR4][R24.64] ;  /* 0x0000000418801981 */ /* 0x000566000c1e1d00 */
[C---:B---3--:R-:W-:Y:S01]  /*0310*/  @P2 IMAD.WIDE.U32 R26, R5.reuse, 0x10, R26 ;  /* 0x00000010051a2825 */ /* 0x048fe200078e001a */
[----:B------:R-:W1:Y:S04]  /*0320*/  @P3 LDC.64 R32, c[0x0][0x278] ;  /* 0x00009e00ff203b82 */ /* 0x000e680000000a00 */
[----:B------:R2:W5:Y:S01]  /*0330*/  @P2 LDG.E.128 R124, desc[UR4][R26.64] ;  /* 0x000000041a7c2981 */ /* 0x000562000c1e1d00 */
[C---:B----4-:R-:W-:Y:S01]  /*0340*/  @P2 IMAD.WIDE.U32 R28, R5.reuse, 0x10, R28 ;  /* 0x00000010051c2825 */ /* 0x050fe200078e001c */
[----:B------:R-:W-:-:S04]  /*0350*/  @P2 IADD3 R5, R5, 0x80, RZ ;  /* 0x0000008005052810 */ /* 0x000fc80007ffe0ff */
[----:B------:R2:W5:Y:S01]  /*0360*/  @P2 LDG.E.128 R120, desc[UR4][R28.64] ;  /* 0x000000041c782981 */ /* 0x000562000c1e1d00 */
[----:B------:R-:W-:Y:S01]  /*0370*/  LEA.HI R7, R0, UR6, RZ, 0x19 ;  /* 0x0000000600077c11 */ /* 0x000fe2000f8fc8ff */
        /* <DEDUP_REMOVED lines=43> */
.L_x_5488:
[----:B-12---:R-:W1:Y:S08]  /*0630*/  LDC.64 R156, c[0x0][0x288] ;  /* 0x0000a200ff9c7b82 */ /* 0x006e700000000a00 */
[----:B------:R-:W2:Y:S08]  /*0640*/  LDC.64 R192, c[0x0][0x280] ;  /* 0x0000a000ffc07b82 */ /* 0x000eb00000000a00 */
[----:B0-----:R-:W3:Y:S01]  /*0650*/  LDC.64 R158, c[0x0][0x258] ;  /* 0x00009600ff9e7b82 */ /* 0x001ee20000000a00 */
[----:B-1----:R-:W-:-:S07]  /*0660*/  IMAD.WIDE R156, R7, 0x4, R156 ;  /* 0x00000004079c7825 */ /* 0x002fce00078e029c */
[----:B------:R-:W1:Y:S01]  /*0670*/  LDC.64 R160, c[0x0][0x2c8] ;  /* 0x0000b200ffa07b82 */ /* 0x000e620000000a00 */
[----:B------:R1:W4:Y:S01]  /*0680*/  LDG.E R191, desc[UR4][R156.64] ;  /* 0x000000049cbf7981 */ /* 0x000322000c1e1900 */
[----:B--2---:R-:W-:-:S06]  /*0690*/  IMAD.WIDE R192, R7, 0x4, R192 ;  /* 0x0000000407c07825 */ /* 0x004fcc00078e02c0 */
        /* <DEDUP_REMOVED lines=20> */
.L_x_5410:
[----:B------:R-:W-:-:S07]  /*07e0*/  VIADD R159, R8, 0x80 ;  /* 0x00000080089f7836 */ /* 0x000fce0000000000 */
.L_x_5409:
[----:B------:R-:W-:Y:S05]  /*07f0*/  BSYNC B1 ;  /* 0x0000000000017941 */ /* 0x000fea0003800000 */
.L_x_5408:
[----:B------:R-:W-:Y:S04]  /*0800*/  BSSY B1, `(.L_x_5411) ;  /* 0x0000008000017945 */ /* 0x000fe80003800000 */
[----:B------:R-:W-:Y:S05]  /*0810*/  @!P0 BRA `(.L_x_5412) ;  /* 0x0000000000188947 */ /* 0x000fea0003800000 */
[----:B------:R-:W-:-:S04]  /*0820*/  ISETP.NE.U32.AND P4, PT, RZ, UR12, PT ;  /* 0x0000000cff007c0c */ /* 0x000fc8000bf85070 */
[----:B------:R-:W-:-:S13]  /*0830*/  ISETP.NE.AND.EX P4, PT, RZ, UR13, PT, P4 ;  /* 0x0000000dff007c0c */ /* 0x000fda000bf85340 */
[----:B------:R-:W-:Y:S05]  /*0840*/  @!P4 BRA `(.L_x_5413) ;  /* 0x000000000008c947 */ /* 0x000fea0003800000 */
[----:B------:R-:W-:-:S06]  /*0850*/  IMAD.WIDE.U32 R44, R159, 0x10, R160 ;  /* 0x000000109f2c7825 */ /* 0x000fcc00078e00a0 */
[----:B------:R-:W5:Y:S02]  /*0860*/  LDG.E.128 R44, desc[UR4][R44.64] ;  /* 0x000000042c2c7981 */ /* 0x000f64000c1e1d00 */
.L_x_5413:
[----:B------:R-:W-:-:S07]  /*0870*/  IADD3 R159, R159, 0x80, RZ ;  /* 0x000000809f9f7810 */ /* 0x000fce0007ffe0ff */
.L_x_5412:
[----:B------:R-:W-:Y:S05]  /*0880*/  BSYNC B1 ;  /* 0x0000000000017941 */ /* 0x000fea0003800000 */
.L_x_5411:
[----:B------:R-:W-:Y:S04]  /*0890*/  BSSY B1, `(.L_x_5414) ;  /* 0x0000008000017945 */ /* 0x000fe80003800000 */
[----:B------:R-:W-:Y:S05]  /*08a0*/  @!P1 BRA `(.L_x_5415) ;  /* 0x0000000000189947 */ /* 0x000fea0003800000 */
[----:B------:R-:W-:-:S04]  /*08b0*/  ISETP.NE.U32.AND P4, PT, RZ, UR12, PT ;  /* 0x0000000cff007c0c */ /* 0x000fc8000bf85070 */
[----:B------:R-:W-:-:S13]  /*08c0*/  ISETP.NE.AND.EX P4, PT, RZ, UR13, PT, P4 ;  /* 0x0000000dff007c0c */ /* 0x000fda000bf85340 */
[----:B------:R-:W-:Y:S05]  /*08d0*/  @!P4 BRA `(.L_x_5416) ;  /* 0x000000000008c947 */ /* 0x000fea0003800000 */
[----:B------:R-:W-:-:S06]  /*08e0*/  IMAD.WIDE.U32 R40, R159, 0x10, R160 ;  /* 0x000000109f287825 */ /* 0x000fcc00078e00a0 */
[----:B------:R-:W5:Y:S02]  /*08f0*/  LDG.E.128 R40, desc[UR4][R40.64] ;  /* 0x0000000428287981 */ /* 0x000f64000c1e1d00 */
.L_x_5416:
[----:B------:R-:W-:-:S07]  /*0900*/  VIADD R159, R159, 0x80 ;  /* 0x000000809f9f7836 */ /* 0x000fce0000000000 */
.L_x_5415:
[----:B------:R-:W-:Y:S05]  /*0910*/  BSYNC B1 ;  /* 0x0000000000017941 */ /* 0x000fea0003800000 */
.L_x_5414:
[----:B------:R-:W-:Y:S04]  /*0920*/  BSSY B1, `(.L_x_5417) ;  /* 0x0000008000017945 */ /* 0x000fe80003800000 */
[----:B------:R-:W-:Y:S05]  /*0930*/  @!P2 BRA `(.L_x_5418) ;  /* 0x000000000018a947 */ /* 0x000fea0003800000 */
[----:B------:R-:W-:-:S04]  /*0940*/  ISETP.NE.U32.AND P4, PT, RZ, UR12, PT ;  /* 0x0000000cff007c0c */ /* 0x000fc8000bf85070 */
[----:B------:R-:W-:-:S13]  /*0950*/  ISETP.NE.AND.EX P4, PT, RZ, UR13, PT, P4 ;  /* 0x0000000dff007c0c */ /* 0x000fda000bf85340 */
[----:B------:R-:W-:Y:S05]  /*0960*/  @!P4 BRA `(.L_x_5419) ;  /* 0x000000000008c947 */ /* 0x000fea0003800000 */
[----:B------:R-:W-:-:S06]  /*0970*/  IMAD.WIDE.U32 R36, R159, 0x10, R160 ;  /* 0x000000109f247825 */ /* 0x000fcc00078e00a0 */
[----:B------:R-:W5:Y:S02]  /*0980*/  LDG.E.128 R36, desc[UR4][R36.64] ;  /* 0x0000000424247981 */ /* 0x000f64000c1e1d00 */
.L_x_5419:
[----:B------:R-:W-:-:S07]  /*0990*/  IADD3 R159, R159, 0x80, RZ ;  /* 0x000000809f9f7810 */ /* 0x000fce0007ffe0ff */
.L_x_5418:
[----:B------:R-:W-:Y:S05]  /*09a0*/  BSYNC B1 ;  /* 0x0000000000017941 */ /* 0x000fea0003800000 */
.L_x_5417:
[----:B------:R-:W-:Y:S01]  /*09b0*/  ISETP.NE.AND P4, PT, R10, RZ, PT ;  /* 0x000000ff0a00720c */ /* 0x000fe20003f85270 */
[----:B------:R-:W-:Y:S01]  /*09c0*/  HFMA2.MMA R194, -RZ, RZ, 0, 0 ;  /* 0x00000000ffc27435 */ /* 0x000fe200000001ff */
[----:B------:R-:W-:-:S11]  /*09d0*/  IMAD.MOV.U32 R193, RZ, RZ, RZ ;  /* 0x000000ffffc17224 */ /* 0x000fd600078e00ff */
[----:B------:R-:W-:Y:S05]  /*09e0*/  @P4 BRA `(.L_x_5420) ;  /* 0x0000001000344947 */ /* 0x000fea0003800000 */
[----:B------:R-:W-:-:S06]  /*09f0*/  IMAD.WIDE.U32 R32, R159, 0x10, R160 ;  /* 0x000000109f207825 */ /* 0x000fcc00078e00a0 */
[----:B------:R-:W5:Y:S01]  /*0a00*/  LDG.E.128 R32, desc[UR4][R32.64] ;  /* 0x0000000420207981 */ /* 0x000f62000c1e1d00 */
[----:B------:R-:W-:Y:S05]  /*0a10*/  BRA `(.L_x_5420) ;  /* 0x0000001000287947 */ /* 0x000fea0003800000 */
.L_x_5407:
[----:B------:R-:W1:Y:S01]  /*0a20*/  LDC.64 R158, c[0x0][0x250] ;  /* 0x00009400ff9e7b82 */ /* 0x000e620000000a00 */
[----:B------:R-:W-:Y:S01]  /*0a30*/  ISETP.NE.AND P5, PT, R9, RZ, PT ;  /* 0x000000ff0900720c */ /* 0x000fe20003fa5270 */
[----:B-1----:R-:W-:-:S06]  /*0a40*/  IMAD.WIDE R158, R7, 0x4, R158 ;  /* 0x00000004079e7825 */ /* 0x002fcc00078e029e */
[----:B------:R-:W2:Y:S01]  /*0a50*/  LDG.E R158, desc[UR4][R158.64] ;  /* 0x000000049e9e7981 */ /* 0x000ea2000c1e1900 */
[----:B------:R-:W-:Y:S01]  /*0a60*/  VIADD R191, R191, 0xffffffff ;  /* 0xffffffffbfbf7836 */ /* 0x000fe20000000000 */
[----:B0-----:R-:W-:Y:S01]  /*0a70*/  ISETP.NE.AND P4, PT, R5, RZ, PT ;  /* 0x000000ff0500720c */ /* 0x001fe20003f85270 */
[----:B------:R-:W-:Y:S01]  /*0a80*/  BSSY B1, `(.L_x_5421) ;  /* 0x000003a000017945 */ /* 0x000fe20003800000 */
[----:B------:R-:W-:Y:S01]  /*0a90*/  LOP3.LUT R4, R0, 0x7f, RZ, 0xc0, !PT ;  /* 0x0000007f00047812 */ /* 0x000fe200078ec0ff */
[----:B------:R-:W-:Y:S01]  /*0aa0*/  IMAD R191, R191, R2, RZ ;  /* 0x00000002bfbf7224 */ /* 0x000fe200078e02ff */
[----:B------:R-:W-:Y:S02]  /*0ab0*/  MOV R193, RZ ;  /* 0x000000ff00c17202 */ /* 0x000fe40000000f00 */
[----:B------:R-:W-:Y:S02]  /*0ac0*/  MOV R195, R8 ;  /* 0x0000000800c37202 */ /* 0x000fe40000000f00 */
        /* <DEDUP_REMOVED lines=15> */
[----:B------:R-:W-:Y:S01]  /*0bc0*/  IADD3 R191, R191, 0x80, RZ ;  /* 0x00000080bfbf7810 */ /* 0x000fe20007ffe0ff */
[----:B---3--:R-:W-:Y:S01]  /*0bd0*/  IMAD.MOV.U32 R3, RZ, RZ, R24 ;  /* 0x000000ffff037224 */ /* 0x008fe200078e0018 */
[----:B------:R-:W-:Y:S02]  /*0be0*/  SHF.R.U64 R194, R24, 0x10, R25 ;  /* 0x0000001018c27819 */ /* 0x000fe40000001219 */
[----:B------:R-:W-:Y:S01]  /*0bf0*/  MOV R26, R25 ;  /* 0x00000019001a7202 */ /* 0x000fe20000000f00 */
[C---:B--2---:R-:W-:Y:S01]  /*0c00*/  FADD.FTZ R157, -R163.reuse, R20 ;  /* 0x00000014a39d7221 */ /* 0x044fe20000010100 */
[C---:B------:R-:W-:Y:S01]  /*0c10*/  FADD.FTZ R159, -R163.reuse, R21 ;  /* 0x00000015a39f7221 */ /* 0x040fe20000010100 */
[----:B------:R-:W-:Y:S01]  /*0c20*/  FADD.FTZ R197, -R163, R23 ;  /* 0x00000017a3c57221 */ /* 0x000fe20000010100 */
[----:B------:R-:W-:Y:S01]  /*0c30*/  IMAD.U32 R23, R3, 0x10000, RZ ;  /* 0x0001000003177824 */ /* 0x000fe200078e00ff */
[----:B------:R-:W-:Y:S01]  /*0c40*/  SHF.L.U32 R156, R194, 0x10, RZ ;  /* 0x00000010c29c7819 */ /* 0x000fe200000006ff */
[C---:B-----5:R-:W-:Y:S01]  /*0c50*/  FMUL.FTZ R3, R6.reuse, R157 ;  /* 0x0000009d06037220 */ /* 0x060fe20000410000 */
[----:B------:R-:W-:Y:S01]  /*0c60*/  FMUL.FTZ R20, R6, R159 ;  /* 0x0000009f06147220 */ /* 0x000fe20000410000 */
[-C--:B------:R-:W-:Y:S01]  /*0c70*/  FMUL.FTZ R24, R148, R23.reuse ;  /* 0x0000001794187220 */ /* 0x080fe20000410000 */
[----:B------:R-:W-:Y:S01]  /*0c80*/  SHF.R.U32.HI R158, RZ, 0x10, R25 ;  /* 0x00000010ff9e7819 */ /* 0x000fe20000011619 */
[----:B------:R-:W-:Y:S01]  /*0c90*/  FADD.FTZ R88, R88, R23 ;  /* 0x0000001758587221 */ /* 0x000fe20000010000 */
[----:B------:R-:W-:Y:S01]  /*0ca0*/  FFMA.FTZ R108, R3, R23, R108 ;  /* 0x00000017036c7223 */ /* 0x000fe2000001006c */
[----:B------:R-:W-:Y:S01]  /*0cb0*/  FADD.FTZ R89, R89, R156 ;  /* 0x0000009c59597221 */ /* 0x000fe20000010000 */
[-C--:B------:R-:W-:Y:S01]  /*0cc0*/  FFMA.FTZ R109, R20, R156.reuse, R109 ;  /* 0x0000009c146d7223 */ /* 0x080fe2000001006d */
[----:B------:R-:W-:Y:S01]  /*0cd0*/  FMUL.FTZ R23, R149, R156 ;  /* 0x0000009c95177220 */ /* 0x000fe20000410000 */
[----:B------:R-:W-:-:S02]  /*0ce0*/  IMAD.U32 R195, R26, 0x10000, RZ ;  /* 0x000100001ac37824 */ /* 0x000fc400078e00ff */
[----:B------:R-:W-:Y:S01]  /*0cf0*/  FADD.FTZ R156, RZ, R24 ;  /* 0x00000018ff9c7221 */ /* 0x000fe20000010000 */
[----:B------:R-:W-:Y:S01]  /*0d00*/  FADD.FTZ R193, -R163, R22 ;  /* 0x00000016a3c17221 */ /* 0x000fe20000010100 */
[----:B------:R-:W-:Y:S01]  /*0d10*/  FFMA.FTZ R25, R3, R24, RZ ;  /* 0x0000001803197223 */ /* 0x000fe200000100ff */
[----:B------:R-:W-:Y:S01]  /*0d20*/  SHF.L.U32 R158, R158, 0x10, RZ ;  /* 0x000000109e9e7819 */ /* 0x000fe200000006ff */
        /* <DEDUP_REMOVED lines=12> */
[----:B------:R-:W-:-:S02]  /*0df0*/  VIADD R195, R8, 0x80 ;  /* 0x0000008008c37836 */ /* 0x000fc40000000000 */
[----:B------:R-:W-:Y:S01]  /*0e00*/  FADD.FTZ R193, R158, R25 ;  /* 0x000000199ec17221 */ /* 0x000fe20000010000 */
[----:B------:R-:W-:-:S07]  /*0e10*/  FFMA.FTZ R194, R22, R25, R157 ;  /* 0x0000001916c27223 */ /* 0x000fce000001009d */
.L_x_5422:
[----:B------:R-:W-:Y:S05]  /*0e20*/  BSYNC B1 ;  /* 0x0000000000017941 */ /* 0x000fea0003800000 */
.L_x_5421:
        /* <DEDUP_REMOVED lines=22> */
[----:B-----5:R-:W-:Y:S01]  /*0f90*/  FMUL.FTZ R27, R6, R159 ;  /* 0x0000009f061b7220 */ /* 0x020fe20000410000 */
[----:B------:R-:W-:-:S02]  /*0fa0*/  IMAD.U32 R199, R164, 0x10000, RZ ;  /* 0x00010000a4c77824 */ /* 0x000fc400078e00ff */
[----:B------:R-:W-:Y:S01]  /*0fb0*/  FMUL.FTZ R28, R6, R165 ;  /* 0x000000a5061c7220 */ /* 0x000fe20000410000 */
[-C--:B------:R-:W-:Y:S01]  /*0fc0*/  FMUL.FTZ R164, R140, R31.reuse ;  /* 0x0000001f8ca47220 */ /* 0x080fe20000410000 */
[----:B------:R-:W-:Y:S01]  /*0fd0*/  FADD.FTZ R84, R84, R31 ;  /* 0x0000001f54547221 */ /* 0x000fe20000010000 */
[----:B------:R-:W-:Y:S01]  /*0fe0*/  FFMA.FTZ R104, R27, R31, R104 ;  /* 0x0000001f1b687223 */ /* 0x000fe20000010068 */
[----:B------:R-:W-:Y:S01]  /*0ff0*/  SHF.R.U32.HI R166, RZ, 0x10, R157 ;  /* 0x00000010ffa67819 */ /* 0x000fe2000001169d */
        /* <DEDUP_REMOVED lines=21> */
.L_x_5424:
[----:B------:R-:W-:Y:S05]  /*1150*/  BSYNC B1 ;  /* 0x0000000000017941 */ /* 0x000fea0003800000 */
.L_x_5423:
        /* <DEDUP_REMOVED lines=11> */
[----:B------:R-:W4:Y:S01]  /*1210*/  LDG.E.128 R156, desc[UR4][R158.64] ;  /* 0x000000049e9c7981 */ /* 0x000f22000c1e1d00 */
[----:B------:R-:W-:Y:S01]  /*1220*/  VIADD R191, R191, 0x80 ;  /* 0x00000080bfbf7836 */ /* 0x000fe20000000000 */
[----:B------:R-:W-:Y:S01]  /*1230*/  IADD3 R195, R195, 0x80, RZ ;  /* 0x00000080c3c37810 */ /* 0x000fe20007ffe0ff */
[----:B---3--:R-:W-:Y:S01]  /*1240*/  IMAD.MOV.U32 R167, RZ, RZ, R168 ;  /* 0x000000ffffa77224 */ /* 0x008fe200078e00a8 */
[----:B------:R-:W-:Y:S02]  /*1250*/  SHF.R.U64 R174, R168, 0x10, R169 ;  /* 0x00000010a8ae7819 */ /* 0x000fe400000012a9 */
[----:B------:R-:W-:Y:S01]  /*1260*/  MOV R172, R169 ;  /* 0x000000a900ac7202 */ /* 0x000fe20000000f00 */
[C---:B----4-:R-:W-:Y:S01]  /*1270*/  FADD.FTZ R197, -R163.reuse, R157 ;  /* 0x0000009da3c57221 */ /* 0x050fe20000010100 */
[----:B--2---:R-:W-:Y:S01]  /*1280*/  FADD.FTZ R171, -R163, R156 ;  /* 0x0000009ca3ab7221 */ /* 0x004fe20000010100 */
[----:B------:R-:W-:Y:S02]  /*1290*/  IMAD.U32 R157, R167, 0x10000, RZ ;  /* 0x00010000a79d7824 */ /* 0x000fe400078e00ff */
[C---:B------:R-:W-:Y:S01]  /*12a0*/  FADD.FTZ R201, -R163.reuse, R159 ;  /* 0x0000009fa3c97221 */ /* 0x040fe20000010100 */
[----:B------:R-:W-:Y:S01]  /*12b0*/  SHF.L.U32 R156, R174, 0x10, RZ ;  /* 0x00000010ae9c7819 */ /* 0x000fe200000006ff */
[----:B------:R-:W-:Y:S01]  /*12c0*/  FADD.FTZ R199, -R163, R158 ;  /* 0x0000009ea3c77221 */ /* 0x000fe20000010100 */
[----:B------:R-:W-:-:S02]  /*12d0*/  IMAD.U32 R159, R172, 0x10000, RZ ;  /* 0x00010000ac9f7824 */ /* 0x000fc400078e00ff */
[C---:B-----5:R-:W-:Y:S01]  /*12e0*/  FMUL.FTZ R168, R6.reuse, R197 ;  /* 0x000000c506a87220 */ /* 0x060fe20000410000 */
[----:B------:R-:W-:Y:S01]  /*12f0*/  FMUL.FTZ R167, R6, R171 ;  /* 0x000000ab06a77220 */ /* 0x000fe20000410000 */
[----:B------:R-:W-:Y:S01]  /*1300*/  FMUL.FTZ R172, R132, R157 ;  /* 0x0000009d84ac7220 */ /* 0x000fe20000410000 */
[----:B------:R-:W-:Y:S01]  /*1310*/  SHF.R.U32.HI R173, RZ, 0x10, R169 ;  /* 0x00000010ffad7819 */ /* 0x000fe200000116a9 */
        /* <DEDUP_REMOVED lines=22> */
.L_x_5426:
[----:B------:R-:W-:Y:S05]  /*1480*/  BSYNC B1 ;  /* 0x0000000000017941 */ /* 0x000fea0003800000 */
.L_x_5425:
        /* <DEDUP_REMOVED lines=50> */
.L_x_5428:
[----:B------:R-:W-:Y:S05]  /*17b0*/  BSYNC B1 ;  /* 0x0000000000017941 */ /* 0x000fea0003800000 */
.L_x_5427:
[----:B------:R-:W-:-:S13]  /*17c0*/  ISETP.NE.AND P4, PT, R11, RZ, PT ;  /* 0x000000ff0b00720c */ /* 0x000fda0003f85270 */
[----:B------:R-:W-:Y:S05]  /*17d0*/  @!P4 BRA `(.L_x_5420) ;  /* 0x0000000000b8c947 */ /* 0x000fea0003800000 */
[----:B------:R-:W-:Y:S01]  /*17e0*/  ISETP.NE.U32.AND P4, PT, RZ, UR12, PT ;  /* 0x0000000cff007c0c */ /* 0x000fe2000bf85070 */
[----:B------:R-:W0:Y:S03]  /*17f0*/  LDC.64 R156, c[0x0][0x238] ;  /* 0x00008e00ff9c7b82 */ /* 0x000e260000000a00 */
[----:B------:R-:W-:-:S13]  /*1800*/  ISETP.NE.AND.EX P4, PT, RZ, UR13, PT, P4 ;  /* 0x0000000dff007c0c */ /* 0x000fda000bf85340 */
[C---:B------:R-:W-:Y:S02]  /*1810*/  @P4 IMAD.WIDE.U32 R184, R195.reuse, 0x10, R160 ;  /* 0x00000010c3b84825 */ /* 0x040fe400078e00a0 */
[----:B------:R-:W1:Y:S03]  /*1820*/  LDC.64 R160, c[0x0][0x2b8] ;  /* 0x0000ae00ffa07b82 */ /* 0x000e660000000a00 */
[----:B------:R2:W5:Y:S01]  /*1830*/  @P4 LDG.E.128 R32, desc[UR4][R184.64] ;  /* 0x00000004b8204981 */ /* 0x000562000c1e1d00 */
[----:B0-----:R-:W-:-:S06]  /*1840*/  IMAD.WIDE.U32 R156, R195, 0x10, R156 ;  /* 0x00000010c39c7825 */ /* 0x001fcc00078e009c */
[----:B------:R-:W2:Y:S01]  /*1850*/  LDG.E.128 R156, desc[UR4][R156.64] ;  /* 0x000000049c9c7981 */ /* 0x000ea2000c1e1d00 */
[----:B-1----:R-:W-:-:S06]  /*1860*/  IMAD.WIDE.U32 R160, R191, 0x8, R160 ;  /* 0x00000008bfa07825 */ /* 0x002fcc00078e00a0 */
[----:B------:R-:W3:Y:S01]  /*1870*/  LDG.E.64 R160, desc[UR4][R160.64] ;  /* 0x00000004a0a07981 */ /* 0x000ee2000c1e1b00 */
[C---:B--2---:R-:W-:Y:S01]  /*1880*/  FADD.FTZ R185, -R163.reuse, R156 ;  /* 0x0000009ca3b97221 */ /* 0x044fe20000010100 */
[C---:B------:R-:W-:Y:S01]  /*1890*/  FADD.FTZ R187, -R163.reuse, R157 ;  /* 0x0000009da3bb7221 */ /* 0x040fe20000010100 */
[C---:B------:R-:W-:Y:S01]  /*18a0*/  FADD.FTZ R189, -R163.reuse, R158 ;  /* 0x0000009ea3bd7221 */ /* 0x040fe20000010100 */
[----:B------:R-:W-:Y:S02]  /*18b0*/  FADD.FTZ R163, -R163, R159 ;  /* 0x0000009fa3a37221 */ /* 0x000fe40000010100 */
[----:B-----5:R-:W-:Y:S01]  /*18c0*/  FMUL.FTZ R184, R6, R187 ;  /* 0x000000bb06b87220 */ /* 0x020fe20000410000 */
[----:B---3--:R-:W-:Y:S01]  /*18d0*/  IMAD.MOV.U32 R183, RZ, RZ, R160 ;  /* 0x000000ffffb77224 */ /* 0x008fe200078e00a0 */
[----:B------:R-:W-:Y:S02]  /*18e0*/  MOV R186, R161 ;  /* 0x000000a100ba7202 */ /* 0x000fe40000000f00 */
[--C-:B------:R-:W-:Y:S01]  /*18f0*/  SHF.R.U64 R190, R160, 0x10, R161.reuse ;  /* 0x00000010a0be7819 */ /* 0x100fe200000012a1 */
[----:B------:R-:W-:Y:S01]  /*1900*/  IMAD.U32 R159, R183, 0x10000, RZ ;  /* 0x00010000b79f7824 */ /* 0x000fe200078e00ff */
[----:B------:R-:W-:Y:S01]  /*1910*/  SHF.R.U32.HI R188, RZ, 0x10, R161 ;  /* 0x00000010ffbc7819 */ /* 0x000fe200000116a1 */
[----:B------:R-:W-:Y:S01]  /*1920*/  IMAD.U32 R161, R186, 0x10000, RZ ;  /* 0x00010000baa17824 */ /* 0x000fe200078e00ff */
[----:B------:R-:W-:Y:S01]  /*1930*/  SHF.L.U32 R158, R190, 0x10, RZ ;  /* 0x00000010be9e7819 */ /* 0x000fe200000006ff */
[----:B------:R-:W-:Y:S01]  /*1940*/  FMUL.FTZ R186, R116, R159 ;  /* 0x0000009f74ba7220 */ /* 0x000fe20000410000 */
[----:B------:R-:W-:-:S03]  /*1950*/  FMUL.FTZ R183, R6, R185 ;  /* 0x000000b906b77220 */ /* 0x000fc60000410000 */
[----:B------:R-:W-:Y:S01]  /*1960*/  FMUL.FTZ R187, R117, R158 ;  /* 0x0000009e75bb7220 */ /* 0x000fe20000410000 */
[----:B------:R-:W-:Y:S01]  /*1970*/  FADD.FTZ R156, R193, R186 ;  /* 0x000000bac19c7221 */ /* 0x000fe20000010000 */
        /* <DEDUP_REMOVED lines=20> */
.L_x_5420:
[----:B------:R-:W-:Y:S05]  /*1ac0*/  BSYNC B0 ;  /* 0x0000000000007941 */ /* 0x000fea0003800000 */
.L_x_5406:
[----:B------:R-:W-:Y:S01]  /*1ad0*/  LOP3.LUT P4, RZ, R162, 0xff, RZ, 0xc0, !PT ;  /* 0x000000ffa2ff7812 */ /* 0x000fe2000788c0ff */
[----:B------:R-:W-:Y:S01]  /*1ae0*/  UMOV UR6, 0xffffffff ;  /* 0xffffffff00067882 */ /* 0x000fe20000000000 */
[----:B-1----:R-:W-:Y:S02]  /*1af0*/  SHF.R.U32.HI R156, RZ, 0x5, R0 ;  /* 0x00000005ff9c7819 */ /* 0x002fe40000011600 */
        /* <DEDUP_REMOVED lines=23> */
.L_x_5507:
        /* <DEDUP_REMOVED lines=18> */
[----:B------:R-:W1:Y:S04]  /*1d90*/  LDS.128 R156, [R196+0x2800] ;  /* 0x00280000c49c7984 */ /* 0x000e680000000c00 */
        /* <DEDUP_REMOVED lines=16> */
[----:B------:R-:W1:Y:S01]  /*1ea0*/  @!P3 LDC.64 R160, c[0x0][0x2c8] ;  /* 0x0000b200ffa0bb82 */ /* 0x000e620000000a00 */
[----:B------:R-:W-:Y:S01]  /*1eb0*/  BSSY B1, `(.L_x_5432) ;  /* 0x000000f000017945 */ /* 0x000fe20003800000 */
[----:B-1----:R-:W-:-:S04]  /*1ec0*/  @!P3 ISETP.NE.U32.AND P5, PT, R160, RZ, PT ;  /* 0x000000ffa000b20c */ /* 0x002fc80003fa5070 */
[----:B------:R-:W-:-:S04]  /*1ed0*/  @!P3 ISETP.NE.AND.EX P5, PT, R161, RZ, PT, P5 ;  /* 0x000000ffa100b20c */ /* 0x000fc80003fa5350 */
[----:B------:R-:W-:Y:S01]  /*1ee0*/  @!P3 FSEL R163, R48, RZ, P5 ;  /* 0x000000ff30a3b208 */ /* 0x000fe20002800000 */
[----:B------:R-:W-:Y:S08]  /*1ef0*/  @!P3 BRA `(.L_x_5433) ;  /* 0x000000000028b947 */ /* 0x000ff00003800000 */
[----:B0-----:R-:W-:Y:S01]  /*1f00*/  ISETP.NE.AND P5, PT, R5, RZ, PT ;  /* 0x000000ff0500720c */ /* 0x001fe20003fa5270 */
        /* <DEDUP_REMOVED lines=9> */
.L_x_5433:
[----:B------:R-:W-:Y:S05]  /*1fa0*/  BSYNC B1 ;  /* 0x0000000000017941 */ /* 0x000fea0003800000 */
.L_x_5432:
[----:B------:R-:W-:Y:S01]  /*1fb0*/  @!P3 ISETP.NE.U32.AND P5, PT, R160, RZ, PT ;  /* 0x000000ffa000b20c */ /* 0x000fe20003fa5070 */
[----:B------:R-:W-:Y:S03]  /*1fc0*/  BSSY B1, `(.L_x_5434) ;  /* 0x000000c000017945 */ /* 0x000fe60003800000 */
[----:B------:R-:W-:-:S04]  /*1fd0*/  @!P3 ISETP.NE.AND.EX P5, PT, R161, RZ, PT, P5 ;  /* 0x000000ffa100b20c */ /* 0x000fc80003fa5350 */
[----:B------:R-:W-:Y:S01]  /*1fe0*/  @!P3 FSEL R192, R49, RZ, P5 ;  /* 0x000000ff31c0b208 */ /* 0x000fe20002800000 */
[----:B------:R-:W-:Y:S08]  /*1ff0*/  @!P3 BRA `(.L_x_5435) ;  /* 0x000000000020b947 */ /* 0x000ff00003800000 */
[----:B0-----:R-:W-:-:S04]  /*2000*/  ISETP.NE.AND P5, PT, R5, RZ, PT ;  /* 0x000000ff0500720c */ /* 0x001fc80003fa5270 */
[----:B------:R-:W-:Y:S02]  /*2010*/  FSEL R159, R157, RZ, !P5 ;  /* 0x000000ff9d9f7208 */ /* 0x000fe40006800000 */
[----:B------:R-:W-:-:S03]  /*2020*/  ISETP.NE.U32.AND P5, PT, R160, RZ, PT ;  /* 0x000000ffa000720c */ /* 0x000fc60003fa5070 */
[----:B------:R-:W-:Y:S01]  /*2030*/  FFMA.FTZ R158, R20, R162, R159 ;  /* 0x000000a2149e7223 */ /* 0x000fe2000001009f */
[----:B------:R-:W-:-:S03]  /*2040*/  ISETP.NE.AND.EX P5, PT, R161, RZ, PT, P5 ;  /* 0x000000ffa100720c */ /* 0x000fc60003fa5350 */
[----:B------:R-:W-:-:S04]  /*2050*/  FADD.FTZ R159, R23, -R158 ;  /* 0x8000009e179f7221 */ /* 0x000fc80000010000 */
[----:B------:R-:W-:-:S06]  /*2060*/  FMUL.FTZ R192, R6, R159 ;  /* 0x0000009f06c07220 */ /* 0x000fcc0000410000 */
[----:B------:R-:W-:-:S07]  /*2070*/  @P5 FADD.FTZ R192, R49, R192 ;  /* 0x000000c031c05221 */ /* 0x000fce0000010000 */
.L_x_5435:
[----:B------:R-:W-:Y:S05]  /*2080*/  BSYNC B1 ;  /* 0x0000000000017941 */ /* 0x000fea0003800000 */
.L_x_5434:
        /* <DEDUP_REMOVED lines=13> */
.L_x_5437:
[----:B------:R-:W-:Y:S05]  /*2160*/  BSYNC B1 ;  /* 0x0000000000017941 */ /* 0x000fea0003800000 */
.L_x_5436:
[----:B------:R-:W1:Y:S01]  /*2170*/  LDC.64 R158, c[0x0][0x308] ;  /* 0x0000c200ff9e7b82 */ /* 0x000e620000000a00 */
[----:B------:R-:W-:Y:S01]  /*2180*/  @!P3 ISETP.NE.U32.AND P5, PT, R160, RZ, PT ;  /* 0x000000ffa000b20c */ /* 0x000fe20003fa5070 */
[----:B------:R-:W-:Y:S03]  /*2190*/  BSSY B1, `(.L_x_5438) ;  /* 0x0000010000017945 */ /* 0x000fe60003800000 */
[----:B------:R-:W-:-:S04]  /*21a0*/  @!P3 ISETP.NE.AND.EX P5, PT, R161, RZ, PT, P5 ;  /* 0x000000ffa100b20c */ /* 0x000fc80003fa5350 */
[----:B------:R-:W-:Y:S02]  /*21b0*/  @!P3 FSEL R194, R51, RZ, P5 ;  /* 0x000000ff33c2b208 */ /* 0x000fe40002800000 */
[----:B-1----:R-:W-:-:S04]  /*21c0*/  ISETP.NE.U32.AND P5, PT, R158, RZ, PT ;  /* 0x000000ff9e00720c */ /* 0x002fc80003fa5070 */
[----:B------:R-:W-:-:S04]  /*21d0*/  ISETP.NE.AND.EX P5, PT, R159, RZ, PT, P5 ;  /* 0x000000ff9f00720c */ /* 0x000fc80003fa5350 */
[----:B------:R-:W-:Y:S02]  /*21e0*/  SEL R152, R163, R152, P5 ;  /* 0x00000098a3987207 */ /* 0x000fe40002800000 */
[----:B------:R-:W-:Y:S01]  /*21f0*/  SEL R153, R192, R153, P5 ;  /* 0x00000099c0997207 */ /* 0x000fe20002800000 */
[----:B------:R-:W-:Y:S06]  /*2200*/  @!P3 BRA `(.L_x_5439) ;  /* 0x000000000020b947 */ /* 0x000fec0003800000 */
        /* <DEDUP_REMOVED lines=8> */
.L_x_5439:
[----:B------:R-:W-:Y:S05]  /*2290*/  BSYNC B1 ;  /* 0x0000000000017941 */ /* 0x000fea0003800000 */
.L_x_5438:
[----:B------:R-:W1:Y:S01]  /*22a0*/  @P4 LDC.64 R160, c[0x0][0x220] ;  /* 0x00008800ffa04b82 */ /* 0x000e620000000a00 */
[----:B------:R-:W-:Y:S02]  /*22b0*/  SEL R154, R193, R154, P5 ;  /* 0x0000009ac19a7207 */ /* 0x000fe40002800000 */
[----:B------:R-:W-:-:S05]  /*22c0*/  SEL R155, R194, R155, P5 ;  /* 0x0000009bc29b7207 */ /* 0x000fca0002800000 */
[----:B------:R-:W2:Y:S08]  /*22d0*/  @P4 LDC R195, c[0x0][0x29c] ;  /* 0x0000a700ffc34b82 */ /* 0x000eb00000000800 */
[----:B------:R-:W3:Y:S01]  /*22e0*/  @P4 LDC R196, c[0x0][0x29c] ;  /* 0x0000a700ffc44b82 */ /* 0x000ee20000000800 */
[----:B-1----:R-:W-:-:S07]  /*22f0*/  @P4 IMAD.WIDE.U32 R160, R156, 0x8, R160 ;  /* 0x000000089ca04825 */ /* 0x002fce00078e00a0 */
[----:B------:R-:W1:Y:S01]  /*2300*/  @P4 LDC R198, c[0x0][0x29c] ;  /* 0x0000a700ffc64b82 */ /* 0x000e620000000800 */
[----:B------:R-:W4:Y:S01]  /*2310*/  @P4 LDG.E.64 R160, desc[UR4][R160.64] ;  /* 0x00000004a0a04981 */ /* 0x000f22000c1e1b00 */
[----:B------:R-:W-:Y:S01]  /*2320*/  ISETP.NE.U32.AND P5, PT, R158, RZ, PT ;  /* 0x000000ff9e00720c */ /* 0x000fe20003fa5070 */
[----:B--2---:R-:W-:-:S05]  /*2330*/  @P4 FMUL.FTZ R192, R192, R195 ;  /* 0x000000c3c0c04220 */ /* 0x004fca0000410000 */
[----:B------:R-:W2:Y:S01]  /*2340*/  @P4 LDC R197, c[0x0][0x29c] ;  /* 0x0000a700ffc54b82 */ /* 0x000ea20000000800 */
[----:B------:R-:W-:Y:S01]  /*2350*/  BSSY B1, `(.L_x_5440) ;  /* 0x000002b000017945 */ /* 0x000fe20003800000 */
[----:B------:R-:W-:Y:S01]  /*2360*/  ISETP.NE.AND.EX P5, PT, R159, RZ, PT, P5 ;  /* 0x000000ff9f00720c */ /* 0x000fe20003fa5350 */
[----:B---3--:R-:W-:-:S12]  /*2370*/  @P4 FMUL.FTZ R163, R163, R196 ;  /* 0x000000c4a3a34220 */ /* 0x008fd80000410000 */
[----:B------:R-:W3:Y:S01]  /*2380*/  @P5 LDC.64 R158, c[0x0][0x308] ;  /* 0x0000c200ff9e5b82 */ /* 0x000ee20000000a00 */
[----:B-1----:R-:W-:Y:S01]  /*2390*/  @P4 FMUL.FTZ R193, R193, R198 ;  /* 0x000000c6c1c14220 */ /* 0x002fe20000410000 */
[----:B--2---:R-:W-:Y:S01]  /*23a0*/  @P4 FMUL.FTZ R194, R194, R197 ;  /* 0x000000c5c2c24220 */ /* 0x004fe20000410000 */
[----:B---3--:R-:W-:-:S05]  /*23b0*/  @P5 IMAD.WIDE.U32 R158, R8, 0x10, R158 ;  /* 0x00000010089e5825 */ /* 0x008fca00078e009e */
[----:B------:R1:W-:Y:S02]  /*23c0*/  @P5 STG.E.128 desc[UR4][R158.64], R152 ;  /* 0x000000989e005986 */ /* 0x0003e4000c101d04 */
[----:B-1----:R-:W-:Y:S01]  /*23d0*/  @P4 FMUL.FTZ R159, R145, R192 ;  /* 0x000000c0919f4220 */ /* 0x002fe20000410000 */
[----:B------:R-:W-:-:S04]  /*23e0*/  @P4 FMUL.FTZ R158, R144, R163 ;  /* 0x000000a3909e4220 */ /* 0x000fc80000410000 */
[----:B------:R-:W-:Y:S02]  /*23f0*/  @P4 F2FP.BF16.F32.PACK_AB R159, RZ, R159 ;  /* 0x0000009fff9f423e */ /* 0x000fe400000010ff */
[----:B------:R-:W-:Y:S02]  /*2400*/  @P4 F2FP.BF16.F32.PACK_AB R158, RZ, R158 ;  /* 0x0000009eff9e423e */ /* 0x000fe400000010ff */
[----:B------:R-:W-:Y:S02]  /*2410*/  @P4 PRMT R17, R159, 0x7610, R17 ;  /* 0x000076109f114816 */ /* 0x000fe40000000011 */
[----:B------:R-:W-:Y:S02]  /*2420*/  @P4 PRMT R16, R158, 0x7610, R16 ;  /* 0x000076109e104816 */ /* 0x000fe40000000010 */
[C---:B----4-:R-:W-:Y:S02]  /*2430*/  @P4 PRMT R12, R160.reuse, 0x7610, R12 ;  /* 0x00007610a00c4816 */ /* 0x050fe4000000000c */
[----:B------:R-:W-:Y:S01]  /*2440*/  @P4 SHF.R.U64 R195, R160, 0x10, R161 ;  /* 0x00000010a0c34819 */ /* 0x000fe200000012a1 */
        /* <DEDUP_REMOVED lines=27> */
.L_x_5441:
[----:B------:R-:W-:Y:S05]  /*2600*/  BSYNC B1 ;  /* 0x0000000000017941 */ /* 0x000fea0003800000 */
.L_x_5440:
[----:B------:R-:W-:Y:S01]  /*2610*/  VIADD R8, R8, 0x80 ;  /* 0x0000008008087836 */ /* 0x000fe20000000000 */
[----:B------:R-:W-:-:S07]  /*2620*/  IADD3 R156, R156, 0x80, RZ ;  /* 0x000000809c9c7810 */ /* 0x000fce0007ffe0ff */
.L_x_5431:
[----:B------:R-:W-:Y:S05]  /*2630*/  BSYNC B0 ;  /* 0x0000000000007941 */ /* 0x000fea0003800000 */
.L_x_5430:
[----:B------:R-:W-:Y:S04]  /*2640*/  BSSY B0, `(.L_x_5442) ;  /* 0x0000075000007945 */ /* 0x000fe80003800000 */
[----:B------:R-:W-:Y:S05]  /*2650*/  @!P0 BRA `(.L_x_5443) ;  /* 0x0000000400cc8947 */ /* 0x000fea0003800000 */
[----:B-1----:R-:W1:Y:S01]  /*2660*/  @!P3 LDC.64 R160, c[0x0][0x2c8] ;  /* 0x0000b200ffa0bb82 */ /* 0x002e620000000a00 */
[----:B0-----:R-:W-:Y:S01]  /*2670*/  ISETP.NE.AND P5, PT, R5, RZ, PT ;  /* 0x000000ff0500720c */ /* 0x001fe20003fa5270 */
[----:B------:R-:W-:Y:S03]  /*2680*/  BSSY B1, `(.L_x_5444) ;  /* 0x000000e000017945 */ /* 0x000fe60003800000 */
[----:B------:R-:W-:Y:S02]  /*2690*/  FSEL R195, R157, RZ, !P5 ;  /* 0x000000ff9dc37208 */ /* 0x000fe40006800000 */
[----:B-1----:R-:W-:-:S04]  /*26a0*/  @!P3 ISETP.NE.U32.AND P5, PT, R160, RZ, PT ;  /* 0x000000ffa000b20c */ /* 0x002fc80003fa5070 */
        /* <DEDUP_REMOVED lines=11> */
.L_x_5445:
[----:B------:R-:W-:Y:S05]  /*2760*/  BSYNC B1 ;  /* 0x0000000000017941 */ /* 0x000fea0003800000 */
.L_x_5444:
        /* <DEDUP_REMOVED lines=11> */
.L_x_5447:
[----:B------:R-:W-:Y:S05]  /*2820*/  BSYNC B1 ;  /* 0x0000000000017941 */ /* 0x000fea0003800000 */
.L_x_5446:
        /* <DEDUP_REMOVED lines=11> */
.L_x_5449:
[----:B------:R-:W-:Y:S05]  /*28e0*/  BSYNC B1 ;  /* 0x0000000000017941 */ /* 0x000fea0003800000 */
.L_x_5448:
        /* <DEDUP_REMOVED lines=16> */
.L_x_5451:
[----:B------:R-:W-:Y:S05]  /*29f0*/  BSYNC B1 ;  /* 0x0000000000017941 */ /* 0x000fea0003800000 */
.L_x_5450:
        /* <DEDUP_REMOVED lines=29> */
[----:B------:R-:W-:Y:S01]  /*2bd0*/  @P4 SHF.R.U64 R195, R160, 0x10, R161 ;  /* 0x00000010a0c34819 */ /* 0x000fe200000012a1 */
[----:B------:R-:W-:Y:S01]  /*2be0*/  @P4 FMUL.FTZ R160, R138, R193 ;  /* 0x000000c18aa04220 */ /* 0x000fe20000410000 */
[----:B------:R-:W-:Y:S01]  /*2bf0*/  @P4 PRMT R13, R161, 0x7610, R13 ;  /* 0x00007610a10d4816 */ /* 0x000fe2000000000d */
[----:B------:R-:W-:Y:S01]  /*2c00*/  @P4 IMAD.U32 R159, R12, 0x10000, RZ ;  /* 0x000100000c9f4824 */ /* 0x000fe200078e00ff */
[----:B------:R-:W-:Y:S02]  /*2c10*/  @P4 SHF.R.U32.HI R161, RZ, 0x10, R161 ;  /* 0x00000010ffa14819 */ /* 0x000fe400000116a1 */
[----:B------:R-:W-:Y:S01]  /*2c20*/  @P4 F2FP.BF16.F32.PACK_AB R160, RZ, R160 ;  /* 0x000000a0ffa0423e */ /* 0x000fe200000010ff */
[----:B------:R-:W-:Y:S01]  /*2c30*/  @P4 FFMA.FTZ R64, R159, R163, R64 ;  /* 0x000000a39f404223 */ /* 0x000fe20000010040 */
[----:B------:R-:W-:-:S02]  /*2c40*/  @P4 PRMT R14, R195, 0x7610, R14 ;  /* 0x00007610c30e4816 */ /* 0x000fc4000000000e */
[----:B------:R-:W-:Y:S02]  /*2c50*/  @P4 PRMT R15, R161, 0x7610, R15 ;  /* 0x00007610a10f4816 */ /* 0x000fe4000000000f */
[----:B------:R-:W-:Y:S02]  /*2c60*/  @P4 PRMT R18, R160, 0x7610, R18 ;  /* 0x00007610a0124816 */ /* 0x000fe40000000012 */
[----:B------:R-:W-:Y:S01]  /*2c70*/  @P4 SHF.L.U32 R160, R14, 0x10, RZ ;  /* 0x000000100ea04819 */ /* 0x000fe200000006ff */
[----:B------:R-:W-:Y:S01]  /*2c80*/  @P4 IMAD.U32 R196, R15, 0x10000, RZ ;  /* 0x000100000fc44824 */ /* 0x000fe200078e00ff */
[----:B------:R-:W-:-:S03]  /*2c90*/  @P4 SHF.L.U32 R161, R13, 0x10, RZ ;  /* 0x000000100da14819 */ /* 0x000fc600000006ff */
[----:B------:R-:W-:Y:S01]  /*2ca0*/  @P4 FFMA.FTZ R65, R160, R192, R65 ;  /* 0x000000c0a0414223 */ /* 0x000fe20000010041 */
[----:B------:R-:W-:Y:S01]  /*2cb0*/  @P4 FFMA.FTZ R67, R196, R194, R67 ;  /* 0x000000c2c4434223 */ /* 0x000fe20000010043 */
        /* <DEDUP_REMOVED lines=10> */
.L_x_5453:
[----:B------:R-:W-:Y:S05]  /*2d60*/  BSYNC B1 ;  /* 0x0000000000017941 */ /* 0x000fea0003800000 */
.L_x_5452:
[----:B------:R-:W-:Y:S02]  /*2d70*/  IADD3 R8, R8, 0x80, RZ ;  /* 0x0000008008087810 */ /* 0x000fe40007ffe0ff */
[----:B------:R-:W-:-:S07]  /*2d80*/  IADD3 R156, R156, 0x80, RZ ;  /* 0x000000809c9c7810 */ /* 0x000fce0007ffe0ff */
.L_x_5443:
[----:B------:R-:W-:Y:S05]  /*2d90*/  BSYNC B0 ;  /* 0x0000000000007941 */ /* 0x000fea0003800000 */
.L_x_5442:
[----:B------:R-:W-:Y:S04]  /*2da0*/  BSSY B0, `(.L_x_5454) ;  /* 0x0000075000007945 */ /* 0x000fe80003800000 */
[----:B------:R-:W-:Y:S05]  /*2db0*/  @!P1 BRA `(.L_x_5455) ;  /* 0x0000000400cc9947 */ /* 0x000fea0003800000 */
[----:B01----:R-:W0:Y:S01]  /*2dc0*/  @!P3 LDC.64 R160, c[0x0][0x2c8] ;  /* 0x0000b200ffa0bb82 */ /* 0x003e220000000a00 */
        /* <DEDUP_REMOVED lines=15> */
.L_x_5457:
[----:B------:R-:W-:Y:S05]  /*2ec0*/  BSYNC B1 ;  /* 0x0000000000017941 */ /* 0x000fea0003800000 */
.L_x_5456:
        /* <DEDUP_REMOVED lines=11> */
.L_x_5459:
[----:B------:R-:W-:Y:S05]  /*2f80*/  BSYNC B1 ;  /* 0x0000000000017941 */ /* 0x000fea0003800000 */
.L_x_5458:
        /* <DEDUP_REMOVED lines=11> */
.L_x_5461:
[----:B------:R-:W-:Y:S05]  /*3040*/  BSYNC B1 ;  /* 0x0000000000017941 */ /* 0x000fea0003800000 */
.L_x_5460:
        /* <DEDUP_REMOVED lines=16> */
.L_x_5463:
[----:B------:R-:W-:Y:S05]  /*3150*/  BSYNC B1 ;  /* 0x0000000000017941 */ /* 0x000fea0003800000 */
.L_x_5462:
        /* <DEDUP_REMOVED lines=31> */
[----:B------:R-:W-:Y:S02]  /*3350*/  @P4 PRMT R13, R161, 0x7610, R13 ;  /* 0x00007610a10d4816 */ /* 0x000fe4000000000d */
[----:B------:R-:W-:Y:S02]  /*3360*/  @P4 SHF.R.U32.HI R161, RZ, 0x10, R161 ;  /* 0x00000010ffa14819 */ /* 0x000fe400000116a1 */
[----:B------:R-:W-:-:S02]  /*3370*/  @P4 PRMT R14, R195, 0x7610, R14 ;  /* 0x00007610c30e4816 */ /* 0x000fc4000000000e */
[----:B------:R-:W-:Y:S02]  /*3380*/  @P4 PRMT R15, R161, 0x7610, R15 ;  /* 0x00007610a10f4816 */ /* 0x000fe4000000000f */
[----:B------:R-:W-:Y:S02]  /*3390*/  @P4 F2FP.BF16.F32.PACK_AB R160, RZ, R160 ;  /* 0x000000a0ffa0423e */ /* 0x000fe400000010ff */
[----:B------:R-:W-:Y:S02]  /*33a0*/  @P4 SHF.L.U32 R159, R12, 0x10, RZ ;  /* 0x000000100c9f4819 */ /* 0x000fe400000006ff */
[----:B------:R-:W-:Y:S01]  /*33b0*/  @P4 PRMT R18, R160, 0x7610, R18 ;  /* 0x00007610a0124816 */ /* 0x000fe20000000012 */
[----:B------:R-:W-:Y:S01]  /*33c0*/  @P4 IMAD.U32 R160, R14, 0x10000, RZ ;  /* 0x000100000ea04824 */ /* 0x000fe200078e00ff */
[----:B------:R-:W-:Y:S01]  /*33d0*/  @P4 SHF.L.U32 R161, R13, 0x10, RZ ;  /* 0x000000100da14819 */ /* 0x000fe200000006ff */
[----:B------:R-:W-:Y:S01]  /*33e0*/  @P4 FFMA.FTZ R60, R159, R163, R60 ;  /* 0x000000a39f3c4223 */ /* 0x000fe2000001003c */
[----:B------:R-:W-:Y:S01]  /*33f0*/  @P4 SHF.L.U32 R196, R15, 0x10, RZ ;  /* 0x000000100fc44819 */ /* 0x000fe200000006ff */
[----:B------:R-:W-:-:S02]  /*3400*/  @P4 FFMA.FTZ R61, R160, R192, R61 ;  /* 0x000000c0a03d4223 */ /* 0x000fc4000001003d */
        /* <DEDUP_REMOVED lines=11> */
.L_x_5465:
[----:B------:R-:W-:Y:S05]  /*34c0*/  BSYNC B1 ;  /* 0x0000000000017941 */ /* 0x000fea0003800000 */
.L_x_5464:
[----:B------:R-:W-:Y:S01]  /*34d0*/  VIADD R8, R8, 0x80 ;  /* 0x0000008008087836 */ /* 0x000fe20000000000 */
[----:B------:R-:W-:-:S07]  /*34e0*/  IADD3 R156, R156, 0x80, RZ ;  /* 0x000000809c9c7810 */ /* 0x000fce0007ffe0ff */
.L_x_5455:
[----:B------:R-:W-:Y:S05]  /*34f0*/  BSYNC B0 ;  /* 0x0000000000007941 */ /* 0x000fea0003800000 */
.L_x_5454:
        /* <DEDUP_REMOVED lines=18> */
.L_x_5469:
[----:B------:R-:W-:Y:S05]  /*3620*/  BSYNC B1 ;  /* 0x0000000000017941 */ /* 0x000fea0003800000 */
.L_x_5468:
        /* <DEDUP_REMOVED lines=11> */
.L_x_5471:
[----:B------:R-:W-:Y:S05]  /*36e0*/  BSYNC B1 ;  /* 0x0000000000017941 */ /* 0x000fea0003800000 */
.L_x_5470:
        /* <DEDUP_REMOVED lines=11> */
.L_x_5473:
[----:B------:R-:W-:Y:S05]  /*37a0*/  BSYNC B1 ;  /* 0x0000000000017941 */ /* 0x000fea0003800000 */
.L_x_5472:
        /* <DEDUP_REMOVED lines=16> */
.L_x_5475:
[----:B------:R-:W-:Y:S05]  /*38b0*/  BSYNC B1 ;  /* 0x0000000000017941 */ /* 0x000fea0003800000 */
.L_x_5474:
        /* <DEDUP_REMOVED lines=33> */
[----:B------:R-:W-:-:S02]  /*3ad0*/  @P4 F2FP.BF16.F32.PACK_AB R160, RZ, R160 ;  /* 0x000000a0ffa0423e */ /* 0x000fc400000010ff */
[----:B------:R-:W-:Y:S02]  /*3ae0*/  @P4 PRMT R14, R195, 0x7610, R14 ;  /* 0x00007610c30e4816 */ /* 0x000fe4000000000e */
[----:B------:R-:W-:Y:S01]  /*3af0*/  @P4 PRMT R15, R161, 0x7610, R15 ;  /* 0x00007610a10f4816 */ /* 0x000fe2000000000f */
[----:B------:R-:W-:Y:S01]  /*3b00*/  @P4 IMAD.U32 R161, R13, 0x10000, RZ ;  /* 0x000100000da14824 */ /* 0x000fe200078e00ff */
[----:B------:R-:W-:Y:S02]  /*3b10*/  @P4 PRMT R18, R160, 0x7610, R18 ;  /* 0x00007610a0124816 */ /* 0x000fe40000000012 */
[----:B------:R-:W-:Y:S01]  /*3b20*/  @P4 SHF.L.U32 R159, R12, 0x10, RZ ;  /* 0x000000100c9f4819 */ /* 0x000fe200000006ff */
[----:B------:R-:W-:Y:S01]  /*3b30*/  @P4 FFMA.FTZ R58, R161, R193, R58 ;  /* 0x000000c1a13a4223 */ /* 0x000fe2000001003a */
[----:B------:R-:W-:Y:S02]  /*3b40*/  @P4 SHF.L.U32 R160, R14, 0x10, RZ ;  /* 0x000000100ea04819 */ /* 0x000fe400000006ff */
        /* <DEDUP_REMOVED lines=13> */
.L_x_5477:
[----:B------:R-:W-:Y:S05]  /*3c20*/  BSYNC B1 ;  /* 0x0000000000017941 */ /* 0x000fea0003800000 */
.L_x_5476:
[----:B------:R-:W-:Y:S01]  /*3c30*/  IADD3 R8, R8, 0x80, RZ ;  /* 0x0000008008087810 */ /* 0x000fe20007ffe0ff */
[----:B------:R-:W-:-:S07]  /*3c40*/  VIADD R156, R156, 0x80 ;  /* 0x000000809c9c7836 */ /* 0x000fce0000000000 */
.L_x_5467:
[----:B------:R-:W-:Y:S05]  /*3c50*/  BSYNC B0 ;  /* 0x0000000000007941 */ /* 0x000fea0003800000 */
.L_x_5466:
[----:B------:R-:W-:Y:S01]  /*3c60*/  ISETP.NE.AND P5, PT, R11, RZ, PT ;  /* 0x000000ff0b00720c */ /* 0x000fe20003fa5270 */
[----:B------:R-:W-:-:S12]  /*3c70*/  BSSY B0, `(.L_x_5478) ;  /* 0x0000071000007945 */ /* 0x000fd80003800000 */
        /* <DEDUP_REMOVED lines=17> */
.L_x_5481:
[----:B------:R-:W-:Y:S05]  /*3d90*/  BSYNC B1 ;  /* 0x0000000000017941 */ /* 0x000fea0003800000 */
.L_x_5480:
        /* <DEDUP_REMOVED lines=11> */
.L_x_5483:
[----:B------:R-:W-:Y:S05]  /*3e50*/  BSYNC B1 ;  /* 0x0000000000017941 */ /* 0x000fea0003800000 */
.L_x_5482:
        /* <DEDUP_REMOVED lines=11> */
.L_x_5485:
[----:B------:R-:W-:Y:S05]  /*3f10*/  BSYNC B1 ;  /* 0x0000000000017941 */ /* 0x000fea0003800000 */
.L_x_5484:
        /* <DEDUP_REMOVED lines=16> */
.L_x_5487:
[----:B------:R-:W-:Y:S05]  /*4020*/  BSYNC B1 ;  /* 0x0000000000017941 */ /* 0x000fea0003800000 */
.L_x_5486:
        /* <DEDUP_REMOVED lines=10> */
[----:B-1----:R-:W-:Y:S01]  /*40d0*/  @P4 FMUL.FTZ R163, R163, R162 ;  /* 0x000000a2a3a34220 */ /* 0x002fe20000410000 */
[----:B--2---:R-:W-:-:S11]  /*40e0*/  @P4 FMUL.FTZ R192, R192, R193 ;  /* 0x000000c1c0c04220 */ /* 0x004fd60000410000 */
[----:B------:R-:W1:Y:S01]  /*40f0*/  @P3 LDC.64 R160, c[0x0][0x308] ;  /* 0x0000c200ffa03b82 */ /* 0x000e620000000a00 */
[----:B0-----:R-:W-:Y:S01]  /*4100*/  @P4 FMUL.FTZ R194, R194, R195 ;  /* 0x000000c3c2c24220 */ /* 0x001fe20000410000 */
[----:B-1----:R-:W-:-:S06]  /*4110*/  @P3 IMAD.WIDE.U32 R160, R8, 0x10, R160 ;  /* 0x0000001008a03825 */ /* 0x002fcc00078e00a0 */
[----:B------:R-:W0:Y:S01]  /*4120*/  @P4 LDC R8, c[0x0][0x29c] ;  /* 0x0000a700ff084b82 */ /* 0x000e220000000800 */
[----:B------:R1:W-:Y:S01]  /*4130*/  @P3 STG.E.128 desc[UR4][R160.64], R152 ;  /* 0x00000098a0003986 */ /* 0x0003e2000c101d04 */
[----:B0-----:R-:W-:Y:S01]  /*4140*/  @P4 FMUL.FTZ R157, R157, R8 ;  /* 0x000000089d9d4220 */ /* 0x001fe20000410000 */
[----:B------:R-:W-:-:S05]  /*4150*/  @P4 FMUL.FTZ R8, R113, R192 ;  /* 0x000000c071084220 */ /* 0x000fca0000410000 */
        /* <DEDUP_REMOVED lines=9> */
[----:B-1----:R-:W-:Y:S01]  /*41f0*/  @P4 F2FP.BF16.F32.PACK_AB R160, RZ, R6 ;  /* 0x00000006ffa0423e */ /* 0x002fe200000010ff */
[----:B------:R-:W-:Y:S01]  /*4200*/  @P4 FMUL.FTZ R6, R115, R194 ;  /* 0x000000c273064220 */ /* 0x000fe20000410000 */
[----:B------:R-:W-:Y:S02]  /*4210*/  @P4 F2FP.BF16.F32.PACK_AB R158, RZ, R158 ;  /* 0x0000009eff9e423e */ /* 0x000fe400000010ff */
[----:B------:R-:W-:Y:S01]  /*4220*/  @P4 PRMT R15, R159, 0x7610, R15 ;  /* 0x000076109f0f4816 */ /* 0x000fe2000000000f */
[----:B------:R-:W-:Y:S01]  /*4230*/  @P4 IMAD.U32 R159, R12, 0x10000, RZ ;  /* 0x000100000c9f4824 */ /* 0x000fe200078e00ff */
[----:B------:R-:W-:Y:S02]  /*4240*/  @P4 PRMT R18, R158, 0x7610, R18 ;  /* 0x000076109e124816 */ /* 0x000fe40000000012 */
[----:B------:R-:W-:Y:S01]  /*4250*/  @P4 F2FP.BF16.F32.PACK_AB R158, RZ, R6 ;  /* 0x00000006ff9e423e */ /* 0x000fe200000010ff */
[----:B------:R-:W-:Y:S01]  /*4260*/  @P4 IMAD.U32 R8, R15, 0x10000, RZ ;  /* 0x000100000f084824 */ /* 0x000fe200078e00ff */
[----:B------:R-:W-:Y:S01]  /*4270*/  @P4 SHF.L.U32 R6, R14, 0x10, RZ ;  /* 0x000000100e064819 */ /* 0x000fe200000006ff */
[----:B------:R-:W-:Y:S01]  /*4280*/  @P4 FFMA.FTZ R52, R159, R157, R52 ;  /* 0x0000009d9f344223 */ /* 0x000fe20000010034 */
[----:B------:R-:W-:Y:S01]  /*4290*/  @P4 SHF.L.U32 R161, R13, 0x10, RZ ;  /* 0x000000100da14819 */ /* 0x000fe200000006ff */
[----:B------:R-:W-:Y:S01]  /*42a0*/  @P4 FFMA.FTZ R55, R8, R194, R55 ;  /* 0x000000c208374223 */ /* 0x000fe20000010037 */
[----:B------:R-:W-:Y:S01]  /*42b0*/  @P4 PRMT R16, R160, 0x7610, R16 ;  /* 0x00007610a0104816 */ /* 0x000fe20000000010 */
[----:B------:R-:W-:Y:S01]  /*42c0*/  @P4 FFMA.FTZ R53, R6, R192, R53 ;  /* 0x000000c006354223 */ /* 0x000fe20000010035 */
[----:B------:R-:W-:Y:S01]  /*42d0*/  @P4 PRMT R19, R158, 0x7610, R19 ;  /* 0x000076109e134816 */ /* 0x000fe20000000013 */
        /* <DEDUP_REMOVED lines=10> */
.L_x_5479:
[----:B------:R-:W-:Y:S05]  /*4380*/  BSYNC B0 ;  /* 0x0000000000007941 */ /* 0x000fea0003800000 */
.L_x_5478:
[----:B------:R-:W-:Y:S02]  /*4390*/  ISETP.NE.AND P3, PT, R191, RZ, PT ;  /* 0x000000ffbf00720c */ /* 0x000fe40003f65270 */
[----:B------:R-:W-:Y:S02]  /*43a0*/  IADD3 R7, R7, UR10, RZ ;  /* 0x0000000a07077c10 */ /* 0x000fe4000fffe0ff */
[----:B------:R-:W-:Y:S02]  /*43b0*/  SEL R162, RZ, 0x1, P3 ;  /* 0x00000001ffa27807 */ /* 0x000fe40001800000 */
[----:B------:R-:W-:-:S13]  /*43c0*/  ISETP.GE.AND P3, PT, R7, UR11, PT ;  /* 0x0000000b07007c0c */ /* 0x000fda000bf66270 */
[----:B------:R-:W-:Y:S05]  /*43d0*/  @!P3 BRA `(.L_x_5488) ;  /* 0xffffffc00094b947 */ /* 0x000fea000383ffff */
.L_x_5405:
[----:B------:R-:W3:Y:S01]  /*43e0*/  S2R R0, SR_TID.X ;  /* 0x0000000000007919 */ /* 0x000ee20000002100 */
        /* <DEDUP_REMOVED lines=9> */
[----:B0-----:R-:W0:Y:S08]  /*4480*/  LDC.64 R4, c[0x0][0x2d8] ;  /* 0x0000b600ff047b82 */ /* 0x001e300000000a00 */
[----:B------:R-:W4:Y:S01]  /*4490*/  LDC.64 R6, c[0x0][0x2f0] ;  /* 0x0000bc00ff067b82 */ /* 0x000f220000000a00 */
[----:B---3--:R-:W-:-:S05]  /*44a0*/  IMAD.WIDE.U32 R2, R9, 0x10, R2 ;  /* 0x0000001009027825 */ /* 0x008fca00078e0002 */
[----:B------:R3:W-:Y:S01]  /*44b0*/  STG.E.128 desc[UR4][R2.64], R88 ;  /* 0x0000005802007986 */ /* 0x0007e2000c101d04 */
[----:B0-----:R-:W-:-:S05]  /*44c0*/  IMAD.WIDE.U32 R4, R9, 0x10, R4 ;  /* 0x0000001009047825 */ /* 0x001fca00078e0004 */
[----:B------:R3:W-:Y:S01]  /*44d0*/  STG.E.128 desc[UR4][R4.64], R108 ;  /* 0x0000006c04007986 */ /* 0x0007e2000c101d04 */
[C---:B----4-:R-:W-:Y:S01]  /*44e0*/  IMAD.WIDE.U32 R6, R9.reuse, 0x10, R6 ;  /* 0x0000001009067825 */ /* 0x050fe200078e0006 */
[----:B------:R-:W-:-:S04]  /*44f0*/  IADD3 R9, R9, 0x80, RZ ;  /* 0x0000008009097810 */ /* 0x000fc80007ffe0ff */
[----:B------:R3:W-:Y:S03]  /*4500*/  STG.E.128 desc[UR4][R6.64], R68 ;  /* 0x0000004406007986 */ /* 0x0007e6000c101d04 */
.L_x_5490:
[----:B------:R-:W-:Y:S05]  /*4510*/  BSYNC B0 ;  /* 0x0000000000007941 */ /* 0x000fea0003800000 */
.L_x_5489:
[----:B------:R-:W-:Y:S04]  /*4520*/  BSSY B0, `(.L_x_5491) ;  /* 0x000000c000007945 */ /* 0x000fe80003800000 */
[----:B------:R-:W-:Y:S05]  /*4530*/  @!P0 BRA `(.L_x_5492) ;  /* 0x0000000000288947 */ /* 0x000fea0003800000 */
[----:B---3--:R-:W3:Y:S08]  /*4540*/  LDC.64 R2, c[0x0][0x2d0] ;  /* 0x0000b400ff027b82 */ /* 0x008ef00000000a00 */
[----:B0-----:R-:W0:Y:S08]  /*4550*/  LDC.64 R4, c[0x0][0x2d8] ;  /* 0x0000b600ff047b82 */ /* 0x001e300000000a00 */
[----:B------:R-:W4:Y:S01]  /*4560*/  LDC.64 R6, c[0x0][0x2f0] ;  /* 0x0000bc00ff067b82 */ /* 0x000f220000000a00 */
[----:B---3--:R-:W-:-:S05]  /*4570*/  IMAD.WIDE.U32 R2, R9, 0x10, R2 ;  /* 0x0000001009027825 */ /* 0x008fca00078e0002 */
[----:B------:R3:W-:Y:S01]  /*4580*/  STG.E.128 desc[UR4][R2.64], R84 ;  /* 0x0000005402007986 */ /* 0x0007e2000c101d04 */
[----:B0-----:R-:W-:-:S05]  /*4590*/  IMAD.WIDE.U32 R4, R9, 0x10, R4 ;  /* 0x0000001009047825 */ /* 0x001fca00078e0004 */
[----:B------:R3:W-:Y:S01]  /*45a0*/  STG.E.128 desc[UR4][R4.64], R104 ;  /* 0x0000006804007986 */ /* 0x0007e2000c101d04 */
[----:B----4-:R-:W-:-:S04]  /*45b0*/  IMAD.WIDE.U32 R6, R9, 0x10, R6 ;  /* 0x0000001009067825 */ /* 0x010fc800078e0006 */
[----:B------:R-:W-:Y:S01]  /*45c0*/  VIADD R9, R9, 0x80 ;  /* 0x0000008009097836 */ /* 0x000fe20000000000 */
[----:B------:R3:W-:Y:S06]  /*45d0*/  STG.E.128 desc[UR4][R6.64], R64 ;  /* 0x0000004006007986 */ /* 0x0007ec000c101d04 */
.L_x_5492:
[----:B------:R-:W-:Y:S05]  /*45e0*/  BSYNC B0 ;  /* 0x0000000000007941 */ /* 0x000fea0003800000 */
.L_x_5491:
        /* <DEDUP_REMOVED lines=12> */
.L_x_5494:
[----:B------:R-:W-:Y:S05]  /*46b0*/  BSYNC B0 ;  /* 0x0000000000007941 */ /* 0x000fea0003800000 */
.L_x_5493:
        /* <DEDUP_REMOVED lines=12> */
.L_x_5496:
[----:B------:R-:W-:Y:S05]  /*4780*/  BSYNC B0 ;  /* 0x0000000000007941 */ /* 0x000fea0003800000 */
.L_x_5495:
[----:B------:R-:W-:-:S13]  /*4790*/  ISETP.NE.AND P0, PT, R11, RZ, PT ;  /* 0x000000ff0b00720c */ /* 0x000fda0003f05270 */
[----:B------:R-:W-:Y:S05]  /*47a0*/  @!P0 EXIT ;  /* 0x000000000000894d */ /* 0x000fea0003800000 */
[----:B---3--:R-:W3:Y:S08]  /*47b0*/  LDC.64 R2, c[0x0][0x2d0] ;  /* 0x0000b400ff027b82 */ /* 0x008ef00000000a00 */
[----:B0-----:R-:W0:Y:S08]  /*47c0*/  LDC.64 R4, c[0x0][0x2d8] ;  /* 0x0000b600ff047b82 */ /* 0x001e300000000a00 */
[----:B------:R-:W4:Y:S01]  /*47d0*/  LDC.64 R6, c[0x0][0x2f0] ;  /* 0x0000bc00ff067b82 */ /* 0x000f220000000a00 */
[----:B---3--:R-:W-:-:S05]  /*47e0*/  IMAD.WIDE.U32 R2, R9, 0x10, R2 ;  /* 0x0000001009027825 */ /* 0x008fca00078e0002 */
[----:B------:R-:W-:Y:S01]  /*47f0*/  STG.E.128 desc[UR4][R2.64], R72 ;  /* 0x0000004802007986 */ /* 0x000fe2000c101d04 */
[----:B0-----:R-:W-:-:S05]  /*4800*/  IMAD.WIDE.U32 R4, R9, 0x10, R4 ;  /* 0x0000001009047825 */ /* 0x001fca00078e0004 */
[----:B------:R-:W-:Y:S01]  /*4810*/  STG.E.128 desc[UR4][R4.64], R92 ;  /* 0x0000005c04007986 */ /* 0x000fe2000c101d04 */
[----:B----4-:R-:W-:-:S05]  /*4820*/  IMAD.WIDE.U32 R6, R9, 0x10, R6 ;  /* 0x0000001009067825 */ /* 0x010fca00078e0006 */
[----:B------:R-:W-:Y:S01]  /*4830*/  STG.E.128 desc[UR4][R6.64], R52 ;  /* 0x0000003406007986 */ /* 0x000fe2000c101d04 */
[----:B------:R-:W-:Y:S05]  /*4840*/  EXIT ;  /* 0x000000000000794d */ /* 0x000fea0003800000 */
.L_x_5429:
[----:B------:R-:W-:Y:S01]  /*4850*/  HFMA2.MMA R201, -RZ, RZ, 0, 1.847743988037109375e-06 ;  /* 0x0000001fffc97435 */ /* 0x000fe200000001ff */
[----:B------:R-:W-:Y:S01]  /*4860*/  IMAD.MOV.U32 R199, RZ, RZ, R193 ;  /* 0x000000ffffc77224 */ /* 0x000fe200078e00c1 */
[----:B------:R-:W-:Y:S01]  /*4870*/  MOV R198, 0x10 ;  /* 0x0000001000c67802 */ /* 0x000fe20000000f00 */
[----:B------:R-:W-:-:S08]  /*4880*/  IMAD.MOV.U32 R196, RZ, RZ, -0x1 ;  /* 0xffffffffffc47424 */ /* 0x000fd000078e00ff */
[----:B0----5:R-:W-:Y:S05]  /*4890*/  WARPSYNC.COLLECTIVE R196, `(.L_x_5497) ;  /* 0x00000000c4087348 */ /* 0x021fea0003c00000 */
[----:B------:R1:W2:Y:S02]  /*48a0*/  SHFL.DOWN P5, R197, R199, R198, R201 ;  /* 0x080000c6c7c57389 */ /* 0x0002a400000a00c9 */
[----:B012--5:R-:W-:Y:S01]  /*48b0*/  ENDCOLLECTIVE ;  /* 0x000000000000791b */ /* 0x027fe20003800000 */
.L_x_5497:
[----:B------:R-:W-:Y:S02]  /*48c0*/  MOV R199, R194 ;  /* 0x000000c200c77202 */ /* 0x000fe40000000f00 */
[----:B------:R-:W-:-:S07]  /*48d0*/  MOV R158, R197 ;  /* 0x000000c5009e7202 */ /* 0x000fce0000000f00 */
[----:B------:R-:W-:Y:S05]  /*48e0*/  WARPSYNC.COLLECTIVE R196, `(.L_x_5498) ;  /* 0x00000000c4087348 */ /* 0x000fea0003c00000 */
[----:B------:R0:W1:Y:S02]  /*48f0*/  SHFL.DOWN P5, R197, R199, R198, R201 ;  /* 0x080000c6c7c57389 */ /* 0x00006400000a00c9 */
[----:B01----:R-:W-:Y:S01]  /*4900*/  ENDCOLLECTIVE ;  /* 0x000000000000791b */ /* 0x003fe20003800000 */
.L_x_5498:
[----:B------:R-:W-:Y:S01]  /*4910*/  FADD.FTZ R158, R158, R193 ;  /* 0x000000c19e9e7221 */ /* 0x000fe20000010000 */
[----:B------:R-:W-:-:S04]  /*4920*/  HFMA2.MMA R198, -RZ, RZ, 0, 4.76837158203125e-07 ;  /* 0x00000008ffc67435 */ /* 0x000fc800000001ff */
[----:B------:R-:W-:Y:S01]  /*4930*/  MOV R199, R158 ;  /* 0x0000009e00c77202 */ /* 0x000fe20000000f00 */
[----:B------:R-:W-:-:S07]  /*4940*/  IMAD.MOV.U32 R159, RZ, RZ, R197 ;  /* 0x000000ffff9f7224 */ /* 0x000fce00078e00c5 */
[----:B------:R-:W-:Y:S05]  /*4950*/  WARPSYNC.COLLECTIVE R196, `(.L_x_5499) ;  /* 0x00000000c4087348 */ /* 0x000fea0003c00000 */
[----:B------:R0:W1:Y:S02]  /*4960*/  SHFL.DOWN P5, R197, R199, R198, R201 ;  /* 0x080000c6c7c57389 */ /* 0x00006400000a00c9 */
[----:B01----:R-:W-:Y:S01]  /*4970*/  ENDCOLLECTIVE ;  /* 0x000000000000791b */ /* 0x003fe20003800000 */
.L_x_5499:
[----:B------:R-:W-:-:S05]  /*4980*/  FADD.FTZ R159, R159, R194 ;  /* 0x000000c29f9f7221 */ /* 0x000fca0000010000 */
[----:B------:R-:W-:Y:S01]  /*4990*/  MOV R199, R159 ;  /* 0x0000009f00c77202 */ /* 0x000fe20000000f00 */
[----:B------:R-:W-:-:S07]  /*49a0*/  IMAD.MOV.U32 R161, RZ, RZ, R197 ;  /* 0x000000ffffa17224 */ /* 0x000fce00078e00c5 */
[----:B------:R-:W-:Y:S05]  /*49b0*/  WARPSYNC.COLLECTIVE R196, `(.L_x_5500) ;  /* 0x00000000c4087348 */ /* 0x000fea0003c00000 */
[----:B------:R0:W1:Y:S02]  /*49c0*/  SHFL.DOWN P5, R197, R199, R198, R201 ;  /* 0x080000c6c7c57389 */ /* 0x00006400000a00c9 */
[----:B01----:R-:W-:Y:S01]  /*49d0*/  ENDCOLLECTIVE ;  /* 0x000000000000791b */ /* 0x003fe20003800000 */
.L_x_5500:
[----:B------:R-:W-:Y:S01]  /*49e0*/  FADD.FTZ R161, R158, R161 ;  /* 0x000000a19ea17221 */ /* 0x000fe20000010000 */
[----:B------:R-:W-:-:S03]  /*49f0*/  HFMA2.MMA R198, -RZ, RZ, 0, 2.384185791015625e-07 ;  /* 0x00000004ffc67435 */ /* 0x000fc600000001ff */
[----:B------:R-:W-:Y:S01]  /*4a00*/  IMAD.MOV.U32 R199, RZ, RZ, R161 ;  /* 0x000000ffffc77224 */ /* 0x000fe200078e00a1 */
[----:B------:R-:W-:-:S07]  /*4a10*/  MOV R160, R197 ;  /* 0x000000c500a07202 */ /* 0x000fce0000000f00 */
[----:B------:R-:W-:Y:S05]  /*4a20*/  WARPSYNC.COLLECTIVE R196, `(.L_x_5501) ;  /* 0x00000000c4087348 */ /* 0x000fea0003c00000 */
[----:B------:R0:W1:Y:S02]  /*4a30*/  SHFL.DOWN P5, R197, R199, R198, R201 ;  /* 0x080000c6c7c57389 */ /* 0x00006400000a00c9 */
[----:B01----:R-:W-:Y:S01]  /*4a40*/  ENDCOLLECTIVE ;  /* 0x000000000000791b */ /* 0x003fe20003800000 */
.L_x_5501:
[----:B------:R-:W-:-:S04]  /*4a50*/  FADD.FTZ R160, R159, R160 ;  /* 0x000000a09fa07221 */ /* 0x000fc80000010000 */
[----:B------:R-:W-:Y:S01]  /*4a60*/  IMAD.MOV.U32 R199, RZ, RZ, R160 ;  /* 0x000000ffffc77224 */ /* 0x000fe200078e00a0 */
[----:B------:R-:W-:-:S07]  /*4a70*/  MOV R162, R197 ;  /* 0x000000c500a27202 */ /* 0x000fce0000000f00 */
[----:B------:R-:W-:Y:S05]  /*4a80*/  WARPSYNC.COLLECTIVE R196, `(.L_x_5502) ;  /* 0x00000000c4087348 */ /* 0x000fea0003c00000 */
[----:B------:R0:W1:Y:S02]  /*4a90*/  SHFL.DOWN P5, R197, R199, R198, R201 ;  /* 0x080000c6c7c57389 */ /* 0x00006400000a00c9 */
[----:B01----:R-:W-:Y:S01]  /*4aa0*/  ENDCOLLECTIVE ;  /* 0x000000000000791b */ /* 0x003fe20003800000 */
.L_x_5502:
[----:B------:R-:W-:-:S05]  /*4ab0*/  FADD.FTZ R162, R161, R162 ;  /* 0x000000a2a1a27221 */ /* 0x000fca0000010000 */
[----:B------:R-:W-:Y:S01]  /*4ac0*/  MOV R199, R162 ;  /* 0x000000a200c77202 */ /* 0x000fe20000000f00 */
[----:B------:R-:W-:Y:S01]  /*4ad0*/  IMAD.MOV.U32 R198, RZ, RZ, 0x2 ;  /* 0x00000002ffc67424 */ /* 0x000fe200078e00ff */
[----:B------:R-:W-:-:S07]  /*4ae0*/  MOV R163, R197 ;  /* 0x000000c500a37202 */ /* 0x000fce0000000f00 */
[----:B------:R-:W-:Y:S05]  /*4af0*/  WARPSYNC.COLLECTIVE R196, `(.L_x_5503) ;  /* 0x00000000c4087348 */ /* 0x000fea0003c00000 */
[----:B------:R0:W1:Y:S02]  /*4b00*/  SHFL.DOWN P5, R197, R199, R198, R201 ;  /* 0x080000c6c7c57389 */ /* 0x00006400000a00c9 */
[----:B01----:R-:W-:Y:S01]  /*4b10*/  ENDCOLLECTIVE ;  /* 0x000000000000791b */ /* 0x003fe20003800000 */
.L_x_5503:
[----:B------:R-:W-:-:S05]  /*4b20*/  FADD.FTZ R163, R160, R163 ;  /* 0x000000a3a0a37221 */ /* 0x000fca0000010000 */
[----:B------:R-:W-:Y:S02]  /*4b30*/  MOV R199, R163 ;  /* 0x000000a300c77202 */ /* 0x000fe40000000f00 */
[----:B------:R-:W-:-:S07]  /*4b40*/  MOV R193, R197 ;  /* 0x000000c500c17202 */ /* 0x000fce0000000f00 */
[----:B------:R-:W-:Y:S05]  /*4b50*/  WARPSYNC.COLLECTIVE R196, `(.L_x_5504) ;  /* 0x00000000c4087348 */ /* 0x000fea0003c00000 */
[----:B------:R0:W1:Y:S02]  /*4b60*/  SHFL.DOWN P5, R197, R199, R198, R201 ;  /* 0x080000c6c7c57389 */ /* 0x00006400000a00c9 */
[----:B01----:R-:W-:Y:S01]  /*4b70*/  ENDCOLLECTIVE ;  /* 0x000000000000791b */ /* 0x003fe20003800000 */
.L_x_5504:
[----:B------:R-:W-:Y:S01]  /*4b80*/  FADD.FTZ R193, R162, R193 ;  /* 0x000000c1a2c17221 */ /* 0x000fe20000010000 */
[----:B------:R-:W-:-:S04]  /*4b90*/  HFMA2.MMA R198, -RZ, RZ, 0, 5.9604644775390625e-08 ;  /* 0x00000001ffc67435 */ /* 0x000fc800000001ff */
[----:B------:R-:W-:Y:S01]  /*4ba0*/  MOV R199, R193 ;  /* 0x000000c100c77202 */ /* 0x000fe20000000f00 */
[----:B------:R-:W-:-:S07]  /*4bb0*/  IMAD.MOV.U32 R194, RZ, RZ, R197 ;  /* 0x000000ffffc27224 */ /* 0x000fce00078e00c5 */
[----:B------:R-:W-:Y:S05]  /*4bc0*/  WARPSYNC.COLLECTIVE R196, `(.L_x_5505) ;  /* 0x00000000c4087348 */ /* 0x000fea0003c00000 */
[----:B------:R0:W1:Y:S02]  /*4bd0*/  SHFL.DOWN P5, R197, R199, R198, R201 ;  /* 0x080000c6c7c57389 */ /* 0x00006400000a00c9 */
[----:B01----:R-:W-:Y:S01]  /*4be0*/  ENDCOLLECTIVE ;  /* 0x000000000000791b */ /* 0x003fe20003800000 */
.L_x_5505:
[----:B------:R-:W-:-:S05]  /*4bf0*/  FADD.FTZ R195, R163, R194 ;  /* 0x000000c2a3c37221 */ /* 0x000fca0000010000 */
[----:B------:R-:W-:Y:S01]  /*4c00*/  MOV R199, R195 ;  /* 0x000000c300c77202 */ /* 0x000fe20000000f00 */
[----:B------:R-:W-:-:S07]  /*4c10*/  IMAD.MOV.U32 R194, RZ, RZ, R197 ;  /* 0x000000ffffc27224 */ /* 0x000fce00078e00c5 */
[----:B------:R-:W-:Y:S05]  /*4c20*/  WARPSYNC.COLLECTIVE R196, `(.L_x_5506) ;  /* 0x00000000c4087348 */ /* 0x000fea0003c00000 */
[----:B------:R0:W1:Y:S02]  /*4c30*/  SHFL.DOWN P5, R197, R199, R198, R201 ;  /* 0x080000c6c7c57389 */ /* 0x00006400000a00c9 */
[----:B01----:R-:W-:Y:S01]  /*4c40*/  ENDCOLLECTIVE ;  /* 0x000000000000791b */ /* 0x003fe20003800000 */
.L_x_5506:
[----:B------:R-:W-:Y:S01]  /*4c50*/  MOV R158, R197 ;  /* 0x000000c5009e7202 */ /* 0x000fe20000000f00 */
[----:B------:R-:W-:Y:S06]  /*4c60*/  BRA `(.L_x_5507) ;  /* 0xffffffd000007947 */ /* 0x000fec000383ffff */
.L_x_5508:
        /* <DEDUP_REMOVED lines=9> */
.L_x_11904:


//--------------------- .text._ZN10layer_norm13ln_bwd_kernelINS_13Kernel_traitsIf13__nv_bfloat16fS2_fjLj2560ELj1ELj1ELj4ELj8ENS_18Kernel_traits_baseILj2560EfS2_fS2_fjLj128EEEEELb0ELb1ELb1ELb1EEEvNS_9BwdParamsE --------------------------
	.section	.text._ZN10layer_norm13ln_bwd_kernelINS_13Kernel_traitsIf13__nv_bfloat16fS2_fjLj2560ELj1ELj1ELj4ELj8ENS_18Kernel_traits_baseILj2560EfS2_fS2_fjLj128EEEEELb0ELb1ELb1ELb1EEEvNS_9BwdParamsE,"ax",@progbits
	.align	128
        .global         _ZN10layer_norm13ln_bwd_kernelINS_13Kernel_traitsIf13__nv_bfloat16fS2_fjLj2560ELj1ELj1ELj4ELj8ENS_18Kernel_traits_baseILj2560EfS2_fS2_fjLj128EEEEELb0ELb1ELb1ELb1EEEvNS_9BwdParamsE
        .type           _ZN10layer_norm13ln_bwd_kernelINS_13Kernel_traitsIf13__nv_bfloat16fS2_fjLj2560ELj1ELj1ELj4ELj8ENS_18Kernel_traits_baseILj2560EfS2_fS2_fjLj128EEEEELb0ELb1ELb1ELb1EEEvNS_9BwdParamsE,@function
        .size           _ZN10layer_norm13ln_bwd_kernelINS_13Kernel_traitsIf13__nv_bfloat16fS2_fjLj2560ELj1ELj1ELj4ELj8ENS_18Kernel_traits_baseILj2560EfS2_fS2_fjLj128EEEEELb0ELb1ELb1ELb1EEEvNS_9BwdParamsE,(.L_x_11905 - _ZN10layer_norm13ln_bwd_kernelINS_13Kernel_traitsIf13__nv_bfloat16fS2_fjLj2560ELj1ELj1ELj4ELj8ENS_18Kernel_traits_baseILj2560EfS2_fS2_fjLj128EEEEELb0ELb1ELb1ELb1EEEvNS_9BwdParamsE)
        .other          _ZN10layer_norm13ln_bwd_kernelINS_13Kernel_traitsIf13__nv_bfloat16fS2_fjLj2560ELj1ELj1ELj4ELj8ENS_18Kernel_traits_baseILj2560EfS2_fS2_fjLj128EEEEELb0ELb1ELb1ELb1EEEvNS_9BwdParamsE,@"STO_CUDA_ENTRY STV_DEFAULT"
_ZN10layer_norm13ln_bwd_kernelINS_13Kernel_traitsIf13__nv_bfloat16fS2_fjLj2560ELj1ELj1ELj4ELj8ENS_18Kernel_traits_baseILj2560EfS2_fS2_fjLj128EEEEELb0ELb1ELb1ELb1EEEvNS_9BwdParamsE:
.text._ZN10layer_norm13ln_bwd_kernelINS_13Kernel_traitsIf13__nv_bfloat16fS2_fjLj2560ELj1ELj1ELj4ELj8ENS_18Kernel_traits_baseILj2560EfS2_fS2_fjLj128EEEEELb0ELb1ELb1ELb1EEEvNS_9BwdParamsE:
        /* <DEDUP_REMOVED lines=43> */
.L_x_5509:
[----:B------:R-:W-:Y:S01]  /*02b0*/  SHF.L.U32 R3, R0, 0x4, RZ ;  /* 0x0000000400037819 */ /* 0x000fe200000006ff */
[----:B------:R-:W-:Y:S01]  /*02c0*/  ULDC.64 UR8, c[0x0][0x278] ;  /* 0x00009e0000087ab9 */ /* 0x000fe20000000a00 */
[----:B------:R-:W-:Y:S01]  /*02d0*/  ULDC.64 UR6, c[0x0][0x260] ;  /* 0x0000980000067ab9 */ /* 0x000fe20000000a00 */
[----:B------:R-:W0:Y:S01]  /*02e0*/  LDC.U8 R4, c[0x0][0x2a0] ;  /* 0x0000a800ff047b82 */ /* 0x000e220000000000 */
[----:B------:R-:W-:-:S04]  /*02f0*/  LOP3.LUT R3, R3, 0x7f0, RZ, 0xc0, !PT ;  /* 0x000007f003037812 */ /* 0x000fc800078ec0ff */
[C---:B------:R-:W-:Y:S02]  /*0300*/  IADD3 R8, P1, R3.reuse, UR8, RZ ;  /* 0x0000000803087c10 */ /* 0x040fe4000ff3e0ff */
[----:B------:R-:W-:-:S03]  /*0310*/  IADD3 R6, P0, R3, UR6, RZ ;  /* 0x0000000603067c10 */ /* 0x000fc6000ff1e0ff */
[----:B------:R-:W-:Y:S01]  /*0320*/  IMAD.X R9, RZ, RZ, UR9, P1 ;  /* 0x00000009ff097e24 */ /* 0x000fe200088e06ff */
[----:B------:R-:W-:-:S04]  /*0330*/  IADD3.X R7, RZ, UR7, RZ, P0, !PT ;  /* 0x00000007ff077c10 */ /* 0x000fc800087fe4ff */
        /* <DEDUP_REMOVED lines=41> */
[----:B01----:R-:W-:-:S07]  /*05d0*/  CS2R R92, SRZ ;  /* 0x00000000005c7805 */ /* 0x003fce000001ff00 */
.L_x_5573:
[----:B0-----:R-:W0:Y:S08]  /*05e0*/  LDC.64 R156, c[0x0][0x288] ;  /* 0x0000a200ff9c7b82 */ /* 0x001e300000000a00 */
[----:B------:R-:W1:Y:S08]  /*05f0*/  LDC.64 R188, c[0x0][0x280] ;  /* 0x0000a000ffbc7b82 */ /* 0x000e700000000a00 */
[----:B------:R-:W2:Y:S01]  /*0600*/  LDC.64 R8, c[0x0][0x258] ;  /* 0x00009600ff087b82 */ /* 0x000ea20000000a00 */
[----:B0-----:R-:W-:-:S07]  /*0610*/  IMAD.WIDE R156, R2, 0x4, R156 ;  /* 0x00000004029c7825 */ /* 0x001fce00078e029c */
[----:B------:R-:W0:Y:S01]  /*0620*/  LDC R187, c[0x0][0x218] ;  /* 0x00008600ffbb7b82 */ /* 0x000e220000000800 */
[----:B------:R3:W4:Y:S01]  /*0630*/  LDG.E R190, desc[UR4][R156.64] ;  /* 0x000000049cbe7981 */ /* 0x000722000c1e1900 */
[----:B-1----:R-:W-:-:S06]  /*0640*/  IMAD.WIDE R188, R2, 0x4, R188 ;  /* 0x0000000402bc7825 */ /* 0x002fcc00078e02bc */
[----:B------:R-:W3:Y:S01]  /*0650*/  LDC.64 R162, c[0x0][0x2c8] ;  /* 0x0000b200ffa27b82 */ /* 0x000ee20000000a00 */
        /* <DEDUP_REMOVED lines=10> */
[----:B---3--:R-:W-:-:S04]  /*0700*/  IMAD.WIDE.U32 R156, R7, 0x10, R162 ;  /* 0x00000010079c7825 */ /* 0x008fc800078e00a2 */
[----:B------:R-:W-:-:S04]  /*0710*/  IMAD.WIDE.U32 R158, R205, 0x10, R162 ;  /* 0x00000010cd9e7825 */ /* 0x000fc800078e00a2 */
[----:B------:R-:W-:Y:S01]  /*0720*/  IMAD.WIDE.U32 R160, R209, 0x10, R162 ;  /* 0x00000010d1a07825 */ /* 0x000fe200078e00a2 */
[----:B----4-:R-:W-:-:S13]  /*0730*/  ISETP.GT.AND P6, PT, R190, RZ, PT ;  /* 0x000000ffbe00720c */ /* 0x010fda0003fc4270 */
[----:B-1----:R-:W-:Y:S05]  /*0740*/  @P6 BRA `(.L_x_5512) ;  /* 0x00000000004c6947 */ /* 0x002fea0003800000 */
[----:B------:R-:W-:Y:S01]  /*0750*/  MOV R8, UR16 ;  /* 0x0000001000087c02 */ /* 0x000fe20008000f00 */
[----:B------:R-:W-:Y:S01]  /*0760*/  IMAD.MOV.U32 R190, RZ, RZ, RZ ;  /* 0x000000ffffbe7224 */ /* 0x000fe200078e00ff */
[----:B------:R-:W-:Y:S02]  /*0770*/  MOV R9, UR17 ;  /* 0x0000001100097c02 */ /* 0x000fe40008000f00 */
[----:B------:R-:W-:Y:S02]  /*0780*/  ISETP.NE.U32.AND P0, PT, R8, RZ, PT ;  /* 0x000000ff0800720c */ /* 0x000fe40003f05070 */
[----:B------:R-:W-:Y:S02]  /*0790*/  MOV R189, RZ ;  /* 0x000000ff00bd7202 */ /* 0x000fe40000000f00 */
        /* <DEDUP_REMOVED lines=12> */
[----:B------:R-:W-:Y:S01]  /*0860*/  MOV R189, RZ ;  /* 0x000000ff00bd7202 */ /* 0x000fe20000000f00 */
[----:B0-----:R-:W-:Y:S09]  /*0870*/  BRA `(.L_x_5513) ;  /* 0x0000000c00987947 */ /* 0x001ff20003800000 */
.L_x_5512:
        /* <DEDUP_REMOVED lines=8> */
[----:B------:R-:W-:Y:S02]  /*0900*/  LEA.HI.SX32 R23, R10, R5, 0x1e ;  /* 0x000000050a177211 */ /* 0x000fe400078ff2ff */
[----:B------:R-:W-:Y:S01]  /*0910*/  IADD3 R173, R7, 0x180, RZ ;  /* 0x0000018007ad7810 */ /* 0x000fe20007ffe0ff */
[----:B0-----:R-:W-:Y:S01]  /*0920*/  IMAD.WIDE R8, R2, 0x4, R8 ;  /* 0x0000000402087825 */ /* 0x001fe200078e0208 */
[C---:B------:R-:W-:Y:S02]  /*0930*/  IADD3 R169, R23.reuse, 0x80, RZ ;  /* 0x0000008017a97810 */ /* 0x040fe40007ffe0ff */
[----:B------:R-:W-:Y:S01]  /*0940*/  IADD3 R11, R23, 0x100, RZ ;  /* 0x00000100170b7810 */ /* 0x000fe20007ffe0ff */
[----:B------:R-:W-:Y:S01]  /*0950*/  VIADD R175, R7, 0x200 ;  /* 0x0000020007af7836 */ /* 0x000fe20000000000 */
[----:B------:R0:W3:Y:S01]  /*0960*/  LDG.E R3, desc[UR4][R8.64] ;  /* 0x0000000408037981 */ /* 0x0000e2000c1e1900 */
[----:B------:R-:W-:-:S02]  /*0970*/  VIADD R165, R23, 0x180 ;  /* 0x0000018017a57836 */ /* 0x000fc40000000000 */
[----:B-1----:R-:W-:-:S04]  /*0980*/  IMAD.WIDE.U32 R12, R7, 0x10, R28 ;  /* 0x00000010070c7825 */ /* 0x002fc800078e001c */
[--C-:B------:R-:W-:Y:S02]  /*0990*/  IMAD.WIDE.U32 R16, R205, 0x10, R28.reuse ;  /* 0x00000010cd107825 */ /* 0x100fe400078e001c */
[----:B------:R-:W4:Y:S01]  /*09a0*/  LDG.E.128 R12, desc[UR4][R12.64] ;  /* 0x000000040c0c7981 */ /* 0x000f22000c1e1d00 */
[----:B0-----:R-:W-:Y:S01]  /*09b0*/  IADD3 R9, R23, 0x200, RZ ;  /* 0x0000020017097810 */ /* 0x001fe20007ffe0ff */
[--C-:B------:R-:W-:Y:S02]  /*09c0*/  IMAD.WIDE.U32 R20, R209, 0x10, R28.reuse ;  /* 0x00000010d1147825 */ /* 0x100fe400078e001c */
[----:B------:R-:W4:Y:S02]  /*09d0*/  LDG.E.128 R16, desc[UR4][R16.64] ;  /* 0x0000000410107981 */ /* 0x000f24000c1e1d00 */
[----:B------:R-:W-:-:S04]  /*09e0*/  IMAD.WIDE.U32 R24, R173, 0x10, R28 ;  /* 0x00000010ad187825 */ /* 0x000fc800078e001c */
[----:B--2---:R-:W-:Y:S02]  /*09f0*/  IMAD.WIDE.U32 R170, R23, 0x8, R166 ;  /* 0x0000000817aa7825 */ /* 0x004fe400078e00a6 */
[----:B------:R-:W2:Y:S02]  /*0a00*/  LDG.E.128 R24, desc[UR4][R24.64] ;  /* 0x0000000418187981 */ /* 0x000ea4000c1e1d00 */
[----:B------:R-:W-:Y:S02]  /*0a10*/  IMAD.WIDE.U32 R28, R175, 0x10, R28 ;  /* 0x00000010af1c7825 */ /* 0x000fe400078e001c */
[----:B------:R-:W2:Y:S02]  /*0a20*/  LDG.E.64 R170, desc[UR4][R170.64] ;  /* 0x00000004aaaa7981 */ /* 0x000ea4000c1e1b00 */
[--C-:B------:R-:W-:Y:S02]  /*0a30*/  IMAD.WIDE.U32 R168, R169, 0x8, R166.reuse ;  /* 0x00000008a9a87825 */ /* 0x100fe400078e00a6 */
[----:B------:R-:W2:Y:S02]  /*0a40*/  LDG.E.128 R28, desc[UR4][R28.64] ;  /* 0x000000041c1c7981 */ /* 0x000ea4000c1e1d00 */
[----:B------:R-:W-:-:S02]  /*0a50*/  IMAD.WIDE.U32 R10, R11, 0x8, R166 ;  /* 0x000000080b0a7825 */ /* 0x000fc400078e00a6 */
[----:B------:R-:W2:Y:S02]  /*0a60*/  LDG.E.64 R168, desc[UR4][R168.64] ;  /* 0x00000004a8a87981 */ /* 0x000ea4000c1e1b00 */
[--C-:B------:R-:W-:Y:S02]  /*0a70*/  IMAD.WIDE.U32 R164, R165, 0x8, R166.reuse ;  /* 0x00000008a5a47825 */ /* 0x100fe400078e00a6 */
[----:B------:R-:W2:Y:S02]  /*0a80*/  LDG.E.64 R10, desc[UR4][R10.64] ;  /* 0x000000040a0a7981 */ /* 0x000ea4000c1e1b00 */
[----:B------:R-:W-:Y:S02]  /*0a90*/  IMAD.WIDE.U32 R166, R9, 0x8, R166 ;  /* 0x0000000809a67825 */ /* 0x000fe400078e00a6 */
[----:B------:R-:W2:Y:S04]  /*0aa0*/  LDG.E.64 R164, desc[UR4][R164.64] ;  /* 0x00000004a4a47981 */ /* 0x000ea8000c1e1b00 */
[----:B------:R-:W2:Y:S04]  /*0ab0*/  LDG.E.64 R166, desc[UR4][R166.64] ;  /* 0x00000004a6a67981 */ /* 0x000ea8000c1e1b00 */
[----:B------:R-:W2:Y:S01]  /*0ac0*/  LDG.E.128 R20, desc[UR4][R20.64] ;  /* 0x0000000414147981 */ /* 0x000ea2000c1e1d00 */
[----:B------:R-:W-:-:S02]  /*0ad0*/  MOV R8, UR16 ;  /* 0x0000001000087c02 */ /* 0x000fc40008000f00 */
[----:B------:R-:W-:Y:S02]  /*0ae0*/  MOV R9, UR17 ;  /* 0x0000001100097c02 */ /* 0x000fe40008000f00 */
[----:B------:R-:W-:-:S04]  /*0af0*/  ISETP.NE.U32.AND P0, PT, R8, RZ, PT ;  /* 0x000000ff0800720c */ /* 0x000fc80003f05070 */
[----:B------:R-:W-:-:S13]  /*0b00*/  ISETP.NE.AND.EX P0, PT, R9, RZ, PT, P0 ;  /* 0x000000ff0900720c */ /* 0x000fda0003f05300 */
[--C-:B------:R-:W-:Y:S01]  /*0b10*/  @P0 IMAD.WIDE.U32 R172, R173, 0x10, R162.reuse ;  /* 0x00000010adac0825 */ /* 0x100fe200078e00a2 */
[----:B------:R-:W5:Y:S03]  /*0b20*/  @P0 LDG.E.128 R48, desc[UR4][R156.64] ;  /* 0x000000049c300981 */ /* 0x000f66000c1e1d00 */
[----:B------:R-:W-:Y:S01]  /*0b30*/  @P0 IMAD.WIDE.U32 R162, R175, 0x10, R162 ;  /* 0x00000010afa20825 */ /* 0x000fe200078e00a2 */
[----:B------:R-:W5:Y:S04]  /*0b40*/  @P0 LDG.E.128 R44, desc[UR4][R158.64] ;  /* 0x000000049e2c0981 */ /* 0x000f68000c1e1d00 */
[----:B------:R0:W5:Y:S04]  /*0b50*/  @P0 LDG.E.128 R40, desc[UR4][R160.64] ;  /* 0x00000004a0280981 */ /* 0x000168000c1e1d00 */
[----:B------:R-:W5:Y:S04]  /*0b60*/  @P0 LDG.E.128 R36, desc[UR4][R172.64] ;  /* 0x00000004ac240981 */ /* 0x000f68000c1e1d00 */
[----:B------:R1:W5:Y:S01]  /*0b70*/  @P0 LDG.E.128 R32, desc[UR4][R162.64] ;  /* 0x00000004a2200981 */ /* 0x000362000c1e1d00 */
[----:B------:R-:W-:-:S04]  /*0b80*/  ISETP.NE.AND P0, PT, R4, RZ, PT ;  /* 0x000000ff0400720c */ /* 0x000fc80003f05270 */
[----:B---3--:R-:W-:-:S05]  /*0b90*/  FSEL R199, R3, RZ, !P0 ;  /* 0x000000ff03c77208 */ /* 0x008fca0004000000 */
[C---:B----4-:R-:W-:Y:S01]  /*0ba0*/  FADD.FTZ R3, -R199.reuse, R12 ;  /* 0x0000000cc7037221 */ /* 0x050fe20000010100 */
[C---:B------:R-:W-:Y:S01]  /*0bb0*/  FADD.FTZ R15, -R199.reuse, R15 ;  /* 0x0000000fc70f7221 */ /* 0x040fe20000010100 */
[C---:B------:R-:W-:Y:S01]  /*0bc0*/  FADD.FTZ R13, -R199.reuse, R13 ;  /* 0x0000000dc70d7221 */ /* 0x040fe20000010100 */
[C---:B0-----:R-:W-:Y:S01]  /*0bd0*/  FADD.FTZ R161, -R199.reuse, R16 ;  /* 0x00000010c7a17221 */ /* 0x041fe20000010100 */
[C---:B-----5:R-:W-:Y:S01]  /*0be0*/  FMUL.FTZ R3, R6.reuse, R3 ;  /* 0x0000000306037220 */ /* 0x060fe20000410000 */
[----:B------:R-:W-:Y:S01]  /*0bf0*/  FMUL.FTZ R12, R6, R15 ;  /* 0x0000000f060c7220 */ /* 0x000fe20000410000 */
[----:B--2---:R-:W-:Y:S02]  /*0c00*/  IMAD.MOV.U32 R174, RZ, RZ, R170 ;  /* 0x000000ffffae7224 */ /* 0x004fe400078e00aa */
[C---:B------:R-:W-:Y:S01]  /*0c10*/  FADD.FTZ R29, -R199.reuse, R29 ;  /* 0x0000001dc71d7221 */ /* 0x040fe20000010100 */
[--C-:B------:R-:W-:Y:S02]  /*0c20*/  SHF.R.U32.HI R194, RZ, 0x10, R171.reuse ;  /* 0x00000010ffc27819 */ /* 0x100fe400000116ab */
[----:B------:R-:W-:Y:S01]  /*0c30*/  SHF.R.U64 R195, R170, 0x10, R171 ;  /* 0x00000010aac37819 */ /* 0x000fe200000012ab */
[C---:B------:R-:W-:Y:S01]  /*0c40*/  FADD.FTZ R179, -R199.reuse, R30 ;  /* 0x0000001ec7b37221 */ /* 0x040fe20000010100 */
[----:B------:R-:W-:Y:S01]  /*0c50*/  MOV R158, R168 ;  /* 0x000000a8009e7202 */ /* 0x000fe20000000f00 */
[C---:B------:R-:W-:Y:S01]  /*0c60*/  FADD.FTZ R177, -R199.reuse, R28 ;  /* 0x0000001cc7b17221 */ /* 0x040fe20000010100 */
[----:B------:R-:W-:Y:S01]  /*0c70*/  SHF.L.U32 R156, R194, 0x10, RZ ;  /* 0x00000010c29c7819 */ /* 0x000fe200000006ff */
[----:B------:R-:W-:Y:S01]  /*0c80*/  FADD.FTZ R159, -R199, R14 ;  /* 0x0000000ec79f7221 */ /* 0x000fe20000010100 */
[----:B------:R-:W-:-:S02]  /*0c90*/  MOV R175, R171 ;  /* 0x000000ab00af7202 */ /* 0x000fc40000000f00 */
[--C-:B------:R-:W-:Y:S01]  /*0ca0*/  SHF.R.U64 R180, R166, 0x10, R167.reuse ;  /* 0x00000010a6b47819 */ /* 0x100fe200000012a7 */
[--C-:B------:R-:W-:Y:S01]  /*0cb0*/  IMAD.MOV.U32 R178, RZ, RZ, R167.reuse ;  /* 0x000000ffffb27224 */ /* 0x100fe200078e00a7 */
[----:B------:R-:W-:Y:S01]  /*0cc0*/  SHF.R.U32.HI R190, RZ, 0x10, R167 ;  /* 0x00000010ffbe7819 */ /* 0x000fe200000116a7 */
[C---:B------:R-:W-:Y:S01]  /*0cd0*/  FADD.FTZ R167, -R199.reuse, R26 ;  /* 0x0000001ac7a77221 */ /* 0x040fe20000010100 */
[----:B------:R-:W-:Y:S01]  /*0ce0*/  FMUL.FTZ R26, R6, R29 ;  /* 0x0000001d061a7220 */ /* 0x000fe20000410000 */
[----:B------:R-:W-:Y:S01]  /*0cf0*/  SHF.L.U32 R29, R174, 0x10, RZ ;  /* 0x00000010ae1d7819 */ /* 0x000fe200000006ff */
[----:B------:R-:W-:Y:S01]  /*0d00*/  FADD.FTZ R27, -R199, R27 ;  /* 0x0000001bc71b7221 */ /* 0x000fe20000010100 */
[----:B-1----:R-:W-:Y:S02]  /*0d10*/  MOV R162, R10 ;  /* 0x0000000a00a27202 */ /* 0x002fe40000000f00 */
[----:B------:R-:W-:Y:S01]  /*0d20*/  SHF.R.U64 R191, R10, 0x10, R11 ;  /* 0x000000100abf7819 */ /* 0x000fe2000000120b */
[----:B------:R-:W-:Y:S01]  /*0d30*/  FMUL.FTZ R10, R6, R13 ;  /* 0x0000000d060a7220 */ /* 0x000fe20000410000 */
[----:B------:R-:W-:Y:S01]  /*0d40*/  SHF.L.U32 R30, R195, 0x10, RZ ;  /* 0x00000010c31e7819 */ /* 0x000fe200000006ff */
[----:B------:R-:W-:Y:S01]  /*0d50*/  FMUL.FTZ R28, R88, R29 ;  /* 0x0000001d581c7220 */ /* 0x000fe20000410000 */
[----:B------:R-:W-:Y:S01]  /*0d60*/  IMAD.MOV.U32 R170, RZ, RZ, R164 ;  /* 0x000000ffffaa7224 */ /* 0x000fe200078e00a4 */
[----:B------:R-:W-:Y:S01]  /*0d70*/  SHF.R.U64 R189, R164, 0x10, R165 ;  /* 0x00000010a4bd7819 */ /* 0x000fe200000012a5 */
[----:B------:R-:W-:Y:S01]  /*0d80*/  FMUL.FTZ R13, R6, R161 ;  /* 0x000000a1060d7220 */ /* 0x000fe20000410000 */
[----:B------:R-:W-:Y:S01]  /*0d90*/  SHF.R.U64 R193, R168, 0x10, R169 ;  /* 0x00000010a8c17819 */ /* 0x000fe200000012a9 */
[C---:B------:R-:W-:Y:S01]  /*0da0*/  FADD.FTZ R157, -R199.reuse, R31 ;  /* 0x0000001fc79d7221 */ /* 0x040fe20000010100 */
[----:B------:R-:W-:Y:S01]  /*0db0*/  MOV R173, R165 ;  /* 0x000000a500ad7202 */ /* 0x000fe20000000f00 */
[C---:B------:R-:W-:Y:S01]  /*0dc0*/  FADD.FTZ R17, -R199.reuse, R17 ;  /* 0x00000011c7117221 */ /* 0x040fe20000010100 */
[----:B------:R-:W-:Y:S01]  /*0dd0*/  SHF.R.U32.HI R176, RZ, 0x10, R165 ;  /* 0x00000010ffb07819 */ /* 0x000fe200000116a5 */
[----:B------:R-:W-:Y:S01]  /*0de0*/  FADD.FTZ R165, -R199, R24 ;  /* 0x00000018c7a57221 */ /* 0x000fe20000010100 */
[----:B------:R-:W-:Y:S01]  /*0df0*/  MOV R164, R166 ;  /* 0x000000a600a47202 */ /* 0x000fe20000000f00 */
[----:B------:R-:W-:Y:S01]  /*0e00*/  FADD.FTZ R112, R112, R29 ;  /* 0x0000001d70707221 */ /* 0x000fe20000010000 */
[----:B------:R-:W-:Y:S01]  /*0e10*/  SHF.L.U32 R161, R158, 0x10, RZ ;  /* 0x000000109ea17819 */ /* 0x000fe200000006ff */
[----:B------:R-:W-:Y:S01]  /*0e20*/  FFMA.FTZ R92, R3, R29, R92 ;  /* 0x0000001d035c7223 */ /* 0x000fe2000001005c */
[----:B------:R-:W-:Y:S01]  /*0e30*/  MOV R168, R11 ;  /* 0x0000000b00a87202 */ /* 0x000fe20000000f00 */
[----:B------:R-:W-:Y:S01]  /*0e40*/  FADD.FTZ R115, R115, R156 ;  /* 0x0000009c73737221 */ /* 0x000fe20000010000 */
[----:B------:R-:W-:Y:S01]  /*0e50*/  SHF.R.U32.HI R172, RZ, 0x10, R11 ;  /* 0x00000010ffac7819 */ /* 0x000fe2000001160b */
[-C--:B------:R-:W-:Y:S01]  /*0e60*/  FFMA.FTZ R95, R12, R156.reuse, R95 ;  /* 0x0000009c0c5f7223 */ /* 0x080fe2000001005f */
[----:B------:R-:W-:Y:S01]  /*0e70*/  FMUL.FTZ R31, R91, R156 ;  /* 0x0000009c5b1f7220 */ /* 0x000fe20000410000 */
[C---:B------:R-:W-:Y:S01]  /*0e80*/  FMUL.FTZ R11, R6.reuse, R159 ;  /* 0x0000009f060b7220 */ /* 0x040fe20000410000 */
[----:B------:R-:W-:Y:S01]  /*0e90*/  FMUL.FTZ R24, R6, R27 ;  /* 0x0000001b06187220 */ /* 0x000fe20000410000 */
[----:B------:R-:W-:-:S02]  /*0ea0*/  IMAD.U32 R175, R175, 0x10000, RZ ;  /* 0x00010000afaf7824 */ /* 0x000fc400078e00ff */
[----:B------:R-:W-:Y:S01]  /*0eb0*/  FMUL.FTZ R29, R89, R30 ;  /* 0x0000001e591d7220 */ /* 0x000fe20000410000 */
[----:B------:R-:W-:Y:S01]  /*0ec0*/  FADD.FTZ R156, RZ, R28 ;  /* 0x0000001cff9c7221 */ /* 0x000fe20000010000 */
[----:B------:R-:W-:Y:S01]  /*0ed0*/  FADD.FTZ R21, -R199, R21 ;  /* 0x00000015c7157221 */ /* 0x000fe20000010100 */
[----:B------:R-:W-:Y:S01]  /*0ee0*/  FMUL.FTZ R27, R6, R179 ;  /* 0x000000b3061b7220 */ /* 0x000fe20000410000 */
[----:B------:R-:W-:Y:S01]  /*0ef0*/  FFMA.FTZ R159, R3, R28, RZ ;  /* 0x0000001c039f7223 */ /* 0x000fe200000100ff */
[----:B------:R-:W-:Y:S01]  /*0f00*/  SHF.L.U32 R179, R164, 0x10, RZ ;  /* 0x00000010a4b37819 */ /* 0x000fe200000006ff */
[----:B------:R-:W-:Y:S01]  /*0f10*/  FMUL.FTZ R14, R6, R17 ;  /* 0x00000011060e7220 */ /* 0x000fe20000410000 */
[----:B------:R-:W-:Y:S01]  /*0f20*/  FADD.FTZ R113, R113, R30 ;  /* 0x0000001e71717221 */ /* 0x000fe20000010000 */
[----:B------:R-:W-:Y:S01]  /*0f30*/  FFMA.FTZ R93, R10, R30, R93 ;  /* 0x0000001e0a5d7223 */ /* 0x000fe2000001005d */
[----:B------:R-:W-:Y:S02]  /*0f40*/  IMAD.U32 R158, R193, 0x10000, RZ ;  /* 0x00010000c19e7824 */ /* 0x000fe400078e00ff */
[----:B------:R-:W-:Y:S01]  /*0f50*/  FADD.FTZ R116, R116, R161 ;  /* 0x000000a174747221 */ /* 0x000fe20000010000 */
[-C--:B------:R-:W-:Y:S01]  /*0f60*/  FFMA.FTZ R96, R13, R161.reuse, R96 ;  /* 0x000000a10d607223 */ /* 0x080fe20000010060 */
[----:B------:R-:W-:Y:S01]  /*0f70*/  FMUL.FTZ R164, R84, R161 ;  /* 0x000000a154a47220 */ /* 0x000fe20000410000 */
[----:B------:R-:W-:Y:S01]  /*0f80*/  FADD.FTZ R163, -R199, R18 ;  /* 0x00000012c7a37221 */ /* 0x000fe20000010100 */
        /* <DEDUP_REMOVED lines=10> */
[----:B------:R-:W-:-:S02]  /*1030*/  IMAD.MOV.U32 R160, RZ, RZ, R169 ;  /* 0x000000ffffa07224 */ /* 0x000fc400078e00a9 */
[----:B------:R-:W-:Y:S01]  /*1040*/  FADD.FTZ R161, R158, R31 ;  /* 0x0000001f9ea17221 */ /* 0x000fe20000010000 */
[----:B------:R-:W-:Y:S01]  /*1050*/  FFMA.FTZ R158, R12, R31, R159 ;  /* 0x0000001f0c9e7223 */ /* 0x000fe2000001009f */
[----:B------:R-:W-:Y:S01]  /*1060*/  FMUL.FTZ R15, R6, R163 ;  /* 0x000000a3060f7220 */ /* 0x000fe20000410000 */
[----:B------:R-:W-:Y:S01]  /*1070*/  SHF.R.U32.HI R192, RZ, 0x10, R169 ;  /* 0x00000010ffc07819 */ /* 0x000fe200000116a9 */
[----:B------:R-:W-:Y:S01]  /*1080*/  FADD.FTZ R156, R161, R164 ;  /* 0x000000a4a19c7221 */ /* 0x000fe20000010000 */
[----:B------:R-:W-:Y:S01]  /*1090*/  SHF.L.U32 R163, R160, 0x10, RZ ;  /* 0x00000010a0a37819 */ /* 0x000fe200000006ff */
[----:B------:R-:W-:Y:S01]  /*10a0*/  FFMA.FTZ R159, R13, R164, R158 ;  /* 0x000000a40d9f7223 */ /* 0x000fe2000001009e */
[C---:B------:R-:W-:Y:S01]  /*10b0*/  FADD.FTZ R23, -R199.reuse, R23 ;  /* 0x00000017c7177221 */ /* 0x040fe20000010100 */
[C---:B------:R-:W-:Y:S01]  /*10c0*/  FADD.FTZ R169, -R199.reuse, R20 ;  /* 0x00000014c7a97221 */ /* 0x040fe20000010100 */
[----:B------:R-:W-:Y:S01]  /*10d0*/  SHF.L.U32 R160, R192, 0x10, RZ ;  /* 0x00000010c0a07819 */ /* 0x000fe200000006ff */
[----:B------:R-:W-:Y:S01]  /*10e0*/  FMUL.FTZ R166, R86, R163 ;  /* 0x000000a356a67220 */ /* 0x000fe20000410000 */
[----:B------:R-:W-:Y:S01]  /*10f0*/  FADD.FTZ R161, R156, R165 ;  /* 0x000000a59ca17221 */ /* 0x000fe20000010000 */
[C---:B------:R-:W-:Y:S01]  /*1100*/  FADD.FTZ R19, -R199.reuse, R19 ;  /* 0x00000013c7137221 */ /* 0x040fe20000010100 */
[----:B------:R-:W-:Y:S01]  /*1110*/  FFMA.FTZ R156, R14, R165, R159 ;  /* 0x000000a50e9c7223 */ /* 0x000fe2000001009f */
[----:B------:R-:W-:Y:S01]  /*1120*/  FADD.FTZ R171, -R199, R22 ;  /* 0x00000016c7ab7221 */ /* 0x000fe20000010100 */
[C---:B------:R-:W-:Y:S01]  /*1130*/  FMUL.FTZ R20, R6.reuse, R23 ;  /* 0x0000001706147220 */ /* 0x040fe20000410000 */
[C---:B------:R-:W-:Y:S01]  /*1140*/  FMUL.FTZ R17, R6.reuse, R169 ;  /* 0x000000a906117220 */ /* 0x040fe20000410000 */
[----:B------:R-:W-:Y:S01]  /*1150*/  FMUL.FTZ R23, R6, R167 ;  /* 0x000000a706177220 */ /* 0x000fe20000410000 */
[----:B------:R-:W-:-:S02]  /*1160*/  IMAD.U32 R169, R162, 0x10000, RZ ;  /* 0x00010000a2a97824 */ /* 0x000fc400078e00ff */
[----:B------:R-:W-:Y:S01]  /*1170*/  FMUL.FTZ R167, R87, R160 ;  /* 0x000000a057a77220 */ /* 0x000fe20000410000 */
[----:B------:R-:W-:Y:S01]  /*1180*/  FADD.FTZ R158, R161, R166 ;  /* 0x000000a6a19e7221 */ /* 0x000fe20000010000 */
[C---:B------:R-:W-:Y:S01]  /*1190*/  FMUL.FTZ R16, R6.reuse, R19 ;  /* 0x0000001306107220 */ /* 0x040fe20000410000 */
        /* <DEDUP_REMOVED lines=14> */
[----:B------:R-:W-:Y:S01]  /*1280*/  SHF.L.U32 R175, R170, 0x10, RZ ;  /* 0x00000010aaaf7819 */ /* 0x000fe200000006ff */
[----:B------:R-:W-:-:S02]  /*1290*/  IMAD.U32 R172, R172, 0x10000, RZ ;  /* 0x00010000acac7824 */ /* 0x000fc400078e00ff */
[----:B------:R-:W-:Y:S01]  /*12a0*/  FMUL.FTZ R170, R82, R171 ;  /* 0x000000ab52aa7220 */ /* 0x000fe20000410000 */
[----:B------:R-:W-:Y:S01]  /*12b0*/  FADD.FTZ R161, R156, R169 ;  /* 0x000000a99ca17221 */ /* 0x000fe20000010000 */
[----:B------:R-:W-:Y:S01]  /*12c0*/  FFMA.FTZ R156, R18, R169, R159 ;  /* 0x000000a9129c7223 */ /* 0x000fe2000001009f */
[----:B------:R-:W-:Y:S01]  /*12d0*/  FADD.FTZ R122, R122, R171 ;  /* 0x000000ab7a7a7221 */ /* 0x000fe20000010000 */
[----:B------:R-:W-:Y:S01]  /*12e0*/  FFMA.FTZ R102, R19, R171, R102 ;  /* 0x000000ab13667223 */ /* 0x000fe20000010066 */
[----:B------:R-:W-:Y:S01]  /*12f0*/  FMUL.FTZ R171, R83, R172 ;  /* 0x000000ac53ab7220 */ /* 0x000fe20000410000 */
        /* <DEDUP_REMOVED lines=11> */
[----:B------:R-:W-:-:S02]  /*13b0*/  IMAD.U32 R177, R173, 0x10000, RZ ;  /* 0x00010000adb17824 */ /* 0x000fc400078e00ff */
        /* <DEDUP_REMOVED lines=20> */
[----:B------:R-:W-:Y:S01]  /*1500*/  FADD.FTZ R126, R126, R177 ;  /* 0x000000b17e7e7221 */ /* 0x000fe20000010000 */
[----:B------:R-:W-:Y:S01]  /*1510*/  FFMA.FTZ R106, R23, R177, R106 ;  /* 0x000000b1176a7223 */ /* 0x000fe2000001006a */
[----:B------:R-:W-:Y:S01]  /*1520*/  SHF.L.U32 R189, R178, 0x10, RZ ;  /* 0x00000010b2bd7819 */ /* 0x000fe200000006ff */
[----:B------:R-:W-:Y:S01]  /*1530*/  FMUL.FTZ R177, R73, R180 ;  /* 0x000000b449b17220 */ /* 0x000fe20000410000 */
[----:B------:R-:W-:Y:S01]  /*1540*/  FADD.FTZ R156, R161, R176 ;  /* 0x000000b0a19c7221 */ /* 0x000fe20000010000 */
[----:B------:R-:W-:Y:S01]  /*1550*/  FFMA.FTZ R159, R25, R176, R158 ;  /* 0x000000b0199f7223 */ /* 0x000fe2000001009e */
[----:B------:R-:W-:Y:S01]  /*1560*/  SHF.L.U32 R190, R190, 0x10, RZ ;  /* 0x00000010bebe7819 */ /* 0x000fe200000006ff */
[----:B------:R-:W-:Y:S01]  /*1570*/  FMUL.FTZ R178, R74, R189 ;  /* 0x000000bd4ab27220 */ /* 0x000fe20000410000 */
[----:B------:R-:W-:Y:S01]  /*1580*/  FADD.FTZ R161, R156, R177 ;  /* 0x000000b19ca17221 */ /* 0x000fe20000010000 */
        /* <DEDUP_REMOVED lines=21> */
.L_x_5513:
[----:B------:R-:W-:Y:S05]  /*16e0*/  BSYNC B0 ;  /* 0x0000000000007941 */ /* 0x000fea0003800000 */
.L_x_5511:
        /* <DEDUP_REMOVED lines=25> */
.L_x_5584:
[----:B------:R-:W3:Y:S01]  /*1880*/  S2R R163, SR_CgaCtaId ;  /* 0x0000000000a37919 */ /* 0x000ee20000008800 */
[----:B-----5:R-:W-:Y:S01]  /*1890*/  ISETP.GE.AND P4, PT, R188, 0x1, PT ;  /* 0x00000001bc00780c */ /* 0x020fe20003f86270 */
[----:B-1----:R-:W-:Y:S01]  /*18a0*/  FADD.FTZ R190, R189, R190 ;  /* 0x000000bebdbe7221 */ /* 0x002fe20000010000 */
[----:B------:R-:W-:Y:S01]  /*18b0*/  @!P0 LOP3.LUT R158, R158, 0x3, RZ, 0xc0, !PT ;  /* 0x000000039e9e8812 */ /* 0x000fe200078ec0ff */
[----:B0-2---:R-:W-:Y:S01]  /*18c0*/  FADD.FTZ R191, R191, R192 ;  /* 0x000000c0bfbf7221 */ /* 0x005fe20000010000 */
[----:B------:R-:W-:Y:S01]  /*18d0*/  MOV R160, 0x400 ;  /* 0x0000040000a07802 */ /* 0x000fe20000000f00 */
[----:B------:R-:W-:Y:S05]  /*18e0*/  WARPSYNC.ALL ;  /* 0x0000000000007948 */ /* 0x000fea0003800000 */
[----:B------:R-:W-:Y:S01]  /*18f0*/  @!P0 IMAD.IADD R158, R159, 0x1, R158 ;  /* 0x000000019f9e8824 */ /* 0x000fe200078e029e */
[----:B------:R-:W-:-:S02]  /*1900*/  HFMA2.MMA R181, -RZ, RZ, 0, 0 ;  /* 0x00000000ffb57435 */ /* 0x000fc400000001ff */
[----:B------:R-:W-:Y:S01]  /*1910*/  @P4 IADD3 R188, R188, -0x1, RZ ;  /* 0xffffffffbcbc4810 */ /* 0x000fe20007ffe0ff */
[----:B------:R-:W0:Y:S01]  /*1920*/  @P4 LDC.64 R156, c[0x0][0x220] ;  /* 0x00008800ff9c4b82 */ /* 0x000e220000000a00 */
[----:B------:R-:W-:-:S03]  /*1930*/  @P4 LOP3.LUT R5, R0, 0x7f, RZ, 0xc0, !PT ;  /* 0x0000007f00054812 */ /* 0x000fc600078ec0ff */
[----:B------:R-:W-:-:S05]  /*1940*/  @P4 IMAD R188, R188, R187, RZ ;  /* 0x000000bbbcbc4224 */ /* 0x000fca00078e02ff */
[----:B------:R-:W-:-:S04]  /*1950*/  @P4 SHF.R.S32.HI R161, RZ, 0x1f, R188 ;  /* 0x0000001fffa14819 */ /* 0x000fc800000114bc */
[----:B------:R-:W-:Y:S02]  /*1960*/  @P4 LEA.HI R188, R161, R188, RZ, 0x2 ;  /* 0x000000bca1bc4211 */ /* 0x000fe400078f10ff */
[----:B---3--:R-:W-:Y:S02]  /*1970*/  LEA R160, R163, R160, 0x18 ;  /* 0x000000a0a3a07211 */ /* 0x008fe400078ec0ff */
[----:B------:R-:W-:Y:S02]  /*1980*/  @P4 LEA.HI.SX32 R181, R188, R5, 0x1e ;  /* 0x00000005bcb54211 */ /* 0x000fe400078ff2ff */
[----:B------:R-:W-:-:S03]  /*1990*/  @!P0 LEA R187, R158, R160, 0x3 ;  /* 0x000000a09ebb8211 */ /* 0x000fc600078e18ff */
[----:B0-----:R-:W-:Y:S02]  /*19a0*/  @P4 IMAD.WIDE.U32 R188, R181, 0x8, R156 ;  /* 0x00000008b5bc4825 */ /* 0x001fe400078e009c */
[----:B------:R0:W-:Y:S01]  /*19b0*/  @!P0 STS.64 [R187+0x2800], R190 ;  /* 0x002800bebb008388 */ /* 0x0001e20000000a00 */
[----:B------:R-:W-:Y:S01]  /*19c0*/  BAR.SYNC.DEFER_BLOCKING 0x0 ;  /* 0x0000000000007b1d */ /* 0x000fe20000010000 */
[----:B------:R-:W-:-:S07]  /*19d0*/  LEA R192, R159, R160, 0x3 ;  /* 0x000000a09fc07211 */ /* 0x000fce00078e18ff */
[----:B0-----:R-:W0:Y:S01]  /*19e0*/  @P4 LDC R190, c[0x0][0x29c] ;  /* 0x0000a700ffbe4b82 */ /* 0x001e220000000800 */
[----:B------:R-:W2:Y:S01]  /*19f0*/  @P4 LDG.E.64 R188, desc[UR4][R188.64] ;  /* 0x00000004bcbc4981 */ /* 0x000ea2000c1e1b00 */
[C---:B------:R-:W-:Y:S01]  /*1a00*/  @!P6 ISETP.NE.U32.AND P1, PT, R8.reuse, RZ, PT ;  /* 0x000000ff0800e20c */ /* 0x040fe20003f25070 */
[----:B------:R-:W-:Y:S01]  /*1a10*/  BSSY B0, `(.L_x_5515) ;  /* 0x0000025000007945 */ /* 0x000fe20003800000 */
[----:B------:R-:W-:Y:S01]  /*1a20*/  @!P6 ISETP.NE.U32.AND P2, PT, R8, RZ, PT ;  /* 0x000000ff0800e20c */ /* 0x000fe20003f45070 */
[----:B------:R-:W1:Y:S01]  /*1a30*/  LDS.128 R156, [R192+0x2800] ;  /* 0x00280000c09c7984 */ /* 0x000e620000000c00 */
[C---:B------:R-:W-:Y:S02]  /*1a40*/  @!P6 ISETP.NE.AND.EX P1, PT, R9.reuse, RZ, PT, P1 ;  /* 0x000000ff0900e20c */ /* 0x040fe40003f25310 */
[----:B------:R-:W-:Y:S01]  /*1a50*/  @!P6 ISETP.NE.AND.EX P2, PT, R9, RZ, PT, P2 ;  /* 0x000000ff0900e20c */ /* 0x000fe20003f45320 */
[----:B------:R-:W3:Y:S01]  /*1a60*/  LDS.128 R160, [R192+0x2810] ;  /* 0x00281000c0a07984 */ /* 0x000ee20000000c00 */
[----:B------:R-:W-:-:S02]  /*1a70*/  ISETP.NE.AND P3, PT, R4, RZ, PT ;  /* 0x000000ff0400720c */ /* 0x000fc40003f65270 */
[----:B------:R-:W-:Y:S01]  /*1a80*/  @!P6 ISETP.NE.U32.AND P0, PT, R8, RZ, PT ;  /* 0x000000ff0800e20c */ /* 0x000fe20003f05070 */
[----:B-1----:R-:W-:Y:S01]  /*1a90*/  FADD.FTZ R193, RZ, R156 ;  /* 0x0000009cffc17221 */ /* 0x002fe20000010000 */
[----:B------:R-:W-:-:S03]  /*1aa0*/  FADD.FTZ R156, RZ, R157 ;  /* 0x0000009dff9c7221 */ /* 0x000fc60000010000 */
[----:B------:R-:W-:Y:S01]  /*1ab0*/  FADD.FTZ R193, R158, R193 ;  /* 0x000000c19ec17221 */ /* 0x000fe20000010000 */
[----:B------:R-:W-:Y:S01]  /*1ac0*/  FADD.FTZ R156, R159, R156 ;  /* 0x0000009c9f9c7221 */ /* 0x000fe20000010000 */
[----:B------:R-:W-:Y:S02]  /*1ad0*/  @!P6 FSEL R158, R49, RZ, P2 ;  /* 0x000000ff319ee208 */ /* 0x000fe40001000000 */
[----:B---3--:R-:W-:Y:S01]  /*1ae0*/  FADD.FTZ R193, R193, R160 ;  /* 0x000000a0c1c17221 */ /* 0x008fe20000010000 */
[----:B------:R-:W-:Y:S01]  /*1af0*/  FADD.FTZ R156, R156, R161 ;  /* 0x000000a19c9c7221 */ /* 0x000fe20000010000 */
[----:B------:R-:W1:Y:S02]  /*1b00*/  @P4 LDC R160, c[0x0][0x29c] ;  /* 0x0000a700ffa04b82 */ /* 0x000e640000000800 */
[----:B------:R-:W-:Y:S01]  /*1b10*/  FADD.FTZ R162, R162, R193 ;  /* 0x000000c1a2a27221 */ /* 0x000fe20000010000 */
[----:B------:R-:W-:-:S03]  /*1b20*/  FADD.FTZ R156, R163, R156 ;  /* 0x0000009ca39c7221 */ /* 0x000fc60000010000 */
[----:B------:R-:W-:Y:S01]  /*1b30*/  FMUL.FTZ R162, R162, UR10 ;  /* 0x0000000aa2a27c20 */ /* 0x000fe20008410000 */
[----:B------:R-:W-:Y:S01]  /*1b40*/  FMUL.FTZ R195, R156, UR10 ;  /* 0x0000000a9cc37c20 */ /* 0x000fe20008410000 */
[----:B------:R-:W3:Y:S03]  /*1b50*/  @P4 LDC R161, c[0x0][0x29c] ;  /* 0x0000a700ffa14b82 */ /* 0x000ee60000000800 */
[----:B------:R-:W-:-:S05]  /*1b60*/  FSEL R194, R162, RZ, !P3 ;  /* 0x000000ffa2c27208 */ /* 0x000fca0005800000 */
[----:B------:R-:W4:Y:S01]  /*1b70*/  @P4 LDC R193, c[0x0][0x29c] ;  /* 0x0000a700ffc14b82 */ /* 0x000f220000000800 */
[C-C-:B--2---:R-:W-:Y:S02]  /*1b80*/  @P4 SHF.R.U64 R157, R188.reuse, 0x10, R189.reuse ;  /* 0x00000010bc9d4819 */ /* 0x144fe400000012bd */
[----:B------:R-:W-:Y:S02]  /*1b90*/  @P4 PRMT R198, R189, 0x7610, R198 ;  /* 0x00007610bdc64816 */ /* 0x000fe400000000c6 */
[----:B------:R-:W-:Y:S02]  /*1ba0*/  @P4 SHF.R.U32.HI R189, RZ, 0x10, R189 ;  /* 0x00000010ffbd4819 */ /* 0x000fe400000116bd */
[----:B------:R-:W-:Y:S02]  /*1bb0*/  @P4 PRMT R197, R157, 0x7610, R197 ;  /* 0x000076109dc54816 */ /* 0x000fe400000000c5 */
[----:B------:R-:W-:Y:S02]  /*1bc0*/  @P4 PRMT R186, R188, 0x7610, R186 ;  /* 0x00007610bcba4816 */ /* 0x000fe400000000ba */
[----:B------:R-:W-:-:S02]  /*1bd0*/  @P4 PRMT R196, R189, 0x7610, R196 ;  /* 0x00007610bdc44816 */ /* 0x000fc400000000c4 */
        /* <DEDUP_REMOVED lines=8> */
.L_x_5516:
[----:B------:R-:W-:Y:S05]  /*1c60*/  BSYNC B0 ;  /* 0x0000000000007941 */ /* 0x000fea0003800000 */
.L_x_5515:
        /* <DEDUP_REMOVED lines=10> */
.L_x_5518:
[----:B------:R-:W-:Y:S05]  /*1d10*/  BSYNC B0 ;  /* 0x0000000000007941 */ /* 0x000fea0003800000 */
.L_x_5517:
        /* <DEDUP_REMOVED lines=21> */
.L_x_5520:
[----:B------:R-:W-:Y:S05]  /*1e70*/  BSYNC B0 ;  /* 0x0000000000007941 */ /* 0x000fea0003800000 */
.L_x_5519:
        /* <DEDUP_REMOVED lines=10> */
.L_x_5522:
[----:B------:R-:W-:Y:S05]  /*1f20*/  BSYNC B0 ;  /* 0x0000000000007941 */ /* 0x000fea0003800000 */
.L_x_5521:
[----:B------:R-:W-:Y:S01]  /*1f30*/  @P4 FMUL.FTZ R160, R200, R193 ;  /* 0x000000c1c8a04220 */ /* 0x000fe20000410000 */
[----:B------:R-:W-:Y:S01]  /*1f40*/  ISETP.NE.U32.AND P0, PT, RZ, UR12, PT ;  /* 0x0000000cff007c0c */ /* 0x000fe2000bf05070 */
[----:B------:R-:W0:Y:S01]  /*1f50*/  @P1 LDC.64 R192, c[0x0][0x308] ;  /* 0x0000c200ffc01b82 */ /* 0x000e220000000a00 */
[----:B------:R-:W-:Y:S01]  /*1f60*/  @P4 FMUL.FTZ R156, R70, R163 ;  /* 0x000000a3469c4220 */ /* 0x000fe20000410000 */
[----:B------:R-:W-:Y:S01]  /*1f70*/  @P4 PRMT R182, R199, 0x7610, R182 ;  /* 0x00007610c7b64816 */ /* 0x000fe200000000b6 */
[----:B------:R-:W-:Y:S01]  /*1f80*/  @P4 FMUL.FTZ R190, R71, R160 ;  /* 0x000000a047be4220 */ /* 0x000fe20000410000 */
[----:B------:R-:W-:Y:S01]  /*1f90*/  ISETP.NE.AND.EX P0, PT, RZ, UR13, PT, P0 ;  /* 0x0000000dff007c0c */ /* 0x000fe2000bf05300 */
[----:B------:R-:W-:Y:S01]  /*1fa0*/  BSSY B0, `(.L_x_5523) ;  /* 0x0000029000007945 */ /* 0x000fe20003800000 */
[----:B------:R-:W-:Y:S01]  /*1fb0*/  @P4 F2FP.BF16.F32.PACK_AB R199, RZ, R156 ;  /* 0x0000009cffc7423e */ /* 0x000fe200000010ff */
[----:B------:R-:W-:Y:S01]  /*1fc0*/  VIADD R213, R181, 0x80 ;  /* 0x00000080b5d57836 */ /* 0x000fe20000000000 */
[----:B------:R-:W-:Y:S01]  /*1fd0*/  SEL R156, R157, R152, P0 ;  /* 0x000000989d9c7207 */ /* 0x000fe20000000000 */
[----:B------:R-:W1:Y:S01]  /*1fe0*/  @P4 LDC R202, c[0x0][0x29c] ;  /* 0x0000a700ffca4b82 */ /* 0x000e620000000800 */
[----:B------:R-:W-:-:S02]  /*1ff0*/  SEL R157, R158, R153, P0 ;  /* 0x000000999e9d7207 */ /* 0x000fc40000000000 */
[----:B------:R-:W-:Y:S02]  /*2000*/  SEL R158, R159, R154, P0 ;  /* 0x0000009a9f9e7207 */ /* 0x000fe40000000000 */
[----:B------:R-:W-:Y:S02]  /*2010*/  SEL R159, R200, R155, P0 ;  /* 0x0000009bc89f7207 */ /* 0x000fe40000000000 */
[----:B------:R-:W-:Y:S01]  /*2020*/  @P4 PRMT R183, R201, 0x7610, R183 ;  /* 0x00007610c9b74816 */ /* 0x000fe200000000b7 */
[----:B------:R-:W2:Y:S01]  /*2030*/  @P4 LDC R219, c[0x0][0x29c] ;  /* 0x0000a700ffdb4b82 */ /* 0x000ea20000000800 */
[----:B------:R-:W-:Y:S02]  /*2040*/  @P4 F2FP.BF16.F32.PACK_AB R201, RZ, R190 ;  /* 0x000000beffc9423e */ /* 0x000fe400000010ff */
[C---:B------:R-:W-:Y:S02]  /*2050*/  @!P6 ISETP.NE.U32.AND P2, PT, R8.reuse, RZ, PT ;  /* 0x000000ff0800e20c */ /* 0x040fe40003f45070 */
[----:B------:R-:W-:Y:S01]  /*2060*/  @!P6 ISETP.NE.U32.AND P3, PT, R8, RZ, PT ;  /* 0x000000ff0800e20c */ /* 0x000fe20003f65070 */
[----:B0-----:R-:W-:-:S02]  /*2070*/  @P1 IMAD.WIDE.U32 R192, R7, 0x10, R192 ;  /* 0x0000001007c01825 */ /* 0x001fc400078e00c0 */
[----:B------:R-:W0:Y:S01]  /*2080*/  @P4 LDC R207, c[0x0][0x29c] ;  /* 0x0000a700ffcf4b82 */ /* 0x000e220000000800 */
[C---:B------:R-:W-:Y:S02]  /*2090*/  @!P6 ISETP.NE.AND.EX P2, PT, R9.reuse, RZ, PT, P2 ;  /* 0x000000ff0900e20c */ /* 0x040fe40003f45320 */
[----:B------:R-:W-:Y:S01]  /*20a0*/  @!P6 ISETP.NE.AND.EX P3, PT, R9, RZ, PT, P3 ;  /* 0x000000ff0900e20c */ /* 0x000fe20003f65330 */
[----:B------:R3:W-:Y:S01]  /*20b0*/  @P1 STG.E.128 desc[UR4][R192.64], R156 ;  /* 0x0000009cc0001986 */ /* 0x0007e2000c101d04 */
[----:B------:R-:W-:Y:S02]  /*20c0*/  @!P6 FSEL R215, R44, RZ, P2 ;  /* 0x000000ff2cd7e208 */ /* 0x000fe40001000000 */
[----:B------:R-:W-:Y:S01]  /*20d0*/  @!P6 ISETP.NE.U32.AND P2, PT, R8, RZ, PT ;  /* 0x000000ff0800e20c */ /* 0x000fe20003f45070 */
[----:B------:R-:W4:Y:S01]  /*20e0*/  @P4 LDC R204, c[0x0][0x29c] ;  /* 0x0000a700ffcc4b82 */ /* 0x000f220000000800 */
[----:B------:R-:W-:Y:S02]  /*20f0*/  @!P6 FSEL R206, R45, RZ, P3 ;  /* 0x000000ff2dcee208 */ /* 0x000fe40001800000 */
[----:B------:R-:W-:-:S02]  /*2100*/  @!P6 ISETP.NE.AND.EX P2, PT, R9, RZ, PT, P2 ;  /* 0x000000ff0900e20c */ /* 0x000fc40003f45320 */
[----:B------:R-:W-:Y:S02]  /*2110*/  @P4 PRMT R184, R199, 0x7610, R184 ;  /* 0x00007610c7b84816 */ /* 0x000fe400000000b8 */
[----:B------:R-:W-:Y:S01]  /*2120*/  @!P6 ISETP.NE.U32.AND P3, PT, R8, RZ, PT ;  /* 0x000000ff0800e20c */ /* 0x000fe20003f65070 */
[----:B------:R-:W0:Y:S01]  /*2130*/  @P4 LDC R211, c[0x0][0x29c] ;  /* 0x0000a700ffd34b82 */ /* 0x000e220000000800 */
[----:B------:R-:W-:Y:S02]  /*2140*/  @P4 PRMT R185, R201, 0x7610, R185 ;  /* 0x00007610c9b94816 */ /* 0x000fe400000000b9 */
[----:B------:R-:W-:Y:S02]  /*2150*/  @!P6 FSEL R217, R46, RZ, P2 ;  /* 0x000000ff2ed9e208 */ /* 0x000fe40001000000 */
[----:B------:R-:W-:-:S03]  /*2160*/  @P4 SHF.L.U32 R199, R196, 0x10, RZ ;  /* 0x00000010c4c74819 */ /* 0x000fc600000006ff */
[----:B------:R-:W0:Y:S08]  /*2170*/  @P4 LDC R208, c[0x0][0x29c] ;  /* 0x0000a700ffd04b82 */ /* 0x000e300000000800 */
        /* <DEDUP_REMOVED lines=11> */
.L_x_5524:
[----:B------:R-:W-:Y:S05]  /*2230*/  BSYNC B0 ;  /* 0x0000000000007941 */ /* 0x000fea0003800000 */
.L_x_5523:
        /* <DEDUP_REMOVED lines=9> */
.L_x_5526:
[----:B------:R-:W-:Y:S05]  /*22d0*/  BSYNC B0 ;  /* 0x0000000000007941 */ /* 0x000fea0003800000 */
.L_x_5525:
        /* <DEDUP_REMOVED lines=8> */
.L_x_5528:
[----:B------:R-:W-:Y:S05]  /*2360*/  BSYNC B0 ;  /* 0x0000000000007941 */ /* 0x000fea0003800000 */
.L_x_5527:
[----:B------:R-:W-:Y:S01]  /*2370*/  BSSY B0, `(.L_x_5529) ;  /* 0x000000a000007945 */ /* 0x000fe20003800000 */
[----:B------:R-:W-:Y:S01]  /*2380*/  @P4 FMUL.FTZ R203, R215, R202 ;  /* 0x000000cad7cb4220 */ /* 0x000fe20000410000 */
[----:B------:R-:W-:Y:S02]  /*2390*/  @P4 SHF.L.U32 R201, R186, 0x10, RZ ;  /* 0x00000010bac94819 */ /* 0x000fe400000006ff */
[----:B------:R-:W-:Y:S05]  /*23a0*/  @!P6 BRA `(.L_x_5530) ;  /* 0x000000000018e947 */ /* 0x000fea0003800000 */
[----:B------:R-:W-:Y:S01]  /*23b0*/  ISETP.NE.U32.AND P2, PT, R8, RZ, PT ;  /* 0x000000ff0800720c */ /* 0x000fe20003f45070 */
[----:B-1----:R-:W-:-:S03]  /*23c0*/  FFMA.FTZ R156, R14, R195, R194 ;  /* 0x000000c30e9c7223 */ /* 0x002fc600000100c2 */
[----:B------:R-:W-:Y:S01]  /*23d0*/  ISETP.NE.AND.EX P2, PT, R9, RZ, PT, P2 ;  /* 0x000000ff0900720c */ /* 0x000fe20003f45320 */
[----:B------:R-:W-:-:S04]  /*23e0*/  FADD.FTZ R157, R165, -R156 ;  /* 0x8000009ca59d7221 */ /* 0x000fc80000010000 */
[----:B------:R-:W-:-:S08]  /*23f0*/  FMUL.FTZ R206, R6, R157 ;  /* 0x0000009d06ce7220 */ /* 0x000fd00000410000 */
[----:B------:R-:W-:-:S07]  /*2400*/  @P2 FADD.FTZ R206, R45, R206 ;  /* 0x000000ce2dce2221 */ /* 0x000fce0000010000 */
.L_x_5530:
[----:B------:R-:W-:Y:S05]  /*2410*/  BSYNC B0 ;  /* 0x0000000000007941 */ /* 0x000fea0003800000 */
.L_x_5529:
        /* <DEDUP_REMOVED lines=8> */
[----:B------:R-:W-:Y:S01]  /*24a0*/  @P4 F2FP.BF16.F32.PACK_AB R216, RZ, R156 ;  /* 0x0000009cffd8423e */ /* 0x000fe200000010ff */
[----:B------:R-:W-:Y:S01]  /*24b0*/  @P4 IMAD.U32 R202, R197, 0x10000, RZ ;  /* 0x00010000c5ca4824 */ /* 0x000fe200078e00ff */
[----:B------:R-:W-:-:S02]  /*24c0*/  @P4 F2FP.BF16.F32.PACK_AB R218, RZ, R157 ;  /* 0x0000009dffda423e */ /* 0x000fc400000010ff */
        /* <DEDUP_REMOVED lines=8> */
.L_x_5532:
[----:B------:R-:W-:Y:S05]  /*2550*/  BSYNC B0 ;  /* 0x0000000000007941 */ /* 0x000fea0003800000 */
.L_x_5531:
        /* <DEDUP_REMOVED lines=10> */
.L_x_5534:
[----:B------:R-:W-:Y:S05]  /*2600*/  BSYNC B0 ;  /* 0x0000000000007941 */ /* 0x000fea0003800000 */
.L_x_5533:
[----:B----4-:R-:W-:Y:S01]  /*2610*/  @P4 FMUL.FTZ R204, R212, R204 ;  /* 0x000000ccd4cc4220 */ /* 0x010fe20000410000 */
        /* <DEDUP_REMOVED lines=10> */
[----:B------:R-:W-:-:S02]  /*26c0*/  SEL R157, R206, R153, P0 ;  /* 0x00000099ce9d7207 */ /* 0x000fc40000000000 */
[----:B------:R-:W-:Y:S02]  /*26d0*/  @!P6 FSEL R219, R40, RZ, P3 ;  /* 0x000000ff28dbe208 */ /* 0x000fe40001800000 */
[C---:B------:R-:W-:Y:S01]  /*26e0*/  @!P6 ISETP.NE.U32.AND P2, PT, R8.reuse, RZ, PT ;  /* 0x000000ff0800e20c */ /* 0x040fe20003f45070 */
[----:B------:R2:W-:Y:S01]  /*26f0*/  @P1 STG.E.128 desc[UR4][R190.64], R156 ;  /* 0x0000009cbe001986 */ /* 0x0005e2000c101d04 */
[----:B------:R-:W-:Y:S02]  /*2700*/  @!P6 ISETP.NE.U32.AND P3, PT, R8, RZ, PT ;  /* 0x000000ff0800e20c */ /* 0x000fe40003f65070 */
[C---:B------:R-:W-:Y:S02]  /*2710*/  @!P6 ISETP.NE.AND.EX P2, PT, R9.reuse, RZ, PT, P2 ;  /* 0x000000ff0900e20c */ /* 0x040fe40003f45320 */
[----:B------:R-:W-:Y:S02]  /*2720*/  @!P6 ISETP.NE.AND.EX P3, PT, R9, RZ, PT, P3 ;  /* 0x000000ff0900e20c */ /* 0x000fe40003f65330 */
[----:B------:R-:W-:-:S02]  /*2730*/  @P4 PRMT R182, R216, 0x7610, R182 ;  /* 0x00007610d8b64816 */ /* 0x000fc400000000b6 */
[----:B------:R-:W-:Y:S02]  /*2740*/  @P4 PRMT R183, R218, 0x7610, R183 ;  /* 0x00007610dab74816 */ /* 0x000fe400000000b7 */
[----:B------:R-:W-:Y:S02]  /*2750*/  @P4 PRMT R184, R220, 0x7610, R184 ;  /* 0x00007610dcb84816 */ /* 0x000fe400000000b8 */
[----:B------:R-:W-:Y:S02]  /*2760*/  @P4 PRMT R185, R221, 0x7610, R185 ;  /* 0x00007610ddb94816 */ /* 0x000fe400000000b9 */
[----:B------:R-:W-:Y:S01]  /*2770*/  @P4 SHF.L.U32 R206, R196, 0x10, RZ ;  /* 0x00000010c4ce4819 */ /* 0x000fe200000006ff */
        /* <DEDUP_REMOVED lines=9> */
.L_x_5536:
[----:B------:R-:W-:Y:S05]  /*2810*/  BSYNC B0 ;  /* 0x0000000000007941 */ /* 0x000fea0003800000 */
.L_x_5535:
[----:B------:R-:W-:Y:S01]  /*2820*/  BSSY B0, `(.L_x_5537) ;  /* 0x000000b000007945 */ /* 0x000fe20003800000 */
[----:B--23--:R-:W-:Y:S01]  /*2830*/  @!P6 FSEL R158, R41, RZ, P2 ;  /* 0x000000ff299ee208 */ /* 0x00cfe20001000000 */
[----:B------:R-:W-:Y:S02]  /*2840*/  VIADD R221, R181, 0x100 ;  /* 0x00000100b5dd7836 */ /* 0x000fe40000000000 */
[----:B------:R-:W-:Y:S05]  /*2850*/  @!P4 BRA `(.L_x_5538) ;  /* 0x00000000001cc947 */ /* 0x000fea0003800000 */
[----:B------:R-:W2:Y:S02]  /*2860*/  LDC.64 R156, c[0x0][0x220] ;  /* 0x00008800ff9c7b82 */ /* 0x000ea40000000a00 */
[----:B--2---:R-:W-:-:S06]  /*2870*/  IMAD.WIDE.U32 R156, R221, 0x8, R156 ;  /* 0x00000008dd9c7825 */ /* 0x004fcc00078e009c */
[----:B------:R-:W2:Y:S02]  /*2880*/  LDG.E.64 R156, desc[UR4][R156.64] ;  /* 0x000000049c9c7981 */ /* 0x000ea4000c1e1b00 */
[C-C-:B--2---:R-:W-:Y:S02]  /*2890*/  SHF.R.U64 R197, R156.reuse, 0x10, R157.reuse ;  /* 0x000000109cc57819 */ /* 0x144fe4000000129d */
[----:B------:R-:W-:Y:S02]  /*28a0*/  SHF.R.U32.HI R196, RZ, 0x10, R157 ;  /* 0x00000010ffc47819 */ /* 0x000fe4000001169d */
[----:B------:R-:W-:Y:S02]  /*28b0*/  PRMT R186, R156, 0x7610, R186 ;  /* 0x000076109cba7816 */ /* 0x000fe400000000ba */
[----:B------:R-:W-:-:S07]  /*28c0*/  PRMT R198, R157, 0x7610, R198 ;  /* 0x000076109dc67816 */ /* 0x000fce00000000c6 */
.L_x_5538:
[----:B------:R-:W-:Y:S05]  /*28d0*/  BSYNC B0 ;  /* 0x0000000000007941 */ /* 0x000fea0003800000 */
.L_x_5537:
        /* <DEDUP_REMOVED lines=8> */
.L_x_5540:
[----:B------:R-:W-:Y:S05]  /*2960*/  BSYNC B0 ;  /* 0x0000000000007941 */ /* 0x000fea0003800000 */
.L_x_5539:
        /* <DEDUP_REMOVED lines=9> */
.L_x_5542:
[----:B------:R-:W-:Y:S05]  /*2a00*/  BSYNC B0 ;  /* 0x0000000000007941 */ /* 0x000fea0003800000 */
.L_x_5541:
        /* <DEDUP_REMOVED lines=9> */
[----:B------:R-:W-:-:S02]  /*2aa0*/  @!P6 ISETP.NE.U32.AND P3, PT, R8, RZ, PT ;  /* 0x000000ff0800e20c */ /* 0x000fc40003f65070 */
[----:B------:R-:W-:Y:S02]  /*2ab0*/  @P4 F2FP.BF16.F32.PACK_AB R224, RZ, R156 ;  /* 0x0000009cffe0423e */ /* 0x000fe400000010ff */
[----:B------:R-:W-:Y:S02]  /*2ac0*/  @P4 F2FP.BF16.F32.PACK_AB R226, RZ, R157 ;  /* 0x0000009dffe2423e */ /* 0x000fe400000010ff */
        /* <DEDUP_REMOVED lines=9> */
.L_x_5544:
[----:B------:R-:W-:Y:S05]  /*2b60*/  BSYNC B0 ;  /* 0x0000000000007941 */ /* 0x000fea0003800000 */
.L_x_5543:
[----:B------:R-:W-:Y:S01]  /*2b70*/  BSSY B0, `(.L_x_5545) ;  /* 0x0000009000007945 */ /* 0x000fe20003800000 */
[----:B------:R-:W-:-:S03]  /*2b80*/  @P4 IMAD.U32 R209, R198, 0x10000, RZ ;  /* 0x00010000c6d14824 */ /* 0x000fc600078e00ff */
[----:B------:R-:W-:Y:S05]  /*2b90*/  @!P6 BRA `(.L_x_5546) ;  /* 0x000000000018e947 */ /* 0x000fea0003800000 */
[----:B------:R-:W-:Y:S01]  /*2ba0*/  ISETP.NE.U32.AND P2, PT, R8, RZ, PT ;  /* 0x000000ff0800720c */ /* 0x000fe20003f45070 */
[----:B------:R-:W-:-:S03]  /*2bb0*/  FFMA.FTZ R156, R20, R195, R194 ;  /* 0x000000c3149c7223 */ /* 0x000fc600000100c2 */
[----:B------:R-:W-:Y:S01]  /*2bc0*/  ISETP.NE.AND.EX P2, PT, R9, RZ, PT, P2 ;  /* 0x000000ff0900720c */ /* 0x000fe20003f45320 */
[----:B------:R-:W-:-:S04]  /*2bd0*/  FADD.FTZ R157, R171, -R156 ;  /* 0x8000009cab9d7221 */ /* 0x000fc80000010000 */
[----:B------:R-:W-:-:S08]  /*2be0*/  FMUL.FTZ R220, R6, R157 ;  /* 0x0000009d06dc7220 */ /* 0x000fd00000410000 */
[----:B------:R-:W-:-:S07]  /*2bf0*/  @P2 FADD.FTZ R220, R43, R220 ;  /* 0x000000dc2bdc2221 */ /* 0x000fce0000010000 */
.L_x_5546:
[----:B------:R-:W-:Y:S05]  /*2c00*/  BSYNC B0 ;  /* 0x0000000000007941 */ /* 0x000fea0003800000 */
.L_x_5545:
[----:B------:R-:W-:Y:S01]  /*2c10*/  @P4 FMUL.FTZ R215, R159, R210 ;  /* 0x000000d29fd74220 */ /* 0x000fe20000410000 */
[----:B0-----:R-:W-:Y:S01]  /*2c20*/  @P4 FMUL.FTZ R210, R220, R214 ;  /* 0x000000d6dcd24220 */ /* 0x001fe20000410000 */
        /* <DEDUP_REMOVED lines=16> */
[----:B------:R-:W-:Y:S01]  /*2d30*/  @!P6 ISETP.NE.U32.AND P3, PT, R8, RZ, PT ;  /* 0x000000ff0800e20c */ /* 0x000fe20003f65070 */
[----:B------:R3:W-:Y:S01]  /*2d40*/  @P1 STG.E.128 desc[UR4][R192.64], R156 ;  /* 0x0000009cc0001986 */ /* 0x0007e2000c101d04 */
[----:B------:R-:W-:Y:S01]  /*2d50*/  @!P6 FSEL R216, R37, RZ, P2 ;  /* 0x000000ff25d8e208 */ /* 0x000fe20001000000 */
[----:B------:R-:W4:Y:S01]  /*2d60*/  @P4 LDC R222, c[0x0][0x29c] ;  /* 0x0000a700ffde4b82 */ /* 0x000f220000000800 */
[----:B------:R-:W-:-:S02]  /*2d70*/  @P4 PRMT R184, R214, 0x7610, R184 ;  /* 0x00007610d6b84816 */ /* 0x000fc400000000b8 */
[----:B------:R-:W-:Y:S02]  /*2d80*/  @!P6 ISETP.NE.U32.AND P2, PT, R8, RZ, PT ;  /* 0x000000ff0800e20c */ /* 0x000fe40003f45070 */
[----:B------:R-:W-:Y:S02]  /*2d90*/  @!P6 ISETP.NE.AND.EX P3, PT, R9, RZ, PT, P3 ;  /* 0x000000ff0900e20c */ /* 0x000fe40003f65330 */
        /* <DEDUP_REMOVED lines=14> */
.L_x_5548:
[----:B------:R-:W-:Y:S05]  /*2e80*/  BSYNC B0 ;  /* 0x0000000000007941 */ /* 0x000fea0003800000 */
.L_x_5547:
[----:B------:R-:W-:Y:S01]  /*2e90*/  BSSY B0, `(.L_x_5549) ;  /* 0x000000c000007945 */ /* 0x000fe20003800000 */
[----:B---3--:R-:W-:Y:S01]  /*2ea0*/  @!P6 FSEL R159, R38, RZ, P3 ;  /* 0x000000ff269fe208 */ /* 0x008fe20001800000 */
[----:B------:R-:W-:Y:S01]  /*2eb0*/  VIADD R227, R181, 0x180 ;  /* 0x00000180b5e37836 */ /* 0x000fe20000000000 */
[----:B------:R-:W-:Y:S01]  /*2ec0*/  @P1 IADD3 R193, R7, 0x180, RZ ;  /* 0x0000018007c11810 */ /* 0x000fe20007ffe0ff */
[----:B------:R-:W-:Y:S06]  /*2ed0*/  @!P4 BRA `(.L_x_5550) ;  /* 0x00000000001cc947 */ /* 0x000fec0003800000 */
[----:B------:R-:W3:Y:S02]  /*2ee0*/  LDC.64 R156, c[0x0][0x220] ;  /* 0x00008800ff9c7b82 */ /* 0x000ee40000000a00 */
[----:B---3--:R-:W-:-:S06]  /*2ef0*/  IMAD.WIDE.U32 R156, R227, 0x8, R156 ;  /* 0x00000008e39c7825 */ /* 0x008fcc00078e009c */
[----:B------:R-:W3:Y:S02]  /*2f00*/  LDG.E.64 R156, desc[UR4][R156.64] ;  /* 0x000000049c9c7981 */ /* 0x000ee4000c1e1b00 */
[C-C-:B---3--:R-:W-:Y:S02]  /*2f10*/  SHF.R.U64 R197, R156.reuse, 0x10, R157.reuse ;  /* 0x000000109cc57819 */ /* 0x148fe4000000129d */
[----:B------:R-:W-:Y:S02]  /*2f20*/  SHF.R.U32.HI R196, RZ, 0x10, R157 ;  /* 0x00000010ffc47819 */ /* 0x000fe4000001169d */
[----:B------:R-:W-:Y:S02]  /*2f30*/  PRMT R186, R156, 0x7610, R186 ;  /* 0x000076109cba7816 */ /* 0x000fe400000000ba */
[----:B------:R-:W-:-:S07]  /*2f40*/  PRMT R198, R157, 0x7610, R198 ;  /* 0x000076109dc67816 */ /* 0x000fce00000000c6 */
.L_x_5550:
[----:B------:R-:W-:Y:S05]  /*2f50*/  BSYNC B0 ;  /* 0x0000000000007941 */ /* 0x000fea0003800000 */
.L_x_5549:
        /* <DEDUP_REMOVED lines=8> */
.L_x_5552:
[----:B------:R-:W-:Y:S05]  /*2fe0*/  BSYNC B0 ;  /* 0x0000000000007941 */ /* 0x000fea0003800000 */
.L_x_5551:
        /* <DEDUP_REMOVED lines=9> */
.L_x_5554:
[----:B------:R-:W-:Y:S05]  /*3080*/  BSYNC B0 ;  /* 0x0000000000007941 */ /* 0x000fea0003800000 */
.L_x_5553:
[----:B0-----:R-:W-:Y:S01]  /*3090*/  @P4 FMUL.FTZ R219, R217, R218 ;  /* 0x000000dad9db4220 */ /* 0x001fe20000410000 */
[----:B------:R-:W-:Y:S01]  /*30a0*/  @!P6 ISETP.NE.AND.EX P2, PT, R9, RZ, PT, P2 ;  /* 0x000000ff0900e20c */ /* 0x000fe20003f45320 */
[----:B-1----:R-:W-:Y:S01]  /*30b0*/  @P4 FMUL.FTZ R218, R216, R223 ;  /* 0x000000dfd8da4220 */ /* 0x002fe20000410000 */
[----:B------:R-:W-:Y:S01]  /*30c0*/  BSSY B0, `(.L_x_5555) ;  /* 0x000000e000007945 */ /* 0x000fe20003800000 */
[----:B------:R-:W-:Y:S01]  /*30d0*/  @!P6 ISETP.NE.U32.AND P3, PT, R8, RZ, PT ;  /* 0x000000ff0800e20c */ /* 0x000fe20003f65070 */
[----:B------:R-:W-:Y:S01]  /*30e0*/  @P1 IMAD.WIDE.U32 R190, R193, 0x10, R190 ;  /* 0x00000010c1be1825 */ /* 0x000fe200078e00be */
[----:B------:R-:W-:-:S03]  /*30f0*/  @!P6 FSEL R232, R39, RZ, P2 ;  /* 0x000000ff27e8e208 */ /* 0x000fc60001000000 */
[----:B------:R-:W-:Y:S01]  /*3100*/  @P4 FMUL.FTZ R156, R56, R219 ;  /* 0x000000db389c4220 */ /* 0x000fe20000410000 */
[----:B------:R-:W-:Y:S01]  /*3110*/  @P4 FMUL.FTZ R157, R57, R218 ;  /* 0x000000da399d4220 */ /* 0x000fe20000410000 */
        /* <DEDUP_REMOVED lines=8> */
.L_x_5556:
[----:B------:R-:W-:Y:S05]  /*31a0*/  BSYNC B0 ;  /* 0x0000000000007941 */ /* 0x000fea0003800000 */
.L_x_5555:
        /* <DEDUP_REMOVED lines=9> */
.L_x_5558:
[----:B------:R-:W-:Y:S05]  /*3240*/  BSYNC B0 ;  /* 0x0000000000007941 */ /* 0x000fea0003800000 */
.L_x_5557:
[----:B--2---:R-:W-:Y:S01]  /*3250*/  @P4 FMUL.FTZ R225, R159, R225 ;  /* 0x000000e19fe14220 */ /* 0x004fe20000410000 */
[----:B----4-:R-:W-:Y:S01]  /*3260*/  @P4 FMUL.FTZ R230, R232, R222 ;  /* 0x000000dee8e64220 */ /* 0x010fe20000410000 */
        /* <DEDUP_REMOVED lines=40> */
.L_x_5560:
[----:B------:R-:W-:Y:S05]  /*34f0*/  BSYNC B0 ;  /* 0x0000000000007941 */ /* 0x000fea0003800000 */
.L_x_5559:
[----:B------:R-:W-:Y:S01]  /*3500*/  BSSY B0, `(.L_x_5561) ;  /* 0x000000c000007945 */ /* 0x000fe20003800000 */
[----:B---3--:R-:W-:Y:S02]  /*3510*/  @!P6 FSEL R159, R34, RZ, P3 ;  /* 0x000000ff229fe208 */ /* 0x008fe40001800000 */
[----:B------:R-:W-:Y:S02]  /*3520*/  @!P6 FSEL R158, R35, RZ, P2 ;  /* 0x000000ff239ee208 */ /* 0x000fe40001000000 */
[----:B------:R-:W-:Y:S01]  /*3530*/  IADD3 R181, R181, 0x200, RZ ;  /* 0x00000200b5b57810 */ /* 0x000fe20007ffe0ff */
        /* <DEDUP_REMOVED lines=8> */
.L_x_5562:
[----:B------:R-:W-:Y:S05]  /*35c0*/  BSYNC B0 ;  /* 0x0000000000007941 */ /* 0x000fea0003800000 */
.L_x_5561:
        /* <DEDUP_REMOVED lines=8> */
.L_x_5564:
[----:B------:R-:W-:Y:S05]  /*3650*/  BSYNC B0 ;  /* 0x0000000000007941 */ /* 0x000fea0003800000 */
.L_x_5563:
        /* <DEDUP_REMOVED lines=8> */
.L_x_5566:
[----:B------:R-:W-:Y:S05]  /*36e0*/  BSYNC B0 ;  /* 0x0000000000007941 */ /* 0x000fea0003800000 */
.L_x_5565:
        /* <DEDUP_REMOVED lines=8> */
.L_x_5568:
[----:B------:R-:W-:Y:S05]  /*3770*/  BSYNC B0 ;  /* 0x0000000000007941 */ /* 0x000fea0003800000 */
.L_x_5567:
        /* <DEDUP_REMOVED lines=8> */
.L_x_5570:
[----:B------:R-:W-:Y:S05]  /*3800*/  BSYNC B0 ;  /* 0x0000000000007941 */ /* 0x000fea0003800000 */
.L_x_5569:
[----:B------:R-:W-:Y:S01]  /*3810*/  @P1 VIADD R191, R7, 0x200 ;  /* 0x0000020007bf1836 */ /* 0x000fe20000000000 */
[C---:B------:R-:W-:Y:S01]  /*3820*/  SEL R152, R231.reuse, R152, P0 ;  /* 0x00000098e7987207 */ /* 0x040fe20000000000 */
[----:B0-----:R-:W-:Y:S01]  /*3830*/  @P4 FMUL.FTZ R7, R231, R224 ;  /* 0x000000e0e7074220 */ /* 0x001fe20000410000 */
[----:B------:R-:W-:Y:S01]  /*3840*/  SEL R153, R222, R153, P0 ;  /* 0x00000099de997207 */ /* 0x000fe20000000000 */
[----:B------:R-:W-:Y:S01]  /*3850*/  @P1 IMAD.WIDE.U32 R192, R191, 0x10, R192 ;  /* 0x00000010bfc01825 */ /* 0x000fe200078e00c0 */
[----:B------:R-:W-:-:S03]  /*3860*/  SEL R154, R159, R154, P0 ;  /* 0x0000009a9f9a7207 */ /* 0x000fc60000000000 */
[----:B-1----:R-:W-:Y:S01]  /*3870*/  @P4 FMUL.FTZ R8, R222, R229 ;  /* 0x000000e5de084220 */ /* 0x002fe20000410000 */
[----:B------:R-:W-:Y:S01]  /*3880*/  SEL R155, R158, R155, P0 ;  /* 0x0000009b9e9b7207 */ /* 0x000fe20000000000 */
[----:B--2---:R-:W-:Y:S01]  /*3890*/  @P4 FMUL.FTZ R157, R159, R226 ;  /* 0x000000e29f9d4220 */ /* 0x004fe20000410000 */
[----:B------:R-:W-:Y:S01]  /*38a0*/  @P4 FMUL.FTZ R6, R52, R7 ;  /* 0x0000000734064220 */ /* 0x000fe20000410000 */
[----:B------:R-:W-:Y:S01]  /*38b0*/  @P4 FMUL.FTZ R9, R53, R8 ;  /* 0x0000000835094220 */ /* 0x000fe20000410000 */
[----:B----4-:R-:W-:Y:S01]  /*38c0*/  @P4 FMUL.FTZ R228, R158, R228 ;  /* 0x000000e49ee44220 */ /* 0x010fe20000410000 */
[----:B------:R0:W-:Y:S01]  /*38d0*/  @P1 STG.E.128 desc[UR4][R192.64], R152 ;  /* 0x00000098c0001986 */ /* 0x0001e2000c101d04 */
[----:B------:R-:W-:Y:S01]  /*38e0*/  @P4 FMUL.FTZ R156, R54, R157 ;  /* 0x0000009d369c4220 */ /* 0x000fe20000410000 */
[----:B------:R-:W-:Y:S01]  /*38f0*/  @P4 F2FP.BF16.F32.PACK_AB R6, RZ, R6 ;  /* 0x00000006ff06423e */ /* 0x000fe200000010ff */
[----:B------:R-:W-:Y:S01]  /*3900*/  @P4 FMUL.FTZ R190, R55, R228 ;  /* 0x000000e437be4220 */ /* 0x000fe20000410000 */
[----:B------:R-:W-:Y:S01]  /*3910*/  @P4 F2FP.BF16.F32.PACK_AB R9, RZ, R9 ;  /* 0x00000009ff09423e */ /* 0x000fe200000010ff */
[----:B------:R-:W-:Y:S01]  /*3920*/  @P4 IMAD.U32 R159, R198, 0x10000, RZ ;  /* 0x00010000c69f4824 */ /* 0x000fe200078e00ff */
[----:B------:R-:W-:Y:S01]  /*3930*/  @P4 F2FP.BF16.F32.PACK_AB R156, RZ, R156 ;  /* 0x0000009cff9c423e */ /* 0x000fe200000010ff */
[----:B------:R-:W-:Y:S01]  /*3940*/  BSSY B0, `(.L_x_5571) ;  /* 0x0000026000007945 */ /* 0x000fe20003800000 */
[----:B------:R-:W-:Y:S01]  /*3950*/  @P4 PRMT R182, R6, 0x7610, R182 ;  /* 0x0000761006b64816 */ /* 0x000fe200000000b6 */
[----:B------:R-:W-:Y:S01]  /*3960*/  @P4 FFMA.FTZ R148, R189, R187, R148 ;  /* 0x000000bbbd944223 */ /* 0x000fe20000010094 */
[----:B------:R-:W-:Y:S01]  /*3970*/  @P4 PRMT R183, R9, 0x7610, R183 ;  /* 0x0000761009b74816 */ /* 0x000fe200000000b7 */
[----:B------:R-:W-:Y:S01]  /*3980*/  @P4 FFMA.FTZ R149, R188, R162, R149 ;  /* 0x000000a2bc954223 */ /* 0x000fe20000010095 */
[----:B------:R-:W-:Y:S01]  /*3990*/  @P4 PRMT R184, R156, 0x7610, R184 ;  /* 0x000076109cb84816 */ /* 0x000fe200000000b8 */
[----:B------:R-:W-:Y:S01]  /*39a0*/  @P4 FFMA.FTZ R150, R163, R161, R150 ;  /* 0x000000a1a3964223 */ /* 0x000fe20000010096 */
        /* <DEDUP_REMOVED lines=8> */
[----:B------:R-:W-:Y:S01]  /*3a30*/  @P4 FFMA.FTZ R147, R206, R204, R147 ;  /* 0x000000ccce934223 */ /* 0x000fe20000010093 */
        /* <DEDUP_REMOVED lines=22> */
.L_x_5572:
[----:B------:R-:W-:Y:S05]  /*3ba0*/  BSYNC B0 ;  /* 0x0000000000007941 */ /* 0x000fea0003800000 */
.L_x_5571:
[----:B------:R-:W-:Y:S02]  /*3bb0*/  IADD3 R2, R2, UR14, RZ ;  /* 0x0000000e02027c10 */ /* 0x000fe4000fffe0ff */
[----:B------:R-:W-:Y:S02]  /*3bc0*/  SEL R181, RZ, 0x1, P5 ;  /* 0x00000001ffb57807 */ /* 0x000fe40002800000 */
[----:B------:R-:W-:-:S13]  /*3bd0*/  ISETP.GE.AND P0, PT, R2, UR15, PT ;  /* 0x0000000f02007c0c */ /* 0x000fda000bf06270 */
[----:B------:R-:W-:Y:S05]  /*3be0*/  @!P0 BRA `(.L_x_5573) ;  /* 0xffffffc8007c8947 */ /* 0x000fea000383ffff */
.L_x_5510:
[----:B------:R-:W1:Y:S01]  /*3bf0*/  S2UR UR6, SR_CTAID.X ;  /* 0x00000000000679c3 */ /* 0x000e620000002500 */
[----:B------:R-:W-:-:S07]  /*3c00*/  LOP3.LUT R9, R0, 0x7f, RZ, 0xc0, !PT ;  /* 0x0000007f00097812 */ /* 0x000fce00078ec0ff */
[----:B------:R-:W2:Y:S08]  /*3c10*/  LDC.64 R2, c[0x0][0x2d0] ;  /* 0x0000b400ff027b82 */ /* 0x000eb00000000a00 */
[----:B------:R-:W3:Y:S08]  /*3c20*/  LDC.64 R4, c[0x0][0x2d8] ;  /* 0x0000b600ff047b82 */ /* 0x000ef00000000a00 */
[----:B0-----:R-:W0:Y:S01]  /*3c30*/  LDC.64 R6, c[0x0][0x2f0] ;  /* 0x0000bc00ff067b82 */ /* 0x001e220000000a00 */
[----:B-1----:R-:W-:Y:S01]  /*3c40*/  LEA.HI R8, R0, UR6, RZ, 0x19 ;  /* 0x0000000600087c11 */ /* 0x002fe2000f8fc8ff */
[----:B------:R-:W-:-:S04]  /*3c50*/  ULDC UR6, c[0x0][0x218] ;  /* 0x0000860000067ab9 */ /* 0x000fc80000000800 */
[----:B------:R-:W-:-:S05]  /*3c60*/  IMAD R8, R8, UR6, RZ ;  /* 0x0000000608087c24 */ /* 0x000fca000f8e02ff */
[----:B------:R-:W-:-:S05]  /*3c70*/  LEA.HI R9, R8, R9, RZ, 0x1e ;  /* 0x0000000908097211 */ /* 0x000fca00078ff0ff */
[----:B--2---:R-:W-:-:S04]  /*3c80*/  IMAD.WIDE.U32 R2, R9, 0x10, R2 ;  /* 0x0000001009027825 */ /* 0x004fc800078e0002 */
[C---:B---3--:R-:W-:Y:S01]  /*3c90*/  IMAD.WIDE.U32 R4, R9.reuse, 0x10, R4 ;  /* 0x0000001009047825 */ /* 0x048fe200078e0004 */
        /* <DEDUP_REMOVED lines=17> */
.L_x_5514:
[----:B------:R-:W-:Y:S01]  /*3db0*/  HFMA2.MMA R200, -RZ, RZ, 0, 1.847743988037109375e-06 ;  /* 0x0000001fffc87435 */ /* 0x000fe200000001ff */
[----:B------:R-:W-:Y:S01]  /*3dc0*/  IMAD.MOV.U32 R194, RZ, RZ, R189 ;  /* 0x000000ffffc27224 */ /* 0x000fe200078e00bd */
[----:B------:R-:W-:Y:S01]  /*3dd0*/  MOV R195, 0x10 ;  /* 0x0000001000c37802 */ /* 0x000fe20000000f00 */
[----:B------:R-:W-:-:S08]  /*3de0*/  IMAD.MOV.U32 R193, RZ, RZ, -0x1 ;  /* 0xffffffffffc17424 */ /* 0x000fd000078e00ff */
[----:B-----5:R-:W-:Y:S05]  /*3df0*/  WARPSYNC.COLLECTIVE R193, `(.L_x_5574) ;  /* 0x00000000c1087348 */ /* 0x020fea0003c00000 */
[----:B------:R0:W1:Y:S02]  /*3e00*/  SHFL.DOWN P1, R192, R194, R195, R200 ;  /* 0x080000c3c2c07389 */ /* 0x00006400000200c8 */
[----:B01---5:R-:W-:Y:S01]  /*3e10*/  ENDCOLLECTIVE ;  /* 0x000000000000791b */ /* 0x023fe20003800000 */
.L_x_5574:
[----:B------:R-:W-:Y:S02]  /*3e20*/  MOV R194, R190 ;  /* 0x000000be00c27202 */ /* 0x000fe40000000f00 */
[----:B------:R-:W-:-:S07]  /*3e30*/  MOV R156, R192 ;  /* 0x000000c0009c7202 */ /* 0x000fce0000000f00 */
[----:B------:R-:W-:Y:S05]  /*3e40*/  WARPSYNC.COLLECTIVE R193, `(.L_x_5575) ;  /* 0x00000000c1087348 */ /* 0x000fea0003c00000 */
[----:B------:R0:W1:Y:S02]  /*3e50*/  SHFL.DOWN P1, R192, R194, R195, R200 ;  /* 0x080000c3c2c07389 */ /* 0x00006400000200c8 */
[----:B01----:R-:W-:Y:S01]  /*3e60*/  ENDCOLLECTIVE ;  /* 0x000000000000791b */ /* 0x003fe20003800000 */
.L_x_5575:
[----:B------:R-:W-:Y:S01]  /*3e70*/  FADD.FTZ R156, R156, R189 ;  /* 0x000000bd9c9c7221 */ /* 0x000fe20000010000 */
[----:B------:R-:W-:-:S04]  /*3e80*/  HFMA2.MMA R195, -RZ, RZ, 0, 4.76837158203125e-07 ;  /* 0x00000008ffc37435 */ /* 0x000fc800000001ff */
[----:B------:R-:W-:Y:S01]  /*3e90*/  MOV R194, R156 ;  /* 0x0000009c00c27202 */ /* 0x000fe20000000f00 */
[----:B------:R-:W-:-:S07]  /*3ea0*/  IMAD.MOV.U32 R157, RZ, RZ, R192 ;  /* 0x000000ffff9d7224 */ /* 0x000fce00078e00c0 */
[----:B------:R-:W-:Y:S05]  /*3eb0*/  WARPSYNC.COLLECTIVE R193, `(.L_x_5576) ;  /* 0x00000000c1087348 */ /* 0x000fea0003c00000 */
[----:B------:R0:W1:Y:S02]  /*3ec0*/  SHFL.DOWN P1, R192, R194, R195, R200 ;  /* 0x080000c3c2c07389 */ /* 0x00006400000200c8 */
[----:B01----:R-:W-:Y:S01]  /*3ed0*/  ENDCOLLECTIVE ;  /* 0x000000000000791b */ /* 0x003fe20003800000 */
.L_x_5576:
[----:B------:R-:W-:-:S04]  /*3ee0*/  FADD.FTZ R157, R157, R190 ;  /* 0x000000be9d9d7221 */ /* 0x000fc80000010000 */
[----:B------:R-:W-:Y:S01]  /*3ef0*/  IMAD.MOV.U32 R194, RZ, RZ, R157 ;  /* 0x000000ffffc27224 */ /* 0x000fe200078e009d */
[----:B------:R-:W-:-:S07]  /*3f00*/  MOV R161, R192 ;  /* 0x000000c000a17202 */ /* 0x000fce0000000f00 */
[----:B------:R-:W-:Y:S05]  /*3f10*/  WARPSYNC.COLLECTIVE R193, `(.L_x_5577) ;  /* 0x00000000c1087348 */ /* 0x000fea0003c00000 */
[----:B------:R0:W1:Y:S02]  /*3f20*/  SHFL.DOWN P1, R192, R194, R195, R200 ;  /* 0x080000c3c2c07389 */ /* 0x00006400000200c8 */
[----:B01----:R-:W-:Y:S01]  /*3f30*/  ENDCOLLECTIVE ;  /* 0x000000000000791b */ /* 0x003fe20003800000 */
.L_x_5577:
[----:B------:R-:W-:Y:S01]  /*3f40*/  FADD.FTZ R161, R156, R161 ;  /* 0x000000a19ca17221 */ /* 0x000fe20000010000 */
[----:B------:R-:W-:-:S04]  /*3f50*/  HFMA2.MMA R195, -RZ, RZ, 0, 2.384185791015625e-07 ;  /* 0x00000004ffc37435 */ /* 0x000fc800000001ff */
[----:B------:R-:W-:Y:S02]  /*3f60*/  MOV R194, R161 ;  /* 0x000000a100c27202 */ /* 0x000fe40000000f00 */
[----:B------:R-:W-:-:S07]  /*3f70*/  MOV R160, R192 ;  /* 0x000000c000a07202 */ /* 0x000fce0000000f00 */
[----:B------:R-:W-:Y:S05]  /*3f80*/  WARPSYNC.COLLECTIVE R193, `(.L_x_5578) ;  /* 0x00000000c1087348 */ /* 0x000fea0003c00000 */
[----:B------:R0:W1:Y:S02]  /*3f90*/  SHFL.DOWN P1, R192, R194, R195, R200 ;  /* 0x080000c3c2c07389 */ /* 0x00006400000200c8 */
[----:B01----:R-:W-:Y:S01]  /*3fa0*/  ENDCOLLECTIVE ;  /* 0x000000000000791b */ /* 0x003fe20003800000 */
.L_x_5578:
[----:B------:R-:W-:-:S05]  /*3fb0*/  FADD.FTZ R160, R157, R160 ;  /* 0x000000a09da07221 */ /* 0x000fca0000010000 */
[----:B------:R-:W-:Y:S01]  /*3fc0*/  MOV R194, R160 ;  /* 0x000000a000c27202 */ /* 0x000fe20000000f00 */
[----:B------:R-:W-:-:S07]  /*3fd0*/  IMAD.MOV.U32 R162, RZ, RZ, R192 ;  /* 0x000000ffffa27224 */ /* 0x000fce00078e00c0 */
[----:B------:R-:W-:Y:S05]  /*3fe0*/  WARPSYNC.COLLECTIVE R193, `(.L_x_5579) ;  /* 0x00000000c1087348 */ /* 0x000fea0003c00000 */
[----:B------:R0:W1:Y:S02]  /*3ff0*/  SHFL.DOWN P1, R192, R194, R195, R200 ;  /* 0x080000c3c2c07389 */ /* 0x00006400000200c8 */
[----:B01----:R-:W-:Y:S01]  /*4000*/  ENDCOLLECTIVE ;  /* 0x000000000000791b */ /* 0x003fe20003800000 */
.L_x_5579:
[----:B------:R-:W-:-:S05]  /*4010*/  FADD.FTZ R162, R161, R162 ;  /* 0x000000a2a1a27221 */ /* 0x000fca0000010000 */
[----:B------:R-:W-:Y:S01]  /*4020*/  MOV R194, R162 ;  /* 0x000000a200c27202 */ /* 0x000fe20000000f00 */
[----:B------:R-:W-:Y:S01]  /*4030*/  IMAD.MOV.U32 R195, RZ, RZ, 0x2 ;  /* 0x00000002ffc37424 */ /* 0x000fe200078e00ff */
[----:B------:R-:W-:-:S07]  /*4040*/  MOV R163, R192 ;  /* 0x000000c000a37202 */ /* 0x000fce0000000f00 */
[----:B------:R-:W-:Y:S05]  /*4050*/  WARPSYNC.COLLECTIVE R193, `(.L_x_5580) ;  /* 0x00000000c1087348 */ /* 0x000fea0003c00000 */
[----:B------:R0:W1:Y:S02]  /*4060*/  SHFL.DOWN P1, R192, R194, R195, R200 ;  /* 0x080000c3c2c07389 */ /* 0x00006400000200c8 */
[----:B01----:R-:W-:Y:S01]  /*4070*/  ENDCOLLECTIVE ;  /* 0x000000000000791b */ /* 0x003fe20003800000 */
.L_x_5580:
[----:B------:R-:W-:-:S05]  /*4080*/  FADD.FTZ R163, R160, R163 ;  /* 0x000000a3a0a37221 */ /* 0x000fca0000010000 */
[----:B------:R-:W-:Y:S02]  /*4090*/  MOV R194, R163 ;  /* 0x000000a300c27202 */ /* 0x000fe40000000f00 */
[----:B------:R-:W-:-:S07]  /*40a0*/  MOV R181, R192 ;  /* 0x000000c000b57202 */ /* 0x000fce0000000f00 */
[----:B------:R-:W-:Y:S05]  /*40b0*/  WARPSYNC.COLLECTIVE R193, `(.L_x_5581) ;  /* 0x00000000c1087348 */ /* 0x000fea0003c00000 */
[----:B------:R0:W1:Y:S02]  /*40c0*/  SHFL.DOWN P1, R192, R194, R195, R200 ;  /* 0x080000c3c2c07389 */ /* 0x00006400000200c8 */
[----:B01----:R-:W-:Y:S01]  /*40d0*/  ENDCOLLECTIVE ;  /* 0x000000000000791b */ /* 0x003fe20003800000 */
.L_x_5581:
[----:B------:R-:W-:Y:S01]  /*40e0*/  FADD.FTZ R189, R162, R181 ;  /* 0x000000b5a2bd7221 */ /* 0x000fe20000010000 */
[----:B------:R-:W-:-:S03]  /*40f0*/  HFMA2.MMA R195, -RZ, RZ, 0, 5.9604644775390625e-08 ;  /* 0x00000001ffc37435 */ /* 0x000fc600000001ff */
[----:B------:R-:W-:Y:S01]  /*4100*/  IMAD.MOV.U32 R194, RZ, RZ, R189 ;  /* 0x000000ffffc27224 */ /* 0x000fe200078e00bd */
[----:B------:R-:W-:-:S07]  /*4110*/  MOV R190, R192 ;  /* 0x000000c000be7202 */ /* 0x000fce0000000f00 */
[----:B------:R-:W-:Y:S05]  /*4120*/  WARPSYNC.COLLECTIVE R193, `(.L_x_5582) ;  /* 0x00000000c1087348 */ /* 0x000fea0003c00000 */
[----:B------:R0:W1:Y:S02]  /*4130*/  SHFL.DOWN P1, R192, R194, R195, R200 ;  /* 0x080000c3c2c07389 */ /* 0x00006400000200c8 */
[----:B01----:R-:W-:Y:S01]  /*4140*/  ENDCOLLECTIVE ;  /* 0x000000000000791b */ /* 0x003fe20003800000 */
.L_x_5582:
[----:B------:R-:W-:-:S05]  /*4150*/  FADD.FTZ R191, R163, R190 ;  /* 0x000000bea3bf7221 */ /* 0x000fca0000010000 */
[----:B------:R-:W-:Y:S02]  /*4160*/  MOV R194, R191 ;  /* 0x000000bf00c27202 */ /* 0x000fe40000000f00 */
[----:B------:R-:W-:-:S07]  /*4170*/  MOV R190, R192 ;  /* 0x000000c000be7202 */ /* 0x000fce0000000f00 */
[----:B------:R-:W-:Y:S05]  /*4180*/  WARPSYNC.COLLECTIVE R193, `(.L_x_5583) ;  /* 0x00000000c1087348 */ /* 0x000fea0003c00000 */
[----:B------:R0:W1:Y:S02]  /*4190*/  SHFL.DOWN P1, R192, R194, R195, R200 ;  /* 0x080000c3c2c07389 */ /* 0x00006400000200c8 */
[----:B01----:R-:W-:Y:S01]  /*41a0*/  ENDCOLLECTIVE ;  /* 0x000000000000791b */ /* 0x003fe20003800000 */
.L_x_5583:
[----:B------:R-:W-:Y:S05]  /*41b0*/  BRA `(.L_x_5584) ;  /* 0xffffffd400b07947 */ /* 0x000fea000383ffff */
.L_x_5585:
        /* <DEDUP_REMOVED lines=12> */
.L_x_11905:


//--------------------- .text._ZN10layer_norm13ln_bwd_kernelINS_13Kernel_traitsIf13__nv_bfloat16fS2_fjLj2560ELj1ELj1ELj4ELj8ENS_18Kernel_traits_baseILj2560EfS2_fS2_fjLj128EEEEELb1ELb0ELb0ELb0EEEvNS_9BwdParamsE --------------------------
	.section	.text._ZN10layer_norm13ln_bwd_kernelINS_13Kernel_traitsIf13__nv_bfloat16fS2_fjLj2560ELj1ELj1ELj4ELj8ENS_18Kernel_traits_baseILj2560EfS2_fS2_fjLj128EEEEELb1ELb0ELb0ELb0EEEvNS_9BwdParamsE,"ax",@progbits
	.align	128
        .global         _ZN10layer_norm13ln_bwd_kernelINS_13Kernel_traitsIf13__nv_bfloat16fS2_fjLj2560ELj1ELj1ELj4ELj8ENS_18Kernel_traits_baseILj2560EfS2_fS2_fjLj128EEEEELb1ELb0ELb0ELb0EEEvNS_9BwdParamsE
        .type           _ZN10layer_norm13ln_bwd_kernelINS_13Kernel_traitsIf13__nv_bfloat16fS2_fjLj2560ELj1ELj1ELj4ELj8ENS_18Kernel_traits_baseILj2560EfS2_fS2_fjLj128EEEEELb1ELb0ELb0ELb0EEEvNS_9BwdParamsE,@function
        .size           _ZN10layer_norm13ln_bwd_kernelINS_13Kernel_traitsIf13__nv_bfloat16fS2_fjLj2560ELj1ELj1ELj4ELj8ENS_18Kernel_traits_baseILj2560EfS2_fS2_fjLj128EEEEELb1ELb0ELb0ELb0EEEvNS_9BwdParamsE,(.L_x_11906 - _ZN10layer_norm13ln_bwd_kernelINS_13Kernel_traitsIf13__nv_bfloat16fS2_fjLj2560ELj1ELj1ELj4ELj8ENS_18Kernel_traits_baseILj2560EfS2_fS2_fjLj128EEEEELb1ELb0ELb0ELb0EEEvNS_9BwdParamsE)
        .other          _ZN10layer_norm13ln_bwd_kernelINS_13Kernel_traitsIf13__nv_bfloat16fS2_fjLj2560ELj1ELj1ELj4ELj8ENS_18Kernel_traits_baseILj2560EfS2_fS2_fjLj128EEEEELb1ELb0ELb0ELb0EEEvNS_9BwdParamsE,@"STO_CUDA_ENTRY STV_DEFAULT"
_ZN10layer_norm13ln_bwd_kernelINS_13Kernel_traitsIf13__nv_bfloat16fS2_fjLj2560ELj1ELj1ELj4ELj8ENS_18Kernel_traits_baseILj2560EfS2_fS2_fjLj128EEEEELb1ELb0ELb0ELb0EEEvNS_9BwdParamsE:
.text._ZN10layer_norm13ln_bwd_kernelINS_13Kernel_traitsIf13__nv_bfloat16fS2_fjLj2560ELj1ELj1ELj4ELj8ENS_18Kernel_traits_baseILj2560EfS2_fS2_fjLj128EEEEELb1ELb0ELb0ELb0EEEvNS_9BwdParamsE:
        /* <DEDUP_REMOVED lines=75> */
.L_x_5608:
[----:B-1----:R-:W1:Y:S01]  /*04b0*/  @P1 LDC.64 R12, c[0x0][0x270] ;  /* 0x00009c00ff0c1b82 */ /* 0x002e620000000a00 */
[----:B------:R-:W-:-:S07]  /*04c0*/  SHF.R.S32.HI R11, RZ, 0x1f, R8 ;  /* 0x0000001fff0b7819 */ /* 0x000fce0000011408 */
[----:B0-234-:R-:W2:Y:S08]  /*04d0*/  LDC.64 R106, c[0x0][0x250] ;  /* 0x00009400ff6a7b82 */ /* 0x01deb00000000a00 */
[----:B------:R-:W3:Y:S01]  /*04e0*/  LDC.64 R104, c[0x0][0x258] ;  /* 0x00009600ff687b82 */ /* 0x000ee20000000a00 */
[----:B-1----:R-:W-:-:S04]  /*04f0*/  @P1 LEA R108, P0, R8, R12, 0x1 ;  /* 0x0000000c086c1211 */ /* 0x002fc800078008ff */
[C---:B------:R-:W-:Y:S01]  /*0500*/  @P1 LEA.HI.X R109, R8.reuse, R13, R11, 0x1, P0 ;  /* 0x0000000d086d1211 */ /* 0x040fe200000f0c0b */
[----:B--2---:R-:W-:-:S04]  /*0510*/  IMAD.WIDE R106, R8, 0x4, R106 ;  /* 0x00000004086a7825 */ /* 0x004fc800078e026a */
[----:B-----5:R1:W5:Y:S04]  /*0520*/  @P1 LDG.E.U16 R135, desc[UR4][R108.64] ;  /* 0x000000046c871981 */ /* 0x020368000c1e1500 */
        /* <DEDUP_REMOVED lines=14> */
[----:B------:R-:W1:Y:S01]  /*0610*/  LDC.64 R18, c[0x0][0x2b8] ;  /* 0x0000ae00ff127b82 */ /* 0x000e620000000a00 */
[----:B------:R-:W-:-:S04]  /*0620*/  LEA R108, P0, R11, UR12, 0x2 ;  /* 0x0000000c0b6c7c11 */ /* 0x000fc8000f8010ff */
[C---:B------:R-:W-:Y:S02]  /*0630*/  LEA.HI.X R109, R11.reuse, UR13, RZ, 0x2, P0 ;  /* 0x0000000d0b6d7c11 */ /* 0x040fe400080f14ff */
[----:B------:R-:W-:-:S03]  /*0640*/  LEA R16, P0, R11, UR10, 0x4 ;  /* 0x0000000a0b107c11 */ /* 0x000fc6000f8020ff */
[----:B------:R-:W5:Y:S01]  /*0650*/  LDG.E R7, desc[UR4][R108.64] ;  /* 0x000000046c077981 */ /* 0x000f62000c1e1900 */
[----:B------:R-:W-:Y:S02]  /*0660*/  LEA.HI.X R17, R11, UR11, RZ, 0x4, P0 ;  /* 0x0000000b0b117c11 */ /* 0x000fe400080f24ff */
[----:B------:R-:W-:-:S04]  /*0670*/  ISETP.NE.U32.AND P0, PT, RZ, UR8, PT ;  /* 0x00000008ff007c0c */ /* 0x000fc8000bf05070 */
[----:B------:R-:W-:Y:S01]  /*0680*/  ISETP.NE.AND.EX P0, PT, RZ, UR9, PT, P0 ;  /* 0x00000009ff007c0c */ /* 0x000fe2000bf05300 */
[C---:B-1----:R-:W-:Y:S02]  /*0690*/  IMAD.WIDE.U32 R104, R11.reuse, 0x8, R18 ;  /* 0x000000080b687825 */ /* 0x042fe400078e0012 */
[----:B------:R-:W2:Y:S04]  /*06a0*/  LDG.E.128 R16, desc[UR4][R16.64] ;  /* 0x0000000410107981 */ /* 0x000ea8000c1e1d00 */
[----:B------:R-:W3:Y:S06]  /*06b0*/  LDG.E.64 R104, desc[UR4][R104.64] ;  /* 0x0000000468687981 */ /* 0x000eec000c1e1b00 */
[----:B------:R-:W-:-:S04]  /*06c0*/  @P0 LEA R106, P6, R11, UR8, 0x4 ;  /* 0x000000080b6a0c11 */ /* 0x000fc8000f8c20ff */
[----:B------:R-:W-:-:S05]  /*06d0*/  @P0 LEA.HI.X R107, R11, UR9, RZ, 0x4, P6 ;  /* 0x000000090b6b0c11 */ /* 0x000fca000b0f24ff */
[----:B------:R1:W5:Y:S01]  /*06e0*/  @P0 LDG.E.128 R20, desc[UR4][R106.64] ;  /* 0x000000046a140981 */ /* 0x000362000c1e1d00 */
[----:B0-----:R-:W-:-:S04]  /*06f0*/  ISETP.NE.AND P0, PT, R9, RZ, PT ;  /* 0x000000ff0900720c */ /* 0x001fc80003f05270 */
[----:B-----5:R-:W-:Y:S02]  /*0700*/  FSEL R110, R147, RZ, !P0 ;  /* 0x000000ff936e7208 */ /* 0x020fe40004000000 */
[----:B------:R-:W-:-:S03]  /*0710*/  IADD3 R151, R11, 0x80, RZ ;  /* 0x000000800b977810 */ /* 0x000fc60007ffe0ff */
[----:B--2---:R-:W-:Y:S01]  /*0720*/  FADD.FTZ R111, -R110, R16 ;  /* 0x000000106e6f7221 */ /* 0x004fe20000010100 */
[----:B---3--:R-:W-:Y:S02]  /*0730*/  MOV R3, R104 ;  /* 0x0000006800037202 */ /* 0x008fe40000000f00 */
[--C-:B------:R-:W-:Y:S02]  /*0740*/  SHF.R.U64 R114, R104, 0x10, R105.reuse ;  /* 0x0000001068727819 */ /* 0x100fe40000001269 */
[----:B------:R-:W-:Y:S02]  /*0750*/  MOV R14, R105 ;  /* 0x00000069000e7202 */ /* 0x000fe40000000f00 */
[----:B------:R-:W-:Y:S01]  /*0760*/  SHF.R.U32.HI R112, RZ, 0x10, R105 ;  /* 0x00000010ff707819 */ /* 0x000fe20000011669 */
[C---:B------:R-:W-:Y:S01]  /*0770*/  FADD.FTZ R105, -R110.reuse, R17 ;  /* 0x000000116e697221 */ /* 0x040fe20000010100 */
[----:B------:R-:W-:Y:S01]  /*0780*/  SHF.L.U32 R17, R3, 0x10, RZ ;  /* 0x0000001003117819 */ /* 0x000fe200000006ff */
[----:B------:R-:W-:Y:S01]  /*0790*/  FADD.FTZ R149, -R110, R18 ;  /* 0x000000126e957221 */ /* 0x000fe20000010100 */
[----:B------:R-:W-:Y:S01]  /*07a0*/  SHF.L.U32 R18, R114, 0x10, RZ ;  /* 0x0000001072127819 */ /* 0x000fe200000006ff */
[----:B------:R-:W-:Y:S01]  /*07b0*/  FMUL.FTZ R3, R12, R111 ;  /* 0x0000006f0c037220 */ /* 0x000fe20000410000 */
[----:B-1----:R-:W-:Y:S01]  /*07c0*/  SHF.L.U32 R107, R14, 0x10, RZ ;  /* 0x000000100e6b7819 */ /* 0x002fe200000006ff */
[----:B------:R-:W-:Y:S01]  /*07d0*/  FMUL.FTZ R16, R80, R17 ;  /* 0x0000001150107220 */ /* 0x000fe20000410000 */
[----:B------:R-:W-:Y:S01]  /*07e0*/  FADD.FTZ R109, -R110, R19 ;  /* 0x000000136e6d7221 */ /* 0x000fe20000010100 */
[----:B------:R-:W-:Y:S01]  /*07f0*/  FMUL.FTZ R14, R12, R105 ;  /* 0x000000690c0e7220 */ /* 0x000fe20000410000 */
[----:B------:R-:W-:Y:S01]  /*0800*/  FADD.FTZ R40, R40, R17 ;  /* 0x0000001128287221 */ /* 0x000fe20000010000 */
[----:B------:R-:W-:Y:S01]  /*0810*/  FFMA.FTZ R60, R3, R17, R60 ;  /* 0x00000011033c7223 */ /* 0x000fe2000001003c */
[----:B------:R-:W-:Y:S01]  /*0820*/  FMUL.FTZ R19, R12, R149 ;  /* 0x000000950c137220 */ /* 0x000fe20000410000 */
[----:B------:R-:W-:Y:S01]  /*0830*/  FMUL.FTZ R17, R81, R18 ;  /* 0x0000001251117220 */ /* 0x000fe20000410000 */
[----:B------:R-:W-:Y:S01]  /*0840*/  FADD.FTZ R104, RZ, R16 ;  /* 0x00000010ff687221 */ /* 0x000fe20000010000 */
[----:B------:R-:W-:Y:S01]  /*0850*/  FFMA.FTZ R105, R3, R16, RZ ;  /* 0x0000001003697223 */ /* 0x000fe200000100ff */
        /* <DEDUP_REMOVED lines=8> */
[----:B------:R-:W-:-:S02]  /*08e0*/  FMUL.FTZ R114, R12, R109 ;  /* 0x0000006d0c727220 */ /* 0x000fc40000410000 */
[----:B------:R-:W-:Y:S01]  /*08f0*/  FMUL.FTZ R112, R83, R106 ;  /* 0x0000006a53707220 */ /* 0x000fe20000410000 */
[----:B------:R-:W-:Y:S01]  /*0900*/  FADD.FTZ R107, R107, R18 ;  /* 0x000000126b6b7221 */ /* 0x000fe20000010000 */
[----:B------:R-:W-:Y:S01]  /*0910*/  FFMA.FTZ R105, R19, R18, R104 ;  /* 0x0000001213697223 */ /* 0x000fe20000010068 */
[----:B------:R-:W-:Y:S01]  /*0920*/  FADD.FTZ R43, R43, R106 ;  /* 0x0000006a2b2b7221 */ /* 0x000fe20000010000 */
[C---:B------:R-:W-:Y:S01]  /*0930*/  FFMA.FTZ R63, R114.reuse, R106, R63 ;  /* 0x0000006a723f7223 */ /* 0x040fe2000001003f */
[----:B------:R-:W-:Y:S01]  /*0940*/  FADD.FTZ R149, R107, R112 ;  /* 0x000000706b957221 */ /* 0x000fe20000010000 */
[----:B------:R-:W-:-:S07]  /*0950*/  FFMA.FTZ R150, R114, R112, R105 ;  /* 0x0000007072967223 */ /* 0x000fce0000010069 */
.L_x_5588:
[----:B------:R-:W-:Y:S05]  /*0960*/  BSYNC B0 ;  /* 0x0000000000007941 */ /* 0x000fea0003800000 */
.L_x_5587:
[----:B------:R-:W-:Y:S04]  /*0970*/  BSSY B0, `(.L_x_5589) ;  /* 0x0000037000007945 */ /* 0x000fe80003800000 */
[----:B------:R-:W-:Y:S05]  /*0980*/  @!P4 BRA `(.L_x_5590) ;  /* 0x0000000000d4c947 */ /* 0x000fea0003800000 */
[----:B------:R-:W1:Y:S01]  /*0990*/  LDC.64 R106, c[0x0][0x2b8] ;  /* 0x0000ae00ff6a7b82 */ /* 0x000e620000000a00 */
[----:B------:R-:W-:-:S04]  /*09a0*/  LEA R116, P0, R151, UR12, 0x2 ;  /* 0x0000000c97747c11 */ /* 0x000fc8000f8010ff */
[C---:B------:R-:W-:Y:S02]  /*09b0*/  LEA.HI.X R117, R151.reuse, UR13, RZ, 0x2, P0 ;  /* 0x0000000d97757c11 */ /* 0x040fe400080f14ff */
[----:B------:R-:W-:-:S03]  /*09c0*/  LEA R104, P0, R151, UR10, 0x4 ;  /* 0x0000000a97687c11 */ /* 0x000fc6000f8020ff */
[----:B------:R2:W5:Y:S01]  /*09d0*/  LDG.E R6, desc[UR4][R116.64] ;  /* 0x0000000474067981 */ /* 0x000562000c1e1900 */
[----:B------:R-:W-:Y:S02]  /*09e0*/  LEA.HI.X R105, R151, UR11, RZ, 0x4, P0 ;  /* 0x0000000b97697c11 */ /* 0x000fe400080f24ff */
[----:B------:R-:W-:-:S04]  /*09f0*/  ISETP.NE.U32.AND P0, PT, RZ, UR8, PT ;  /* 0x00000008ff007c0c */ /* 0x000fc8000bf05070 */
[----:B------:R-:W-:Y:S01]  /*0a00*/  ISETP.NE.AND.EX P0, PT, RZ, UR9, PT, P0 ;  /* 0x00000009ff007c0c */ /* 0x000fe2000bf05300 */
[C---:B-1----:R-:W-:Y:S02]  /*0a10*/  IMAD.WIDE.U32 R108, R151.reuse, 0x8, R106 ;  /* 0x00000008976c7825 */ /* 0x042fe400078e006a */
[----:B------:R-:W3:Y:S04]  /*0a20*/  LDG.E.128 R104, desc[UR4][R104.64] ;  /* 0x0000000468687981 */ /* 0x000ee8000c1e1d00 */
[----:B------:R-:W4:Y:S06]  /*0a30*/  LDG.E.64 R108, desc[UR4][R108.64] ;  /* 0x000000046c6c7981 */ /* 0x000f2c000c1e1b00 */
[----:B------:R-:W-:-:S04]  /*0a40*/  @P0 LEA R110, P6, R151, UR8, 0x4 ;  /* 0x00000008976e0c11 */ /* 0x000fc8000f8c20ff */
[----:B------:R-:W-:-:S05]  /*0a50*/  @P0 LEA.HI.X R111, R151, UR9, RZ, 0x4, P6 ;  /* 0x00000009976f0c11 */ /* 0x000fca000b0f24ff */
[----:B------:R1:W5:Y:S01]  /*0a60*/  @P0 LDG.E.128 R84, desc[UR4][R110.64] ;  /* 0x000000046e540981 */ /* 0x000362000c1e1d00 */
[----:B0-----:R-:W-:-:S04]  /*0a70*/  ISETP.NE.AND P0, PT, R9, RZ, PT ;  /* 0x000000ff0900720c */ /* 0x001fc80003f05270 */
[----:B-----5:R-:W-:Y:S02]  /*0a80*/  FSEL R155, R147, RZ, !P0 ;  /* 0x000000ff939b7208 */ /* 0x020fe40004000000 */
[----:B------:R-:W-:Y:S02]  /*0a90*/  IADD3 R151, R151, 0x80, RZ ;  /* 0x0000008097977810 */ /* 0x000fe40007ffe0ff */
[----:B----4-:R-:W-:Y:S02]  /*0aa0*/  MOV R113, R108 ;  /* 0x0000006c00717202 */ /* 0x010fe40000000f00 */
[--C-:B------:R-:W-:Y:S02]  /*0ab0*/  SHF.R.U64 R120, R108, 0x10, R109.reuse ;  /* 0x000000106c787819 */ /* 0x100fe4000000126d */
[----:B------:R-:W-:Y:S02]  /*0ac0*/  MOV R115, R109 ;  /* 0x0000006d00737202 */ /* 0x000fe40000000f00 */
[----:B------:R-:W-:Y:S01]  /*0ad0*/  SHF.R.U32.HI R118, RZ, 0x10, R109 ;  /* 0x00000010ff767819 */ /* 0x000fe2000001166d */
[----:B---3--:R-:W-:Y:S01]  /*0ae0*/  FADD.FTZ R109, -R155, R105 ;  /* 0x000000699b6d7221 */ /* 0x008fe20000010100 */
[----:B------:R-:W-:Y:S01]  /*0af0*/  SHF.L.U32 R105, R113, 0x10, RZ ;  /* 0x0000001071697819 */ /* 0x000fe200000006ff */
[C---:B------:R-:W-:Y:S01]  /*0b00*/  FADD.FTZ R119, -R155.reuse, R104 ;  /* 0x000000689b777221 */ /* 0x040fe20000010100 */
[----:B------:R-:W-:Y:S01]  /*0b10*/  SHF.L.U32 R104, R120, 0x10, RZ ;  /* 0x0000001078687819 */ /* 0x000fe200000006ff */
[C---:B------:R-:W-:Y:S01]  /*0b20*/  FADD.FTZ R153, -R155.reuse, R106 ;  /* 0x0000006a9b997221 */ /* 0x040fe20000010100 */
[----:B------:R-:W-:Y:S01]  /*0b30*/  SHF.L.U32 R108, R118, 0x10, RZ ;  /* 0x00000010766c7819 */ /* 0x000fe200000006ff */
[C---:B--2---:R-:W-:Y:S01]  /*0b40*/  FMUL.FTZ R116, R12.reuse, R109 ;  /* 0x0000006d0c747220 */ /* 0x044fe20000410000 */
[----:B------:R-:W-:Y:S01]  /*0b50*/  FMUL.FTZ R113, R12, R119 ;  /* 0x000000770c717220 */ /* 0x000fe20000410000 */
[----:B------:R-:W-:Y:S01]  /*0b60*/  FMUL.FTZ R118, R76, R105 ;  /* 0x000000694c767220 */ /* 0x000fe20000410000 */
        /* <DEDUP_REMOVED lines=23> */
.L_x_5590:
[----:B------:R-:W-:Y:S05]  /*0ce0*/  BSYNC B0 ;  /* 0x0000000000007941 */ /* 0x000fea0003800000 */
.L_x_5589:
        /* <DEDUP_REMOVED lines=9> */
[----:B------:R-:W3:Y:S01]  /*0d80*/  LDG.E.128 R104, desc[UR4][R104.64] ;  /* 0x0000000468687981 */ /* 0x000ee2000c1e1d00 */
[----:B------:R-:W-:Y:S01]  /*0d90*/  ISETP.NE.AND.EX P0, PT, RZ, UR9, PT, P0 ;  /* 0x00000009ff007c0c */ /* 0x000fe2000bf05300 */
[----:B-1----:R-:W-:-:S06]  /*0da0*/  IMAD.WIDE.U32 R108, R151, 0x8, R108 ;  /* 0x00000008976c7825 */ /* 0x002fcc00078e006c */
[----:B------:R-:W4:Y:S06]  /*0db0*/  LDG.E.64 R108, desc[UR4][R108.64] ;  /* 0x000000046c6c7981 */ /* 0x000f2c000c1e1b00 */
[----:B------:R-:W-:-:S04]  /*0dc0*/  @P0 LEA R110, P6, R151, UR8, 0x4 ;  /* 0x00000008976e0c11 */ /* 0x000fc8000f8c20ff */
[----:B------:R-:W-:-:S05]  /*0dd0*/  @P0 LEA.HI.X R111, R151, UR9, RZ, 0x4, P6 ;  /* 0x00000009976f0c11 */ /* 0x000fca000b0f24ff */
[----:B------:R1:W5:Y:S01]  /*0de0*/  @P0 LDG.E.128 R88, desc[UR4][R110.64] ;  /* 0x000000046e580981 */ /* 0x000362000c1e1d00 */
[----:B0-----:R-:W-:-:S04]  /*0df0*/  ISETP.NE.AND P0, PT, R9, RZ, PT ;  /* 0x000000ff0900720c */ /* 0x001fc80003f05270 */
[----:B-----5:R-:W-:Y:S02]  /*0e00*/  FSEL R155, R147, RZ, !P0 ;  /* 0x000000ff939b7208 */ /* 0x020fe40004000000 */
[----:B------:R-:W-:-:S03]  /*0e10*/  IADD3 R151, R151, 0x80, RZ ;  /* 0x0000008097977810 */ /* 0x000fc60007ffe0ff */
[C---:B---3--:R-:W-:Y:S01]  /*0e20*/  FADD.FTZ R127, -R155.reuse, R104 ;  /* 0x000000689b7f7221 */ /* 0x048fe20000010100 */
[C---:B------:R-:W-:Y:S01]  /*0e30*/  FADD.FTZ R153, -R155.reuse, R106 ;  /* 0x0000006a9b997221 */ /* 0x040fe20000010100 */
[----:B----4-:R-:W-:Y:S02]  /*0e40*/  MOV R121, R108 ;  /* 0x0000006c00797202 */ /* 0x010fe40000000f00 */
[--C-:B------:R-:W-:Y:S02]  /*0e50*/  SHF.R.U64 R128, R108, 0x10, R109.reuse ;  /* 0x000000106c807819 */ /* 0x100fe4000000126d */
[----:B------:R-:W-:Y:S02]  /*0e60*/  MOV R123, R109 ;  /* 0x0000006d007b7202 */ /* 0x000fe40000000f00 */
[----:B------:R-:W-:Y:S01]  /*0e70*/  SHF.R.U32.HI R126, RZ, 0x10, R109 ;  /* 0x00000010ff7e7819 */ /* 0x000fe2000001166d */
[----:B------:R-:W-:Y:S01]  /*0e80*/  FADD.FTZ R109, -R155, R105 ;  /* 0x000000699b6d7221 */ /* 0x000fe20000010100 */
[----:B------:R-:W-:-:S02]  /*0e90*/  SHF.L.U32 R105, R121, 0x10, RZ ;  /* 0x0000001079697819 */ /* 0x000fc400000006ff */
[----:B------:R-:W-:Y:S01]  /*0ea0*/  SHF.L.U32 R104, R128, 0x10, RZ ;  /* 0x0000001080687819 */ /* 0x000fe200000006ff */
[----:B--2---:R-:W-:Y:S01]  /*0eb0*/  FMUL.FTZ R124, R12, R109 ;  /* 0x0000006d0c7c7220 */ /* 0x004fe20000410000 */
[----:B------:R-:W-:Y:S01]  /*0ec0*/  SHF.L.U32 R108, R126, 0x10, RZ ;  /* 0x000000107e6c7819 */ /* 0x000fe200000006ff */
        /* <DEDUP_REMOVED lines=25> */
.L_x_5592:
[----:B------:R-:W-:Y:S05]  /*1060*/  BSYNC B0 ;  /* 0x0000000000007941 */ /* 0x000fea0003800000 */
.L_x_5591:
        /* <DEDUP_REMOVED lines=55> */
.L_x_5594:
[----:B------:R-:W-:Y:S05]  /*13e0*/  BSYNC B0 ;  /* 0x0000000000007941 */ /* 0x000fea0003800000 */
.L_x_5593:
        /* <DEDUP_REMOVED lines=13> */
[C---:B-1----:R-:W-:Y:S02]  /*14c0*/  IMAD.WIDE.U32 R110, R151.reuse, 0x8, R106 ;  /* 0x00000008976e7825 */ /* 0x042fe400078e006a */
[----:B------:R-:W2:Y:S04]  /*14d0*/  LDG.E.128 R104, desc[UR4][R104.64] ;  /* 0x0000000468687981 */ /* 0x000ea8000c1e1d00 */
[----:B------:R-:W3:Y:S06]  /*14e0*/  LDG.E.64 R110, desc[UR4][R110.64] ;  /* 0x000000046e6e7981 */ /* 0x000eec000c1e1b00 */
[----:B------:R-:W-:-:S04]  /*14f0*/  @P0 LEA R108, P6, R151, UR8, 0x4 ;  /* 0x00000008976c0c11 */ /* 0x000fc8000f8c20ff */
[----:B------:R-:W-:-:S05]  /*1500*/  @P0 LEA.HI.X R109, R151, UR9, RZ, 0x4, P6 ;  /* 0x00000009976d0c11 */ /* 0x000fca000b0f24ff */
[----:B------:R1:W5:Y:S01]  /*1510*/  @P0 LDG.E.128 R96, desc[UR4][R108.64] ;  /* 0x000000046c600981 */ /* 0x000362000c1e1d00 */
[----:B--2---:R-:W-:Y:S01]  /*1520*/  FADD.FTZ R147, -R148, R105 ;  /* 0x0000006994937221 */ /* 0x004fe20000010100 */
[----:B---3--:R-:W-:Y:S02]  /*1530*/  MOV R139, R110 ;  /* 0x0000006e008b7202 */ /* 0x008fe40000000f00 */
[--C-:B------:R-:W-:Y:S01]  /*1540*/  SHF.R.U64 R146, R110, 0x10, R111.reuse ;  /* 0x000000106e927819 */ /* 0x100fe2000000126f */
[C---:B------:R-:W-:Y:S01]  /*1550*/  FADD.FTZ R145, -R148.reuse, R104 ;  /* 0x0000006894917221 */ /* 0x040fe20000010100 */
[----:B------:R-:W-:Y:S02]  /*1560*/  SHF.R.U32.HI R144, RZ, 0x10, R111 ;  /* 0x00000010ff907819 */ /* 0x000fe4000001166f */
[----:B------:R-:W-:Y:S01]  /*1570*/  SHF.L.U32 R105, R139, 0x10, RZ ;  /* 0x000000108b697819 */ /* 0x000fe200000006ff */
[----:B------:R-:W-:Y:S01]  /*1580*/  FADD.FTZ R151, -R148, R106 ;  /* 0x0000006a94977221 */ /* 0x000fe20000010100 */
[----:B------:R-:W-:Y:S01]  /*1590*/  MOV R141, R111 ;  /* 0x0000006f008d7202 */ /* 0x000fe20000000f00 */
[----:B0-----:R-:W-:Y:S01]  /*15a0*/  FMUL.FTZ R142, R12, R147 ;  /* 0x000000930c8e7220 */ /* 0x001fe20000410000 */
[----:B------:R-:W-:Y:S01]  /*15b0*/  SHF.L.U32 R104, R146, 0x10, RZ ;  /* 0x0000001092687819 */ /* 0x000fe200000006ff */
[----:B------:R-:W-:Y:S01]  /*15c0*/  FMUL.FTZ R139, R12, R145 ;  /* 0x000000910c8b7220 */ /* 0x000fe20000410000 */
[----:B-1----:R-:W-:Y:S01]  /*15d0*/  SHF.L.U32 R108, R144, 0x10, RZ ;  /* 0x00000010906c7819 */ /* 0x002fe200000006ff */
        /* <DEDUP_REMOVED lines=24> */
.L_x_5596:
[----:B------:R-:W-:Y:S05]  /*1760*/  BSYNC B0 ;  /* 0x0000000000007941 */ /* 0x000fea0003800000 */
.L_x_5595:
        /* <DEDUP_REMOVED lines=28> */
.L_x_5619:
[----:B------:R-:W4:Y:S01]  /*1930*/  S2R R109, SR_CgaCtaId ;  /* 0x00000000006d7919 */ /* 0x000f220000008800 */
[----:B------:R-:W-:Y:S01]  /*1940*/  LOP3.LUT P6, RZ, R10, 0x1f, RZ, 0xc0, !PT ;  /* 0x0000001f0aff7812 */ /* 0x000fe200078cc0ff */
[----:B--2---:R-:W-:Y:S01]  /*1950*/  FADD.FTZ R134, R135, R134 ;  /* 0x0000008687867221 */ /* 0x004fe20000010000 */
[----:B------:R-:W-:Y:S01]  /*1960*/  MOV R108, 0x400 ;  /* 0x00000400006c7802 */ /* 0x000fe20000000f00 */
[----:B-1-3--:R-:W-:Y:S01]  /*1970*/  FADD.FTZ R135, R106, R107 ;  /* 0x0000006b6a877221 */ /* 0x00afe20000010000 */
[----:B------:R-:W-:Y:S05]  /*1980*/  WARPSYNC.ALL ;  /* 0x0000000000007948 */ /* 0x000fea0003800000 */
[----:B------:R-:W-:Y:S04]  /*1990*/  BSSY B0, `(.L_x_5598) ;  /* 0x000004e000007945 */ /* 0x000fe80003800000 */
[----:B------:R-:W-:-:S04]  /*19a0*/  @!P6 LOP3.LUT R105, R105, 0x3, RZ, 0xc0, !PT ;  /* 0x000000036969e812 */ /* 0x000fc800078ec0ff */
[----:B------:R-:W-:Y:S02]  /*19b0*/  @!P6 IADD3 R105, R104, R105, RZ ;  /* 0x000000696869e210 */ /* 0x000fe40007ffe0ff */
        /* <DEDUP_REMOVED lines=75> */
.L_x_5599:
[----:B------:R-:W-:Y:S05]  /*1e70*/  BSYNC B0 ;  /* 0x0000000000007941 */ /* 0x000fea0003800000 */
.L_x_5598:
        /* <DEDUP_REMOVED lines=57> */
.L_x_5601:
[----:B------:R-:W-:Y:S05]  /*2210*/  BSYNC B0 ;  /* 0x0000000000007941 */ /* 0x000fea0003800000 */
.L_x_5600:
        /* <DEDUP_REMOVED lines=57> */
.L_x_5603:
[----:B------:R-:W-:Y:S05]  /*25b0*/  BSYNC B0 ;  /* 0x0000000000007941 */ /* 0x000fea0003800000 */
.L_x_5602:
        /* <DEDUP_REMOVED lines=57> */
.L_x_5605:
[----:B------:R-:W-:Y:S05]  /*2950*/  BSYNC B0 ;  /* 0x0000000000007941 */ /* 0x000fea0003800000 */
.L_x_5604:
        /* <DEDUP_REMOVED lines=49> */
[----:B------:R-:W2:Y:S01]  /*2c70*/  F2F.BF16.F32 R109, R110 ;  /* 0x0000006e006d7304 */ /* 0x000ea20000202000 */
[----:B-1----:R-:W-:-:S07]  /*2c80*/  IMAD.WIDE.U32 R106, R106, 0x10000, RZ ;  /* 0x000100006a6a7825 */ /* 0x002fce00078e00ff */
[----:B------:R-:W1:Y:S01]  /*2c90*/  F2F.BF16.F32 R111, R111 ;  /* 0x0000006f006f7304 */ /* 0x000e620000202000 */
[----:B------:R-:W-:Y:S01]  /*2ca0*/  LOP3.LUT R106, R106, R135, RZ, 0xfc, !PT ;  /* 0x000000876a6a7212 */ /* 0x000fe200078efcff */
[----:B0-----:R-:W-:Y:S01]  /*2cb0*/  IMAD.WIDE.U32 R104, R11, 0x8, R104 ;  /* 0x000000080b687825 */ /* 0x001fe200078e0068 */
[----:B--2---:R-:W-:-:S04]  /*2cc0*/  SHF.L.U32 R109, R109, 0x10, RZ ;  /* 0x000000106d6d7819 */ /* 0x004fc800000006ff */
[----:B-1----:R-:W-:-:S05]  /*2cd0*/  LOP3.LUT R107, R107, R109, R111, 0xfe, !PT ;  /* 0x0000006d6b6b7212 */ /* 0x002fca00078efe6f */
[----:B------:R4:W-:Y:S02]  /*2ce0*/  STG.E.64 desc[UR4][R104.64], R106 ;  /* 0x0000006a68007986 */ /* 0x0009e4000c101b04 */
.L_x_5607:
[----:B------:R-:W-:Y:S05]  /*2cf0*/  BSYNC B0 ;  /* 0x0000000000007941 */ /* 0x000fea0003800000 */
.L_x_5606:
[----:B------:R-:W-:Y:S02]  /*2d00*/  IADD3 R8, R8, UR18, RZ ;  /* 0x0000001208087c10 */ /* 0x000fe4000fffe0ff */
[----:B------:R-:W-:Y:S02]  /*2d10*/  SEL R134, RZ, 0x1, P0 ;  /* 0x00000001ff867807 */ /* 0x000fe40000000000 */
[----:B------:R-:W-:-:S13]  /*2d20*/  ISETP.GE.AND P0, PT, R8, UR19, PT ;  /* 0x0000001308007c0c */ /* 0x000fda000bf06270 */
[----:B------:R-:W-:Y:S05]  /*2d30*/  @!P0 BRA `(.L_x_5608) ;  /* 0xffffffd400dc8947 */ /* 0x000fea000383ffff */
.L_x_5586:
        /* <DEDUP_REMOVED lines=42> */
.L_x_5597:
[----:B------:R-:W-:Y:S02]  /*2fe0*/  MOV R154, R149 ;  /* 0x00000095009a7202 */ /* 0x000fe40000000f00 */
[----:B------:R-:W-:Y:S02]  /*2ff0*/  MOV R153, 0x10 ;  /* 0x0000001000997802 */ /* 0x000fe40000000f00 */
[----:B------:R-:W-:Y:S02]  /*3000*/  MOV R156, 0x1f ;  /* 0x0000001f009c7802 */ /* 0x000fe40000000f00 */
[----:B------:R-:W-:-:S07]  /*3010*/  MOV R151, 0xffffffff ;  /* 0xffffffff00977802 */ /* 0x000fce0000000f00 */
[----:B0-----:R-:W-:Y:S05]  /*3020*/  WARPSYNC.COLLECTIVE R151, `(.L_x_5609) ;  /* 0x0000000097087348 */ /* 0x001fea0003c00000 */
[----:B------:R1:W2:Y:S02]  /*3030*/  SHFL.DOWN P6, R152, R154, R153, R156 ;  /* 0x080000999a987389 */ /* 0x0002a400000c009c */
[----:B012---:R-:W-:Y:S01]  /*3040*/  ENDCOLLECTIVE ;  /* 0x000000000000791b */ /* 0x007fe20003800000 */
.L_x_5609:
[----:B------:R-:W-:Y:S02]  /*3050*/  MOV R154, R150 ;  /* 0x00000096009a7202 */ /* 0x000fe40000000f00 */
[----:B------:R-:W-:-:S07]  /*3060*/  MOV R106, R152 ;  /* 0x00000098006a7202 */ /* 0x000fce0000000f00 */
[----:B------:R-:W-:Y:S05]  /*3070*/  WARPSYNC.COLLECTIVE R151, `(.L_x_5610) ;  /* 0x0000000097087348 */ /* 0x000fea0003c00000 */
[----:B------:R0:W1:Y:S02]  /*3080*/  SHFL.DOWN P6, R152, R154, R153, R156 ;  /* 0x080000999a987389 */ /* 0x00006400000c009c */
[----:B01----:R-:W-:Y:S01]  /*3090*/  ENDCOLLECTIVE ;  /* 0x000000000000791b */ /* 0x003fe20003800000 */
.L_x_5610:
[----:B------:R-:W-:-:S05]  /*30a0*/  FADD.FTZ R106, R106, R149 ;  /* 0x000000956a6a7221 */ /* 0x000fca0000010000 */
[----:B------:R-:W-:Y:S02]  /*30b0*/  MOV R154, R106 ;  /* 0x0000006a009a7202 */ /* 0x000fe40000000f00 */
[----:B------:R-:W-:Y:S02]  /*30c0*/  MOV R153, 0x8 ;  /* 0x0000000800997802 */ /* 0x000fe40000000f00 */
[----:B------:R-:W-:-:S07]  /*30d0*/  MOV R107, R152 ;  /* 0x00000098006b7202 */ /* 0x000fce0000000f00 */
[----:B------:R-:W-:Y:S05]  /*30e0*/  WARPSYNC.COLLECTIVE R151, `(.L_x_5611) ;  /* 0x0000000097087348 */ /* 0x000fea0003c00000 */
[----:B------:R0:W1:Y:S02]  /*30f0*/  SHFL.DOWN P6, R152, R154, R153, R156 ;  /* 0x080000999a987389 */ /* 0x00006400000c009c */
[----:B01----:R-:W-:Y:S01]  /*3100*/  ENDCOLLECTIVE ;  /* 0x000000000000791b */ /* 0x003fe20003800000 */
.L_x_5611:
[----:B------:R-:W-:-:S05]  /*3110*/  FADD.FTZ R107, R107, R150 ;  /* 0x000000966b6b7221 */ /* 0x000fca0000010000 */
[----:B------:R-:W-:Y:S02]  /*3120*/  MOV R154, R107 ;  /* 0x0000006b009a7202 */ /* 0x000fe40000000f00 */
[----:B------:R-:W-:-:S07]  /*3130*/  MOV R109, R152 ;  /* 0x00000098006d7202 */ /* 0x000fce0000000f00 */
[----:B------:R-:W-:Y:S05]  /*3140*/  WARPSYNC.COLLECTIVE R151, `(.L_x_5612) ;  /* 0x0000000097087348 */ /* 0x000fea0003c00000 */
[----:B------:R0:W1:Y:S02]  /*3150*/  SHFL.DOWN P6, R152, R154, R153, R156 ;  /* 0x080000999a987389 */ /* 0x00006400000c009c */
[----:B01----:R-:W-:Y:S01]  /*3160*/  ENDCOLLECTIVE ;  /* 0x000000000000791b */ /* 0x003fe20003800000 */
.L_x_5612:
[----:B------:R-:W-:-:S05]  /*3170*/  FADD.FTZ R109, R106, R109 ;  /* 0x0000006d6a6d7221 */ /* 0x000fca0000010000 */
[----:B------:R-:W-:Y:S02]  /*3180*/  MOV R154, R109 ;  /* 0x0000006d009a7202 */ /* 0x000fe40000000f00 */
[----:B------:R-:W-:Y:S02]  /*3190*/  MOV R153, 0x4 ;  /* 0x0000000400997802 */ /* 0x000fe40000000f00 */
[----:B------:R-:W-:-:S07]  /*31a0*/  MOV R108, R152 ;  /* 0x00000098006c7202 */ /* 0x000fce0000000f00 */
[----:B------:R-:W-:Y:S05]  /*31b0*/  WARPSYNC.COLLECTIVE R151, `(.L_x_5613) ;  /* 0x0000000097087348 */ /* 0x000fea0003c00000 */
[----:B------:R0:W1:Y:S02]  /*31c0*/  SHFL.DOWN P6, R152, R154, R153, R156 ;  /* 0x080000999a987389 */ /* 0x00006400000c009c */
[----:B01----:R-:W-:Y:S01]  /*31d0*/  ENDCOLLECTIVE ;  /* 0x000000000000791b */ /* 0x003fe20003800000 */
.L_x_5613:
[----:B------:R-:W-:-:S05]  /*31e0*/  FADD.FTZ R108, R107, R108 ;  /* 0x0000006c6b6c7221 */ /* 0x000fca0000010000 */
[----:B------:R-:W-:Y:S02]  /*31f0*/  MOV R154, R108 ;  /* 0x0000006c009a7202 */ /* 0x000fe40000000f00 */
[----:B------:R-:W-:-:S07]  /*3200*/  MOV R110, R152 ;  /* 0x00000098006e7202 */ /* 0x000fce0000000f00 */
[----:B------:R-:W-:Y:S05]  /*3210*/  WARPSYNC.COLLECTIVE R151, `(.L_x_5614) ;  /* 0x0000000097087348 */ /* 0x000fea0003c00000 */
[----:B------:R0:W1:Y:S02]  /*3220*/  SHFL.DOWN P6, R152, R154, R153, R156 ;  /* 0x080000999a987389 */ /* 0x00006400000c009c */
[----:B01----:R-:W-:Y:S01]  /*3230*/  ENDCOLLECTIVE ;  /* 0x000000000000791b */ /* 0x003fe20003800000 */
.L_x_5614:
[----:B------:R-:W-:-:S05]  /*3240*/  FADD.FTZ R110, R109, R110 ;  /* 0x0000006e6d6e7221 */ /* 0x000fca0000010000 */
[----:B------:R-:W-:Y:S02]  /*3250*/  MOV R154, R110 ;  /* 0x0000006e009a7202 */ /* 0x000fe40000000f00 */
[----:B------:R-:W-:Y:S02]  /*3260*/  MOV R153, 0x2 ;  /* 0x0000000200997802 */ /* 0x000fe40000000f00 */
[----:B------:R-:W-:-:S07]  /*3270*/  MOV R111, R152 ;  /* 0x00000098006f7202 */ /* 0x000fce0000000f00 */
[----:B------:R-:W-:Y:S05]  /*3280*/  WARPSYNC.COLLECTIVE R151, `(.L_x_5615) ;  /* 0x0000000097087348 */ /* 0x000fea0003c00000 */
[----:B------:R0:W1:Y:S02]  /*3290*/  SHFL.DOWN P6, R152, R154, R153, R156 ;  /* 0x080000999a987389 */ /* 0x00006400000c009c */
[----:B01----:R-:W-:Y:S01]  /*32a0*/  ENDCOLLECTIVE ;  /* 0x000000000000791b */ /* 0x003fe20003800000 */
.L_x_5615:
[----:B------:R-:W-:-:S05]  /*32b0*/  FADD.FTZ R111, R108, R111 ;  /* 0x0000006f6c6f7221 */ /* 0x000fca0000010000 */
[----:B------:R-:W-:Y:S02]  /*32c0*/  MOV R154, R111 ;  /* 0x0000006f009a7202 */ /* 0x000fe40000000f00 */
[----:B------:R-:W-:-:S07]  /*32d0*/  MOV R135, R152 ;  /* 0x0000009800877202 */ /* 0x000fce0000000f00 */
[----:B------:R-:W-:Y:S05]  /*32e0*/  WARPSYNC.COLLECTIVE R151, `(.L_x_5616) ;  /* 0x0000000097087348 */ /* 0x000fea0003c00000 */
[----:B------:R0:W1:Y:S02]  /*32f0*/  SHFL.DOWN P6, R152, R154, R153, R156 ;  /* 0x080000999a987389 */ /* 0x00006400000c009c */
[----:B01----:R-:W-:Y:S01]  /*3300*/  ENDCOLLECTIVE ;  /* 0x000000000000791b */ /* 0x003fe20003800000 */
.L_x_5616:
[----:B------:R-:W-:-:S05]  /*3310*/  FADD.FTZ R135, R110, R135 ;  /* 0x000000876e877221 */ /* 0x000fca0000010000 */
[----:B------:R-:W-:Y:S02]  /*3320*/  MOV R154, R135 ;  /* 0x00000087009a7202 */ /* 0x000fe40000000f00 */
[----:B------:R-:W-:Y:S02]  /*3330*/  MOV R153, 0x1 ;  /* 0x0000000100997802 */ /* 0x000fe40000000f00 */
[----:B------:R-:W-:-:S07]  /*3340*/  MOV R134, R152 ;  /* 0x0000009800867202 */ /* 0x000fce0000000f00 */
[----:B------:R-:W-:Y:S05]  /*3350*/  WARPSYNC.COLLECTIVE R151, `(.L_x_5617) ;  /* 0x0000000097087348 */ /* 0x000fea0003c00000 */
[----:B------:R0:W1:Y:S02]  /*3360*/  SHFL.DOWN P6, R152, R154, R153, R156 ;  /* 0x080000999a987389 */ /* 0x00006400000c009c */
[----:B01----:R-:W-:Y:S01]  /*3370*/  ENDCOLLECTIVE ;  /* 0x000000000000791b */ /* 0x003fe20003800000 */
.L_x_5617:
[----:B------:R-:W-:-:S05]  /*3380*/  FADD.FTZ R106, R111, R134 ;  /* 0x000000866f6a7221 */ /* 0x000fca0000010000 */
[----:B------:R-:W-:Y:S02]  /*3390*/  MOV R154, R106 ;  /* 0x0000006a009a7202 */ /* 0x000fe40000000f00 */
[----:B------:R-:W-:-:S07]  /*33a0*/  MOV R134, R152 ;  /* 0x0000009800867202 */ /* 0x000fce0000000f00 */
[----:B------:R-:W-:Y:S05]  /*33b0*/  WARPSYNC.COLLECTIVE R151, `(.L_x_5618) ;  /* 0x0000000097087348 */ /* 0x000fea0003c00000 */
[----:B------:R0:W1:Y:S02]  /*33c0*/  SHFL.DOWN P6, R152, R154, R153, R156 ;  /* 0x080000999a987389 */ /* 0x00006400000c009c */
[----:B01----:R-:W-:Y:S01]  /*33d0*/  ENDCOLLECTIVE ;  /* 0x000000000000791b */ /* 0x003fe20003800000 */
.L_x_5618:
[----:B------:R-:W-:Y:S01]  /*33e0*/  MOV R107, R152 ;  /* 0x00000098006b7202 */ /* 0x000fe20000000f00 */
[----:B------:R-:W-:Y:S06]  /*33f0*/  BRA `(.L_x_5619) ;  /* 0xffffffe4004c7947 */ /* 0x000fec000383ffff */
.L_x_5620:
        /* <DEDUP_REMOVED lines=16> */
.L_x_11906:


//--------------------- .text._ZN10layer_norm13ln_bwd_kernelINS_13Kernel_traitsIf13__nv_bfloat16fS2_fjLj2560ELj1ELj1ELj4ELj8ENS_18Kernel_traits_baseILj2560EfS2_fS2_fjLj128EEEEELb1ELb0ELb0ELb1EEEvNS_9BwdParamsE --------------------------
	.section	.text._ZN10layer_norm13ln_bwd_kernelINS_13Kernel_traitsIf13__nv_bfloat16fS2_fjLj2560ELj1ELj1ELj4ELj8ENS_18Kernel_traits_baseILj2560EfS2_fS2_fjLj128EEEEELb1ELb0ELb0ELb1EEEvNS_9BwdParamsE,"ax",@progbits
	.align	128
        .global         _ZN10layer_norm13ln_bwd_kernelINS_13Kernel_traitsIf13__nv_bfloat16fS2_fjLj2560ELj1ELj1ELj4ELj8ENS_18Kernel_traits_baseILj2560EfS2_fS2_fjLj128EEEEELb1ELb0ELb0ELb1EEEvNS_9BwdParamsE
        .type           _ZN10layer_norm13ln_bwd_kernelINS_13Kernel_traitsIf13__nv_bfloat16fS2_fjLj2560ELj1ELj1ELj4ELj8ENS_18Kernel_traits_baseILj2560EfS2_fS2_fjLj128EEEEELb1ELb0ELb0ELb1EEEvNS_9BwdParamsE,@function
        .size           _ZN10layer_norm13ln_bwd_kernelINS_13Kernel_traitsIf13__nv_bfloat16fS2_fjLj2560ELj1ELj1ELj4ELj8ENS_18Kernel_traits_baseILj2560EfS2_fS2_fjLj128EEEEELb1ELb0ELb0ELb1EEEvNS_9BwdParamsE,(.L_x_11907 - _ZN10layer_norm13ln_bwd_kernelINS_13Kernel_traitsIf13__nv_bfloat16fS2_fjLj2560ELj1ELj1ELj4ELj8ENS_18Kernel_traits_baseILj2560EfS2_fS2_fjLj128EEEEELb1ELb0ELb0ELb1EEEvNS_9BwdParamsE)
        .other          _ZN10layer_norm13ln_bwd_kernelINS_13Kernel_traitsIf13__nv_bfloat16fS2_fjLj2560ELj1ELj1ELj4ELj8ENS_18Kernel_traits_baseILj2560EfS2_fS2_fjLj128EEEEELb1ELb0ELb0ELb1EEEvNS_9BwdParamsE,@"STO_CUDA_ENTRY STV_DEFAULT"
_ZN10layer_norm13ln_bwd_kernelINS_13Kernel_traitsIf13__nv_bfloat16fS2_fjLj2560ELj1ELj1ELj4ELj8ENS_18Kernel_traits_baseILj2560EfS2_fS2_fjLj128EEEEELb1ELb0ELb0ELb1EEEvNS_9BwdParamsE:
.text._ZN10layer_norm13ln_bwd_kernelINS_13Kernel_traitsIf13__nv_bfloat16fS2_fjLj2560ELj1ELj1ELj4ELj8ENS_18Kernel_traits_baseILj2560EfS2_fS2_fjLj128EEEEELb1ELb0ELb0ELb1EEEvNS_9BwdParamsE:
        /* <DEDUP_REMOVED lines=41> */
.L_x_5621:
[----:B------:R-:W0:Y:S01]  /*0290*/  LDC.64 R6, c[0x0][0x260] ;  /* 0x00009800ff067b82 */ /* 0x000e220000000a00 */
[----:B------:R-:W-:Y:S01]  /*02a0*/  ULDC.64 UR6, c[0x0][0x270] ;  /* 0x00009c0000067ab9 */ /* 0x000fe20000000a00 */
[----:B------:R-:W-:Y:S02]  /*02b0*/  SHF.R.U32.HI R137, RZ, 0x5, R105 ;  /* 0x00000005ff897819 */ /* 0x000fe40000011669 */
[----:B------:R-:W-:Y:S01]  /*02c0*/  ISETP.NE.U32.AND P0, PT, RZ, UR6, PT ;  /* 0x00000006ff007c0c */ /* 0x000fe2000bf05070 */
[----:B------:R-:W-:Y:S02]  /*02d0*/  HFMA2.MMA R146, -RZ, RZ, 0, 5.9604644775390625e-08 ;  /* 0x00000001ff927435 */ /* 0x000fe400000001ff */
[----:B------:R-:W-:Y:S01]  /*02e0*/  HFMA2.MMA R140, -RZ, RZ, 0, 0 ;  /* 0x00000000ff8c7435 */ /* 0x000fe200000001ff */
[----:B------:R-:W-:Y:S02]  /*02f0*/  ISETP.NE.AND.EX P0, PT, RZ, UR7, PT, P0 ;  /* 0x00000007ff007c0c */ /* 0x000fe4000bf05300 */
[----:B------:R-:W-:-:S02]  /*0300*/  CS2R R2, SRZ ;  /* 0x0000000000027805 */ /* 0x000fc4000001ff00 */
[----:B------:R-:W-:Y:S02]  /*0310*/  IADD3 R136, R135, 0x4, RZ ;  /* 0x0000000487887810 */ /* 0x000fe40007ffe0ff */
        /* <DEDUP_REMOVED lines=8> */
[----:B0-----:R-:W-:Y:S01]  /*03a0*/  IMAD.WIDE.U32 R6, R0, 0x10, R6 ;  /* 0x0000001000067825 */ /* 0x001fe200078e0006 */
[----:B------:R-:W-:Y:S02]  /*03b0*/  MOV R104, RZ ;  /* 0x000000ff00687202 */ /* 0x000fe40000000f00 */
[----:B------:R-:W-:Y:S02]  /*03c0*/  CS2R R102, SRZ ;  /* 0x0000000000667805 */ /* 0x000fe4000001ff00 */
[----:B------:R-:W-:-:S02]  /*03d0*/  CS2R R18, SRZ ;  /* 0x0000000000127805 */ /* 0x000fc4000001ff00 */
[----:B------:R-:W-:Y:S01]  /*03e0*/  CS2R R20, SRZ ;  /* 0x0000000000147805 */ /* 0x000fe2000001ff00 */
[----:B------:R-:W5:Y:S01]  /*03f0*/  LDG.E.128 R44, desc[UR4][R6.64] ;  /* 0x00000004062c7981 */ /* 0x000f62000c1e1d00 */
[----:B------:R-:W-:Y:S02]  /*0400*/  CS2R R22, SRZ ;  /* 0x0000000000167805 */ /* 0x000fe4000001ff00 */
[----:B------:R-:W-:Y:S02]  /*0410*/  CS2R R24, SRZ ;  /* 0x0000000000187805 */ /* 0x000fe4000001ff00 */
[----:B------:R-:W-:Y:S01]  /*0420*/  CS2R R26, SRZ ;  /* 0x00000000001a7805 */ /* 0x000fe2000001ff00 */
[----:B------:R-:W5:Y:S01]  /*0430*/  LDG.E.128 R40, desc[UR4][R6.64+0x800] ;  /* 0x0008000406287981 */ /* 0x000f62000c1e1d00 */
[----:B------:R-:W-:Y:S02]  /*0440*/  CS2R R92, SRZ ;  /* 0x00000000005c7805 */ /* 0x000fe4000001ff00 */
[----:B------:R-:W-:-:S02]  /*0450*/  CS2R R94, SRZ ;  /* 0x00000000005e7805 */ /* 0x000fc4000001ff00 */
[----:B------:R-:W-:Y:S01]  /*0460*/  CS2R R96, SRZ ;  /* 0x0000000000607805 */ /* 0x000fe2000001ff00 */
[----:B------:R-:W5:Y:S01]  /*0470*/  LDG.E.128 R36, desc[UR4][R6.64+0x1000] ;  /* 0x0010000406247981 */ /* 0x000f62000c1e1d00 */
[----:B------:R-:W-:-:S03]  /*0480*/  LOP3.LUT R137, R137, 0x3, RZ, 0xc0, !PT ;  /* 0x0000000389897812 */ /* 0x000fc600078ec0ff */
[----:B------:R-:W5:Y:S04]  /*0490*/  LDG.E.128 R32, desc[UR4][R6.64+0x1800] ;  /* 0x0018000406207981 */ /* 0x000f68000c1e1d00 */
[----:B------:R0:W5:Y:S02]  /*04a0*/  LDG.E.128 R28, desc[UR4][R6.64+0x2000] ;  /* 0x00200004061c7981 */ /* 0x000164000c1e1d00 */
[----:B0-----:R-:W-:-:S07]  /*04b0*/  CS2R R6, SRZ ;  /* 0x0000000000067805 */ /* 0x001fce000001ff00 */
.L_x_5624:
[----:B--2---:R-:W0:Y:S01]  /*04c0*/  @P0 LDC.64 R80, c[0x0][0x270] ;  /* 0x00009c00ff500b82 */ /* 0x004e220000000a00 */
[----:B------:R-:W-:Y:S01]  /*04d0*/  IMAD R72, R134, UR9, RZ ;  /* 0x0000000986487c24 */ /* 0x000fe2000f8e02ff */
[----:B------:R-:W-:-:S04]  /*04e0*/  SHF.R.S32.HI R74, RZ, 0x1f, R134 ;  /* 0x0000001fff4a7819 */ /* 0x000fc80000011486 */
        /* <DEDUP_REMOVED lines=8> */
[----:B------:R-:W-:Y:S02]  /*0570*/  @P0 LEA.HI.X R81, R134, R81, R74, 0x1, P1 ;  /* 0x0000005186510211 */ /* 0x000fe400008f0c4a */
[C---:B------:R-:W-:Y:S02]  /*0580*/  LEA R72, P1, R142.reuse, UR10, 0x4 ;  /* 0x0000000a8e487c11 */ /* 0x040fe4000f8220ff */
[C---:B------:R-:W-:Y:S01]  /*0590*/  IADD3 R141, R142.reuse, 0x100, RZ ;  /* 0x000001008e8d7810 */ /* 0x040fe20007ffe0ff */
[C---:B-1----:R-:W-:Y:S01]  /*05a0*/  IMAD.WIDE.U32 R116, R142.reuse, 0x8, R112 ;  /* 0x000000088e747825 */ /* 0x042fe200078e0070 */
[C---:B------:R-:W-:Y:S01]  /*05b0*/  LEA.HI.X R73, R142.reuse, UR11, RZ, 0x4, P1 ;  /* 0x0000000b8e497c11 */ /* 0x040fe200088f24ff */
[----:B------:R1:W3:Y:S01]  /*05c0*/  @P0 LDG.E.U16 R144, desc[UR4][R80.64] ;  /* 0x0000000450900981 */ /* 0x0002e2000c1e1500 */
[C---:B------:R-:W-:Y:S02]  /*05d0*/  LEA R76, P1, R143.reuse, UR10, 0x4 ;  /* 0x0000000a8f4c7c11 */ /* 0x040fe4000f8220ff */
[----:B------:R-:W-:Y:S01]  /*05e0*/  IADD3 R139, R142, 0x200, RZ ;  /* 0x000002008e8b7810 */ /* 0x000fe20007ffe0ff */
[----:B------:R-:W4:Y:S01]  /*05f0*/  LDG.E.64 R116, desc[UR4][R116.64] ;  /* 0x0000000474747981 */ /* 0x000f22000c1e1b00 */
[----:B------:R-:W-:Y:S01]  /*0600*/  LEA.HI.X R77, R143, UR11, RZ, 0x4, P1 ;  /* 0x0000000b8f4d7c11 */ /* 0x000fe200088f24ff */
[----:B--2---:R-:W-:Y:S01]  /*0610*/  IMAD.WIDE R78, R134, 0x4, R78 ;  /* 0x00000004864e7825 */ /* 0x004fe200078e024e */
[----:B------:R-:W-:Y:S01]  /*0620*/  IADD3 R138, R142, 0x180, RZ ;  /* 0x000001808e8a7810 */ /* 0x000fe20007ffe0ff */
[----:B------:R-:W2:Y:S01]  /*0630*/  LDG.E.128 R72, desc[UR4][R72.64] ;  /* 0x0000000448487981 */ /* 0x000ea2000c1e1d00 */
[----:B-1----:R-:W-:-:S02]  /*0640*/  LEA R80, P1, R141, UR10, 0x4 ;  /* 0x0000000a8d507c11 */ /* 0x002fc4000f8220ff */
[----:B------:R-:W-:Y:S01]  /*0650*/  LEA R88, P2, R139, UR10, 0x4 ;  /* 0x0000000a8b587c11 */ /* 0x000fe2000f8420ff */
[----:B------:R-:W3:Y:S01]  /*0660*/  LDG.E R145, desc[UR4][R78.64] ;  /* 0x000000044e917981 */ /* 0x000ee2000c1e1900 */
[----:B------:R-:W-:Y:S01]  /*0670*/  LEA.HI.X R81, R141, UR11, RZ, 0x4, P1 ;  /* 0x0000000b8d517c11 */ /* 0x000fe200088f24ff */
[--C-:B------:R-:W-:Y:S01]  /*0680*/  IMAD.WIDE.U32 R114, R143, 0x8, R112.reuse ;  /* 0x000000088f727825 */ /* 0x100fe200078e0070 */
[C---:B------:R-:W-:Y:S02]  /*0690*/  LEA R84, P1, R138.reuse, UR10, 0x4 ;  /* 0x0000000a8a547c11 */ /* 0x040fe4000f8220ff */
[----:B------:R-:W-:Y:S01]  /*06a0*/  LEA.HI.X R89, R139, UR11, RZ, 0x4, P2 ;  /* 0x0000000b8b597c11 */ /* 0x000fe200090f24ff */
[--C-:B------:R-:W-:Y:S01]  /*06b0*/  IMAD.WIDE.U32 R110, R141, 0x8, R112.reuse ;  /* 0x000000088d6e7825 */ /* 0x100fe200078e0070 */
[C---:B------:R-:W-:Y:S01]  /*06c0*/  LEA.HI.X R85, R138.reuse, UR11, RZ, 0x4, P1 ;  /* 0x0000000b8a557c11 */ /* 0x040fe200088f24ff */
        /* <DEDUP_REMOVED lines=8> */
[----:B------:R-:W2:Y:S04]  /*0750*/  LDG.E.128 R80, desc[UR4][R80.64] ;  /* 0x0000000450507981 */ /* 0x000ea8000c1e1d00 */
[----:B------:R-:W2:Y:S04]  /*0760*/  LDG.E.64 R108, desc[UR4][R108.64] ;  /* 0x000000046c6c7981 */ /* 0x000ea8000c1e1b00 */
[----:B------:R-:W2:Y:S04]  /*0770*/  LDG.E.64 R112, desc[UR4][R112.64] ;  /* 0x0000000470707981 */ /* 0x000ea8000c1e1b00 */
[----:B------:R1:W2:Y:S04]  /*0780*/  LDG.E R147, desc[UR4][R118.64] ;  /* 0x0000000476937981 */ /* 0x0002a8000c1e1900 */
[----:B------:R-:W2:Y:S01]  /*0790*/  LDG.E.128 R84, desc[UR4][R84.64] ;  /* 0x0000000454547981 */ /* 0x000ea2000c1e1d00 */
[----:B------:R-:W-:-:S02]  /*07a0*/  LEA R120, P2, R142, UR12, 0x2 ;  /* 0x0000000c8e787c11 */ /* 0x000fc4000f8410ff */
[----:B0-----:R-:W-:Y:S02]  /*07b0*/  ISETP.NE.U32.AND P1, PT, R106, RZ, PT ;  /* 0x000000ff6a00720c */ /* 0x001fe40003f25070 */
[----:B------:R-:W-:Y:S02]  /*07c0*/  LEA.HI.X R121, R142, UR13, RZ, 0x2, P2 ;  /* 0x0000000d8e797c11 */ /* 0x000fe400090f14ff */
[----:B------:R-:W-:Y:S02]  /*07d0*/  ISETP.NE.AND.EX P1, PT, R107, RZ, PT, P1 ;  /* 0x000000ff6b00720c */ /* 0x000fe40003f25310 */
[C---:B------:R-:W-:Y:S01]  /*07e0*/  LEA R132, P2, R143.reuse, UR12, 0x2 ;  /* 0x0000000c8f847c11 */ /* 0x040fe2000f8410ff */
[----:B-----5:R-:W5:Y:S03]  /*07f0*/  LDG.E R148, desc[UR4][R120.64] ;  /* 0x0000000478947981 */ /* 0x020f66000c1e1900 */
[----:B------:R-:W-:-:S02]  /*0800*/  LEA.HI.X R133, R143, UR13, RZ, 0x2, P2 ;  /* 0x0000000d8f857c11 */ /* 0x000fc400090f14ff */
[----:B------:R-:W-:-:S03]  /*0810*/  LEA R128, P2, R138, UR12, 0x2 ;  /* 0x0000000c8a807c11 */ /* 0x000fc6000f8410ff */
[----:B------:R0:W5:Y:S01]  /*0820*/  LDG.E R149, desc[UR4][R132.64] ;  /* 0x0000000484957981 */ /* 0x000162000c1e1900 */
[----:B------:R-:W-:Y:S02]  /*0830*/  LEA.HI.X R129, R138, UR13, RZ, 0x2, P2 ;  /* 0x0000000d8a817c11 */ /* 0x000fe400090f14ff */
[CC--:B-1----:R-:W-:Y:S02]  /*0840*/  @P1 LEA R118, P2, R142.reuse, R106.reuse, 0x4 ;  /* 0x0000006a8e761211 */ /* 0x0c2fe400078420ff */
[----:B------:R-:W-:Y:S01]  /*0850*/  LEA R126, P3, R141, UR12, 0x2 ;  /* 0x0000000c8d7e7c11 */ /* 0x000fe2000f8610ff */
[----:B------:R-:W5:Y:S01]  /*0860*/  LDG.E R128, desc[UR4][R128.64] ;  /* 0x0000000480807981 */ /* 0x000f62000c1e1900 */
[-C--:B------:R-:W-:Y:S02]  /*0870*/  @P1 LEA.HI.X R119, R142, R107.reuse, RZ, 0x4, P2 ;  /* 0x0000006b8e771211 */ /* 0x080fe400010f24ff */
[----:B------:R-:W-:Y:S02]  /*0880*/  @P1 LEA R124, P2, R143, R106, 0x4 ;  /* 0x0000006a8f7c1211 */ /* 0x000fe400078420ff */
[----:B------:R-:W-:Y:S01]  /*0890*/  LEA R130, P4, R139, UR12, 0x2 ;  /* 0x0000000c8b827c11 */ /* 0x000fe2000f8810ff */
[----:B------:R-:W5:Y:S01]  /*08a0*/  @P1 LDG.E.128 R48, desc[UR4][R118.64] ;  /* 0x0000000476301981 */ /* 0x000f62000c1e1d00 */
[----:B------:R-:W-:-:S02]  /*08b0*/  @P1 LEA.HI.X R125, R143, R107, RZ, 0x4, P2 ;  /* 0x0000006b8f7d1211 */ /* 0x000fc400010f24ff */
[-C--:B0-----:R-:W-:Y:S02]  /*08c0*/  @P1 LEA R132, P2, R139, R106.reuse, 0x4 ;  /* 0x0000006a8b841211 */ /* 0x081fe400078420ff */
[----:B------:R-:W-:Y:S01]  /*08d0*/  LEA.HI.X R127, R141, UR13, RZ, 0x2, P3 ;  /* 0x0000000d8d7f7c11 */ /* 0x000fe200098f14ff */
[----:B------:R-:W5:Y:S01]  /*08e0*/  @P1 LDG.E.128 R52, desc[UR4][R124.64] ;  /* 0x000000047c341981 */ /* 0x000f62000c1e1d00 */
[C---:B------:R-:W-:Y:S02]  /*08f0*/  @P1 LEA.HI.X R133, R139.reuse, R107, RZ, 0x4, P2 ;  /* 0x0000006b8b851211 */ /* 0x040fe400010f24ff */
[----:B------:R-:W-:Y:S01]  /*0900*/  ISETP.NE.AND P2, PT, RZ, UR8, PT ;  /* 0x00000008ff007c0c */ /* 0x000fe2000bf45270 */
[----:B------:R0:W5:Y:S01]  /*0910*/  LDG.E R126, desc[UR4][R126.64] ;  /* 0x000000047e7e7981 */ /* 0x000162000c1e1900 */
[----:B------:R-:W-:Y:S02]  /*0920*/  LEA.HI.X R131, R139, UR13, RZ, 0x2, P4 ;  /* 0x0000000d8b837c11 */ /* 0x000fe4000a0f14ff */
[-C--:B------:R-:W-:Y:S01]  /*0930*/  @P1 LEA R122, P3, R141, R106.reuse, 0x4 ;  /* 0x0000006a8d7a1211 */ /* 0x080fe200078620ff */
[----:B------:R-:W5:Y:S01]  /*0940*/  @P1 LDG.E.128 R64, desc[UR4][R132.64] ;  /* 0x0000000484401981 */ /* 0x000f62000c1e1d00 */
[----:B------:R-:W-:-:S02]  /*0950*/  @P1 LEA R120, P4, R138, R106, 0x4 ;  /* 0x0000006a8a781211 */ /* 0x000fc400078820ff */
[-C--:B------:R-:W-:Y:S01]  /*0960*/  @P1 LEA.HI.X R123, R141, R107.reuse, RZ, 0x4, P3 ;  /* 0x0000006b8d7b1211 */ /* 0x080fe200018f24ff */
[----:B------:R-:W5:Y:S01]  /*0970*/  LDG.E R130, desc[UR4][R130.64] ;  /* 0x0000000482827981 */ /* 0x000f62000c1e1900 */
[----:B------:R-:W-:Y:S02]  /*0980*/  @P1 LEA.HI.X R121, R138, R107, RZ, 0x4, P4 ;  /* 0x0000006b8a791211 */ /* 0x000fe400020f24ff */
[----:B0-----:R-:W-:Y:S01]  /*0990*/  MOV R127, 0x3f800000 ;  /* 0x3f800000007f7802 */ /* 0x001fe20000000f00 */
[----:B------:R-:W5:Y:S04]  /*09a0*/  @P1 LDG.E.128 R56, desc[UR4][R122.64] ;  /* 0x000000047a381981 */ /* 0x000f68000c1e1d00 */
[----:B------:R0:W5:Y:S01]  /*09b0*/  @P1 LDG.E.128 R60, desc[UR4][R120.64] ;  /* 0x00000004783c1981 */ /* 0x000162000c1e1d00 */
[----:B------:R-:W-:Y:S01]  /*09c0*/  LOP3.LUT P4, RZ, R146, 0xff, RZ, 0xc0, !PT ;  /* 0x000000ff92ff7812 */ /* 0x000fe2000788c0ff */
[----:B------:R-:W-:Y:S01]  /*09d0*/  UMOV UR6, 0xffffffff ;  /* 0xffffffff00067882 */ /* 0x000fe20000000000 */
[----:B----4-:R-:W-:-:S02]  /*09e0*/  MOV R119, R116 ;  /* 0x0000007400777202 */ /* 0x010fc40000000f00 */
[----:B------:R-:W-:Y:S02]  /*09f0*/  SHF.R.U64 R124, R116, 0x10, R117 ;  /* 0x00000010747c7819 */ /* 0x000fe40000001275 */
[----:B------:R-:W-:Y:S02]  /*0a00*/  SHF.L.U32 R119, R119, 0x10, RZ ;  /* 0x0000001077777819 */ /* 0x000fe400000006ff */
[----:B---3--:R-:W-:Y:S02]  /*0a10*/  FSEL R145, R145, RZ, !P2 ;  /* 0x000000ff91917208 */ /* 0x008fe40005000000 */
[----:B------:R-:W-:-:S03]  /*0a20*/  @P0 SHF.L.U32 R127, R144, 0x10, RZ ;  /* 0x00000010907f0819 */ /* 0x000fc600000006ff */
[C---:B--2---:R-:W-:Y:S01]  /*0a30*/  FADD.FTZ R160, -R145.reuse, R72 ;  /* 0x0000004891a07221 */ /* 0x044fe20000010100 */
[C---:B------:R-:W-:Y:S01]  /*0a40*/  FADD.FTZ R152, -R145.reuse, R75 ;  /* 0x0000004b91987221 */ /* 0x040fe20000010100 */
[----:B------:R-:W-:Y:S02]  /*0a50*/  MOV R125, R117 ;  /* 0x00000075007d7202 */ /* 0x000fe40000000f00 */
[----:B------:R-:W-:Y:S02]  /*0a60*/  MOV R75, R115 ;  /* 0x00000073004b7202 */ /* 0x000fe40000000f00 */
[----:B------:R-:W-:Y:S01]  /*0a70*/  SHF.L.U32 R124, R124, 0x10, RZ ;  /* 0x000000107c7c7819 */ /* 0x000fe200000006ff */
[C---:B------:R-:W-:Y:S01]  /*0a80*/  FADD.FTZ R154, -R145.reuse, R76 ;  /* 0x0000004c919a7221 */ /* 0x040fe20000010100 */
[C---:B------:R-:W-:Y:S01]  /*0a90*/  FADD.FTZ R150, -R145.reuse, R77 ;  /* 0x0000004d91967221 */ /* 0x040fe20000010100 */
[C---:B------:R-:W-:Y:S01]  /*0aa0*/  FADD.FTZ R158, -R145.reuse, R73 ;  /* 0x00000049919e7221 */ /* 0x040fe20000010100 */
[----:B------:R-:W-:Y:S01]  /*0ab0*/  FADD.FTZ R76, -R145, R90 ;  /* 0x0000005a914c7221 */ /* 0x000fe20000010100 */
[----:B------:R-:W-:Y:S01]  /*0ac0*/  FMUL.FTZ R90, R44, R119 ;  /* 0x000000772c5a7220 */ /* 0x000fe20000410000 */
[----:B------:R-:W-:-:S02]  /*0ad0*/  SHF.R.U64 R77, R110, 0x10, R111 ;  /* 0x000000106e4d7819 */ /* 0x000fc4000000126f */
[----:B0-----:R-:W-:Y:S01]  /*0ae0*/  MOV R121, R110 ;  /* 0x0000006e00797202 */ /* 0x001fe20000000f00 */
[----:B------:R-:W-:Y:S01]  /*0af0*/  FADD.FTZ R144, -R145, R81 ;  /* 0x0000005191907221 */ /* 0x000fe20000010100 */
[----:B------:R-:W-:Y:S02]  /*0b00*/  SHF.R.U32.HI R117, RZ, 0x10, R117 ;  /* 0x00000010ff757819 */ /* 0x000fe40000011675 */
[--C-:B------:R-:W-:Y:S02]  /*0b10*/  SHF.R.U64 R133, R108, 0x10, R109.reuse ;  /* 0x000000106c857819 */ /* 0x100fe4000000126d */
[----:B------:R-:W-:Y:S02]  /*0b20*/  MOV R129, R109 ;  /* 0x0000006d00817202 */ /* 0x000fe40000000f00 */
[----:B------:R-:W-:Y:S02]  /*0b30*/  SHF.R.U32.HI R131, RZ, 0x10, R109 ;  /* 0x00000010ff837819 */ /* 0x000fe4000001166d */
[----:B------:R-:W-:-:S02]  /*0b40*/  MOV R123, R112 ;  /* 0x00000070007b7202 */ /* 0x000fc40000000f00 */
[----:B------:R-:W-:Y:S01]  /*0b50*/  SHF.R.U64 R109, R112, 0x10, R113 ;  /* 0x00000010706d7819 */ /* 0x000fe20000001271 */
[----:B------:R-:W-:Y:S01]  /*0b60*/  FMUL.FTZ R81, R147, R160 ;  /* 0x000000a093517220 */ /* 0x000fe20000410000 */
[C---:B------:R-:W-:Y:S01]  /*0b70*/  FADD.FTZ R112, -R145.reuse, R91 ;  /* 0x0000005b91707221 */ /* 0x040fe20000010100 */
[----:B------:R-:W-:Y:S01]  /*0b80*/  MOV R116, R114 ;  /* 0x0000007200747202 */ /* 0x000fe20000000f00 */
[C---:B------:R-:W-:Y:S01]  /*0b90*/  FADD.FTZ R110, -R145.reuse, R86 ;  /* 0x00000056916e7221 */ /* 0x040fe20000010100 */
[----:B------:R-:W-:Y:S01]  /*0ba0*/  FADD.FTZ R120, -R145, R85 ;  /* 0x0000005591787221 */ /* 0x000fe20000010100 */
[----:B------:R-:W-:Y:S01]  /*0bb0*/  SHF.L.U32 R125, R125, 0x10, RZ ;  /* 0x000000107d7d7819 */ /* 0x000fe200000006ff */
[----:B------:R-:W-:Y:S01]  /*0bc0*/  FMUL.FTZ R86, R147, R152 ;  /* 0x0000009893567220 */ /* 0x000fe20000410000 */
[----:B------:R-:W-:Y:S01]  /*0bd0*/  SHF.L.U32 R91, R75, 0x10, RZ ;  /* 0x000000104b5b7819 */ /* 0x000fe200000006ff */
[----:B------:R-:W-:Y:S01]  /*0be0*/  FMUL.FTZ R85, R45, R124 ;  /* 0x0000007c2d557220 */ /* 0x000fe20000410000 */
[----:B------:R-:W-:Y:S01]  /*0bf0*/  MOV R151, R108 ;  /* 0x0000006c00977202 */ /* 0x000fe20000000f00 */
[----:B------:R-:W-:Y:S01]  /*0c00*/  FADD.FTZ R75, RZ, R90 ;  /* 0x0000005aff4b7221 */ /* 0x000fe20000010000 */
[----:B------:R-:W-:Y:S01]  /*0c10*/  SHF.L.U32 R152, R77, 0x10, RZ ;  /* 0x000000104d987819 */ /* 0x000fe200000006ff */
[C---:B------:R-:W-:Y:S01]  /*0c20*/  FADD.FTZ R156, -R145.reuse, R74 ;  /* 0x0000004a919c7221 */ /* 0x040fe20000010100 */
[----:B------:R-:W-:Y:S01]  /*0c30*/  FADD.FTZ R118, -R145, R82 ;  /* 0x0000005291767221 */ /* 0x000fe20000010100 */
[----:B------:R-:W-:Y:S01]  /*0c40*/  FMUL.FTZ R108, R147, R158 ;  /* 0x0000009e936c7220 */ /* 0x000fe20000410000 */
[----:B------:R-:W-:Y:S01]  /*0c50*/  FFMA.FTZ R77, R81, R90, RZ ;  /* 0x0000005a514d7223 */ /* 0x000fe200000100ff */
[C---:B------:R-:W-:Y:S01]  /*0c60*/  FADD.FTZ R82, -R145.reuse, R87 ;  /* 0x0000005791527221 */ /* 0x040fe20000010100 */
[----:B------:R-:W-:Y:S01]  /*0c70*/  SHF.R.U64 R73, R114, 0x10, R115 ;  /* 0x0000001072497819 */ /* 0x000fe20000001273 */
[C---:B------:R-:W-:Y:S01]  /*0c80*/  FADD.FTZ R146, -R145.reuse, R84 ;  /* 0x0000005491927221 */ /* 0x040fe20000010100 */
[----:B------:R-:W-:Y:S01]  /*0c90*/  FADD.FTZ R74, -R145, R89 ;  /* 0x00000059914a7221 */ /* 0x000fe20000010100 */
[----:B------:R-:W-:Y:S01]  /*0ca0*/  SHF.L.U32 R117, R117, 0x10, RZ ;  /* 0x0000001075757819 */ /* 0x000fe200000006ff */
[C---:B------:R-:W-:Y:S01]  /*0cb0*/  FADD.FTZ R122, -R145.reuse, R78 ;  /* 0x0000004e917a7221 */ /* 0x040fe20000010100 */
[----:B------:R-:W-:Y:S01]  /*0cc0*/  SHF.L.U32 R87, R116, 0x10, RZ ;  /* 0x0000001074577819 */ /* 0x000fe200000006ff */
[----:B------:R-:W-:Y:S01]  /*0cd0*/  FADD.FTZ R72, -R145, R88 ;  /* 0x0000005891487221 */ /* 0x000fe20000010100 */
[----:B------:R-:W-:Y:S01]  /*0ce0*/  FMUL.FTZ R84, R46, R125 ;  /* 0x0000007d2e547220 */ /* 0x000fe20000410000 */
[----:B------:R-:W-:Y:S01]  /*0cf0*/  FMUL.FTZ R89, R147, R154 ;  /* 0x0000009a93597220 */ /* 0x000fe20000410000 */
[----:B------:R-:W-:Y:S01]  /*0d00*/  FADD.FTZ R75, R75, R85 ;  /* 0x000000554b4b7221 */ /* 0x000fe20000010000 */
[C---:B------:R-:W-:Y:S01]  /*0d10*/  FADD.FTZ R132, -R145.reuse, R80 ;  /* 0x0000005091847221 */ /* 0x040fe20000010100 */
[----:B------:R-:W-:Y:S01]  /*0d20*/  FADD.FTZ R78, -R145, R83 ;  /* 0x00000053914e7221 */ /* 0x000fe20000010100 */
[----:B------:R-:W-:Y:S01]  /*0d30*/  FMUL.FTZ R88, R147, R156 ;  /* 0x0000009c93587220 */ /* 0x000fe20000410000 */
[----:B------:R-:W-:Y:S01]  /*0d40*/  FFMA.FTZ R77, R108, R85, R77 ;  /* 0x000000556c4d7223 */ /* 0x000fe2000001004d */
[----:B------:R-:W-:Y:S01]  /*0d50*/  MOV R83, R113 ;  /* 0x0000007100537202 */ /* 0x000fe20000000f00 */
[----:B------:R-:W-:Y:S01]  /*0d60*/  FADD.FTZ R102, R124, R102 ;  /* 0x000000667c667221 */ /* 0x000fe20000010000 */
[----:B------:R-:W-:Y:S01]  /*0d70*/  SHF.R.U32.HI R113, RZ, 0x10, R113 ;  /* 0x00000010ff717819 */ /* 0x000fe20000011671 */
[----:B------:R-:W-:Y:S01]  /*0d80*/  FFMA.FTZ R103, R108, R124, R103 ;  /* 0x0000007c6c677223 */ /* 0x000fe20000010067 */
[----:B------:R-:W-:Y:S01]  /*0d90*/  SHF.L.U32 R116, R73, 0x10, RZ ;  /* 0x0000001049747819 */ /* 0x000fe200000006ff */
[----:B------:R-:W-:Y:S01]  /*0da0*/  FADD.FTZ R114, -R145, R79 ;  /* 0x0000004f91727221 */ /* 0x000fe20000010100 */
[----:B------:R-:W-:Y:S01]  /*0db0*/  FMUL.FTZ R80, R47, R117 ;  /* 0x000000752f507220 */ /* 0x000fe20000410000 */
[----:B------:R-:W-:Y:S01]  /*0dc0*/  SHF.L.U32 R121, R121, 0x10, RZ ;  /* 0x0000001079797819 */ /* 0x000fe200000006ff */
[----:B------:R-:W-:Y:S01]  /*0dd0*/  FADD.FTZ R16, R87, R16 ;  /* 0x0000001057107221 */ /* 0x000fe20000010000 */
[----:B------:R-:W-:Y:S01]  /*0de0*/  FMUL.FTZ R150, R147, R150 ;  /* 0x0000009693967220 */ /* 0x000fe20000410000 */
[-C--:B------:R-:W-:Y:S01]  /*0df0*/  FFMA.FTZ R96, R89, R87.reuse, R96 ;  /* 0x0000005759607223 */ /* 0x080fe20000010060 */
[----:B------:R-:W-:Y:S01]  /*0e00*/  FMUL.FTZ R124, R40, R87 ;  /* 0x00000057287c7220 */ /* 0x000fe20000410000 */
[----:B------:R-:W-:Y:S01]  /*0e10*/  FADD.FTZ R75, R75, R84 ;  /* 0x000000544b4b7221 */ /* 0x000fe20000010000 */
[C---:B------:R-:W-:Y:S01]  /*0e20*/  FMUL.FTZ R87, R147.reuse, R132 ;  /* 0x0000008493577220 */ /* 0x040fe20000410000 */
[----:B------:R-:W-:Y:S01]  /*0e30*/  FFMA.FTZ R77, R88, R84, R77 ;  /* 0x00000054584d7223 */ /* 0x000fe2000001004d */
[----:B------:R-:W-:Y:S01]  /*0e40*/  FMUL.FTZ R144, R147, R144 ;  /* 0x0000009093907220 */ /* 0x000fe20000410000 */
[----:B------:R-:W-:Y:S01]  /*0e50*/  SHF.L.U32 R160, R113, 0x10, RZ ;  /* 0x0000001071a07819 */ /* 0x000fe200000006ff */
[----:B------:R-:W-:Y:S01]  /*0e60*/  FADD.FTZ R17, R116, R17 ;  /* 0x0000001174117221 */ /* 0x000fe20000010000 */
[-C--:B------:R-:W-:Y:S01]  /*0e70*/  FFMA.FTZ R97, R150, R116.reuse, R97 ;  /* 0x0000007496617223 */ /* 0x080fe20000010061 */
[----:B------:R-:W-:Y:S01]  /*0e80*/  FMUL.FTZ R113, R41, R116 ;  /* 0x0000007429717220 */ /* 0x000fe20000410000 */
[----:B------:R-:W-:Y:S01]  /*0e90*/  FMUL.FTZ R156, R147, R114 ;  /* 0x00000072939c7220 */ /* 0x000fe20000410000 */
[----:B------:R-:W-:Y:S01]  /*0ea0*/  FADD.FTZ R75, R75, R80 ;  /* 0x000000504b4b7221 */ /* 0x000fe20000010000 */
[----:B------:R-:W-:Y:S01]  /*0eb0*/  FADD.FTZ R12, R121, R12 ;  /* 0x0000000c790c7221 */ /* 0x000fe20000010000 */
[-C--:B------:R-:W-:Y:S01]  /*0ec0*/  FFMA.FTZ R92, R87, R121.reuse, R92 ;  /* 0x00000079575c7223 */ /* 0x080fe2000001005c */
[----:B------:R-:W-:Y:S01]  /*0ed0*/  FMUL.FTZ R116, R36, R121 ;  /* 0x0000007924747220 */ /* 0x000fe20000410000 */
[----:B------:R-:W-:Y:S01]  /*0ee0*/  FFMA.FTZ R114, R86, R80, R77 ;  /* 0x0000005056727223 */ /* 0x000fe2000001004d */
[----:B------:R-:W-:Y:S01]  /*0ef0*/  FADD.FTZ R13, R152, R13 ;  /* 0x0000000d980d7221 */ /* 0x000fe20000010000 */
[-C--:B------:R-:W-:Y:S01]  /*0f00*/  FFMA.FTZ R93, R144, R152.reuse, R93 ;  /* 0x00000098905d7223 */ /* 0x080fe2000001005d */
[----:B------:R-:W-:Y:S01]  /*0f10*/  FMUL.FTZ R121, R37, R152 ;  /* 0x0000009825797220 */ /* 0x000fe20000410000 */
[----:B------:R-:W-:Y:S01]  /*0f20*/  SHF.R.U32.HI R115, RZ, 0x10, R115 ;  /* 0x00000010ff737819 */ /* 0x000fe20000011673 */
        /* <DEDUP_REMOVED lines=13> */
[----:B------:R-:W-:Y:S01]  /*1000*/  MOV R79, R111 ;  /* 0x0000006f004f7202 */ /* 0x000fe20000000f00 */
[----:B------:R-:W-:Y:S01]  /*1010*/  FADD.FTZ R98, R117, R98 ;  /* 0x0000006275627221 */ /* 0x000fe20000010000 */
[----:B------:R-:W-:Y:S01]  /*1020*/  FFMA.FTZ R99, R86, R117, R99 ;  /* 0x0000007556637223 */ /* 0x000fe20000010063 */
[----:B------:R-:W-:Y:S01]  /*1030*/  FMUL.FTZ R117, R147, R110 ;  /* 0x0000006e93757220 */ /* 0x000fe20000410000 */
[----:B------:R-:W-:Y:S01]  /*1040*/  FADD.FTZ R77, R122, R145 ;  /* 0x000000917a4d7221 */ /* 0x000fe20000010000 */
[----:B------:R-:W-:Y:S01]  /*1050*/  FFMA.FTZ R110, R156, R145, R75 ;  /* 0x000000919c6e7223 */ /* 0x000fe2000001004b */
[----:B------:R-:W-:Y:S02]  /*1060*/  SHF.R.U32.HI R111, RZ, 0x10, R111 ;  /* 0x00000010ff6f7819 */ /* 0x000fe4000001166f */
[----:B------:R-:W-:Y:S01]  /*1070*/  SHF.L.U32 R79, R79, 0x10, RZ ;  /* 0x000000104f4f7819 */ /* 0x000fe200000006ff */
[----:B------:R-:W-:Y:S01]  /*1080*/  FADD.FTZ R78, R77, R116 ;  /* 0x000000744d4e7221 */ /* 0x000fe20000010000 */
[----:B------:R-:W-:Y:S01]  /*1090*/  FFMA.FTZ R75, R87, R116, R110 ;  /* 0x00000074574b7223 */ /* 0x000fe2000001006e */
[----:B------:R-:W-:Y:S01]  /*10a0*/  FADD.FTZ R104, R119, R104 ;  /* 0x0000006877687221 */ /* 0x000fe20000010000 */
[----:B------:R-:W-:Y:S01]  /*10b0*/  FFMA.FTZ R140, R81, R119, R140 ;  /* 0x00000077518c7223 */ /* 0x000fe2000001008c */
[----:B------:R-:W-:Y:S01]  /*10c0*/  SHF.L.U32 R111, R111, 0x10, RZ ;  /* 0x000000106f6f7819 */ /* 0x000fe200000006ff */
[----:B------:R-:W-:Y:S01]  /*10d0*/  FMUL.FTZ R119, R38, R79 ;  /* 0x0000004f26777220 */ /* 0x000fe20000410000 */
[----:B------:R-:W-:Y:S01]  /*10e0*/  SHF.L.U32 R73, R123, 0x10, RZ ;  /* 0x000000107b497819 */ /* 0x000fe200000006ff */
[C---:B------:R-:W-:Y:S01]  /*10f0*/  FMUL.FTZ R132, R147.reuse, R82 ;  /* 0x0000005293847220 */ /* 0x040fe20000410000 */
[----:B------:R-:W-:Y:S01]  /*1100*/  FADD.FTZ R78, R78, R121 ;  /* 0x000000794e4e7221 */ /* 0x000fe20000010000 */
[----:B------:R-:W-:Y:S01]  /*1110*/  FMUL.FTZ R123, R147, R118 ;  /* 0x00000076937b7220 */ /* 0x000fe20000410000 */
[----:B------:R-:W-:Y:S01]  /*1120*/  FFMA.FTZ R82, R144, R121, R75 ;  /* 0x0000007990527223 */ /* 0x000fe2000001004b */
[----:B------:R-:W-:Y:S01]  /*1130*/  SHF.L.U32 R151, R151, 0x10, RZ ;  /* 0x0000001097977819 */ /* 0x000fe200000006ff */
        /* <DEDUP_REMOVED lines=8> */
[C---:B------:R-:W-:Y:S01]  /*11c0*/  FMUL.FTZ R91, R147.reuse, R146 ;  /* 0x00000092935b7220 */ /* 0x040fe20000410000 */
[C---:B------:R-:W-:Y:S01]  /*11d0*/  FFMA.FTZ R78, R152.reuse, R118, R77 ;  /* 0x00000076984e7223 */ /* 0x040fe2000001004d */
[----:B------:R-:W-:Y:S01]  /*11e0*/  FMUL.FTZ R133, R147, R72 ;  /* 0x0000004893857220 */ /* 0x000fe20000410000 */
        /* <DEDUP_REMOVED lines=73> */
.L_x_5635:
[----:B------:R-:W3:Y:S01]  /*1680*/  S2R R75, SR_CgaCtaId ;  /* 0x00000000004b7919 */ /* 0x000ee20000008800 */
[----:B------:R-:W-:Y:S01]  /*1690*/  LOP3.LUT P1, RZ, R105, 0x1f, RZ, 0xc0, !PT ;  /* 0x0000001f69ff7812 */ /* 0x000fe2000782c0ff */
[----:B0-2---:R-:W-:Y:S01]  /*16a0*/  FADD.FTZ R83, R83, R74 ;  /* 0x0000004a53537221 */ /* 0x005fe20000010000 */
[----:B------:R-:W-:Y:S01]  /*16b0*/  MOV R74, 0x400 ;  /* 0x00000400004a7802 */ /* 0x000fe20000000f00 */
[----:B-1----:R-:W-:Y:S01]  /*16c0*/  FADD.FTZ R82, R82, R73 ;  /* 0x0000004952527221 */ /* 0x002fe20000010000 */
[----:B------:R-:W-:Y:S05]  /*16d0*/  WARPSYNC.ALL ;  /* 0x0000000000007948 */ /* 0x000fea0003800000 */
[----:B-----5:R-:W-:-:S02]  /*16e0*/  LOP3.LUT P3, RZ, R148, 0xff00, RZ, 0xc0, !PT ;  /* 0x0000ff0094ff7812 */ /* 0x020fc4000786c0ff */
[C---:B------:R-:W-:Y:S02]  /*16f0*/  LOP3.LUT P6, RZ, R148.reuse, 0xff0000, RZ, 0xc0, !PT ;  /* 0x00ff000094ff7812 */ /* 0x040fe400078cc0ff */
[----:B------:R-:W-:Y:S02]  /*1700*/  LOP3.LUT P5, RZ, R148, 0xff000000, RZ, 0xc0, !PT ;  /* 0xff00000094ff7812 */ /* 0x000fe400078ac0ff */
[----:B------:R-:W-:Y:S02]  /*1710*/  IADD3 R134, R134, UR20, RZ ;  /* 0x0000001486867c10 */ /* 0x000fe4000fffe0ff */
[----:B---3--:R-:W-:Y:S02]  /*1720*/  LEA R75, R75, R74, 0x18 ;  /* 0x0000004a4b4b7211 */ /* 0x008fe400078ec0ff */
[----:B------:R-:W-:Y:S02]  /*1730*/  @!P1 IADD3 R74, R137, R72, RZ ;  /* 0x00000048894a9210 */ /* 0x000fe40007ffe0ff */
[----:B------:R-:W-:-:S02]  /*1740*/  LEA R112, R72, R75, 0x3 ;  /* 0x0000004b48707211 */ /* 0x000fc400078e18ff */
[----:B------:R-:W-:-:S05]  /*1750*/  @!P1 LEA R110, R74, R75, 0x3 ;  /* 0x0000004b4a6e9211 */ /* 0x000fca00078e18ff */
        /* <DEDUP_REMOVED lines=24> */
[-CC-:B------:R-:W-:Y:S01]  /*18e0*/  FFMA.FTZ R125, R125, R73.reuse, R72.reuse ;  /* 0x000000497d7d7223 */ /* 0x180fe20000010048 */
[----:B------:R-:W-:Y:S01]  /*18f0*/  FFMA.FTZ R77, R86, R73, R72 ;  /* 0x00000049564d7223 */ /* 0x000fe20000010048 */
[C---:B------:R-:W-:Y:S01]  /*1900*/  FMUL.FTZ R74, R147.reuse, R108 ;  /* 0x0000006c934a7220 */ /* 0x040fe20000410000 */
[----:B------:R-:W-:Y:S01]  /*1910*/  FADD.FTZ R124, R124, -R89 ;  /* 0x800000597c7c7221 */ /* 0x000fe20000010000 */
[----:B------:R-:W-:Y:S01]  /*1920*/  FADD.FTZ R90, R90, -R81 ;  /* 0x800000515a5a7221 */ /* 0x000fe20000010000 */
[----:B------:R-:W-:Y:S01]  /*1930*/  FMUL.FTZ R75, R147, R84 ;  /* 0x00000054934b7220 */ /* 0x000fe20000410000 */
[----:B------:R-:W-:Y:S01]  /*1940*/  @P1 FADD.FTZ R74, R49, R74 ;  /* 0x0000004a314a1221 */ /* 0x000fe20000010000 */
[----:B------:R-:W-:Y:S01]  /*1950*/  FADD.FTZ R154, R154, -R125 ;  /* 0x8000007d9a9a7221 */ /* 0x000fe20000010000 */
[----:B------:R-:W-:Y:S01]  /*1960*/  FADD.FTZ R80, R80, -R77 ;  /* 0x8000004d50507221 */ /* 0x000fe20000010000 */
[C---:B------:R-:W-:Y:S01]  /*1970*/  FMUL.FTZ R125, R147.reuse, R124 ;  /* 0x0000007c937d7220 */ /* 0x040fe20000410000 */
[----:B------:R-:W-:Y:S01]  /*1980*/  FMUL.FTZ R79, R147, R90 ;  /* 0x0000005a934f7220 */ /* 0x000fe20000410000 */
[----:B------:R-:W-:Y:S01]  /*1990*/  FMUL.FTZ R77, R74, R127 ;  /* 0x0000007f4a4d7220 */ /* 0x000fe20000410000 */
[----:B------:R-:W-:Y:S01]  /*19a0*/  @P1 FADD.FTZ R75, R50, R75 ;  /* 0x0000004b324b1221 */ /* 0x000fe20000010000 */
[----:B------:R-:W-:Y:S01]  /*19b0*/  @P1 FADD.FTZ R125, R52, R125 ;  /* 0x0000007d347d1221 */ /* 0x000fe20000010000 */
[-CC-:B------:R-:W-:Y:S01]  /*19c0*/  FFMA.FTZ R87, R87, R73.reuse, R72.reuse ;  /* 0x0000004957577223 */ /* 0x180fe20000010048 */
[----:B------:R-:W-:Y:S01]  /*19d0*/  @P1 FADD.FTZ R79, R48, R79 ;  /* 0x0000004f304f1221 */ /* 0x000fe20000010000 */
[----:B------:R-:W-:Y:S01]  /*19e0*/  FMUL.FTZ R77, R77, UR15 ;  /* 0x0000000f4d4d7c20 */ /* 0x000fe20008410000 */
[--C-:B------:R-:W-:Y:S01]  /*19f0*/  FFMA.FTZ R156, R156, R73, R72.reuse ;  /* 0x000000499c9c7223 */ /* 0x100fe20000010048 */
[----:B------:R-:W-:Y:S01]  /*1a00*/  FMUL.FTZ R78, R75, R127 ;  /* 0x0000007f4b4e7220 */ /* 0x000fe20000410000 */
[----:B------:R-:W-:Y:S01]  /*1a10*/  FMUL.FTZ R82, R147, R80 ;  /* 0x0000005093527220 */ /* 0x000fe20000410000 */
[--C-:B------:R-:W-:Y:S01]  /*1a20*/  FFMA.FTZ R144, R144, R73, R72.reuse ;  /* 0x0000004990907223 */ /* 0x100fe20000010048 */
[-C--:B------:R-:W-:Y:S01]  /*1a30*/  FMUL.FTZ R80, R125, R127.reuse ;  /* 0x0000007f7d507220 */ /* 0x080fe20000410000 */
[----:B------:R-:W-:Y:S01]  /*1a40*/  FADD.FTZ R116, R116, -R87 ;  /* 0x8000005774747221 */ /* 0x000fe20000010000 */
[----:B------:R-:W-:Y:S01]  /*1a50*/  FMUL.FTZ R76, R79, R127 ;  /* 0x0000007f4f4c7220 */ /* 0x000fe20000410000 */
[-CC-:B------:R-:W-:Y:S01]  /*1a60*/  FFMA.FTZ R91, R91, R73.reuse, R72.reuse ;  /* 0x000000495b5b7223 */ /* 0x180fe20000010048 */
[-C--:B------:R-:W-:Y:S01]  /*1a70*/  FFMA.FTZ R150, R150, R73.reuse, R72 ;  /* 0x0000004996967223 */ /* 0x080fe20000010048 */
[----:B------:R-:W-:Y:S01]  /*1a80*/  FADD.FTZ R156, R145, -R156 ;  /* 0x8000009c919c7221 */ /* 0x000fe20000010000 */
[----:B------:R-:W-:Y:S01]  /*1a90*/  FSEL R77, R77, RZ, P3 ;  /* 0x000000ff4d4d7208 */ /* 0x000fe20001800000 */
[----:B------:R-:W-:Y:S01]  /*1aa0*/  FMUL.FTZ R78, R78, UR15 ;  /* 0x0000000f4e4e7c20 */ /* 0x000fe20008410000 */
[----:B------:R-:W-:Y:S01]  /*1ab0*/  FADD.FTZ R144, R121, -R144 ;  /* 0x8000009079907221 */ /* 0x000fe20000010000 */
[-C--:B------:R-:W-:Y:S01]  /*1ac0*/  FFMA.FTZ R88, R123, R73.reuse, R72 ;  /* 0x000000497b587223 */ /* 0x080fe20000010048 */
[----:B------:R-:W-:Y:S01]  /*1ad0*/  FMUL.FTZ R121, R147, R116 ;  /* 0x0000007493797220 */ /* 0x000fe20000410000 */
[----:B------:R-:W-:Y:S01]  /*1ae0*/  FMUL.FTZ R76, R76, UR15 ;  /* 0x0000000f4c4c7c20 */ /* 0x000fe20008410000 */
[----:B------:R-:W-:Y:S01]  /*1af0*/  @P1 FADD.FTZ R82, R51, R82 ;  /* 0x0000005233521221 */ /* 0x000fe20000010000 */
[----:B------:R-:W-:Y:S01]  /*1b00*/  FMUL.FTZ R81, R80, UR15 ;  /* 0x0000000f50517c20 */ /* 0x000fe20008410000 */
[----:B------:R-:W-:Y:S01]  /*1b10*/  FADD.FTZ R114, R114, -R91 ;  /* 0x8000005b72727221 */ /* 0x000fe20000010000 */
[----:B------:R-:W-:Y:S01]  /*1b20*/  FADD.FTZ R150, R113, -R150 ;  /* 0x8000009671967221 */ /* 0x000fe20000010000 */
[C---:B------:R-:W-:Y:S01]  /*1b30*/  FMUL.FTZ R110, R147.reuse, R156 ;  /* 0x0000009c936e7220 */ /* 0x040fe20000410000 */
[----:B------:R0:W1:Y:S01]  /*1b40*/  F2F.BF16.F32 R80, R77 ;  /* 0x0000004d00507304 */ /* 0x0000620000202000 */
[----:B------:R-:W-:Y:S01]  /*1b50*/  FMUL.FTZ R113, R147, R154 ;  /* 0x0000009a93717220 */ /* 0x000fe20000410000 */
[----:B------:R-:W-:Y:S01]  /*1b60*/  FSEL R107, R78, RZ, P6 ;  /* 0x000000ff4e6b7208 */ /* 0x000fe20003000000 */
[----:B------:R-:W-:Y:S01]  /*1b70*/  FADD.FTZ R88, R119, -R88 ;  /* 0x8000005877587221 */ /* 0x000fe20000010000 */
[----:B------:R-:W-:Y:S01]  /*1b80*/  @P1 FADD.FTZ R121, R56, R121 ;  /* 0x0000007938791221 */ /* 0x000fe20000010000 */
[--C-:B------:R-:W-:Y:S01]  /*1b90*/  FFMA.FTZ R106, R117, R73, R72.reuse ;  /* 0x00000049756a7223 */ /* 0x100fe20000010048 */
[----:B------:R-:W-:Y:S01]  /*1ba0*/  FMUL.FTZ R78, R82, R127 ;  /* 0x0000007f524e7220 */ /* 0x000fe20000410000 */
[----:B------:R-:W-:Y:S01]  /*1bb0*/  FMUL.FTZ R117, R147, R114 ;  /* 0x0000007293757220 */ /* 0x000fe20000410000 */
[----:B------:R-:W-:Y:S01]  /*1bc0*/  FSEL R76, R76, RZ, P2 ;  /* 0x000000ff4c4c7208 */ /* 0x000fe20001000000 */
[----:B0-----:R-:W-:Y:S01]  /*1bd0*/  FFMA.FTZ R77, R152, R73, R72 ;  /* 0x00000049984d7223 */ /* 0x001fe20000010048 */
[----:B------:R-:W-:Y:S01]  /*1be0*/  @P1 FADD.FTZ R110, R55, R110 ;  /* 0x0000006e376e1221 */ /* 0x000fe20000010000 */
[----:B------:R-:W-:Y:S01]  /*1bf0*/  @P1 FADD.FTZ R113, R54, R113 ;  /* 0x0000007136711221 */ /* 0x000fe20000010000 */
[----:B------:R-:W-:Y:S01]  /*1c00*/  LOP3.LUT P2, RZ, R149, 0xff, RZ, 0xc0, !PT ;  /* 0x000000ff95ff7812 */ /* 0x000fe2000784c0ff */
[----:B------:R-:W-:Y:S01]  /*1c10*/  FADD.FTZ R116, R118, -R77 ;  /* 0x8000004d76747221 */ /* 0x000fe20000010000 */
[C---:B------:R-:W-:Y:S01]  /*1c20*/  FMUL.FTZ R112, R147.reuse, R150 ;  /* 0x0000009693707220 */ /* 0x040fe20000410000 */
[----:B------:R-:W-:Y:S01]  /*1c30*/  FMUL.FTZ R119, R147, R88 ;  /* 0x0000005893777220 */ /* 0x000fe20000410000 */
[-C--:B------:R-:W-:Y:S01]  /*1c40*/  FMUL.FTZ R77, R121, R127.reuse ;  /* 0x0000007f794d7220 */ /* 0x080fe20000410000 */
[----:B------:R-:W-:Y:S01]  /*1c50*/  FMUL.FTZ R78, R78, UR15 ;  /* 0x0000000f4e4e7c20 */ /* 0x000fe20008410000 */
[----:B------:R-:W-:Y:S01]  /*1c60*/  @P1 FADD.FTZ R117, R60, R117 ;  /* 0x000000753c751221 */ /* 0x000fe20000010000 */
[----:B------:R0:W-:Y:S01]  /*1c70*/  F2F.BF16.F32 R83, R76 ;  /* 0x0000004c00537304 */ /* 0x0001e20000202000 */
[----:B------:R-:W-:Y:S01]  /*1c80*/  FMUL.FTZ R85, R110, R127 ;  /* 0x0000007f6e557220 */ /* 0x000fe20000410000 */
[-C--:B------:R-:W-:Y:S01]  /*1c90*/  FFMA.FTZ R120, R120, R73.reuse, R72 ;  /* 0x0000004978787223 */ /* 0x080fe20000010048 */
[----:B------:R-:W-:Y:S01]  /*1ca0*/  @P1 FADD.FTZ R112, R53, R112 ;  /* 0x0000007035701221 */ /* 0x000fe20000010000 */
[----:B------:R-:W-:Y:S01]  /*1cb0*/  FSEL R81, R81, RZ, P2 ;  /* 0x000000ff51517208 */ /* 0x000fe20001000000 */
[----:B------:R-:W-:Y:S01]  /*1cc0*/  @P1 FADD.FTZ R119, R58, R119 ;  /* 0x000000773a771221 */ /* 0x000fe20000010000 */
[----:B------:R-:W-:Y:S01]  /*1cd0*/  FMUL.FTZ R77, R77, UR15 ;  /* 0x0000000f4d4d7c20 */ /* 0x000fe20008410000 */
[-CC-:B------:R-:W-:Y:S01]  /*1ce0*/  FFMA.FTZ R132, R132, R73.reuse, R72.reuse ;  /* 0x0000004984847223 */ /* 0x180fe20000010048 */
[--C-:B------:R-:W-:Y:S01]  /*1cf0*/  FFMA.FTZ R133, R133, R73, R72.reuse ;  /* 0x0000004985857223 */ /* 0x100fe20000010048 */
[----:B0-----:R-:W-:Y:S01]  /*1d00*/  FMUL.FTZ R76, R113, R127 ;  /* 0x0000007f714c7220 */ /* 0x001fe20000410000 */
[-CC-:B------:R-:W-:Y:S01]  /*1d10*/  FFMA.FTZ R146, R146, R73.reuse, R72.reuse ;  /* 0x0000004992927223 */ /* 0x180fe20000010048 */
[-CC-:B------:R-:W-:Y:S01]  /*1d20*/  FFMA.FTZ R108, R153, R73.reuse, R72.reuse ;  /* 0x00000049996c7223 */ /* 0x180fe20000010048 */
[----:B------:R-:W-:Y:S01]  /*1d30*/  FFMA.FTZ R158, R158, R73, R72 ;  /* 0x000000499e9e7223 */ /* 0x000fe20000010048 */
[----:B------:R-:W-:Y:S01]  /*1d40*/  LOP3.LUT P2, RZ, R126, 0xff, RZ, 0xc0, !PT ;  /* 0x000000ff7eff7812 */ /* 0x000fe2000784c0ff */
[----:B------:R-:W-:Y:S01]  /*1d50*/  FMUL.FTZ R118, R147, R144 ;  /* 0x0000009093767220 */ /* 0x000fe20000410000 */
[-C--:B------:R-:W-:Y:S01]  /*1d60*/  FMUL.FTZ R72, R117, R127.reuse ;  /* 0x0000007f75487220 */ /* 0x080fe20000410000 */
[----:B------:R-:W-:Y:S01]  /*1d70*/  FSEL R78, R78, RZ, P5 ;  /* 0x000000ff4e4e7208 */ /* 0x000fe20002800000 */
[----:B------:R-:W-:Y:S01]  /*1d80*/  FMUL.FTZ R85, R85, UR15 ;  /* 0x0000000f55557c20 */ /* 0x000fe20008410000 */
[----:B------:R-:W-:Y:S01]  /*1d90*/  FADD.FTZ R120, R109, -R120 ;  /* 0x800000786d787221 */ /* 0x000fe20000010000 */
[C---:B------:R-:W-:Y:S01]  /*1da0*/  LOP3.LUT P5, RZ, R149.reuse, 0xff000000, RZ, 0xc0, !PT ;  /* 0xff00000095ff7812 */ /* 0x040fe200078ac0ff */
[----:B------:R-:W-:Y:S01]  /*1db0*/  FMUL.FTZ R76, R76, UR15 ;  /* 0x0000000f4c4c7c20 */ /* 0x000fe20008410000 */
[----:B------:R-:W-:Y:S01]  /*1dc0*/  LOP3.LUT P6, RZ, R149, 0xff0000, RZ, 0xc0, !PT ;  /* 0x00ff000095ff7812 */ /* 0x000fe200078cc0ff */
[-C--:B------:R-:W-:Y:S01]  /*1dd0*/  FMUL.FTZ R84, R112, R127.reuse ;  /* 0x0000007f70547220 */ /* 0x080fe20000410000 */
[-C--:B------:R-:W-:Y:S01]  /*1de0*/  FMUL.FTZ R88, R119, R127.reuse ;  /* 0x0000007f77587220 */ /* 0x080fe20000410000 */
[----:B------:R-:W-:Y:S01]  /*1df0*/  @P1 FADD.FTZ R118, R57, R118 ;  /* 0x0000007639761221 */ /* 0x000fe20000010000 */
[----:B------:R-:W-:Y:S01]  /*1e00*/  FSEL R77, R77, RZ, P2 ;  /* 0x000000ff4d4d7208 */ /* 0x000fe20001000000 */
[----:B------:R-:W-:Y:S01]  /*1e10*/  FMUL.FTZ R72, R72, UR15 ;  /* 0x0000000f48487c20 */ /* 0x000fe20008410000 */
[----:B------:R-:W-:Y:S01]  /*1e20*/  LOP3.LUT P2, RZ, R128, 0xff, RZ, 0xc0, !PT ;  /* 0x000000ff80ff7812 */ /* 0x000fe2000784c0ff */
[----:B------:R-:W-:Y:S01]  /*1e30*/  FADD.FTZ R106, R111, -R106 ;  /* 0x8000006a6f6a7221 */ /* 0x000fe20000010000 */
[----:B------:R-:W-:Y:S01]  /*1e40*/  FMUL.FTZ R120, R147, R120 ;  /* 0x0000007893787220 */ /* 0x000fe20000410000 */
[----:B------:R-:W-:Y:S01]  /*1e50*/  FSEL R86, R85, RZ, P5 ;  /* 0x000000ff55567208 */ /* 0x000fe20002800000 */
[----:B------:R-:W-:Y:S01]  /*1e60*/  FMUL.FTZ R84, R84, UR15 ;  /* 0x0000000f54547c20 */ /* 0x000fe20008410000 */
[----:B------:R-:W-:Y:S01]  /*1e70*/  FSEL R76, R76, RZ, P6 ;  /* 0x000000ff4c4c7208 */ /* 0x000fe20003000000 */
[----:B------:R0:W-:Y:S01]  /*1e80*/  F2F.BF16.F32 R85, R81 ;  /* 0x0000005100557304 */ /* 0x0001e20000202000 */
[----:B------:R-:W-:Y:S01]  /*1e90*/  FMUL.FTZ R88, R88, UR15 ;  /* 0x0000000f58587c20 */ /* 0x000fe20008410000 */
[----:B------:R-:W-:Y:S01]  /*1ea0*/  LOP3.LUT P3, RZ, R149, 0xff00, RZ, 0xc0, !PT ;  /* 0x0000ff0095ff7812 */ /* 0x000fe2000786c0ff */
[----:B------:R-:W-:Y:S01]  /*1eb0*/  FADD.FTZ R114, R131, -R108 ;  /* 0x8000006c83727221 */ /* 0x000fe20000010000 */
[----:B------:R-:W-:Y:S01]  /*1ec0*/  LOP3.LUT P6, RZ, R126, 0xff0000, RZ, 0xc0, !PT ;  /* 0x00ff00007eff7812 */ /* 0x000fe200078cc0ff */
[----:B------:R-:W-:Y:S01]  /*1ed0*/  FMUL.FTZ R116, R147, R116 ;  /* 0x0000007493747220 */ /* 0x000fe20000410000 */
[----:B------:R-:W-:Y:S01]  /*1ee0*/  @P1 FADD.FTZ R120, R61, R120 ;  /* 0x000000783d781221 */ /* 0x000fe20000010000 */
[----:B------:R-:W-:Y:S01]  /*1ef0*/  FSEL R72, R72, RZ, P2 ;  /* 0x000000ff48487208 */ /* 0x000fe20001000000 */
[----:B------:R-:W-:Y:S01]  /*1f00*/  FMUL.FTZ R131, R147, R106 ;  /* 0x0000006a93837220 */ /* 0x000fe20000410000 */
[-C--:B0-----:R-:W-:Y:S01]  /*1f10*/  FMUL.FTZ R81, R118, R127.reuse ;  /* 0x0000007f76517220 */ /* 0x081fe20000410000 */
[----:B------:R-:W-:Y:S01]  /*1f20*/  FADD.FTZ R132, R115, -R132 ;  /* 0x8000008473847221 */ /* 0x000fe20000010000 */
[----:B------:R-:W-:Y:S01]  /*1f30*/  ISETP.NE.U32.AND P2, PT, RZ, UR16, PT ;  /* 0x00000010ff007c0c */ /* 0x000fe2000bf45070 */
[----:B------:R0:W-:Y:S01]  /*1f40*/  F2F.BF16.F32 R87, R76 ;  /* 0x0000004c00577304 */ /* 0x0001e20000202000 */
[----:B------:R-:W-:Y:S01]  /*1f50*/  FSEL R84, R84, RZ, P3 ;  /* 0x000000ff54547208 */ /* 0x000fe20001800000 */
[----:B------:R-:W-:Y:S01]  /*1f60*/  FMUL.FTZ R81, R81, UR15 ;  /* 0x0000000f51517c20 */ /* 0x000fe20008410000 */
[----:B------:R-:W-:Y:S01]  /*1f70*/  LOP3.LUT P3, RZ, R126, 0xff00, RZ, 0xc0, !PT ;  /* 0x0000ff007eff7812 */ /* 0x000fe2000786c0ff */
[----:B------:R-:W-:Y:S01]  /*1f80*/  @P1 FADD.FTZ R116, R59, R116 ;  /* 0x000000743b741221 */ /* 0x000fe20000010000 */
[-C--:B------:R-:W-:Y:S01]  /*1f90*/  FMUL.FTZ R73, R120, R127.reuse ;  /* 0x0000007f78497220 */ /* 0x080fe20000410000 */
[----:B------:R-:W-:Y:S01]  /*1fa0*/  @P1 FADD.FTZ R131, R62, R131 ;  /* 0x000000833e831221 */ /* 0x000fe20000010000 */
[----:B------:R-:W-:Y:S01]  /*1fb0*/  FADD.FTZ R122, R122, -R133 ;  /* 0x800000857a7a7221 */ /* 0x000fe20000010000 */
[----:B------:R-:W-:Y:S01]  /*1fc0*/  ISETP.NE.AND.EX P2, PT, RZ, UR17, PT, P2 ;  /* 0x00000011ff007c0c */ /* 0x000fe2000bf45320 */
[----:B------:R-:W-:Y:S01]  /*1fd0*/  FMUL.FTZ R124, R147, R132 ;  /* 0x00000084937c7220 */ /* 0x000fe20000410000 */
[----:B0-----:R-:W-:Y:S01]  /*1fe0*/  FSEL R76, R88, RZ, P6 ;  /* 0x000000ff584c7208 */ /* 0x001fe20003000000 */
[----:B------:R-:W-:Y:S01]  /*1ff0*/  FADD.FTZ R146, R129, -R146 ;  /* 0x8000009281927221 */ /* 0x000fe20000010000 */
[-C--:B------:R-:W-:Y:S01]  /*2000*/  FMUL.FTZ R89, R116, R127.reuse ;  /* 0x0000007f74597220 */ /* 0x080fe20000410000 */
[----:B------:R-:W-:Y:S01]  /*2010*/  FSEL R81, R81, RZ, P3 ;  /* 0x000000ff51517208 */ /* 0x000fe20001800000 */
[----:B------:R0:W-:Y:S01]  /*2020*/  F2F.BF16.F32 R91, R76 ;  /* 0x0000004c005b7304 */ /* 0x0001e20000202000 */
[----:B------:R-:W-:Y:S01]  /*2030*/  FMUL.FTZ R73, R73, UR15 ;  /* 0x0000000f49497c20 */ /* 0x000fe20008410000 */
[----:B------:R-:W-:Y:S01]  /*2040*/  LOP3.LUT P3, RZ, R128, 0xff00, RZ, 0xc0, !PT ;  /* 0x0000ff0080ff7812 */ /* 0x000fe2000786c0ff */
[----:B------:R-:W-:Y:S01]  /*2050*/  FMUL.FTZ R123, R147, R122 ;  /* 0x0000007a937b7220 */ /* 0x000fe20000410000 */
[----:B------:R-:W-:Y:S01]  /*2060*/  @P1 FADD.FTZ R124, R63, R124 ;  /* 0x0000007c3f7c1221 */ /* 0x000fe20000010000 */
[----:B------:R-:W-:Y:S01]  /*2070*/  FMUL.FTZ R122, R147, R146 ;  /* 0x00000092937a7220 */ /* 0x000fe20000410000 */
[----:B------:R-:W-:Y:S01]  /*2080*/  FADD.FTZ R158, R151, -R158 ;  /* 0x8000009e979e7221 */ /* 0x000fe20000010000 */
[----:B------:R-:W-:Y:S01]  /*2090*/  FMUL.FTZ R89, R89, UR15 ;  /* 0x0000000f59597c20 */ /* 0x000fe20008410000 */
[----:B------:R2:W-:Y:S01]  /*20a0*/  F2F.BF16.F32 R111, R72 ;  /* 0x00000048006f7304 */ /* 0x0005e20000202000 */
[-C--:B0-----:R-:W-:Y:S01]  /*20b0*/  FMUL.FTZ R76, R131, R127.reuse ;  /* 0x0000007f834c7220 */ /* 0x081fe20000410000 */
[----:B------:R-:W-:Y:S01]  /*20c0*/  LOP3.LUT P5, RZ, R126, 0xff000000, RZ, 0xc0, !PT ;  /* 0xff0000007eff7812 */ /* 0x000fe200078ac0ff */
[----:B------:R-:W-:Y:S01]  /*20d0*/  @P1 FADD.FTZ R123, R64, R123 ;  /* 0x0000007b407b1221 */ /* 0x000fe20000010000 */
[----:B------:R-:W-:Y:S01]  /*20e0*/  LOP3.LUT P6, RZ, R128, 0xff0000, RZ, 0xc0, !PT ;  /* 0x00ff000080ff7812 */ /* 0x000fe200078cc0ff */
[----:B------:R-:W-:Y:S01]  /*20f0*/  FMUL.FTZ R76, R76, UR15 ;  /* 0x0000000f4c4c7c20 */ /* 0x000fe20008410000 */
[----:B------:R-:W-:Y:S01]  /*2100*/  FSEL R73, R73, RZ, P3 ;  /* 0x000000ff49497208 */ /* 0x000fe20001800000 */
[----:B------:R-:W-:Y:S01]  /*2110*/  @P1 FADD.FTZ R122, R65, R122 ;  /* 0x0000007a417a1221 */ /* 0x000fe20000010000 */
[----:B------:R-:W-:Y:S01]  /*2120*/  FMUL.FTZ R126, R147, R158 ;  /* 0x0000009e937e7220 */ /* 0x000fe20000410000 */
[-C--:B--2---:R-:W-:Y:S01]  /*2130*/  FMUL.FTZ R72, R124, R127.reuse ;  /* 0x0000007f7c487220 */ /* 0x084fe20000410000 */
[----:B------:R-:W-:Y:S01]  /*2140*/  FSEL R90, R89, RZ, P5 ;  /* 0x000000ff595a7208 */ /* 0x000fe20002800000 */
[----:B------:R0:W-:Y:S01]  /*2150*/  F2F.BF16.F32 R88, R81 ;  /* 0x0000005100587304 */ /* 0x0001e20000202000 */
[----:B------:R-:W-:Y:S01]  /*2160*/  FSEL R115, R76, RZ, P6 ;  /* 0x000000ff4c737208 */ /* 0x000fe20003000000 */
[----:B------:R-:W-:Y:S01]  /*2170*/  FMUL.FTZ R72, R72, UR15 ;  /* 0x0000000f48487c20 */ /* 0x000fe20008410000 */
[----:B------:R-:W-:Y:S01]  /*2180*/  LOP3.LUT P5, RZ, R128, 0xff000000, RZ, 0xc0, !PT ;  /* 0xff00000080ff7812 */ /* 0x000fe200078ac0ff */
[----:B------:R-:W-:Y:S01]  /*2190*/  FMUL.FTZ R129, R147, R114 ;  /* 0x0000007293817220 */ /* 0x000fe20000410000 */
[----:B------:R-:W-:Y:S01]  /*21a0*/  @P2 LEA R76, P6, R142, UR16, 0x4 ;  /* 0x000000108e4c2c11 */ /* 0x000fe2000f8c20ff */
[----:B------:R-:W-:Y:S01]  /*21b0*/  @P1 FADD.FTZ R126, R67, R126 ;  /* 0x0000007e437e1221 */ /* 0x000fe20000010000 */
[----:B------:R-:W-:Y:S01]  /*21c0*/  ISETP.NE.U32.AND P3, PT, RZ, UR16, PT ;  /* 0x00000010ff007c0c */ /* 0x000fe2000bf65070 */
[----:B------:R2:W-:Y:S01]  /*21d0*/  F2F.BF16.F32 R108, R73 ;  /* 0x00000049006c7304 */ /* 0x0005e20000202000 */
[-C--:B0-----:R-:W-:Y:S01]  /*21e0*/  FMUL.FTZ R81, R122, R127.reuse ;  /* 0x0000007f7a517220 */ /* 0x081fe20000410000 */
[----:B------:R-:W-:Y:S01]  /*21f0*/  FSEL R72, R72, RZ, P5 ;  /* 0x000000ff48487208 */ /* 0x000fe20002800000 */
[----:B------:R-:W-:Y:S01]  /*2200*/  @P1 FADD.FTZ R129, R66, R129 ;  /* 0x0000008142811221 */ /* 0x000fe20000010000 */
[----:B------:R-:W-:Y:S01]  /*2210*/  LOP3.LUT P5, RZ, R130, 0xff00, RZ, 0xc0, !PT ;  /* 0x0000ff0082ff7812 */ /* 0x000fe200078ac0ff */
[----:B------:R-:W-:Y:S01]  /*2220*/  FMUL.FTZ R81, R81, UR15 ;  /* 0x0000000f51517c20 */ /* 0x000fe20008410000 */
[-C--:B------:R-:W-:Y:S01]  /*2230*/  FMUL.FTZ R106, R126, R127.reuse ;  /* 0x0000007f7e6a7220 */ /* 0x080fe20000410000 */
[----:B------:R-:W-:Y:S01]  /*2240*/  ISETP.NE.AND.EX P3, PT, RZ, UR17, PT, P3 ;  /* 0x00000011ff007c0c */ /* 0x000fe2000bf65330 */
[----:B------:R0:W-:Y:S01]  /*2250*/  F2F.BF16.F32 R89, R77 ;  /* 0x0000004d00597304 */ /* 0x0001e20000202000 */
[-C--:B--2---:R-:W-:Y:S01]  /*2260*/  FMUL.FTZ R73, R123, R127.reuse ;  /* 0x0000007f7b497220 */ /* 0x084fe20000410000 */
[----:B------:R-:W-:Y:S01]  /*2270*/  FSEL R128, R81, RZ, P5 ;  /* 0x000000ff51807208 */ /* 0x000fe20002800000 */
[----:B------:R-:W-:Y:S01]  /*2280*/  FMUL.FTZ R106, R106, UR15 ;  /* 0x0000000f6a6a7c20 */ /* 0x000fe20008410000 */
[----:B------:R-:W-:Y:S01]  /*2290*/  FMUL.FTZ R127, R129, R127 ;  /* 0x0000007f817f7220 */ /* 0x000fe20000410000 */
[----:B------:R-:W-:Y:S01]  /*22a0*/  FMUL.FTZ R73, R73, UR15 ;  /* 0x0000000f49497c20 */ /* 0x000fe20008410000 */
[----:B------:R-:W-:Y:S01]  /*22b0*/  LOP3.LUT P1, RZ, R130, 0xff0000, RZ, 0xc0, !PT ;  /* 0x00ff000082ff7812 */ /* 0x000fe2000782c0ff */
[----:B-1----:R-:W-:Y:S01]  /*22c0*/  IMAD.WIDE.U32 R80, R80, 0x10000, RZ ;  /* 0x0001000050507825 */ /* 0x002fe200078e00ff */
[----:B------:R-:W1:Y:S01]  /*22d0*/  F2F.BF16.F32 R78, R78 ;  /* 0x0000004e004e7304 */ /* 0x000e620000202000 */
[----:B0-----:R-:W-:-:S02]  /*22e0*/  @P2 LEA.HI.X R77, R142, UR17, RZ, 0x4, P6 ;  /* 0x000000118e4d2c11 */ /* 0x001fc4000b0f24ff */
[----:B------:R-:W-:Y:S01]  /*22f0*/  FMUL.FTZ R127, R127, UR15 ;  /* 0x0000000f7f7f7c20 */ /* 0x000fe20008410000 */
[C---:B------:R-:W-:Y:S02]  /*2300*/  LOP3.LUT P6, RZ, R130.reuse, 0xff, RZ, 0xc0, !PT ;  /* 0x000000ff82ff7812 */ /* 0x040fe400078cc0ff */
[----:B------:R-:W-:Y:S02]  /*2310*/  SEL R146, RZ, 0x1, P4 ;  /* 0x00000001ff927807 */ /* 0x000fe40002000000 */
[----:B------:R-:W-:Y:S01]  /*2320*/  FSEL R109, R73, RZ, P6 ;  /* 0x000000ff496d7208 */ /* 0x000fe20003000000 */
[----:B------:R-:W0:Y:S01]  /*2330*/  F2F.BF16.F32 R90, R90 ;  /* 0x0000005a005a7304 */ /* 0x000e220000202000 */
[----:B------:R-:W-:Y:S02]  /*2340*/  LOP3.LUT P6, RZ, R130, 0xff000000, RZ, 0xc0, !PT ;  /* 0xff00000082ff7812 */ /* 0x000fe400078cc0ff */
[----:B------:R-:W-:Y:S02]  /*2350*/  SEL R73, R74, R69, P3 ;  /* 0x000000454a497207 */ /* 0x000fe40001800000 */
[----:B------:R-:W-:-:S02]  /*2360*/  SEL R74, R75, R70, P3 ;  /* 0x000000464b4a7207 */ /* 0x000fc40001800000 */
[----:B------:R-:W-:Y:S01]  /*2370*/  SEL R75, R82, R71, P3 ;  /* 0x00000047524b7207 */ /* 0x000fe20001800000 */
[----:B------:R-:W2:Y:S01]  /*2380*/  F2F.BF16.F32 R107, R107 ;  /* 0x0000006b006b7304 */ /* 0x000ea20000202000 */
[----:B------:R-:W-:Y:S02]  /*2390*/  FSEL R82, R106, RZ, P6 ;  /* 0x000000ff6a527208 */ /* 0x000fe40003000000 */
[----:B------:R-:W-:Y:S02]  /*23a0*/  FSEL R127, R127, RZ, P1 ;  /* 0x000000ff7f7f7208 */ /* 0x000fe40000800000 */
[----:B-1----:R-:W-:Y:S02]  /*23b0*/  SHF.L.U32 R106, R78, 0x10, RZ ;  /* 0x000000104e6a7819 */ /* 0x002fe400000006ff */
[----:B0-----:R-:W-:Y:S01]  /*23c0*/  SHF.L.U32 R90, R90, 0x10, RZ ;  /* 0x000000105a5a7819 */ /* 0x001fe200000006ff */
[----:B------:R-:W-:Y:S01]  /*23d0*/  F2F.BF16.F32 R84, R84 ;  /* 0x0000005400547304 */ /* 0x000fe20000202000 */
[----:B--2---:R-:W-:-:S07]  /*23e0*/  LOP3.LUT R107, R81, R106, R107, 0xfe, !PT ;  /* 0x0000006a516b7212 */ /* 0x004fce00078efe6b */
[----:B------:R-:W0:Y:S01]  /*23f0*/  F2F.BF16.F32 R86, R86 ;  /* 0x0000005600567304 */ /* 0x000e220000202000 */
[----:B------:R-:W-:-:S07]  /*2400*/  LOP3.LUT R106, R80, R83, RZ, 0xfc, !PT ;  /* 0x00000053506a7212 */ /* 0x000fce00078efcff */
[----:B------:R1:W2:Y:S01]  /*2410*/  F2F.BF16.F32 R114, R72 ;  /* 0x0000004800727304 */ /* 0x0002a20000202000 */
[----:B0-----:R-:W-:-:S07]  /*2420*/  SHF.L.U32 R86, R86, 0x10, RZ ;  /* 0x0000001056567819 */ /* 0x001fce00000006ff */
[----:B------:R-:W0:Y:S01]  /*2430*/  F2F.BF16.F32 R128, R128 ;  /* 0x0000008000807304 */ /* 0x000e220000202000 */
[----:B-1----:R-:W-:Y:S01]  /*2440*/  SEL R72, R79, R68, P3 ;  /* 0x000000444f487207 */ /* 0x002fe20001800000 */
[----:B------:R-:W-:-:S04]  /*2450*/  IMAD.WIDE.U32 R78, R84, 0x10000, RZ ;  /* 0x00010000544e7825 */ /* 0x000fc800078e00ff */
[----:B------:R1:W-:Y:S01]  /*2460*/  @P2 STG.E.128 desc[UR4][R76.64], R72 ;  /* 0x000000484c002986 */ /* 0x0003e2000c101d04 */
[----:B--2---:R-:W-:Y:S01]  /*2470*/  SHF.L.U32 R114, R114, 0x10, RZ ;  /* 0x0000001072727819 */ /* 0x004fe200000006ff */
[----:B------:R-:W2:Y:S01]  /*2480*/  F2F.BF16.F32 R115, R115 ;  /* 0x0000007300737304 */ /* 0x000ea20000202000 */
[----:B------:R-:W-:Y:S02]  /*2490*/  LOP3.LUT R87, R79, R86, R87, 0xfe, !PT ;  /* 0x000000564f577212 */ /* 0x000fe400078efe57 */
[----:B------:R-:W-:Y:S02]  /*24a0*/  LOP3.LUT R86, R78, R85, RZ, 0xfc, !PT ;  /* 0x000000554e567212 */ /* 0x000fe400078efcff */
[----:B------:R-:W-:Y:S02]  /*24b0*/  SEL R78, R119, R70, P3 ;  /* 0x00000046774e7207 */ /* 0x000fe40001800000 */
[----:B------:R-:W-:Y:S01]  /*24c0*/  SEL R79, R116, R71, P3 ;  /* 0x00000047744f7207 */ /* 0x000fe20001800000 */
[----:B------:R-:W-:Y:S08]  /*24d0*/  F2F.BF16.F32 R109, R109 ;  /* 0x0000006d006d7304 */ /* 0x000ff00000202000 */
[----:B------:R-:W3:Y:S01]  /*24e0*/  F2F.BF16.F32 R82, R82 ;  /* 0x0000005200527304 */ /* 0x000ee20000202000 */
[----:B-1----:R-:W-:Y:S01]  /*24f0*/  IMAD.WIDE.U32 R72, R88, 0x10000, RZ ;  /* 0x0001000058487825 */ /* 0x002fe200078e00ff */
[----:B------:R-:W-:-:S02]  /*2500*/  LEA R88, P5, R143, UR18, 0x3 ;  /* 0x000000128f587c11 */ /* 0x000fc4000f8a18ff */
[----:B------:R-:W-:Y:S01]  /*2510*/  SEL R76, R121, R68, P3 ;  /* 0x00000044794c7207 */ /* 0x000fe20001800000 */
[----:B------:R-:W-:Y:S01]  /*2520*/  IMAD.WIDE.U32 R74, R108, 0x10000, RZ ;  /* 0x000100006c4a7825 */ /* 0x000fe200078e00ff */
[----:B------:R-:W-:Y:S02]  /*2530*/  LOP3.LUT R81, R73, R90, R91, 0xfe, !PT ;  /* 0x0000005a49517212 */ /* 0x000fe400078efe5b */
[----:B------:R-:W1:Y:S01]  /*2540*/  F2F.BF16.F32 R127, R127 ;  /* 0x0000007f007f7304 */ /* 0x000e620000202000 */
[----:B------:R-:W-:Y:S02]  /*2550*/  LEA R90, P1, R142, UR18, 0x3 ;  /* 0x000000128e5a7c11 */ /* 0x000fe4000f8218ff */
[----:B------:R-:W-:Y:S01]  /*2560*/  LOP3.LUT R80, R72, R89, RZ, 0xfc, !PT ;  /* 0x0000005948507212 */ /* 0x000fe200078efcff */
[----:B0-----:R-:W-:Y:S01]  /*2570*/  IMAD.WIDE.U32 R72, R128, 0x10000, RZ ;  /* 0x0001000080487825 */ /* 0x001fe200078e00ff */
[----:B------:R-:W-:Y:S02]  /*2580*/  LEA.HI.X R91, R142, UR19, RZ, 0x3, P1 ;  /* 0x000000138e5b7c11 */ /* 0x000fe400088f1cff */
[----:B------:R-:W-:-:S02]  /*2590*/  @P2 LEA R108, P1, R143, UR16, 0x4 ;  /* 0x000000108f6c2c11 */ /* 0x000fc4000f8220ff */
[----:B--2---:R-:W-:Y:S01]  /*25a0*/  LOP3.LUT R83, R75, R114, R115, 0xfe, !PT ;  /* 0x000000724b537212 */ /* 0x004fe200078efe73 */
[----:B------:R-:W-:Y:S01]  /*25b0*/  STG.E.64 desc[UR4][R90.64], R106 ;  /* 0x0000006a5a007986 */ /* 0x000fe2000c101b04 */
[----:B---3--:R-:W-:Y:S02]  /*25c0*/  SHF.L.U32 R85, R82, 0x10, RZ ;  /* 0x0000001052557819 */ /* 0x008fe400000006ff */
[----:B------:R-:W-:Y:S02]  /*25d0*/  LOP3.LUT R84, R72, R109, RZ, 0xfc, !PT ;  /* 0x0000006d48547212 */ /* 0x000fe400078efcff */
[----:B------:R-:W-:Y:S02]  /*25e0*/  @P2 LEA.HI.X R109, R143, UR17, RZ, 0x4, P1 ;  /* 0x000000118f6d2c11 */ /* 0x000fe400088f24ff */
[----:B------:R-:W-:Y:S02]  /*25f0*/  SEL R75, R110, R71, P3 ;  /* 0x000000476e4b7207 */ /* 0x000fe40001800000 */
[----:B------:R-:W-:-:S02]  /*2600*/  @P2 LEA R110, P1, R141, UR16, 0x4 ;  /* 0x000000108d6e2c11 */ /* 0x000fc4000f8220ff */
[----:B------:R-:W-:Y:S02]  /*2610*/  LOP3.LUT R82, R74, R111, RZ, 0xfc, !PT ;  /* 0x0000006f4a527212 */ /* 0x000fe400078efcff */
[----:B-1----:R-:W-:Y:S02]  /*2620*/  LOP3.LUT R85, R73, R85, R127, 0xfe, !PT ;  /* 0x0000005549557212 */ /* 0x002fe400078efe7f */
[----:B------:R-:W-:Y:S02]  /*2630*/  SEL R72, R125, R68, P3 ;  /* 0x000000447d487207 */ /* 0x000fe40001800000 */
[----:B------:R-:W-:Y:S02]  /*2640*/  SEL R73, R112, R69, P3 ;  /* 0x0000004570497207 */ /* 0x000fe40001800000 */
[----:B------:R-:W-:Y:S02]  /*2650*/  SEL R74, R113, R70, P3 ;  /* 0x00000046714a7207 */ /* 0x000fe40001800000 */
[----:B------:R-:W-:-:S02]  /*2660*/  LEA.HI.X R89, R143, UR19, RZ, 0x3, P5 ;  /* 0x000000138f597c11 */ /* 0x000fc4000a8f1cff */
[C---:B------:R-:W-:Y:S01]  /*2670*/  @P2 LEA.HI.X R111, R141.reuse, UR17, RZ, 0x4, P1 ;  /* 0x000000118d6f2c11 */ /* 0x040fe200088f24ff */
[----:B------:R-:W-:Y:S01]  /*2680*/  @P2 STG.E.128 desc[UR4][R108.64], R72 ;  /* 0x000000486c002986 */ /* 0x000fe2000c101d04 */
[C---:B------:R-:W-:Y:S02]  /*2690*/  LEA R112, P1, R141.reuse, UR18, 0x3 ;  /* 0x000000128d707c11 */ /* 0x040fe4000f8218ff */
[----:B------:R-:W-:Y:S01]  /*26a0*/  SEL R77, R118, R69, P3 ;  /* 0x00000045764d7207 */ /* 0x000fe20001800000 */
[----:B------:R0:W-:Y:S01]  /*26b0*/  STG.E.64 desc[UR4][R88.64], R86 ;  /* 0x0000005658007986 */ /* 0x0001e2000c101b04 */
[----:B------:R-:W-:Y:S02]  /*26c0*/  LEA.HI.X R113, R141, UR19, RZ, 0x3, P1 ;  /* 0x000000138d717c11 */ /* 0x000fe400088f1cff */
[C---:B------:R-:W-:Y:S01]  /*26d0*/  @P2 LEA R114, P5, R138.reuse, UR16, 0x4 ;  /* 0x000000108a722c11 */ /* 0x040fe2000f8a20ff */
[----:B------:R1:W-:Y:S03]  /*26e0*/  @P2 STG.E.128 desc[UR4][R110.64], R76 ;  /* 0x0000004c6e002986 */ /* 0x0003e6000c101d04 */
[C---:B------:R-:W-:Y:S01]  /*26f0*/  @P2 LEA.HI.X R115, R138.reuse, UR17, RZ, 0x4, P5 ;  /* 0x000000118a732c11 */ /* 0x040fe2000a8f24ff */
        /* <DEDUP_REMOVED lines=49> */
.L_x_5622:
[----:B------:R-:W0:Y:S01]  /*2a10*/  S2R R6, SR_TID.X ;  /* 0x0000000000067919 */ /* 0x000e220000002100 */
[----:B------:R-:W0:Y:S08]  /*2a20*/  S2UR UR6, SR_CTAID.X ;  /* 0x00000000000679c3 */ /* 0x000e300000002500 */
        /* <DEDUP_REMOVED lines=19> */
.L_x_5623:
[----:B------:R-:W-:Y:S01]  /*2b60*/  HFMA2.MMA R157, -RZ, RZ, 0, 9.5367431640625e-07 ;  /* 0x00000010ff9d7435 */ /* 0x000fe200000001ff */
[----:B------:R-:W-:Y:S02]  /*2b70*/  MOV R155, R76 ;  /* 0x0000004c009b7202 */ /* 0x000fe40000000f00 */
[----:B------:R-:W-:Y:S02]  /*2b80*/  MOV R160, 0x1f ;  /* 0x0000001f00a07802 */ /* 0x000fe40000000f00 */
[----:B------:R-:W-:-:S07]  /*2b90*/  MOV R110, 0xffffffff ;  /* 0xffffffff006e7802 */ /* 0x000fce0000000f00 */
[----:B-----5:R-:W-:Y:S05]  /*2ba0*/  WARPSYNC.COLLECTIVE R110, `(.L_x_5625) ;  /* 0x000000006e087348 */ /* 0x020fea0003c00000 */
[----:B------:R0:W1:Y:S02]  /*2bb0*/  SHFL.DOWN P1, R112, R155, R157, R160 ;  /* 0x0800009d9b707389 */ /* 0x00006400000200a0 */
[----:B01---5:R-:W-:Y:S01]  /*2bc0*/  ENDCOLLECTIVE ;  /* 0x000000000000791b */ /* 0x023fe20003800000 */
.L_x_5625:
[----:B------:R-:W-:Y:S02]  /*2bd0*/  MOV R155, R74 ;  /* 0x0000004a009b7202 */ /* 0x000fe40000000f00 */
[----:B------:R-:W-:-:S07]  /*2be0*/  MOV R73, R112 ;  /* 0x0000007000497202 */ /* 0x000fce0000000f00 */
[----:B------:R-:W-:Y:S05]  /*2bf0*/  WARPSYNC.COLLECTIVE R110, `(.L_x_5626) ;  /* 0x000000006e087348 */ /* 0x000fea0003c00000 */
[----:B------:R0:W1:Y:S02]  /*2c00*/  SHFL.DOWN P1, R112, R155, R157, R160 ;  /* 0x0800009d9b707389 */ /* 0x00006400000200a0 */
[----:B01----:R-:W-:Y:S01]  /*2c10*/  ENDCOLLECTIVE ;  /* 0x000000000000791b */ /* 0x003fe20003800000 */
.L_x_5626:
[----:B------:R-:W-:Y:S01]  /*2c20*/  FADD.FTZ R73, R76, R73 ;  /* 0x000000494c497221 */ /* 0x000fe20000010000 */
[----:B------:R-:W-:-:S04]  /*2c30*/  HFMA2.MMA R157, -RZ, RZ, 0, 4.76837158203125e-07 ;  /* 0x00000008ff9d7435 */ /* 0x000fc800000001ff */
[----:B------:R-:W-:Y:S02]  /*2c40*/  MOV R155, R73 ;  /* 0x00000049009b7202 */ /* 0x000fe40000000f00 */
[----:B------:R-:W-:-:S07]  /*2c50*/  MOV R75, R112 ;  /* 0x00000070004b7202 */ /* 0x000fce0000000f00 */
[----:B------:R-:W-:Y:S05]  /*2c60*/  WARPSYNC.COLLECTIVE R110, `(.L_x_5627) ;  /* 0x000000006e087348 */ /* 0x000fea0003c00000 */
[----:B------:R0:W1:Y:S02]  /*2c70*/  SHFL.DOWN P1, R112, R155, R157, R160 ;  /* 0x0800009d9b707389 */ /* 0x00006400000200a0 */
[----:B01----:R-:W-:Y:S01]  /*2c80*/  ENDCOLLECTIVE ;  /* 0x000000000000791b */ /* 0x003fe20003800000 */
.L_x_5627:
[----:B------:R-:W-:-:S05]  /*2c90*/  FADD.FTZ R75, R74, R75 ;  /* 0x0000004b4a4b7221 */ /* 0x000fca0000010000 */
[----:B------:R-:W-:Y:S02]  /*2ca0*/  MOV R155, R75 ;  /* 0x0000004b009b7202 */ /* 0x000fe40000000f00 */
[----:B------:R-:W-:-:S07]  /*2cb0*/  MOV R78, R112 ;  /* 0x00000070004e7202 */ /* 0x000fce0000000f00 */
[----:B------:R-:W-:Y:S05]  /*2cc0*/  WARPSYNC.COLLECTIVE R110, `(.L_x_5628) ;  /* 0x000000006e087348 */ /* 0x000fea0003c00000 */
[----:B------:R0:W1:Y:S02]  /*2cd0*/  SHFL.DOWN P1, R112, R155, R157, R160 ;  /* 0x0800009d9b707389 */ /* 0x00006400000200a0 */
[----:B01----:R-:W-:Y:S01]  /*2ce0*/  ENDCOLLECTIVE ;  /* 0x000000000000791b */ /* 0x003fe20003800000 */
.L_x_5628:
[----:B------:R-:W-:Y:S01]  /*2cf0*/  FADD.FTZ R78, R73, R78 ;  /* 0x0000004e494e7221 */ /* 0x000fe20000010000 */
[----:B------:R-:W-:-:S04]  /*2d00*/  HFMA2.MMA R157, -RZ, RZ, 0, 2.384185791015625e-07 ;  /* 0x00000004ff9d7435 */ /* 0x000fc800000001ff */
[----:B------:R-:W-:Y:S02]  /*2d10*/  MOV R155, R78 ;  /* 0x0000004e009b7202 */ /* 0x000fe40000000f00 */
[----:B------:R-:W-:-:S07]  /*2d20*/  MOV R82, R112 ;  /* 0x0000007000527202 */ /* 0x000fce0000000f00 */
[----:B------:R-:W-:Y:S05]  /*2d30*/  WARPSYNC.COLLECTIVE R110, `(.L_x_5629) ;  /* 0x000000006e087348 */ /* 0x000fea0003c00000 */
[----:B------:R0:W1:Y:S02]  /*2d40*/  SHFL.DOWN P1, R112, R155, R157, R160 ;  /* 0x0800009d9b707389 */ /* 0x00006400000200a0 */
[----:B01----:R-:W-:Y:S01]  /*2d50*/  ENDCOLLECTIVE ;  /* 0x000000000000791b */ /* 0x003fe20003800000 */
.L_x_5629:
[----:B------:R-:W-:-:S05]  /*2d60*/  FADD.FTZ R77, R75, R82 ;  /* 0x000000524b4d7221 */ /* 0x000fca0000010000 */
[----:B------:R-:W-:Y:S02]  /*2d70*/  MOV R155, R77 ;  /* 0x0000004d009b7202 */ /* 0x000fe40000000f00 */
[----:B------:R-:W-:-:S07]  /*2d80*/  MOV R79, R112 ;  /* 0x00000070004f7202 */ /* 0x000fce0000000f00 */
[----:B------:R-:W-:Y:S05]  /*2d90*/  WARPSYNC.COLLECTIVE R110, `(.L_x_5630) ;  /* 0x000000006e087348 */ /* 0x000fea0003c00000 */
[----:B------:R0:W1:Y:S02]  /*2da0*/  SHFL.DOWN P1, R112, R155, R157, R160 ;  /* 0x0800009d9b707389 */ /* 0x00006400000200a0 */
[----:B01----:R-:W-:Y:S01]  /*2db0*/  ENDCOLLECTIVE ;  /* 0x000000000000791b */ /* 0x003fe20003800000 */
.L_x_5630:
[----:B------:R-:W-:Y:S01]  /*2dc0*/  FADD.FTZ R79, R78, R79 ;  /* 0x0000004f4e4f7221 */ /* 0x000fe20000010000 */
[----:B------:R-:W-:-:S04]  /*2dd0*/  HFMA2.MMA R157, -RZ, RZ, 0, 1.1920928955078125e-07 ;  /* 0x00000002ff9d7435 */ /* 0x000fc800000001ff */
[----:B------:R-:W-:Y:S02]  /*2de0*/  MOV R155, R79 ;  /* 0x0000004f009b7202 */ /* 0x000fe40000000f00 */
[----:B------:R-:W-:-:S07]  /*2df0*/  MOV R82, R112 ;  /* 0x0000007000527202 */ /* 0x000fce0000000f00 */
[----:B------:R-:W-:Y:S05]  /*2e00*/  WARPSYNC.COLLECTIVE R110, `(.L_x_5631) ;  /* 0x000000006e087348 */ /* 0x000fea0003c00000 */
[----:B------:R0:W1:Y:S02]  /*2e10*/  SHFL.DOWN P1, R112, R155, R157, R160 ;  /* 0x0800009d9b707389 */ /* 0x00006400000200a0 */
[----:B01----:R-:W-:Y:S01]  /*2e20*/  ENDCOLLECTIVE ;  /* 0x000000000000791b */ /* 0x003fe20003800000 */
.L_x_5631:
[----:B------:R-:W-:-:S05]  /*2e30*/  FADD.FTZ R76, R77, R82 ;  /* 0x000000524d4c7221 */ /* 0x000fca0000010000 */
[----:B------:R-:W-:Y:S02]  /*2e40*/  MOV R155, R76 ;  /* 0x0000004c009b7202 */ /* 0x000fe40000000f00 */
[----:B------:R-:W-:-:S07]  /*2e50*/  MOV R82, R112 ;  /* 0x0000007000527202 */ /* 0x000fce0000000f00 */
[----:B------:R-:W-:Y:S05]  /*2e60*/  WARPSYNC.COLLECTIVE R110, `(.L_x_5632) ;  /* 0x000000006e087348 */ /* 0x000fea0003c00000 */
[----:B------:R0:W1:Y:S02]  /*2e70*/  SHFL.DOWN P1, R112, R155, R157, R160 ;  /* 0x0800009d9b707389 */ /* 0x00006400000200a0 */
[----:B01----:R-:W-:Y:S01]  /*2e80*/  ENDCOLLECTIVE ;  /* 0x000000000000791b */ /* 0x003fe20003800000 */
.L_x_5632:
[----:B------:R-:W-:Y:S01]  /*2e90*/  FADD.FTZ R82, R79, R82 ;  /* 0x000000524f527221 */ /* 0x000fe20000010000 */
[----:B------:R-:W-:-:S04]  /*2ea0*/  HFMA2.MMA R157, -RZ, RZ, 0, 5.9604644775390625e-08 ;  /* 0x00000001ff9d7435 */ /* 0x000fc800000001ff */
[----:B------:R-:W-:Y:S02]  /*2eb0*/  MOV R155, R82 ;  /* 0x00000052009b7202 */ /* 0x000fe40000000f00 */
[----:B------:R-:W-:-:S07]  /*2ec0*/  MOV R83, R112 ;  /* 0x0000007000537202 */ /* 0x000fce0000000f00 */
[----:B------:R-:W-:Y:S05]  /*2ed0*/  WARPSYNC.COLLECTIVE R110, `(.L_x_5633) ;  /* 0x000000006e087348 */ /* 0x000fea0003c00000 */
[----:B------:R0:W1:Y:S02]  /*2ee0*/  SHFL.DOWN P1, R112, R155, R157, R160 ;  /* 0x0800009d9b707389 */ /* 0x00006400000200a0 */
[----:B01----:R-:W-:Y:S01]  /*2ef0*/  ENDCOLLECTIVE ;  /* 0x000000000000791b */ /* 0x003fe20003800000 */
.L_x_5633:
[----:B------:R-:W-:-:S05]  /*2f00*/  FADD.FTZ R83, R76, R83 ;  /* 0x000000534c537221 */ /* 0x000fca0000010000 */
[----:B------:R-:W-:Y:S02]  /*2f10*/  MOV R155, R83 ;  /* 0x00000053009b7202 */ /* 0x000fe40000000f00 */
[----:B------:R-:W-:-:S07]  /*2f20*/  MOV R73, R112 ;  /* 0x0000007000497202 */ /* 0x000fce0000000f00 */
[----:B------:R-:W-:Y:S05]  /*2f30*/  WARPSYNC.COLLECTIVE R110, `(.L_x_5634) ;  /* 0x000000006e087348 */ /* 0x000fea0003c00000 */
[----:B------:R0:W1:Y:S02]  /*2f40*/  SHFL.DOWN P1, R112, R155, R157, R160 ;  /* 0x0800009d9b707389 */ /* 0x00006400000200a0 */
[----:B01----:R-:W-:Y:S01]  /*2f50*/  ENDCOLLECTIVE ;  /* 0x000000000000791b */ /* 0x003fe20003800000 */
.L_x_5634:
[----:B------:R-:W-:Y:S01]  /*2f60*/  MOV R74, R112 ;  /* 0x00000070004a7202 */ /* 0x000fe20000000f00 */
[----:B------:R-:W-:Y:S06]  /*2f70*/  BRA `(.L_x_5635) ;  /* 0xffffffe400c07947 */ /* 0x000fec000383ffff */
.L_x_5636:
        /* <DEDUP_REMOVED lines=16> */
.L_x_11907:


//--------------------- .text._ZN10layer_norm22ln_bwd_finalize_kernelINS_22Kernel_traits_finalizeILj2560Ef13__nv_bfloat16fS2_fjLb0ELj1024ELj4ENS_18Kernel_traits_baseILj2560EfS2_fS2_fjLj1024EEEEELb0ELb0EEEvNS_9BwdParamsE --------------------------
	.section	.text._ZN10layer_norm22ln_bwd_finalize_kernelINS_22Kernel_traits_finalizeILj2560Ef13__nv_bfloat16fS2_fjLb0ELj1024ELj4ENS_18Kernel_traits_baseILj2560EfS2_fS2_fjLj1024EEEEELb0ELb0EEEvNS_9BwdParamsE,"ax",@progbits
	.align	128
        .global         _ZN10layer_norm22ln_bwd_finalize_kernelINS_22Kernel_traits_finalizeILj2560Ef13__nv_bfloat16fS2_fjLb0ELj1024ELj4ENS_18Kernel_traits_baseILj2560EfS2_fS2_fjLj1024EEEEELb0ELb0EEEvNS_9BwdParamsE
        .type           _ZN10layer_norm22ln_bwd_finalize_kernelINS_22Kernel_traits_finalizeILj2560Ef13__nv_bfloat16fS2_fjLb0ELj1024ELj4ENS_18Kernel_traits_baseILj2560EfS2_fS2_fjLj1024EEEEELb0ELb0EEEvNS_9BwdParamsE,@function
        .size           _ZN10layer_norm22ln_bwd_finalize_kernelINS_22Kernel_traits_finalizeILj2560Ef13__nv_bfloat16fS2_fjLb0ELj1024ELj4ENS_18Kernel_traits_baseILj2560EfS2_fS2_fjLj1024EEEEELb0ELb0EEEvNS_9BwdParamsE,(.L_x_11908 - _ZN10layer_norm22ln_bwd_finalize_kernelINS_22Kernel_traits_finalizeILj2560Ef13__nv_bfloat16fS2_fjLb0ELj1024ELj4ENS_18Kernel_traits_baseILj2560EfS2_fS2_fjLj1024EEEEELb0ELb0EEEvNS_9BwdParamsE)
        .other          _ZN10layer_norm22ln_bwd_finalize_kernelINS_22Kernel_traits_finalizeILj2560Ef13__nv_bfloat16fS2_fjLb0ELj1024ELj4ENS_18Kernel_traits_baseILj2560EfS2_fS2_fjLj1024EEEEELb0ELb0EEEvNS_9BwdParamsE,@"STO_CUDA_ENTRY STV_DEFAULT"
_ZN10layer_norm22ln_bwd_finalize_kernelINS_22Kernel_traits_finalizeILj2560Ef13__nv_bfloat16fS2_fjLb0ELj1024ELj4ENS_18Kernel_traits_baseILj2560EfS2_fS2_fjLj1024EEEEELb0ELb0EEEvNS_9BwdParamsE:
.text._ZN10layer_norm22ln_bwd_finalize_kernelINS_22Kernel_traits_finalizeILj2560Ef13__nv_bfloat16fS2_fjLb0ELj1024ELj4ENS_18Kernel_traits_baseILj2560EfS2_fS2_fjLj1024EEEEELb0ELb0EEEvNS_9BwdParamsE:
        /* <DEDUP_REMOVED lines=25> */
.L_x_5649:
        /* <DEDUP_REMOVED lines=30> */
.L_x_5641:
        /* <DEDUP_REMOVED lines=36> */
.L_x_5640:
[----:B------:R-:W-:Y:S05]  /*05b0*/  BSYNC B1 ;  /* 0x0000000000017941 */ /* 0x000fea0003800000 */
.L_x_5639:
        /* <DEDUP_REMOVED lines=24> */
.L_x_5643:
[----:B------:R-:W-:Y:S05]  /*0740*/  BSYNC B1 ;  /* 0x0000000000017941 */ /* 0x000fea0003800000 */
.L_x_5642:
        /* <DEDUP_REMOVED lines=12> */
.L_x_5644:
[----:B------:R-:W-:Y:S05]  /*0810*/  BSYNC B1 ;  /* 0x0000000000017941 */ /* 0x000fea0003800000 */
.L_x_5638:
[----:B------:R-:W-:Y:S05]  /*0820*/  BSYNC B0 ;  /* 0x0000000000007941 */ /* 0x000fea0003800000 */
.L_x_5637:
        /* <DEDUP_REMOVED lines=29> */
.L_x_5660:
[----:B---3--:R-:W-:Y:S01]  /*0a00*/  FADD.FTZ R9, R18, R9 ;  /* 0x0000000912097221 */ /* 0x008fe20000010000 */
[----:B--2---:R-:W-:-:S04]  /*0a10*/  FADD.FTZ R11, R10, R11 ;  /* 0x0000000b0a0b7221 */ /* 0x004fc80000010000 */
[----:B------:R2:W-:Y:S04]  /*0a20*/  @!P1 STS [R6+0x2000], R9 ;  /* 0x0020000906009388 */ /* 0x0005e80000000800 */
[----:B------:R2:W-:Y:S02]  /*0a30*/  @!P1 STS [R6+0x2080], R11 ;  /* 0x0020800b06009388 */ /* 0x0005e40000000800 */
.L_x_5645:
        /* <DEDUP_REMOVED lines=16> */
.L_x_5648:
[----:B------:R-:W-:Y:S05]  /*0b40*/  BSYNC B0 ;  /* 0x0000000000007941 */ /* 0x000fea0003800000 */
.L_x_5647:
[C---:B------:R-:W-:Y:S01]  /*0b50*/  ISETP.GT.U32.AND P1, PT, R3.reuse, -0xa01, PT ;  /* 0xfffff5ff0300780c */ /* 0x040fe20003f24070 */
[----:B------:R-:W-:Y:S01]  /*0b60*/  VIADD R4, R4, 0x500 ;  /* 0x0000050004047836 */ /* 0x000fe20000000000 */
[----:B------:R-:W-:-:S11]  /*0b70*/  IADD3 R3, R3, 0xa00, RZ ;  /* 0x00000a0003037810 */ /* 0x000fd60007ffe0ff */
[----:B------:R-:W-:Y:S05]  /*0b80*/  @P1 BRA `(.L_x_5649) ;  /* 0xfffffff400801947 */ /* 0x000fea000383ffff */
[----:B------:R-:W-:Y:S05]  /*0b90*/  EXIT ;  /* 0x000000000000794d */ /* 0x000fea0003800000 */
.L_x_5646:
[----:B------:R-:W-:Y:S01]  /*0ba0*/  HFMA2.MMA R21, -RZ, RZ, 0, 5.9604644775390625e-08 ;  /* 0x00000001ff157435 */ /* 0x000fe200000001ff */
[----:B0--3--:R-:W-:Y:S01]  /*0bb0*/  MOV R22, R10 ;  /* 0x0000000a00167202 */ /* 0x009fe20000000f00 */
[----:B------:R-:W-:Y:S01]  /*0bc0*/  IMAD.MOV.U32 R19, RZ, RZ, -0x1 ;  /* 0xffffffffff137424 */ /* 0x000fe200078e00ff */
[----:B------:R-:W-:-:S08]  /*0bd0*/  MOV R24, 0x1f ;  /* 0x0000001f00187802 */ /* 0x000fd00000000f00 */
[----:B-12---:R-:W-:Y:S05]  /*0be0*/  WARPSYNC.COLLECTIVE R19, `(.L_x_5650) ;  /* 0x0000000013087348 */ /* 0x006fea0003c00000 */
[----:B------:R0:W3:Y:S02]  /*0bf0*/  SHFL.BFLY P2, R20, R22, R21, R24 ;  /* 0x0c00001516147389 */ /* 0x0000e40000040018 */
[----:B0123--:R-:W-:Y:S01]  /*0c00*/  ENDCOLLECTIVE ;  /* 0x000000000000791b */ /* 0x00ffe20003800000 */
.L_x_5650:
[----:B------:R-:W-:Y:S01]  /*0c10*/  HFMA2.MMA R21, -RZ, RZ, 0, 1.1920928955078125e-07 ;  /* 0x00000002ff157435 */ /* 0x000fe200000001ff */
[----:B------:R-:W-:-:S05]  /*0c20*/  MOV R11, R20 ;  /* 0x00000014000b7202 */ /* 0x000fca0000000f00 */
[----:B------:R-:W-:-:S05]  /*0c30*/  FADD.FTZ R11, R10, R11 ;  /* 0x0000000b0a0b7221 */ /* 0x000fca0000010000 */
[----:B------:R-:W-:-:S07]  /*0c40*/  MOV R22, R11 ;  /* 0x0000000b00167202 */ /* 0x000fce0000000f00 */
[----:B------:R-:W-:Y:S05]  /*0c50*/  WARPSYNC.COLLECTIVE R19, `(.L_x_5651) ;  /* 0x0000000013087348 */ /* 0x000fea0003c00000 */
[----:B------:R0:W1:Y:S02]  /*0c60*/  SHFL.BFLY P2, R20, R22, R21, R24 ;  /* 0x0c00001516147389 */ /* 0x0000640000040018 */
[----:B01----:R-:W-:Y:S01]  /*0c70*/  ENDCOLLECTIVE ;  /* 0x000000000000791b */ /* 0x003fe20003800000 */
.L_x_5651:
[----:B------:R-:W-:Y:S01]  /*0c80*/  HFMA2.MMA R21, -RZ, RZ, 0, 2.384185791015625e-07 ;  /* 0x00000004ff157435 */ /* 0x000fe200000001ff */
[----:B------:R-:W-:-:S04]  /*0c90*/  IMAD.MOV.U32 R14, RZ, RZ, R20 ;  /* 0x000000ffff0e7224 */ /* 0x000fc800078e0014 */
[----:B------:R-:W-:-:S05]  /*0ca0*/  FADD.FTZ R14, R11, R14 ;  /* 0x0000000e0b0e7221 */ /* 0x000fca0000010000 */
[----:B------:R-:W-:-:S07]  /*0cb0*/  MOV R22, R14 ;  /* 0x0000000e00167202 */ /* 0x000fce0000000f00 */
[----:B------:R-:W-:Y:S05]  /*0cc0*/  WARPSYNC.COLLECTIVE R19, `(.L_x_5652) ;  /* 0x0000000013087348 */ /* 0x000fea0003c00000 */
[----:B------:R0:W1:Y:S02]  /*0cd0*/  SHFL.BFLY P2, R20, R22, R21, R24 ;  /* 0x0c00001516147389 */ /* 0x0000640000040018 */
[----:B01----:R-:W-:Y:S01]  /*0ce0*/  ENDCOLLECTIVE ;  /* 0x000000000000791b */ /* 0x003fe20003800000 */
.L_x_5652:
[----:B------:R-:W-:Y:S01]  /*0cf0*/  IMAD.MOV.U32 R21, RZ, RZ, 0x8 ;  /* 0x00000008ff157424 */ /* 0x000fe200078e00ff */
[----:B------:R-:W-:-:S05]  /*0d00*/  MOV R13, R20 ;  /* 0x00000014000d7202 */ /* 0x000fca0000000f00 */
[----:B------:R-:W-:-:S05]  /*0d10*/  FADD.FTZ R13, R14, R13 ;  /* 0x0000000d0e0d7221 */ /* 0x000fca0000010000 */
[----:B------:R-:W-:-:S07]  /*0d20*/  MOV R22, R13 ;  /* 0x0000000d00167202 */ /* 0x000fce0000000f00 */
[----:B------:R-:W-:Y:S05]  /*0d30*/  WARPSYNC.COLLECTIVE R19, `(.L_x_5653) ;  /* 0x0000000013087348 */ /* 0x000fea0003c00000 */
[----:B------:R0:W1:Y:S02]  /*0d40*/  SHFL.BFLY P2, R20, R22, R21, R24 ;  /* 0x0c00001516147389 */ /* 0x0000640000040018 */
[----:B01----:R-:W-:Y:S01]  /*0d50*/  ENDCOLLECTIVE ;  /* 0x000000000000791b */ /* 0x003fe20003800000 */
.L_x_5653:
[----:B------:R-:W-:Y:S01]  /*0d60*/  HFMA2.MMA R21, -RZ, RZ, 0, 9.5367431640625e-07 ;  /* 0x00000010ff157435 */ /* 0x000fe200000001ff */
[----:B------:R-:W-:-:S05]  /*0d70*/  MOV R10, R20 ;  /* 0x00000014000a7202 */ /* 0x000fca0000000f00 */
[----:B------:R-:W-:-:S05]  /*0d80*/  FADD.FTZ R10, R13, R10 ;  /* 0x0000000a0d0a7221 */ /* 0x000fca0000010000 */
[----:B------:R-:W-:-:S07]  /*0d90*/  MOV R22, R10 ;  /* 0x0000000a00167202 */ /* 0x000fce0000000f00 */
[----:B------:R-:W-:Y:S05]  /*0da0*/  WARPSYNC.COLLECTIVE R19, `(.L_x_5654) ;  /* 0x0000000013087348 */ /* 0x000fea0003c00000 */
[----:B------:R0:W1:Y:S02]  /*0db0*/  SHFL.BFLY P2, R20, R22, R21, R24 ;  /* 0x0c00001516147389 */ /* 0x0000640000040018 */
[----:B01----:R-:W-:Y:S01]  /*0dc0*/  ENDCOLLECTIVE ;  /* 0x000000000000791b */ /* 0x003fe20003800000 */
.L_x_5654:
[----:B------:R-:W-:Y:S01]  /*0dd0*/  HFMA2.MMA R21, -RZ, RZ, 0, 5.9604644775390625e-08 ;  /* 0x00000001ff157435 */ /* 0x000fe200000001ff */
[----:B------:R-:W-:Y:S01]  /*0de0*/  IMAD.MOV.U32 R22, RZ, RZ, R9 ;  /* 0x000000ffff167224 */ /* 0x000fe200078e0009 */
[----:B------:R-:W-:-:S09]  /*0df0*/  MOV R11, R20 ;  /* 0x00000014000b7202 */ /* 0x000fd20000000f00 */
[----:B------:R-:W-:Y:S05]  /*0e00*/  WARPSYNC.COLLECTIVE R19, `(.L_x_5655) ;  /* 0x0000000013087348 */ /* 0x000fea0003c00000 */
[----:B------:R0:W1:Y:S02]  /*0e10*/  SHFL.BFLY P2, R20, R22, R21, R24 ;  /* 0x0c00001516147389 */ /* 0x0000640000040018 */
[----:B01----:R-:W-:Y:S01]  /*0e20*/  ENDCOLLECTIVE ;  /* 0x000000000000791b */ /* 0x003fe20003800000 */
.L_x_5655:
[----:B------:R-:W-:Y:S01]  /*0e30*/  HFMA2.MMA R21, -RZ, RZ, 0, 1.1920928955078125e-07 ;  /* 0x00000002ff157435 */ /* 0x000fe200000001ff */
[----:B------:R-:W-:-:S05]  /*0e40*/  MOV R14, R20 ;  /* 0x00000014000e7202 */ /* 0x000fca0000000f00 */
[----:B------:R-:W-:-:S05]  /*0e50*/  FADD.FTZ R15, R9, R14 ;  /* 0x0000000e090f7221 */ /* 0x000fca0000010000 */
[----:B------:R-:W-:-:S07]  /*0e60*/  MOV R22, R15 ;  /* 0x0000000f00167202 */ /* 0x000fce0000000f00 */
[----:B------:R-:W-:Y:S05]  /*0e70*/  WARPSYNC.COLLECTIVE R19, `(.L_x_5656) ;  /* 0x0000000013087348 */ /* 0x000fea0003c00000 */
[----:B------:R0:W1:Y:S02]  /*0e80*/  SHFL.BFLY P2, R20, R22, R21, R24 ;  /* 0x0c00001516147389 */ /* 0x0000640000040018 */
[----:B01----:R-:W-:Y:S01]  /*0e90*/  ENDCOLLECTIVE ;  /* 0x000000000000791b */ /* 0x003fe20003800000 */
.L_x_5656:
[----:B------:R-:W-:Y:S01]  /*0ea0*/  HFMA2.MMA R21, -RZ, RZ, 0, 2.384185791015625e-07 ;  /* 0x00000004ff157435 */ /* 0x000fe200000001ff */
[----:B------:R-:W-:-:S04]  /*0eb0*/  IMAD.MOV.U32 R16, RZ, RZ, R20 ;  /* 0x000000ffff107224 */ /* 0x000fc800078e0014 */
[----:B------:R-:W-:-:S05]  /*0ec0*/  FADD.FTZ R16, R15, R16 ;  /* 0x000000100f107221 */ /* 0x000fca0000010000 */
[----:B------:R-:W-:-:S07]  /*0ed0*/  MOV R22, R16 ;  /* 0x0000001000167202 */ /* 0x000fce0000000f00 */
[----:B------:R-:W-:Y:S05]  /*0ee0*/  WARPSYNC.COLLECTIVE R19, `(.L_x_5657) ;  /* 0x0000000013087348 */ /* 0x000fea0003c00000 */
[----:B------:R0:W1:Y:S02]  /*0ef0*/  SHFL.BFLY P2, R20, R22, R21, R24 ;  /* 0x0c00001516147389 */ /* 0x0000640000040018 */
[----:B01----:R-:W-:Y:S01]  /*0f00*/  ENDCOLLECTIVE ;  /* 0x000000000000791b */ /* 0x003fe20003800000 */
.L_x_5657:
[----:B------:R-:W-:Y:S01]  /*0f10*/  IMAD.MOV.U32 R21, RZ, RZ, 0x8 ;  /* 0x00000008ff157424 */ /* 0x000fe200078e00ff */
[----:B------:R-:W-:-:S05]  /*0f20*/  MOV R17, R20 ;  /* 0x0000001400117202 */ /* 0x000fca0000000f00 */
[----:B------:R-:W-:-:S05]  /*0f30*/  FADD.FTZ R17, R16, R17 ;  /* 0x0000001110117221 */ /* 0x000fca0000010000 */
[----:B------:R-:W-:-:S07]  /*0f40*/  MOV R22, R17 ;  /* 0x0000001100167202 */ /* 0x000fce0000000f00 */
[----:B------:R-:W-:Y:S05]  /*0f50*/  WARPSYNC.COLLECTIVE R19, `(.L_x_5658) ;  /* 0x0000000013087348 */ /* 0x000fea0003c00000 */
[----:B------:R0:W1:Y:S02]  /*0f60*/  SHFL.BFLY P2, R20, R22, R21, R24 ;  /* 0x0c00001516147389 */ /* 0x0000640000040018 */
[----:B01----:R-:W-:Y:S01]  /*0f70*/  ENDCOLLECTIVE ;  /* 0x000000000000791b */ /* 0x003fe20003800000 */
.L_x_5658:
[----:B------:R-:W-:Y:S01]  /*0f80*/  HFMA2.MMA R21, -RZ, RZ, 0, 9.5367431640625e-07 ;  /* 0x00000010ff157435 */ /* 0x000fe200000001ff */
[----:B------:R-:W-:-:S05]  /*0f90*/  MOV R18, R20 ;  /* 0x0000001400127202 */ /* 0x000fca0000000f00 */
[----:B------:R-:W-:-:S05]  /*0fa0*/  FADD.FTZ R18, R17, R18 ;  /* 0x0000001211127221 */ /* 0x000fca0000010000 */
[----:B------:R-:W-:-:S07]  /*0fb0*/  MOV R22, R18 ;  /* 0x0000001200167202 */ /* 0x000fce0000000f00 */
[----:B------:R-:W-:Y:S05]  /*0fc0*/  WARPSYNC.COLLECTIVE R19, `(.L_x_5659) ;  /* 0x0000000013087348 */ /* 0x000fea0003c00000 */
[----:B------:R0:W1:Y:S02]  /*0fd0*/  SHFL.BFLY P2, R20, R22, R21, R24 ;  /* 0x0c00001516147389 */ /* 0x0000640000040018 */
[----:B01----:R-:W-:Y:S01]  /*0fe0*/  ENDCOLLECTIVE ;  /* 0x000000000000791b */ /* 0x003fe20003800000 */
.L_x_5659:
[----:B------:R-:W-:Y:S01]  /*0ff0*/  MOV R9, R20 ;  /* 0x0000001400097202 */ /* 0x000fe20000000f00 */
[----:B------:R-:W-:Y:S06]  /*1000*/  BRA `(.L_x_5660) ;  /* 0xfffffff8007c7947 */ /* 0x000fec000383ffff */
.L_x_5661:
        /* <DEDUP_REMOVED lines=15> */
.L_x_11908:


//--------------------- .text._ZN10layer_norm13ln_bwd_kernelINS_13Kernel_traitsIf13__nv_bfloat16fS2_fjLj2560ELj1ELj1ELj4ELj8ENS_18Kernel_traits_baseILj2560EfS2_fS2_fjLj128EEEEELb1ELb0ELb1ELb0EEEvNS_9BwdParamsE --------------------------
	.section	.text._ZN10layer_norm13ln_bwd_kernelINS_13Kernel_traitsIf13__nv_bfloat16fS2_fjLj2560ELj1ELj1ELj4ELj8ENS_18Kernel_traits_baseILj2560EfS2_fS2_fjLj128EEEEELb1ELb0ELb1ELb0EEEvNS_9BwdParamsE,"ax",@progbits
	.align	128
        .global         _ZN10layer_norm13ln_bwd_kernelINS_13Kernel_traitsIf13__nv_bfloat16fS2_fjLj2560ELj1ELj1ELj4ELj8ENS_18Kernel_traits_baseILj2560EfS2_fS2_fjLj128EEEEELb1ELb0ELb1ELb0EEEvNS_9BwdParamsE
        .type           _ZN10layer_norm13ln_bwd_kernelINS_13Kernel_traitsIf13__nv_bfloat16fS2_fjLj2560ELj1ELj1ELj4ELj8ENS_18Kernel_traits_baseILj2560EfS2_fS2_fjLj128EEEEELb1ELb0ELb1ELb0EEEvNS_9BwdParamsE,@function
        .size           _ZN10layer_norm13ln_bwd_kernelINS_13Kernel_traitsIf13__nv_bfloat16fS2_fjLj2560ELj1ELj1ELj4ELj8ENS_18Kernel_traits_baseILj2560EfS2_fS2_fjLj128EEEEELb1ELb0ELb1ELb0EEEvNS_9BwdParamsE,(.L_x_11909 - _ZN10layer_norm13ln_bwd_kernelINS_13Kernel_traitsIf13__nv_bfloat16fS2_fjLj2560ELj1ELj1ELj4ELj8ENS_18Kernel_traits_baseILj2560EfS2_fS2_fjLj128EEEEELb1ELb0ELb1ELb0EEEvNS_9BwdParamsE)
        .other          _ZN10layer_norm13ln_bwd_kernelINS_13Kernel_traitsIf13__nv_bfloat16fS2_fjLj2560ELj1ELj1ELj4ELj8ENS_18Kernel_traits_baseILj2560EfS2_fS2_fjLj128EEEEELb1ELb0ELb1ELb0EEEvNS_9BwdParamsE,@"STO_CUDA_ENTRY STV_DEFAULT"
_ZN10layer_norm13ln_bwd_kernelINS_13Kernel_traitsIf13__nv_bfloat16fS2_fjLj2560ELj1ELj1ELj4ELj8ENS_18Kernel_traits_baseILj2560EfS2_fS2_fjLj128EEEEELb1ELb0ELb1ELb0EEEvNS_9BwdParamsE:
.text._ZN10layer_norm13ln_bwd_kernelINS_13Kernel_traitsIf13__nv_bfloat16fS2_fjLj2560ELj1ELj1ELj4ELj8ENS_18Kernel_traits_baseILj2560EfS2_fS2_fjLj128EEEEELb1ELb0ELb1ELb0EEEvNS_9BwdParamsE:
        /* <DEDUP_REMOVED lines=24> */
[----:B------:R-:W3:Y:S01]  /*0180*/  @P3 LDC.64 R10, c[0x0][0x260] ;  /* 0x00009800ff0a3b82 */ /* 0x000ee20000000a00 */
[C---:B0-----:R-:W-:Y:S01]  /*0190*/  @P5 IMAD.WIDE.U32 R2, R7.reuse, 0x10, R2 ;  /* 0x0000001007025825 */ /* 0x041fe200078e0002 */
[----:B------:R-:W-:-:S06]  /*01a0*/  @P5 LOP3.LUT R7, R7, 0x80, RZ, 0xfc, !PT ;  /* 0x0000008007075812 */ /* 0x000fcc00078efcff */
[----:B------:R-:W0:Y:S01]  /*01b0*/  @P2 LDC.64 R12, c[0x0][0x260] ;  /* 0x00009800ff0c2b82 */ /* 0x000e220000000a00 */
[----:B------:R-:W5:Y:S01]  /*01c0*/  @P5 LDG.E.128 R96, desc[UR4][R2.64] ;  /* 0x0000000402605981 */ /* 0x000f62000c1e1d00 */
[C---:B--2---:R-:W-:Y:S01]  /*01d0*/  @P4 IMAD.WIDE.U32 R8, R7.reuse, 0x10, R4 ;  /* 0x0000001007084825 */ /* 0x044fe200078e0004 */
[----:B------:R-:W-:-:S05]  /*01e0*/  @P4 IADD3 R7, R7, 0x80, RZ ;  /* 0x0000008007074810 */ /* 0x000fca0007ffe0ff */
[----:B------:R-:W2:Y:S01]  /*01f0*/  @P0 LDC.64 R18, c[0x0][0x260] ;  /* 0x00009800ff120b82 */ /* 0x000ea20000000a00 */
[----:B------:R-:W5:Y:S01]  /*0200*/  @P4 LDG.E.128 R92, desc[UR4][R8.64] ;  /* 0x00000004085c4981 */ /* 0x000f62000c1e1d00 */
[----:B---3--:R-:W-:-:S04]  /*0210*/  @P3 IMAD.WIDE.U32 R10, R7, 0x10, R10 ;  /* 0x00000010070a3825 */ /* 0x008fc800078e000a */
[----:B------:R-:W-:Y:S01]  /*0220*/  @P3 VIADD R7, R7, 0x80 ;  /* 0x0000008007073836 */ /* 0x000fe20000000000 */
[----:B------:R-:W5:Y:S03]  /*0230*/  @P3 LDG.E.128 R88, desc[UR4][R10.64] ;  /* 0x000000040a583981 */ /* 0x000f66000c1e1d00 */
[C---:B0-----:R-:W-:Y:S01]  /*0240*/  @P2 IMAD.WIDE.U32 R12, R7.reuse, 0x10, R12 ;  /* 0x00000010070c2825 */ /* 0x041fe200078e000c */
[----:B------:R-:W-:-:S04]  /*0250*/  @P2 IADD3 R7, R7, 0x80, RZ ;  /* 0x0000008007072810 */ /* 0x000fc80007ffe0ff */
[----:B------:R1:W5:Y:S01]  /*0260*/  @P2 LDG.E.128 R84, desc[UR4][R12.64] ;  /* 0x000000040c542981 */ /* 0x000362000c1e1d00 */
[----:B--2---:R-:W-:-:S05]  /*0270*/  @P0 IMAD.WIDE.U32 R4, R7, 0x10, R18 ;  /* 0x0000001007040825 */ /* 0x004fca00078e0012 */
[----:B------:R0:W5:Y:S01]  /*0280*/  @P0 LDG.E.128 R80, desc[UR4][R4.64] ;  /* 0x0000000404500981 */ /* 0x000162000c1e1d00 */
[----:B-1----:R-:W-:-:S04]  /*0290*/  LEA.HI R13, R17, UR6, RZ, 0x19 ;  /* 0x00000006110d7c11 */ /* 0x002fc8000f8fc8ff */
        /* <DEDUP_REMOVED lines=24> */
[----:B------:R-:W-:Y:S01]  /*0420*/  HFMA2.MMA R77, -RZ, RZ, 0, 0 ;  /* 0x00000000ff4d7435 */ /* 0x000fe200000001ff */
[----:B------:R-:W-:-:S10]  /*0430*/  IMAD.MOV.U32 R108, RZ, RZ, 0x1 ;  /* 0x00000001ff6c7424 */ /* 0x000fd400078e00ff */
.L_x_5741:
        /* <DEDUP_REMOVED lines=23> */
[----:B------:R-:W-:Y:S01]  /*05b0*/  BSSY B1, `(.L_x_5665) ;  /* 0x0000012000017945 */ /* 0x000fe20003800000 */
[----:B------:R-:W-:Y:S01]  /*05c0*/  IMAD.MOV.U32 R135, RZ, RZ, RZ ;  /* 0x000000ffff877224 */ /* 0x000fe200078e00ff */
[----:B------:R-:W-:-:S10]  /*05d0*/  MOV R109, R11 ;  /* 0x0000000b006d7202 */ /* 0x000fd40000000f00 */
        /* <DEDUP_REMOVED lines=13> */
[----:B------:R-:W-:Y:S01]  /*06b0*/  VIADD R109, R11, 0x80 ;  /* 0x000000800b6d7836 */ /* 0x000fe20000000000 */
[----:B------:R-:W-:-:S07]  /*06c0*/  IADD3 R135, R135, 0x80, RZ ;  /* 0x0000008087877810 */ /* 0x000fce0007ffe0ff */
.L_x_5666:
[----:B------:R-:W-:Y:S05]  /*06d0*/  BSYNC B1 ;  /* 0x0000000000017941 */ /* 0x000fea0003800000 */
.L_x_5665:
        /* <DEDUP_REMOVED lines=9> */
[----:B------:R-:W-:Y:S01]  /*0770*/  VIADD R135, R135, 0x80 ;  /* 0x0000008087877836 */ /* 0x000fe20000000000 */
[----:B------:R-:W-:-:S07]  /*0780*/  IADD3 R109, R109, 0x80, RZ ;  /* 0x000000806d6d7810 */ /* 0x000fce0007ffe0ff */
.L_x_5668:
[----:B------:R-:W-:Y:S05]  /*0790*/  BSYNC B1 ;  /* 0x0000000000017941 */ /* 0x000fea0003800000 */
.L_x_5667:
        /* <DEDUP_REMOVED lines=11> */
.L_x_5670:
[----:B------:R-:W-:Y:S05]  /*0850*/  BSYNC B1 ;  /* 0x0000000000017941 */ /* 0x000fea0003800000 */
.L_x_5669:
        /* <DEDUP_REMOVED lines=11> */
.L_x_5672:
[----:B------:R-:W-:Y:S05]  /*0910*/  BSYNC B1 ;  /* 0x0000000000017941 */ /* 0x000fea0003800000 */
.L_x_5671:
        /* <DEDUP_REMOVED lines=10> */
[----:B------:R-:W-:Y:S01]  /*09c0*/  IMAD.MOV.U32 R110, RZ, RZ, RZ ;  /* 0x000000ffff6e7224 */ /* 0x000fe200078e00ff */
[----:B------:R-:W-:Y:S06]  /*09d0*/  BRA `(.L_x_5673) ;  /* 0x00000010009c7947 */ /* 0x000fec0003800000 */
.L_x_5664:
[----:B-----5:R-:W-:Y:S01]  /*09e0*/  ISETP.GE.AND P0, PT, R153, 0x1, PT ;  /* 0x000000019900780c */ /* 0x020fe20003f06270 */
[----:B------:R-:W-:Y:S01]  /*09f0*/  HFMA2.MMA R109, -RZ, RZ, 0, 0 ;  /* 0x00000000ff6d7435 */ /* 0x000fe200000001ff */
[----:B------:R-:W-:Y:S01]  /*0a00*/  IADD3 R15, R110, -0x1, RZ ;  /* 0xffffffff6e0f7810 */ /* 0x000fe20007ffe0ff */
[----:B------:R-:W-:Y:S01]  /*0a10*/  BSSY B1, `(.L_x_5674) ;  /* 0x0000043000017945 */ /* 0x000fe20003800000 */
[----:B------:R-:W-:Y:S01]  /*0a20*/  CS2R R110, SRZ ;  /* 0x00000000006e7805 */ /* 0x000fe2000001ff00 */
[----:B------:R-:W-:Y:S02]  /*0a30*/  IMAD.MOV.U32 R157, RZ, RZ, R11 ;  /* 0x000000ffff9d7224 */ /* 0x000fe400078e000b */
[----:B------:R-:W-:-:S05]  /*0a40*/  IMAD R15, R15, R16, RZ ;  /* 0x000000100f0f7224 */ /* 0x000fca00078e02ff */
[----:B------:R-:W-:Y:S01]  /*0a50*/  SHF.R.S32.HI R104, RZ, 0x1f, R15 ;  /* 0x0000001fff687819 */ /* 0x000fe2000001140f */
[----:B------:R-:W-:-:S03]  /*0a60*/  @P0 VIADD R105, R153, 0xffffffff ;  /* 0xffffffff99690836 */ /* 0x000fc60000000000 */
[----:B------:R-:W-:Y:S01]  /*0a70*/  LEA.HI R104, R104, R15, RZ, 0x2 ;  /* 0x0000000f68687211 */ /* 0x000fe200078f10ff */
[----:B------:R-:W-:Y:S01]  /*0a80*/  @P0 IMAD R105, R105, R16, RZ ;  /* 0x0000001069690224 */ /* 0x000fe200078e02ff */
[----:B------:R-:W-:-:S04]  /*0a90*/  LOP3.LUT R15, R17, 0x7f, RZ, 0xc0, !PT ;  /* 0x0000007f110f7812 */ /* 0x000fc800078ec0ff */
[----:B------:R-:W-:Y:S02]  /*0aa0*/  @P0 SHF.R.S32.HI R106, RZ, 0x1f, R105 ;  /* 0x0000001fff6a0819 */ /* 0x000fe40000011469 */
[----:B------:R-:W-:Y:S02]  /*0ab0*/  LEA.HI.SX32 R135, R104, R15, 0x1e ;  /* 0x0000000f68877211 */ /* 0x000fe400078ff2ff */
        /* <DEDUP_REMOVED lines=17> */
[----:B------:R-:W-:Y:S01]  /*0bd0*/  IADD3 R135, R135, 0x80, RZ ;  /* 0x0000008087877810 */ /* 0x000fe20007ffe0ff */
[----:B------:R-:W-:Y:S01]  /*0be0*/  VIADD R109, R109, 0x80 ;  /* 0x000000806d6d7836 */ /* 0x000fe20000000000 */
[----:B---3--:R-:W-:Y:S02]  /*0bf0*/  MOV R147, R110 ;  /* 0x0000006e00937202 */ /* 0x008fe40000000f00 */
[--C-:B------:R-:W-:Y:S02]  /*0c00*/  SHF.R.U64 R152, R110, 0x10, R111.reuse ;  /* 0x000000106e987819 */ /* 0x100fe4000000126f */
[----:B------:R-:W-:Y:S01]  /*0c10*/  SHF.L.U32 R149, R147, 0x10, RZ ;  /* 0x0000001093957819 */ /* 0x000fe200000006ff */
[----:B----4-:R-:W-:Y:S01]  /*0c20*/  FADD.FTZ R151, -R146, R104 ;  /* 0x0000006892977221 */ /* 0x010fe20000010100 */
[--C-:B------:R-:W-:Y:S01]  /*0c30*/  IMAD.MOV.U32 R148, RZ, RZ, R111.reuse ;  /* 0x000000ffff947224 */ /* 0x100fe200078e006f */
[----:B------:R-:W-:-:S02]  /*0c40*/  SHF.R.U32.HI R150, RZ, 0x10, R111 ;  /* 0x00000010ff967819 */ /* 0x000fc4000001166f */
[----:B------:R-:W-:Y:S01]  /*0c50*/  FMUL.FTZ R151, R12, R151 ;  /* 0x000000970c977220 */ /* 0x000fe20000410000 */
[C---:B------:R-:W-:Y:S01]  /*0c60*/  FADD.FTZ R157, -R146.reuse, R105 ;  /* 0x00000069929d7221 */ /* 0x040fe20000010100 */
[C---:B------:R-:W-:Y:S01]  /*0c70*/  FADD.FTZ R111, -R146.reuse, R106 ;  /* 0x0000006a926f7221 */ /* 0x040fe20000010100 */
[----:B------:R-:W-:Y:S01]  /*0c80*/  FADD.FTZ R107, -R146, R107 ;  /* 0x0000006b926b7221 */ /* 0x000fe20000010100 */
[----:B------:R-:W-:Y:S01]  /*0c90*/  FADD.FTZ R56, R56, R149 ;  /* 0x0000009538387221 */ /* 0x000fe20000010000 */
[-C--:B------:R-:W-:Y:S01]  /*0ca0*/  FFMA.FTZ R76, R151, R149.reuse, R76 ;  /* 0x00000095974c7223 */ /* 0x080fe2000001004c */
[----:B------:R-:W-:Y:S02]  /*0cb0*/  IMAD.U32 R104, R152, 0x10000, RZ ;  /* 0x0001000098687824 */ /* 0x000fe400078e00ff */
        /* <DEDUP_REMOVED lines=21> */
[----:B------:R-:W-:-:S02]  /*0e10*/  IADD3 R157, R11, 0x80, RZ ;  /* 0x000000800b9d7810 */ /* 0x000fc40007ffe0ff */
[----:B------:R-:W-:Y:S01]  /*0e20*/  FADD.FTZ R111, R111, R144 ;  /* 0x000000906f6f7221 */ /* 0x000fe20000010000 */
[----:B------:R-:W-:-:S07]  /*0e30*/  FFMA.FTZ R110, R146, R144, R105 ;  /* 0x00000090926e7223 */ /* 0x000fce0000010069 */
.L_x_5675:
[----:B------:R-:W-:Y:S05]  /*0e40*/  BSYNC B1 ;  /* 0x0000000000017941 */ /* 0x000fea0003800000 */
.L_x_5674:
        /* <DEDUP_REMOVED lines=23> */
[----:B------:R-:W-:-:S02]  /*0fc0*/  SHF.R.U32.HI R152, RZ, 0x10, R139 ;  /* 0x00000010ff987819 */ /* 0x000fc4000001168b */
[----:B------:R-:W-:Y:S01]  /*0fd0*/  SHF.L.U32 R137, R137, 0x10, RZ ;  /* 0x0000001089897819 */ /* 0x000fe200000006ff */
[C---:B----4-:R-:W-:Y:S01]  /*0fe0*/  FADD.FTZ R159, -R133.reuse, R105 ;  /* 0x00000069859f7221 */ /* 0x050fe20000010100 */
[C---:B------:R-:W-:Y:S01]  /*0ff0*/  FADD.FTZ R143, -R133.reuse, R104 ;  /* 0x00000068858f7221 */ /* 0x040fe20000010100 */
[C---:B------:R-:W-:Y:S01]  /*1000*/  FADD.FTZ R139, -R133.reuse, R106 ;  /* 0x0000006a858b7221 */ /* 0x040fe20000010100 */
[----:B------:R-:W-:Y:S01]  /*1010*/  FADD.FTZ R133, -R133, R107 ;  /* 0x0000006b85857221 */ /* 0x000fe20000010100 */
[----:B------:R-:W-:Y:S01]  /*1020*/  SHF.L.U32 R107, R142, 0x10, RZ ;  /* 0x000000108e6b7819 */ /* 0x000fe200000006ff */
[----:B-1----:R-:W-:Y:S02]  /*1030*/  IMAD.U32 R140, R156, 0x10000, RZ ;  /* 0x000100009c8c7824 */ /* 0x002fe400078e00ff */
[C---:B------:R-:W-:Y:S01]  /*1040*/  FMUL.FTZ R142, R12.reuse, R159 ;  /* 0x0000009f0c8e7220 */ /* 0x040fe20000410000 */
[----:B------:R-:W-:Y:S01]  /*1050*/  FMUL.FTZ R143, R12, R143 ;  /* 0x0000008f0c8f7220 */ /* 0x000fe20000410000 */
[----:B------:R-:W-:Y:S01]  /*1060*/  FMUL.FTZ R141, R92, R137 ;  /* 0x000000895c8d7220 */ /* 0x000fe20000410000 */
[----:B------:R-:W-:Y:S01]  /*1070*/  FADD.FTZ R53, R53, R140 ;  /* 0x0000008c35357221 */ /* 0x000fe20000010000 */
[-C--:B------:R-:W-:Y:S01]  /*1080*/  FFMA.FTZ R73, R142, R140.reuse, R73 ;  /* 0x0000008c8e497223 */ /* 0x080fe20000010049 */
[----:B------:R-:W-:Y:S01]  /*1090*/  FMUL.FTZ R140, R93, R140 ;  /* 0x0000008c5d8c7220 */ /* 0x000fe20000410000 */
[----:B------:R-:W-:Y:S01]  /*10a0*/  FADD.FTZ R111, R111, R141 ;  /* 0x0000008d6f6f7221 */ /* 0x000fe20000010000 */
[C---:B------:R-:W-:Y:S01]  /*10b0*/  FFMA.FTZ R105, R143.reuse, R141, R110 ;  /* 0x0000008d8f697223 */ /* 0x040fe2000001006e */
        /* <DEDUP_REMOVED lines=8> */
[-C--:B------:R-:W-:Y:S01]  /*1140*/  FMUL.FTZ R133, R95, R152.reuse ;  /* 0x000000985f857220 */ /* 0x080fe20000410000 */
        /* <DEDUP_REMOVED lines=8> */
.L_x_5677:
[----:B------:R-:W-:Y:S05]  /*11d0*/  BSYNC B1 ;  /* 0x0000000000017941 */ /* 0x000fea0003800000 */
.L_x_5676:
        /* <DEDUP_REMOVED lines=27> */
[----:B------:R-:W-:Y:S01]  /*1390*/  FADD.FTZ R163, -R132, R107 ;  /* 0x0000006b84a37221 */ /* 0x000fe20000010100 */
[----:B------:R-:W-:Y:S01]  /*13a0*/  SHF.L.U32 R104, R152, 0x10, RZ ;  /* 0x0000001098687819 */ /* 0x000fe200000006ff */
[----:B------:R-:W-:Y:S02]  /*13b0*/  IMAD.U32 R107, R130, 0x10000, RZ ;  /* 0x00010000826b7824 */ /* 0x000fe400078e00ff */
[----:B------:R-:W-:Y:S01]  /*13c0*/  FADD.FTZ R127, -R132, R106 ;  /* 0x0000006a847f7221 */ /* 0x000fe20000010100 */
[C---:B------:R-:W-:Y:S01]  /*13d0*/  FMUL.FTZ R130, R12.reuse, R161 ;  /* 0x000000a10c827220 */ /* 0x040fe20000410000 */
[----:B-1----:R-:W-:Y:S01]  /*13e0*/  FMUL.FTZ R129, R12, R159 ;  /* 0x0000009f0c817220 */ /* 0x002fe20000410000 */
        /* <DEDUP_REMOVED lines=23> */
.L_x_5679:
[----:B------:R-:W-:Y:S05]  /*1560*/  BSYNC B1 ;  /* 0x0000000000017941 */ /* 0x000fea0003800000 */
.L_x_5678:
        /* <DEDUP_REMOVED lines=22> */
[----:B0-----:R-:W-:Y:S01]  /*16d0*/  SHF.R.U32.HI R123, RZ, 0x10, R119 ;  /* 0x00000010ff7b7819 */ /* 0x001fe20000011677 */
[C---:B----4-:R-:W-:Y:S01]  /*16e0*/  FADD.FTZ R161, -R124.reuse, R105 ;  /* 0x000000697ca17221 */ /* 0x050fe20000010100 */
[C---:B------:R-:W-:Y:S01]  /*16f0*/  FADD.FTZ R159, -R124.reuse, R104 ;  /* 0x000000687c9f7221 */ /* 0x040fe20000010100 */
[----:B------:R-:W-:Y:S01]  /*1700*/  SHF.L.U32 R105, R125, 0x10, RZ ;  /* 0x000000107d697819 */ /* 0x000fe200000006ff */
[C---:B------:R-:W-:Y:S01]  /*1710*/  FADD.FTZ R163, -R124.reuse, R106 ;  /* 0x0000006a7ca37221 */ /* 0x040fe20000010100 */
[----:B------:R-:W-:Y:S01]  /*1720*/  MOV R122, R119 ;  /* 0x00000077007a7202 */ /* 0x000fe20000000f00 */
[----:B------:R-:W-:Y:S01]  /*1730*/  FADD.FTZ R107, -R124, R107 ;  /* 0x0000006b7c6b7221 */ /* 0x000fe20000010100 */
[----:B-1----:R-:W-:-:S02]  /*1740*/  IMAD.U32 R120, R152, 0x10000, RZ ;  /* 0x0001000098787824 */ /* 0x002fc400078e00ff */
[C---:B------:R-:W-:Y:S01]  /*1750*/  FMUL.FTZ R125, R12.reuse, R159 ;  /* 0x0000009f0c7d7220 */ /* 0x040fe20000410000 */
[----:B------:R-:W-:Y:S01]  /*1760*/  FMUL.FTZ R124, R12, R161 ;  /* 0x000000a10c7c7220 */ /* 0x000fe20000410000 */
[----:B------:R-:W-:Y:S01]  /*1770*/  FMUL.FTZ R121, R84, R105 ;  /* 0x0000006954797220 */ /* 0x000fe20000410000 */
[----:B------:R-:W-:Y:S01]  /*1780*/  SHF.L.U32 R119, R122, 0x10, RZ ;  /* 0x000000107a777819 */ /* 0x000fe200000006ff */
[----:B------:R-:W-:Y:S02]  /*1790*/  IMAD.U32 R118, R123, 0x10000, RZ ;  /* 0x000100007b767824 */ /* 0x000fe400078e00ff */
        /* <DEDUP_REMOVED lines=21> */
.L_x_5681:
[----:B------:R-:W-:Y:S05]  /*18f0*/  BSYNC B1 ;  /* 0x0000000000017941 */ /* 0x000fea0003800000 */
.L_x_5680:
[----:B------:R-:W-:-:S13]  /*1900*/  ISETP.NE.AND P6, PT, R6, RZ, PT ;  /* 0x000000ff0600720c */ /* 0x000fda0003fc5270 */
        /* <DEDUP_REMOVED lines=9> */
[----:B------:R-:W-:-:S04]  /*19a0*/  @P6 IMAD.WIDE.U32 R154, R157, 0x10, R154 ;  /* 0x000000109d9a6825 */ /* 0x000fc800078e009a */
[----:B0-----:R-:W-:Y:S01]  /*19b0*/  IMAD.WIDE.U32 R104, R157, 0x10, R18 ;  /* 0x000000109d687825 */ /* 0x001fe200078e0012 */
[----:B------:R-:W5:Y:S04]  /*19c0*/  @P6 LDG.E.128 R20, desc[UR4][R154.64] ;  /* 0x000000049a146981 */ /* 0x000f68000c1e1d00 */
[----:B------:R-:W3:Y:S04]  /*19d0*/  LDG.E.64 R18, desc[UR4][R114.64] ;  /* 0x0000000472127981 */ /* 0x000ee8000c1e1b00 */
[----:B------:R-:W4:Y:S01]  /*19e0*/  LDG.E.128 R104, desc[UR4][R104.64] ;  /* 0x0000000468687981 */ /* 0x000f22000c1e1d00 */
[----:B--2---:R-:W-:-:S05]  /*19f0*/  IMAD.WIDE.U32 R112, R109, 0x4, R112 ;  /* 0x000000046d707825 */ /* 0x004fca00078e0070 */
[----:B------:R0:W5:Y:S01]  /*1a00*/  LDG.E R5, desc[UR4][R112.64] ;  /* 0x0000000470057981 */ /* 0x000162000c1e1900 */
[----:B---3--:R-:W-:Y:S01]  /*1a10*/  MOV R109, R18 ;  /* 0x00000012006d7202 */ /* 0x008fe20000000f00 */
[--C-:B------:R-:W-:Y:S01]  /*1a20*/  IMAD.MOV.U32 R116, RZ, RZ, R19.reuse ;  /* 0x000000ffff747224 */ /* 0x100fe200078e0013 */
[--C-:B------:R-:W-:Y:S02]  /*1a30*/  SHF.R.U64 R18, R18, 0x10, R19.reuse ;  /* 0x0000001012127819 */ /* 0x100fe40000001213 */
[----:B------:R-:W-:Y:S01]  /*1a40*/  SHF.R.U32.HI R152, RZ, 0x10, R19 ;  /* 0x00000010ff987819 */ /* 0x000fe20000011613 */
[C---:B----4-:R-:W-:Y:S01]  /*1a50*/  FADD.FTZ R19, -R134.reuse, R105 ;  /* 0x0000006986137221 */ /* 0x050fe20000010100 */
[----:B------:R-:W-:Y:S01]  /*1a60*/  SHF.L.U32 R109, R109, 0x10, RZ ;  /* 0x000000106d6d7819 */ /* 0x000fe200000006ff */
[C---:B------:R-:W-:Y:S01]  /*1a70*/  FADD.FTZ R117, -R134.reuse, R104 ;  /* 0x0000006886757221 */ /* 0x040fe20000010100 */
[----:B------:R-:W-:Y:S01]  /*1a80*/  FADD.FTZ R135, -R134, R107 ;  /* 0x0000006b86877221 */ /* 0x000fe20000010100 */
[----:B------:R-:W-:Y:S01]  /*1a90*/  SHF.L.U32 R107, R116, 0x10, RZ ;  /* 0x00000010746b7819 */ /* 0x000fe200000006ff */
[----:B------:R-:W-:-:S02]  /*1aa0*/  IMAD.U32 R18, R18, 0x10000, RZ ;  /* 0x0001000012127824 */ /* 0x000fc400078e00ff */
[C---:B------:R-:W-:Y:S01]  /*1ab0*/  FMUL.FTZ R116, R12.reuse, R19 ;  /* 0x000000130c747220 */ /* 0x040fe20000410000 */
[----:B------:R-:W-:Y:S01]  /*1ac0*/  FMUL.FTZ R117, R12, R117 ;  /* 0x000000750c757220 */ /* 0x000fe20000410000 */
[----:B------:R-:W-:Y:S01]  /*1ad0*/  FMUL.FTZ R114, R80, R109 ;  /* 0x0000006d50727220 */ /* 0x000fe20000410000 */
[----:B------:R-:W-:Y:S01]  /*1ae0*/  FADD.FTZ R41, R41, R18 ;  /* 0x0000001229297221 */ /* 0x000fe20000010000 */
[-C--:B------:R-:W-:Y:S01]  /*1af0*/  FFMA.FTZ R61, R116, R18.reuse, R61 ;  /* 0x00000012743d7223 */ /* 0x080fe2000001003d */
[----:B0-----:R-:W-:Y:S01]  /*1b00*/  FMUL.FTZ R113, R81, R18 ;  /* 0x0000001251717220 */ /* 0x001fe20000410000 */
[----:B------:R-:W-:Y:S01]  /*1b10*/  FADD.FTZ R115, -R134, R106 ;  /* 0x0000006a86737221 */ /* 0x000fe20000010100 */
[----:B------:R-:W-:Y:S01]  /*1b20*/  FADD.FTZ R18, R111, R114 ;  /* 0x000000726f127221 */ /* 0x000fe20000010000 */
[----:B------:R-:W-:Y:S01]  /*1b30*/  FFMA.FTZ R105, R117, R114, R110 ;  /* 0x0000007275697223 */ /* 0x000fe2000001006e */
[----:B------:R-:W-:Y:S02]  /*1b40*/  IMAD.U32 R134, R152, 0x10000, RZ ;  /* 0x0001000098867824 */ /* 0x000fe400078e00ff */
        /* <DEDUP_REMOVED lines=16> */
.L_x_5673:
[----:B------:R-:W-:Y:S05]  /*1c50*/  BSYNC B0 ;  /* 0x0000000000007941 */ /* 0x000fea0003800000 */
.L_x_5663:
[----:B------:R-:W-:Y:S01]  /*1c60*/  LOP3.LUT P6, RZ, R108, 0xff, RZ, 0xc0, !PT ;  /* 0x000000ff6cff7812 */ /* 0x000fe200078cc0ff */
[----:B------:R-:W-:Y:S01]  /*1c70*/  UMOV UR9, 0xffffffff ;  /* 0xffffffff00097882 */ /* 0x000fe20000000000 */
[----:B--234-:R-:W-:Y:S02]  /*1c80*/  SHF.R.U32.HI R105, RZ, 0x5, R17 ;  /* 0x00000005ff697819 */ /* 0x01cfe40000011611 */
[----:B------:R-:W-:Y:S02]  /*1c90*/  P2R R152, PR, RZ, 0x40 ;  /* 0x00000040ff987803 */ /* 0x000fe40000000000 */
[----:B------:R-:W-:-:S07]  /*1ca0*/  LOP3.LUT R104, R105, 0x7fffffc, RZ, 0xc0, !PT ;  /* 0x07fffffc69687812 */ /* 0x000fce00078ec0ff */
[----:B------:R-:W-:Y:S02]  /*1cb0*/  @!P6 IADD3 R104, R104, 0x4, RZ ;  /* 0x000000046868e810 */ /* 0x000fe40007ffe0ff */
        /* <DEDUP_REMOVED lines=21> */
.L_x_5752:
[----:B------:R-:W4:Y:S01]  /*1e10*/  S2R R109, SR_CgaCtaId ;  /* 0x00000000006d7919 */ /* 0x000f220000008800 */
[----:B------:R-:W-:Y:S01]  /*1e20*/  LOP3.LUT P6, RZ, R17, 0x1f, RZ, 0xc0, !PT ;  /* 0x0000001f11ff7812 */ /* 0x000fe200078cc0ff */
[----:B--2---:R-:W-:Y:S01]  /*1e30*/  FADD.FTZ R134, R111, R106 ;  /* 0x0000006a6f867221 */ /* 0x004fe20000010000 */
[----:B------:R-:W-:Y:S01]  /*1e40*/  MOV R108, 0x400 ;  /* 0x00000400006c7802 */ /* 0x000fe20000000f00 */
[----:B---3--:R-:W-:Y:S01]  /*1e50*/  FADD.FTZ R135, R110, R107 ;  /* 0x0000006b6e877221 */ /* 0x008fe20000010000 */
[----:B------:R-:W-:Y:S05]  /*1e60*/  WARPSYNC.ALL ;  /* 0x0000000000007948 */ /* 0x000fea0003800000 */
[----:B------:R-:W-:Y:S01]  /*1e70*/  @P0 IADD3 R153, R153, -0x1, RZ ;  /* 0xffffffff99990810 */ /* 0x000fe20007ffe0ff */
[----:B------:R-:W-:Y:S01]  /*1e80*/  BSSY B0, `(.L_x_5683) ;  /* 0x0000085000007945 */ /* 0x000fe20003800000 */
[----:B------:R-:W-:-:S02]  /*1e90*/  @P0 LOP3.LUT R15, R17, 0x7f, RZ, 0xc0, !PT ;  /* 0x0000007f110f0812 */ /* 0x000fc400078ec0ff */
[----:B------:R-:W-:Y:S01]  /*1ea0*/  @!P6 LOP3.LUT R105, R105, 0x3, RZ, 0xc0, !PT ;  /* 0x000000036969e812 */ /* 0x000fe200078ec0ff */
[----:B------:R-:W-:-:S04]  /*1eb0*/  @P0 IMAD R153, R153, R16, RZ ;  /* 0x0000001099990224 */ /* 0x000fc800078e02ff */
[----:B------:R-:W-:Y:S01]  /*1ec0*/  @!P6 IMAD.IADD R105, R104, 0x1, R105 ;  /* 0x000000016869e824 */ /* 0x000fe200078e0269 */
[----:B----4-:R-:W-:-:S04]  /*1ed0*/  LEA R108, R109, R108, 0x18 ;  /* 0x0000006c6d6c7211 */ /* 0x010fc800078ec0ff */
[----:B------:R-:W-:Y:S01]  /*1ee0*/  @!P6 LEA R154, R105, R108, 0x3 ;  /* 0x0000006c699ae211 */ /* 0x000fe200078e18ff */
[----:B------:R-:W-:-:S04]  /*1ef0*/  IMAD R155, R104, 0x8, R108 ;  /* 0x00000008689b7824 */ /* 0x000fc800078e026c */
[----:B------:R-:W-:Y:S01]  /*1f00*/  @!P6 STS.64 [R154+0x2800], R134 ;  /* 0x002800869a00e388 */ /* 0x000fe20000000a00 */
[----:B------:R-:W-:Y:S01]  /*1f10*/  BAR.SYNC.DEFER_BLOCKING 0x0 ;  /* 0x0000000000007b1d */ /* 0x000fe20000010000 */
[----:B0-----:R-:W-:-:S05]  /*1f20*/  ISETP.NE.AND P6, PT, R14, RZ, PT ;  /* 0x000000ff0e00720c */ /* 0x001fca0003fc5270 */
[----:B------:R-:W0:Y:S04]  /*1f30*/  LDS.128 R104, [R155+0x2800] ;  /* 0x002800009b687984 */ /* 0x000e280000000c00 */
[----:B-1----:R-:W1:Y:S01]  /*1f40*/  LDS.128 R108, [R155+0x2810] ;  /* 0x002810009b6c7984 */ /* 0x002e620000000c00 */
        /* <DEDUP_REMOVED lines=8> */
[----:B------:R-:W-:Y:S02]  /*1fd0*/  IMAD.MOV.U32 R109, RZ, RZ, RZ ;  /* 0x000000ffff6d7224 */ /* 0x000fe400078e00ff */
[----:B------:R-:W-:Y:S01]  /*1fe0*/  FADD.FTZ R110, R110, R157 ;  /* 0x0000009d6e6e7221 */ /* 0x000fe20000010000 */
[----:B------:R-:W-:Y:S01]  /*1ff0*/  FADD.FTZ R111, R111, R104 ;  /* 0x000000686f6f7221 */ /* 0x000fe20000010000 */
[----:B------:R-:W-:-:S02]  /*2000*/  @P0 LEA.HI.SX32 R109, R106, R15, 0x1e ;  /* 0x0000000f6a6d0211 */ /* 0x000fc400078ff2ff */
[----:B------:R-:W-:Y:S01]  /*2010*/  FMUL.FTZ R108, R110, UR8 ;  /* 0x000000086e6c7c20 */ /* 0x000fe20008410000 */
[----:B------:R-:W-:-:S04]  /*2020*/  FMUL.FTZ R111, R111, UR8 ;  /* 0x000000086f6f7c20 */ /* 0x000fc80008410000 */
[----:B------:R-:W-:Y:S01]  /*2030*/  FSEL R108, R108, RZ, !P6 ;  /* 0x000000ff6c6c7208 */ /* 0x000fe20007000000 */
[----:B------:R-:W-:Y:S06]  /*2040*/  @!P5 BRA `(.L_x_5684) ;  /* 0x0000000400a0d947 */ /* 0x000fec0003800000 */
[----:B------:R-:W0:Y:S01]  /*2050*/  @!P1 LDC.64 R104, c[0x0][0x2c8] ;  /* 0x0000b200ff689b82 */ /* 0x000e220000000a00 */
[----:B------:R-:W-:Y:S01]  /*2060*/  BSSY B1, `(.L_x_5685) ;  /* 0x000000d000017945 */ /* 0x000fe20003800000 */
[----:B0-----:R-:W-:-:S04]  /*2070*/  @!P1 ISETP.NE.U32.AND P6, PT, R104, RZ, PT ;  /* 0x000000ff6800920c */ /* 0x001fc80003fc5070 */
[----:B------:R-:W-:-:S04]  /*2080*/  @!P1 ISETP.NE.AND.EX P6, PT, R105, RZ, PT, P6 ;  /* 0x000000ff6900920c */ /* 0x000fc80003fc5360 */
[----:B-----5:R-:W-:Y:S01]  /*2090*/  @!P1 FSEL R135, R36, RZ, P6 ;  /* 0x000000ff24879208 */ /* 0x020fe20003000000 */
        /* <DEDUP_REMOVED lines=9> */
.L_x_5686:
[----:B------:R-:W-:Y:S05]  /*2130*/  BSYNC B1 ;  /* 0x0000000000017941 */ /* 0x000fea0003800000 */
.L_x_5685:
        /* <DEDUP_REMOVED lines=17> */
.L_x_5688:
[----:B------:R-:W-:Y:S05]  /*2250*/  BSYNC B1 ;  /* 0x0000000000017941 */ /* 0x000fea0003800000 */
.L_x_5687:
        /* <DEDUP_REMOVED lines=16> */
.L_x_5690:
[----:B------:R-:W-:Y:S05]  /*2360*/  BSYNC B1 ;  /* 0x0000000000017941 */ /* 0x000fea0003800000 */
.L_x_5689:
        /* <DEDUP_REMOVED lines=16> */
.L_x_5692:
[----:B------:R-:W-:Y:S05]  /*2470*/  BSYNC B1 ;  /* 0x0000000000017941 */ /* 0x000fea0003800000 */
.L_x_5691:
        /* <DEDUP_REMOVED lines=34> */
.L_x_5694:
[----:B------:R-:W-:Y:S05]  /*26a0*/  BSYNC B1 ;  /* 0x0000000000017941 */ /* 0x000fea0003800000 */
.L_x_5693:
[----:B------:R-:W-:Y:S01]  /*26b0*/  IADD3 R11, R11, 0x80, RZ ;  /* 0x000000800b0b7810 */ /* 0x000fe20007ffe0ff */
[----:B------:R-:W-:-:S07]  /*26c0*/  VIADD R109, R109, 0x80 ;  /* 0x000000806d6d7836 */ /* 0x000fce0000000000 */
.L_x_5684:
[----:B------:R-:W-:Y:S05]  /*26d0*/  BSYNC B0 ;  /* 0x0000000000007941 */ /* 0x000fea0003800000 */
.L_x_5683:
        /* <DEDUP_REMOVED lines=16> */
.L_x_5698:
[----:B------:R-:W-:Y:S05]  /*27e0*/  BSYNC B1 ;  /* 0x0000000000017941 */ /* 0x000fea0003800000 */
.L_x_5697:
        /* <DEDUP_REMOVED lines=17> */
.L_x_5700:
[----:B------:R-:W-:Y:S05]  /*2900*/  BSYNC B1 ;  /* 0x0000000000017941 */ /* 0x000fea0003800000 */
.L_x_5699:
        /* <DEDUP_REMOVED lines=16> */
.L_x_5702:
[----:B------:R-:W-:Y:S05]  /*2a10*/  BSYNC B1 ;  /* 0x0000000000017941 */ /* 0x000fea0003800000 */
.L_x_5701:
        /* <DEDUP_REMOVED lines=16> */
.L_x_5704:
[----:B------:R-:W-:Y:S05]  /*2b20*/  BSYNC B1 ;  /* 0x0000000000017941 */ /* 0x000fea0003800000 */
.L_x_5703:
        /* <DEDUP_REMOVED lines=34> */
.L_x_5706:
[----:B------:R-:W-:Y:S05]  /*2d50*/  BSYNC B1 ;  /* 0x0000000000017941 */ /* 0x000fea0003800000 */
.L_x_5705:
[----:B------:R-:W-:Y:S01]  /*2d60*/  IADD3 R11, R11, 0x80, RZ ;  /* 0x000000800b0b7810 */ /* 0x000fe20007ffe0ff */
[----:B------:R-:W-:-:S07]  /*2d70*/  VIADD R109, R109, 0x80 ;  /* 0x000000806d6d7836 */ /* 0x000fce0000000000 */
.L_x_5696:
[----:B------:R-:W-:Y:S05]  /*2d80*/  BSYNC B0 ;  /* 0x0000000000007941 */ /* 0x000fea0003800000 */
.L_x_5695:
        /* <DEDUP_REMOVED lines=16> */
.L_x_5710:
[----:B------:R-:W-:Y:S05]  /*2e90*/  BSYNC B1 ;  /* 0x0000000000017941 */ /* 0x000fea0003800000 */
.L_x_5709:
        /* <DEDUP_REMOVED lines=17> */
.L_x_5712:
[----:B------:R-:W-:Y:S05]  /*2fb0*/  BSYNC B1 ;  /* 0x0000000000017941 */ /* 0x000fea0003800000 */
.L_x_5711:
        /* <DEDUP_REMOVED lines=16> */
.L_x_5714:
[----:B------:R-:W-:Y:S05]  /*30c0*/  BSYNC B1 ;  /* 0x0000000000017941 */ /* 0x000fea0003800000 */
.L_x_5713:
        /* <DEDUP_REMOVED lines=16> */
.L_x_5716:
[----:B------:R-:W-:Y:S05]  /*31d0*/  BSYNC B1 ;  /* 0x0000000000017941 */ /* 0x000fea0003800000 */
.L_x_5715:
        /* <DEDUP_REMOVED lines=34> */
.L_x_5718:
[----:B------:R-:W-:Y:S05]  /*3400*/  BSYNC B1 ;  /* 0x0000000000017941 */ /* 0x000fea0003800000 */
.L_x_5717:
[----:B------:R-:W-:Y:S01]  /*3410*/  IADD3 R11, R11, 0x80, RZ ;  /* 0x000000800b0b7810 */ /* 0x000fe20007ffe0ff */
[----:B------:R-:W-:-:S07]  /*3420*/  VIADD R109, R109, 0x80 ;  /* 0x000000806d6d7836 */ /* 0x000fce0000000000 */
.L_x_5708:
[----:B------:R-:W-:Y:S05]  /*3430*/  BSYNC B0 ;  /* 0x0000000000007941 */ /* 0x000fea0003800000 */
.L_x_5707:
        /* <DEDUP_REMOVED lines=16> */
.L_x_5722:
[----:B------:R-:W-:Y:S05]  /*3540*/  BSYNC B1 ;  /* 0x0000000000017941 */ /* 0x000fea0003800000 */
.L_x_5721:
        /* <DEDUP_REMOVED lines=17> */
.L_x_5724:
[----:B------:R-:W-:Y:S05]  /*3660*/  BSYNC B1 ;  /* 0x0000000000017941 */ /* 0x000fea0003800000 */
.L_x_5723:
        /* <DEDUP_REMOVED lines=16> */
.L_x_5726:
[----:B------:R-:W-:Y:S05]  /*3770*/  BSYNC B1 ;  /* 0x0000000000017941 */ /* 0x000fea0003800000 */
.L_x_5725:
        /* <DEDUP_REMOVED lines=16> */
.L_x_5728:
[----:B------:R-:W-:Y:S05]  /*3880*/  BSYNC B1 ;  /* 0x0000000000017941 */ /* 0x000fea0003800000 */
.L_x_5727:
        /* <DEDUP_REMOVED lines=34> */
.L_x_5730:
[----:B------:R-:W-:Y:S05]  /*3ab0*/  BSYNC B1 ;  /* 0x0000000000017941 */ /* 0x000fea0003800000 */
.L_x_5729:
[----:B------:R-:W-:Y:S01]  /*3ac0*/  IADD3 R11, R11, 0x80, RZ ;  /* 0x000000800b0b7810 */ /* 0x000fe20007ffe0ff */
[----:B------:R-:W-:-:S07]  /*3ad0*/  VIADD R109, R109, 0x80 ;  /* 0x000000806d6d7836 */ /* 0x000fce0000000000 */
.L_x_5720:
[----:B------:R-:W-:Y:S05]  /*3ae0*/  BSYNC B0 ;  /* 0x0000000000007941 */ /* 0x000fea0003800000 */
.L_x_5719:
        /* <DEDUP_REMOVED lines=17> */
.L_x_5734:
[----:B------:R-:W-:Y:S05]  /*3c00*/  BSYNC B1 ;  /* 0x0000000000017941 */ /* 0x000fea0003800000 */
.L_x_5733:
        /* <DEDUP_REMOVED lines=17> */
.L_x_5736:
[----:B------:R-:W-:Y:S05]  /*3d20*/  BSYNC B1 ;  /* 0x0000000000017941 */ /* 0x000fea0003800000 */
.L_x_5735:
        /* <DEDUP_REMOVED lines=16> */
.L_x_5738:
[----:B------:R-:W-:Y:S05]  /*3e30*/  BSYNC B1 ;  /* 0x0000000000017941 */ /* 0x000fea0003800000 */
.L_x_5737:
        /* <DEDUP_REMOVED lines=16> */
.L_x_5740:
[----:B------:R-:W-:Y:S05]  /*3f40*/  BSYNC B1 ;  /* 0x0000000000017941 */ /* 0x000fea0003800000 */
.L_x_5739:
        /* <DEDUP_REMOVED lines=33> */
.L_x_5732:
[----:B------:R-:W-:Y:S05]  /*4160*/  BSYNC B0 ;  /* 0x0000000000007941 */ /* 0x000fea0003800000 */
.L_x_5731:
[----:B------:R-:W-:Y:S02]  /*4170*/  IADD3 R13, R13, UR10, RZ ;  /* 0x0000000a0d0d7c10 */ /* 0x000fe4000fffe0ff */
[----:B------:R-:W-:Y:S02]  /*4180*/  ISETP.NE.AND P1, PT, R152, RZ, PT ;  /* 0x000000ff9800720c */ /* 0x000fe40003f25270 */
[----:B------:R-:W-:Y:S02]  /*4190*/  ISETP.GE.AND P0, PT, R13, UR11, PT ;  /* 0x0000000b0d007c0c */ /* 0x000fe4000bf06270 */
[----:B------:R-:W-:-:S11]  /*41a0*/  SEL R108, RZ, 0x1, P1 ;  /* 0x00000001ff6c7807 */ /* 0x000fd60000800000 */
[----:B------:R-:W-:Y:S05]  /*41b0*/  @!P0 BRA `(.L_x_5741) ;  /* 0xffffffc000a08947 */ /* 0x000fea000383ffff */
.L_x_5662:
        /* <DEDUP_REMOVED lines=15> */
[----:B------:R0:W-:Y:S03]  /*42b0*/  @P5 STG.E.128 desc[UR4][R2.64], R56 ;  /* 0x0000003802005986 */ /* 0x0001e6000c101d04 */
[----:B------:R-:W-:Y:S01]  /*42c0*/  @P5 VIADD R19, R19, 0x80 ;  /* 0x0000008013135836 */ /* 0x000fe20000000000 */
[----:B------:R0:W-:Y:S01]  /*42d0*/  @P5 STG.E.128 desc[UR4][R4.64], R76 ;  /* 0x0000004c04005986 */ /* 0x0001e2000c101d04 */
[----:B------:R-:W0:Y:S02]  /*42e0*/  @P2 LDC.64 R14, c[0x0][0x2d0] ;  /* 0x0000b400ff0e2b82 */ /* 0x000e240000000a00 */
[----:B-1----:R-:W-:-:S04]  /*42f0*/  @P4 IMAD.WIDE.U32 R6, R19, 0x10, R6 ;  /* 0x0000001013064825 */ /* 0x002fc800078e0006 */
[C---:B---3--:R-:W-:Y:S01]  /*4300*/  @P4 IMAD.WIDE.U32 R8, R19.reuse, 0x10, R8 ;  /* 0x0000001013084825 */ /* 0x048fe200078e0008 */
[----:B------:R-:W-:Y:S01]  /*4310*/  @P4 IADD3 R19, R19, 0x80, RZ ;  /* 0x0000008013134810 */ /* 0x000fe20007ffe0ff */
[----:B------:R-:W1:Y:S01]  /*4320*/  @P2 LDC.64 R16, c[0x0][0x2d8] ;  /* 0x0000b600ff102b82 */ /* 0x000e620000000a00 */
[----:B------:R3:W-:Y:S03]  /*4330*/  @P4 STG.E.128 desc[UR4][R6.64], R52 ;  /* 0x0000003406004986 */ /* 0x0007e6000c101d04 */
[C---:B--2---:R-:W-:Y:S01]  /*4340*/  @P3 IMAD.WIDE.U32 R10, R19.reuse, 0x10, R10 ;  /* 0x00000010130a3825 */ /* 0x044fe200078e000a */
[----:B------:R3:W-:Y:S03]  /*4350*/  @P4 STG.E.128 desc[UR4][R8.64], R72 ;  /* 0x0000004808004986 */ /* 0x0007e6000c101d04 */
[C---:B----4-:R-:W-:Y:S01]  /*4360*/  @P3 IMAD.WIDE.U32 R12, R19.reuse, 0x10, R12 ;  /* 0x00000010130c3825 */ /* 0x050fe200078e000c */
[----:B------:R3:W-:Y:S03]  /*4370*/  @P3 STG.E.128 desc[UR4][R10.64], R48 ;  /* 0x000000300a003986 */ /* 0x0007e6000c101d04 */
[----:B------:R-:W-:Y:S01]  /*4380*/  @P3 VIADD R19, R19, 0x80 ;  /* 0x0000008013133836 */ /* 0x000fe20000000000 */
[----:B------:R3:W-:Y:S03]  /*4390*/  @P3 STG.E.128 desc[UR4][R12.64], R68 ;  /* 0x000000440c003986 */ /* 0x0007e6000c101d04 */
[----:B0-----:R-:W-:-:S05]  /*43a0*/  @P2 IMAD.WIDE.U32 R14, R19, 0x10, R14 ;  /* 0x00000010130e2825 */ /* 0x001fca00078e000e */
[----:B------:R3:W-:Y:S01]  /*43b0*/  @P2 STG.E.128 desc[UR4][R14.64], R44 ;  /* 0x0000002c0e002986 */ /* 0x0007e2000c101d04 */
[----:B-1----:R-:W-:-:S05]  /*43c0*/  @P2 IMAD.WIDE.U32 R16, R19, 0x10, R16 ;  /* 0x0000001013102825 */ /* 0x002fca00078e0010 */
        /* <DEDUP_REMOVED lines=10> */
.L_x_5682:
[----:B------:R-:W-:Y:S01]  /*4470*/  HFMA2.MMA R156, -RZ, RZ, 0, 9.5367431640625e-07 ;  /* 0x00000010ff9c7435 */ /* 0x000fe200000001ff */
[----:B------:R-:W-:Y:S01]  /*4480*/  IMAD.MOV.U32 R157, RZ, RZ, R111 ;  /* 0x000000ffff9d7224 */ /* 0x000fe200078e006f */
[----:B------:R-:W-:Y:S01]  /*4490*/  MOV R154, 0xffffffff ;  /* 0xffffffff009a7802 */ /* 0x000fe20000000f00 */
[----:B------:R-:W-:-:S08]  /*44a0*/  IMAD.MOV.U32 R159, RZ, RZ, 0x1f ;  /* 0x0000001fff9f7424 */ /* 0x000fd000078e00ff */
[----:B0----5:R-:W-:Y:S05]  /*44b0*/  WARPSYNC.COLLECTIVE R154, `(.L_x_5742) ;  /* 0x000000009a087348 */ /* 0x021fea0003c00000 */
[----:B------:R1:W2:Y:S02]  /*44c0*/  SHFL.DOWN P6, R155, R157, R156, R159 ;  /* 0x0800009c9d9b7389 */ /* 0x0002a400000c009f */
[----:B012--5:R-:W-:Y:S01]  /*44d0*/  ENDCOLLECTIVE ;  /* 0x000000000000791b */ /* 0x027fe20003800000 */
.L_x_5742:
[----:B------:R-:W-:Y:S01]  /*44e0*/  MOV R157, R110 ;  /* 0x0000006e009d7202 */ /* 0x000fe20000000f00 */
[----:B------:R-:W-:-:S07]  /*44f0*/  IMAD.MOV.U32 R106, RZ, RZ, R155 ;  /* 0x000000ffff6a7224 */ /* 0x000fce00078e009b */
[----:B------:R-:W-:Y:S05]  /*4500*/  WARPSYNC.COLLECTIVE R154, `(.L_x_5743) ;  /* 0x000000009a087348 */ /* 0x000fea0003c00000 */
[----:B------:R0:W1:Y:S02]  /*4510*/  SHFL.DOWN P6, R155, R157, R156, R159 ;  /* 0x0800009c9d9b7389 */ /* 0x00006400000c009f */
[----:B01----:R-:W-:Y:S01]  /*4520*/  ENDCOLLECTIVE ;  /* 0x000000000000791b */ /* 0x003fe20003800000 */
.L_x_5743:
[----:B------:R-:W-:-:S05]  /*4530*/  FADD.FTZ R106, R106, R111 ;  /* 0x0000006f6a6a7221 */ /* 0x000fca0000010000 */
[----:B------:R-:W-:Y:S01]  /*4540*/  MOV R157, R106 ;  /* 0x0000006a009d7202 */ /* 0x000fe20000000f00 */
[----:B------:R-:W-:Y:S02]  /*4550*/  IMAD.MOV.U32 R156, RZ, RZ, 0x8 ;  /* 0x00000008ff9c7424 */ /* 0x000fe400078e00ff */
[----:B------:R-:W-:-:S07]  /*4560*/  IMAD.MOV.U32 R107, RZ, RZ, R155 ;  /* 0x000000ffff6b7224 */ /* 0x000fce00078e009b */
[----:B------:R-:W-:Y:S05]  /*4570*/  WARPSYNC.COLLECTIVE R154, `(.L_x_5744) ;  /* 0x000000009a087348 */ /* 0x000fea0003c00000 */
[----:B------:R0:W1:Y:S02]  /*4580*/  SHFL.DOWN P6, R155, R157, R156, R159 ;  /* 0x0800009c9d9b7389 */ /* 0x00006400000c009f */
[----:B01----:R-:W-:Y:S01]  /*4590*/  ENDCOLLECTIVE ;  /* 0x000000000000791b */ /* 0x003fe20003800000 */
.L_x_5744:
[----:B------:R-:W-:-:S04]  /*45a0*/  FADD.FTZ R107, R107, R110 ;  /* 0x0000006e6b6b7221 */ /* 0x000fc80000010000 */
[----:B------:R-:W-:Y:S01]  /*45b0*/  IMAD.MOV.U32 R157, RZ, RZ, R107 ;  /* 0x000000ffff9d7224 */ /* 0x000fe200078e006b */
[----:B------:R-:W-:-:S07]  /*45c0*/  MOV R109, R155 ;  /* 0x0000009b006d7202 */ /* 0x000fce0000000f00 */
[----:B------:R-:W-:Y:S05]  /*45d0*/  WARPSYNC.COLLECTIVE R154, `(.L_x_5745) ;  /* 0x000000009a087348 */ /* 0x000fea0003c00000 */
[----:B------:R0:W1:Y:S02]  /*45e0*/  SHFL.DOWN P6, R155, R157, R156, R159 ;  /* 0x0800009c9d9b7389 */ /* 0x00006400000c009f */
[----:B01----:R-:W-:Y:S01]  /*45f0*/  ENDCOLLECTIVE ;  /* 0x000000000000791b */ /* 0x003fe20003800000 */
.L_x_5745:
[----:B------:R-:W-:Y:S01]  /*4600*/  FADD.FTZ R109, R106, R109 ;  /* 0x0000006d6a6d7221 */ /* 0x000fe20000010000 */
[----:B------:R-:W-:-:S03]  /*4610*/  HFMA2.MMA R156, -RZ, RZ, 0, 2.384185791015625e-07 ;  /* 0x00000004ff9c7435 */ /* 0x000fc600000001ff */
[----:B------:R-:W-:Y:S01]  /*4620*/  IMAD.MOV.U32 R157, RZ, RZ, R109 ;  /* 0x000000ffff9d7224 */ /* 0x000fe200078e006d */
[----:B------:R-:W-:-:S07]  /*4630*/  MOV R108, R155 ;  /* 0x0000009b006c7202 */ /* 0x000fce0000000f00 */
[----:B------:R-:W-:Y:S05]  /*4640*/  WARPSYNC.COLLECTIVE R154, `(.L_x_5746) ;  /* 0x000000009a087348 */ /* 0x000fea0003c00000 */
[----:B------:R0:W1:Y:S02]  /*4650*/  SHFL.DOWN P6, R155, R157, R156, R159 ;  /* 0x0800009c9d9b7389 */ /* 0x00006400000c009f */
[----:B01----:R-:W-:Y:S01]  /*4660*/  ENDCOLLECTIVE ;  /* 0x000000000000791b */ /* 0x003fe20003800000 */
.L_x_5746:
[----:B------:R-:W-:-:S05]  /*4670*/  FADD.FTZ R108, R107, R108 ;  /* 0x0000006c6b6c7221 */ /* 0x000fca0000010000 */
[----:B------:R-:W-:Y:S01]  /*4680*/  MOV R157, R108 ;  /* 0x0000006c009d7202 */ /* 0x000fe20000000f00 */
[----:B------:R-:W-:-:S07]  /*4690*/  IMAD.MOV.U32 R134, RZ, RZ, R155 ;  /* 0x000000ffff867224 */ /* 0x000fce00078e009b */
[----:B------:R-:W-:Y:S05]  /*46a0*/  WARPSYNC.COLLECTIVE R154, `(.L_x_5747) ;  /* 0x000000009a087348 */ /* 0x000fea0003c00000 */
[----:B------:R0:W1:Y:S02]  /*46b0*/  SHFL.DOWN P6, R155, R157, R156, R159 ;  /* 0x0800009c9d9b7389 */ /* 0x00006400000c009f */
[----:B01----:R-:W-:Y:S01]  /*46c0*/  ENDCOLLECTIVE ;  /* 0x000000000000791b */ /* 0x003fe20003800000 */
.L_x_5747:
[----:B------:R-:W-:-:S05]  /*46d0*/  FADD.FTZ R134, R109, R134 ;  /* 0x000000866d867221 */ /* 0x000fca0000010000 */
[----:B------:R-:W-:Y:S01]  /*46e0*/  MOV R157, R134 ;  /* 0x00000086009d7202 */ /* 0x000fe20000000f00 */
[----:B------:R-:W-:Y:S02]  /*46f0*/  IMAD.MOV.U32 R156, RZ, RZ, 0x2 ;  /* 0x00000002ff9c7424 */ /* 0x000fe400078e00ff */
[----:B------:R-:W-:-:S07]  /*4700*/  IMAD.MOV.U32 R135, RZ, RZ, R155 ;  /* 0x000000ffff877224 */ /* 0x000fce00078e009b */
[----:B------:R-:W-:Y:S05]  /*4710*/  WARPSYNC.COLLECTIVE R154, `(.L_x_5748) ;  /* 0x000000009a087348 */ /* 0x000fea0003c00000 */
[----:B------:R0:W1:Y:S02]  /*4720*/  SHFL.DOWN P6, R155, R157, R156, R159 ;  /* 0x0800009c9d9b7389 */ /* 0x00006400000c009f */
[----:B01----:R-:W-:Y:S01]  /*4730*/  ENDCOLLECTIVE ;  /* 0x000000000000791b */ /* 0x003fe20003800000 */
.L_x_5748:
[----:B------:R-:W-:-:S04]  /*4740*/  FADD.FTZ R135, R108, R135 ;  /* 0x000000876c877221 */ /* 0x000fc80000010000 */
[----:B------:R-:W-:Y:S01]  /*4750*/  IMAD.MOV.U32 R157, RZ, RZ, R135 ;  /* 0x000000ffff9d7224 */ /* 0x000fe200078e0087 */
[----:B------:R-:W-:-:S07]  /*4760*/  MOV R111, R155 ;  /* 0x0000009b006f7202 */ /* 0x000fce0000000f00 */
[----:B------:R-:W-:Y:S05]  /*4770*/  WARPSYNC.COLLECTIVE R154, `(.L_x_5749) ;  /* 0x000000009a087348 */ /* 0x000fea0003c00000 */
[----:B------:R0:W1:Y:S02]  /*4780*/  SHFL.DOWN P6, R155, R157, R156, R159 ;  /* 0x0800009c9d9b7389 */ /* 0x00006400000c009f */
[----:B01----:R-:W-:Y:S01]  /*4790*/  ENDCOLLECTIVE ;  /* 0x000000000000791b */ /* 0x003fe20003800000 */
.L_x_5749:
[----:B------:R-:W-:Y:S01]  /*47a0*/  FADD.FTZ R111, R134, R111 ;  /* 0x0000006f866f7221 */ /* 0x000fe20000010000 */
[----:B------:R-:W-:-:S03]  /*47b0*/  HFMA2.MMA R156, -RZ, RZ, 0, 5.9604644775390625e-08 ;  /* 0x00000001ff9c7435 */ /* 0x000fc600000001ff */
[----:B------:R-:W-:Y:S01]  /*47c0*/  IMAD.MOV.U32 R157, RZ, RZ, R111 ;  /* 0x000000ffff9d7224 */ /* 0x000fe200078e006f */
[----:B------:R-:W-:-:S07]  /*47d0*/  MOV R110, R155 ;  /* 0x0000009b006e7202 */ /* 0x000fce0000000f00 */
[----:B------:R-:W-:Y:S05]  /*47e0*/  WARPSYNC.COLLECTIVE R154, `(.L_x_5750) ;  /* 0x000000009a087348 */ /* 0x000fea0003c00000 */
[----:B------:R0:W1:Y:S02]  /*47f0*/  SHFL.DOWN P6, R155, R157, R156, R159 ;  /* 0x0800009c9d9b7389 */ /* 0x00006400000c009f */
[----:B01----:R-:W-:Y:S01]  /*4800*/  ENDCOLLECTIVE ;  /* 0x000000000000791b */ /* 0x003fe20003800000 */
.L_x_5750:
[----:B------:R-:W-:-:S05]  /*4810*/  FADD.FTZ R110, R135, R110 ;  /* 0x0000006e876e7221 */ /* 0x000fca0000010000 */
[----:B------:R-:W-:Y:S01]  /*4820*/  MOV R157, R110 ;  /* 0x0000006e009d7202 */ /* 0x000fe20000000f00 */
[----:B------:R-:W-:-:S07]  /*4830*/  IMAD.MOV.U32 R106, RZ, RZ, R155 ;  /* 0x000000ffff6a7224 */ /* 0x000fce00078e009b */
[----:B------:R-:W-:Y:S05]  /*4840*/  WARPSYNC.COLLECTIVE R154, `(.L_x_5751) ;  /* 0x000000009a087348 */ /* 0x000fea0003c00000 */
[----:B------:R0:W1:Y:S02]  /*4850*/  SHFL.DOWN P6, R155, R157, R156, R159 ;  /* 0x0800009c9d9b7389 */ /* 0x00006400000c009f */
[----:B01----:R-:W-:Y:S01]  /*4860*/  ENDCOLLECTIVE ;  /* 0x000000000000791b */ /* 0x003fe20003800000 */
.L_x_5751:
[----:B------:R-:W-:Y:S01]  /*4870*/  IMAD.MOV.U32 R107, RZ, RZ, R155 ;  /* 0x000000ffff6b7224 */ /* 0x000fe200078e009b */
[----:B------:R-:W-:Y:S06]  /*4880*/  BRA `(.L_x_5752) ;  /* 0xffffffd400607947 */ /* 0x000fec000383ffff */
.L_x_5753:
        /* <DEDUP_REMOVED lines=15> */
.L_x_11909:


//--------------------- .text._ZN10layer_norm22ln_bwd_finalize_kernelINS_22Kernel_traits_finalizeILj2560Ef13__nv_bfloat16fS2_fjLb0ELj1024ELj4ENS_18Kernel_traits_baseILj2560EfS2_fS2_fjLj1024EEEEELb0ELb1EEEvNS_9BwdParamsE --------------------------
	.section	.text._ZN10layer_norm22ln_bwd_finalize_kernelINS_22Kernel_traits_finalizeILj2560Ef13__nv_bfloat16fS2_fjLb0ELj1024ELj4ENS_18Kernel_traits_baseILj2560EfS2_fS2_fjLj1024EEEEELb0ELb1EEEvNS_9BwdParamsE,"ax",@progbits
	.align	128
        .global         _ZN10layer_norm22ln_bwd_finalize_kernelINS_22Kernel_traits_finalizeILj2560Ef13__nv_bfloat16fS2_fjLb0ELj1024ELj4ENS_18Kernel_traits_baseILj2560EfS2_fS2_fjLj1024EEEEELb0ELb1EEEvNS_9BwdParamsE
        .type           _ZN10layer_norm22ln_bwd_finalize_kernelINS_22Kernel_traits_finalizeILj2560Ef13__nv_bfloat16fS2_fjLb0ELj1024ELj4ENS_18Kernel_traits_baseILj2560EfS2_fS2_fjLj1024EEEEELb0ELb1EEEvNS_9BwdParamsE,@function
        .size           _ZN10layer_norm22ln_bwd_finalize_kernelINS_22Kernel_traits_finalizeILj2560Ef13__nv_bfloat16fS2_fjLb0ELj1024ELj4ENS_18Kernel_traits_baseILj2560EfS2_fS2_fjLj1024EEEEELb0ELb1EEEvNS_9BwdParamsE,(.L_x_11910 - _ZN10layer_norm22ln_bwd_finalize_kernelINS_22Kernel_traits_finalizeILj2560Ef13__nv_bfloat16fS2_fjLb0ELj1024ELj4ENS_18Kernel_traits_baseILj2560EfS2_fS2_fjLj1024EEEEELb0ELb1EEEvNS_9BwdParamsE)
        .other          _ZN10layer_norm22ln_bwd_finalize_kernelINS_22Kernel_traits_finalizeILj2560Ef13__nv_bfloat16fS2_fjLb0ELj1024ELj4ENS_18Kernel_traits_baseILj2560EfS2_fS2_fjLj1024EEEEELb0ELb1EEEvNS_9BwdParamsE,@"STO_CUDA_ENTRY STV_DEFAULT"
_ZN10layer_norm22ln_bwd_finalize_kernelINS_22Kernel_traits_finalizeILj2560Ef13__nv_bfloat16fS2_fjLb0ELj1024ELj4ENS_18Kernel_traits_baseILj2560EfS2_fS2_fjLj1024EEEEELb0ELb1EEEvNS_9BwdParamsE:
.text._ZN10layer_norm22ln_bwd_finalize_kernelINS_22Kernel_traits_finalizeILj2560Ef13__nv_bfloat16fS2_fjLb0ELj1024ELj4ENS_18Kernel_traits_baseILj2560EfS2_fS2_fjLj1024EEEEELb0ELb1EEEvNS_9BwdParamsE:
        /* <DEDUP_REMOVED lines=26> */
.L_x_5763:
        /* <DEDUP_REMOVED lines=31> */
.L_x_5758:
        /* <DEDUP_REMOVED lines=34> */
.L_x_5757:
[----:B------:R-:W-:Y:S05]  /*05b0*/  BSYNC B1 ;  /* 0x0000000000017941 */ /* 0x000fea0003800000 */
.L_x_5756:
        /* <DEDUP_REMOVED lines=25> */
.L_x_5760:
[----:B------:R-:W-:Y:S05]  /*0750*/  BSYNC B1 ;  /* 0x0000000000017941 */ /* 0x000fea0003800000 */
.L_x_5759:
        /* <DEDUP_REMOVED lines=12> */
.L_x_5755:
[----:B------:R-:W-:Y:S05]  /*0820*/  BSYNC B0 ;  /* 0x0000000000007941 */ /* 0x000fea0003800000 */
.L_x_5754:
        /* <DEDUP_REMOVED lines=29> */
.L_x_5774:
[----:B------:R-:W-:Y:S01]  /*0a00*/  @!P1 SHF.R.U32.HI R12, RZ, 0x3, R0 ;  /* 0x00000003ff0c9819 */ /* 0x000fe20000011600 */
[----:B----4-:R-:W-:Y:S01]  /*0a10*/  FADD.FTZ R14, R9, R14 ;  /* 0x0000000e090e7221 */ /* 0x010fe20000010000 */
[----:B---3--:R-:W-:Y:S02]  /*0a20*/  FADD.FTZ R11, R10, R11 ;  /* 0x0000000b0a0b7221 */ /* 0x008fe40000010000 */
[----:B------:R-:W-:-:S05]  /*0a30*/  @!P1 LOP3.LUT R12, R12, 0x1ffffffc, RZ, 0xc0, !PT ;  /* 0x1ffffffc0c0c9812 */ /* 0x000fca00078ec0ff */
[----:B------:R3:W-:Y:S04]  /*0a40*/  @!P1 STS [R12+UR4+0x2000], R14 ;  /* 0x0020000e0c009988 */ /* 0x0007e80008000804 */
[----:B------:R3:W-:Y:S02]  /*0a50*/  @!P1 STS [R12+UR4+0x2080], R11 ;  /* 0x0020800b0c009988 */ /* 0x0007e40008000804 */
.L_x_5761:
        /* <DEDUP_REMOVED lines=15> */
.L_x_5762:
[----:B------:R-:W-:Y:S01]  /*0b50*/  HFMA2.MMA R19, -RZ, RZ, 0, 5.9604644775390625e-08 ;  /* 0x00000001ff137435 */ /* 0x000fe200000001ff */
[----:B0--3--:R-:W-:Y:S01]  /*0b60*/  MOV R20, R10 ;  /* 0x0000000a00147202 */ /* 0x009fe20000000f00 */
[----:B------:R-:W-:Y:S01]  /*0b70*/  IMAD.MOV.U32 R22, RZ, RZ, 0x1f ;  /* 0x0000001fff167424 */ /* 0x000fe200078e00ff */
[----:B------:R-:W-:-:S08]  /*0b80*/  MOV R17, 0xffffffff ;  /* 0xffffffff00117802 */ /* 0x000fd00000000f00 */
[----:B-12---:R-:W-:Y:S05]  /*0b90*/  WARPSYNC.COLLECTIVE R17, `(.L_x_5764) ;  /* 0x0000000011087348 */ /* 0x006fea0003c00000 */
[----:B------:R0:W3:Y:S02]  /*0ba0*/  SHFL.BFLY P2, R18, R20, R19, R22 ;  /* 0x0c00001314127389 */ /* 0x0000e40000040016 */
[----:B0123--:R-:W-:Y:S01]  /*0bb0*/  ENDCOLLECTIVE ;  /* 0x000000000000791b */ /* 0x00ffe20003800000 */
.L_x_5764:
[----:B------:R-:W-:Y:S01]  /*0bc0*/  HFMA2.MMA R19, -RZ, RZ, 0, 1.1920928955078125e-07 ;  /* 0x00000002ff137435 */ /* 0x000fe200000001ff */
[----:B------:R-:W-:-:S05]  /*0bd0*/  MOV R11, R18 ;  /* 0x00000012000b7202 */ /* 0x000fca0000000f00 */
[----:B------:R-:W-:-:S05]  /*0be0*/  FADD.FTZ R11, R10, R11 ;  /* 0x0000000b0a0b7221 */ /* 0x000fca0000010000 */
[----:B------:R-:W-:-:S07]  /*0bf0*/  MOV R20, R11 ;  /* 0x0000000b00147202 */ /* 0x000fce0000000f00 */
[----:B------:R-:W-:Y:S05]  /*0c00*/  WARPSYNC.COLLECTIVE R17, `(.L_x_5765) ;  /* 0x0000000011087348 */ /* 0x000fea0003c00000 */
[----:B------:R0:W1:Y:S02]  /*0c10*/  SHFL.BFLY P2, R18, R20, R19, R22 ;  /* 0x0c00001314127389 */ /* 0x0000640000040016 */
[----:B01----:R-:W-:Y:S01]  /*0c20*/  ENDCOLLECTIVE ;  /* 0x000000000000791b */ /* 0x003fe20003800000 */
.L_x_5765:
[----:B------:R-:W-:Y:S01]  /*0c30*/  HFMA2.MMA R19, -RZ, RZ, 0, 2.384185791015625e-07 ;  /* 0x00000004ff137435 */ /* 0x000fe200000001ff */
[----:B------:R-:W-:-:S04]  /*0c40*/  IMAD.MOV.U32 R12, RZ, RZ, R18 ;  /* 0x000000ffff0c7224 */ /* 0x000fc800078e0012 */
[----:B------:R-:W-:-:S05]  /*0c50*/  FADD.FTZ R12, R11, R12 ;  /* 0x0000000c0b0c7221 */ /* 0x000fca0000010000 */
[----:B------:R-:W-:-:S07]  /*0c60*/  MOV R20, R12 ;  /* 0x0000000c00147202 */ /* 0x000fce0000000f00 */
[----:B------:R-:W-:Y:S05]  /*0c70*/  WARPSYNC.COLLECTIVE R17, `(.L_x_5766) ;  /* 0x0000000011087348 */ /* 0x000fea0003c00000 */
[----:B------:R0:W1:Y:S02]  /*0c80*/  SHFL.BFLY P2, R18, R20, R19, R22 ;  /* 0x0c00001314127389 */ /* 0x0000640000040016 */
[----:B01----:R-:W-:Y:S01]  /*0c90*/  ENDCOLLECTIVE ;  /* 0x000000000000791b */ /* 0x003fe20003800000 */
.L_x_5766:
[----:B------:R-:W-:Y:S01]  /*0ca0*/  IMAD.MOV.U32 R19, RZ, RZ, 0x8 ;  /* 0x00000008ff137424 */ /* 0x000fe200078e00ff */
[----:B------:R-:W-:-:S05]  /*0cb0*/  MOV R13, R18 ;  /* 0x00000012000d7202 */ /* 0x000fca0000000f00 */
[----:B------:R-:W-:-:S05]  /*0cc0*/  FADD.FTZ R13, R12, R13 ;  /* 0x0000000d0c0d7221 */ /* 0x000fca0000010000 */
[----:B------:R-:W-:-:S07]  /*0cd0*/  MOV R20, R13 ;  /* 0x0000000d00147202 */ /* 0x000fce0000000f00 */
[----:B------:R-:W-:Y:S05]  /*0ce0*/  WARPSYNC.COLLECTIVE R17, `(.L_x_5767) ;  /* 0x0000000011087348 */ /* 0x000fea0003c00000 */
[----:B------:R0:W1:Y:S02]  /*0cf0*/  SHFL.BFLY P2, R18, R20, R19, R22 ;  /* 0x0c00001314127389 */ /* 0x0000640000040016 */
[----:B01----:R-:W-:Y:S01]  /*0d00*/  ENDCOLLECTIVE ;  /* 0x000000000000791b */ /* 0x003fe20003800000 */
.L_x_5767:
[----:B------:R-:W-:Y:S01]  /*0d10*/  HFMA2.MMA R19, -RZ, RZ, 0, 9.5367431640625e-07 ;  /* 0x00000010ff137435 */ /* 0x000fe200000001ff */
[----:B------:R-:W-:-:S05]  /*0d20*/  MOV R10, R18 ;  /* 0x00000012000a7202 */ /* 0x000fca0000000f00 */
[----:B------:R-:W-:-:S05]  /*0d30*/  FADD.FTZ R10, R13, R10 ;  /* 0x0000000a0d0a7221 */ /* 0x000fca0000010000 */
[----:B------:R-:W-:-:S07]  /*0d40*/  MOV R20, R10 ;  /* 0x0000000a00147202 */ /* 0x000fce0000000f00 */
[----:B------:R-:W-:Y:S05]  /*0d50*/  WARPSYNC.COLLECTIVE R17, `(.L_x_5768) ;  /* 0x0000000011087348 */ /* 0x000fea0003c00000 */
[----:B------:R0:W1:Y:S02]  /*0d60*/  SHFL.BFLY P2, R18, R20, R19, R22 ;  /* 0x0c00001314127389 */ /* 0x0000640000040016 */
[----:B01----:R-:W-:Y:S01]  /*0d70*/  ENDCOLLECTIVE ;  /* 0x000000000000791b */ /* 0x003fe20003800000 */
.L_x_5768:
[----:B------:R-:W-:Y:S01]  /*0d80*/  HFMA2.MMA R19, -RZ, RZ, 0, 5.9604644775390625e-08 ;  /* 0x00000001ff137435 */ /* 0x000fe200000001ff */
[----:B------:R-:W-:Y:S01]  /*0d90*/  IMAD.MOV.U32 R20, RZ, RZ, R9 ;  /* 0x000000ffff147224 */ /* 0x000fe200078e0009 */
[----:B------:R-:W-:-:S09]  /*0da0*/  MOV R11, R18 ;  /* 0x00000012000b7202 */ /* 0x000fd20000000f00 */
[----:B------:R-:W-:Y:S05]  /*0db0*/  WARPSYNC.COLLECTIVE R17, `(.L_x_5769) ;  /* 0x0000000011087348 */ /* 0x000fea0003c00000 */
[----:B------:R0:W1:Y:S02]  /*0dc0*/  SHFL.BFLY P2, R18, R20, R19, R22 ;  /* 0x0c00001314127389 */ /* 0x0000640000040016 */
[----:B01----:R-:W-:Y:S01]  /*0dd0*/  ENDCOLLECTIVE ;  /* 0x000000000000791b */ /* 0x003fe20003800000 */
.L_x_5769:
[----:B------:R-:W-:Y:S01]  /*0de0*/  HFMA2.MMA R19, -RZ, RZ, 0, 1.1920928955078125e-07 ;  /* 0x00000002ff137435 */ /* 0x000fe200000001ff */
[----:B------:R-:W-:-:S05]  /*0df0*/  MOV R12, R18 ;  /* 0x00000012000c7202 */ /* 0x000fca0000000f00 */
[----:B------:R-:W-:-:S05]  /*0e00*/  FADD.FTZ R14, R9, R12 ;  /* 0x0000000c090e7221 */ /* 0x000fca0000010000 */
[----:B------:R-:W-:-:S07]  /*0e10*/  MOV R20, R14 ;  /* 0x0000000e00147202 */ /* 0x000fce0000000f00 */
[----:B------:R-:W-:Y:S05]  /*0e20*/  WARPSYNC.COLLECTIVE R17, `(.L_x_5770) ;  /* 0x0000000011087348 */ /* 0x000fea0003c00000 */
[----:B------:R0:W1:Y:S02]  /*0e30*/  SHFL.BFLY P2, R18, R20, R19, R22 ;  /* 0x0c00001314127389 */ /* 0x0000640000040016 */
[----:B01----:R-:W-:Y:S01]  /*0e40*/  ENDCOLLECTIVE ;  /* 0x000000000000791b */ /* 0x003fe20003800000 */
.L_x_5770:
[----:B------:R-:W-:Y:S01]  /*0e50*/  HFMA2.MMA R19, -RZ, RZ, 0, 2.384185791015625e-07 ;  /* 0x00000004ff137435 */ /* 0x000fe200000001ff */
[----:B------:R-:W-:-:S04]  /*0e60*/  IMAD.MOV.U32 R13, RZ, RZ, R18 ;  /* 0x000000ffff0d7224 */ /* 0x000fc800078e0012 */
[----:B------:R-:W-:-:S05]  /*0e70*/  FADD.FTZ R15, R14, R13 ;  /* 0x0000000d0e0f7221 */ /* 0x000fca0000010000 */
[----:B------:R-:W-:-:S07]  /*0e80*/  MOV R20, R15 ;  /* 0x0000000f00147202 */ /* 0x000fce0000000f00 */
[----:B------:R-:W-:Y:S05]  /*0e90*/  WARPSYNC.COLLECTIVE R17, `(.L_x_5771) ;  /* 0x0000000011087348 */ /* 0x000fea0003c00000 */
[----:B------:R0:W1:Y:S02]  /*0ea0*/  SHFL.BFLY P2, R18, R20, R19, R22 ;  /* 0x0c00001314127389 */ /* 0x0000640000040016 */
[----:B01----:R-:W-:Y:S01]  /*0eb0*/  ENDCOLLECTIVE ;  /* 0x000000000000791b */ /* 0x003fe20003800000 */
.L_x_5771:
[----:B------:R-:W-:Y:S01]  /*0ec0*/  IMAD.MOV.U32 R19, RZ, RZ, 0x8 ;  /* 0x00000008ff137424 */ /* 0x000fe200078e00ff */
[----:B------:R-:W-:-:S05]  /*0ed0*/  MOV R16, R18 ;  /* 0x0000001200107202 */ /* 0x000fca0000000f00 */
[----:B------:R-:W-:-:S05]  /*0ee0*/  FADD.FTZ R16, R15, R16 ;  /* 0x000000100f107221 */ /* 0x000fca0000010000 */
[----:B------:R-:W-:-:S07]  /*0ef0*/  MOV R20, R16 ;  /* 0x0000001000147202 */ /* 0x000fce0000000f00 */
[----:B------:R-:W-:Y:S05]  /*0f00*/  WARPSYNC.COLLECTIVE R17, `(.L_x_5772) ;  /* 0x0000000011087348 */ /* 0x000fea0003c00000 */
[----:B------:R0:W1:Y:S02]  /*0f10*/  SHFL.BFLY P2, R18, R20, R19, R22 ;  /* 0x0c00001314127389 */ /* 0x0000640000040016 */
[----:B01----:R-:W-:Y:S01]  /*0f20*/  ENDCOLLECTIVE ;  /* 0x000000000000791b */ /* 0x003fe20003800000 */
.L_x_5772:
[----:B------:R-:W-:Y:S01]  /*0f30*/  HFMA2.MMA R19, -RZ, RZ, 0, 9.5367431640625e-07 ;  /* 0x00000010ff137435 */ /* 0x000fe200000001ff */
[----:B------:R-:W-:-:S05]  /*0f40*/  MOV R9, R18 ;  /* 0x0000001200097202 */ /* 0x000fca0000000f00 */
[----:B------:R-:W-:-:S05]  /*0f50*/  FADD.FTZ R9, R16, R9 ;  /* 0x0000000910097221 */ /* 0x000fca0000010000 */
[----:B------:R-:W-:-:S07]  /*0f60*/  MOV R20, R9 ;  /* 0x0000000900147202 */ /* 0x000fce0000000f00 */
[----:B------:R-:W-:Y:S05]  /*0f70*/  WARPSYNC.COLLECTIVE R17, `(.L_x_5773) ;  /* 0x0000000011087348 */ /* 0x000fea0003c00000 */
[----:B------:R0:W1:Y:S02]  /*0f80*/  SHFL.BFLY P2, R18, R20, R19, R22 ;  /* 0x0c00001314127389 */ /* 0x0000640000040016 */
[----:B01----:R-:W-:Y:S01]  /*0f90*/  ENDCOLLECTIVE ;  /* 0x000000000000791b */ /* 0x003fe20003800000 */
.L_x_5773:
[----:B------:R-:W-:Y:S01]  /*0fa0*/  MOV R14, R18 ;  /* 0x00000012000e7202 */ /* 0x000fe20000000f00 */
[----:B------:R-:W-:Y:S06]  /*0fb0*/  BRA `(.L_x_5774) ;  /* 0xfffffff800907947 */ /* 0x000fec000383ffff */
.L_x_5775:
        /* <DEDUP_REMOVED lines=12> */
.L_x_11910:


//--------------------- .text._ZN10layer_norm13ln_bwd_kernelINS_13Kernel_traitsIf13__nv_bfloat16fS2_fjLj2560ELj1ELj1ELj4ELj8ENS_18Kernel_traits_baseILj2560EfS2_fS2_fjLj128EEEEELb1ELb0ELb1ELb1EEEvNS_9BwdParamsE --------------------------
	.section	.text._ZN10layer_norm13ln_bwd_kernelINS_13Kernel_traitsIf13__nv_bfloat16fS2_fjLj2560ELj1ELj1ELj4ELj8ENS_18Kernel_traits_baseILj2560EfS2_fS2_fjLj128EEEEELb1ELb0ELb1ELb1EEEvNS_9BwdParamsE,"ax",@progbits
	.align	128
        .global         _ZN10layer_norm13ln_bwd_kernelINS_13Kernel_traitsIf13__nv_bfloat16fS2_fjLj2560ELj1ELj1ELj4ELj8ENS_18Kernel_traits_baseILj2560EfS2_fS2_fjLj128EEEEELb1ELb0ELb1ELb1EEEvNS_9BwdParamsE
        .type           _ZN10layer_norm13ln_bwd_kernelINS_13Kernel_traitsIf13__nv_bfloat16fS2_fjLj2560ELj1ELj1ELj4ELj8ENS_18Kernel_traits_baseILj2560EfS2_fS2_fjLj128EEEEELb1ELb0ELb1ELb1EEEvNS_9BwdParamsE,@function
        .size           _ZN10layer_norm13ln_bwd_kernelINS_13Kernel_traitsIf13__nv_bfloat16fS2_fjLj2560ELj1ELj1ELj4ELj8ENS_18Kernel_traits_baseILj2560EfS2_fS2_fjLj128EEEEELb1ELb0ELb1ELb1EEEvNS_9BwdParamsE,(.L_x_11911 - _ZN10layer_norm13ln_bwd_kernelINS_13Kernel_traitsIf13__nv_bfloat16fS2_fjLj2560ELj1ELj1ELj4ELj8ENS_18Kernel_traits_baseILj2560EfS2_fS2_fjLj128EEEEELb1ELb0ELb1ELb1EEEvNS_9BwdParamsE)
        .other          _ZN10layer_norm13ln_bwd_kernelINS_13Kernel_traitsIf13__nv_bfloat16fS2_fjLj2560ELj1ELj1ELj4ELj8ENS_18Kernel_traits_baseILj2560EfS2_fS2_fjLj128EEEEELb1ELb0ELb1ELb1EEEvNS_9BwdParamsE,@"STO_CUDA_ENTRY STV_DEFAULT"
_ZN10layer_norm13ln_bwd_kernelINS_13Kernel_traitsIf13__nv_bfloat16fS2_fjLj2560ELj1ELj1ELj4ELj8ENS_18Kernel_traits_baseILj2560EfS2_fS2_fjLj128EEEEELb1ELb0ELb1ELb1EEEvNS_9BwdParamsE:
.text._ZN10layer_norm13ln_bwd_kernelINS_13Kernel_traitsIf13__nv_bfloat16fS2_fjLj2560ELj1ELj1ELj4ELj8ENS_18Kernel_traits_baseILj2560EfS2_fS2_fjLj128EEEEELb1ELb0ELb1ELb1EEEvNS_9BwdParamsE:
        /* <DEDUP_REMOVED lines=33> */
.L_x_5776:
[----:B------:R-:W-:Y:S01]  /*0210*/  SHF.L.U32 R0, R138, 0x4, RZ ;  /* 0x000000048a007819 */ /* 0x000fe200000006ff */
[----:B------:R-:W-:Y:S01]  /*0220*/  ULDC.64 UR6, c[0x0][0x260] ;  /* 0x0000980000067ab9 */ /* 0x000fe20000000a00 */
[----:B------:R-:W0:Y:S02]  /*0230*/  LDC.U8 R137, c[0x0][0x2a0] ;  /* 0x0000a800ff897b82 */ /* 0x000e240000000000 */
[----:B------:R-:W-:-:S04]  /*0240*/  LOP3.LUT R0, R0, 0x7f0, RZ, 0xc0, !PT ;  /* 0x000007f000007812 */ /* 0x000fc800078ec0ff */
[----:B------:R-:W-:-:S05]  /*0250*/  IADD3 R2, P0, R0, UR6, RZ ;  /* 0x0000000600027c10 */ /* 0x000fca000ff1e0ff */
        /* <DEDUP_REMOVED lines=27> */
.L_x_5832:
[----:B0-----:R-:W0:Y:S08]  /*0410*/  LDC.64 R106, c[0x0][0x288] ;  /* 0x0000a200ff6a7b82 */ /* 0x001e300000000a00 */
[----:B------:R-:W1:Y:S08]  /*0420*/  LDC.64 R104, c[0x0][0x280] ;  /* 0x0000a000ff687b82 */ /* 0x000e700000000a00 */
[----:B------:R-:W2:Y:S01]  /*0430*/  LDC R150, c[0x0][0x218] ;  /* 0x00008600ff967b82 */ /* 0x000ea20000000800 */
[----:B0-----:R-:W-:-:S07]  /*0440*/  IMAD.WIDE R106, R144, 0x4, R106 ;  /* 0x00000004906a7825 */ /* 0x001fce00078e026a */
[----:B------:R-:W0:Y:S01]  /*0450*/  LDC.64 R110, c[0x0][0x258] ;  /* 0x00009600ff6e7b82 */ /* 0x000e220000000a00 */
[----:B------:R-:W3:Y:S01]  /*0460*/  LDG.E R106, desc[UR4][R106.64] ;  /* 0x000000046a6a7981 */ /* 0x000ee2000c1e1900 */
[----:B-1----:R-:W-:-:S06]  /*0470*/  IMAD.WIDE R104, R144, 0x4, R104 ;  /* 0x0000000490687825 */ /* 0x002fcc00078e0268 */
[----:B------:R-:W1:Y:S01]  /*0480*/  LDC.64 R146, c[0x0][0x2c8] ;  /* 0x0000b200ff927b82 */ /* 0x000e620000000a00 */
[----:B-----5:R-:W5:Y:S01]  /*0490*/  LDG.E R148, desc[UR4][R104.64] ;  /* 0x0000000468947981 */ /* 0x020f62000c1e1900 */
[----:B--2---:R-:W-:Y:S01]  /*04a0*/  IMAD R109, R144, R150, RZ ;  /* 0x00000096906d7224 */ /* 0x004fe200078e02ff */
[----:B------:R-:W-:-:S04]  /*04b0*/  LOP3.LUT R149, R138, 0x7f, RZ, 0xc0, !PT ;  /* 0x0000007f8a957812 */ /* 0x000fc800078ec0ff */
[----:B------:R-:W-:-:S04]  /*04c0*/  SHF.R.S32.HI R136, RZ, 0x1f, R109 ;  /* 0x0000001fff887819 */ /* 0x000fc8000001146d */
[----:B------:R-:W-:Y:S01]  /*04d0*/  LEA.HI R136, R136, R109, RZ, 0x2 ;  /* 0x0000006d88887211 */ /* 0x000fe200078f10ff */
[----:B0-----:R-:W-:-:S03]  /*04e0*/  IMAD.WIDE R110, R144, 0x4, R110 ;  /* 0x00000004906e7825 */ /* 0x001fc600078e026e */
[----:B------:R-:W-:Y:S01]  /*04f0*/  LEA.HI.SX32 R133, R136, R149, 0x1e ;  /* 0x0000009588857211 */ /* 0x000fe200078ff2ff */
[----:B------:R-:W-:Y:S01]  /*0500*/  BSSY B0, `(.L_x_5778) ;  /* 0x0000128000007945 */ /* 0x000fe20003800000 */
[----:B------:R0:W5:Y:S02]  /*0510*/  LDG.E R134, desc[UR4][R110.64] ;  /* 0x000000046e867981 */ /* 0x000164000c1e1900 */
[C---:B------:R-:W-:Y:S01]  /*0520*/  IADD3 R151, R133.reuse, 0x100, RZ ;  /* 0x0000010085977810 */ /* 0x040fe20007ffe0ff */
[C---:B------:R-:W-:Y:S02]  /*0530*/  VIADD R153, R133.reuse, 0x80 ;  /* 0x0000008085997836 */ /* 0x040fe40000000000 */
[C---:B------:R-:W-:Y:S02]  /*0540*/  VIADD R145, R133.reuse, 0x180 ;  /* 0x0000018085917836 */ /* 0x040fe40000000000 */
[----:B-1----:R-:W-:-:S04]  /*0550*/  IMAD.WIDE.U32 R160, R133, 0x10, R146 ;  /* 0x0000001085a07825 */ /* 0x002fc800078e0092 */
[----:B------:R-:W-:-:S04]  /*0560*/  IMAD.WIDE.U32 R158, R153, 0x10, R146 ;  /* 0x00000010999e7825 */ /* 0x000fc800078e0092 */
[----:B------:R-:W-:-:S04]  /*0570*/  IMAD.WIDE.U32 R156, R151, 0x10, R146 ;  /* 0x00000010979c7825 */ /* 0x000fc800078e0092 */
[----:B0-----:R-:W-:Y:S01]  /*0580*/  IMAD.WIDE.U32 R110, R145, 0x10, R146 ;  /* 0x00000010916e7825 */ /* 0x001fe200078e0092 */
[----:B---3--:R-:W-:-:S13]  /*0590*/  ISETP.GT.AND P4, PT, R106, RZ, PT ;  /* 0x000000ff6a00720c */ /* 0x008fda0003f84270 */
[----:B------:R-:W-:Y:S05]  /*05a0*/  @P4 BRA `(.L_x_5779) ;  /* 0x0000000000904947 */ /* 0x000fea0003800000 */
[----:B-----5:R-:W-:Y:S02]  /*05b0*/  ISETP.GE.AND P5, PT, R148, 0x1, PT ;  /* 0x000000019400780c */ /* 0x020fe40003fa6270 */
[----:B------:R-:W-:Y:S02]  /*05c0*/  MOV R136, UR14 ;  /* 0x0000000e00887c02 */ /* 0x000fe40008000f00 */
[----:B------:R-:W-:Y:S02]  /*05d0*/  MOV R135, UR15 ;  /* 0x0000000f00877c02 */ /* 0x000fe40008000f00 */
[----:B------:R-:W-:-:S04]  /*05e0*/  ISETP.NE.U32.AND P0, PT, R136, RZ, PT ;  /* 0x000000ff8800720c */ /* 0x000fc80003f05070 */
[----:B------:R-:W-:-:S03]  /*05f0*/  ISETP.NE.AND.EX P0, PT, R135, RZ, PT, P0 ;  /* 0x000000ff8700720c */ /* 0x000fc60003f05300 */
[----:B------:R-:W-:-:S04]  /*0600*/  @P5 VIADD R105, R148, 0xffffffff ;  /* 0xffffffff94695836 */ /* 0x000fc80000000000 */
[----:B------:R-:W-:Y:S02]  /*0610*/  @P5 IMAD R106, R105, R150, RZ ;  /* 0x00000096696a5224 */ /* 0x000fe400078e02ff */
[----:B------:R-:W0:Y:S03]  /*0620*/  LDC.64 R104, c[0x0][0x240] ;  /* 0x00009000ff687b82 */ /* 0x000e260000000a00 */
[----:B------:R-:W-:Y:S01]  /*0630*/  @P5 SHF.R.S32.HI R107, RZ, 0x1f, R106 ;  /* 0x0000001fff6b5819 */ /* 0x000fe2000001146a */
[----:B------:R1:W5:Y:S03]  /*0640*/  @P0 LDG.E.128 R32, desc[UR4][R158.64] ;  /* 0x000000049e200981 */ /* 0x000366000c1e1d00 */
[----:B------:R-:W-:Y:S01]  /*0650*/  @P5 LEA.HI R106, R107, R106, RZ, 0x2 ;  /* 0x0000006a6b6a5211 */ /* 0x000fe200078f10ff */
[----:B------:R-:W-:Y:S01]  /*0660*/  IMAD.MOV.U32 R107, RZ, RZ, RZ ;  /* 0x000000ffff6b7224 */ /* 0x000fe200078e00ff */
[----:B------:R2:W5:Y:S02]  /*0670*/  @P0 LDG.E.128 R28, desc[UR4][R156.64] ;  /* 0x000000049c1c0981 */ /* 0x000564000c1e1d00 */
[----:B------:R-:W-:-:S02]  /*0680*/  @P5 LEA.HI.SX32 R107, R106, R149, 0x1e ;  /* 0x000000956a6b5211 */ /* 0x000fc400078ff2ff */
[----:B------:R3:W5:Y:S02]  /*0690*/  @P0 LDG.E.128 R24, desc[UR4][R110.64] ;  /* 0x000000046e180981 */ /* 0x000764000c1e1d00 */
[C---:B------:R-:W-:Y:S01]  /*06a0*/  IADD3 R109, R107.reuse, 0x80, RZ ;  /* 0x000000806b6d7810 */ /* 0x040fe20007ffe0ff */
[C---:B------:R-:W-:Y:S01]  /*06b0*/  VIADD R143, R107.reuse, 0x100 ;  /* 0x000001006b8f7836 */ /* 0x040fe20000000000 */
[C---:B------:R-:W-:Y:S01]  /*06c0*/  IADD3 R163, R107.reuse, 0x180, RZ ;  /* 0x000001806ba37810 */ /* 0x040fe20007ffe0ff */
[----:B------:R-:W5:Y:S01]  /*06d0*/  @P0 LDG.E.128 R36, desc[UR4][R160.64] ;  /* 0x00000004a0240981 */ /* 0x000f62000c1e1d00 */
[----:B0-----:R-:W-:-:S04]  /*06e0*/  IMAD.WIDE.U32 R154, R107, 0x4, R104 ;  /* 0x000000046b9a7825 */ /* 0x001fc800078e0068 */
[----:B------:R-:W-:Y:S02]  /*06f0*/  VIADD R107, R107, 0x200 ;  /* 0x000002006b6b7836 */ /* 0x000fe40000000000 */
[--C-:B-1----:R-:W-:Y:S01]  /*0700*/  IMAD.WIDE.U32 R158, R109, 0x4, R104.reuse ;  /* 0x000000046d9e7825 */ /* 0x102fe200078e0068 */
[----:B------:R0:W5:Y:S03]  /*0710*/  LDG.E R154, desc[UR4][R154.64] ;  /* 0x000000049a9a7981 */ /* 0x000166000c1e1900 */
[--C-:B--2---:R-:W-:Y:S01]  /*0720*/  IMAD.WIDE.U32 R156, R143, 0x4, R104.reuse ;  /* 0x000000048f9c7825 */ /* 0x104fe200078e0068 */
[----:B------:R1:W5:Y:S03]  /*0730*/  LDG.E R152, desc[UR4][R158.64] ;  /* 0x000000049e987981 */ /* 0x000366000c1e1900 */
[----:B---3--:R-:W-:-:S04]  /*0740*/  IMAD.WIDE.U32 R110, R163, 0x4, R104 ;  /* 0x00000004a36e7825 */ /* 0x008fc800078e0068 */
[----:B------:R-:W-:Y:S01]  /*0750*/  IMAD.WIDE.U32 R104, R107, 0x4, R104 ;  /* 0x000000046b687825 */ /* 0x000fe200078e0068 */
[----:B------:R-:W-:-:S04]  /*0760*/  @P0 IADD3 R107, R133, 0x200, RZ ;  /* 0x00000200856b0810 */ /* 0x000fc80007ffe0ff */
[----:B------:R1:W5:Y:S01]  /*0770*/  LDG.E R143, desc[UR4][R104.64] ;  /* 0x00000004688f7981 */ /* 0x000362000c1e1900 */
[----:B------:R-:W-:-:S03]  /*0780*/  @P0 IMAD.WIDE.U32 R106, R107, 0x10, R146 ;  /* 0x000000106b6a0825 */ /* 0x000fc600078e0092 */
[----:B------:R1:W5:Y:S04]  /*0790*/  LDG.E R147, desc[UR4][R156.64] ;  /* 0x000000049c937981 */ /* 0x000368000c1e1900 */
[----:B------:R1:W5:Y:S04]  /*07a0*/  LDG.E R146, desc[UR4][R110.64] ;  /* 0x000000046e927981 */ /* 0x000368000c1e1900 */
[----:B------:R1:W5:Y:S01]  /*07b0*/  @P0 LDG.E.128 R20, desc[UR4][R106.64] ;  /* 0x000000046a140981 */ /* 0x000362000c1e1d00 */
[----:B------:R-:W-:Y:S01]  /*07c0*/  IMAD.MOV.U32 R109, RZ, RZ, RZ ;  /* 0x000000ffff6d7224 */ /* 0x000fe200078e00ff */
[----:B0-----:R-:W-:Y:S01]  /*07d0*/  MOV R155, RZ ;  /* 0x000000ff009b7202 */ /* 0x001fe20000000f00 */
[----:B------:R-:W-:Y:S06]  /*07e0*/  BRA `(.L_x_5780) ;  /* 0x0000000c00e47947 */ /* 0x000fec0003800000 */
.L_x_5779:
[----:B------:R-:W0:Y:S01]  /*07f0*/  LDC.64 R12, c[0x0][0x250] ;  /* 0x00009400ff0c7b82 */ /* 0x000e220000000a00 */
[----:B------:R-:W-:-:S04]  /*0800*/  VIADD R3, R106, 0xffffffff ;  /* 0xffffffff6a037836 */ /* 0x000fc80000000000 */
        /* <DEDUP_REMOVED lines=8> */
[----:B------:R-:W-:Y:S01]  /*0890*/  IADD3 R117, R115, 0x180, RZ ;  /* 0x0000018073757810 */ /* 0x000fe20007ffe0ff */
[----:B0-----:R-:W-:Y:S01]  /*08a0*/  IMAD.WIDE R12, R144, 0x4, R12 ;  /* 0x00000004900c7825 */ /* 0x001fe200078e020c */
[----:B------:R-:W-:Y:S01]  /*08b0*/  IADD3 R113, R133, 0x200, RZ ;  /* 0x0000020085717810 */ /* 0x000fe20007ffe0ff */
[----:B------:R-:W0:Y:S03]  /*08c0*/  LDC.64 R122, c[0x0][0x240] ;  /* 0x00009000ff7a7b82 */ /* 0x000e260000000a00 */
[----:B------:R3:W4:Y:S01]  /*08d0*/  LDG.E R0, desc[UR4][R12.64] ;  /* 0x000000040c007981 */ /* 0x000722000c1e1900 */
[----:B-1----:R-:W-:-:S04]  /*08e0*/  IMAD.WIDE.U32 R2, R115, 0x8, R18 ;  /* 0x0000000873027825 */ /* 0x002fc800078e0012 */
[----:B------:R-:W-:Y:S02]  /*08f0*/  VIADD R115, R115, 0x200 ;  /* 0x0000020073737836 */ /* 0x000fe40000000000 */
[----:B------:R-:W-:Y:S01]  /*0900*/  IMAD.WIDE.U32 R120, R121, 0x8, R18 ;  /* 0x0000000879787825 */ /* 0x000fe200078e0012 */
[----:B------:R-:W4:Y:S03]  /*0910*/  LDG.E.64 R2, desc[UR4][R2.64] ;  /* 0x0000000402027981 */ /* 0x000f26000c1e1b00 */
[----:B--2---:R-:W-:Y:S02]  /*0920*/  IMAD.WIDE.U32 R4, R133, 0x10, R16 ;  /* 0x0000001085047825 */ /* 0x004fe400078e0010 */
[----:B------:R-:W2:Y:S02]  /*0930*/  LDG.E.64 R120, desc[UR4][R120.64] ;  /* 0x0000000478787981 */ /* 0x000ea4000c1e1b00 */
[----:B------:R-:W-:-:S02]  /*0940*/  IMAD.WIDE.U32 R118, R119, 0x8, R18 ;  /* 0x0000000877767825 */ /* 0x000fc400078e0012 */
[----:B------:R-:W2:Y:S02]  /*0950*/  LDG.E.128 R4, desc[UR4][R4.64] ;  /* 0x0000000404047981 */ /* 0x000ea4000c1e1d00 */
[--C-:B------:R-:W-:Y:S02]  /*0960*/  IMAD.WIDE.U32 R116, R117, 0x8, R18.reuse ;  /* 0x0000000875747825 */ /* 0x100fe400078e0012 */
[----:B------:R-:W2:Y:S02]  /*0970*/  LDG.E.64 R118, desc[UR4][R118.64] ;  /* 0x0000000476767981 */ /* 0x000ea4000c1e1b00 */
[----:B------:R-:W-:Y:S02]  /*0980*/  IMAD.WIDE.U32 R114, R115, 0x8, R18 ;  /* 0x0000000873727825 */ /* 0x000fe400078e0012 */
[----:B------:R-:W2:Y:S02]  /*0990*/  LDG.E.64 R116, desc[UR4][R116.64] ;  /* 0x0000000474747981 */ /* 0x000ea4000c1e1b00 */
[----:B------:R-:W-:-:S02]  /*09a0*/  IMAD.WIDE.U32 R18, R145, 0x10, R16 ;  /* 0x0000001091127825 */ /* 0x000fc400078e0010 */
[----:B------:R-:W2:Y:S02]  /*09b0*/  LDG.E.64 R114, desc[UR4][R114.64] ;  /* 0x0000000472727981 */ /* 0x000ea4000c1e1b00 */
[----:B------:R-:W-:-:S04]  /*09c0*/  IMAD.WIDE.U32 R104, R113, 0x10, R16 ;  /* 0x0000001071687825 */ /* 0x000fc800078e0010 */
[--C-:B------:R-:W-:Y:S02]  /*09d0*/  IMAD.WIDE.U32 R8, R153, 0x10, R16.reuse ;  /* 0x0000001099087825 */ /* 0x100fe400078e0010 */
[----:B------:R-:W2:Y:S02]  /*09e0*/  LDG.E.128 R104, desc[UR4][R104.64] ;  /* 0x0000000468687981 */ /* 0x000ea4000c1e1d00 */
[----:B---3--:R-:W-:Y:S02]  /*09f0*/  IMAD.WIDE.U32 R12, R151, 0x10, R16 ;  /* 0x00000010970c7825 */ /* 0x008fe400078e0010 */
[----:B------:R-:W3:Y:S04]  /*0a00*/  LDG.E.128 R16, desc[UR4][R18.64] ;  /* 0x0000000412107981 */ /* 0x000ee8000c1e1d00 */
[----:B------:R-:W3:Y:S04]  /*0a10*/  LDG.E.128 R8, desc[UR4][R8.64] ;  /* 0x0000000408087981 */ /* 0x000ee8000c1e1d00 */
[----:B------:R-:W3:Y:S01]  /*0a20*/  LDG.E.128 R12, desc[UR4][R12.64] ;  /* 0x000000040c0c7981 */ /* 0x000ee2000c1e1d00 */
[----:B-----5:R-:W-:Y:S01]  /*0a30*/  ISETP.GE.AND P5, PT, R148, 0x1, PT ;  /* 0x000000019400780c */ /* 0x020fe20003fa6270 */
[----:B------:R-:W-:-:S02]  /*0a40*/  IMAD.U32 R136, RZ, RZ, UR14 ;  /* 0x0000000eff887e24 */ /* 0x000fc4000f8e00ff */
[----:B------:R-:W-:-:S03]  /*0a50*/  IMAD.U32 R135, RZ, RZ, UR15 ;  /* 0x0000000fff877e24 */ /* 0x000fc6000f8e00ff */
[----:B------:R-:W-:-:S07]  /*0a60*/  ISETP.NE.U32.AND P0, PT, R136, RZ, PT ;  /* 0x000000ff8800720c */ /* 0x000fce0003f05070 */
[----:B------:R-:W-:Y:S02]  /*0a70*/  @P5 IADD3 R109, R148, -0x1, RZ ;  /* 0xffffffff946d5810 */ /* 0x000fe40007ffe0ff */
[----:B------:R-:W-:-:S03]  /*0a80*/  ISETP.NE.AND.EX P0, PT, R135, RZ, PT, P0 ;  /* 0x000000ff8700720c */ /* 0x000fc60003f05300 */
[----:B------:R-:W-:Y:S01]  /*0a90*/  @P5 IMAD R109, R109, R150, RZ ;  /* 0x000000966d6d5224 */ /* 0x000fe200078e02ff */
[----:B------:R-:W-:-:S04]  /*0aa0*/  HFMA2.MMA R155, -RZ, RZ, 0, 0 ;  /* 0x00000000ff9b7435 */ /* 0x000fc800000001ff */
[----:B------:R-:W-:-:S04]  /*0ab0*/  @P5 SHF.R.S32.HI R112, RZ, 0x1f, R109 ;  /* 0x0000001fff705819 */ /* 0x000fc8000001146d */
[----:B------:R-:W-:Y:S01]  /*0ac0*/  @P5 LEA.HI R112, R112, R109, RZ, 0x2 ;  /* 0x0000006d70705211 */ /* 0x000fe200078f10ff */
[----:B------:R-:W5:Y:S03]  /*0ad0*/  @P0 LDG.E.128 R36, desc[UR4][R160.64] ;  /* 0x00000004a0240981 */ /* 0x000f66000c1e1d00 */
[----:B------:R-:W-:Y:S01]  /*0ae0*/  @P5 LEA.HI.SX32 R155, R112, R149, 0x1e ;  /* 0x00000095709b5211 */ /* 0x000fe200078ff2ff */
[----:B------:R-:W-:Y:S01]  /*0af0*/  @P0 IMAD.WIDE.U32 R112, R113, 0x10, R146 ;  /* 0x0000001071700825 */ /* 0x000fe200078e0092 */
[----:B------:R-:W5:Y:S04]  /*0b00*/  @P0 LDG.E.128 R32, desc[UR4][R158.64] ;  /* 0x000000049e200981 */ /* 0x000f68000c1e1d00 */
[----:B------:R-:W5:Y:S04]  /*0b10*/  @P0 LDG.E.128 R28, desc[UR4][R156.64] ;  /* 0x000000049c1c0981 */ /* 0x000f68000c1e1d00 */
[----:B------:R-:W5:Y:S04]  /*0b20*/  @P0 LDG.E.128 R24, desc[UR4][R110.64] ;  /* 0x000000046e180981 */ /* 0x000f68000c1e1d00 */
[----:B------:R4:W5:Y:S01]  /*0b30*/  @P0 LDG.E.128 R20, desc[UR4][R112.64] ;  /* 0x0000000470140981 */ /* 0x000962000c1e1d00 */
[----:B------:R-:W-:Y:S01]  /*0b40*/  ISETP.NE.AND P0, PT, R137, RZ, PT ;  /* 0x000000ff8900720c */ /* 0x000fe20003f05270 */
[C---:B------:R-:W-:Y:S01]  /*0b50*/  VIADD R129, R155.reuse, 0x80 ;  /* 0x000000809b817836 */ /* 0x040fe20000000000 */
[C---:B------:R-:W-:Y:S01]  /*0b60*/  IADD3 R127, R155.reuse, 0x100, RZ ;  /* 0x000001009b7f7810 */ /* 0x040fe20007ffe0ff */
[C---:B------:R-:W-:Y:S01]  /*0b70*/  VIADD R125, R155.reuse, 0x180 ;  /* 0x000001809b7d7836 */ /* 0x040fe20000000000 */
[----:B------:R-:W-:Y:S01]  /*0b80*/  IADD3 R109, R155, 0x200, RZ ;  /* 0x000002009b6d7810 */ /* 0x000fe20007ffe0ff */
[----:B0-----:R-:W-:-:S04]  /*0b90*/  IMAD.WIDE.U32 R128, R129, 0x4, R122 ;  /* 0x0000000481807825 */ /* 0x001fc800078e007a */
[--C-:B------:R-:W-:Y:S01]  /*0ba0*/  IMAD.WIDE.U32 R154, R155, 0x4, R122.reuse ;  /* 0x000000049b9a7825 */ /* 0x100fe200078e007a */
[----:B------:R0:W5:Y:S03]  /*0bb0*/  LDG.E R152, desc[UR4][R128.64] ;  /* 0x0000000480987981 */ /* 0x000166000c1e1900 */
[--C-:B------:R-:W-:Y:S02]  /*0bc0*/  IMAD.WIDE.U32 R126, R127, 0x4, R122.reuse ;  /* 0x000000047f7e7825 */ /* 0x100fe400078e007a */
[----:B------:R-:W5:Y:S02]  /*0bd0*/  LDG.E R154, desc[UR4][R154.64] ;  /* 0x000000049a9a7981 */ /* 0x000f64000c1e1900 */
[--C-:B------:R-:W-:Y:S02]  /*0be0*/  IMAD.WIDE.U32 R124, R125, 0x4, R122.reuse ;  /* 0x000000047d7c7825 */ /* 0x100fe400078e007a */
[----:B------:R1:W5:Y:S02]  /*0bf0*/  LDG.E R147, desc[UR4][R126.64] ;  /* 0x000000047e937981 */ /* 0x000364000c1e1900 */
[----:B------:R-:W-:-:S02]  /*0c00*/  IMAD.WIDE.U32 R122, R109, 0x4, R122 ;  /* 0x000000046d7a7825 */ /* 0x000fc400078e007a */
[----:B------:R3:W5:Y:S04]  /*0c10*/  LDG.E R146, desc[UR4][R124.64] ;  /* 0x000000047c927981 */ /* 0x000768000c1e1900 */
[----:B------:R3:W5:Y:S01]  /*0c20*/  LDG.E R143, desc[UR4][R122.64] ;  /* 0x000000047a8f7981 */ /* 0x000762000c1e1900 */
[----:B----4-:R-:W-:Y:S01]  /*0c30*/  FSEL R113, R0, RZ, !P0 ;  /* 0x000000ff00717208 */ /* 0x010fe20004000000 */
[----:B------:R-:W-:Y:S01]  /*0c40*/  IMAD.MOV.U32 R112, RZ, RZ, R2 ;  /* 0x000000ffff707224 */ /* 0x000fe200078e0002 */
[----:B------:R-:W-:-:S04]  /*0c50*/  SHF.R.U64 R111, R2, 0x10, R3 ;  /* 0x00000010026f7819 */ /* 0x000fc80000001203 */
[----:B------:R-:W-:Y:S01]  /*0c60*/  SHF.L.U32 R131, R112, 0x10, RZ ;  /* 0x0000001070837819 */ /* 0x000fe200000006ff */
[C---:B--2---:R-:W-:Y:S01]  /*0c70*/  FADD.FTZ R132, -R113.reuse, R4 ;  /* 0x0000000471847221 */ /* 0x044fe20000010100 */
[C---:B------:R-:W-:Y:S01]  /*0c80*/  FADD.FTZ R130, -R113.reuse, R5 ;  /* 0x0000000571827221 */ /* 0x040fe20000010100 */
[C---:B0-----:R-:W-:Y:S02]  /*0c90*/  FADD.FTZ R128, -R113.reuse, R6 ;  /* 0x0000000671807221 */ /* 0x041fe40000010100 */
[----:B------:R-:W-:Y:S01]  /*0ca0*/  FMUL.FTZ R132, R134, R132 ;  /* 0x0000008486847220 */ /* 0x000fe20000410000 */
[----:B------:R-:W-:Y:S01]  /*0cb0*/  MOV R110, R3 ;  /* 0x00000003006e7202 */ /* 0x000fe20000000f00 */
[----:B-1----:R-:W-:Y:S01]  /*0cc0*/  FADD.FTZ R127, -R113, R7 ;  /* 0x00000007717f7221 */ /* 0x002fe20000010100 */
[----:B------:R-:W-:Y:S01]  /*0cd0*/  SHF.R.U32.HI R109, RZ, 0x10, R3 ;  /* 0x00000010ff6d7819 */ /* 0x000fe20000011603 */
[----:B------:R-:W-:Y:S01]  /*0ce0*/  IMAD.MOV.U32 R3, RZ, RZ, R121 ;  /* 0x000000ffff037224 */ /* 0x000fe200078e0079 */
[----:B------:R-:W-:-:S02]  /*0cf0*/  MOV R5, R118 ;  /* 0x0000007600057202 */ /* 0x000fc40000000f00 */
[----:B------:R-:W-:Y:S01]  /*0d00*/  SHF.R.U64 R6, R118, 0x10, R119 ;  /* 0x0000001076067819 */ /* 0x000fe20000001277 */
[----:B------:R-:W-:Y:S01]  /*0d10*/  FADD.FTZ R96, R96, R131 ;  /* 0x0000008360607221 */ /* 0x000fe20000010000 */
[--C-:B------:R-:W-:Y:S01]  /*0d20*/  SHF.R.U32.HI R0, RZ, 0x10, R121.reuse ;  /* 0x00000010ff007819 */ /* 0x100fe20000011679 */
[-C--:B------:R-:W-:Y:S01]  /*0d30*/  FFMA.FTZ R60, R132, R131.reuse, R60 ;  /* 0x00000083843c7223 */ /* 0x080fe2000001003c */
[----:B------:R-:W-:Y:S01]  /*0d40*/  MOV R4, R120 ;  /* 0x0000007800047202 */ /* 0x000fe20000000f00 */
[----:B------:R-:W-:Y:S01]  /*0d50*/  FMUL.FTZ R131, R56, R131 ;  /* 0x0000008338837220 */ /* 0x000fe20000410000 */
[----:B------:R-:W-:Y:S01]  /*0d60*/  SHF.R.U64 R2, R120, 0x10, R121 ;  /* 0x0000001078027819 */ /* 0x000fe20000001279 */
[C---:B------:R-:W-:Y:S01]  /*0d70*/  FADD.FTZ R106, -R113.reuse, R106 ;  /* 0x0000006a716a7221 */ /* 0x040fe20000010100 */
[C---:B---3--:R-:W-:Y:S01]  /*0d80*/  FADD.FTZ R16, -R113.reuse, R16 ;  /* 0x0000001071107221 */ /* 0x048fe20000010100 */
[C---:B------:R-:W-:Y:S01]  /*0d90*/  FADD.FTZ R19, -R113.reuse, R19 ;  /* 0x0000001371137221 */ /* 0x040fe20000010100 */
[----:B------:R-:W-:Y:S01]  /*0da0*/  MOV R7, R119 ;  /* 0x0000007700077202 */ /* 0x000fe20000000f00 */
[C---:B------:R-:W-:Y:S01]  /*0db0*/  FADD.FTZ R126, -R113.reuse, R8 ;  /* 0x00000008717e7221 */ /* 0x040fe20000010100 */
[C---:B------:R-:W-:Y:S01]  /*0dc0*/  FADD.FTZ R124, -R113.reuse, R10 ;  /* 0x0000000a717c7221 */ /* 0x040fe20000010100 */
[C---:B------:R-:W-:Y:S01]  /*0dd0*/  FADD.FTZ R123, -R113.reuse, R11 ;  /* 0x0000000b717b7221 */ /* 0x040fe20000010100 */
[----:B------:R-:W-:Y:S01]  /*0de0*/  FMUL.FTZ R118, R134, R16 ;  /* 0x0000001086767220 */ /* 0x000fe20000410000 */
[----:B------:R-:W-:Y:S01]  /*0df0*/  SHF.R.U32.HI R8, RZ, 0x10, R119 ;  /* 0x00000010ff087819 */ /* 0x000fe20000011677 */
[C---:B------:R-:W-:Y:S01]  /*0e00*/  FADD.FTZ R120, -R113.reuse, R14 ;  /* 0x0000000e71787221 */ /* 0x040fe20000010100 */
[----:B------:R-:W-:Y:S01]  /*0e10*/  SHF.R.U64 R10, R116, 0x10, R117 ;  /* 0x00000010740a7819 */ /* 0x000fe20000001275 */
[----:B------:R-:W-:Y:S01]  /*0e20*/  FADD.FTZ R119, -R113, R15 ;  /* 0x0000000f71777221 */ /* 0x000fe20000010100 */
[----:B------:R-:W-:-:S02]  /*0e30*/  MOV R11, R117 ;  /* 0x00000075000b7202 */ /* 0x000fc40000000f00 */
[----:B------:R-:W-:Y:S01]  /*0e40*/  SHF.L.U32 R16, R111, 0x10, RZ ;  /* 0x000000106f107819 */ /* 0x000fe200000006ff */
[--C-:B------:R-:W-:Y:S01]  /*0e50*/  IMAD.MOV.U32 R15, RZ, RZ, R115.reuse ;  /* 0x000000ffff0f7224 */ /* 0x100fe200078e0073 */
[--C-:B------:R-:W-:Y:S01]  /*0e60*/  SHF.R.U64 R14, R114, 0x10, R115.reuse ;  /* 0x00000010720e7819 */ /* 0x100fe20000001273 */
[C---:B------:R-:W-:Y:S01]  /*0e70*/  FADD.FTZ R18, -R113.reuse, R18 ;  /* 0x0000001271127221 */ /* 0x040fe20000010100 */
[----:B------:R-:W-:Y:S01]  /*0e80*/  SHF.R.U32.HI R155, RZ, 0x10, R115 ;  /* 0x00000010ff9b7819 */ /* 0x000fe20000011673 */
[C---:B------:R-:W-:Y:S01]  /*0e90*/  FMUL.FTZ R112, R134.reuse, R106 ;  /* 0x0000006a86707220 */ /* 0x040fe20000410000 */
[----:B------:R-:W-:Y:S01]  /*0ea0*/  FMUL.FTZ R115, R134, R19 ;  /* 0x0000001386737220 */ /* 0x000fe20000410000 */
[----:B------:R-:W-:Y:S01]  /*0eb0*/  SHF.L.U32 R106, R0, 0x10, RZ ;  /* 0x00000010006a7819 */ /* 0x000fe200000006ff */
[C---:B------:R-:W-:Y:S01]  /*0ec0*/  FADD.FTZ R125, -R113.reuse, R9 ;  /* 0x00000009717d7221 */ /* 0x040fe20000010100 */
[----:B------:R-:W-:Y:S01]  /*0ed0*/  FADD.FTZ R122, -R113, R12 ;  /* 0x0000000c717a7221 */ /* 0x000fe20000010100 */
[----:B------:R-:W-:Y:S01]  /*0ee0*/  FMUL.FTZ R128, R134, R128 ;  /* 0x0000008086807220 */ /* 0x000fe20000410000 */
[----:B------:R-:W-:Y:S01]  /*0ef0*/  IMAD.U32 R19, R110, 0x10000, RZ ;  /* 0x000100006e137824 */ /* 0x000fe200078e00ff */
[----:B------:R-:W-:Y:S01]  /*0f00*/  SHF.L.U32 R111, R3, 0x10, RZ ;  /* 0x00000010036f7819 */ /* 0x000fe200000006ff */
[----:B------:R-:W-:Y:S01]  /*0f10*/  IMAD.MOV.U32 R9, RZ, RZ, R116 ;  /* 0x000000ffff097224 */ /* 0x000fe200078e0074 */
[----:B------:R-:W-:Y:S01]  /*0f20*/  SHF.L.U32 R0, R10, 0x10, RZ ;  /* 0x000000100a007819 */ /* 0x000fe200000006ff */
[----:B------:R-:W-:Y:S01]  /*0f30*/  FMUL.FTZ R129, R57, R16 ;  /* 0x0000001039817220 */ /* 0x000fe20000410000 */
[----:B------:R-:W-:-:S02]  /*0f40*/  IMAD.U32 R3, R11, 0x10000, RZ ;  /* 0x000100000b037824 */ /* 0x000fc400078e00ff */
[----:B------:R-:W-:Y:S01]  /*0f50*/  FADD.FTZ R10, RZ, R131 ;  /* 0x00000083ff0a7221 */ /* 0x000fe20000010000 */
[C---:B------:R-:W-:Y:S01]  /*0f60*/  FADD.FTZ R121, -R113.reuse, R13 ;  /* 0x0000000d71797221 */ /* 0x040fe20000010100 */
[----:B------:R-:W-:Y:S01]  /*0f70*/  FADD.FTZ R17, -R113, R17 ;  /* 0x0000001171117221 */ /* 0x000fe20000010100 */
[C---:B------:R-:W-:Y:S01]  /*0f80*/  FMUL.FTZ R130, R134.reuse, R130 ;  /* 0x0000008286827220 */ /* 0x040fe20000410000 */
[----:B------:R-:W-:Y:S01]  /*0f90*/  FMUL.FTZ R116, R134, R18 ;  /* 0x0000001286747220 */ /* 0x000fe20000410000 */
[----:B------:R-:W-:Y:S01]  /*0fa0*/  FFMA.FTZ R11, R132, R131, RZ ;  /* 0x00000083840b7223 */ /* 0x000fe200000100ff */
[----:B------:R-:W-:Y:S01]  /*0fb0*/  MOV R13, R114 ;  /* 0x00000072000d7202 */ /* 0x000fe20000000f00 */
[C---:B------:R-:W-:Y:S01]  /*0fc0*/  FMUL.FTZ R127, R134.reuse, R127 ;  /* 0x0000007f867f7220 */ /* 0x040fe20000410000 */
[----:B------:R-:W-:Y:S01]  /*0fd0*/  SHF.L.U32 R18, R109, 0x10, RZ ;  /* 0x000000106d127819 */ /* 0x000fe200000006ff */
[----:B------:R-:W-:Y:S01]  /*0fe0*/  FMUL.FTZ R122, R134, R122 ;  /* 0x0000007a867a7220 */ /* 0x000fe20000410000 */
[----:B------:R-:W-:Y:S01]  /*0ff0*/  FADD.FTZ R98, R98, R19 ;  /* 0x0000001362627221 */ /* 0x000fe20000010000 */
[-C--:B------:R-:W-:Y:S01]  /*1000*/  FFMA.FTZ R62, R128, R19.reuse, R62 ;  /* 0x00000013803e7223 */ /* 0x080fe2000001003e */
[----:B------:R-:W-:Y:S01]  /*1010*/  IMAD.U32 R109, R5, 0x10000, RZ ;  /* 0x00010000056d7824 */ /* 0x000fe200078e00ff */
[----:B------:R-:W-:Y:S01]  /*1020*/  SHF.R.U32.HI R12, RZ, 0x10, R117 ;  /* 0x00000010ff0c7819 */ /* 0x000fe20000011675 */
[----:B------:R-:W-:Y:S01]  /*1030*/  FMUL.FTZ R19, R58, R19 ;  /* 0x000000133a137220 */ /* 0x000fe20000410000 */
[----:B------:R-:W-:Y:S01]  /*1040*/  FADD.FTZ R10, R10, R129 ;  /* 0x000000810a0a7221 */ /* 0x000fe20000010000 */
[----:B------:R-:W-:Y:S01]  /*1050*/  FMUL.FTZ R117, R134, R17 ;  /* 0x0000001186757220 */ /* 0x000fe20000410000 */
[----:B------:R-:W-:Y:S01]  /*1060*/  FFMA.FTZ R11, R130, R129, R11 ;  /* 0x00000081820b7223 */ /* 0x000fe2000001000b */
[----:B------:R-:W-:Y:S01]  /*1070*/  SHF.L.U32 R17, R4, 0x10, RZ ;  /* 0x0000001004117819 */ /* 0x000fe200000006ff */
[C---:B------:R-:W-:Y:S01]  /*1080*/  FMUL.FTZ R126, R134.reuse, R126 ;  /* 0x0000007e867e7220 */ /* 0x040fe20000410000 */
[----:B------:R-:W-:Y:S01]  /*1090*/  SHF.L.U32 R5, R13, 0x10, RZ ;  /* 0x000000100d057819 */ /* 0x000fe200000006ff */
        /* <DEDUP_REMOVED lines=8> */
[----:B------:R-:W-:Y:S01]  /*1120*/  FADD.FTZ R97, R97, R16 ;  /* 0x0000001061617221 */ /* 0x000fe20000010000 */
[----:B------:R-:W-:Y:S01]  /*1130*/  FFMA.FTZ R61, R130, R16, R61 ;  /* 0x00000010823d7223 */ /* 0x000fe2000001003d */
[----:B------:R-:W-:Y:S01]  /*1140*/  FFMA.FTZ R10, R128, R19, R11 ;  /* 0x00000013800a7223 */ /* 0x000fe2000001000b */
[----:B------:R-:W-:-:S02]  /*1150*/  IMAD.U32 R16, R2, 0x10000, RZ ;  /* 0x0001000002107824 */ /* 0x000fc400078e00ff */
[----:B------:R-:W-:Y:S01]  /*1160*/  FMUL.FTZ R125, R134, R125 ;  /* 0x0000007d867d7220 */ /* 0x000fe20000410000 */
[----:B------:R-:W-:Y:S01]  /*1170*/  IMAD.U32 R4, R14, 0x10000, RZ ;  /* 0x000100000e047824 */ /* 0x000fe200078e00ff */
[----:B------:R-:W-:Y:S01]  /*1180*/  SHF.L.U32 R2, R6, 0x10, RZ ;  /* 0x0000001006027819 */ /* 0x000fe200000006ff */
[----:B------:R-:W-:Y:S01]  /*1190*/  FADD.FTZ R92, R92, R17 ;  /* 0x000000115c5c7221 */ /* 0x000fe20000010000 */
[----:B------:R-:W-:Y:S01]  /*11a0*/  FFMA.FTZ R64, R126, R17, R64 ;  /* 0x000000117e407223 */ /* 0x000fe20000010040 */
[----:B------:R-:W-:Y:S01]  /*11b0*/  FADD.FTZ R95, R95, R106 ;  /* 0x0000006a5f5f7221 */ /* 0x000fe20000010000 */
[-C--:B------:R-:W-:Y:S01]  /*11c0*/  FFMA.FTZ R67, R123, R106.reuse, R67 ;  /* 0x0000006a7b437223 */ /* 0x080fe20000010043 */
[----:B------:R-:W-:Y:S01]  /*11d0*/  FMUL.FTZ R14, R55, R106 ;  /* 0x0000006a370e7220 */ /* 0x000fe20000410000 */
[----:B------:R-:W-:Y:S01]  /*11e0*/  FMUL.FTZ R121, R134, R121 ;  /* 0x0000007986797220 */ /* 0x000fe20000410000 */
[----:B------:R-:W-:Y:S01]  /*11f0*/  FMUL.FTZ R17, R52, R17 ;  /* 0x0000001134117220 */ /* 0x000fe20000410000 */
[----:B------:R-:W-:Y:S01]  /*1200*/  FADD.FTZ R106, R109, R18 ;  /* 0x000000126d6a7221 */ /* 0x000fe20000010000 */
[----:B------:R-:W-:Y:S01]  /*1210*/  FFMA.FTZ R11, R127, R18, R10 ;  /* 0x000000127f0b7223 */ /* 0x000fe2000001000a */
[----:B------:R-:W-:Y:S01]  /*1220*/  FADD.FTZ R105, -R113, R105 ;  /* 0x0000006971697221 */ /* 0x000fe20000010100 */
[----:B------:R-:W-:Y:S01]  /*1230*/  SHF.L.U32 R7, R7, 0x10, RZ ;  /* 0x0000001007077819 */ /* 0x000fe200000006ff */
[----:B------:R-:W-:Y:S01]  /*1240*/  FADD.FTZ R93, R93, R16 ;  /* 0x000000105d5d7221 */ /* 0x000fe20000010000 */
[----:B------:R-:W-:Y:S01]  /*1250*/  SHF.L.U32 R6, R12, 0x10, RZ ;  /* 0x000000100c067819 */ /* 0x000fe200000006ff */
[----:B------:R-:W-:Y:S01]  /*1260*/  FFMA.FTZ R65, R125, R16, R65 ;  /* 0x000000107d417223 */ /* 0x000fe20000010041 */
[----:B------:R-:W-:Y:S01]  /*1270*/  FMUL.FTZ R120, R134, R120 ;  /* 0x0000007886787220 */ /* 0x000fe20000410000 */
[----:B------:R-:W-:Y:S01]  /*1280*/  FMUL.FTZ R16, R53, R16 ;  /* 0x0000001035107220 */ /* 0x000fe20000410000 */
[----:B------:R-:W-:Y:S01]  /*1290*/  FADD.FTZ R89, R89, R2 ;  /* 0x0000000259597221 */ /* 0x000fe20000010000 */
[-C--:B------:R-:W-:Y:S01]  /*12a0*/  FFMA.FTZ R69, R121, R2.reuse, R69 ;  /* 0x0000000279457223 */ /* 0x080fe20000010045 */
[----:B------:R-:W-:Y:S01]  /*12b0*/  FMUL.FTZ R12, R49, R2 ;  /* 0x00000002310c7220 */ /* 0x000fe20000410000 */
[----:B------:R-:W-:Y:S01]  /*12c0*/  FADD.FTZ R109, R106, R17 ;  /* 0x000000116a6d7221 */ /* 0x000fe20000010000 */
[C---:B------:R-:W-:Y:S01]  /*12d0*/  FADD.FTZ R104, -R113.reuse, R104 ;  /* 0x0000006871687221 */ /* 0x040fe20000010100 */
[----:B------:R-:W-:Y:S01]  /*12e0*/  FADD.FTZ R107, -R113, R107 ;  /* 0x0000006b716b7221 */ /* 0x000fe20000010100 */
[----:B------:R-:W-:Y:S01]  /*12f0*/  FFMA.FTZ R2, R126, R17, R11 ;  /* 0x000000117e027223 */ /* 0x000fe2000001000b */
        /* <DEDUP_REMOVED lines=10> */
[----:B------:R-:W-:-:S02]  /*13a0*/  IMAD.U32 R8, R8, 0x10000, RZ ;  /* 0x0001000008087824 */ /* 0x000fc400078e00ff */
        /* <DEDUP_REMOVED lines=61> */
.L_x_5780:
[----:B------:R-:W-:Y:S05]  /*1780*/  BSYNC B0 ;  /* 0x0000000000007941 */ /* 0x000fea0003800000 */
.L_x_5778:
        /* <DEDUP_REMOVED lines=25> */
.L_x_5843:
[----:B------:R-:W0:Y:S01]  /*1920*/  S2R R110, SR_CgaCtaId ;  /* 0x00000000006e7919 */ /* 0x000e220000008800 */
[----:B------:R-:W-:Y:S01]  /*1930*/  MOV R107, 0x400 ;  /* 0x00000400006b7802 */ /* 0x000fe20000000f00 */
[----:B-1----:R-:W-:Y:S01]  /*1940*/  FADD.FTZ R104, R109, R104 ;  /* 0x000000686d687221 */ /* 0x002fe20000010000 */
[----:B------:R-:W-:Y:S01]  /*1950*/  @!P0 LOP3.LUT R105, R105, 0x3, RZ, 0xc0, !PT ;  /* 0x0000000369698812 */ /* 0x000fe200078ec0ff */
[----:B------:R-:W-:Y:S05]  /*1960*/  WARPSYNC.ALL ;  /* 0x0000000000007948 */ /* 0x000fea0003800000 */
[----:B------:R-:W-:Y:S01]  /*1970*/  @P5 IADD3 R157, R148, -0x1, RZ ;  /* 0xffffffff949d5810 */ /* 0x000fe20007ffe0ff */
[----:B------:R-:W-:Y:S01]  /*1980*/  BSSY B0, `(.L_x_5782) ;  /* 0x000002a000007945 */ /* 0x000fe20003800000 */
[----:B------:R-:W-:-:S02]  /*1990*/  @!P4 ISETP.NE.U32.AND P2, PT, R136, RZ, PT ;  /* 0x000000ff8800c20c */ /* 0x000fc40003f45070 */
[----:B------:R-:W-:Y:S01]  /*19a0*/  ISETP.NE.AND P3, PT, R137, RZ, PT ;  /* 0x000000ff8900720c */ /* 0x000fe20003f65270 */
[----:B------:R-:W-:Y:S01]  /*19b0*/  @P5 IMAD R157, R157, R150, RZ ;  /* 0x000000969d9d5224 */ /* 0x000fe200078e02ff */
[----:B------:R-:W-:Y:S02]  /*19c0*/  @!P4 ISETP.NE.AND.EX P2, PT, R135, RZ, PT, P2 ;  /* 0x000000ff8700c20c */ /* 0x000fe40003f45320 */
[----:B------:R-:W-:Y:S02]  /*19d0*/  @!P4 ISETP.NE.U32.AND P1, PT, R136, RZ, PT ;  /* 0x000000ff8800c20c */ /* 0x000fe40003f25070 */
[----:B------:R-:W-:Y:S02]  /*19e0*/  @P5 SHF.R.S32.HI R148, RZ, 0x1f, R157 ;  /* 0x0000001fff945819 */ /* 0x000fe4000001149d */
[----:B-----5:R-:W-:Y:S02]  /*19f0*/  @!P4 FSEL R159, R36, RZ, P2 ;  /* 0x000000ff249fc208 */ /* 0x020fe40001000000 */
[----:B------:R-:W-:Y:S01]  /*1a00*/  @P5 LEA.HI R150, R148, R157, RZ, 0x2 ;  /* 0x0000009d94965211 */ /* 0x000fe200078f10ff */
[----:B------:R-:W-:-:S06]  /*1a10*/  HFMA2.MMA R148, -RZ, RZ, 0, 0 ;  /* 0x00000000ff947435 */ /* 0x000fcc00000001ff */
[----:B------:R-:W-:Y:S02]  /*1a20*/  @P5 LEA.HI.SX32 R148, R150, R149, 0x1e ;  /* 0x0000009596945211 */ /* 0x000fe400078ff2ff */
[----:B0-----:R-:W-:Y:S02]  /*1a30*/  LEA R109, R110, R107, 0x18 ;  /* 0x0000006b6e6d7211 */ /* 0x001fe400078ec0ff */
[C---:B------:R-:W-:Y:S01]  /*1a40*/  @!P0 IADD3 R107, R106.reuse, R105, RZ ;  /* 0x000000696a6b8210 */ /* 0x040fe20007ffe0ff */
[----:B--2---:R-:W-:Y:S02]  /*1a50*/  FADD.FTZ R105, R155, R108 ;  /* 0x0000006c9b697221 */ /* 0x004fe40000010000 */
[----:B------:R-:W-:Y:S01]  /*1a60*/  IMAD R156, R106, 0x8, R109 ;  /* 0x000000086a9c7824 */ /* 0x000fe200078e026d */
[----:B------:R-:W-:-:S05]  /*1a70*/  @!P0 LEA R155, R107, R109, 0x3 ;  /* 0x0000006d6b9b8211 */ /* 0x000fca00078e18ff */
[----:B------:R-:W-:Y:S01]  /*1a80*/  @!P0 STS.64 [R155+0x2800], R104 ;  /* 0x002800689b008388 */ /* 0x000fe20000000a00 */
[----:B------:R-:W-:Y:S01]  /*1a90*/  BAR.SYNC.DEFER_BLOCKING 0x0 ;  /* 0x0000000000007b1d */ /* 0x000fe20000010000 */
[----:B------:R-:W-:-:S04]  /*1aa0*/  ISETP.NE.U32.AND P0, PT, RZ, UR10, PT ;  /* 0x0000000aff007c0c */ /* 0x000fc8000bf05070 */
[----:B------:R-:W-:Y:S01]  /*1ab0*/  ISETP.NE.AND.EX P0, PT, RZ, UR11, PT, P0 ;  /* 0x0000000bff007c0c */ /* 0x000fe2000bf05300 */
        /* <DEDUP_REMOVED lines=22> */
.L_x_5783:
[----:B------:R-:W-:Y:S05]  /*1c20*/  BSYNC B0 ;  /* 0x0000000000007941 */ /* 0x000fea0003800000 */
.L_x_5782:
        /* <DEDUP_REMOVED lines=12> */
.L_x_5785:
[----:B------:R-:W-:Y:S05]  /*1cf0*/  BSYNC B0 ;  /* 0x0000000000007941 */ /* 0x000fea0003800000 */
.L_x_5784:
[----:B------:R-:W1:Y:S01]  /*1d00*/  @P0 LDC.64 R156, c[0x0][0x308] ;  /* 0x0000c200ff9c0b82 */ /* 0x000e620000000a00 */
[----:B------:R-:W-:Y:S01]  /*1d10*/  ISETP.NE.U32.AND P1, PT, RZ, UR10, PT ;  /* 0x0000000aff007c0c */ /* 0x000fe2000bf25070 */
[----:B0-----:R-:W-:Y:S01]  /*1d20*/  @P5 FMUL.FTZ R107, R160, R107 ;  /* 0x0000006ba06b5220 */ /* 0x001fe20000410000 */
[C---:B------:R-:W-:Y:S01]  /*1d30*/  @!P4 ISETP.NE.U32.AND P3, PT, R136.reuse, RZ, PT ;  /* 0x000000ff8800c20c */ /* 0x040fe20003f65070 */
        /* <DEDUP_REMOVED lines=19> */
.L_x_5787:
[----:B------:R-:W-:Y:S05]  /*1e70*/  BSYNC B0 ;  /* 0x0000000000007941 */ /* 0x000fea0003800000 */
.L_x_5786:
        /* <DEDUP_REMOVED lines=9> */
.L_x_5789:
[----:B------:R-:W-:Y:S05]  /*1f10*/  BSYNC B0 ;  /* 0x0000000000007941 */ /* 0x000fea0003800000 */
.L_x_5788:
[C---:B0-----:R-:W-:Y:S01]  /*1f20*/  @P5 FMUL.FTZ R109, R159.reuse, R109 ;  /* 0x0000006d9f6d5220 */ /* 0x041fe20000410000 */
[----:B------:R-:W-:Y:S01]  /*1f30*/  SEL R106, R159, R102, P1 ;  /* 0x000000669f6a7207 */ /* 0x000fe20000800000 */
[----:B--2---:R-:W-:Y:S01]  /*1f40*/  @P5 FMUL.FTZ R159, R160, R111 ;  /* 0x0000006fa09f5220 */ /* 0x004fe20000410000 */
[C---:B------:R-:W-:Y:S01]  /*1f50*/  @P5 LOP3.LUT P2, RZ, R154.reuse, 0xff00, RZ, 0xc0, !PT ;  /* 0x0000ff009aff5812 */ /* 0x040fe2000784c0ff */
[----:B------:R-:W-:Y:S01]  /*1f60*/  @P5 FMUL.FTZ R111, R109, R108 ;  /* 0x0000006c6d6f5220 */ /* 0x000fe20000410000 */
[----:B------:R-:W-:Y:S01]  /*1f70*/  @P5 LOP3.LUT P3, RZ, R154, 0xff, RZ, 0xc0, !PT ;  /* 0x000000ff9aff5812 */ /* 0x000fe2000786c0ff */
        /* <DEDUP_REMOVED lines=17> */
[----:B------:R-:W-:Y:S02]  /*2090*/  @!P4 FSEL R154, R32, RZ, P3 ;  /* 0x000000ff209ac208 */ /* 0x000fe40001800000 */
[----:B------:R-:W-:Y:S02]  /*20a0*/  @P5 F2FP.BF16.F32.PACK_AB R155, RZ, R155 ;  /* 0x0000009bff9b523e */ /* 0x000fe400000010ff */
[----:B------:R-:W-:Y:S02]  /*20b0*/  @P5 F2FP.BF16.F32.PACK_AB R158, RZ, R158 ;  /* 0x0000009eff9e523e */ /* 0x000fe400000010ff */
[----:B------:R-:W-:-:S02]  /*20c0*/  @!P4 ISETP.NE.U32.AND P3, PT, R136, RZ, PT ;  /* 0x000000ff8800c20c */ /* 0x000fc40003f65070 */
[----:B------:R-:W-:Y:S02]  /*20d0*/  @P5 PRMT R139, R110, 0x7610, R139 ;  /* 0x000076106e8b5816 */ /* 0x000fe4000000008b */
[----:B------:R-:W-:Y:S02]  /*20e0*/  @P5 PRMT R142, R155, 0x7610, R142 ;  /* 0x000076109b8e5816 */ /* 0x000fe4000000008e */
[----:B-1----:R-:W-:Y:S02]  /*20f0*/  @P5 F2FP.BF16.F32.PACK_AB R104, RZ, R111 ;  /* 0x0000006fff68523e */ /* 0x002fe400000010ff */
[----:B------:R-:W-:Y:S02]  /*2100*/  @!P4 FSEL R111, R33, RZ, P2 ;  /* 0x000000ff216fc208 */ /* 0x000fe40001000000 */
[----:B------:R-:W-:Y:S02]  /*2110*/  @!P4 ISETP.NE.U32.AND P2, PT, R136, RZ, PT ;  /* 0x000000ff8800c20c */ /* 0x000fe40003f45070 */
[----:B------:R-:W-:-:S02]  /*2120*/  @P5 PRMT R141, R158, 0x7610, R141 ;  /* 0x000076109e8d5816 */ /* 0x000fc4000000008d */
        /* <DEDUP_REMOVED lines=13> */
.L_x_5791:
[----:B------:R-:W-:Y:S05]  /*2200*/  BSYNC B0 ;  /* 0x0000000000007941 */ /* 0x000fea0003800000 */
.L_x_5790:
        /* <DEDUP_REMOVED lines=8> */
.L_x_5793:
[----:B------:R-:W-:Y:S05]  /*2290*/  BSYNC B0 ;  /* 0x0000000000007941 */ /* 0x000fea0003800000 */
.L_x_5792:
        /* <DEDUP_REMOVED lines=8> */
.L_x_5795:
[----:B------:R-:W-:Y:S05]  /*2320*/  BSYNC B0 ;  /* 0x0000000000007941 */ /* 0x000fea0003800000 */
.L_x_5794:
        /* <DEDUP_REMOVED lines=8> */
.L_x_5797:
[----:B------:R-:W-:Y:S05]  /*23b0*/  BSYNC B0 ;  /* 0x0000000000007941 */ /* 0x000fea0003800000 */
.L_x_5796:
        /* <DEDUP_REMOVED lines=9> */
.L_x_5799:
[----:B------:R-:W-:Y:S05]  /*2450*/  BSYNC B0 ;  /* 0x0000000000007941 */ /* 0x000fea0003800000 */
.L_x_5798:
        /* <DEDUP_REMOVED lines=23> */
[----:B------:R-:W-:Y:S02]  /*25d0*/  @P5 F2FP.BF16.F32.PACK_AB R105, RZ, R111 ;  /* 0x0000006fff69523e */ /* 0x000fe400000010ff */
[----:B------:R-:W1:Y:S01]  /*25e0*/  @P0 LDC.64 R110, c[0x0][0x308] ;  /* 0x0000c200ff6e0b82 */ /* 0x000e620000000a00 */
[----:B------:R-:W-:Y:S02]  /*25f0*/  @P5 PRMT R142, R153, 0x7610, R142 ;  /* 0x00007610998e5816 */ /* 0x000fe4000000008e */
[----:B------:R-:W-:Y:S02]  /*2600*/  @P5 PRMT R141, R105, 0x7610, R141 ;  /* 0x00007610698d5816 */ /* 0x000fe4000000008d */
[----:B------:R-:W-:Y:S01]  /*2610*/  @P5 FSEL R104, R104, RZ, P3 ;  /* 0x000000ff68685208 */ /* 0x000fe20001800000 */
[----:B0-----:R-:W-:Y:S01]  /*2620*/  @P5 FMUL.FTZ R109, R156, R109 ;  /* 0x0000006d9c6d5220 */ /* 0x001fe20000410000 */
[----:B------:R-:W-:-:S02]  /*2630*/  @!P4 ISETP.NE.U32.AND P3, PT, R136, RZ, PT ;  /* 0x000000ff8800c20c */ /* 0x000fc40003f65070 */
[----:B------:R-:W-:Y:S01]  /*2640*/  @P5 F2FP.BF16.F32.PACK_AB R104, RZ, R104 ;  /* 0x00000068ff68523e */ /* 0x000fe200000010ff */
[----:B------:R-:W-:Y:S01]  /*2650*/  @P5 FMUL.FTZ R108, R109, R108 ;  /* 0x0000006c6d6c5220 */ /* 0x000fe20000410000 */
[----:B------:R-:W-:Y:S02]  /*2660*/  @!P4 ISETP.NE.AND.EX P3, PT, R135, RZ, PT, P3 ;  /* 0x000000ff8700c20c */ /* 0x000fe40003f65330 */
[----:B------:R-:W-:Y:S02]  /*2670*/  @P5 PRMT R140, R104, 0x7610, R140 ;  /* 0x00007610688c5816 */ /* 0x000fe4000000008c */
[----:B------:R-:W-:Y:S02]  /*2680*/  @P5 FSEL R105, R108, RZ, P2 ;  /* 0x000000ff6c695208 */ /* 0x000fe40001000000 */
[----:B------:R-:W0:Y:S01]  /*2690*/  @P5 LDC.64 R108, c[0x0][0x298] ;  /* 0x0000a600ff6c5b82 */ /* 0x000e220000000a00 */
[----:B------:R-:W-:Y:S02]  /*26a0*/  @!P4 ISETP.NE.U32.AND P2, PT, R136, RZ, PT ;  /* 0x000000ff8800c20c */ /* 0x000fe40003f45070 */
[----:B------:R-:W-:-:S02]  /*26b0*/  @!P4 FSEL R153, R28, RZ, P3 ;  /* 0x000000ff1c99c208 */ /* 0x000fc40001800000 */
[----:B------:R-:W-:Y:S01]  /*26c0*/  @!P4 ISETP.NE.AND.EX P2, PT, R135, RZ, PT, P2 ;  /* 0x000000ff8700c20c */ /* 0x000fe20003f45320 */
[----:B-1----:R-:W-:Y:S01]  /*26d0*/  @P0 IMAD.WIDE.U32 R110, R151, 0x10, R110 ;  /* 0x00000010976e0825 */ /* 0x002fe200078e006e */
[----:B------:R-:W-:Y:S02]  /*26e0*/  @P5 F2FP.BF16.F32.PACK_AB R105, RZ, R105 ;  /* 0x00000069ff69523e */ /* 0x000fe400000010ff */
[----:B------:R-:W-:Y:S02]  /*26f0*/  @!P4 FSEL R152, R29, RZ, P2 ;  /* 0x000000ff1d98c208 */ /* 0x000fe40001000000 */
[C---:B------:R-:W-:Y:S02]  /*2700*/  @!P4 ISETP.NE.U32.AND P2, PT, R136.reuse, RZ, PT ;  /* 0x000000ff8800c20c */ /* 0x040fe40003f45070 */
[----:B------:R-:W-:Y:S02]  /*2710*/  @!P4 ISETP.NE.U32.AND P3, PT, R136, RZ, PT ;  /* 0x000000ff8800c20c */ /* 0x000fe40003f65070 */
[----:B------:R-:W-:-:S02]  /*2720*/  @!P4 ISETP.NE.AND.EX P2, PT, R135, RZ, PT, P2 ;  /* 0x000000ff8700c20c */ /* 0x000fc40003f45320 */
        /* <DEDUP_REMOVED lines=13> */
.L_x_5801:
[----:B------:R-:W-:Y:S05]  /*2800*/  BSYNC B0 ;  /* 0x0000000000007941 */ /* 0x000fea0003800000 */
.L_x_5800:
        /* <DEDUP_REMOVED lines=8> */
.L_x_5803:
[----:B------:R-:W-:Y:S05]  /*2890*/  BSYNC B0 ;  /* 0x0000000000007941 */ /* 0x000fea0003800000 */
.L_x_5802:
        /* <DEDUP_REMOVED lines=8> */
.L_x_5805:
[----:B------:R-:W-:Y:S05]  /*2920*/  BSYNC B0 ;  /* 0x0000000000007941 */ /* 0x000fea0003800000 */
.L_x_5804:
        /* <DEDUP_REMOVED lines=8> */
.L_x_5807:
[----:B------:R-:W-:Y:S05]  /*29b0*/  BSYNC B0 ;  /* 0x0000000000007941 */ /* 0x000fea0003800000 */
.L_x_5806:
        /* <DEDUP_REMOVED lines=9> */
.L_x_5809:
[----:B------:R-:W-:Y:S05]  /*2a50*/  BSYNC B0 ;  /* 0x0000000000007941 */ /* 0x000fea0003800000 */
.L_x_5808:
        /* <DEDUP_REMOVED lines=51> */
.L_x_5811:
[----:B------:R-:W-:Y:S05]  /*2d90*/  BSYNC B0 ;  /* 0x0000000000007941 */ /* 0x000fea0003800000 */
.L_x_5810:
        /* <DEDUP_REMOVED lines=9> */
.L_x_5813:
[----:B------:R-:W-:Y:S05]  /*2e30*/  BSYNC B0 ;  /* 0x0000000000007941 */ /* 0x000fea0003800000 */
.L_x_5812:
[----:B0-----:R-:W-:Y:S01]  /*2e40*/  @P5 FMUL.FTZ R105, R147, R105 ;  /* 0x0000006993695220 */ /* 0x001fe20000410000 */
        /* <DEDUP_REMOVED lines=12> */
.L_x_5815:
[----:B------:R-:W-:Y:S05]  /*2f10*/  BSYNC B0 ;  /* 0x0000000000007941 */ /* 0x000fea0003800000 */
.L_x_5814:
        /* <DEDUP_REMOVED lines=15> */
.L_x_5817:
[----:B------:R-:W-:Y:S05]  /*3010*/  BSYNC B0 ;  /* 0x0000000000007941 */ /* 0x000fea0003800000 */
.L_x_5816:
        /* <DEDUP_REMOVED lines=13> */
.L_x_5819:
[----:B------:R-:W-:Y:S05]  /*30f0*/  BSYNC B0 ;  /* 0x0000000000007941 */ /* 0x000fea0003800000 */
.L_x_5818:
        /* <DEDUP_REMOVED lines=16> */
[----:B------:R-:W-:Y:S01]  /*3200*/  @P5 F2FP.BF16.F32.PACK_AB R154, RZ, R154 ;  /* 0x0000009aff9a523e */ /* 0x000fe200000010ff */
[----:B------:R-:W2:Y:S01]  /*3210*/  @P5 LDC.64 R110, c[0x0][0x298] ;  /* 0x0000a600ff6e5b82 */ /* 0x000ea20000000a00 */
[C---:B------:R-:W-:Y:S02]  /*3220*/  @!P4 ISETP.NE.U32.AND P2, PT, R136.reuse, RZ, PT ;  /* 0x000000ff8800c20c */ /* 0x040fe40003f45070 */
[----:B------:R-:W-:Y:S02]  /*3230*/  @P5 F2FP.BF16.F32.PACK_AB R145, RZ, R145 ;  /* 0x00000091ff91523e */ /* 0x000fe400000010ff */
[----:B------:R-:W-:Y:S02]  /*3240*/  @P5 F2FP.BF16.F32.PACK_AB R155, RZ, R155 ;  /* 0x0000009bff9b523e */ /* 0x000fe400000010ff */
[----:B------:R-:W-:Y:S01]  /*3250*/  @!P4 ISETP.NE.U32.AND P3, PT, R136, RZ, PT ;  /* 0x000000ff8800c20c */ /* 0x000fe20003f65070 */
[----:B------:R-:W3:Y:S01]  /*3260*/  @P0 LDC.64 R146, c[0x0][0x308] ;  /* 0x0000c200ff920b82 */ /* 0x000ee20000000a00 */
[----:B------:R-:W-:-:S02]  /*3270*/  @!P4 ISETP.NE.AND.EX P2, PT, R135, RZ, PT, P2 ;  /* 0x000000ff8700c20c */ /* 0x000fc40003f45320 */
[----:B------:R-:W-:Y:S02]  /*3280*/  @P5 PRMT R142, R151, 0x7610, R142 ;  /* 0x00007610978e5816 */ /* 0x000fe4000000008e */
[----:B------:R-:W-:Y:S02]  /*3290*/  @P5 PRMT R141, R154, 0x7610, R141 ;  /* 0x000076109a8d5816 */ /* 0x000fe4000000008d */
[----:B------:R-:W-:Y:S01]  /*32a0*/  @P5 PRMT R140, R145, 0x7610, R140 ;  /* 0x00007610918c5816 */ /* 0x000fe2000000008c */
[----:B-1----:R-:W1:Y:S01]  /*32b0*/  @P5 LDC.64 R104, c[0x0][0x298] ;  /* 0x0000a600ff685b82 */ /* 0x002e620000000a00 */
[----:B------:R-:W-:-:S07]  /*32c0*/  @P5 PRMT R139, R155, 0x7610, R139 ;  /* 0x000076109b8b5816 */ /* 0x000fce000000008b */
        /* <DEDUP_REMOVED lines=11> */
.L_x_5821:
[----:B------:R-:W-:Y:S05]  /*3380*/  BSYNC B0 ;  /* 0x0000000000007941 */ /* 0x000fea0003800000 */
.L_x_5820:
        /* <DEDUP_REMOVED lines=9> */
.L_x_5823:
[----:B------:R-:W-:Y:S05]  /*3420*/  BSYNC B0 ;  /* 0x0000000000007941 */ /* 0x000fea0003800000 */
.L_x_5822:
[----:B------:R-:W-:Y:S01]  /*3430*/  @!P4 ISETP.NE.AND.EX P3, PT, R135, RZ, PT, P3 ;  /* 0x000000ff8700c20c */ /* 0x000fe20003f65330 */
[----:B------:R-:W-:Y:S01]  /*3440*/  BSSY B0, `(.L_x_5824) ;  /* 0x000000a000007945 */ /* 0x000fe20003800000 */
[----:B------:R-:W-:Y:S02]  /*3450*/  @!P4 ISETP.NE.U32.AND P2, PT, R136, RZ, PT ;  /* 0x000000ff8800c20c */ /* 0x000fe40003f45070 */
[----:B0-----:R-:W-:Y:S01]  /*3460*/  @!P4 FSEL R152, R21, RZ, P3 ;  /* 0x000000ff1598c208 */ /* 0x001fe20001800000 */
[----:B------:R-:W-:Y:S10]  /*3470*/  @!P4 BRA `(.L_x_5825) ;  /* 0x000000000018c947 */ /* 0x000ff40003800000 */
[----:B------:R-:W-:Y:S01]  /*3480*/  ISETP.NE.U32.AND P3, PT, R136, RZ, PT ;  /* 0x000000ff8800720c */ /* 0x000fe20003f65070 */
[----:B------:R-:W-:-:S03]  /*3490*/  FFMA.FTZ R151, R113, R150, R149 ;  /* 0x0000009671977223 */ /* 0x000fc60000010095 */
[----:B------:R-:W-:Y:S01]  /*34a0*/  ISETP.NE.AND.EX P3, PT, R135, RZ, PT, P3 ;  /* 0x000000ff8700720c */ /* 0x000fe20003f65330 */
[----:B------:R-:W-:-:S04]  /*34b0*/  FADD.FTZ R151, R4, -R151 ;  /* 0x8000009704977221 */ /* 0x000fc80000010000 */
[----:B------:R-:W-:-:S08]  /*34c0*/  FMUL.FTZ R152, R134, R151 ;  /* 0x0000009786987220 */ /* 0x000fd00000410000 */
[----:B------:R-:W-:-:S07]  /*34d0*/  @P3 FADD.FTZ R152, R21, R152 ;  /* 0x0000009815983221 */ /* 0x000fce0000010000 */
.L_x_5825:
[----:B------:R-:W-:Y:S05]  /*34e0*/  BSYNC B0 ;  /* 0x0000000000007941 */ /* 0x000fea0003800000 */
.L_x_5824:
        /* <DEDUP_REMOVED lines=12> */
.L_x_5827:
[----:B------:R-:W-:Y:S05]  /*35b0*/  BSYNC B0 ;  /* 0x0000000000007941 */ /* 0x000fea0003800000 */
.L_x_5826:
        /* <DEDUP_REMOVED lines=9> */
.L_x_5829:
[----:B------:R-:W-:Y:S05]  /*3650*/  BSYNC B0 ;  /* 0x0000000000007941 */ /* 0x000fea0003800000 */
.L_x_5828:
[----:B------:R-:W-:Y:S01]  /*3660*/  @P0 VIADD R133, R133, 0x200 ;  /* 0x0000020085850836 */ /* 0x000fe20000000000 */
[C---:B------:R-:W-:Y:S01]  /*3670*/  SEL R100, R145.reuse, R100, P1 ;  /* 0x0000006491647207 */ /* 0x040fe20000800000 */
[----:B-1----:R-:W-:Y:S01]  /*3680*/  @P5 FMUL.FTZ R105, R145, R105 ;  /* 0x0000006991695220 */ /* 0x002fe20000410000 */
[----:B------:R-:W-:Y:S01]  /*3690*/  SEL R101, R152, R101, P1 ;  /* 0x0000006598657207 */ /* 0x000fe20000800000 */
[----:B---3--:R-:W-:Y:S01]  /*36a0*/  @P0 IMAD.WIDE.U32 R146, R133, 0x10, R146 ;  /* 0x0000001085920825 */ /* 0x008fe200078e0092 */
[----:B------:R-:W-:-:S03]  /*36b0*/  SEL R102, R151, R102, P1 ;  /* 0x0000006697667207 */ /* 0x000fc60000800000 */
[----:B----4-:R-:W-:Y:S01]  /*36c0*/  @P5 FMUL.FTZ R107, R152, R107 ;  /* 0x0000006b986b5220 */ /* 0x010fe20000410000 */
[C---:B------:R-:W-:Y:S01]  /*36d0*/  SEL R103, R154.reuse, R103, P1 ;  /* 0x000000679a677207 */ /* 0x040fe20000800000 */
[----:B------:R-:W-:Y:S01]  /*36e0*/  @P5 FMUL.FTZ R109, R151, R109 ;  /* 0x0000006d976d5220 */ /* 0x000fe20000410000 */
        /* <DEDUP_REMOVED lines=33> */
.L_x_5831:
[----:B------:R-:W-:Y:S05]  /*3900*/  BSYNC B0 ;  /* 0x0000000000007941 */ /* 0x000fea0003800000 */
.L_x_5830:
[----:B------:R-:W-:Y:S02]  /*3910*/  IADD3 R144, R144, UR12, RZ ;  /* 0x0000000c90907c10 */ /* 0x000fe4000fffe0ff */
[----:B------:R-:W-:Y:S02]  /*3920*/  SEL R108, RZ, 0x1, P6 ;  /* 0x00000001ff6c7807 */ /* 0x000fe40003000000 */
[----:B------:R-:W-:-:S13]  /*3930*/  ISETP.GE.AND P0, PT, R144, UR13, PT ;  /* 0x0000000d90007c0c */ /* 0x000fda000bf06270 */
[----:B------:R-:W-:Y:S05]  /*3940*/  @!P0 BRA `(.L_x_5832) ;  /* 0xffffffc800b08947 */ /* 0x000fea000383ffff */
.L_x_5777:
        /* <DEDUP_REMOVED lines=21> */
.L_x_5781:
[----:B------:R-:W-:Y:S01]  /*3aa0*/  HFMA2.MMA R162, -RZ, RZ, 0, 1.847743988037109375e-06 ;  /* 0x0000001fffa27435 */ /* 0x000fe200000001ff */
[----:B------:R-:W-:Y:S01]  /*3ab0*/  IMAD.MOV.U32 R160, RZ, RZ, R109 ;  /* 0x000000ffffa07224 */ /* 0x000fe200078e006d */
[----:B------:R-:W-:Y:S01]  /*3ac0*/  MOV R159, 0x10 ;  /* 0x00000010009f7802 */ /* 0x000fe20000000f00 */
[----:B------:R-:W-:-:S08]  /*3ad0*/  IMAD.MOV.U32 R157, RZ, RZ, -0x1 ;  /* 0xffffffffff9d7424 */ /* 0x000fd000078e00ff */
[----:B-----5:R-:W-:Y:S05]  /*3ae0*/  WARPSYNC.COLLECTIVE R157, `(.L_x_5833) ;  /* 0x000000009d087348 */ /* 0x020fea0003c00000 */
[----:B------:R0:W1:Y:S02]  /*3af0*/  SHFL.DOWN P1, R158, R160, R159, R162 ;  /* 0x0800009fa09e7389 */ /* 0x00006400000200a2 */
[----:B01---5:R-:W-:Y:S01]  /*3b00*/  ENDCOLLECTIVE ;  /* 0x000000000000791b */ /* 0x023fe20003800000 */
.L_x_5833:
[----:B------:R-:W-:Y:S02]  /*3b10*/  MOV R160, R155 ;  /* 0x0000009b00a07202 */ /* 0x000fe40000000f00 */
[----:B------:R-:W-:-:S07]  /*3b20*/  MOV R104, R158 ;  /* 0x0000009e00687202 */ /* 0x000fce0000000f00 */
[----:B------:R-:W-:Y:S05]  /*3b30*/  WARPSYNC.COLLECTIVE R157, `(.L_x_5834) ;  /* 0x000000009d087348 */ /* 0x000fea0003c00000 */
[----:B------:R0:W1:Y:S02]  /*3b40*/  SHFL.DOWN P1, R158, R160, R159, R162 ;  /* 0x0800009fa09e7389 */ /* 0x00006400000200a2 */
[----:B01----:R-:W-:Y:S01]  /*3b50*/  ENDCOLLECTIVE ;  /* 0x000000000000791b */ /* 0x003fe20003800000 */
.L_x_5834:
[----:B------:R-:W-:Y:S01]  /*3b60*/  FADD.FTZ R104, R104, R109 ;  /* 0x0000006d68687221 */ /* 0x000fe20000010000 */
[----:B------:R-:W-:-:S04]  /*3b70*/  HFMA2.MMA R159, -RZ, RZ, 0, 4.76837158203125e-07 ;  /* 0x00000008ff9f7435 */ /* 0x000fc800000001ff */
[----:B------:R-:W-:Y:S01]  /*3b80*/  MOV R160, R104 ;  /* 0x0000006800a07202 */ /* 0x000fe20000000f00 */
[----:B------:R-:W-:-:S07]  /*3b90*/  IMAD.MOV.U32 R108, RZ, RZ, R158 ;  /* 0x000000ffff6c7224 */ /* 0x000fce00078e009e */
[----:B------:R-:W-:Y:S05]  /*3ba0*/  WARPSYNC.COLLECTIVE R157, `(.L_x_5835) ;  /* 0x000000009d087348 */ /* 0x000fea0003c00000 */
[----:B------:R0:W1:Y:S02]  /*3bb0*/  SHFL.DOWN P1, R158, R160, R159, R162 ;  /* 0x0800009fa09e7389 */ /* 0x00006400000200a2 */
[----:B01----:R-:W-:Y:S01]  /*3bc0*/  ENDCOLLECTIVE ;  /* 0x000000000000791b */ /* 0x003fe20003800000 */
.L_x_5835:
[----:B------:R-:W-:-:S05]  /*3bd0*/  FADD.FTZ R108, R108, R155 ;  /* 0x0000009b6c6c7221 */ /* 0x000fca0000010000 */
[----:B------:R-:W-:Y:S01]  /*3be0*/  MOV R160, R108 ;  /* 0x0000006c00a07202 */ /* 0x000fe20000000f00 */
[----:B------:R-:W-:-:S07]  /*3bf0*/  IMAD.MOV.U32 R107, RZ, RZ, R158 ;  /* 0x000000ffff6b7224 */ /* 0x000fce00078e009e */
[----:B------:R-:W-:Y:S05]  /*3c00*/  WARPSYNC.COLLECTIVE R157, `(.L_x_5836) ;  /* 0x000000009d087348 */ /* 0x000fea0003c00000 */
[----:B------:R0:W1:Y:S02]  /*3c10*/  SHFL.DOWN P1, R158, R160, R159, R162 ;  /* 0x0800009fa09e7389 */ /* 0x00006400000200a2 */
[----:B01----:R-:W-:Y:S01]  /*3c20*/  ENDCOLLECTIVE ;  /* 0x000000000000791b */ /* 0x003fe20003800000 */
.L_x_5836:
[----:B------:R-:W-:Y:S01]  /*3c30*/  FADD.FTZ R107, R104, R107 ;  /* 0x0000006b686b7221 */ /* 0x000fe20000010000 */
[----:B------:R-:W-:-:S03]  /*3c40*/  HFMA2.MMA R159, -RZ, RZ, 0, 2.384185791015625e-07 ;  /* 0x00000004ff9f7435 */ /* 0x000fc600000001ff */
[----:B------:R-:W-:Y:S01]  /*3c50*/  IMAD.MOV.U32 R160, RZ, RZ, R107 ;  /* 0x000000ffffa07224 */ /* 0x000fe200078e006b */
[----:B------:R-:W-:-:S07]  /*3c60*/  MOV R111, R158 ;  /* 0x0000009e006f7202 */ /* 0x000fce0000000f00 */
[----:B------:R-:W-:Y:S05]  /*3c70*/  WARPSYNC.COLLECTIVE R157, `(.L_x_5837) ;  /* 0x000000009d087348 */ /* 0x000fea0003c00000 */
[----:B------:R0:W1:Y:S02]  /*3c80*/  SHFL.DOWN P1, R158, R160, R159, R162 ;  /* 0x0800009fa09e7389 */ /* 0x00006400000200a2 */
[----:B01----:R-:W-:Y:S01]  /*3c90*/  ENDCOLLECTIVE ;  /* 0x000000000000791b */ /* 0x003fe20003800000 */
.L_x_5837:
[----:B------:R-:W-:-:S04]  /*3ca0*/  FADD.FTZ R111, R108, R111 ;  /* 0x0000006f6c6f7221 */ /* 0x000fc80000010000 */
[----:B------:R-:W-:Y:S01]  /*3cb0*/  IMAD.MOV.U32 R160, RZ, RZ, R111 ;  /* 0x000000ffffa07224 */ /* 0x000fe200078e006f */
[----:B------:R-:W-:-:S07]  /*3cc0*/  MOV R110, R158 ;  /* 0x0000009e006e7202 */ /* 0x000fce0000000f00 */
[----:B------:R-:W-:Y:S05]  /*3cd0*/  WARPSYNC.COLLECTIVE R157, `(.L_x_5838) ;  /* 0x000000009d087348 */ /* 0x000fea0003c00000 */
[----:B------:R0:W1:Y:S02]  /*3ce0*/  SHFL.DOWN P1, R158, R160, R159, R162 ;  /* 0x0800009fa09e7389 */ /* 0x00006400000200a2 */
[----:B01----:R-:W-:Y:S01]  /*3cf0*/  ENDCOLLECTIVE ;  /* 0x000000000000791b */ /* 0x003fe20003800000 */
.L_x_5838:
[----:B------:R-:W-:-:S05]  /*3d00*/  FADD.FTZ R110, R107, R110 ;  /* 0x0000006e6b6e7221 */ /* 0x000fca0000010000 */
[----:B------:R-:W-:Y:S01]  /*3d10*/  MOV R160, R110 ;  /* 0x0000006e00a07202 */ /* 0x000fe20000000f00 */
[----:B------:R-:W-:Y:S01]  /*3d20*/  IMAD.MOV.U32 R159, RZ, RZ, 0x2 ;  /* 0x00000002ff9f7424 */ /* 0x000fe200078e00ff */
[----:B------:R-:W-:-:S07]  /*3d30*/  MOV R156, R158 ;  /* 0x0000009e009c7202 */ /* 0x000fce0000000f00 */
[----:B------:R-:W-:Y:S05]  /*3d40*/  WARPSYNC.COLLECTIVE R157, `(.L_x_5839) ;  /* 0x000000009d087348 */ /* 0x000fea0003c00000 */
[----:B------:R0:W1:Y:S02]  /*3d50*/  SHFL.DOWN P1, R158, R160, R159, R162 ;  /* 0x0800009fa09e7389 */ /* 0x00006400000200a2 */
[----:B01----:R-:W-:Y:S01]  /*3d60*/  ENDCOLLECTIVE ;  /* 0x000000000000791b */ /* 0x003fe20003800000 */
.L_x_5839:
[----:B------:R-:W-:-:S05]  /*3d70*/  FADD.FTZ R156, R111, R156 ;  /* 0x0000009c6f9c7221 */ /* 0x000fca0000010000 */
[----:B------:R-:W-:Y:S02]  /*3d80*/  MOV R160, R156 ;  /* 0x0000009c00a07202 */ /* 0x000fe40000000f00 */
[----:B------:R-:W-:-:S07]  /*3d90*/  MOV R109, R158 ;  /* 0x0000009e006d7202 */ /* 0x000fce0000000f00 */
[----:B------:R-:W-:Y:S05]  /*3da0*/  WARPSYNC.COLLECTIVE R157, `(.L_x_5840) ;  /* 0x000000009d087348 */ /* 0x000fea0003c00000 */
[----:B------:R0:W1:Y:S02]  /*3db0*/  SHFL.DOWN P1, R158, R160, R159, R162 ;  /* 0x0800009fa09e7389 */ /* 0x00006400000200a2 */
[----:B01----:R-:W-:Y:S01]  /*3dc0*/  ENDCOLLECTIVE ;  /* 0x000000000000791b */ /* 0x003fe20003800000 */
.L_x_5840:
[----:B------:R-:W-:Y:S01]  /*3dd0*/  FADD.FTZ R109, R110, R109 ;  /* 0x0000006d6e6d7221 */ /* 0x000fe20000010000 */
[----:B------:R-:W-:-:S04]  /*3de0*/  HFMA2.MMA R159, -RZ, RZ, 0, 5.9604644775390625e-08 ;  /* 0x00000001ff9f7435 */ /* 0x000fc800000001ff */
[----:B------:R-:W-:Y:S01]  /*3df0*/  MOV R160, R109 ;  /* 0x0000006d00a07202 */ /* 0x000fe20000000f00 */
[----:B------:R-:W-:-:S07]  /*3e00*/  IMAD.MOV.U32 R155, RZ, RZ, R158 ;  /* 0x000000ffff9b7224 */ /* 0x000fce00078e009e */
[----:B------:R-:W-:Y:S05]  /*3e10*/  WARPSYNC.COLLECTIVE R157, `(.L_x_5841) ;  /* 0x000000009d087348 */ /* 0x000fea0003c00000 */
[----:B------:R0:W1:Y:S02]  /*3e20*/  SHFL.DOWN P1, R158, R160, R159, R162 ;  /* 0x0800009fa09e7389 */ /* 0x00006400000200a2 */
[----:B01----:R-:W-:Y:S01]  /*3e30*/  ENDCOLLECTIVE ;  /* 0x000000000000791b */ /* 0x003fe20003800000 */
.L_x_5841:
[----:B------:R-:W-:-:S05]  /*3e40*/  FADD.FTZ R155, R156, R155 ;  /* 0x0000009b9c9b7221 */ /* 0x000fca0000010000 */
[----:B------:R-:W-:Y:S01]  /*3e50*/  MOV R160, R155 ;  /* 0x0000009b00a07202 */ /* 0x000fe20000000f00 */
[----:B------:R-:W-:-:S07]  /*3e60*/  IMAD.MOV.U32 R104, RZ, RZ, R158 ;  /* 0x000000ffff687224 */ /* 0x000fce00078e009e */
[----:B------:R-:W-:Y:S05]  /*3e70*/  WARPSYNC.COLLECTIVE R157, `(.L_x_5842) ;  /* 0x000000009d087348 */ /* 0x000fea0003c00000 */
[----:B------:R0:W1:Y:S02]  /*3e80*/  SHFL.DOWN P1, R158, R160, R159, R162 ;  /* 0x0800009fa09e7389 */ /* 0x00006400000200a2 */
[----:B01----:R-:W-:Y:S01]  /*3e90*/  ENDCOLLECTIVE ;  /* 0x000000000000791b */ /* 0x003fe20003800000 */
.L_x_5842:
[----:B------:R-:W-:Y:S01]  /*3ea0*/  MOV R108, R158 ;  /* 0x0000009e006c7202 */ /* 0x000fe20000000f00 */
[----:B------:R-:W-:Y:S06]  /*3eb0*/  BRA `(.L_x_5843) ;  /* 0xffffffd800987947 */ /* 0x000fec000383ffff */
.L_x_5844:
        /* <DEDUP_REMOVED lines=12> */
.L_x_11911:


//--------------------- .text._ZN10layer_norm13ln_bwd_kernelINS_13Kernel_traitsIf13__nv_bfloat16fS2_fjLj2560ELj1ELj1ELj4ELj8ENS_18Kernel_traits_baseILj2560EfS2_fS2_fjLj128EEEEELb1ELb1ELb0ELb0EEEvNS_9BwdParamsE --------------------------
	.section	.text._ZN10layer_norm13ln_bwd_kernelINS_13Kernel_traitsIf13__nv_bfloat16fS2_fjLj2560ELj1ELj1ELj4ELj8ENS_18Kernel_traits_baseILj2560EfS2_fS2_fjLj128EEEEELb1ELb1ELb0ELb0EEEvNS_9BwdParamsE,"ax",@progbits
	.align	128
        .global         _ZN10layer_norm13ln_bwd_kernelINS_13Kernel_traitsIf13__nv_bfloat16fS2_fjLj2560ELj1ELj1ELj4ELj8ENS_18Kernel_traits_baseILj2560EfS2_fS2_fjLj128EEEEELb1ELb1ELb0ELb0EEEvNS_9BwdParamsE
        .type           _ZN10layer_norm13ln_bwd_kernelINS_13Kernel_traitsIf13__nv_bfloat16fS2_fjLj2560ELj1ELj1ELj4ELj8ENS_18Kernel_traits_baseILj2560EfS2_fS2_fjLj128EEEEELb1ELb1ELb0ELb0EEEvNS_9BwdParamsE,@function
        .size           _ZN10layer_norm13ln_bwd_kernelINS_13Kernel_traitsIf13__nv_bfloat16fS2_fjLj2560ELj1ELj1ELj4ELj8ENS_18Kernel_traits_baseILj2560EfS2_fS2_fjLj128EEEEELb1ELb1ELb0ELb0EEEvNS_9BwdParamsE,(.L_x_11912 - _ZN10layer_norm13ln_bwd_kernelINS_13Kernel_traitsIf13__nv_bfloat16fS2_fjLj2560ELj1ELj1ELj4ELj8ENS_18Kernel_traits_baseILj2560EfS2_fS2_fjLj128EEEEELb1ELb1ELb0ELb0EEEvNS_9BwdParamsE)
        .other          _ZN10layer_norm13ln_bwd_kernelINS_13Kernel_traitsIf13__nv_bfloat16fS2_fjLj2560ELj1ELj1ELj4ELj8ENS_18Kernel_traits_baseILj2560EfS2_fS2_fjLj128EEEEELb1ELb1ELb0ELb0EEEvNS_9BwdParamsE,@"STO_CUDA_ENTRY STV_DEFAULT"
_ZN10layer_norm13ln_bwd_kernelINS_13Kernel_traitsIf13__nv_bfloat16fS2_fjLj2560ELj1ELj1ELj4ELj8ENS_18Kernel_traits_baseILj2560EfS2_fS2_fjLj128EEEEELb1ELb1ELb0ELb0EEEvNS_9BwdParamsE:
.text._ZN10layer_norm13ln_bwd_kernelINS_13Kernel_traitsIf13__nv_bfloat16fS2_fjLj2560ELj1ELj1ELj4ELj8ENS_18Kernel_traits_baseILj2560EfS2_fS2_fjLj128EEEEELb1ELb1ELb0ELb0EEEvNS_9BwdParamsE:
        /* <DEDUP_REMOVED lines=90> */
[----:B---3--:R-:W-:Y:S02]  /*05a0*/  CS2R R22, SRZ ;  /* 0x0000000000167805 */ /* 0x008fe4000001ff00 */
[----:B------:R-:W-:-:S02]  /*05b0*/  CS2R R16, SRZ ;  /* 0x0000000000107805 */ /* 0x000fc4000001ff00 */
[----:B------:R-:W-:Y:S02]  /*05c0*/  CS2R R18, SRZ ;  /* 0x0000000000127805 */ /* 0x000fe4000001ff00 */
[----:B------:R-:W-:Y:S02]  /*05d0*/  CS2R R12, SRZ ;  /* 0x00000000000c7805 */ /* 0x000fe4000001ff00 */
[----:B------:R-:W-:Y:S01]  /*05e0*/  CS2R R14, SRZ ;  /* 0x00000000000e7805 */ /* 0x000fe2000001ff00 */
[----:B-1----:R-:W-:Y:S06]  /*05f0*/  @P3 BRA `(.L_x_5845) ;  /* 0x00000030008c3947 */ /* 0x002fec0003800000 */
[----:B------:R-:W0:Y:S01]  /*0600*/  LDC.U8 R186, c[0x0][0x2a0] ;  /* 0x0000a800ffba7b82 */ /* 0x000e220000000000 */
[----:B------:R-:W-:Y:S01]  /*0610*/  ULDC.64 UR6, c[0x0][0x270] ;  /* 0x00009c0000067ab9 */ /* 0x000fe20000000a00 */
[----:B------:R-:W-:Y:S01]  /*0620*/  HFMA2.MMA R132, -RZ, RZ, 0, 5.9604644775390625e-08 ;  /* 0x00000001ff847435 */ /* 0x000fe200000001ff */
[----:B------:R-:W-:Y:S02]  /*0630*/  ISETP.NE.U32.AND P3, PT, RZ, UR6, PT ;  /* 0x00000006ff007c0c */ /* 0x000fe4000bf65070 */
[----:B------:R-:W-:Y:S02]  /*0640*/  MOV R69, RZ ;  /* 0x000000ff00457202 */ /* 0x000fe40000000f00 */
[----:B------:R-:W-:-:S13]  /*0650*/  ISETP.NE.AND.EX P3, PT, RZ, UR7, PT, P3 ;  /* 0x00000007ff007c0c */ /* 0x000fda000bf65330 */
.L_x_5867:
[----:B------:R-:W1:Y:S01]  /*0660*/  @P3 LDC.64 R190, c[0x0][0x270] ;  /* 0x00009c00ffbe3b82 */ /* 0x000e620000000a00 */
[----:B------:R-:W-:Y:S02]  /*0670*/  SHF.R.S32.HI R0, RZ, 0x1f, R137 ;  /* 0x0000001fff007819 */ /* 0x000fe40000011489 */
[----:B------:R-:W-:-:S05]  /*0680*/  ISETP.NE.AND P5, PT, R187, RZ, PT ;  /* 0x000000ffbb00720c */ /* 0x000fca0003fa5270 */
[----:B0-----:R-:W2:Y:S08]  /*0690*/  LDC.64 R128, c[0x0][0x250] ;  /* 0x00009400ff807b82 */ /* 0x001eb00000000a00 */
        /* <DEDUP_REMOVED lines=9> */
[----:B------:R-:W-:-:S05]  /*0730*/  IMAD R2, R137, R0, RZ ;  /* 0x0000000089027224 */ /* 0x000fca00078e02ff */
[----:B------:R-:W-:-:S04]  /*0740*/  SHF.R.S32.HI R135, RZ, 0x1f, R2 ;  /* 0x0000001fff877819 */ /* 0x000fc80000011402 */
[----:B------:R-:W-:Y:S02]  /*0750*/  LEA.HI R135, R135, R2, RZ, 0x2 ;  /* 0x0000000287877211 */ /* 0x000fe400078f10ff */
[----:B------:R-:W-:Y:S01]  /*0760*/  LOP3.LUT R2, R185, 0x7f, RZ, 0xc0, !PT ;  /* 0x0000007fb9027812 */ /* 0x000fe200078ec0ff */
[----:B------:R-:W-:Y:S03]  /*0770*/  BSSY B0, `(.L_x_5846) ;  /* 0x000003b000007945 */ /* 0x000fe60003800000 */
[----:B------:R-:W-:Y:S02]  /*0780*/  LEA.HI.SX32 R136, R135, R2, 0x1e ;  /* 0x0000000287887211 */ /* 0x000fe400078ff2ff */
[----:B------:R-:W-:Y:S02]  /*0790*/  MOV R135, RZ ;  /* 0x000000ff00877202 */ /* 0x000fe40000000f00 */
[----:B------:R-:W-:-:S02]  /*07a0*/  MOV R184, RZ ;  /* 0x000000ff00b87202 */ /* 0x000fc40000000f00 */
        /* <DEDUP_REMOVED lines=9> */
[----:B------:R-:W2:Y:S01]  /*0840*/  LDG.E.128 R128, desc[UR4][R128.64] ;  /* 0x0000000480807981 */ /* 0x000ea2000c1e1d00 */
[----:B------:R-:W-:Y:S01]  /*0850*/  ISETP.NE.AND.EX P4, PT, RZ, UR9, PT, P4 ;  /* 0x00000009ff007c0c */ /* 0x000fe2000bf85340 */
[----:B-1----:R-:W-:-:S06]  /*0860*/  IMAD.WIDE.U32 R144, R136, 0x8, R144 ;  /* 0x0000000888907825 */ /* 0x002fcc00078e0090 */
[----:B------:R-:W3:Y:S06]  /*0870*/  LDG.E.64 R144, desc[UR4][R144.64] ;  /* 0x0000000490907981 */ /* 0x000eec000c1e1b00 */
[----:B------:R-:W-:-:S04]  /*0880*/  @P4 LEA R146, P5, R136, UR8, 0x4 ;  /* 0x0000000888924c11 */ /* 0x000fc8000f8a20ff */
[----:B------:R-:W-:-:S05]  /*0890*/  @P4 LEA.HI.X R147, R136, UR9, RZ, 0x4, P5 ;  /* 0x0000000988934c11 */ /* 0x000fca000a8f24ff */
[----:B------:R1:W5:Y:S01]  /*08a0*/  @P4 LDG.E.128 R8, desc[UR4][R146.64] ;  /* 0x0000000492084981 */ /* 0x000362000c1e1d00 */
[----:B0-----:R-:W-:-:S04]  /*08b0*/  ISETP.NE.AND P4, PT, R186, RZ, PT ;  /* 0x000000ffba00720c */ /* 0x001fc80003f85270 */
[----:B-----5:R-:W-:-:S05]  /*08c0*/  FSEL R150, R134, RZ, !P4 ;  /* 0x000000ff86967208 */ /* 0x020fca0006000000 */
[----:B--2---:R-:W-:Y:S01]  /*08d0*/  FADD.FTZ R184, -R150, R128 ;  /* 0x0000008096b87221 */ /* 0x004fe20000010100 */
[----:B---3--:R-:W-:Y:S02]  /*08e0*/  MOV R3, R144 ;  /* 0x0000009000037202 */ /* 0x008fe40000000f00 */
[----:B------:R-:W-:Y:S01]  /*08f0*/  SHF.R.U64 R189, R144, 0x10, R145 ;  /* 0x0000001090bd7819 */ /* 0x000fe20000001291 */
[----:B------:R-:W-:Y:S01]  /*0900*/  FADD.FTZ R144, -R150, R129 ;  /* 0x0000008196907221 */ /* 0x000fe20000010100 */
[----:B------:R-:W-:Y:S02]  /*0910*/  SHF.L.U32 R129, R3, 0x10, RZ ;  /* 0x0000001003817819 */ /* 0x000fe400000006ff */
[----:B------:R-:W-:Y:S01]  /*0920*/  SHF.L.U32 R128, R189, 0x10, RZ ;  /* 0x00000010bd807819 */ /* 0x000fe200000006ff */
[C---:B------:R-:W-:Y:S01]  /*0930*/  FMUL.FTZ R144, R143.reuse, R144 ;  /* 0x000000908f907220 */ /* 0x040fe20000410000 */
[----:B------:R-:W-:Y:S01]  /*0940*/  MOV R135, R145 ;  /* 0x0000009100877202 */ /* 0x000fe20000000f00 */
[----:B------:R-:W-:Y:S01]  /*0950*/  FMUL.FTZ R3, R143, R184 ;  /* 0x000000b88f037220 */ /* 0x000fe20000410000 */
[-C--:B-1----:R-:W-:Y:S01]  /*0960*/  FMUL.FTZ R146, R108, R129.reuse ;  /* 0x000000816c927220 */ /* 0x082fe20000410000 */
[----:B------:R-:W-:Y:S01]  /*0970*/  SHF.R.U32.HI R183, RZ, 0x10, R145 ;  /* 0x00000010ffb77819 */ /* 0x000fe20000011691 */
[----:B------:R-:W-:Y:S01]  /*0980*/  FADD.FTZ R49, R49, R128 ;  /* 0x0000008031317221 */ /* 0x000fe20000010000 */
[-C--:B------:R-:W-:Y:S01]  /*0990*/  FFMA.FTZ R69, R144, R128.reuse, R69 ;  /* 0x0000008090457223 */ /* 0x080fe20000010045 */
[----:B------:R-:W-:Y:S01]  /*09a0*/  FMUL.FTZ R145, R109, R128 ;  /* 0x000000806d917220 */ /* 0x000fe20000410000 */
[----:B------:R-:W-:Y:S01]  /*09b0*/  SHF.L.U32 R135, R135, 0x10, RZ ;  /* 0x0000001087877819 */ /* 0x000fe200000006ff */
[----:B------:R-:W-:Y:S01]  /*09c0*/  FADD.FTZ R48, R48, R129 ;  /* 0x0000008130307221 */ /* 0x000fe20000010000 */
[C---:B------:R-:W-:Y:S01]  /*09d0*/  FFMA.FTZ R68, R3.reuse, R129, R68 ;  /* 0x0000008103447223 */ /* 0x040fe20000010044 */
[----:B------:R-:W-:Y:S01]  /*09e0*/  FADD.FTZ R128, RZ, R146 ;  /* 0x00000092ff807221 */ /* 0x000fe20000010000 */
[C---:B------:R-:W-:Y:S01]  /*09f0*/  FADD.FTZ R130, -R150.reuse, R130 ;  /* 0x0000008296827221 */ /* 0x040fe20000010100 */
[----:B------:R-:W-:Y:S01]  /*0a00*/  FFMA.FTZ R129, R3, R146, RZ ;  /* 0x0000009203817223 */ /* 0x000fe200000100ff */
[----:B------:R-:W-:Y:S01]  /*0a10*/  FADD.FTZ R150, -R150, R131 ;  /* 0x0000008396967221 */ /* 0x000fe20000010100 */
[----:B------:R-:W-:Y:S01]  /*0a20*/  SHF.L.U32 R184, R183, 0x10, RZ ;  /* 0x00000010b7b87819 */ /* 0x000fe200000006ff */
[----:B------:R-:W-:Y:S01]  /*0a30*/  FADD.FTZ R131, R128, R145 ;  /* 0x0000009180837221 */ /* 0x000fe20000010000 */
[C---:B------:R-:W-:Y:S01]  /*0a40*/  FMUL.FTZ R147, R143.reuse, R130 ;  /* 0x000000828f937220 */ /* 0x040fe20000410000 */
        /* <DEDUP_REMOVED lines=13> */
.L_x_5847:
[----:B------:R-:W-:Y:S05]  /*0b20*/  BSYNC B0 ;  /* 0x0000000000007941 */ /* 0x000fea0003800000 */
.L_x_5846:
        /* <DEDUP_REMOVED lines=17> */
[----:B-----5:R-:W-:Y:S02]  /*0c40*/  FSEL R192, R134, RZ, !P4 ;  /* 0x000000ff86c07208 */ /* 0x020fe40006000000 */
[----:B------:R-:W-:-:S03]  /*0c50*/  IADD3 R183, R183, 0x80, RZ ;  /* 0x00000080b7b77810 */ /* 0x000fc60007ffe0ff */
[C---:B--2---:R-:W-:Y:S01]  /*0c60*/  FADD.FTZ R190, -R192.reuse, R128 ;  /* 0x00000080c0be7221 */ /* 0x044fe20000010100 */
[----:B------:R-:W-:Y:S01]  /*0c70*/  FADD.FTZ R130, -R192, R130 ;  /* 0x00000082c0827221 */ /* 0x000fe20000010100 */
[----:B---3--:R-:W-:Y:S02]  /*0c80*/  MOV R151, R152 ;  /* 0x0000009800977202 */ /* 0x008fe40000000f00 */
[----:B------:R-:W-:Y:S01]  /*0c90*/  SHF.R.U64 R191, R152, 0x10, R153 ;  /* 0x0000001098bf7819 */ /* 0x000fe20000001299 */
[----:B------:R-:W-:Y:S01]  /*0ca0*/  FADD.FTZ R152, -R192, R129 ;  /* 0x00000081c0987221 */ /* 0x000fe20000010100 */
[----:B------:R-:W-:Y:S02]  /*0cb0*/  SHF.L.U32 R129, R151, 0x10, RZ ;  /* 0x0000001097817819 */ /* 0x000fe400000006ff */
[----:B------:R-:W-:Y:S01]  /*0cc0*/  MOV R158, R153 ;  /* 0x00000099009e7202 */ /* 0x000fe20000000f00 */
[----:B------:R-:W-:Y:S01]  /*0cd0*/  FMUL.FTZ R152, R143, R152 ;  /* 0x000000988f987220 */ /* 0x000fe20000410000 */
[----:B------:R-:W-:Y:S01]  /*0ce0*/  SHF.L.U32 R128, R191, 0x10, RZ ;  /* 0x00000010bf807819 */ /* 0x000fe200000006ff */
[----:B------:R-:W-:Y:S01]  /*0cf0*/  FMUL.FTZ R151, R143, R190 ;  /* 0x000000be8f977220 */ /* 0x000fe20000410000 */
[-C--:B-1----:R-:W-:Y:S01]  /*0d00*/  FMUL.FTZ R154, R100, R129.reuse ;  /* 0x00000081649a7220 */ /* 0x082fe20000410000 */
[----:B------:R-:W-:Y:S01]  /*0d10*/  FADD.FTZ R192, -R192, R131 ;  /* 0x00000083c0c07221 */ /* 0x000fe20000010100 */
        /* <DEDUP_REMOVED lines=21> */
[----:B------:R-:W-:Y:S01]  /*0e70*/  FFMA.FTZ R67, R158, R190, R67 ;  /* 0x000000be9e437223 */ /* 0x000fe20000010043 */
[----:B------:R-:W-:Y:S01]  /*0e80*/  FADD.FTZ R135, R130, R157 ;  /* 0x0000009d82877221 */ /* 0x000fe20000010000 */
[----:B------:R-:W-:-:S07]  /*0e90*/  FFMA.FTZ R184, R158, R157, R128 ;  /* 0x0000009d9eb87223 */ /* 0x000fce0000010080 */
.L_x_5849:
[----:B------:R-:W-:Y:S05]  /*0ea0*/  BSYNC B0 ;  /* 0x0000000000007941 */ /* 0x000fea0003800000 */
.L_x_5848:
        /* <DEDUP_REMOVED lines=18> */
[----:B------:R-:W-:Y:S02]  /*0fd0*/  IADD3 R183, R183, 0x80, RZ ;  /* 0x00000080b7b77810 */ /* 0x000fe40007ffe0ff */
[----:B---3--:R-:W-:Y:S02]  /*0fe0*/  MOV R159, R164 ;  /* 0x000000a4009f7202 */ /* 0x008fe40000000f00 */
[----:B------:R-:W-:Y:S01]  /*0ff0*/  SHF.R.U64 R191, R164, 0x10, R165 ;  /* 0x00000010a4bf7819 */ /* 0x000fe200000012a5 */
[C---:B--2---:R-:W-:Y:S01]  /*1000*/  FADD.FTZ R164, -R192.reuse, R129 ;  /* 0x00000081c0a47221 */ /* 0x044fe20000010100 */
[----:B------:R-:W-:Y:S01]  /*1010*/  SHF.L.U32 R129, R159, 0x10, RZ ;  /* 0x000000109f817819 */ /* 0x000fe200000006ff */
[C---:B------:R-:W-:Y:S01]  /*1020*/  FADD.FTZ R190, -R192.reuse, R128 ;  /* 0x00000080c0be7221 */ /* 0x040fe20000010100 */
[----:B------:R-:W-:Y:S01]  /*1030*/  IMAD.MOV.U32 R166, RZ, RZ, R165 ;  /* 0x000000ffffa67224 */ /* 0x000fe200078e00a5 */
[----:B------:R-:W-:Y:S01]  /*1040*/  SHF.L.U32 R128, R191, 0x10, RZ ;  /* 0x00000010bf807819 */ /* 0x000fe200000006ff */
[----:B------:R-:W-:Y:S01]  /*1050*/  FADD.FTZ R130, -R192, R130 ;  /* 0x00000082c0827221 */ /* 0x000fe20000010100 */
[C---:B-1----:R-:W-:Y:S01]  /*1060*/  FMUL.FTZ R160, R143.reuse, R164 ;  /* 0x000000a48fa07220 */ /* 0x042fe20000410000 */
[----:B------:R-:W-:Y:S01]  /*1070*/  FMUL.FTZ R159, R143, R190 ;  /* 0x000000be8f9f7220 */ /* 0x000fe20000410000 */
[-C--:B------:R-:W-:Y:S01]  /*1080*/  FMUL.FTZ R162, R92, R129.reuse ;  /* 0x000000815ca27220 */ /* 0x080fe20000410000 */
[----:B------:R-:W-:Y:S01]  /*1090*/  FADD.FTZ R192, -R192, R131 ;  /* 0x00000083c0c07221 */ /* 0x000fe20000010100 */
[----:B------:R-:W-:Y:S01]  /*10a0*/  SHF.L.U32 R131, R166, 0x10, RZ ;  /* 0x00000010a6837819 */ /* 0x000fe200000006ff */
[----:B------:R-:W-:Y:S01]  /*10b0*/  FADD.FTZ R41, R41, R128 ;  /* 0x0000008029297221 */ /* 0x000fe20000010000 */
[-C--:B------:R-:W-:Y:S01]  /*10c0*/  FFMA.FTZ R61, R160, R128.reuse, R61 ;  /* 0x00000080a03d7223 */ /* 0x080fe2000001003d */
[----:B------:R-:W-:Y:S01]  /*10d0*/  FMUL.FTZ R161, R93, R128 ;  /* 0x000000805da17220 */ /* 0x000fe20000410000 */
[----:B------:R-:W-:Y:S01]  /*10e0*/  FMUL.FTZ R163, R143, R130 ;  /* 0x000000828fa37220 */ /* 0x000fe20000410000 */
[----:B------:R-:W-:Y:S01]  /*10f0*/  SHF.R.U32.HI R189, RZ, 0x10, R165 ;  /* 0x00000010ffbd7819 */ /* 0x000fe200000116a5 */
        /* <DEDUP_REMOVED lines=18> */
.L_x_5851:
[----:B------:R-:W-:Y:S05]  /*1220*/  BSYNC B0 ;  /* 0x0000000000007941 */ /* 0x000fea0003800000 */
.L_x_5850:
        /* <DEDUP_REMOVED lines=24> */
[----:B------:R-:W-:Y:S01]  /*13b0*/  MOV R174, R173 ;  /* 0x000000ad00ae7202 */ /* 0x000fe20000000f00 */
[----:B------:R-:W-:Y:S01]  /*13c0*/  FADD.FTZ R130, -R192, R130 ;  /* 0x00000082c0827221 */ /* 0x000fe20000010100 */
[----:B------:R-:W-:Y:S01]  /*13d0*/  SHF.L.U32 R128, R191, 0x10, RZ ;  /* 0x00000010bf807819 */ /* 0x000fe200000006ff */
        /* <DEDUP_REMOVED lines=28> */
.L_x_5853:
[----:B------:R-:W-:Y:S05]  /*15a0*/  BSYNC B0 ;  /* 0x0000000000007941 */ /* 0x000fea0003800000 */
.L_x_5852:
        /* <DEDUP_REMOVED lines=9> */
[----:B------:R-:W2:Y:S01]  /*1640*/  LDG.E.128 R128, desc[UR4][R128.64] ;  /* 0x0000000480807981 */ /* 0x000ea2000c1e1d00 */
[----:B------:R-:W-:Y:S02]  /*1650*/  LEA.HI.X R181, R183, UR13, RZ, 0x2, P4 ;  /* 0x0000000db7b57c11 */ /* 0x000fe4000a0f14ff */
[----:B------:R-:W-:-:S03]  /*1660*/  ISETP.NE.U32.AND P4, PT, RZ, UR8, PT ;  /* 0x00000008ff007c0c */ /* 0x000fc6000bf85070 */
[----:B------:R-:W5:Y:S01]  /*1670*/  LDG.E R142, desc[UR4][R180.64] ;  /* 0x00000004b48e7981 */ /* 0x000f62000c1e1900 */
[----:B-1----:R-:W-:Y:S01]  /*1680*/  IMAD.WIDE.U32 R176, R183, 0x8, R176 ;  /* 0x00000008b7b07825 */ /* 0x002fe200078e00b0 */
[----:B------:R-:W-:-:S05]  /*1690*/  ISETP.NE.AND.EX P4, PT, RZ, UR9, PT, P4 ;  /* 0x00000009ff007c0c */ /* 0x000fca000bf85340 */
[----:B------:R-:W3:Y:S08]  /*16a0*/  LDG.E.64 R176, desc[UR4][R176.64] ;  /* 0x00000004b0b07981 */ /* 0x000ef0000c1e1b00 */
[----:B------:R-:W-:-:S04]  /*16b0*/  @P4 LEA R178, P5, R183, UR8, 0x4 ;  /* 0x00000008b7b24c11 */ /* 0x000fc8000f8a20ff */
[----:B------:R-:W-:-:S05]  /*16c0*/  @P4 LEA.HI.X R179, R183, UR9, RZ, 0x4, P5 ;  /* 0x00000009b7b34c11 */ /* 0x000fca000a8f24ff */
[----:B------:R0:W5:Y:S01]  /*16d0*/  @P4 LDG.E.128 R120, desc[UR4][R178.64] ;  /* 0x00000004b2784981 */ /* 0x000162000c1e1d00 */
[C---:B--2---:R-:W-:Y:S01]  /*16e0*/  FADD.FTZ R190, -R192.reuse, R129 ;  /* 0x00000081c0be7221 */ /* 0x044fe20000010100 */
[C---:B------:R-:W-:Y:S01]  /*16f0*/  FADD.FTZ R182, -R192.reuse, R128 ;  /* 0x00000080c0b67221 */ /* 0x040fe20000010100 */
[C---:B------:R-:W-:Y:S01]  /*1700*/  FADD.FTZ R130, -R192.reuse, R130 ;  /* 0x00000082c0827221 */ /* 0x040fe20000010100 */
[----:B------:R-:W-:Y:S01]  /*1710*/  FADD.FTZ R192, -R192, R131 ;  /* 0x00000083c0c07221 */ /* 0x000fe20000010100 */
[----:B---3--:R-:W-:Y:S02]  /*1720*/  MOV R134, R176 ;  /* 0x000000b000867202 */ /* 0x008fe40000000f00 */
[----:B------:R-:W-:Y:S02]  /*1730*/  SHF.R.U64 R189, R176, 0x10, R177 ;  /* 0x00000010b0bd7819 */ /* 0x000fe400000012b1 */
[----:B------:R-:W-:Y:S02]  /*1740*/  MOV R175, R177 ;  /* 0x000000b100af7202 */ /* 0x000fe40000000f00 */
[----:B------:R-:W-:Y:S01]  /*1750*/  SHF.L.U32 R129, R134, 0x10, RZ ;  /* 0x0000001086817819 */ /* 0x000fe200000006ff */
[----:B------:R-:W-:Y:S01]  /*1760*/  FMUL.FTZ R176, R143, R190 ;  /* 0x000000be8fb07220 */ /* 0x000fe20000410000 */
[----:B------:R-:W-:-:S02]  /*1770*/  SHF.L.U32 R128, R189, 0x10, RZ ;  /* 0x00000010bd807819 */ /* 0x000fc400000006ff */
[----:B------:R-:W-:Y:S01]  /*1780*/  SHF.L.U32 R131, R175, 0x10, RZ ;  /* 0x00000010af837819 */ /* 0x000fe200000006ff */
[----:B------:R-:W-:Y:S01]  /*1790*/  FMUL.FTZ R175, R143, R182 ;  /* 0x000000b68faf7220 */ /* 0x000fe20000410000 */
[-C--:B0-----:R-:W-:Y:S01]  /*17a0*/  FMUL.FTZ R178, R76, R129.reuse ;  /* 0x000000814cb27220 */ /* 0x081fe20000410000 */
[----:B------:R-:W-:Y:S01]  /*17b0*/  SHF.R.U32.HI R183, RZ, 0x10, R177 ;  /* 0x00000010ffb77819 */ /* 0x000fe200000116b1 */
        /* <DEDUP_REMOVED lines=22> */
.L_x_5855:
[----:B------:R-:W-:Y:S05]  /*1920*/  BSYNC B0 ;  /* 0x0000000000007941 */ /* 0x000fea0003800000 */
.L_x_5854:
[----:B------:R-:W-:Y:S01]  /*1930*/  LOP3.LUT P4, RZ, R132, 0xff, RZ, 0xc0, !PT ;  /* 0x000000ff84ff7812 */ /* 0x000fe2000788c0ff */
[----:B------:R-:W-:Y:S01]  /*1940*/  HFMA2.MMA R183, -RZ, RZ, 1.875, 0 ;  /* 0x3f800000ffb77435 */ /* 0x000fe200000001ff */
[----:B------:R-:W-:Y:S01]  /*1950*/  SHF.R.U32.HI R128, RZ, 0x5, R185 ;  /* 0x00000005ff807819 */ /* 0x000fe200000116b9 */
[----:B------:R-:W-:Y:S01]  /*1960*/  UMOV UR6, 0xffffffff ;  /* 0xffffffff00067882 */ /* 0x000fe20000000000 */
[----:B------:R-:W-:Y:S02]  /*1970*/  LOP3.LUT P5, RZ, R185, 0x1f, RZ, 0xc0, !PT ;  /* 0x0000001fb9ff7812 */ /* 0x000fe400078ac0ff */
[----:B------:R-:W-:Y:S02]  /*1980*/  LOP3.LUT R129, R128, 0x7fffffc, RZ, 0xc0, !PT ;  /* 0x07fffffc80817812 */ /* 0x000fe400078ec0ff */
[----:B-----5:R-:W-:-:S05]  /*1990*/  @P3 SHF.L.U32 R183, R133, 0x10, RZ ;  /* 0x0000001085b73819 */ /* 0x020fca00000006ff */
        /* <DEDUP_REMOVED lines=20> */
.L_x_5886:
[----:B------:R-:W4:Y:S01]  /*1ae0*/  S2R R133, SR_CgaCtaId ;  /* 0x0000000000857919 */ /* 0x000f220000008800 */
[----:B------:R-:W-:Y:S01]  /*1af0*/  @!P5 LOP3.LUT R128, R128, 0x3, RZ, 0xc0, !PT ;  /* 0x000000038080d812 */ /* 0x000fe200078ec0ff */
[----:B---3--:R-:W-:Y:S01]  /*1b00*/  FADD.FTZ R193, R184, R131 ;  /* 0x00000083b8c17221 */ /* 0x008fe20000010000 */
[----:B------:R-:W-:Y:S01]  /*1b10*/  MOV R132, 0x400 ;  /* 0x0000040000847802 */ /* 0x000fe20000000f00 */
[----:B--2---:R-:W-:Y:S01]  /*1b20*/  FADD.FTZ R192, R135, R130 ;  /* 0x0000008287c07221 */ /* 0x004fe20000010000 */
[----:B------:R-:W-:Y:S05]  /*1b30*/  WARPSYNC.ALL ;  /* 0x0000000000007948 */ /* 0x000fea0003800000 */
[----:B------:R-:W-:Y:S01]  /*1b40*/  @!P5 IMAD.IADD R128, R129, 0x1, R128 ;  /* 0x000000018180d824 */ /* 0x000fe200078e0280 */
[----:B------:R-:W-:Y:S01]  /*1b50*/  ISETP.NE.AND P6, PT, R187, RZ, PT ;  /* 0x000000ffbb00720c */ /* 0x000fe20003fc5270 */
[----:B------:R-:W-:Y:S01]  /*1b60*/  BSSY B0, `(.L_x_5857) ;  /* 0x0000068000007945 */ /* 0x000fe20003800000 */
[----:B----4-:R-:W-:-:S04]  /*1b70*/  LEA R132, R133, R132, 0x18 ;  /* 0x0000008485847211 */ /* 0x010fc800078ec0ff */
[-C--:B-1----:R-:W-:Y:S02]  /*1b80*/  @!P5 LEA R184, R128, R132.reuse, 0x3 ;  /* 0x0000008480b8d211 */ /* 0x082fe400078e18ff */
[----:B------:R-:W-:-:S03]  /*1b90*/  LEA R189, R129, R132, 0x3 ;  /* 0x0000008481bd7211 */ /* 0x000fc600078e18ff */
[----:B------:R-:W-:Y:S01]  /*1ba0*/  @!P5 STS.64 [R184+0x2800], R192 ;  /* 0x002800c0b800d388 */ /* 0x000fe20000000a00 */
[----:B------:R-:W-:Y:S06]  /*1bb0*/  BAR.SYNC.DEFER_BLOCKING 0x0 ;  /* 0x0000000000007b1d */ /* 0x000fec0000010000 */
[----:B------:R-:W1:Y:S04]  /*1bc0*/  LDS.128 R128, [R189+0x2800] ;  /* 0x00280000bd807984 */ /* 0x000e680000000c00 */
[----:B------:R-:W2:Y:S01]  /*1bd0*/  LDS.128 R132, [R189+0x2810] ;  /* 0x00281000bd847984 */ /* 0x000ea20000000c00 */
[----:B-1----:R-:W-:Y:S01]  /*1be0*/  FADD.FTZ R191, RZ, R128 ;  /* 0x00000080ffbf7221 */ /* 0x002fe20000010000 */
[----:B------:R-:W-:-:S03]  /*1bf0*/  FADD.FTZ R128, RZ, R129 ;  /* 0x00000081ff807221 */ /* 0x000fc60000010000 */
[----:B------:R-:W-:Y:S01]  /*1c00*/  FADD.FTZ R191, R130, R191 ;  /* 0x000000bf82bf7221 */ /* 0x000fe20000010000 */
[----:B------:R-:W-:-:S03]  /*1c10*/  FADD.FTZ R128, R131, R128 ;  /* 0x0000008083807221 */ /* 0x000fc60000010000 */
[----:B--2---:R-:W-:Y:S01]  /*1c20*/  FADD.FTZ R191, R191, R132 ;  /* 0x00000084bfbf7221 */ /* 0x004fe20000010000 */
        /* <DEDUP_REMOVED lines=10> */
[-CC-:B------:R-:W-:Y:S01]  /*1cd0*/  FFMA.FTZ R132, R144, R130.reuse, R135.reuse ;  /* 0x0000008290847223 */ /* 0x180fe20000010087 */
[-CC-:B------:R-:W-:Y:S01]  /*1ce0*/  FFMA.FTZ R133, R147, R130.reuse, R135.reuse ;  /* 0x0000008293857223 */ /* 0x180fe20000010087 */
[----:B------:R-:W-:Y:S01]  /*1cf0*/  FFMA.FTZ R184, R150, R130, R135 ;  /* 0x0000008296b87223 */ /* 0x000fe20000010087 */
[----:B------:R-:W-:Y:S01]  /*1d00*/  FADD.FTZ R128, R146, -R129 ;  /* 0x8000008192807221 */ /* 0x000fe20000010000 */
[----:B------:R-:W-:Y:S01]  /*1d10*/  ISETP.NE.AND.EX P5, PT, RZ, UR9, PT, P5 ;  /* 0x00000009ff007c0c */ /* 0x000fe2000bfa5350 */
[----:B------:R-:W-:Y:S01]  /*1d20*/  FADD.FTZ R132, R145, -R132 ;  /* 0x8000008491847221 */ /* 0x000fe20000010000 */
[----:B------:R-:W-:Y:S01]  /*1d30*/  FADD.FTZ R134, R148, -R133 ;  /* 0x8000008594867221 */ /* 0x000fe20000010000 */
[----:B------:R-:W-:Y:S01]  /*1d40*/  FMUL.FTZ R135, R143, R128 ;  /* 0x000000808f877220 */ /* 0x000fe20000410000 */
[----:B------:R-:W-:Y:S01]  /*1d50*/  FADD.FTZ R184, R149, -R184 ;  /* 0x800000b895b87221 */ /* 0x000fe20000010000 */
[----:B------:R-:W0:Y:S01]  /*1d60*/  LDC.64 R128, c[0x0][0x220] ;  /* 0x00008800ff807b82 */ /* 0x000e220000000a00 */
[C---:B------:R-:W-:Y:S01]  /*1d70*/  FMUL.FTZ R190, R143.reuse, R132 ;  /* 0x000000848fbe7220 */ /* 0x040fe20000410000 */
[C---:B------:R-:W-:Y:S01]  /*1d80*/  FMUL.FTZ R191, R143.reuse, R134 ;  /* 0x000000868fbf7220 */ /* 0x040fe20000410000 */
[----:B------:R-:W-:-:S05]  /*1d90*/  FMUL.FTZ R194, R143, R184 ;  /* 0x000000b88fc27220 */ /* 0x000fca0000410000 */
        /* <DEDUP_REMOVED lines=17> */
[----:B------:R-:W-:Y:S01]  /*1eb0*/  FMUL.FTZ R189, R135, UR15 ;  /* 0x0000000f87bd7c20 */ /* 0x000fe20008410000 */
[----:B------:R-:W-:Y:S01]  /*1ec0*/  HFMA2.MMA R135, -RZ, RZ, 0, 0 ;  /* 0x00000000ff877435 */ /* 0x000fe200000001ff */
[----:B------:R-:W-:Y:S01]  /*1ed0*/  FMUL.FTZ R190, R190, UR15 ;  /* 0x0000000fbebe7c20 */ /* 0x000fe20008410000 */
[----:B------:R-:W-:Y:S01]  /*1ee0*/  FMUL.FTZ R194, R194, R183 ;  /* 0x000000b7c2c27220 */ /* 0x000fe20000410000 */
[----:B------:R-:W-:-:S03]  /*1ef0*/  FMUL.FTZ R184, R104, R189 ;  /* 0x000000bd68b87220 */ /* 0x000fc60000410000 */
[----:B------:R-:W-:-:S05]  /*1f00*/  FMUL.FTZ R194, R194, UR15 ;  /* 0x0000000fc2c27c20 */ /* 0x000fca0008410000 */
[----:B------:R-:W0:Y:S02]  /*1f10*/  @P5 LDC.64 R132, c[0x0][0x308] ;  /* 0x0000c200ff845b82 */ /* 0x000e240000000a00 */
[----:B0-----:R-:W-:-:S05]  /*1f20*/  @P5 IMAD.WIDE.U32 R132, R136, 0x10, R132 ;  /* 0x0000001088845825 */ /* 0x001fca00078e0084 */
[----:B------:R0:W-:Y:S01]  /*1f30*/  @P5 STG.E.128 desc[UR4][R132.64], R124 ;  /* 0x0000007c84005986 */ /* 0x0001e2000c101d04 */
[----:B------:R-:W-:-:S04]  /*1f40*/  LOP3.LUT P5, RZ, R138, 0xff, RZ, 0xc0, !PT ;  /* 0x000000ff8aff7812 */ /* 0x000fc800078ac0ff */
[----:B------:R-:W-:-:S04]  /*1f50*/  FSEL R184, R184, RZ, P5 ;  /* 0x000000ffb8b87208 */ /* 0x000fc80002800000 */
[----:B------:R-:W-:Y:S01]  /*1f60*/  F2F.BF16.F32 R197, R184 ;  /* 0x000000b800c57304 */ /* 0x000fe20000202000 */
[----:B0-----:R-:W-:Y:S01]  /*1f70*/  FMUL.FTZ R132, R105, R190 ;  /* 0x000000be69847220 */ /* 0x001fe20000410000 */
[----:B------:R-:W-:-:S03]  /*1f80*/  FMUL.FTZ R133, R191, UR15 ;  /* 0x0000000fbf857c20 */ /* 0x000fc60008410000 */
[----:B--2---:R-:W-:-:S04]  /*1f90*/  @P5 MOV R134, R128 ;  /* 0x0000008000865202 */ /* 0x004fc80000000f00 */
[----:B------:R-:W-:-:S05]  /*1fa0*/  @P5 SHF.L.U32 R134, R134, 0x10, RZ ;  /* 0x0000001086865819 */ /* 0x000fca00000006ff */
[----:B------:R-:W-:Y:S01]  /*1fb0*/  @P5 FMUL.FTZ R135, R189, R134 ;  /* 0x00000086bd875220 */ /* 0x000fe20000410000 */
[----:B------:R-:W-:Y:S02]  /*1fc0*/  LOP3.LUT P5, RZ, R138, 0xff00, RZ, 0xc0, !PT ;  /* 0x0000ff008aff7812 */ /* 0x000fe400078ac0ff */
[----:B------:R-:W-:Y:S01]  /*1fd0*/  MOV R134, RZ ;  /* 0x000000ff00867202 */ /* 0x000fe20000000f00 */
[----:B------:R-:W-:Y:S01]  /*1fe0*/  FADD.FTZ R28, R28, R135 ;  /* 0x000000871c1c7221 */ /* 0x000fe20000010000 */
[----:B------:R-:W-:-:S09]  /*1ff0*/  FSEL R189, R132, RZ, P5 ;  /* 0x000000ff84bd7208 */ /* 0x000fd20002800000 */
[----:B------:R-:W-:-:S04]  /*2000*/  @P5 SHF.R.U64 R128, R128, 0x10, R129 ;  /* 0x0000001080805819 */ /* 0x000fc80000001281 */
[----:B------:R-:W-:-:S05]  /*2010*/  @P5 SHF.L.U32 R128, R128, 0x10, RZ ;  /* 0x0000001080805819 */ /* 0x000fca00000006ff */
[----:B------:R-:W-:Y:S01]  /*2020*/  @P5 FMUL.FTZ R134, R190, R128 ;  /* 0x00000080be865220 */ /* 0x000fe20000410000 */
[----:B------:R-:W-:Y:S02]  /*2030*/  LOP3.LUT P5, RZ, R138, 0xff0000, RZ, 0xc0, !PT ;  /* 0x00ff00008aff7812 */ /* 0x000fe400078ac0ff */
[----:B------:R-:W-:Y:S01]  /*2040*/  CS2R R190, SRZ ;  /* 0x0000000000be7805 */ /* 0x000fe2000001ff00 */
[----:B------:R-:W-:-:S10]  /*2050*/  FADD.FTZ R29, R29, R134 ;  /* 0x000000861d1d7221 */ /* 0x000fd40000010000 */
[----:B------:R-:W-:-:S04]  /*2060*/  @P5 MOV R132, R129 ;  /* 0x0000008100845202 */ /* 0x000fc80000000f00 */
[----:B------:R-:W-:Y:S01]  /*2070*/  @P5 SHF.L.U32 R128, R132, 0x10, RZ ;  /* 0x0000001084805819 */ /* 0x000fe200000006ff */
[----:B------:R-:W-:-:S04]  /*2080*/  FMUL.FTZ R132, R106, R133 ;  /* 0x000000856a847220 */ /* 0x000fc80000410000 */
[----:B------:R-:W-:Y:S01]  /*2090*/  @P5 FMUL.FTZ R191, R133, R128 ;  /* 0x0000008085bf5220 */ /* 0x000fe20000410000 */
[----:B------:R-:W-:Y:S02]  /*20a0*/  FSEL R192, R132, RZ, P5 ;  /* 0x000000ff84c07208 */ /* 0x000fe40002800000 */
[----:B------:R-:W-:Y:S01]  /*20b0*/  LOP3.LUT P5, RZ, R138, 0xff000000, RZ, 0xc0, !PT ;  /* 0xff0000008aff7812 */ /* 0x000fe200078ac0ff */
[----:B------:R-:W0:Y:S01]  /*20c0*/  F2F.BF16.F32 R132, R189 ;  /* 0x000000bd00847304 */ /* 0x000e220000202000 */
[----:B------:R-:W-:-:S07]  /*20d0*/  FADD.FTZ R30, R30, R191 ;  /* 0x000000bf1e1e7221 */ /* 0x000fce0000010000 */
[----:B------:R-:W-:Y:S04]  /*20e0*/  F2F.BF16.F32 R192, R192 ;  /* 0x000000c000c07304 */ /* 0x000fe80000202000 */
[----:B------:R-:W-:Y:S01]  /*20f0*/  @P5 SHF.R.U32.HI R128, RZ, 0x10, R129 ;  /* 0x00000010ff805819 */ /* 0x000fe20000011681 */
[----:B------:R-:W-:Y:S01]  /*2100*/  FMUL.FTZ R129, R107, R194 ;  /* 0x000000c26b817220 */ /* 0x000fe20000410000 */
[----:B0-----:R-:W-:Y:S02]  /*2110*/  IMAD.WIDE.U32 R132, R132, 0x10000, RZ ;  /* 0x0001000084847825 */ /* 0x001fe400078e00ff */
[----:B------:R-:W-:Y:S02]  /*2120*/  @P5 SHF.L.U32 R128, R128, 0x10, RZ ;  /* 0x0000001080805819 */ /* 0x000fe400000006ff */
[----:B------:R-:W-:-:S02]  /*2130*/  FSEL R193, R129, RZ, P5 ;  /* 0x000000ff81c17208 */ /* 0x000fc40002800000 */
[----:B------:R-:W-:Y:S01]  /*2140*/  LOP3.LUT R132, R132, R197, RZ, 0xfc, !PT ;  /* 0x000000c584847212 */ /* 0x000fe200078efcff */
[----:B------:R-:W-:Y:S02]  /*2150*/  @P5 FMUL.FTZ R190, R194, R128 ;  /* 0x00000080c2be5220 */ /* 0x000fe40000410000 */
[----:B------:R-:W0:Y:S01]  /*2160*/  LDC.64 R128, c[0x0][0x2f8] ;  /* 0x0000be00ff807b82 */ /* 0x000e220000000a00 */
[----:B------:R-:W1:Y:S01]  /*2170*/  F2F.BF16.F32 R193, R193 ;  /* 0x000000c100c17304 */ /* 0x000e620000202000 */
[----:B------:R-:W-:Y:S01]  /*2180*/  FADD.FTZ R31, R31, R190 ;  /* 0x000000be1f1f7221 */ /* 0x000fe20000010000 */
[----:B-1----:R-:W-:-:S04]  /*2190*/  SHF.L.U32 R195, R193, 0x10, RZ ;  /* 0x00000010c1c37819 */ /* 0x002fc800000006ff */
[----:B------:R-:W-:Y:S01]  /*21a0*/  LOP3.LUT R133, R133, R195, R192, 0xfe, !PT ;  /* 0x000000c385857212 */ /* 0x000fe200078efec0 */
[C---:B0-----:R-:W-:Y:S01]  /*21b0*/  IMAD.WIDE.U32 R128, R136.reuse, 0x8, R128 ;  /* 0x0000000888807825 */ /* 0x041fe200078e0080 */
[----:B------:R-:W-:-:S04]  /*21c0*/  IADD3 R136, R136, 0x80, RZ ;  /* 0x0000008088887810 */ /* 0x000fc80007ffe0ff */
[----:B------:R1:W-:Y:S03]  /*21d0*/  STG.E.64 desc[UR4][R128.64], R132 ;  /* 0x0000008480007986 */ /* 0x0003e6000c101b04 */
.L_x_5858:
[----:B------:R-:W-:Y:S05]  /*21e0*/  BSYNC B0 ;  /* 0x0000000000007941 */ /* 0x000fea0003800000 */
.L_x_5857:
[----:B------:R-:W-:Y:S04]  /*21f0*/  BSSY B0, `(.L_x_5859) ;  /* 0x0000057000007945 */ /* 0x000fe80003800000 */
[----:B------:R-:W-:Y:S05]  /*2200*/  @!P0 BRA `(.L_x_5860) ;  /* 0x0000000400548947 */ /* 0x000fea0003800000 */
[----:B0-----:R-:W-:-:S04]  /*2210*/  ISETP.NE.AND P5, PT, R186, RZ, PT ;  /* 0x000000ffba00720c */ /* 0x001fc80003fa5270 */
[----:B------:R-:W-:Y:S02]  /*2220*/  FSEL R191, R131, RZ, !P5 ;  /* 0x000000ff83bf7208 */ /* 0x000fe40006800000 */
[----:B-1----:R-:W-:-:S03]  /*2230*/  LEA R128, P5, R136, UR18, 0x3 ;  /* 0x0000001288807c11 */ /* 0x002fc6000f8a18ff */
[-CC-:B------:R-:W-:Y:S01]  /*2240*/  FFMA.FTZ R135, R151, R130.reuse, R191.reuse ;  /* 0x0000008297877223 */ /* 0x180fe200000100bf */
[-CC-:B------:R-:W-:Y:S01]  /*2250*/  FFMA.FTZ R189, R155, R130.reuse, R191.reuse ;  /* 0x000000829bbd7223 */ /* 0x180fe200000100bf */
[----:B------:R-:W-:Y:S01]  /*2260*/  LEA.HI.X R129, R136, UR19, RZ, 0x3, P5 ;  /* 0x0000001388817c11 */ /* 0x000fe2000a8f1cff */
[-C--:B------:R-:W-:Y:S01]  /*2270*/  FFMA.FTZ R184, R152, R130.reuse, R191 ;  /* 0x0000008298b87223 */ /* 0x080fe200000100bf */
[----:B------:R-:W-:Y:S01]  /*2280*/  FADD.FTZ R134, R154, -R135 ;  /* 0x800000879a867221 */ /* 0x000fe20000010000 */
[----:B------:R-:W-:Y:S01]  /*2290*/  FADD.FTZ R190, R156, -R189 ;  /* 0x800000bd9cbe7221 */ /* 0x000fe20000010000 */
[----:B------:R-:W-:Y:S01]  /*22a0*/  ISETP.NE.U32.AND P5, PT, RZ, UR16, PT ;  /* 0x00000010ff007c0c */ /* 0x000fe2000bfa5070 */
[----:B------:R-:W-:Y:S01]  /*22b0*/  FFMA.FTZ R192, R158, R130, R191 ;  /* 0x000000829ec07223 */ /* 0x000fe200000100bf */
[----:B------:R-:W-:Y:S01]  /*22c0*/  FMUL.FTZ R189, R143, R134 ;  /* 0x000000868fbd7220 */ /* 0x000fe20000410000 */
[----:B------:R-:W-:Y:S01]  /*22d0*/  FADD.FTZ R184, R153, -R184 ;  /* 0x800000b899b87221 */ /* 0x000fe20000010000 */
[----:B------:R-:W0:Y:S01]  /*22e0*/  LDC.64 R134, c[0x0][0x220] ;  /* 0x00008800ff867b82 */ /* 0x000e220000000a00 */
[----:B------:R-:W-:Y:S01]  /*22f0*/  ISETP.NE.AND.EX P5, PT, RZ, UR17, PT, P5 ;  /* 0x00000011ff007c0c */ /* 0x000fe2000bfa5350 */
[----:B------:R-:W-:Y:S01]  /*2300*/  FADD.FTZ R192, R157, -R192 ;  /* 0x800000c09dc07221 */ /* 0x000fe20000010000 */
[C---:B------:R-:W-:Y:S01]  /*2310*/  FMUL.FTZ R184, R143.reuse, R184 ;  /* 0x000000b88fb87220 */ /* 0x040fe20000410000 */
[----:B------:R-:W-:-:S02]  /*2320*/  FMUL.FTZ R193, R143, R190 ;  /* 0x000000be8fc17220 */ /* 0x000fc40000410000 */
[----:B------:R-:W-:-:S08]  /*2330*/  FMUL.FTZ R194, R143, R192 ;  /* 0x000000c08fc27220 */ /* 0x000fd00000410000 */
[----:B------:R-:W-:-:S04]  /*2340*/  @P5 LEA R132, P6, R136, UR16, 0x4 ;  /* 0x0000001088845c11 */ /* 0x000fc8000f8c20ff */
[C---:B------:R-:W-:Y:S02]  /*2350*/  @P5 LEA.HI.X R133, R136.reuse, UR17, RZ, 0x4, P6 ;  /* 0x0000001188855c11 */ /* 0x040fe4000b0f24ff */
[----:B------:R-:W-:Y:S01]  /*2360*/  ISETP.NE.U32.AND P6, PT, RZ, UR8, PT ;  /* 0x00000008ff007c0c */ /* 0x000fe2000bfc5070 */
[----:B0-----:R-:W-:-:S03]  /*2370*/  IMAD.WIDE.U32 R134, R136, 0x8, R134 ;  /* 0x0000000888867825 */ /* 0x001fc600078e0086 */
[----:B------:R-:W-:-:S03]  /*2380*/  ISETP.NE.AND.EX P6, PT, RZ, UR9, PT, P6 ;  /* 0x00000009ff007c0c */ /* 0x000fc6000bfc5360 */
[----:B------:R-:W2:Y:S10]  /*2390*/  LDG.E.64 R134, desc[UR4][R134.64] ;  /* 0x0000000486867981 */ /* 0x000eb4000c1e1b00 */
        /* <DEDUP_REMOVED lines=12> */
[----:B------:R-:W-:-:S04]  /*2460*/  FMUL.FTZ R184, R184, R183 ;  /* 0x000000b7b8b87220 */ /* 0x000fc80000410000 */
[----:B------:R-:W-:Y:S01]  /*2470*/  FMUL.FTZ R192, R184, UR15 ;  /* 0x0000000fb8c07c20 */ /* 0x000fe20008410000 */
[----:B------:R-:W-:-:S03]  /*2480*/  HFMA2.MMA R184, -RZ, RZ, 0, 0 ;  /* 0x00000000ffb87435 */ /* 0x000fc600000001ff */
[----:B------:R-:W-:-:S05]  /*2490*/  FMUL.FTZ R191, R97, R192 ;  /* 0x000000c061bf7220 */ /* 0x000fca0000410000 */
[----:B------:R-:W-:Y:S01]  /*24a0*/  FSEL R191, R191, RZ, P5 ;  /* 0x000000ffbfbf7208 */ /* 0x000fe20002800000 */
[----:B------:R-:W-:-:S04]  /*24b0*/  FMUL.FTZ R193, R193, R183 ;  /* 0x000000b7c1c17220 */ /* 0x000fc80000410000 */
[----:B------:R-:W-:Y:S01]  /*24c0*/  FMUL.FTZ R195, R193, UR15 ;  /* 0x0000000fc1c37c20 */ /* 0x000fe20008410000 */
[----:B------:R-:W-:-:S03]  /*24d0*/  HFMA2.MMA R193, -RZ, RZ, 0, 0 ;  /* 0x00000000ffc17435 */ /* 0x000fc600000001ff */
[----:B0-----:R-:W-:Y:S01]  /*24e0*/  FMUL.FTZ R133, R98, R195 ;  /* 0x000000c362857220 */ /* 0x001fe20000410000 */
[----:B------:R-:W-:-:S04]  /*24f0*/  FMUL.FTZ R194, R194, R183 ;  /* 0x000000b7c2c27220 */ /* 0x000fc80000410000 */
[----:B------:R-:W-:Y:S01]  /*2500*/  FMUL.FTZ R194, R194, UR15 ;  /* 0x0000000fc2c27c20 */ /* 0x000fe20008410000 */
[----:B------:R-:W-:-:S04]  /*2510*/  FMUL.FTZ R189, R189, R183 ;  /* 0x000000b7bdbd7220 */ /* 0x000fc80000410000 */
[----:B------:R-:W-:Y:S01]  /*2520*/  FMUL.FTZ R189, R189, UR15 ;  /* 0x0000000fbdbd7c20 */ /* 0x000fe20008410000 */
[----:B------:R-:W-:Y:S02]  /*2530*/  IADD3 R136, R136, 0x80, RZ ;  /* 0x0000008088887810 */ /* 0x000fe40007ffe0ff */
[----:B--2---:R-:W-:-:S04]  /*2540*/  @P5 SHF.R.U64 R190, R134, 0x10, R135 ;  /* 0x0000001086be5819 */ /* 0x004fc80000001287 */
[----:B------:R-:W-:-:S05]  /*2550*/  @P5 SHF.L.U32 R190, R190, 0x10, RZ ;  /* 0x00000010bebe5819 */ /* 0x000fca00000006ff */
[----:B------:R-:W-:Y:S01]  /*2560*/  @P5 FMUL.FTZ R184, R192, R190 ;  /* 0x000000bec0b85220 */ /* 0x000fe20000410000 */
[----:B------:R-:W-:-:S04]  /*2570*/  LOP3.LUT P5, RZ, R139, 0xff0000, RZ, 0xc0, !PT ;  /* 0x00ff00008bff7812 */ /* 0x000fc800078ac0ff */
[----:B------:R-:W-:-:S09]  /*2580*/  FSEL R192, R133, RZ, P5 ;  /* 0x000000ff85c07208 */ /* 0x000fd20002800000 */
[----:B------:R-:W-:-:S04]  /*2590*/  @P5 MOV R132, R135 ;  /* 0x0000008700845202 */ /* 0x000fc80000000f00 */
[----:B------:R-:W-:-:S05]  /*25a0*/  @P5 SHF.L.U32 R132, R132, 0x10, RZ ;  /* 0x0000001084845819 */ /* 0x000fca00000006ff */
[----:B------:R-:W-:Y:S01]  /*25b0*/  @P5 FMUL.FTZ R193, R195, R132 ;  /* 0x00000084c3c15220 */ /* 0x000fe20000410000 */
[----:B------:R-:W-:Y:S01]  /*25c0*/  LOP3.LUT P5, RZ, R139, 0xff000000, RZ, 0xc0, !PT ;  /* 0xff0000008bff7812 */ /* 0x000fe200078ac0ff */
[----:B------:R-:W-:Y:S01]  /*25d0*/  FMUL.FTZ R133, R99, R194 ;  /* 0x000000c263857220 */ /* 0x000fe20000410000 */
[----:B------:R-:W-:-:S11]  /*25e0*/  MOV R190, RZ ;  /* 0x000000ff00be7202 */ /* 0x000fd60000000f00 */
[----:B------:R-:W-:-:S04]  /*25f0*/  @P5 SHF.R.U32.HI R132, RZ, 0x10, R135 ;  /* 0x00000010ff845819 */ /* 0x000fc80000011687 */
[----:B------:R-:W-:-:S05]  /*2600*/  @P5 SHF.L.U32 R132, R132, 0x10, RZ ;  /* 0x0000001084845819 */ /* 0x000fca00000006ff */
[----:B------:R-:W-:Y:S01]  /*2610*/  @P5 FMUL.FTZ R190, R194, R132 ;  /* 0x00000084c2be5220 */ /* 0x000fe20000410000 */
[----:B------:R-:W-:Y:S02]  /*2620*/  FSEL R194, R133, RZ, P5 ;  /* 0x000000ff85c27208 */ /* 0x000fe40002800000 */
[----:B------:R-:W-:Y:S01]  /*2630*/  LOP3.LUT P5, RZ, R139, 0xff, RZ, 0xc0, !PT ;  /* 0x000000ff8bff7812 */ /* 0x000fe200078ac0ff */
[----:B------:R-:W-:Y:S01]  /*2640*/  HFMA2.MMA R135, -RZ, RZ, 0, 0 ;  /* 0x00000000ff877435 */ /* 0x000fe200000001ff */
[----:B------:R-:W-:-:S11]  /*2650*/  FMUL.FTZ R132, R96, R189 ;  /* 0x000000bd60847220 */ /* 0x000fd60000410000 */
[----:B------:R-:W-:-:S05]  /*2660*/  @P5 SHF.L.U32 R134, R134, 0x10, RZ ;  /* 0x0000001086865819 */ /* 0x000fca00000006ff */
[----:B------:R-:W-:Y:S01]  /*2670*/  @P5 FMUL.FTZ R135, R189, R134 ;  /* 0x00000086bd875220 */ /* 0x000fe20000410000 */
[----:B------:R-:W-:Y:S01]  /*2680*/  FSEL R134, R132, RZ, P5 ;  /* 0x000000ff84867208 */ /* 0x000fe20002800000 */
[----:B------:R-:W-:Y:S08]  /*2690*/  F2F.BF16.F32 R189, R194 ;  /* 0x000000c200bd7304 */ /* 0x000ff00000202000 */
[----:B------:R-:W0:Y:S08]  /*26a0*/  F2F.BF16.F32 R132, R191 ;  /* 0x000000bf00847304 */ /* 0x000e300000202000 */
[----:B------:R-:W1:Y:S08]  /*26b0*/  F2F.BF16.F32 R192, R192 ;  /* 0x000000c000c07304 */ /* 0x000e700000202000 */
[----:B------:R-:W2:Y:S01]  /*26c0*/  F2F.BF16.F32 R195, R134 ;  /* 0x0000008600c37304 */ /* 0x000ea20000202000 */
[----:B0-----:R-:W-:-:S04]  /*26d0*/  IMAD.WIDE.U32 R132, R132, 0x10000, RZ ;  /* 0x0001000084847825 */ /* 0x001fc800078e00ff */
[----:B------:R-:W-:-:S05]  /*26e0*/  IMAD.U32 R189, R189, 0x10000, RZ ;  /* 0x00010000bdbd7824 */ /* 0x000fca00078e00ff */
[----:B-1----:R-:W-:Y:S02]  /*26f0*/  LOP3.LUT R133, R133, R189, R192, 0xfe, !PT ;  /* 0x000000bd85857212 */ /* 0x002fe400078efec0 */
[----:B--2---:R-:W-:-:S05]  /*2700*/  LOP3.LUT R132, R132, R195, RZ, 0xfc, !PT ;  /* 0x000000c384847212 */ /* 0x004fca00078efcff */
[----:B------:R2:W-:Y:S01]  /*2710*/  STG.E.64 desc[UR4][R128.64], R132 ;  /* 0x0000008480007986 */ /* 0x0005e2000c101b04 */
[----:B------:R-:W-:Y:S01]  /*2720*/  FADD.FTZ R24, R24, R135 ;  /* 0x0000008718187221 */ /* 0x000fe20000010000 */
[----:B------:R-:W-:Y:S01]  /*2730*/  FADD.FTZ R25, R25, R184 ;  /* 0x000000b819197221 */ /* 0x000fe20000010000 */
[----:B------:R-:W-:Y:S01]  /*2740*/  FADD.FTZ R26, R26, R193 ;  /* 0x000000c11a1a7221 */ /* 0x000fe20000010000 */
[----:B------:R-:W-:-:S07]  /*2750*/  FADD.FTZ R27, R27, R190 ;  /* 0x000000be1b1b7221 */ /* 0x000fce0000010000 */
.L_x_5860:
[----:B------:R-:W-:Y:S05]  /*2760*/  BSYNC B0 ;  /* 0x0000000000007941 */ /* 0x000fea0003800000 */
.L_x_5859:
[----:B------:R-:W-:Y:S04]  /*2770*/  BSSY B0, `(.L_x_5861) ;  /* 0x0000057000007945 */ /* 0x000fe80003800000 */
[----:B------:R-:W-:Y:S05]  /*2780*/  @!P1 BRA `(.L_x_5862) ;  /* 0x0000000400549947 */ /* 0x000fea0003800000 */
[----:B0-----:R-:W-:-:S04]  /*2790*/  ISETP.NE.AND P5, PT, R186, RZ, PT ;  /* 0x000000ffba00720c */ /* 0x001fc80003fa5270 */
[----:B------:R-:W-:Y:S02]  /*27a0*/  FSEL R191, R131, RZ, !P5 ;  /* 0x000000ff83bf7208 */ /* 0x000fe40006800000 */
[----:B-12---:R-:W-:-:S03]  /*27b0*/  LEA R128, P5, R136, UR18, 0x3 ;  /* 0x0000001288807c11 */ /* 0x006fc6000f8a18ff */
        /* <DEDUP_REMOVED lines=35> */
[----:B------:R-:W-:-:S04]  /*29f0*/  FMUL.FTZ R192, R184, UR15 ;  /* 0x0000000fb8c07c20 */ /* 0x000fc80008410000 */
[----:B------:R-:W-:Y:S01]  /*2a00*/  FMUL.FTZ R191, R89, R192 ;  /* 0x000000c059bf7220 */ /* 0x000fe20000410000 */
[----:B------:R-:W-:-:S04]  /*2a10*/  MOV R184, RZ ;  /* 0x000000ff00b87202 */ /* 0x000fc80000000f00 */
        /* <DEDUP_REMOVED lines=35> */
[----:B0-----:R-:W-:Y:S01]  /*2c50*/  IMAD.WIDE.U32 R132, R132, 0x10000, RZ ;  /* 0x0001000084847825 */ /* 0x001fe200078e00ff */
[----:B------:R-:W-:-:S04]  /*2c60*/  SHF.L.U32 R189, R189, 0x10, RZ ;  /* 0x00000010bdbd7819 */ /* 0x000fc800000006ff */
[----:B-1----:R-:W-:Y:S02]  /*2c70*/  LOP3.LUT R133, R133, R189, R192, 0xfe, !PT ;  /* 0x000000bd85857212 */ /* 0x002fe400078efec0 */
[----:B--2---:R-:W-:-:S05]  /*2c80*/  LOP3.LUT R132, R132, R195, RZ, 0xfc, !PT ;  /* 0x000000c384847212 */ /* 0x004fca00078efcff */
[----:B------:R3:W-:Y:S01]  /*2c90*/  STG.E.64 desc[UR4][R128.64], R132 ;  /* 0x0000008480007986 */ /* 0x0007e2000c101b04 */
[----:B------:R-:W-:Y:S01]  /*2ca0*/  FADD.FTZ R20, R20, R135 ;  /* 0x0000008714147221 */ /* 0x000fe20000010000 */
[----:B------:R-:W-:Y:S01]  /*2cb0*/  FADD.FTZ R21, R21, R184 ;  /* 0x000000b815157221 */ /* 0x000fe20000010000 */
[----:B------:R-:W-:Y:S01]  /*2cc0*/  FADD.FTZ R22, R22, R193 ;  /* 0x000000c116167221 */ /* 0x000fe20000010000 */
[----:B------:R-:W-:-:S07]  /*2cd0*/  FADD.FTZ R23, R23, R190 ;  /* 0x000000be17177221 */ /* 0x000fce0000010000 */
.L_x_5862:
[----:B------:R-:W-:Y:S05]  /*2ce0*/  BSYNC B0 ;  /* 0x0000000000007941 */ /* 0x000fea0003800000 */
.L_x_5861:
[----:B------:R-:W-:Y:S04]  /*2cf0*/  BSSY B0, `(.L_x_5863) ;  /* 0x0000057000007945 */ /* 0x000fe80003800000 */
[----:B------:R-:W-:Y:S05]  /*2d00*/  @!P2 BRA `(.L_x_5864) ;  /* 0x000000040054a947 */ /* 0x000fea0003800000 */
[----:B0-----:R-:W-:-:S04]  /*2d10*/  ISETP.NE.AND P5, PT, R186, RZ, PT ;  /* 0x000000ffba00720c */ /* 0x001fc80003fa5270 */
[----:B------:R-:W-:Y:S02]  /*2d20*/  FSEL R191, R131, RZ, !P5 ;  /* 0x000000ff83bf7208 */ /* 0x000fe40006800000 */
[----:B-123--:R-:W-:-:S03]  /*2d30*/  LEA R128, P5, R136, UR18, 0x3 ;  /* 0x0000001288807c11 */ /* 0x00efc6000f8a18ff */
        /* <DEDUP_REMOVED lines=82> */
.L_x_5864:
[----:B------:R-:W-:Y:S05]  /*3260*/  BSYNC B0 ;  /* 0x0000000000007941 */ /* 0x000fea0003800000 */
.L_x_5863:
[----:B------:R-:W-:Y:S01]  /*3270*/  ISETP.NE.AND P5, PT, R188, RZ, PT ;  /* 0x000000ffbc00720c */ /* 0x000fe20003fa5270 */
[----:B------:R-:W-:-:S12]  /*3280*/  BSSY B0, `(.L_x_5865) ;  /* 0x0000056000007945 */ /* 0x000fd80003800000 */
[----:B------:R-:W-:Y:S05]  /*3290*/  @!P5 BRA `(.L_x_5866) ;  /* 0x000000040050d947 */ /* 0x000fea0003800000 */
[----:B0-----:R-:W-:-:S04]  /*32a0*/  ISETP.NE.AND P5, PT, R186, RZ, PT ;  /* 0x000000ffba00720c */ /* 0x001fc80003fa5270 */
[----:B------:R-:W-:Y:S02]  /*32b0*/  FSEL R189, R131, RZ, !P5 ;  /* 0x000000ff83bd7208 */ /* 0x000fe40006800000 */
[----:B-1234-:R-:W-:-:S03]  /*32c0*/  LEA R128, P5, R136, UR18, 0x3 ;  /* 0x0000001288807c11 */ /* 0x01efc6000f8a18ff */
[-CC-:B------:R-:W-:Y:S01]  /*32d0*/  FFMA.FTZ R131, R175, R130.reuse, R189.reuse ;  /* 0x00000082af837223 */ /* 0x180fe200000100bd */
[-CC-:B------:R-:W-:Y:S01]  /*32e0*/  FFMA.FTZ R134, R176, R130.reuse, R189.reuse ;  /* 0x00000082b0867223 */ /* 0x180fe200000100bd */
[-CC-:B------:R-:W-:Y:S01]  /*32f0*/  FFMA.FTZ R135, R179, R130.reuse, R189.reuse ;  /* 0x00000082b3877223 */ /* 0x180fe200000100bd */
[----:B------:R-:W-:Y:S01]  /*3300*/  FFMA.FTZ R190, R182, R130, R189 ;  /* 0x00000082b6be7223 */ /* 0x000fe200000100bd */
[----:B------:R-:W-:Y:S01]  /*3310*/  FADD.FTZ R130, R178, -R131 ;  /* 0x80000083b2827221 */ /* 0x000fe20000010000 */
[----:B------:R-:W-:Y:S01]  /*3320*/  LEA.HI.X R129, R136, UR19, RZ, 0x3, P5 ;  /* 0x0000001388817c11 */ /* 0x000fe2000a8f1cff */
[----:B------:R-:W-:Y:S01]  /*3330*/  FADD.FTZ R184, R180, -R135 ;  /* 0x80000087b4b87221 */ /* 0x000fe20000010000 */
[----:B------:R-:W-:Y:S01]  /*3340*/  ISETP.NE.U32.AND P5, PT, RZ, UR16, PT ;  /* 0x00000010ff007c0c */ /* 0x000fe2000bfa5070 */
        /* <DEDUP_REMOVED lines=57> */
[----:B------:R-:W-:Y:S02]  /*36e0*/  @P5 SHF.L.U32 R130, R130, 0x10, RZ ;  /* 0x0000001082825819 */ /* 0x000fe400000006ff */
[----:B------:R-:W-:-:S03]  /*36f0*/  FSEL R132, R131, RZ, P5 ;  /* 0x000000ff83847208 */ /* 0x000fc60002800000 */
[----:B------:R-:W-:Y:S02]  /*3700*/  @P5 FMUL.FTZ R133, R135, R130 ;  /* 0x0000008287855220 */ /* 0x000fe40000410000 */
[----:B------:R-:W0:Y:S08]  /*3710*/  F2F.BF16.F32 R130, R143 ;  /* 0x0000008f00827304 */ /* 0x000e300000202000 */
[----:B------:R-:W1:Y:S08]  /*3720*/  F2F.BF16.F32 R135, R190 ;  /* 0x000000be00877304 */ /* 0x000e700000202000 */
[----:B------:R-:W2:Y:S08]  /*3730*/  F2F.BF16.F32 R184, R184 ;  /* 0x000000b800b87304 */ /* 0x000eb00000202000 */
[----:B------:R-:W3:Y:S01]  /*3740*/  F2F.BF16.F32 R183, R132 ;  /* 0x0000008400b77304 */ /* 0x000ee20000202000 */
[----:B0-----:R-:W-:Y:S01]  /*3750*/  IMAD.WIDE.U32 R130, R130, 0x10000, RZ ;  /* 0x0001000082827825 */ /* 0x001fe200078e00ff */
[----:B-1----:R-:W-:-:S04]  /*3760*/  SHF.L.U32 R135, R135, 0x10, RZ ;  /* 0x0000001087877819 */ /* 0x002fc800000006ff */
[----:B--2---:R-:W-:Y:S02]  /*3770*/  LOP3.LUT R131, R131, R135, R184, 0xfe, !PT ;  /* 0x0000008783837212 */ /* 0x004fe400078efeb8 */
[----:B---3--:R-:W-:-:S05]  /*3780*/  LOP3.LUT R130, R130, R183, RZ, 0xfc, !PT ;  /* 0x000000b782827212 */ /* 0x008fca00078efcff */
[----:B------:R0:W-:Y:S01]  /*3790*/  STG.E.64 desc[UR4][R128.64], R130 ;  /* 0x0000008280007986 */ /* 0x0001e2000c101b04 */
[----:B------:R-:W-:Y:S01]  /*37a0*/  FADD.FTZ R12, R12, R133 ;  /* 0x000000850c0c7221 */ /* 0x000fe20000010000 */
[----:B------:R-:W-:Y:S01]  /*37b0*/  FADD.FTZ R13, R13, R134 ;  /* 0x000000860d0d7221 */ /* 0x000fe20000010000 */
[----:B------:R-:W-:Y:S01]  /*37c0*/  FADD.FTZ R14, R14, R189 ;  /* 0x000000bd0e0e7221 */ /* 0x000fe20000010000 */
[----:B------:R-:W-:-:S07]  /*37d0*/  FADD.FTZ R15, R15, R136 ;  /* 0x000000880f0f7221 */ /* 0x000fce0000010000 */
.L_x_5866:
[----:B------:R-:W-:Y:S05]  /*37e0*/  BSYNC B0 ;  /* 0x0000000000007941 */ /* 0x000fea0003800000 */
.L_x_5865:
[----:B------:R-:W-:Y:S02]  /*37f0*/  IADD3 R137, R137, UR20, RZ ;  /* 0x0000001489897c10 */ /* 0x000fe4000fffe0ff */
[----:B-1234-:R-:W-:Y:S02]  /*3800*/  SEL R132, RZ, 0x1, P4 ;  /* 0x00000001ff847807 */ /* 0x01efe40002000000 */
[----:B------:R-:W-:-:S13]  /*3810*/  ISETP.GE.AND P4, PT, R137, UR21, PT ;  /* 0x0000001589007c0c */ /* 0x000fda000bf86270 */
[----:B------:R-:W-:Y:S05]  /*3820*/  @!P4 BRA `(.L_x_5867) ;  /* 0xffffffcc008cc947 */ /* 0x000fea000383ffff */
.L_x_5845:
[----:B------:R-:W1:Y:S01]  /*3830*/  S2R R3, SR_TID.X ;  /* 0x0000000000037919 */ /* 0x000e620000002100 */
[----:B------:R-:W1:Y:S01]  /*3840*/  S2UR UR6, SR_CTAID.X ;  /* 0x00000000000679c3 */ /* 0x000e620000002500 */
[----:B------:R-:W-:Y:S01]  /*3850*/  ISETP.NE.AND P4, PT, R187, RZ, PT ;  /* 0x000000ffbb00720c */ /* 0x000fe20003f85270 */
[----:B------:R-:W-:Y:S01]  /*3860*/  BSSY B0, `(.L_x_5868) ;  /* 0x000000f000007945 */ /* 0x000fe20003800000 */
[----:B-1----:R-:W-:-:S05]  /*3870*/  LEA.HI R3, R3, UR6, RZ, 0x19 ;  /* 0x0000000603037c11 */ /* 0x002fca000f8fc8ff */
[----:B------:R-:W-:-:S05]  /*3880*/  IMAD R3, R3, R0, RZ ;  /* 0x0000000003037224 */ /* 0x000fca00078e02ff */
[----:B------:R-:W-:Y:S01]  /*3890*/  LEA.HI R9, R3, R2, RZ, 0x1e ;  /* 0x0000000203097211 */ /* 0x000fe200078ff0ff */
[----:B------:R-:W-:Y:S06]  /*38a0*/  @!P4 BRA `(.L_x_5869) ;  /* 0x000000000028c947 */ /* 0x000fec0003800000 */
[----:B------:R-:W1:Y:S08]  /*38b0*/  LDC.64 R2, c[0x0][0x2d0] ;  /* 0x0000b400ff027b82 */ /* 0x000e700000000a00 */
[----:B------:R-:W2:Y:S08]  /*38c0*/  LDC.64 R4, c[0x0][0x2d8] ;  /* 0x0000b600ff047b82 */ /* 0x000eb00000000a00 */
[----:B------:R-:W3:Y:S01]  /*38d0*/  LDC.64 R6, c[0x0][0x2f0] ;  /* 0x0000bc00ff067b82 */ /* 0x000ee20000000a00 */
[----:B-1----:R-:W-:-:S05]  /*38e0*/  IMAD.WIDE.U32 R2, R9, 0x10, R2 ;  /* 0x0000001009027825 */ /* 0x002fca00078e0002 */
[----:B------:R1:W-:Y:S01]  /*38f0*/  STG.E.128 desc[UR4][R2.64], R48 ;  /* 0x0000003002007986 */ /* 0x0003e2000c101d04 */
[----:B--2---:R-:W-:-:S05]  /*3900*/  IMAD.WIDE.U32 R4, R9, 0x10, R4 ;  /* 0x0000001009047825 */ /* 0x004fca00078e0004 */
[----:B------:R1:W-:Y:S01]  /*3910*/  STG.E.128 desc[UR4][R4.64], R68 ;  /* 0x0000004404007986 */ /* 0x0003e2000c101d04 */
[C---:B---3--:R-:W-:Y:S01]  /*3920*/  IMAD.WIDE.U32 R6, R9.reuse, 0x10, R6 ;  /* 0x0000001009067825 */ /* 0x048fe200078e0006 */
[----:B------:R-:W-:-:S04]  /*3930*/  IADD3 R9, R9, 0x80, RZ ;  /* 0x0000008009097810 */ /* 0x000fc80007ffe0ff */
[----:B------:R1:W-:Y:S03]  /*3940*/  STG.E.128 desc[UR4][R6.64], R28 ;  /* 0x0000001c06007986 */ /* 0x0003e6000c101d04 */
.L_x_5869:
[----:B------:R-:W-:Y:S05]  /*3950*/  BSYNC B0 ;  /* 0x0000000000007941 */ /* 0x000fea0003800000 */
.L_x_5868:
[----:B------:R-:W-:Y:S04]  /*3960*/  BSSY B0, `(.L_x_5870) ;  /* 0x000000c000007945 */ /* 0x000fe80003800000 */
[----:B------:R-:W-:Y:S05]  /*3970*/  @!P0 BRA `(.L_x_5871) ;  /* 0x0000000000288947 */ /* 0x000fea0003800000 */
[----:B-1----:R-:W1:Y:S08]  /*3980*/  LDC.64 R2, c[0x0][0x2d0] ;  /* 0x0000b400ff027b82 */ /* 0x002e700000000a00 */
        /* <DEDUP_REMOVED lines=9> */
.L_x_5871:
[----:B------:R-:W-:Y:S05]  /*3a20*/  BSYNC B0 ;  /* 0x0000000000007941 */ /* 0x000fea0003800000 */
.L_x_5870:
[----:B------:R-:W-:Y:S04]  /*3a30*/  BSSY B0, `(.L_x_5872) ;  /* 0x000000c000007945 */ /* 0x000fe80003800000 */
[----:B------:R-:W-:Y:S05]  /*3a40*/  @!P1 BRA `(.L_x_5873) ;  /* 0x0000000000289947 */ /* 0x000fea0003800000 */
[----:B-1--4-:R-:W1:Y:S08]  /*3a50*/  LDC.64 R2, c[0x0][0x2d0] ;  /* 0x0000b400ff027b82 */ /* 0x012e700000000a00 */
        /* <DEDUP_REMOVED lines=9> */
.L_x_5873:
[----:B------:R-:W-:Y:S05]  /*3af0*/  BSYNC B0 ;  /* 0x0000000000007941 */ /* 0x000fea0003800000 */
.L_x_5872:
        /* <DEDUP_REMOVED lines=12> */
.L_x_5875:
[----:B------:R-:W-:Y:S05]  /*3bc0*/  BSYNC B0 ;  /* 0x0000000000007941 */ /* 0x000fea0003800000 */
.L_x_5874:
[----:B------:R-:W-:-:S13]  /*3bd0*/  ISETP.NE.AND P0, PT, R188, RZ, PT ;  /* 0x000000ffbc00720c */ /* 0x000fda0003f05270 */
[----:B------:R-:W-:Y:S05]  /*3be0*/  @!P0 EXIT ;  /* 0x000000000000894d */ /* 0x000fea0003800000 */
[----:B-1--4-:R-:W1:Y:S08]  /*3bf0*/  LDC.64 R2, c[0x0][0x2d0] ;  /* 0x0000b400ff027b82 */ /* 0x012e700000000a00 */
[----:B------:R-:W2:Y:S08]  /*3c00*/  LDC.64 R4, c[0x0][0x2d8] ;  /* 0x0000b600ff047b82 */ /* 0x000eb00000000a00 */
[----:B------:R-:W3:Y:S01]  /*3c10*/  LDC.64 R6, c[0x0][0x2f0] ;  /* 0x0000bc00ff067b82 */ /* 0x000ee20000000a00 */
[----:B-1----:R-:W-:-:S05]  /*3c20*/  IMAD.WIDE.U32 R2, R9, 0x10, R2 ;  /* 0x0000001009027825 */ /* 0x002fca00078e0002 */
[----:B------:R-:W-:Y:S01]  /*3c30*/  STG.E.128 desc[UR4][R2.64], R32 ;  /* 0x0000002002007986 */ /* 0x000fe2000c101d04 */
[----:B--2---:R-:W-:-:S05]  /*3c40*/  IMAD.WIDE.U32 R4, R9, 0x10, R4 ;  /* 0x0000001009047825 */ /* 0x004fca00078e0004 */
[----:B------:R-:W-:Y:S01]  /*3c50*/  STG.E.128 desc[UR4][R4.64], R52 ;  /* 0x0000003404007986 */ /* 0x000fe2000c101d04 */
[----:B---3--:R-:W-:-:S05]  /*3c60*/  IMAD.WIDE.U32 R6, R9, 0x10, R6 ;  /* 0x0000001009067825 */ /* 0x008fca00078e0006 */
[----:B------:R-:W-:Y:S01]  /*3c70*/  STG.E.128 desc[UR4][R6.64], R12 ;  /* 0x0000000c06007986 */ /* 0x000fe2000c101d04 */
[----:B------:R-:W-:Y:S05]  /*3c80*/  EXIT ;  /* 0x000000000000794d */ /* 0x000fea0003800000 */
.L_x_5856:
[----:B------:R-:W-:Y:S02]  /*3c90*/  MOV R193, R135 ;  /* 0x0000008700c17202 */ /* 0x000fe40000000f00 */
[----:B------:R-:W-:Y:S02]  /*3ca0*/  MOV R192, 0x10 ;  /* 0x0000001000c07802 */ /* 0x000fe40000000f00 */
[----:B------:R-:W-:Y:S02]  /*3cb0*/  MOV R195, 0x1f ;  /* 0x0000001f00c37802 */ /* 0x000fe40000000f00 */
[----:B------:R-:W-:-:S07]  /*3cc0*/  MOV R190, 0xffffffff ;  /* 0xffffffff00be7802 */ /* 0x000fce0000000f00 */
[----:B0-----:R-:W-:Y:S05]  /*3cd0*/  WARPSYNC.COLLECTIVE R190, `(.L_x_5876) ;  /* 0x00000000be087348 */ /* 0x001fea0003c00000 */
[----:B------:R1:W2:Y:S02]  /*3ce0*/  SHFL.DOWN P6, R191, R193, R192, R195 ;  /* 0x080000c0c1bf7389 */ /* 0x0002a400000c00c3 */
[----:B012---:R-:W-:Y:S01]  /*3cf0*/  ENDCOLLECTIVE ;  /* 0x000000000000791b */ /* 0x007fe20003800000 */
.L_x_5876:
[----:B------:R-:W-:Y:S01]  /*3d00*/  IMAD.MOV.U32 R193, RZ, RZ, R184 ;  /* 0x000000ffffc17224 */ /* 0x000fe200078e00b8 */
[----:B------:R-:W-:-:S07]  /*3d10*/  MOV R130, R191 ;  /* 0x000000bf00827202 */ /* 0x000fce0000000f00 */
[----:B------:R-:W-:Y:S05]  /*3d20*/  WARPSYNC.COLLECTIVE R190, `(.L_x_5877) ;  /* 0x00000000be087348 */ /* 0x000fea0003c00000 */
[----:B------:R0:W1:Y:S02]  /*3d30*/  SHFL.DOWN P6, R191, R193, R192, R195 ;  /* 0x080000c0c1bf7389 */ /* 0x00006400000c00c3 */
[----:B01----:R-:W-:Y:S01]  /*3d40*/  ENDCOLLECTIVE ;  /* 0x000000000000791b */ /* 0x003fe20003800000 */
.L_x_5877:
[----:B------:R-:W-:-:S05]  /*3d50*/  FADD.FTZ R130, R130, R135 ;  /* 0x0000008782827221 */ /* 0x000fca0000010000 */
[----:B------:R-:W-:Y:S02]  /*3d60*/  MOV R193, R130 ;  /* 0x0000008200c17202 */ /* 0x000fe40000000f00 */
[----:B------:R-:W-:Y:S02]  /*3d70*/  MOV R192, 0x8 ;  /* 0x0000000800c07802 */ /* 0x000fe40000000f00 */
[----:B------:R-:W-:-:S07]  /*3d80*/  MOV R131, R191 ;  /* 0x000000bf00837202 */ /* 0x000fce0000000f00 */
[----:B------:R-:W-:Y:S05]  /*3d90*/  WARPSYNC.COLLECTIVE R190, `(.L_x_5878) ;  /* 0x00000000be087348 */ /* 0x000fea0003c00000 */
[----:B------:R0:W1:Y:S02]  /*3da0*/  SHFL.DOWN P6, R191, R193, R192, R195 ;  /* 0x080000c0c1bf7389 */ /* 0x00006400000c00c3 */
[----:B01----:R-:W-:Y:S01]  /*3db0*/  ENDCOLLECTIVE ;  /* 0x000000000000791b */ /* 0x003fe20003800000 */
.L_x_5878:
[----:B------:R-:W-:-:S05]  /*3dc0*/  FADD.FTZ R131, R131, R184 ;  /* 0x000000b883837221 */ /* 0x000fca0000010000 */
[----:B------:R-:W-:Y:S02]  /*3dd0*/  MOV R193, R131 ;  /* 0x0000008300c17202 */ /* 0x000fe40000000f00 */
[----:B------:R-:W-:-:S07]  /*3de0*/  MOV R133, R191 ;  /* 0x000000bf00857202 */ /* 0x000fce0000000f00 */
[----:B------:R-:W-:Y:S05]  /*3df0*/  WARPSYNC.COLLECTIVE R190, `(.L_x_5879) ;  /* 0x00000000be087348 */ /* 0x000fea0003c00000 */
[----:B------:R0:W1:Y:S02]  /*3e00*/  SHFL.DOWN P6, R191, R193, R192, R195 ;  /* 0x080000c0c1bf7389 */ /* 0x00006400000c00c3 */
[----:B01----:R-:W-:Y:S01]  /*3e10*/  ENDCOLLECTIVE ;  /* 0x000000000000791b */ /* 0x003fe20003800000 */
.L_x_5879:
[----:B------:R-:W-:-:S05]  /*3e20*/  FADD.FTZ R133, R130, R133 ;  /* 0x0000008582857221 */ /* 0x000fca0000010000 */
[----:B------:R-:W-:Y:S02]  /*3e30*/  MOV R193, R133 ;  /* 0x0000008500c17202 */ /* 0x000fe40000000f00 */
[----:B------:R-:W-:Y:S02]  /*3e40*/  MOV R192, 0x4 ;  /* 0x0000000400c07802 */ /* 0x000fe40000000f00 */
[----:B------:R-:W-:-:S07]  /*3e50*/  MOV R132, R191 ;  /* 0x000000bf00847202 */ /* 0x000fce0000000f00 */
[----:B------:R-:W-:Y:S05]  /*3e60*/  WARPSYNC.COLLECTIVE R190, `(.L_x_5880) ;  /* 0x00000000be087348 */ /* 0x000fea0003c00000 */
[----:B------:R0:W1:Y:S02]  /*3e70*/  SHFL.DOWN P6, R191, R193, R192, R195 ;  /* 0x080000c0c1bf7389 */ /* 0x00006400000c00c3 */
[----:B01----:R-:W-:Y:S01]  /*3e80*/  ENDCOLLECTIVE ;  /* 0x000000000000791b */ /* 0x003fe20003800000 */
.L_x_5880:
[----:B------:R-:W-:-:S05]  /*3e90*/  FADD.FTZ R132, R131, R132 ;  /* 0x0000008483847221 */ /* 0x000fca0000010000 */
[----:B------:R-:W-:Y:S02]  /*3ea0*/  MOV R193, R132 ;  /* 0x0000008400c17202 */ /* 0x000fe40000000f00 */
[----:B------:R-:W-:-:S07]  /*3eb0*/  MOV R134, R191 ;  /* 0x000000bf00867202 */ /* 0x000fce0000000f00 */
[----:B------:R-:W-:Y:S05]  /*3ec0*/  WARPSYNC.COLLECTIVE R190, `(.L_x_5881) ;  /* 0x00000000be087348 */ /* 0x000fea0003c00000 */
[----:B------:R0:W1:Y:S02]  /*3ed0*/  SHFL.DOWN P6, R191, R193, R192, R195 ;  /* 0x080000c0c1bf7389 */ /* 0x00006400000c00c3 */
[----:B01----:R-:W-:Y:S01]  /*3ee0*/  ENDCOLLECTIVE ;  /* 0x000000000000791b */ /* 0x003fe20003800000 */
.L_x_5881:
[----:B------:R-:W-:-:S05]  /*3ef0*/  FADD.FTZ R134, R133, R134 ;  /* 0x0000008685867221 */ /* 0x000fca0000010000 */
[----:B------:R-:W-:Y:S02]  /*3f00*/  MOV R193, R134 ;  /* 0x0000008600c17202 */ /* 0x000fe40000000f00 */
[----:B------:R-:W-:Y:S02]  /*3f10*/  MOV R192, 0x2 ;  /* 0x0000000200c07802 */ /* 0x000fe40000000f00 */
[----:B------:R-:W-:-:S07]  /*3f20*/  MOV R189, R191 ;  /* 0x000000bf00bd7202 */ /* 0x000fce0000000f00 */
[----:B------:R-:W-:Y:S05]  /*3f30*/  WARPSYNC.COLLECTIVE R190, `(.L_x_5882) ;  /* 0x00000000be087348 */ /* 0x000fea0003c00000 */
[----:B------:R0:W1:Y:S02]  /*3f40*/  SHFL.DOWN P6, R191, R193, R192, R195 ;  /* 0x080000c0c1bf7389 */ /* 0x00006400000c00c3 */
[----:B01----:R-:W-:Y:S01]  /*3f50*/  ENDCOLLECTIVE ;  /* 0x000000000000791b */ /* 0x003fe20003800000 */
.L_x_5882:
[----:B------:R-:W-:-:S05]  /*3f60*/  FADD.FTZ R189, R132, R189 ;  /* 0x000000bd84bd7221 */ /* 0x000fca0000010000 */
[----:B------:R-:W-:Y:S02]  /*3f70*/  MOV R193, R189 ;  /* 0x000000bd00c17202 */ /* 0x000fe40000000f00 */
[----:B------:R-:W-:-:S07]  /*3f80*/  MOV R135, R191 ;  /* 0x000000bf00877202 */ /* 0x000fce0000000f00 */
[----:B------:R-:W-:Y:S05]  /*3f90*/  WARPSYNC.COLLECTIVE R190, `(.L_x_5883) ;  /* 0x00000000be087348 */ /* 0x000fea0003c00000 */
[----:B------:R0:W1:Y:S02]  /*3fa0*/  SHFL.DOWN P6, R191, R193, R192, R195 ;  /* 0x080000c0c1bf7389 */ /* 0x00006400000c00c3 */
[----:B01----:R-:W-:Y:S01]  /*3fb0*/  ENDCOLLECTIVE ;  /* 0x000000000000791b */ /* 0x003fe20003800000 */
.L_x_5883:
[----:B------:R-:W-:-:S05]  /*3fc0*/  FADD.FTZ R135, R134, R135 ;  /* 0x0000008786877221 */ /* 0x000fca0000010000 */
[----:B------:R-:W-:Y:S02]  /*3fd0*/  MOV R193, R135 ;  /* 0x0000008700c17202 */ /* 0x000fe40000000f00 */
[----:B------:R-:W-:Y:S02]  /*3fe0*/  MOV R192, 0x1 ;  /* 0x0000000100c07802 */ /* 0x000fe40000000f00 */
[----:B------:R-:W-:-:S07]  /*3ff0*/  MOV R184, R191 ;  /* 0x000000bf00b87202 */ /* 0x000fce0000000f00 */
[----:B------:R-:W-:Y:S05]  /*4000*/  WARPSYNC.COLLECTIVE R190, `(.L_x_5884) ;  /* 0x00000000be087348 */ /* 0x000fea0003c00000 */
[----:B------:R0:W1:Y:S02]  /*4010*/  SHFL.DOWN P6, R191, R193, R192, R195 ;  /* 0x080000c0c1bf7389 */ /* 0x00006400000c00c3 */
[----:B01----:R-:W-:Y:S01]  /*4020*/  ENDCOLLECTIVE ;  /* 0x000000000000791b */ /* 0x003fe20003800000 */
.L_x_5884:
[----:B------:R-:W-:-:S05]  /*4030*/  FADD.FTZ R184, R189, R184 ;  /* 0x000000b8bdb87221 */ /* 0x000fca0000010000 */
[----:B------:R-:W-:Y:S02]  /*4040*/  MOV R193, R184 ;  /* 0x000000b800c17202 */ /* 0x000fe40000000f00 */
[----:B------:R-:W-:-:S07]  /*4050*/  MOV R130, R191 ;  /* 0x000000bf00827202 */ /* 0x000fce0000000f00 */
[----:B------:R-:W-:Y:S05]  /*4060*/  WARPSYNC.COLLECTIVE R190, `(.L_x_5885) ;  /* 0x00000000be087348 */ /* 0x000fea0003c00000 */
[----:B------:R0:W1:Y:S02]  /*4070*/  SHFL.DOWN P6, R191, R193, R192, R195 ;  /* 0x080000c0c1bf7389 */ /* 0x00006400000c00c3 */
[----:B01----:R-:W-:Y:S01]  /*4080*/  ENDCOLLECTIVE ;  /* 0x000000000000791b */ /* 0x003fe20003800000 */
.L_x_5885:
[----:B------:R-:W-:Y:S01]  /*4090*/  MOV R131, R191 ;  /* 0x000000bf00837202 */ /* 0x000fe20000000f00 */
[----:B------:R-:W-:Y:S06]  /*40a0*/  BRA `(.L_x_5886) ;  /* 0xffffffd8008c7947 */ /* 0x000fec000383ffff */
.L_x_5887:
        /* <DEDUP_REMOVED lines=13> */
.L_x_11912:


//--------------------- .text._ZN10layer_norm13ln_bwd_kernelINS_13Kernel_traitsIf13__nv_bfloat16fS2_fjLj2560ELj1ELj1ELj4ELj8ENS_18Kernel_traits_baseILj2560EfS2_fS2_fjLj128EEEEELb1ELb1ELb0ELb1EEEvNS_9BwdParamsE --------------------------
	.section	.text._ZN10layer_norm13ln_bwd_kernelINS_13Kernel_traitsIf13__nv_bfloat16fS2_fjLj2560ELj1ELj1ELj4ELj8ENS_18Kernel_traits_baseILj2560EfS2_fS2_fjLj128EEEEELb1ELb1ELb0ELb1EEEvNS_9BwdParamsE,"ax",@progbits
	.align	128
        .global         _ZN10layer_norm13ln_bwd_kernelINS_13Kernel_traitsIf13__nv_bfloat16fS2_fjLj2560ELj1ELj1ELj4ELj8ENS_18Kernel_traits_baseILj2560EfS2_fS2_fjLj128EEEEELb1ELb1ELb0ELb1EEEvNS_9BwdParamsE
        .type           _ZN10layer_norm13ln_bwd_kernelINS_13Kernel_traitsIf13__nv_bfloat16fS2_fjLj2560ELj1ELj1ELj4ELj8ENS_18Kernel_traits_baseILj2560EfS2_fS2_fjLj128EEEEELb1ELb1ELb0ELb1EEEvNS_9BwdParamsE,@function
        .size           _ZN10layer_norm13ln_bwd_kernelINS_13Kernel_traitsIf13__nv_bfloat16fS2_fjLj2560ELj1ELj1ELj4ELj8ENS_18Kernel_traits_baseILj2560EfS2_fS2_fjLj128EEEEELb1ELb1ELb0ELb1EEEvNS_9BwdParamsE,(.L_x_11913 - _ZN10layer_norm13ln_bwd_kernelINS_13Kernel_traitsIf13__nv_bfloat16fS2_fjLj2560ELj1ELj1ELj4ELj8ENS_18Kernel_traits_baseILj2560EfS2_fS2_fjLj128EEEEELb1ELb1ELb0ELb1EEEvNS_9BwdParamsE)
        .other          _ZN10layer_norm13ln_bwd_kernelINS_13Kernel_traitsIf13__nv_bfloat16fS2_fjLj2560ELj1ELj1ELj4ELj8ENS_18Kernel_traits_baseILj2560EfS2_fS2_fjLj128EEEEELb1ELb1ELb0ELb1EEEvNS_9BwdParamsE,@"STO_CUDA_ENTRY STV_DEFAULT"
_ZN10layer_norm13ln_bwd_kernelINS_13Kernel_traitsIf13__nv_bfloat16fS2_fjLj2560ELj1ELj1ELj4ELj8ENS_18Kernel_traits_baseILj2560EfS2_fS2_fjLj128EEEEELb1ELb1ELb0ELb1EEEvNS_9BwdParamsE:
.text._ZN10layer_norm13ln_bwd_kernelINS_13Kernel_traitsIf13__nv_bfloat16fS2_fjLj2560ELj1ELj1ELj4ELj8ENS_18Kernel_traits_baseILj2560EfS2_fS2_fjLj128EEEEELb1ELb1ELb0ELb1EEEvNS_9BwdParamsE:
        /* <DEDUP_REMOVED lines=46> */
.L_x_5888:
        /* <DEDUP_REMOVED lines=53> */
[----:B0-----:R-:W-:-:S07]  /*0630*/  CS2R R176, SRZ ;  /* 0x0000000000b07805 */ /* 0x001fce000001ff00 */
.L_x_5891:
[----:B------:R-:W0:Y:S01]  /*0640*/  LDC.64 R76, c[0x0][0x250] ;  /* 0x00009400ff4c7b82 */ /* 0x000e220000000a00 */
        /* <DEDUP_REMOVED lines=8> */
[----:B------:R-:W3:Y:S01]  /*06d0*/  @P0 LDC.64 R74, c[0x0][0x270] ;  /* 0x00009c00ff4a0b82 */ /* 0x000ee20000000a00 */
[----:B0-----:R-:W-:-:S07]  /*06e0*/  IMAD.WIDE R76, R121, 0x4, R76 ;  /* 0x00000004794c7825 */ /* 0x001fce00078e024c */
[----:B------:R-:W0:Y:S01]  /*06f0*/  LDC.64 R98, c[0x0][0x258] ;  /* 0x00009600ff627b82 */ /* 0x000e220000000a00 */
[C---:B-1----:R-:W-:Y:S01]  /*0700*/  IMAD.WIDE.U32 R88, R189.reuse, 0x8, R80 ;  /* 0x00000008bd587825 */ /* 0x042fe200078e0050 */
[----:B------:R1:W4:Y:S01]  /*0710*/  LDG.E R186, desc[UR4][R76.64] ;  /* 0x000000044cba7981 */ /* 0x000322000c1e1900 */
[C---:B------:R-:W-:Y:S02]  /*0720*/  IADD3 R185, R189.reuse, 0x100, RZ ;  /* 0x00000100bdb97810 */ /* 0x040fe40007ffe0ff */
[C---:B--2---:R-:W-:Y:S02]  /*0730*/  IMAD.WIDE.U32 R68, R189.reuse, 0x10, R2 ;  /* 0x00000010bd447825 */ /* 0x044fe400078e0002 */
[----:B------:R-:W2:Y:S01]  /*0740*/  LDG.E.64 R88, desc[UR4][R88.64] ;  /* 0x0000000458587981 */ /* 0x000ea2000c1e1b00 */
[----:B------:R-:W-:Y:S01]  /*0750*/  IADD3 R187, R189, 0x80, RZ ;  /* 0x00000080bdbb7810 */ /* 0x000fe20007ffe0ff */
[----:B------:R-:W1:Y:S01]  /*0760*/  LDC.64 R116, c[0x0][0x240] ;  /* 0x00009000ff747b82 */ /* 0x000e620000000a00 */
[----:B---3--:R-:W-:Y:S01]  /*0770*/  @P0 LEA R74, P1, R121, R74, 0x1 ;  /* 0x0000004a794a0211 */ /* 0x008fe200078208ff */
[----:B------:R-:W-:-:S03]  /*0780*/  IMAD.WIDE.U32 R92, R185, 0x8, R80 ;  /* 0x00000008b95c7825 */ /* 0x000fc600078e0050 */
[C---:B------:R-:W-:Y:S02]  /*0790*/  @P0 LEA.HI.X R75, R121.reuse, R75, R70, 0x1, P1 ;  /* 0x0000004b794b0211 */ /* 0x040fe400008f0c46 */
[----:B------:R-:W3:Y:S01]  /*07a0*/  LDG.E.128 R68, desc[UR4][R68.64] ;  /* 0x0000000444447981 */ /* 0x000ee2000c1e1d00 */
[----:B0-----:R-:W-:Y:S01]  /*07b0*/  IMAD.WIDE R110, R121, 0x4, R98 ;  /* 0x00000004796e7825 */ /* 0x001fe200078e0262 */
[----:B------:R-:W-:Y:S02]  /*07c0*/  IADD3 R181, R189, 0x200, RZ ;  /* 0x00000200bdb57810 */ /* 0x000fe40007ffe0ff */
[----:B------:R-:W3:Y:S01]  /*07d0*/  LDG.E.64 R92, desc[UR4][R92.64] ;  /* 0x000000045c5c7981 */ /* 0x000ee2000c1e1b00 */
[----:B------:R-:W-:-:S03]  /*07e0*/  IMAD.WIDE.U32 R90, R187, 0x8, R80 ;  /* 0x00000008bb5a7825 */ /* 0x000fc600078e0050 */
[----:B------:R0:W3:Y:S01]  /*07f0*/  LDG.E R180, desc[UR4][R110.64] ;  /* 0x000000046eb47981 */ /* 0x0000e2000c1e1900 */
[----:B------:R-:W-:-:S03]  /*0800*/  IMAD.WIDE.U32 R72, R187, 0x10, R2 ;  /* 0x00000010bb487825 */ /* 0x000fc600078e0002 */
[----:B------:R-:W3:Y:S01]  /*0810*/  @P0 LDG.E.U16 R184, desc[UR4][R74.64] ;  /* 0x000000044ab80981 */ /* 0x000ee2000c1e1500 */
[----:B-1----:R-:W-:-:S03]  /*0820*/  IMAD.WIDE.U32 R76, R185, 0x10, R2 ;  /* 0x00000010b94c7825 */ /* 0x002fc600078e0002 */
[----:B------:R-:W3:Y:S01]  /*0830*/  LDG.E.64 R90, desc[UR4][R90.64] ;  /* 0x000000045a5a7981 */ /* 0x000ee2000c1e1b00 */
[----:B------:R-:W-:-:S03]  /*0840*/  IMAD.WIDE.U32 R96, R181, 0x8, R80 ;  /* 0x00000008b5607825 */ /* 0x000fc600078e0050 */
[----:B------:R-:W3:Y:S04]  /*0850*/  LDG.E.128 R76, desc[UR4][R76.64] ;  /* 0x000000044c4c7981 */ /* 0x000ee8000c1e1d00 */
[----:B------:R-:W3:Y:S01]  /*0860*/  LDG.E.128 R72, desc[UR4][R72.64] ;  /* 0x0000000448487981 */ /* 0x000ee2000c1e1d00 */
[----:B------:R-:W-:-:S03]  /*0870*/  IADD3 R183, R189, 0x180, RZ ;  /* 0x00000180bdb77810 */ /* 0x000fc60007ffe0ff */
[----:B------:R-:W3:Y:S02]  /*0880*/  LDG.E.64 R96, desc[UR4][R96.64] ;  /* 0x0000000460607981 */ /* 0x000ee4000c1e1b00 */
[----:B------:R-:W-:-:S04]  /*0890*/  IMAD.WIDE.U32 R94, R183, 0x8, R80 ;  /* 0x00000008b75e7825 */ /* 0x000fc800078e0050 */
[----:B------:R-:W-:Y:S02]  /*08a0*/  IMAD.WIDE.U32 R82, R183, 0x10, R2 ;  /* 0x00000010b7527825 */ /* 0x000fe400078e0002 */
[----:B------:R-:W3:Y:S01]  /*08b0*/  LDG.E.64 R94, desc[UR4][R94.64] ;  /* 0x000000045e5e7981 */ /* 0x000ee2000c1e1b00 */
[----:B------:R-:W-:-:S03]  /*08c0*/  IADD3 R125, R189, 0x200, RZ ;  /* 0x00000200bd7d7810 */ /* 0x000fc60007ffe0ff */
[----:B------:R-:W3:Y:S02]  /*08d0*/  LDG.E.128 R80, desc[UR4][R82.64] ;  /* 0x0000000452507981 */ /* 0x000ee4000c1e1d00 */
[----:B------:R-:W-:Y:S02]  /*08e0*/  IMAD.WIDE.U32 R84, R125, 0x10, R2 ;  /* 0x000000107d547825 */ /* 0x000fe400078e0002 */
[----:B------:R-:W1:Y:S04]  /*08f0*/  LDC.64 R2, c[0x0][0x2c8] ;  /* 0x0000b200ff027b82 */ /* 0x000e680000000a00 */
[----:B------:R-:W3:Y:S01]  /*0900*/  LDG.E.128 R84, desc[UR4][R84.64] ;  /* 0x0000000454547981 */ /* 0x000ee2000c1e1d00 */
[----:B-1----:R-:W-:-:S04]  /*0910*/  ISETP.NE.U32.AND P1, PT, R2, RZ, PT ;  /* 0x000000ff0200720c */ /* 0x002fc80003f25070 */
[----:B------:R-:W-:-:S13]  /*0920*/  ISETP.NE.AND.EX P1, PT, R3, RZ, PT, P1 ;  /* 0x000000ff0300720c */ /* 0x000fda0003f25310 */
[----:B------:R-:W1:Y:S08]  /*0930*/  @P1 LDC.64 R104, c[0x0][0x2c8] ;  /* 0x0000b200ff681b82 */ /* 0x000e700000000a00 */
[----:B------:R-:W0:Y:S08]  /*0940*/  @P1 LDC.64 R102, c[0x0][0x2c8] ;  /* 0x0000b200ff661b82 */ /* 0x000e300000000a00 */
[----:B------:R-:W0:Y:S08]  /*0950*/  @P1 LDC.64 R98, c[0x0][0x2c8] ;  /* 0x0000b200ff621b82 */ /* 0x000e300000000a00 */
[----:B------:R-:W0:Y:S01]  /*0960*/  @P1 LDC.64 R100, c[0x0][0x2c8] ;  /* 0x0000b200ff641b82 */ /* 0x000e220000000a00 */
[----:B------:R-:W-:Y:S01]  /*0970*/  ISETP.NE.AND P2, PT, RZ, UR10, PT ;  /* 0x0000000aff007c0c */ /* 0x000fe2000bf45270 */
[----:B-1----:R-:W-:Y:S01]  /*0980*/  @P1 IMAD.WIDE.U32 R104, R187, 0x10, R104 ;  /* 0x00000010bb681825 */ /* 0x002fe200078e0068 */
[----:B------:R-:W-:-:S04]  /*0990*/  LOP3.LUT P4, RZ, R0, 0xff, RZ, 0xc0, !PT ;  /* 0x000000ff00ff7812 */ /* 0x000fc8000788c0ff */
[----:B-----5:R-:W5:Y:S01]  /*09a0*/  @P1 LDG.E.128 R48, desc[UR4][R104.64] ;  /* 0x0000000468301981 */ /* 0x020f62000c1e1d00 */
[----:B0-----:R-:W-:Y:S01]  /*09b0*/  @P1 IMAD.WIDE.U32 R102, R185, 0x10, R102 ;  /* 0x00000010b9661825 */ /* 0x001fe200078e0066 */
[----:B------:R-:W0:Y:S03]  /*09c0*/  @P1 LDC.64 R106, c[0x0][0x2c8] ;  /* 0x0000b200ff6a1b82 */ /* 0x000e260000000a00 */
[----:B------:R-:W-:Y:S01]  /*09d0*/  IMAD.WIDE.U32 R108, R189, 0x4, R116 ;  /* 0x00000004bd6c7825 */ /* 0x000fe200078e0074 */
[----:B------:R-:W5:Y:S03]  /*09e0*/  @P1 LDG.E.128 R52, desc[UR4][R102.64] ;  /* 0x0000000466341981 */ /* 0x000f66000c1e1d00 */
[----:B------:R-:W-:Y:S02]  /*09f0*/  @P1 IMAD.WIDE.U32 R98, R183, 0x10, R98 ;  /* 0x00000010b7621825 */ /* 0x000fe400078e0062 */
[----:B------:R1:W5:Y:S04]  /*0a00*/  LDG.E R109, desc[UR4][R108.64] ;  /* 0x000000046c6d7981 */ /* 0x000368000c1e1900 */
[----:B------:R3:W5:Y:S01]  /*0a10*/  @P1 LDG.E.128 R56, desc[UR4][R98.64] ;  /* 0x0000000462381981 */ /* 0x000762000c1e1d00 */
[----:B------:R-:W-:-:S05]  /*0a20*/  @P1 IMAD.WIDE.U32 R100, R125, 0x10, R100 ;  /* 0x000000107d641825 */ /* 0x000fca00078e0064 */
[----:B------:R3:W5:Y:S01]  /*0a30*/  @P1 LDG.E.128 R60, desc[UR4][R100.64] ;  /* 0x00000004643c1981 */ /* 0x000762000c1e1d00 */
[----:B------:R-:W-:Y:S01]  /*0a40*/  IMAD.WIDE.U32 R110, R187, 0x4, R116 ;  /* 0x00000004bb6e7825 */ /* 0x000fe200078e0074 */
[----:B-1----:R-:W-:-:S03]  /*0a50*/  MOV R108, 0x3f800000 ;  /* 0x3f800000006c7802 */ /* 0x002fc60000000f00 */
[--C-:B------:R-:W-:Y:S02]  /*0a60*/  IMAD.WIDE.U32 R112, R185, 0x4, R116.reuse ;  /* 0x00000004b9707825 */ /* 0x100fe400078e0074 */
[----:B------:R-:W5:Y:S02]  /*0a70*/  LDG.E R110, desc[UR4][R110.64] ;  /* 0x000000046e6e7981 */ /* 0x000f64000c1e1900 */
[--C-:B------:R-:W-:Y:S02]  /*0a80*/  IMAD.WIDE.U32 R114, R183, 0x4, R116.reuse ;  /* 0x00000004b7727825 */ /* 0x100fe400078e0074 */
[----:B------:R-:W5:Y:S02]  /*0a90*/  LDG.E R112, desc[UR4][R112.64] ;  /* 0x0000000470707981 */ /* 0x000f64000c1e1900 */
[----:B------:R-:W-:Y:S02]  /*0aa0*/  IMAD.WIDE.U32 R116, R125, 0x4, R116 ;  /* 0x000000047d747825 */ /* 0x000fe400078e0074 */
[----:B------:R1:W5:Y:S04]  /*0ab0*/  LDG.E R114, desc[UR4][R114.64] ;  /* 0x0000000472727981 */ /* 0x000368000c1e1900 */
[----:B------:R1:W5:Y:S01]  /*0ac0*/  LDG.E R116, desc[UR4][R116.64] ;  /* 0x0000000474747981 */ /* 0x000362000c1e1900 */
[----:B0-----:R-:W-:-:S05]  /*0ad0*/  @P1 IMAD.WIDE.U32 R106, R189, 0x10, R106 ;  /* 0x00000010bd6a1825 */ /* 0x001fca00078e006a */
[----:B------:R0:W5:Y:S01]  /*0ae0*/  @P1 LDG.E.128 R44, desc[UR4][R106.64] ;  /* 0x000000046a2c1981 */ /* 0x000162000c1e1d00 */
[----:B------:R-:W-:Y:S01]  /*0af0*/  UMOV UR6, 0xffffffff ;  /* 0xffffffff00067882 */ /* 0x000fe20000000000 */
[----:B------:R-:W-:Y:S02]  /*0b00*/  LOP3.LUT P1, RZ, R118, 0x1f, RZ, 0xc0, !PT ;  /* 0x0000001f76ff7812 */ /* 0x000fe4000782c0ff */
[----:B----4-:R-:W-:Y:S02]  /*0b10*/  FSEL R205, R186, RZ, !P2 ;  /* 0x000000ffbacd7208 */ /* 0x010fe40005000000 */
[----:B--2---:R-:W-:Y:S02]  /*0b20*/  MOV R0, R88 ;  /* 0x0000005800007202 */ /* 0x004fe40000000f00 */
[----:B------:R-:W-:Y:S02]  /*0b30*/  SHF.R.U64 R194, R88, 0x10, R89 ;  /* 0x0000001058c27819 */ /* 0x000fe40000001259 */
[----:B------:R-:W-:-:S02]  /*0b40*/  MOV R104, R89 ;  /* 0x0000005900687202 */ /* 0x000fc40000000f00 */
[----:B------:R-:W-:Y:S02]  /*0b50*/  SHF.R.U32.HI R192, RZ, 0x10, R89 ;  /* 0x00000010ffc07819 */ /* 0x000fe40000011659 */
[----:B------:R-:W-:Y:S01]  /*0b60*/  SHF.L.U32 R195, R0, 0x10, RZ ;  /* 0x0000001000c37819 */ /* 0x000fe200000006ff */
[C---:B---3--:R-:W-:Y:S01]  /*0b70*/  FADD.FTZ R89, -R205.reuse, R68 ;  /* 0x00000044cd597221 */ /* 0x048fe20000010100 */
[C---:B------:R-:W-:Y:S01]  /*0b80*/  FADD.FTZ R99, -R205.reuse, R69 ;  /* 0x00000045cd637221 */ /* 0x040fe20000010100 */
[C---:B------:R-:W-:Y:S01]  /*0b90*/  FADD.FTZ R103, -R205.reuse, R70 ;  /* 0x00000046cd677221 */ /* 0x040fe20000010100 */
[----:B------:R-:W-:Y:S01]  /*0ba0*/  FADD.FTZ R101, -R205, R71 ;  /* 0x00000047cd657221 */ /* 0x000fe20000010100 */
[--C-:B------:R-:W-:Y:S01]  /*0bb0*/  SHF.R.U64 R200, R92, 0x10, R93.reuse ;  /* 0x000000105cc87819 */ /* 0x100fe2000000125d */
[C---:B------:R-:W-:Y:S01]  /*0bc0*/  FMUL.FTZ R0, R180.reuse, R89 ;  /* 0x00000059b4007220 */ /* 0x040fe20000410000 */
[----:B------:R-:W-:Y:S01]  /*0bd0*/  MOV R100, R93 ;  /* 0x0000005d00647202 */ /* 0x000fe20000000f00 */
[C---:B------:R-:W-:Y:S01]  /*0be0*/  FMUL.FTZ R103, R180.reuse, R103 ;  /* 0x00000067b4677220 */ /* 0x040fe20000410000 */
[----:B------:R-:W-:Y:S01]  /*0bf0*/  SHF.R.U32.HI R102, RZ, 0x10, R93 ;  /* 0x00000010ff667819 */ /* 0x000fe2000001165d */
[----:B------:R-:W-:Y:S01]  /*0c00*/  FMUL.FTZ R93, R180, R99 ;  /* 0x00000063b45d7220 */ /* 0x000fe20000410000 */
[----:B------:R-:W-:Y:S01]  /*0c10*/  SHF.L.U32 R194, R194, 0x10, RZ ;  /* 0x00000010c2c27819 */ /* 0x000fe200000006ff */
[----:B------:R-:W-:Y:S01]  /*0c20*/  FADD.FTZ R156, R195, R156 ;  /* 0x0000009cc39c7221 */ /* 0x000fe20000010000 */
[----:B------:R-:W-:Y:S01]  /*0c30*/  SHF.L.U32 R71, R104, 0x10, RZ ;  /* 0x0000001068477819 */ /* 0x000fe200000006ff */
[----:B------:R-:W-:Y:S01]  /*0c40*/  FFMA.FTZ R177, R0, R195, R177 ;  /* 0x000000c300b17223 */ /* 0x000fe200000100b1 */
[----:B------:R-:W-:Y:S01]  /*0c50*/  SHF.L.U32 R70, R192, 0x10, RZ ;  /* 0x00000010c0467819 */ /* 0x000fe200000006ff */
[----:B------:R-:W-:Y:S01]  /*0c60*/  FMUL.FTZ R192, R180, R101 ;  /* 0x00000065b4c07220 */ /* 0x000fe20000410000 */
[----:B------:R-:W-:Y:S01]  /*0c70*/  FMUL.FTZ R195, R40, R195 ;  /* 0x000000c328c37220 */ /* 0x000fe20000410000 */
[----:B------:R-:W-:Y:S01]  /*0c80*/  @P0 SHF.L.U32 R108, R184, 0x10, RZ ;  /* 0x00000010b86c0819 */ /* 0x000fe200000006ff */
[----:B------:R-:W-:Y:S01]  /*0c90*/  FADD.FTZ R157, R194, R157 ;  /* 0x0000009dc29d7221 */ /* 0x000fe20000010000 */
[--C-:B------:R-:W-:Y:S01]  /*0ca0*/  SHF.R.U64 R186, R90, 0x10, R91.reuse ;  /* 0x000000105aba7819 */ /* 0x100fe2000000125b */
[-C--:B------:R-:W-:Y:S01]  /*0cb0*/  FFMA.FTZ R176, R93, R194.reuse, R176 ;  /* 0x000000c25db07223 */ /* 0x080fe200000100b0 */
[----:B------:R-:W-:Y:S01]  /*0cc0*/  MOV R98, R91 ;  /* 0x0000005b00627202 */ /* 0x000fe20000000f00 */
[----:B------:R-:W-:Y:S01]  /*0cd0*/  FADD.FTZ R154, R71, R154 ;  /* 0x0000009a479a7221 */ /* 0x000fe20000010000 */
[----:B------:R-:W-:Y:S01]  /*0ce0*/  SHF.R.U32.HI R184, RZ, 0x10, R91 ;  /* 0x00000010ffb87819 */ /* 0x000fe2000001165b */
[----:B------:R-:W-:Y:S01]  /*0cf0*/  FADD.FTZ R91, -R205, R73 ;  /* 0x00000049cd5b7221 */ /* 0x000fe20000010100 */
[-C--:B------:R-:W-:Y:S01]  /*0d00*/  FFMA.FTZ R174, R103, R71.reuse, R174 ;  /* 0x0000004767ae7223 */ /* 0x080fe200000100ae */
[----:B------:R-:W-:Y:S01]  /*0d10*/  FMUL.FTZ R196, R42, R71 ;  /* 0x000000472ac47220 */ /* 0x000fe20000410000 */
[----:B------:R-:W-:Y:S01]  /*0d20*/  FMUL.FTZ R194, R41, R194 ;  /* 0x000000c229c27220 */ /* 0x000fe20000410000 */
[----:B------:R-:W-:Y:S01]  /*0d30*/  FADD.FTZ R155, R70, R155 ;  /* 0x0000009b469b7221 */ /* 0x000fe20000010000 */
[-C--:B------:R-:W-:Y:S01]  /*0d40*/  FFMA.FTZ R175, R192, R70.reuse, R175 ;  /* 0x00000046c0af7223 */ /* 0x080fe200000100af */
[----:B------:R-:W-:Y:S01]  /*0d50*/  FMUL.FTZ R197, R43, R70 ;  /* 0x000000462bc57220 */ /* 0x000fe20000410000 */
[----:B------:R-:W-:Y:S01]  /*0d60*/  FADD.FTZ R71, RZ, R195 ;  /* 0x000000c3ff477221 */ /* 0x000fe20000010000 */
[C---:B-1----:R-:W-:Y:S01]  /*0d70*/  FADD.FTZ R115, -R205.reuse, R72 ;  /* 0x00000048cd737221 */ /* 0x042fe20000010100 */
[C---:B------:R-:W-:Y:S01]  /*0d80*/  FADD.FTZ R117, -R205.reuse, R74 ;  /* 0x0000004acd757221 */ /* 0x040fe20000010100 */
[----:B------:R-:W-:Y:S01]  /*0d90*/  FFMA.FTZ R70, R0, R195, RZ ;  /* 0x000000c300467223 */ /* 0x000fe200000100ff */
[----:B------:R-:W-:Y:S01]  /*0da0*/  MOV R88, R90 ;  /* 0x0000005a00587202 */ /* 0x000fe20000000f00 */
[----:B------:R-:W-:Y:S01]  /*0db0*/  FADD.FTZ R191, -R205, R79 ;  /* 0x0000004fcdbf7221 */ /* 0x000fe20000010100 */
[----:B------:R-:W-:-:S02]  /*0dc0*/  SHF.L.U32 R72, R186, 0x10, RZ ;  /* 0x00000010ba487819 */ /* 0x000fc400000006ff */
[----:B------:R-:W-:Y:S01]  /*0dd0*/  SHF.L.U32 R74, R184, 0x10, RZ ;  /* 0x00000010b84a7819 */ /* 0x000fe200000006ff */
[----:B------:R-:W-:Y:S01]  /*0de0*/  FMUL.FTZ R184, R180, R91 ;  /* 0x0000005bb4b87220 */ /* 0x000fe20000410000 */
[----:B------:R-:W-:Y:S01]  /*0df0*/  FADD.FTZ R71, R71, R194 ;  /* 0x000000c247477221 */ /* 0x000fe20000010000 */
[----:B------:R-:W-:Y:S01]  /*0e00*/  SHF.L.U32 R79, R100, 0x10, RZ ;  /* 0x00000010644f7819 */ /* 0x000fe200000006ff */
[----:B------:R-:W-:Y:S01]  /*0e10*/  FFMA.FTZ R70, R93, R194, R70 ;  /* 0x000000c25d467223 */ /* 0x000fe20000010046 */
[----:B------:R-:W-:Y:S01]  /*0e20*/  SHF.R.U64 R190, R96, 0x10, R97 ;  /* 0x0000001060be7819 */ /* 0x000fe20000001261 */
        /* <DEDUP_REMOVED lines=14> */
[----:B------:R-:W-:Y:S01]  /*0f10*/  FADD.FTZ R105, -R205, R75 ;  /* 0x0000004bcd697221 */ /* 0x000fe20000010100 */
[----:B------:R-:W-:Y:S01]  /*0f20*/  MOV R188, R97 ;  /* 0x0000006100bc7202 */ /* 0x000fe20000000f00 */
[----:B------:R-:W-:Y:S01]  /*0f30*/  FADD.FTZ R70, R73, R190 ;  /* 0x000000be49467221 */ /* 0x000fe20000010000 */
[----:B------:R-:W-:Y:S01]  /*0f40*/  SHF.L.U32 R75, R98, 0x10, RZ ;  /* 0x00000010624b7819 */ /* 0x000fe200000006ff */
[----:B------:R-:W-:Y:S01]  /*0f50*/  FFMA.FTZ R71, R115, R190, R72 ;  /* 0x000000be73477223 */ /* 0x000fe20000010048 */
[----:B------:R-:W-:Y:S01]  /*0f60*/  MOV R90, R92 ;  /* 0x0000005c005a7202 */ /* 0x000fe20000000f00 */
[C---:B------:R-:W-:Y:S01]  /*0f70*/  FADD.FTZ R193, -R205.reuse, R81 ;  /* 0x00000051cdc17221 */ /* 0x040fe20000010100 */
[----:B------:R-:W-:Y:S01]  /*0f80*/  MOV R92, R94 ;  /* 0x0000005e005c7202 */ /* 0x000fe20000000f00 */
[----:B------:R-:W-:Y:S01]  /*0f90*/  FADD.FTZ R73, R70, R191 ;  /* 0x000000bf46497221 */ /* 0x000fe20000010000 */
[----:B------:R-:W-:Y:S01]  /*0fa0*/  SHF.L.U32 R91, R188, 0x10, RZ ;  /* 0x00000010bc5b7819 */ /* 0x000fe200000006ff */
[----:B------:R-:W-:Y:S01]  /*0fb0*/  FMUL.FTZ R188, R38, R75 ;  /* 0x0000004b26bc7220 */ /* 0x000fe20000410000 */
[----:B------:R-:W-:Y:S01]  /*0fc0*/  FMUL.FTZ R117, R180, R117 ;  /* 0x00000075b4757220 */ /* 0x000fe20000410000 */
[----:B------:R-:W-:Y:S01]  /*0fd0*/  FFMA.FTZ R70, R184, R191, R71 ;  /* 0x000000bfb8467223 */ /* 0x000fe20000010047 */
[----:B------:R-:W-:Y:S01]  /*0fe0*/  FADD.FTZ R111, -R205, R77 ;  /* 0x0000004dcd6f7221 */ /* 0x000fe20000010100 */
[----:B------:R-:W-:Y:S01]  /*0ff0*/  SHF.L.U32 R81, R92, 0x10, RZ ;  /* 0x000000105c517819 */ /* 0x000fe200000006ff */
[----:B------:R-:W-:Y:S01]  /*1000*/  FMUL.FTZ R92, R180, R193 ;  /* 0x000000c1b45c7220 */ /* 0x000fe20000410000 */
[----:B------:R-:W-:Y:S01]  /*1010*/  SHF.L.U32 R77, R90, 0x10, RZ ;  /* 0x000000105a4d7819 */ /* 0x000fe200000006ff */
[----:B------:R-:W-:Y:S01]  /*1020*/  FMUL.FTZ R193, R39, R74 ;  /* 0x0000004a27c17220 */ /* 0x000fe20000410000 */
[----:B------:R-:W-:Y:S01]  /*1030*/  FADD.FTZ R72, R73, R188 ;  /* 0x000000bc49487221 */ /* 0x000fe20000010000 */
[----:B0-----:R-:W-:Y:S01]  /*1040*/  FADD.FTZ R107, -R205, R76 ;  /* 0x0000004ccd6b7221 */ /* 0x001fe20000010100 */
[----:B------:R-:W-:Y:S01]  /*1050*/  FMUL.FTZ R186, R180, R105 ;  /* 0x00000069b4ba7220 */ /* 0x000fe20000410000 */
[----:B------:R-:W-:Y:S01]  /*1060*/  FFMA.FTZ R71, R117, R188, R70 ;  /* 0x000000bc75477223 */ /* 0x000fe20000010046 */
[----:B------:R-:W-:Y:S01]  /*1070*/  SHF.L.U32 R76, R200, 0x10, RZ ;  /* 0x00000010c84c7819 */ /* 0x000fe200000006ff */
[----:B------:R-:W-:Y:S01]  /*1080*/  FMUL.FTZ R104, R32, R77 ;  /* 0x0000004d20687220 */ /* 0x000fe20000410000 */
[----:B------:R-:W-:Y:S01]  /*1090*/  FADD.FTZ R73, R72, R193 ;  /* 0x000000c148497221 */ /* 0x000fe20000010000 */
[----:B------:R-:W-:Y:S01]  /*10a0*/  FADD.FTZ R113, -R205, R78 ;  /* 0x0000004ecd717221 */ /* 0x000fe20000010100 */
[----:B------:R-:W-:Y:S01]  /*10b0*/  FMUL.FTZ R107, R180, R107 ;  /* 0x0000006bb46b7220 */ /* 0x000fe20000410000 */
[----:B------:R-:W-:Y:S01]  /*10c0*/  FFMA.FTZ R72, R186, R193, R71 ;  /* 0x000000c1ba487223 */ /* 0x000fe20000010047 */
[----:B------:R-:W-:Y:S01]  /*10d0*/  SHF.L.U32 R78, R102, 0x10, RZ ;  /* 0x00000010664e7819 */ /* 0x000fe200000006ff */
[----:B------:R-:W-:Y:S01]  /*10e0*/  FMUL.FTZ R102, R180, R111 ;  /* 0x0000006fb4667220 */ /* 0x000fe20000410000 */
[--C-:B------:R-:W-:Y:S01]  /*10f0*/  SHF.R.U64 R198, R94, 0x10, R95.reuse ;  /* 0x000000105ec67819 */ /* 0x100fe2000000125f */
[----:B------:R-:W-:Y:S01]  /*1100*/  FMUL.FTZ R111, R33, R76 ;  /* 0x0000004c216f7220 */ /* 0x000fe20000410000 */
[----:B------:R-:W-:Y:S01]  /*1110*/  MOV R106, R95 ;  /* 0x0000005f006a7202 */ /* 0x000fe20000000f00 */
[----:B------:R-:W-:Y:S01]  /*1120*/  FADD.FTZ R70, R73, R104 ;  /* 0x0000006849467221 */ /* 0x000fe20000010000 */
[----:B------:R-:W-:Y:S01]  /*1130*/  SHF.R.U32.HI R94, RZ, 0x10, R95 ;  /* 0x00000010ff5e7819 */ /* 0x000fe2000001165f */
[C---:B------:R-:W-:Y:S01]  /*1140*/  FADD.FTZ R95, -R205.reuse, R80 ;  /* 0x00000050cd5f7221 */ /* 0x040fe20000010100 */
[C---:B------:R-:W-:Y:S01]  /*1150*/  FADD.FTZ R199, -R205.reuse, R82 ;  /* 0x00000052cdc77221 */ /* 0x040fe20000010100 */
[C---:B------:R-:W-:Y:S01]  /*1160*/  FADD.FTZ R83, -R205.reuse, R83 ;  /* 0x00000053cd537221 */ /* 0x040fe20000010100 */
[C---:B------:R-:W-:Y:S01]  /*1170*/  FADD.FTZ R201, -R205.reuse, R84 ;  /* 0x00000054cdc97221 */ /* 0x040fe20000010100 */
[C---:B------:R-:W-:Y:S01]  /*1180*/  FADD.FTZ R85, -R205.reuse, R85 ;  /* 0x00000055cd557221 */ /* 0x040fe20000010100 */
[----:B------:R-:W-:Y:S01]  /*1190*/  FADD.FTZ R203, -R205, R86 ;  /* 0x00000056cdcb7221 */ /* 0x000fe20000010100 */
[----:B------:R-:W-:Y:S01]  /*11a0*/  FFMA.FTZ R71, R107, R104, R72 ;  /* 0x000000686b477223 */ /* 0x000fe20000010048 */
[----:B------:R-:W-:Y:S01]  /*11b0*/  FADD.FTZ R205, -R205, R87 ;  /* 0x00000057cdcd7221 */ /* 0x000fe20000010100 */
[----:B------:R-:W-:Y:S01]  /*11c0*/  SHF.L.U32 R87, R106, 0x10, RZ ;  /* 0x000000106a577819 */ /* 0x000fe200000006ff */
[----:B------:R-:W-:Y:S01]  /*11d0*/  FMUL.FTZ R106, R34, R79 ;  /* 0x0000004f226a7220 */ /* 0x000fe20000410000 */
[----:B------:R-:W-:Y:S01]  /*11e0*/  FADD.FTZ R73, R70, R111 ;  /* 0x0000006f46497221 */ /* 0x000fe20000010000 */
[----:B------:R-:W-:Y:S01]  /*11f0*/  FMUL.FTZ R105, R180, R113 ;  /* 0x00000071b4697220 */ /* 0x000fe20000410000 */
[----:B------:R-:W-:Y:S01]  /*1200*/  FFMA.FTZ R70, R102, R111, R71 ;  /* 0x0000006f66467223 */ /* 0x000fe20000010047 */
[----:B------:R-:W-:Y:S01]  /*1210*/  MOV R82, R96 ;  /* 0x0000006000527202 */ /* 0x000fe20000000f00 */
[----:B------:R-:W-:Y:S01]  /*1220*/  FMUL.FTZ R113, R35, R78 ;  /* 0x0000004e23717220 */ /* 0x000fe20000410000 */
[----:B------:R-:W-:Y:S01]  /*1230*/  SHF.R.U32.HI R96, RZ, 0x10, R97 ;  /* 0x00000010ff607819 */ /* 0x000fe20000011661 */
        /* <DEDUP_REMOVED lines=8> */
[----:B------:R-:W-:Y:S01]  /*12c0*/  FMUL.FTZ R99, R29, R80 ;  /* 0x000000501d637220 */ /* 0x000fe20000410000 */
[----:B------:R-:W-:Y:S02]  /*12d0*/  FADD.FTZ R70, R73, R96 ;  /* 0x0000006049467221 */ /* 0x000fe40000010000 */
        /* <DEDUP_REMOVED lines=79> */
.L_x_5902:
[----:B------:R-:W3:Y:S01]  /*17d0*/  S2R R74, SR_CgaCtaId ;  /* 0x00000000004a7919 */ /* 0x000ee20000008800 */
[----:B------:R-:W-:Y:S01]  /*17e0*/  MOV R73, 0x400 ;  /* 0x0000040000497802 */ /* 0x000fe20000000f00 */
[----:B------:R-:W4:Y:S01]  /*17f0*/  LDC.64 R76, c[0x0][0x220] ;  /* 0x00008800ff4c7b82 */ /* 0x000f220000000a00 */
[----:B------:R-:W-:Y:S01]  /*1800*/  @!P1 LOP3.LUT R69, R69, 0x3, RZ, 0xc0, !PT ;  /* 0x0000000345459812 */ /* 0x000fe200078ec0ff */
[----:B--2---:R-:W-:Y:S01]  /*1810*/  FADD.FTZ R81, R72, R81 ;  /* 0x0000005148517221 */ /* 0x004fe20000010000 */
[----:B-1----:R-:W-:Y:S01]  /*1820*/  FADD.FTZ R80, R70, R71 ;  /* 0x0000004746507221 */ /* 0x002fe20000010000 */
        /* <DEDUP_REMOVED lines=11> */
[----:B0-----:R-:W0:Y:S01]  /*18e0*/  LDS.128 R68, [R91+0x2800] ;  /* 0x002800005b447984 */ /* 0x001e220000000c00 */
[----:B------:R-:W-:Y:S02]  /*18f0*/  ISETP.NE.AND.EX P1, PT, R3, RZ, PT, P1 ;  /* 0x000000ff0300720c */ /* 0x000fe40003f25310 */
[C---:B------:R-:W-:Y:S01]  /*1900*/  LOP3.LUT P3, RZ, R109.reuse, 0xff00, RZ, 0xc0, !PT ;  /* 0x0000ff006dff7812 */ /* 0x040fe2000786c0ff */
[----:B------:R-:W1:Y:S01]  /*1910*/  LDS.128 R72, [R91+0x2810] ;  /* 0x002810005b487984 */ /* 0x000e620000000c00 */
[----:B------:R-:W-:Y:S01]  /*1920*/  LOP3.LUT P6, RZ, R109, 0xff000000, RZ, 0xc0, !PT ;  /* 0xff0000006dff7812 */ /* 0x000fe200078cc0ff */
        /* <DEDUP_REMOVED lines=23> */
[----:B------:R-:W-:Y:S01]  /*1aa0*/  FMUL.FTZ R71, R180, R103 ;  /* 0x00000067b4477220 */ /* 0x000fe20000410000 */
[----:B------:R-:W-:Y:S01]  /*1ab0*/  @P1 FADD.FTZ R70, R45, R70 ;  /* 0x000000462d461221 */ /* 0x000fe20000010000 */
[----:B------:R-:W-:Y:S01]  /*1ac0*/  @P1 FADD.FTZ R195, R44, R195 ;  /* 0x000000c32cc31221 */ /* 0x000fe20000010000 */
[----:B------:R-:W-:Y:S01]  /*1ad0*/  @P1 FADD.FTZ R80, R47, R80 ;  /* 0x000000502f501221 */ /* 0x000fe20000010000 */
[----:B------:R-:W-:Y:S01]  /*1ae0*/  @P1 FADD.FTZ R71, R46, R71 ;  /* 0x000000472e471221 */ /* 0x000fe20000010000 */
[-C--:B------:R-:W-:Y:S01]  /*1af0*/  FMUL.FTZ R2, R70, R108.reuse ;  /* 0x0000006c46027220 */ /* 0x080fe20000410000 */
[----:B------:R-:W-:Y:S01]  /*1b00*/  ISETP.NE.AND.EX P2, PT, RZ, UR15, PT, P2 ;  /* 0x0000000fff007c0c */ /* 0x000fe2000bf45320 */
[-C--:B------:R-:W-:Y:S01]  /*1b10*/  FMUL.FTZ R68, R80, R108.reuse ;  /* 0x0000006c50447220 */ /* 0x080fe20000410000 */
[----:B------:R-:W-:Y:S01]  /*1b20*/  FMUL.FTZ R69, R71, R108 ;  /* 0x0000006c47457220 */ /* 0x000fe20000410000 */
[----:B------:R-:W-:Y:S01]  /*1b30*/  FMUL.FTZ R81, R2, UR13 ;  /* 0x0000000d02517c20 */ /* 0x000fe20008410000 */
[----:B------:R-:W-:Y:S01]  /*1b40*/  MOV R93, RZ ;  /* 0x000000ff005d7202 */ /* 0x000fe20000000f00 */
[----:B------:R-:W-:Y:S01]  /*1b50*/  FMUL.FTZ R194, R68, UR13 ;  /* 0x0000000d44c27c20 */ /* 0x000fe20008410000 */
[----:B------:R-:W-:Y:S01]  /*1b60*/  FMUL.FTZ R197, R69, UR13 ;  /* 0x0000000d45c57c20 */ /* 0x000fe20008410000 */
[----:B------:R-:W-:Y:S01]  /*1b70*/  FMUL.FTZ R3, R21, R81 ;  /* 0x0000005115037220 */ /* 0x000fe20000410000 */
[----:B------:R-:W-:-:S04]  /*1b80*/  HFMA2.MMA R103, -RZ, RZ, 0, 0 ;  /* 0x00000000ff677435 */ /* 0x000fc800000001ff */
[----:B------:R-:W-:Y:S01]  /*1b90*/  FSEL R68, R3, RZ, P3 ;  /* 0x000000ff03447208 */ /* 0x000fe20001800000 */
[----:B------:R-:W-:Y:S01]  /*1ba0*/  FMUL.FTZ R3, R23, R194 ;  /* 0x000000c217037220 */ /* 0x000fe20000410000 */
[----:B------:R-:W0:Y:S02]  /*1bb0*/  @P2 LDC.64 R74, c[0x0][0x308] ;  /* 0x0000c200ff4a2b82 */ /* 0x000e240000000a00 */
[----:B------:R1:W3:Y:S02]  /*1bc0*/  F2F.BF16.F32 R192, R68 ;  /* 0x0000004400c07304 */ /* 0x0002e40000202000 */
[----:B------:R-:W-:-:S06]  /*1bd0*/  FSEL R72, R3, RZ, P6 ;  /* 0x000000ff03487208 */ /* 0x000fcc0003000000 */
[----:B------:R3:W4:Y:S01]  /*1be0*/  F2F.BF16.F32 R196, R72 ;  /* 0x0000004800c47304 */ /* 0x0007220000202000 */
[----:B0-----:R-:W-:Y:S01]  /*1bf0*/  @P2 IMAD.WIDE.U32 R74, R189, 0x10, R74 ;  /* 0x00000010bd4a2825 */ /* 0x001fe200078e004a */
[----:B--2---:R-:W-:Y:S02]  /*1c00*/  @P5 MOV R0, R78 ;  /* 0x0000004e00005202 */ /* 0x004fe40000000f00 */
[----:B-1----:R-:W-:Y:S02]  /*1c10*/  @P3 SHF.R.U64 R68, R78, 0x10, R79 ;  /* 0x000000104e443819 */ /* 0x002fe4000000124f */
[----:B------:R-:W-:Y:S01]  /*1c20*/  @P5 SHF.L.U32 R2, R0, 0x10, RZ ;  /* 0x0000001000025819 */ /* 0x000fe200000006ff */
[----:B------:R-:W-:Y:S01]  /*1c30*/  FMUL.FTZ R0, R195, R108 ;  /* 0x0000006cc3007220 */ /* 0x000fe20000410000 */
[----:B------:R-:W-:-:S03]  /*1c40*/  @P3 SHF.L.U32 R68, R68, 0x10, RZ ;  /* 0x0000001044443819 */ /* 0x000fc600000006ff */
[----:B------:R-:W-:Y:S02]  /*1c50*/  FMUL.FTZ R73, R0, UR13 ;  /* 0x0000000d00497c20 */ /* 0x000fe40008410000 */
[----:B------:R-:W-:Y:S01]  /*1c60*/  @P3 FMUL.FTZ R103, R81, R68 ;  /* 0x0000004451673220 */ /* 0x000fe20000410000 */
[----:B------:R-:W-:Y:S01]  /*1c70*/  ISETP.NE.U32.AND P3, PT, RZ, UR14, PT ;  /* 0x0000000eff007c0c */ /* 0x000fe2000bf65070 */
[----:B------:R-:W-:Y:S01]  /*1c80*/  FMUL.FTZ R0, R20, R73 ;  /* 0x0000004914007220 */ /* 0x000fe20000410000 */
[----:B------:R-:W-:Y:S01]  /*1c90*/  @P5 FMUL.FTZ R93, R73, R2 ;  /* 0x00000002495d5220 */ /* 0x000fe20000410000 */
[----:B------:R-:W-:Y:S01]  /*1ca0*/  FMUL.FTZ R2, R22, R197 ;  /* 0x000000c516027220 */ /* 0x000fe20000410000 */
[----:B---3--:R-:W-:Y:S01]  /*1cb0*/  IMAD.WIDE.U32 R72, R192, 0x10000, RZ ;  /* 0x00010000c0487825 */ /* 0x008fe200078e00ff */
[----:B----4-:R-:W-:Y:S02]  /*1cc0*/  SHF.L.U32 R81, R196, 0x10, RZ ;  /* 0x00000010c4517819 */ /* 0x010fe400000006ff */
[----:B------:R-:W-:-:S02]  /*1cd0*/  FSEL R0, R0, RZ, P5 ;  /* 0x000000ff00007208 */ /* 0x000fc40002800000 */
[----:B------:R-:W-:Y:S02]  /*1ce0*/  LOP3.LUT P5, RZ, R109, 0xff0000, RZ, 0xc0, !PT ;  /* 0x00ff00006dff7812 */ /* 0x000fe400078ac0ff */
[----:B------:R-:W0:Y:S01]  /*1cf0*/  F2F.BF16.F32 R109, R0 ;  /* 0x00000000006d7304 */ /* 0x000e220000202000 */
[----:B------:R-:W-:Y:S02]  /*1d00*/  ISETP.NE.AND.EX P3, PT, RZ, UR15, PT, P3 ;  /* 0x0000000fff007c0c */ /* 0x000fe4000bf65330 */
[----:B------:R-:W-:Y:S02]  /*1d10*/  FSEL R69, R2, RZ, P5 ;  /* 0x000000ff02457208 */ /* 0x000fe40002800000 */
[----:B------:R-:W1:Y:S01]  /*1d20*/  LDC.64 R2, c[0x0][0x2f8] ;  /* 0x0000be00ff027b82 */ /* 0x000e620000000a00 */
[----:B------:R-:W-:-:S03]  /*1d30*/  SEL R68, R195, R64, P3 ;  /* 0x00000040c3447207 */ /* 0x000fc60001800000 */
[----:B------:R-:W2:Y:S01]  /*1d40*/  F2F.BF16.F32 R69, R69 ;  /* 0x0000004500457304 */ /* 0x000ea20000202000 */
[----:B0-----:R-:W-:Y:S02]  /*1d50*/  LOP3.LUT R72, R72, R109, RZ, 0xfc, !PT ;  /* 0x0000006d48487212 */ /* 0x001fe400078efcff */
[----:B--2---:R-:W-:Y:S02]  /*1d60*/  LOP3.LUT R73, R73, R81, R69, 0xfe, !PT ;  /* 0x0000005149497212 */ /* 0x004fe400078efe45 */
[----:B------:R-:W-:Y:S02]  /*1d70*/  SEL R69, R70, R65, P3 ;  /* 0x0000004146457207 */ /* 0x000fe40001800000 */
[----:B------:R-:W-:Y:S02]  /*1d80*/  SEL R70, R71, R66, P3 ;  /* 0x0000004247467207 */ /* 0x000fe40001800000 */
[----:B------:R-:W-:Y:S01]  /*1d90*/  SEL R71, R80, R67, P3 ;  /* 0x0000004350477207 */ /* 0x000fe20001800000 */
[----:B-1----:R-:W-:-:S04]  /*1da0*/  IMAD.WIDE.U32 R80, R189, 0x8, R2 ;  /* 0x00000008bd507825 */ /* 0x002fc800078e0002 */
[----:B------:R-:W-:Y:S01]  /*1db0*/  IMAD.WIDE.U32 R2, R187, 0x8, R76 ;  /* 0x00000008bb027825 */ /* 0x000fe200078e004c */
[----:B------:R0:W-:Y:S04]  /*1dc0*/  @P2 STG.E.128 desc[UR4][R74.64], R68 ;  /* 0x000000444a002986 */ /* 0x0001e8000c101d04 */
[----:B------:R1:W-:Y:S04]  /*1dd0*/  STG.E.64 desc[UR4][R80.64], R72 ;  /* 0x0000004850007986 */ /* 0x0003e8000c101b04 */
[----:B------:R-:W2:Y:S01]  /*1de0*/  LDG.E.64 R2, desc[UR4][R2.64] ;  /* 0x0000000402027981 */ /* 0x000ea2000c1e1b00 */
[----:B------:R-:W-:Y:S01]  /*1df0*/  @P5 MOV R109, R79 ;  /* 0x0000004f006d5202 */ /* 0x000fe20000000f00 */
[-C--:B------:R-:W-:Y:S01]  /*1e00*/  FFMA.FTZ R115, R115, R90.reuse, R91 ;  /* 0x0000005a73737223 */ /* 0x080fe2000001005b */
[----:B------:R-:W-:Y:S01]  /*1e10*/  @P6 SHF.R.U32.HI R79, RZ, 0x10, R79 ;  /* 0x00000010ff4f6819 */ /* 0x000fe2000001164f */
[----:B------:R-:W-:Y:S01]  /*1e20*/  HFMA2.MMA R0, -RZ, RZ, 0, 0 ;  /* 0x00000000ff007435 */ /* 0x000fe200000001ff */
[----:B------:R-:W-:Y:S01]  /*1e30*/  @P5 SHF.L.U32 R78, R109, 0x10, RZ ;  /* 0x000000106d4e5819 */ /* 0x000fe200000006ff */
[----:B------:R-:W-:Y:S01]  /*1e40*/  FADD.FTZ R115, R190, -R115 ;  /* 0x80000073be737221 */ /* 0x000fe20000010000 */
[----:B------:R-:W-:Y:S01]  /*1e50*/  MOV R109, RZ ;  /* 0x000000ff006d7202 */ /* 0x000fe20000000f00 */
[-CC-:B------:R-:W-:Y:S01]  /*1e60*/  FFMA.FTZ R184, R184, R90.reuse, R91.reuse ;  /* 0x0000005ab8b87223 */ /* 0x180fe2000001005b */
[----:B------:R-:W-:Y:S01]  /*1e70*/  FFMA.FTZ R186, R186, R90, R91 ;  /* 0x0000005ababa7223 */ /* 0x000fe2000001005b */
[----:B0-----:R-:W-:Y:S01]  /*1e80*/  @P6 SHF.L.U32 R68, R79, 0x10, RZ ;  /* 0x000000104f446819 */ /* 0x001fe200000006ff */
[----:B------:R-:W-:Y:S01]  /*1e90*/  @P5 FMUL.FTZ R0, R197, R78 ;  /* 0x0000004ec5005220 */ /* 0x000fe20000410000 */
[----:B------:R-:W-:Y:S01]  /*1ea0*/  LOP3.LUT P5, RZ, R110, 0xff, RZ, 0xc0, !PT ;  /* 0x000000ff6eff7812 */ /* 0x000fe200078ac0ff */
[----:B------:R-:W-:Y:S01]  /*1eb0*/  FMUL.FTZ R69, R180, R115 ;  /* 0x00000073b4457220 */ /* 0x000fe20000410000 */
[----:B------:R-:W-:Y:S01]  /*1ec0*/  FADD.FTZ R191, R191, -R184 ;  /* 0x800000b8bfbf7221 */ /* 0x000fe20000010000 */
[----:B------:R-:W-:Y:S01]  /*1ed0*/  @P6 FMUL.FTZ R109, R194, R68 ;  /* 0x00000044c26d6220 */ /* 0x000fe20000410000 */
[----:B------:R-:W-:Y:S01]  /*1ee0*/  LOP3.LUT P6, RZ, R110, 0xff00, RZ, 0xc0, !PT ;  /* 0x0000ff006eff7812 */ /* 0x000fe200078cc0ff */
[----:B------:R-:W-:Y:S01]  /*1ef0*/  @P1 FADD.FTZ R69, R48, R69 ;  /* 0x0000004530451221 */ /* 0x000fe20000010000 */
[----:B-1----:R-:W-:Y:S01]  /*1f00*/  FMUL.FTZ R80, R180, R191 ;  /* 0x000000bfb4507220 */ /* 0x002fe20000410000 */
[----:B------:R-:W-:Y:S01]  /*1f10*/  FFMA.FTZ R117, R117, R90, R91 ;  /* 0x0000005a75757223 */ /* 0x000fe2000001005b */
[----:B------:R-:W-:Y:S01]  /*1f20*/  FADD.FTZ R193, R193, -R186 ;  /* 0x800000bac1c17221 */ /* 0x000fe20000010000 */
[----:B------:R-:W-:Y:S01]  /*1f30*/  FMUL.FTZ R68, R69, R108 ;  /* 0x0000006c45447220 */ /* 0x000fe20000410000 */
[----:B------:R-:W-:Y:S01]  /*1f40*/  @P1 FADD.FTZ R80, R49, R80 ;  /* 0x0000005031501221 */ /* 0x000fe20000010000 */
[----:B------:R-:W-:Y:S01]  /*1f50*/  HFMA2.MMA R115, -RZ, RZ, 0, 0 ;  /* 0x00000000ff737435 */ /* 0x000fe200000001ff */
[----:B------:R-:W-:Y:S01]  /*1f60*/  FADD.FTZ R117, R188, -R117 ;  /* 0x80000075bc757221 */ /* 0x000fe20000010000 */
[----:B------:R-:W-:Y:S01]  /*1f70*/  FMUL.FTZ R71, R68, UR13 ;  /* 0x0000000d44477c20 */ /* 0x000fe20008410000 */
[C---:B------:R-:W-:Y:S01]  /*1f80*/  FMUL.FTZ R186, R180.reuse, R193 ;  /* 0x000000c1b4ba7220 */ /* 0x040fe20000410000 */
[----:B------:R-:W-:Y:S01]  /*1f90*/  HFMA2.MMA R184, -RZ, RZ, 0, 0 ;  /* 0x00000000ffb87435 */ /* 0x000fe200000001ff */
[----:B------:R-:W-:Y:S01]  /*1fa0*/  FMUL.FTZ R117, R180, R117 ;  /* 0x00000075b4757220 */ /* 0x000fe20000410000 */
[----:B------:R-:W0:Y:S01]  /*1fb0*/  @P2 LDC.64 R78, c[0x0][0x308] ;  /* 0x0000c200ff4e2b82 */ /* 0x000e220000000a00 */
[----:B------:R-:W-:-:S02]  /*1fc0*/  @P1 FADD.FTZ R186, R51, R186 ;  /* 0x000000ba33ba1221 */ /* 0x000fc40000010000 */
[----:B------:R-:W-:Y:S01]  /*1fd0*/  @P1 FADD.FTZ R117, R50, R117 ;  /* 0x0000007532751221 */ /* 0x000fe20000010000 */
[----:B0-----:R-:W-:Y:S01]  /*1fe0*/  @P2 IMAD.WIDE.U32 R78, R187, 0x10, R78 ;  /* 0x00000010bb4e2825 */ /* 0x001fe200078e004e */
[----:B--2---:R-:W-:Y:S02]  /*1ff0*/  @P5 MOV R70, R2 ;  /* 0x0000000200465202 */ /* 0x004fe40000000f00 */
[----:B------:R-:W-:Y:S01]  /*2000*/  @P6 SHF.R.U64 R68, R2, 0x10, R3 ;  /* 0x0000001002446819 */ /* 0x000fe20000001203 */
[----:B------:R-:W-:Y:S01]  /*2010*/  FMUL.FTZ R2, R80, R108 ;  /* 0x0000006c50027220 */ /* 0x000fe20000410000 */
[----:B------:R-:W-:Y:S02]  /*2020*/  @P5 SHF.L.U32 R70, R70, 0x10, RZ ;  /* 0x0000001046465819 */ /* 0x000fe400000006ff */
[----:B------:R-:W-:Y:S01]  /*2030*/  @P6 SHF.L.U32 R68, R68, 0x10, RZ ;  /* 0x0000001044446819 */ /* 0x000fe200000006ff */
[----:B------:R-:W-:Y:S01]  /*2040*/  FMUL.FTZ R72, R2, UR13 ;  /* 0x0000000d02487c20 */ /* 0x000fe20008410000 */
[----:B------:R-:W-:Y:S01]  /*2050*/  FMUL.FTZ R2, R16, R71 ;  /* 0x0000004710027220 */ /* 0x000fe20000410000 */
[----:B------:R-:W-:Y:S01]  /*2060*/  @P5 FMUL.FTZ R184, R71, R70 ;  /* 0x0000004647b85220 */ /* 0x000fe20000410000 */
[----:B------:R-:W-:Y:S01]  /*2070*/  FMUL.FTZ R71, R186, R108 ;  /* 0x0000006cba477220 */ /* 0x000fe20000410000 */
[----:B------:R-:W-:Y:S01]  /*2080*/  @P6 FMUL.FTZ R115, R72, R68 ;  /* 0x0000004448736220 */ /* 0x000fe20000410000 */
[----:B------:R-:W-:Y:S01]  /*2090*/  FMUL.FTZ R68, R17, R72 ;  /* 0x0000004811447220 */ /* 0x000fe20000410000 */
[----:B------:R-:W-:Y:S01]  /*20a0*/  FMUL.FTZ R70, R117, R108 ;  /* 0x0000006c75467220 */ /* 0x000fe20000410000 */
[----:B------:R-:W-:Y:S01]  /*20b0*/  FMUL.FTZ R188, R71, UR13 ;  /* 0x0000000d47bc7c20 */ /* 0x000fe20008410000 */
[----:B------:R-:W-:-:S02]  /*20c0*/  FSEL R2, R2, RZ, P5 ;  /* 0x000000ff02027208 */ /* 0x000fc40002800000 */
[----:B------:R-:W-:Y:S01]  /*20d0*/  FSEL R68, R68, RZ, P6 ;  /* 0x000000ff44447208 */ /* 0x000fe20003000000 */
[----:B------:R-:W-:Y:S01]  /*20e0*/  FMUL.FTZ R191, R70, UR13 ;  /* 0x0000000d46bf7c20 */ /* 0x000fe20008410000 */
[----:B------:R-:W-:Y:S01]  /*20f0*/  LEA R72, P6, R187, UR16, 0x3 ;  /* 0x00000010bb487c11 */ /* 0x000fe2000f8c18ff */
[----:B------:R-:W-:Y:S01]  /*2100*/  FMUL.FTZ R71, R19, R188 ;  /* 0x000000bc13477220 */ /* 0x000fe20000410000 */
[----:B------:R-:W-:Y:S01]  /*2110*/  LOP3.LUT P5, RZ, R110, 0xff0000, RZ, 0xc0, !PT ;  /* 0x00ff00006eff7812 */ /* 0x000fe200078ac0ff */
[----:B------:R-:W-:Y:S01]  /*2120*/  FMUL.FTZ R70, R18, R191 ;  /* 0x000000bf12467220 */ /* 0x000fe20000410000 */
[----:B------:R-:W-:Y:S01]  /*2130*/  LEA.HI.X R73, R187, UR17, RZ, 0x3, P6 ;  /* 0x00000011bb497c11 */ /* 0x000fe2000b0f1cff */
[----:B------:R0:W1:Y:S01]  /*2140*/  F2F.BF16.F32 R74, R68 ;  /* 0x00000044004a7304 */ /* 0x0000620000202000 */
[----:B------:R-:W-:Y:S02]  /*2150*/  LOP3.LUT P6, RZ, R110, 0xff000000, RZ, 0xc0, !PT ;  /* 0xff0000006eff7812 */ /* 0x000fe400078cc0ff */
[----:B------:R-:W-:-:S02]  /*2160*/  FSEL R81, R70, RZ, P5 ;  /* 0x000000ff46517208 */ /* 0x000fc40002800000 */
[----:B------:R-:W-:Y:S02]  /*2170*/  FSEL R110, R71, RZ, P6 ;  /* 0x000000ff476e7208 */ /* 0x000fe40003000000 */
[----:B------:R-:W-:Y:S01]  /*2180*/  SEL R70, R117, R66, P3 ;  /* 0x0000004275467207 */ /* 0x000fe20001800000 */
[----:B------:R-:W2:Y:S01]  /*2190*/  F2F.BF16.F32 R189, R2 ;  /* 0x0000000200bd7304 */ /* 0x000ea20000202000 */
[----:B0-----:R-:W-:Y:S02]  /*21a0*/  SEL R68, R69, R64, P3 ;  /* 0x0000004045447207 */ /* 0x001fe40001800000 */
[----:B------:R-:W-:Y:S02]  /*21b0*/  SEL R69, R80, R65, P3 ;  /* 0x0000004150457207 */ /* 0x000fe40001800000 */
[----:B------:R-:W-:Y:S01]  /*21c0*/  SEL R71, R186, R67, P3 ;  /* 0x00000043ba477207 */ /* 0x000fe20001800000 */
[----:B-1----:R-:W-:Y:S02]  /*21d0*/  IMAD.WIDE.U32 R74, R74, 0x10000, RZ ;  /* 0x000100004a4a7825 */ /* 0x002fe400078e00ff */
[----:B------:R-:W0:Y:S02]  /*21e0*/  F2F.BF16.F32 R110, R110 ;  /* 0x0000006e006e7304 */ /* 0x000e240000202000 */
[----:B------:R1:W-:Y:S01]  /*21f0*/  @P2 STG.E.128 desc[UR4][R78.64], R68 ;  /* 0x000000444e002986 */ /* 0x0003e2000c101d04 */
[----:B--2---:R-:W-:-:S05]  /*2200*/  LOP3.LUT R80, R74, R189, RZ, 0xfc, !PT ;  /* 0x000000bd4a507212 */ /* 0x004fca00078efcff */
[----:B------:R-:W2:Y:S01]  /*2210*/  F2F.BF16.F32 R81, R81 ;  /* 0x0000005100517304 */ /* 0x000ea20000202000 */
[----:B0-----:R-:W-:-:S04]  /*2220*/  SHF.L.U32 R187, R110, 0x10, RZ ;  /* 0x000000106ebb7819 */ /* 0x001fc800000006ff */
[----:B--2---:R-:W-:Y:S01]  /*2230*/  LOP3.LUT R81, R75, R187, R81, 0xfe, !PT ;  /* 0x000000bb4b517212 */ /* 0x004fe200078efe51 */
[----:B------:R-:W-:-:S04]  /*2240*/  IMAD.WIDE.U32 R74, R185, 0x8, R76 ;  /* 0x00000008b94a7825 */ /* 0x000fc800078e004c */
[----:B------:R0:W-:Y:S04]  /*2250*/  STG.E.64 desc[UR4][R72.64], R80 ;  /* 0x0000005048007986 */ /* 0x0001e8000c101b04 */
[----:B------:R-:W2:Y:S01]  /*2260*/  LDG.E.64 R74, desc[UR4][R74.64] ;  /* 0x000000044a4a7981 */ /* 0x000ea2000c1e1b00 */
[----:B------:R-:W-:Y:S01]  /*2270*/  @P5 MOV R117, R3 ;  /* 0x0000000300755202 */ /* 0x000fe20000000f00 */
[----:B------:R-:W-:Y:S01]  /*2280*/  HFMA2.MMA R110, -RZ, RZ, 0, 0 ;  /* 0x00000000ff6e7435 */ /* 0x000fe200000001ff */
[-C--:B------:R-:W-:Y:S01]  /*2290*/  FFMA.FTZ R107, R107, R90.reuse, R91 ;  /* 0x0000005a6b6b7223 */ /* 0x080fe2000001005b */
[----:B------:R-:W-:Y:S01]  /*22a0*/  @P6 SHF.R.U32.HI R3, RZ, 0x10, R3 ;  /* 0x00000010ff036819 */ /* 0x000fe20000011603 */
[----:B------:R-:W-:Y:S01]  /*22b0*/  FFMA.FTZ R102, R102, R90, R91 ;  /* 0x0000005a66667223 */ /* 0x000fe2000001005b */
[----:B------:R-:W-:Y:S01]  /*22c0*/  @P5 SHF.L.U32 R2, R117, 0x10, RZ ;  /* 0x0000001075025819 */ /* 0x000fe200000006ff */
[----:B------:R-:W-:Y:S01]  /*22d0*/  FADD.FTZ R117, R104, -R107 ;  /* 0x8000006b68757221 */ /* 0x000fe20000010000 */
[----:B------:R-:W-:Y:S01]  /*22e0*/  MOV R107, RZ ;  /* 0x000000ff006b7202 */ /* 0x000fe20000000f00 */
[----:B------:R-:W-:Y:S01]  /*22f0*/  FADD.FTZ R111, R111, -R102 ;  /* 0x800000666f6f7221 */ /* 0x000fe20000010000 */
[----:B------:R-:W-:Y:S01]  /*2300*/  HFMA2.MMA R102, -RZ, RZ, 0, 0 ;  /* 0x00000000ff667435 */ /* 0x000fe200000001ff */
[----:B------:R-:W-:Y:S01]  /*2310*/  @P5 FMUL.FTZ R110, R191, R2 ;  /* 0x00000002bf6e5220 */ /* 0x000fe20000410000 */
[----:B------:R-:W-:Y:S01]  /*2320*/  LOP3.LUT P5, RZ, R112, 0xff, RZ, 0xc0, !PT ;  /* 0x000000ff70ff7812 */ /* 0x000fe200078ac0ff */
[C---:B------:R-:W-:Y:S01]  /*2330*/  FMUL.FTZ R117, R180.reuse, R117 ;  /* 0x00000075b4757220 */ /* 0x040fe20000410000 */
[----:B------:R-:W-:Y:S01]  /*2340*/  @P6 SHF.L.U32 R2, R3, 0x10, RZ ;  /* 0x0000001003026819 */ /* 0x000fe200000006ff */
[----:B-1----:R-:W-:Y:S01]  /*2350*/  FMUL.FTZ R70, R180, R111 ;  /* 0x0000006fb4467220 */ /* 0x002fe20000410000 */
[-C--:B------:R-:W-:Y:S01]  /*2360*/  FFMA.FTZ R105, R105, R90.reuse, R91 ;  /* 0x0000005a69697223 */ /* 0x080fe2000001005b */
[----:B------:R-:W-:Y:S01]  /*2370*/  @P1 FADD.FTZ R117, R52, R117 ;  /* 0x0000007534751221 */ /* 0x000fe20000010000 */
[----:B------:R-:W-:Y:S01]  /*2380*/  FFMA.FTZ R100, R100, R90, R91 ;  /* 0x0000005a64647223 */ /* 0x000fe2000001005b */
[----:B------:R-:W-:Y:S01]  /*2390*/  @P6 FMUL.FTZ R107, R188, R2 ;  /* 0x00000002bc6b6220 */ /* 0x000fe20000410000 */
[----:B------:R-:W-:Y:S01]  /*23a0*/  LOP3.LUT P6, RZ, R112, 0xff00, RZ, 0xc0, !PT ;  /* 0x0000ff0070ff7812 */ /* 0x000fe200078cc0ff */
[-C--:B------:R-:W-:Y:S01]  /*23b0*/  FMUL.FTZ R2, R117, R108.reuse ;  /* 0x0000006c75027220 */ /* 0x080fe20000410000 */
[----:B------:R-:W-:Y:S01]  /*23c0*/  @P1 FADD.FTZ R70, R53, R70 ;  /* 0x0000004635461221 */ /* 0x000fe20000010000 */
[----:B------:R-:W-:Y:S01]  /*23d0*/  FADD.FTZ R69, R106, -R105 ;  /* 0x800000696a457221 */ /* 0x000fe20000010000 */
[----:B------:R-:W-:Y:S01]  /*23e0*/  FADD.FTZ R113, R113, -R100 ;  /* 0x8000006471717221 */ /* 0x000fe20000010000 */
[----:B------:R-:W-:Y:S01]  /*23f0*/  FMUL.FTZ R68, R2, UR13 ;  /* 0x0000000d02447c20 */ /* 0x000fe20008410000 */
[----:B------:R-:W-:Y:S01]  /*2400*/  FMUL.FTZ R2, R70, R108 ;  /* 0x0000006c46027220 */ /* 0x000fe20000410000 */
[C---:B------:R-:W-:Y:S01]  /*2410*/  FMUL.FTZ R71, R180.reuse, R69 ;  /* 0x00000045b4477220 */ /* 0x040fe20000410000 */
[----:B------:R-:W-:Y:S01]  /*2420*/  HFMA2.MMA R105, -RZ, RZ, 0, 0 ;  /* 0x00000000ff697435 */ /* 0x000fe200000001ff */
[----:B------:R-:W-:Y:S01]  /*2430*/  FMUL.FTZ R100, R180, R113 ;  /* 0x00000071b4647220 */ /* 0x000fe20000410000 */
[----:B0-----:R-:W-:Y:S01]  /*2440*/  FMUL.FTZ R72, R2, UR13 ;  /* 0x0000000d02487c20 */ /* 0x001fe20008410000 */
[----:B------:R-:W-:Y:S01]  /*2450*/  @P1 FADD.FTZ R71, R54, R71 ;  /* 0x0000004736471221 */ /* 0x000fe20000010000 */
[----:B------:R-:W-:Y:S01]  /*2460*/  FMUL.FTZ R2, R12, R68 ;  /* 0x000000440c027220 */ /* 0x000fe20000410000 */
[----:B------:R-:W-:-:S04]  /*2470*/  @P1 FADD.FTZ R100, R55, R100 ;  /* 0x0000006437641221 */ /* 0x000fc80000010000 */
[----:B------:R-:W-:-:S04]  /*2480*/  FMUL.FTZ R69, R100, R108 ;  /* 0x0000006c64457220 */ /* 0x000fc80000410000 */
[----:B------:R-:W-:-:S04]  /*2490*/  FMUL.FTZ R106, R69, UR13 ;  /* 0x0000000d456a7c20 */ /* 0x000fc80008410000 */
[----:B------:R-:W-:Y:S01]  /*24a0*/  FMUL.FTZ R78, R15, R106 ;  /* 0x0000006a0f4e7220 */ /* 0x000fe20000410000 */
[----:B--2---:R-:W-:-:S04]  /*24b0*/  @P5 MOV R3, R74 ;  /* 0x0000004a00035202 */ /* 0x004fc80000000f00 */
[----:B------:R-:W-:-:S05]  /*24c0*/  @P5 SHF.L.U32 R3, R3, 0x10, RZ ;  /* 0x0000001003035819 */ /* 0x000fca00000006ff */
[----:B------:R-:W-:Y:S01]  /*24d0*/  @P5 FMUL.FTZ R102, R68, R3 ;  /* 0x0000000344665220 */ /* 0x000fe20000410000 */
[----:B------:R-:W-:Y:S01]  /*24e0*/  @P6 SHF.R.U64 R3, R74, 0x10, R75 ;  /* 0x000000104a036819 */ /* 0x000fe2000000124b */
[----:B------:R-:W-:Y:S01]  /*24f0*/  FMUL.FTZ R68, R71, R108 ;  /* 0x0000006c47447220 */ /* 0x000fe20000410000 */
[----:B------:R-:W-:Y:S02]  /*2500*/  FSEL R74, R2, RZ, P5 ;  /* 0x000000ff024a7208 */ /* 0x000fe40002800000 */
[----:B------:R-:W-:Y:S01]  /*2510*/  @P6 SHF.L.U32 R3, R3, 0x10, RZ ;  /* 0x0000001003036819 */ /* 0x000fe200000006ff */
[----:B------:R-:W-:Y:S01]  /*2520*/  FMUL.FTZ R187, R68, UR13 ;  /* 0x0000000d44bb7c20 */ /* 0x000fe20008410000 */
[----:B------:R-:W-:Y:S01]  /*2530*/  LOP3.LUT P5, RZ, R112, 0xff0000, RZ, 0xc0, !PT ;  /* 0x00ff000070ff7812 */ /* 0x000fe200078ac0ff */
[----:B------:R-:W-:Y:S02]  /*2540*/  F2F.BF16.F32 R113, R74 ;  /* 0x0000004a00717304 */ /* 0x000fe40000202000 */
[----:B------:R-:W-:Y:S01]  /*2550*/  @P6 FMUL.FTZ R105, R72, R3 ;  /* 0x0000000348696220 */ /* 0x000fe20000410000 */
[----:B------:R-:W-:Y:S01]  /*2560*/  FMUL.FTZ R3, R13, R72 ;  /* 0x000000480d037220 */ /* 0x000fe20000410000 */
[----:B------:R-:W-:Y:S01]  /*2570*/  FMUL.FTZ R69, R14, R187 ;  /* 0x000000bb0e457220 */ /* 0x000fe20000410000 */
[----:B------:R-:W0:Y:S03]  /*2580*/  @P2 LDC.64 R72, c[0x0][0x308] ;  /* 0x0000c200ff482b82 */ /* 0x000e260000000a00 */
[----:B------:R-:W-:-:S02]  /*2590*/  FSEL R68, R3, RZ, P6 ;  /* 0x000000ff03447208 */ /* 0x000fc40003000000 */
[----:B------:R-:W-:Y:S02]  /*25a0*/  LEA R2, P6, R185, UR16, 0x3 ;  /* 0x00000010b9027c11 */ /* 0x000fe4000f8c18ff */
[----:B------:R-:W-:Y:S01]  /*25b0*/  FSEL R80, R69, RZ, P5 ;  /* 0x000000ff45507208 */ /* 0x000fe20002800000 */
[----:B------:R1:W2:Y:S01]  /*25c0*/  F2F.BF16.F32 R79, R68 ;  /* 0x00000044004f7304 */ /* 0x0002a20000202000 */
[----:B------:R-:W-:Y:S02]  /*25d0*/  LEA.HI.X R3, R185, UR17, RZ, 0x3, P6 ;  /* 0x00000011b9037c11 */ /* 0x000fe4000b0f1cff */
[----:B------:R-:W-:Y:S02]  /*25e0*/  LOP3.LUT P6, RZ, R112, 0xff000000, RZ, 0xc0, !PT ;  /* 0xff00000070ff7812 */ /* 0x000fe400078cc0ff */
[----:B------:R-:W-:Y:S02]  /*25f0*/  SEL R69, R70, R65, P3 ;  /* 0x0000004146457207 */ /* 0x000fe40001800000 */
[----:B------:R-:W-:Y:S01]  /*2600*/  FSEL R81, R78, RZ, P6 ;  /* 0x000000ff4e517208 */ /* 0x000fe20003000000 */
[----:B------:R-:W-:Y:S01]  /*2610*/  F2F.BF16.F32 R80, R80 ;  /* 0x0000005000507304 */ /* 0x000fe20000202000 */
[----:B------:R-:W-:-:S02]  /*2620*/  SEL R70, R71, R66, P3 ;  /* 0x0000004247467207 */ /* 0x000fc40001800000 */
[----:B-1----:R-:W-:Y:S02]  /*2630*/  SEL R68, R117, R64, P3 ;  /* 0x0000004075447207 */ /* 0x002fe40001800000 */
[----:B------:R-:W-:Y:S01]  /*2640*/  SEL R71, R100, R67, P3 ;  /* 0x0000004364477207 */ /* 0x000fe20001800000 */
[----:B--2---:R-:W-:Y:S02]  /*2650*/  IMAD.WIDE.U32 R78, R79, 0x10000, RZ ;  /* 0x000100004f4e7825 */ /* 0x004fe400078e00ff */
[----:B------:R-:W1:Y:S02]  /*2660*/  F2F.BF16.F32 R81, R81 ;  /* 0x0000005100517304 */ /* 0x000e640000202000 */
[----:B0-----:R-:W-:Y:S01]  /*2670*/  @P2 IMAD.WIDE.U32 R72, R185, 0x10, R72 ;  /* 0x00000010b9482825 */ /* 0x001fe200078e0048 */
[----:B------:R-:W-:-:S04]  /*2680*/  LOP3.LUT R78, R78, R113, RZ, 0xfc, !PT ;  /* 0x000000714e4e7212 */ /* 0x000fc800078efcff */
[----:B------:R-:W-:Y:S01]  /*2690*/  @P2 STG.E.128 desc[UR4][R72.64], R68 ;  /* 0x0000004448002986 */ /* 0x000fe2000c101d04 */
[----:B-1----:R-:W-:-:S04]  /*26a0*/  SHF.L.U32 R111, R81, 0x10, RZ ;  /* 0x00000010516f7819 */ /* 0x002fc800000006ff */
[----:B------:R-:W-:Y:S01]  /*26b0*/  LOP3.LUT R79, R79, R111, R80, 0xfe, !PT ;  /* 0x0000006f4f4f7212 */ /* 0x000fe200078efe50 */
        /* <DEDUP_REMOVED lines=12> */
[----:B0-----:R-:W-:Y:S01]  /*2780*/  @P6 SHF.L.U32 R2, R75, 0x10, RZ ;  /* 0x000000104b026819 */ /* 0x001fe200000006ff */
[----:B------:R-:W-:Y:S01]  /*2790*/  @P5 FMUL.FTZ R100, R187, R74 ;  /* 0x0000004abb645220 */ /* 0x000fe20000410000 */
[----:B------:R-:W-:Y:S01]  /*27a0*/  LOP3.LUT P5, RZ, R114, 0xff, RZ, 0xc0, !PT ;  /* 0x000000ff72ff7812 */ /* 0x000fe200078ac0ff */
[----:B------:R-:W-:Y:S01]  /*27b0*/  FMUL.FTZ R69, R180, R95 ;  /* 0x0000005fb4457220 */ /* 0x000fe20000410000 */
[----:B------:R-:W-:Y:S01]  /*27c0*/  HFMA2.MMA R79, -RZ, RZ, 0, 0 ;  /* 0x00000000ff4f7435 */ /* 0x000fe200000001ff */
[----:B------:R-:W-:Y:S01]  /*27d0*/  @P6 FMUL.FTZ R96, R106, R2 ;  /* 0x000000026a606220 */ /* 0x000fe20000410000 */
[----:B------:R-:W-:Y:S01]  /*27e0*/  LOP3.LUT P6, RZ, R114, 0xff00, RZ, 0xc0, !PT ;  /* 0x0000ff0072ff7812 */ /* 0x000fe200078cc0ff */
[----:B------:R-:W-:Y:S01]  /*27f0*/  @P1 FADD.FTZ R69, R56, R69 ;  /* 0x0000004538451221 */ /* 0x000fe20000010000 */
[----:B------:R-:W-:Y:S01]  /*2800*/  FMUL.FTZ R70, R180, R99 ;  /* 0x00000063b4467220 */ /* 0x000fe20000410000 */
[-CC-:B------:R-:W-:Y:S01]  /*2810*/  FFMA.FTZ R97, R97, R90.reuse, R91.reuse ;  /* 0x0000005a61617223 */ /* 0x180fe2000001005b */
[----:B------:R-:W-:Y:S01]  /*2820*/  FFMA.FTZ R94, R94, R90, R91 ;  /* 0x0000005a5e5e7223 */ /* 0x000fe2000001005b */
        /* <DEDUP_REMOVED lines=9> */
[----:B------:R-:W-:Y:S01]  /*28c0*/  FMUL.FTZ R72, R2, UR13 ;  /* 0x0000000d02487c20 */ /* 0x000fe20008410000 */
[----:B------:R-:W-:Y:S01]  /*28d0*/  @P1 FADD.FTZ R97, R58, R97 ;  /* 0x000000613a611221 */ /* 0x000fe20000010000 */
[----:B------:R-:W-:Y:S01]  /*28e0*/  FMUL.FTZ R2, R8, R68 ;  /* 0x0000004408027220 */ /* 0x000fe20000410000 */
[----:B------:R-:W-:Y:S01]  /*28f0*/  @P1 FADD.FTZ R92, R59, R92 ;  /* 0x0000005c3b5c1221 */ /* 0x000fe20000010000 */
[----:B------:R-:W-:-:S04]  /*2900*/  IMAD.WIDE.U32 R76, R125, 0x8, R76 ;  /* 0x000000087d4c7825 */ /* 0x000fc800078e004c */
[----:B------:R-:W-:Y:S01]  /*2910*/  FMUL.FTZ R71, R92, R108 ;  /* 0x0000006c5c477220 */ /* 0x000fe20000410000 */
[----:B------:R-:W-:-:S03]  /*2920*/  FSEL R78, R2, RZ, P5 ;  /* 0x000000ff024e7208 */ /* 0x000fc60002800000 */
[----:B------:R-:W-:Y:S01]  /*2930*/  FMUL.FTZ R98, R71, UR13 ;  /* 0x0000000d47627c20 */ /* 0x000fe20008410000 */
[----:B------:R-:W-:Y:S03]  /*2940*/  F2F.BF16.F32 R101, R78 ;  /* 0x0000004e00657304 */ /* 0x000fe60000202000 */
[----:B------:R-:W-:Y:S01]  /*2950*/  FMUL.FTZ R74, R11, R98 ;  /* 0x000000620b4a7220 */ /* 0x000fe20000410000 */
[----:B--2---:R-:W-:-:S04]  /*2960*/  @P5 MOV R3, R80 ;  /* 0x0000005000035202 */ /* 0x004fc80000000f00 */
[----:B------:R-:W-:-:S05]  /*2970*/  @P5 SHF.L.U32 R3, R3, 0x10, RZ ;  /* 0x0000001003035819 */ /* 0x000fca00000006ff */
[----:B------:R-:W-:Y:S01]  /*2980*/  @P5 FMUL.FTZ R79, R68, R3 ;  /* 0x00000003444f5220 */ /* 0x000fe20000410000 */
[----:B------:R-:W-:Y:S01]  /*2990*/  @P6 SHF.R.U64 R3, R80, 0x10, R81 ;  /* 0x0000001050036819 */ /* 0x000fe20000001251 */
[----:B------:R-:W-:Y:S01]  /*29a0*/  FMUL.FTZ R68, R97, R108 ;  /* 0x0000006c61447220 */ /* 0x000fe20000410000 */
[----:B------:R-:W-:Y:S02]  /*29b0*/  LOP3.LUT P5, RZ, R114, 0xff0000, RZ, 0xc0, !PT ;  /* 0x00ff000072ff7812 */ /* 0x000fe400078ac0ff */
[----:B------:R-:W-:Y:S01]  /*29c0*/  @P6 SHF.L.U32 R3, R3, 0x10, RZ ;  /* 0x0000001003036819 */ /* 0x000fe200000006ff */
[----:B------:R-:W-:-:S04]  /*29d0*/  FMUL.FTZ R111, R68, UR13 ;  /* 0x0000000d446f7c20 */ /* 0x000fc80008410000 */
[----:B------:R-:W-:Y:S01]  /*29e0*/  @P6 FMUL.FTZ R95, R72, R3 ;  /* 0x00000003485f6220 */ /* 0x000fe20000410000 */
[----:B------:R-:W-:Y:S01]  /*29f0*/  FMUL.FTZ R3, R9, R72 ;  /* 0x0000004809037220 */ /* 0x000fe20000410000 */
[----:B------:R-:W-:Y:S01]  /*2a00*/  FMUL.FTZ R71, R10, R111 ;  /* 0x0000006f0a477220 */ /* 0x000fe20000410000 */
[----:B------:R-:W0:Y:S03]  /*2a10*/  @P2 LDC.64 R72, c[0x0][0x308] ;  /* 0x0000c200ff482b82 */ /* 0x000e260000000a00 */
[----:B------:R-:W-:Y:S02]  /*2a20*/  FSEL R68, R3, RZ, P6 ;  /* 0x000000ff03447208 */ /* 0x000fe40003000000 */
[----:B------:R-:W-:Y:S02]  /*2a30*/  LEA R2, P6, R183, UR16, 0x3 ;  /* 0x00000010b7027c11 */ /* 0x000fe4000f8c18ff */
[----:B------:R-:W-:Y:S01]  /*2a40*/  FSEL R80, R71, RZ, P5 ;  /* 0x000000ff47507208 */ /* 0x000fe20002800000 */
[----:B------:R1:W2:Y:S01]  /*2a50*/  F2F.BF16.F32 R75, R68 ;  /* 0x00000044004b7304 */ /* 0x0002a20000202000 */
[----:B------:R-:W-:-:S02]  /*2a60*/  LEA.HI.X R3, R183, UR17, RZ, 0x3, P6 ;  /* 0x00000011b7037c11 */ /* 0x000fc4000b0f1cff */
[----:B------:R-:W-:Y:S02]  /*2a70*/  LOP3.LUT P6, RZ, R114, 0xff000000, RZ, 0xc0, !PT ;  /* 0xff00000072ff7812 */ /* 0x000fe400078cc0ff */
[----:B------:R-:W-:Y:S02]  /*2a80*/  SEL R71, R92, R67, P3 ;  /* 0x000000435c477207 */ /* 0x000fe40001800000 */
[----:B------:R-:W-:Y:S01]  /*2a90*/  FSEL R94, R74, RZ, P6 ;  /* 0x000000ff4a5e7208 */ /* 0x000fe20003000000 */
[----:B------:R-:W-:Y:S01]  /*2aa0*/  F2F.BF16.F32 R80, R80 ;  /* 0x0000005000507304 */ /* 0x000fe20000202000 */
[----:B-1----:R-:W-:Y:S02]  /*2ab0*/  SEL R68, R69, R64, P3 ;  /* 0x0000004045447207 */ /* 0x002fe40001800000 */
[----:B------:R-:W-:Y:S02]  /*2ac0*/  SEL R69, R70, R65, P3 ;  /* 0x0000004146457207 */ /* 0x000fe40001800000 */
[----:B------:R-:W-:Y:S01]  /*2ad0*/  SEL R70, R97, R66, P3 ;  /* 0x0000004261467207 */ /* 0x000fe20001800000 */
[----:B--2---:R-:W-:-:S02]  /*2ae0*/  IMAD.WIDE.U32 R74, R75, 0x10000, RZ ;  /* 0x000100004b4a7825 */ /* 0x004fc400078e00ff */
[----:B------:R-:W1:Y:S02]  /*2af0*/  F2F.BF16.F32 R94, R94 ;  /* 0x0000005e005e7304 */ /* 0x000e640000202000 */
[----:B0-----:R-:W-:Y:S01]  /*2b00*/  @P2 IMAD.WIDE.U32 R72, R183, 0x10, R72 ;  /* 0x00000010b7482825 */ /* 0x001fe200078e0048 */
[----:B------:R-:W-:-:S04]  /*2b10*/  LOP3.LUT R74, R74, R101, RZ, 0xfc, !PT ;  /* 0x000000654a4a7212 */ /* 0x000fc800078efcff */
[----:B------:R0:W-:Y:S01]  /*2b20*/  @P2 STG.E.128 desc[UR4][R72.64], R68 ;  /* 0x0000004448002986 */ /* 0x0001e2000c101d04 */
[----:B-1----:R-:W-:-:S04]  /*2b30*/  SHF.L.U32 R99, R94, 0x10, RZ ;  /* 0x000000105e637819 */ /* 0x002fc800000006ff */
        /* <DEDUP_REMOVED lines=8> */
[----:B------:R-:W-:Y:S01]  /*2bc0*/  FADD.FTZ R85, R88, -R85 ;  /* 0x8000005558557221 */ /* 0x000fe20000010000 */
[----:B0-----:R-:W-:Y:S01]  /*2bd0*/  HFMA2.MMA R71, -RZ, RZ, 0, 0 ;  /* 0x00000000ff477435 */ /* 0x001fe200000001ff */
[----:B------:R-:W-:Y:S01]  /*2be0*/  FADD.FTZ R83, R86, -R83 ;  /* 0x8000005356537221 */ /* 0x000fe20000010000 */
[C---:B------:R-:W-:Y:S01]  /*2bf0*/  FMUL.FTZ R68, R180.reuse, R87 ;  /* 0x00000057b4447220 */ /* 0x040fe20000410000 */
[----:B-1----:R-:W-:Y:S01]  /*2c00*/  @P5 MOV R2, R81 ;  /* 0x0000005100025202 */ /* 0x002fe20000000f00 */
[----:B------:R-:W-:Y:S01]  /*2c10*/  FMUL.FTZ R85, R180, R85 ;  /* 0x00000055b4557220 */ /* 0x000fe20000410000 */
[----:B------:R-:W-:Y:S01]  /*2c20*/  @P6 SHF.R.U32.HI R3, RZ, 0x10, R81 ;  /* 0x00000010ff036819 */ /* 0x000fe20000011651 */
[----:B------:R-:W-:Y:S01]  /*2c30*/  @P1 FADD.FTZ R68, R61, R68 ;  /* 0x000000443d441221 */ /* 0x000fe20000010000 */
[----:B------:R-:W-:Y:S01]  /*2c40*/  @P5 SHF.L.U32 R2, R2, 0x10, RZ ;  /* 0x0000001002025819 */ /* 0x000fe200000006ff */
[----:B------:R-:W-:Y:S01]  /*2c50*/  FADD.FTZ R89, R89, -R84 ;  /* 0x8000005459597221 */ /* 0x000fe20000010000 */
[----:B------:R-:W-:Y:S01]  /*2c60*/  @P6 SHF.L.U32 R3, R3, 0x10, RZ ;  /* 0x0000001003036819 */ /* 0x000fe200000006ff */
[----:B------:R-:W-:Y:S01]  /*2c70*/  FMUL.FTZ R69, R68, R108 ;  /* 0x0000006c44457220 */ /* 0x000fe20000410000 */
[----:B------:R-:W-:Y:S01]  /*2c80*/  @P1 FADD.FTZ R85, R62, R85 ;  /* 0x000000553e551221 */ /* 0x000fe20000010000 */
[----:B------:R-:W-:Y:S01]  /*2c90*/  MOV R72, RZ ;  /* 0x000000ff00487202 */ /* 0x000fe20000000f00 */
[C---:B------:R-:W-:Y:S01]  /*2ca0*/  FMUL.FTZ R83, R180.reuse, R83 ;  /* 0x00000053b4537220 */ /* 0x040fe20000410000 */
[----:B------:R-:W-:Y:S01]  /*2cb0*/  FMUL.FTZ R80, R69, UR13 ;  /* 0x0000000d45507c20 */ /* 0x000fe20008410000 */
[----:B------:R-:W-:Y:S01]  /*2cc0*/  FMUL.FTZ R180, R180, R89 ;  /* 0x00000059b4b47220 */ /* 0x000fe20000410000 */
[----:B------:R-:W-:Y:S01]  /*2cd0*/  @P5 FMUL.FTZ R71, R111, R2 ;  /* 0x000000026f475220 */ /* 0x000fe20000410000 */
[----:B------:R-:W-:Y:S01]  /*2ce0*/  @P6 FMUL.FTZ R72, R98, R3 ;  /* 0x0000000362486220 */ /* 0x000fe20000410000 */
[----:B------:R-:W-:Y:S01]  /*2cf0*/  FMUL.FTZ R3, R85, R108 ;  /* 0x0000006c55037220 */ /* 0x000fe20000410000 */
[----:B------:R-:W-:Y:S01]  /*2d00*/  FMUL.FTZ R2, R5, R80 ;  /* 0x0000005005027220 */ /* 0x000fe20000410000 */
[----:B------:R-:W-:Y:S01]  /*2d10*/  LOP3.LUT P6, RZ, R116, 0xff00, RZ, 0xc0, !PT ;  /* 0x0000ff0074ff7812 */ /* 0x000fe200078cc0ff */
[----:B------:R-:W-:Y:S01]  /*2d20*/  @P1 FADD.FTZ R83, R60, R83 ;  /* 0x000000533c531221 */ /* 0x000fe20000010000 */
[----:B------:R-:W-:Y:S01]  /*2d30*/  @P1 FADD.FTZ R180, R63, R180 ;  /* 0x000000b43fb41221 */ /* 0x000fe20000010000 */
[----:B------:R-:W-:Y:S01]  /*2d40*/  FMUL.FTZ R82, R3, UR13 ;  /* 0x0000000d03527c20 */ /* 0x000fe20008410000 */
[----:B------:R-:W-:Y:S01]  /*2d50*/  FSEL R3, R2, RZ, P6 ;  /* 0x000000ff02037208 */ /* 0x000fe20003000000 */
[-C--:B------:R-:W-:Y:S01]  /*2d60*/  FMUL.FTZ R2, R83, R108.reuse ;  /* 0x0000006c53027220 */ /* 0x080fe20000410000 */
[----:B------:R-:W-:Y:S01]  /*2d70*/  FMUL.FTZ R108, R180, R108 ;  /* 0x0000006cb46c7220 */ /* 0x000fe20000410000 */
[----:B------:R-:W-:Y:S01]  /*2d80*/  SEL R65, R68, R65, P3 ;  /* 0x0000004144417207 */ /* 0x000fe20001800000 */
[----:B------:R-:W-:Y:S01]  /*2d90*/  FMUL.FTZ R69, R6, R82 ;  /* 0x0000005206457220 */ /* 0x000fe20000410000 */
[----:B------:R-:W-:Y:S01]  /*2da0*/  LOP3.LUT P5, RZ, R116, 0xff0000, RZ, 0xc0, !PT ;  /* 0x00ff000074ff7812 */ /* 0x000fe200078ac0ff */
[----:B------:R-:W-:Y:S01]  /*2db0*/  FMUL.FTZ R108, R108, UR13 ;  /* 0x0000000d6c6c7c20 */ /* 0x000fe20008410000 */
[----:B------:R-:W-:Y:S01]  /*2dc0*/  LOP3.LUT P1, RZ, R116, 0xff000000, RZ, 0xc0, !PT ;  /* 0xff00000074ff7812 */ /* 0x000fe2000782c0ff */
[----:B------:R-:W-:Y:S01]  /*2dd0*/  FMUL.FTZ R81, R2, UR13 ;  /* 0x0000000d02517c20 */ /* 0x000fe20008410000 */
[----:B------:R-:W-:Y:S01]  /*2de0*/  FSEL R73, R69, RZ, P5 ;  /* 0x000000ff45497208 */ /* 0x000fe20002800000 */
[----:B------:R-:W-:Y:S01]  /*2df0*/  FMUL.FTZ R68, R7, R108 ;  /* 0x0000006c07447220 */ /* 0x000fe20000410000 */
[----:B------:R-:W-:Y:S01]  /*2e00*/  SEL R64, R83, R64, P3 ;  /* 0x0000004053407207 */ /* 0x000fe20001800000 */
[----:B------:R-:W-:Y:S01]  /*2e10*/  FMUL.FTZ R2, R4, R81 ;  /* 0x0000005104027220 */ /* 0x000fe20000410000 */
[----:B------:R-:W-:Y:S01]  /*2e20*/  SEL R66, R85, R66, P3 ;  /* 0x0000004255427207 */ /* 0x000fe20001800000 */
[----:B------:R-:W0:Y:S01]  /*2e30*/  F2F.BF16.F32 R3, R3 ;  /* 0x0000000300037304 */ /* 0x000e220000202000 */
[----:B------:R-:W-:Y:S01]  /*2e40*/  FSEL R74, R68, RZ, P1 ;  /* 0x000000ff444a7208 */ /* 0x000fe20000800000 */
[----:B------:R-:W-:Y:S01]  /*2e50*/  FADD.FTZ R123, R72, R123 ;  /* 0x0000007b487b7221 */ /* 0x000fe20000010000 */
[----:B------:R-:W1:Y:S01]  /*2e60*/  @P2 LDC.64 R68, c[0x0][0x308] ;  /* 0x0000c200ff442b82 */ /* 0x000e620000000a00 */
[----:B------:R-:W-:Y:S01]  /*2e70*/  SEL R67, R180, R67, P3 ;  /* 0x00000043b4437207 */ /* 0x000fe20001800000 */
[----:B------:R-:W-:Y:S01]  /*2e80*/  FADD.FTZ R126, R71, R126 ;  /* 0x0000007e477e7221 */ /* 0x000fe20000010000 */
[----:B------:R-:W-:Y:S01]  /*2e90*/  LOP3.LUT P3, RZ, R116, 0xff, RZ, 0xc0, !PT ;  /* 0x000000ff74ff7812 */ /* 0x000fe2000786c0ff */
[----:B------:R-:W-:Y:S01]  /*2ea0*/  FADD.FTZ R137, R0, R137 ;  /* 0x0000008900897221 */ /* 0x000fe20000010000 */
[----:B------:R-:W3:Y:S01]  /*2eb0*/  F2F.BF16.F32 R74, R74 ;  /* 0x0000004a004a7304 */ /* 0x000ee20000202000 */
[----:B------:R-:W-:Y:S01]  /*2ec0*/  IADD3 R121, R121, UR18, RZ ;  /* 0x0000001279797c10 */ /* 0x000fe2000fffe0ff */
[----:B------:R-:W-:Y:S01]  /*2ed0*/  HFMA2.MMA R0, -RZ, RZ, 0, 0 ;  /* 0x00000000ff007435 */ /* 0x000fe200000001ff */
[----:B------:R-:W-:Y:S01]  /*2ee0*/  FSEL R70, R2, RZ, P3 ;  /* 0x000000ff02467208 */ /* 0x000fe20001800000 */
[----:B------:R-:W-:Y:S01]  /*2ef0*/  FADD.FTZ R182, R93, R182 ;  /* 0x000000b65db67221 */ /* 0x000fe20000010000 */
[----:B------:R-:W-:Y:S01]  /*2f00*/  FADD.FTZ R136, R103, R136 ;  /* 0x0000008867887221 */ /* 0x000fe20000010000 */
[----:B------:R-:W-:Y:S01]  /*2f10*/  FADD.FTZ R134, R109, R134 ;  /* 0x000000866d867221 */ /* 0x000fe20000010000 */
[----:B0-----:R-:W-:Y:S01]  /*2f20*/  IMAD.WIDE.U32 R2, R3, 0x10000, RZ ;  /* 0x0001000003027825 */ /* 0x001fe200078e00ff */
[----:B------:R3:W0:Y:S03]  /*2f30*/  F2F.BF16.F32 R78, R73 ;  /* 0x00000049004e7304 */ /* 0x0006260000202000 */
[----:B------:R-:W-:Y:S01]  /*2f40*/  FADD.FTZ R135, R184, R135 ;  /* 0x00000087b8877221 */ /* 0x000fe20000010000 */
[----:B------:R-:W-:Y:S01]  /*2f50*/  FADD.FTZ R132, R115, R132 ;  /* 0x0000008473847221 */ /* 0x000fe20000010000 */
[----:B------:R-:W-:Y:S01]  /*2f60*/  FADD.FTZ R133, R110, R133 ;  /* 0x000000856e857221 */ /* 0x000fe20000010000 */
[----:B------:R-:W-:Y:S01]  /*2f70*/  FADD.FTZ R130, R107, R130 ;  /* 0x000000826b827221 */ /* 0x000fe20000010000 */
[----:B------:R-:W-:Y:S01]  /*2f80*/  FADD.FTZ R131, R102, R131 ;  /* 0x0000008366837221 */ /* 0x000fe20000010000 */
[----:B------:R-:W-:Y:S01]  /*2f90*/  FADD.FTZ R124, R105, R124 ;  /* 0x0000007c697c7221 */ /* 0x000fe20000010000 */
[----:B------:R-:W-:Y:S01]  /*2fa0*/  FADD.FTZ R129, R100, R129 ;  /* 0x0000008164817221 */ /* 0x000fe20000010000 */
[----:B------:R4:W4:Y:S01]  /*2fb0*/  F2F.BF16.F32 R75, R70 ;  /* 0x00000046004b7304 */ /* 0x0009220000202000 */
[----:B---3--:R-:W-:Y:S01]  /*2fc0*/  SHF.L.U32 R73, R74, 0x10, RZ ;  /* 0x000000104a497819 */ /* 0x008fe200000006ff */
[----:B------:R-:W-:Y:S01]  /*2fd0*/  FADD.FTZ R127, R96, R127 ;  /* 0x0000007f607f7221 */ /* 0x000fe20000010000 */
[----:B-1----:R-:W-:Y:S01]  /*2fe0*/  @P2 IMAD.WIDE.U32 R68, R181, 0x10, R68 ;  /* 0x00000010b5442825 */ /* 0x002fe200078e0044 */
[----:B------:R-:W-:-:S03]  /*2ff0*/  MOV R74, RZ ;  /* 0x000000ff004a7202 */ /* 0x000fc60000000f00 */
[----:B------:R-:W-:Y:S01]  /*3000*/  FADD.FTZ R128, R79, R128 ;  /* 0x000000804f807221 */ /* 0x000fe20000010000 */
[----:B------:R-:W-:Y:S01]  /*3010*/  FADD.FTZ R178, R95, R178 ;  /* 0x000000b25fb27221 */ /* 0x000fe20000010000 */
[----:B0-----:R-:W-:Y:S01]  /*3020*/  LOP3.LUT R3, R3, R73, R78, 0xfe, !PT ;  /* 0x0000004903037212 */ /* 0x001fe200078efe4e */
[----:B------:R0:W-:Y:S01]  /*3030*/  @P2 STG.E.128 desc[UR4][R68.64], R64 ;  /* 0x0000004044002986 */ /* 0x0001e2000c101d04 */
[----:B----4-:R-:W-:Y:S01]  /*3040*/  LEA R70, P2, R125, UR16, 0x3 ;  /* 0x000000107d467c11 */ /* 0x010fe2000f8418ff */
[----:B------:R-:W-:-:S03]  /*3050*/  HFMA2.MMA R73, -RZ, RZ, 0, 0 ;  /* 0x00000000ff497435 */ /* 0x000fc600000001ff */
[----:B------:R-:W-:Y:S02]  /*3060*/  LEA.HI.X R71, R125, UR17, RZ, 0x3, P2 ;  /* 0x000000117d477c11 */ /* 0x000fe400090f1cff */
[----:B------:R-:W-:-:S05]  /*3070*/  LOP3.LUT R2, R2, R75, RZ, 0xfc, !PT ;  /* 0x0000004b02027212 */ /* 0x000fca00078efcff */
[----:B------:R1:W-:Y:S01]  /*3080*/  STG.E.64 desc[UR4][R70.64], R2 ;  /* 0x0000000246007986 */ /* 0x0003e2000c101b04 */
[----:B0-----:R-:W-:Y:S02]  /*3090*/  MOV R69, RZ ;  /* 0x000000ff00457202 */ /* 0x001fe40000000f00 */
[----:B--2---:R-:W-:Y:S02]  /*30a0*/  @P3 MOV R72, R76 ;  /* 0x0000004c00483202 */ /* 0x004fe40000000f00 */
[--C-:B------:R-:W-:Y:S02]  /*30b0*/  @P6 SHF.R.U64 R78, R76, 0x10, R77.reuse ;  /* 0x000000104c4e6819 */ /* 0x100fe4000000124d */
[----:B------:R-:W-:Y:S02]  /*30c0*/  @P1 SHF.R.U32.HI R76, RZ, 0x10, R77 ;  /* 0x00000010ff4c1819 */ /* 0x000fe4000001164d */
[----:B------:R-:W-:Y:S02]  /*30d0*/  @P5 MOV R75, R77 ;  /* 0x0000004d004b5202 */ /* 0x000fe40000000f00 */
[----:B------:R-:W-:-:S02]  /*30e0*/  @P1 SHF.L.U32 R76, R76, 0x10, RZ ;  /* 0x000000104c4c1819 */ /* 0x000fc400000006ff */
[----:B------:R-:W-:Y:S02]  /*30f0*/  @P3 SHF.L.U32 R72, R72, 0x10, RZ ;  /* 0x0000001048483819 */ /* 0x000fe400000006ff */
[----:B------:R-:W-:Y:S01]  /*3100*/  @P6 SHF.L.U32 R68, R78, 0x10, RZ ;  /* 0x000000104e446819 */ /* 0x000fe200000006ff */
[----:B------:R-:W-:Y:S01]  /*3110*/  @P1 FMUL.FTZ R74, R108, R76 ;  /* 0x0000004c6c4a1220 */ /* 0x000fe20000410000 */
[----:B------:R-:W-:Y:S01]  /*3120*/  ISETP.GE.AND P1, PT, R121, UR19, PT ;  /* 0x0000001379007c0c */ /* 0x000fe2000bf26270 */
[----:B------:R-:W-:Y:S01]  /*3130*/  @P3 FMUL.FTZ R0, R81, R72 ;  /* 0x0000004851003220 */ /* 0x000fe20000410000 */
[----:B------:R-:W-:Y:S01]  /*3140*/  @P5 SHF.L.U32 R75, R75, 0x10, RZ ;  /* 0x000000104b4b5819 */ /* 0x000fe200000006ff */
[----:B------:R-:W-:Y:S01]  /*3150*/  @P6 FMUL.FTZ R69, R80, R68 ;  /* 0x0000004450456220 */ /* 0x000fe20000410000 */
[----:B------:R-:W-:Y:S01]  /*3160*/  FADD.FTZ R119, R74, R119 ;  /* 0x000000774a777221 */ /* 0x000fe20000010000 */
[----:B------:R-:W-:Y:S01]  /*3170*/  FADD.FTZ R179, R0, R179 ;  /* 0x000000b300b37221 */ /* 0x000fe20000010000 */
[----:B------:R-:W-:Y:S01]  /*3180*/  SEL R0, RZ, 0x1, P4 ;  /* 0x00000001ff007807 */ /* 0x000fe20002000000 */
[----:B------:R-:W-:Y:S01]  /*3190*/  @P5 FMUL.FTZ R73, R82, R75 ;  /* 0x0000004b52495220 */ /* 0x000fe20000410000 */
[----:B------:R-:W-:-:S03]  /*31a0*/  FADD.FTZ R120, R69, R120 ;  /* 0x0000007845787221 */ /* 0x000fc60000010000 */
[----:B------:R-:W-:Y:S02]  /*31b0*/  FADD.FTZ R122, R73, R122 ;  /* 0x0000007a497a7221 */ /* 0x000fe40000010000 */
[----:B-1----:R-:W-:Y:S05]  /*31c0*/  @!P1 BRA `(.L_x_5891) ;  /* 0xffffffd4001c9947 */ /* 0x002fea000383ffff */
        /* <DEDUP_REMOVED lines=43> */
.L_x_5889:
        /* <DEDUP_REMOVED lines=28> */
.L_x_5890:
[----:B------:R-:W-:Y:S01]  /*3640*/  HFMA2.MMA R80, -RZ, RZ, 0, 9.5367431640625e-07 ;  /* 0x00000010ff507435 */ /* 0x000fe200000001ff */
[----:B------:R-:W-:Y:S02]  /*3650*/  MOV R79, R72 ;  /* 0x00000048004f7202 */ /* 0x000fe40000000f00 */
[----:B------:R-:W-:Y:S02]  /*3660*/  MOV R91, 0x1f ;  /* 0x0000001f005b7802 */ /* 0x000fe40000000f00 */
[----:B------:R-:W-:-:S07]  /*3670*/  MOV R78, 0xffffffff ;  /* 0xffffffff004e7802 */ /* 0x000fce0000000f00 */
[----:B-----5:R-:W-:Y:S05]  /*3680*/  WARPSYNC.COLLECTIVE R78, `(.L_x_5892) ;  /* 0x000000004e087348 */ /* 0x020fea0003c00000 */
[----:B------:R0:W1:Y:S02]  /*3690*/  SHFL.DOWN P3, R81, R79, R80, R91 ;  /* 0x080000504f517389 */ /* 0x000064000006005b */
[----:B01---5:R-:W-:Y:S01]  /*36a0*/  ENDCOLLECTIVE ;  /* 0x000000000000791b */ /* 0x023fe20003800000 */
.L_x_5892:
[----:B------:R-:W-:Y:S02]  /*36b0*/  MOV R79, R70 ;  /* 0x00000046004f7202 */ /* 0x000fe40000000f00 */
[----:B------:R-:W-:-:S07]  /*36c0*/  MOV R71, R81 ;  /* 0x0000005100477202 */ /* 0x000fce0000000f00 */
[----:B------:R-:W-:Y:S05]  /*36d0*/  WARPSYNC.COLLECTIVE R78, `(.L_x_5893) ;  /* 0x000000004e087348 */ /* 0x000fea0003c00000 */
[----:B------:R0:W1:Y:S02]  /*36e0*/  SHFL.DOWN P3, R81, R79, R80, R91 ;  /* 0x080000504f517389 */ /* 0x000064000006005b */
[----:B01----:R-:W-:Y:S01]  /*36f0*/  ENDCOLLECTIVE ;  /* 0x000000000000791b */ /* 0x003fe20003800000 */
.L_x_5893:
[----:B------:R-:W-:Y:S01]  /*3700*/  FADD.FTZ R71, R72, R71 ;  /* 0x0000004748477221 */ /* 0x000fe20000010000 */
[----:B------:R-:W-:-:S04]  /*3710*/  HFMA2.MMA R80, -RZ, RZ, 0, 4.76837158203125e-07 ;  /* 0x00000008ff507435 */ /* 0x000fc800000001ff */
[----:B------:R-:W-:Y:S02]  /*3720*/  MOV R79, R71 ;  /* 0x00000047004f7202 */ /* 0x000fe40000000f00 */
[----:B------:R-:W-:-:S07]  /*3730*/  MOV R73, R81 ;  /* 0x0000005100497202 */ /* 0x000fce0000000f00 */
[----:B------:R-:W-:Y:S05]  /*3740*/  WARPSYNC.COLLECTIVE R78, `(.L_x_5894) ;  /* 0x000000004e087348 */ /* 0x000fea0003c00000 */
[----:B------:R0:W1:Y:S02]  /*3750*/  SHFL.DOWN P3, R81, R79, R80, R91 ;  /* 0x080000504f517389 */ /* 0x000064000006005b */
[----:B01----:R-:W-:Y:S01]  /*3760*/  ENDCOLLECTIVE ;  /* 0x000000000000791b */ /* 0x003fe20003800000 */
.L_x_5894:
[----:B------:R-:W-:-:S05]  /*3770*/  FADD.FTZ R73, R70, R73 ;  /* 0x0000004946497221 */ /* 0x000fca0000010000 */
[----:B------:R-:W-:Y:S02]  /*3780*/  MOV R79, R73 ;  /* 0x00000049004f7202 */ /* 0x000fe40000000f00 */
[----:B------:R-:W-:-:S07]  /*3790*/  MOV R74, R81 ;  /* 0x00000051004a7202 */ /* 0x000fce0000000f00 */
[----:B------:R-:W-:Y:S05]  /*37a0*/  WARPSYNC.COLLECTIVE R78, `(.L_x_5895) ;  /* 0x000000004e087348 */ /* 0x000fea0003c00000 */
[----:B------:R0:W1:Y:S02]  /*37b0*/  SHFL.DOWN P3, R81, R79, R80, R91 ;  /* 0x080000504f517389 */ /* 0x000064000006005b */
[----:B01----:R-:W-:Y:S01]  /*37c0*/  ENDCOLLECTIVE ;  /* 0x000000000000791b */ /* 0x003fe20003800000 */
.L_x_5895:
[----:B------:R-:W-:Y:S01]  /*37d0*/  FADD.FTZ R74, R71, R74 ;  /* 0x0000004a474a7221 */ /* 0x000fe20000010000 */
[----:B------:R-:W-:-:S04]  /*37e0*/  HFMA2.MMA R80, -RZ, RZ, 0, 2.384185791015625e-07 ;  /* 0x00000004ff507435 */ /* 0x000fc800000001ff */
[----:B------:R-:W-:Y:S02]  /*37f0*/  MOV R79, R74 ;  /* 0x0000004a004f7202 */ /* 0x000fe40000000f00 */
[----:B------:R-:W-:-:S07]  /*3800*/  MOV R76, R81 ;  /* 0x00000051004c7202 */ /* 0x000fce0000000f00 */
[----:B------:R-:W-:Y:S05]  /*3810*/  WARPSYNC.COLLECTIVE R78, `(.L_x_5896) ;  /* 0x000000004e087348 */ /* 0x000fea0003c00000 */
[----:B------:R0:W1:Y:S02]  /*3820*/  SHFL.DOWN P3, R81, R79, R80, R91 ;  /* 0x080000504f517389 */ /* 0x000064000006005b */
[----:B01----:R-:W-:Y:S01]  /*3830*/  ENDCOLLECTIVE ;  /* 0x000000000000791b */ /* 0x003fe20003800000 */
.L_x_5896:
[----:B------:R-:W-:-:S05]  /*3840*/  FADD.FTZ R76, R73, R76 ;  /* 0x0000004c494c7221 */ /* 0x000fca0000010000 */
[----:B------:R-:W-:Y:S02]  /*3850*/  MOV R79, R76 ;  /* 0x0000004c004f7202 */ /* 0x000fe40000000f00 */
[----:B------:R-:W-:-:S07]  /*3860*/  MOV R75, R81 ;  /* 0x00000051004b7202 */ /* 0x000fce0000000f00 */
[----:B------:R-:W-:Y:S05]  /*3870*/  WARPSYNC.COLLECTIVE R78, `(.L_x_5897) ;  /* 0x000000004e087348 */ /* 0x000fea0003c00000 */
[----:B------:R0:W1:Y:S02]  /*3880*/  SHFL.DOWN P3, R81, R79, R80, R91 ;  /* 0x080000504f517389 */ /* 0x000064000006005b */
[----:B01----:R-:W-:Y:S01]  /*3890*/  ENDCOLLECTIVE ;  /* 0x000000000000791b */ /* 0x003fe20003800000 */
.L_x_5897:
[----:B------:R-:W-:Y:S01]  /*38a0*/  FADD.FTZ R75, R74, R75 ;  /* 0x0000004b4a4b7221 */ /* 0x000fe20000010000 */
[----:B------:R-:W-:-:S04]  /*38b0*/  HFMA2.MMA R80, -RZ, RZ, 0, 1.1920928955078125e-07 ;  /* 0x00000002ff507435 */ /* 0x000fc800000001ff */
[----:B------:R-:W-:Y:S02]  /*38c0*/  MOV R79, R75 ;  /* 0x0000004b004f7202 */ /* 0x000fe40000000f00 */
[----:B------:R-:W-:-:S07]  /*38d0*/  MOV R77, R81 ;  /* 0x00000051004d7202 */ /* 0x000fce0000000f00 */
[----:B------:R-:W-:Y:S05]  /*38e0*/  WARPSYNC.COLLECTIVE R78, `(.L_x_5898) ;  /* 0x000000004e087348 */ /* 0x000fea0003c00000 */
[----:B------:R0:W1:Y:S02]  /*38f0*/  SHFL.DOWN P3, R81, R79, R80, R91 ;  /* 0x080000504f517389 */ /* 0x000064000006005b */
[----:B01----:R-:W-:Y:S01]  /*3900*/  ENDCOLLECTIVE ;  /* 0x000000000000791b */ /* 0x003fe20003800000 */
.L_x_5898:
[----:B------:R-:W-:-:S05]  /*3910*/  FADD.FTZ R77, R76, R77 ;  /* 0x0000004d4c4d7221 */ /* 0x000fca0000010000 */
[----:B------:R-:W-:Y:S02]  /*3920*/  MOV R79, R77 ;  /* 0x0000004d004f7202 */ /* 0x000fe40000000f00 */
[----:B------:R-:W-:-:S07]  /*3930*/  MOV R70, R81 ;  /* 0x0000005100467202 */ /* 0x000fce0000000f00 */
[----:B------:R-:W-:Y:S05]  /*3940*/  WARPSYNC.COLLECTIVE R78, `(.L_x_5899) ;  /* 0x000000004e087348 */ /* 0x000fea0003c00000 */
[----:B------:R0:W1:Y:S02]  /*3950*/  SHFL.DOWN P3, R81, R79, R80, R91 ;  /* 0x080000504f517389 */ /* 0x000064000006005b */
[----:B01----:R-:W-:Y:S01]  /*3960*/  ENDCOLLECTIVE ;  /* 0x000000000000791b */ /* 0x003fe20003800000 */
.L_x_5899:
[----:B------:R-:W-:Y:S01]  /*3970*/  FADD.FTZ R70, R75, R70 ;  /* 0x000000464b467221 */ /* 0x000fe20000010000 */
[----:B------:R-:W-:-:S04]  /*3980*/  HFMA2.MMA R80, -RZ, RZ, 0, 5.9604644775390625e-08 ;  /* 0x00000001ff507435 */ /* 0x000fc800000001ff */
[----:B------:R-:W-:Y:S02]  /*3990*/  MOV R79, R70 ;  /* 0x00000046004f7202 */ /* 0x000fe40000000f00 */
[----:B------:R-:W-:-:S07]  /*39a0*/  MOV R72, R81 ;  /* 0x0000005100487202 */ /* 0x000fce0000000f00 */
[----:B------:R-:W-:Y:S05]  /*39b0*/  WARPSYNC.COLLECTIVE R78, `(.L_x_5900) ;  /* 0x000000004e087348 */ /* 0x000fea0003c00000 */
[----:B------:R0:W1:Y:S02]  /*39c0*/  SHFL.DOWN P3, R81, R79, R80, R91 ;  /* 0x080000504f517389 */ /* 0x000064000006005b */
[----:B01----:R-:W-:Y:S01]  /*39d0*/  ENDCOLLECTIVE ;  /* 0x000000000000791b */ /* 0x003fe20003800000 */
.L_x_5900:
[----:B------:R-:W-:-:S05]  /*39e0*/  FADD.FTZ R72, R77, R72 ;  /* 0x000000484d487221 */ /* 0x000fca0000010000 */
[----:B------:R-:W-:Y:S02]  /*39f0*/  MOV R79, R72 ;  /* 0x00000048004f7202 */ /* 0x000fe40000000f00 */
[----:B------:R-:W-:-:S07]  /*3a00*/  MOV R71, R81 ;  /* 0x0000005100477202 */ /* 0x000fce0000000f00 */
[----:B------:R-:W-:Y:S05]  /*3a10*/  WARPSYNC.COLLECTIVE R78, `(.L_x_5901) ;  /* 0x000000004e087348 */ /* 0x000fea0003c00000 */
[----:B------:R0:W1:Y:S02]  /*3a20*/  SHFL.DOWN P3, R81, R79, R80, R91 ;  /* 0x080000504f517389 */ /* 0x000064000006005b */
[----:B01----:R-:W-:Y:S01]  /*3a30*/  ENDCOLLECTIVE ;  /* 0x000000000000791b */ /* 0x003fe20003800000 */
.L_x_5901:
[----:B------:R-:W-:Y:S05]  /*3a40*/  BRA `(.L_x_5902) ;  /* 0xffffffdc00607947 */ /* 0x000fea000383ffff */
.L_x_5903:
        /* <DEDUP_REMOVED lines=11> */
.L_x_11913:


//--------------------- .text._ZN10layer_norm22ln_bwd_finalize_kernelINS_22Kernel_traits_finalizeILj2560Ef13__nv_bfloat16fS2_fjLb1ELj1024ELj4ENS_18Kernel_traits_baseILj2560EfS2_fS2_fjLj1024EEEEELb1ELb0EEEvNS_9BwdParamsE --------------------------
	.section	.text._ZN10layer_norm22ln_bwd_finalize_kernelINS_22Kernel_traits_finalizeILj2560Ef13__nv_bfloat16fS2_fjLb1ELj1024ELj4ENS_18Kernel_traits_baseILj2560EfS2_fS2_fjLj1024EEEEELb1ELb0EEEvNS_9BwdParamsE,"ax",@progbits
	.align	128
        .global         _ZN10layer_norm22ln_bwd_finalize_kernelINS_22Kernel_traits_finalizeILj2560Ef13__nv_bfloat16fS2_fjLb1ELj1024ELj4ENS_18Kernel_traits_baseILj2560EfS2_fS2_fjLj1024EEEEELb1ELb0EEEvNS_9BwdParamsE
        .type           _ZN10layer_norm22ln_bwd_finalize_kernelINS_22Kernel_traits_finalizeILj2560Ef13__nv_bfloat16fS2_fjLb1ELj1024ELj4ENS_18Kernel_traits_baseILj2560EfS2_fS2_fjLj1024EEEEELb1ELb0EEEvNS_9BwdParamsE,@function
        .size           _ZN10layer_norm22ln_bwd_finalize_kernelINS_22Kernel_traits_finalizeILj2560Ef13__nv_bfloat16fS2_fjLb1ELj1024ELj4ENS_18Kernel_traits_baseILj2560EfS2_fS2_fjLj1024EEEEELb1ELb0EEEvNS_9BwdParamsE,(.L_x_11914 - _ZN10layer_norm22ln_bwd_finalize_kernelINS_22Kernel_traits_finalizeILj2560Ef13__nv_bfloat16fS2_fjLb1ELj1024ELj4ENS_18Kernel_traits_baseILj2560EfS2_fS2_fjLj1024EEEEELb1ELb0EEEvNS_9BwdParamsE)
        .other          _ZN10layer_norm22ln_bwd_finalize_kernelINS_22Kernel_traits_finalizeILj2560Ef13__nv_bfloat16fS2_fjLb1ELj1024ELj4ENS_18Kernel_traits_baseILj2560EfS2_fS2_fjLj1024EEEEELb1ELb0EEEvNS_9BwdParamsE,@"STO_CUDA_ENTRY STV_DEFAULT"
_ZN10layer_norm22ln_bwd_finalize_kernelINS_22Kernel_traits_finalizeILj2560Ef13__nv_bfloat16fS2_fjLb1ELj1024ELj4ENS_18Kernel_traits_baseILj2560EfS2_fS2_fjLj1024EEEEELb1ELb0EEEvNS_9BwdParamsE:
.text._ZN10layer_norm22ln_bwd_finalize_kernelINS_22Kernel_traits_finalizeILj2560Ef13__nv_bfloat16fS2_fjLb1ELj1024ELj4ENS_18Kernel_traits_baseILj2560EfS2_fS2_fjLj1024EEEEELb1ELb0EEEvNS_9BwdParamsE:
        /* <DEDUP_REMOVED lines=24> */
.L_x_5916:
        /* <DEDUP_REMOVED lines=36> */
.L_x_5908:
        /* <DEDUP_REMOVED lines=49> */
.L_x_5907:
[----:B------:R-:W-:Y:S05]  /*06d0*/  BSYNC B1 ;  /* 0x0000000000017941 */ /* 0x000fea0003800000 */
.L_x_5906:
        /* <DEDUP_REMOVED lines=31> */
.L_x_5910:
[----:B------:R-:W-:Y:S05]  /*08d0*/  BSYNC B1 ;  /* 0x0000000000017941 */ /* 0x000fea0003800000 */
.L_x_5909:
        /* <DEDUP_REMOVED lines=16> */
.L_x_5911:
[----:B------:R-:W-:Y:S05]  /*09e0*/  BSYNC B1 ;  /* 0x0000000000017941 */ /* 0x000fea0003800000 */
.L_x_5905:
[----:B------:R-:W-:Y:S05]  /*09f0*/  BSYNC B0 ;  /* 0x0000000000007941 */ /* 0x000fea0003800000 */
.L_x_5904:
        /* <DEDUP_REMOVED lines=40> */
.L_x_5932:
        /* <DEDUP_REMOVED lines=8> */
.L_x_5912:
        /* <DEDUP_REMOVED lines=20> */
.L_x_5915:
[----:B------:R-:W-:Y:S05]  /*0e40*/  BSYNC B0 ;  /* 0x0000000000007941 */ /* 0x000fea0003800000 */
.L_x_5914:
[C---:B------:R-:W-:Y:S01]  /*0e50*/  ISETP.GT.U32.AND P1, PT, R4.reuse, -0xa01, PT ;  /* 0xfffff5ff0400780c */ /* 0x040fe20003f24070 */
[----:B------:R-:W-:Y:S01]  /*0e60*/  VIADD R4, R4, 0xa00 ;  /* 0x00000a0004047836 */ /* 0x000fe20000000000 */
[----:B------:R-:W-:-:S11]  /*0e70*/  IADD3 R5, R5, 0x500, RZ ;  /* 0x0000050005057810 */ /* 0x000fd60007ffe0ff */
[----:B------:R-:W-:Y:S05]  /*0e80*/  @P1 BRA `(.L_x_5916) ;  /* 0xfffffff000bc1947 */ /* 0x000fea000383ffff */
[----:B------:R-:W-:Y:S05]  /*0e90*/  EXIT ;  /* 0x000000000000794d */ /* 0x000fea0003800000 */
.L_x_5913:
[----:B0-----:R-:W-:Y:S01]  /*0ea0*/  HFMA2.MMA R24, -RZ, RZ, 0, 5.9604644775390625e-08 ;  /* 0x00000001ff187435 */ /* 0x001fe200000001ff */
[----:B----4-:R-:W-:Y:S02]  /*0eb0*/  MOV R23, R10 ;  /* 0x0000000a00177202 */ /* 0x010fe40000000f00 */
[----:B------:R-:W-:Y:S02]  /*0ec0*/  MOV R25, 0x1f ;  /* 0x0000001f00197802 */ /* 0x000fe40000000f00 */
[----:B------:R-:W-:-:S07]  /*0ed0*/  MOV R20, 0xffffffff ;  /* 0xffffffff00147802 */ /* 0x000fce0000000f00 */
[----:B-123--:R-:W-:Y:S05]  /*0ee0*/  WARPSYNC.COLLECTIVE R20, `(.L_x_5917) ;  /* 0x0000000014087348 */ /* 0x00efea0003c00000 */
[----:B------:R0:W4:Y:S02]  /*0ef0*/  SHFL.BFLY P2, R22, R23, R24, R25 ;  /* 0x0c00001817167389 */ /* 0x0001240000040019 */
[----:B01234-:R-:W-:Y:S01]  /*0f00*/  ENDCOLLECTIVE ;  /* 0x000000000000791b */ /* 0x01ffe20003800000 */
.L_x_5917:
[----:B------:R-:W-:Y:S01]  /*0f10*/  IMAD.MOV.U32 R24, RZ, RZ, 0x2 ;  /* 0x00000002ff187424 */ /* 0x000fe200078e00ff */
[----:B------:R-:W-:-:S05]  /*0f20*/  MOV R11, R22 ;  /* 0x00000016000b7202 */ /* 0x000fca0000000f00 */
[----:B------:R-:W-:-:S05]  /*0f30*/  FADD.FTZ R11, R10, R11 ;  /* 0x0000000b0a0b7221 */ /* 0x000fca0000010000 */
[----:B------:R-:W-:-:S07]  /*0f40*/  MOV R23, R11 ;  /* 0x0000000b00177202 */ /* 0x000fce0000000f00 */
[----:B------:R-:W-:Y:S05]  /*0f50*/  WARPSYNC.COLLECTIVE R20, `(.L_x_5918) ;  /* 0x0000000014087348 */ /* 0x000fea0003c00000 */
[----:B------:R0:W1:Y:S02]  /*0f60*/  SHFL.BFLY P2, R22, R23, R24, R25 ;  /* 0x0c00001817167389 */ /* 0x0000640000040019 */
[----:B01----:R-:W-:Y:S01]  /*0f70*/  ENDCOLLECTIVE ;  /* 0x000000000000791b */ /* 0x003fe20003800000 */
.L_x_5918:
[----:B------:R-:W-:Y:S01]  /*0f80*/  HFMA2.MMA R24, -RZ, RZ, 0, 2.384185791015625e-07 ;  /* 0x00000004ff187435 */ /* 0x000fe200000001ff */
[----:B------:R-:W-:-:S05]  /*0f90*/  MOV R14, R22 ;  /* 0x00000016000e7202 */ /* 0x000fca0000000f00 */
[----:B------:R-:W-:-:S05]  /*0fa0*/  FADD.FTZ R14, R11, R14 ;  /* 0x0000000e0b0e7221 */ /* 0x000fca0000010000 */
[----:B------:R-:W-:-:S07]  /*0fb0*/  MOV R23, R14 ;  /* 0x0000000e00177202 */ /* 0x000fce0000000f00 */
[----:B------:R-:W-:Y:S05]  /*0fc0*/  WARPSYNC.COLLECTIVE R20, `(.L_x_5919) ;  /* 0x0000000014087348 */ /* 0x000fea0003c00000 */
[----:B------:R0:W1:Y:S02]  /*0fd0*/  SHFL.BFLY P2, R22, R23, R24, R25 ;  /* 0x0c00001817167389 */ /* 0x0000640000040019 */
[----:B01----:R-:W-:Y:S01]  /*0fe0*/  ENDCOLLECTIVE ;  /* 0x000000000000791b */ /* 0x003fe20003800000 */
.L_x_5919:
[----:B------:R-:W-:Y:S01]  /*0ff0*/  HFMA2.MMA R24, -RZ, RZ, 0, 4.76837158203125e-07 ;  /* 0x00000008ff187435 */ /* 0x000fe200000001ff */
[----:B------:R-:W-:-:S05]  /*1000*/  MOV R13, R22 ;  /* 0x00000016000d7202 */ /* 0x000fca0000000f00 */
[----:B------:R-:W-:-:S05]  /*1010*/  FADD.FTZ R13, R14, R13 ;  /* 0x0000000d0e0d7221 */ /* 0x000fca0000010000 */
[----:B------:R-:W-:-:S07]  /*1020*/  MOV R23, R13 ;  /* 0x0000000d00177202 */ /* 0x000fce0000000f00 */
[----:B------:R-:W-:Y:S05]  /*1030*/  WARPSYNC.COLLECTIVE R20, `(.L_x_5920) ;  /* 0x0000000014087348 */ /* 0x000fea0003c00000 */
[----:B------:R0:W1:Y:S02]  /*1040*/  SHFL.BFLY P2, R22, R23, R24, R25 ;  /* 0x0c00001817167389 */ /* 0x0000640000040019 */
[----:B01----:R-:W-:Y:S01]  /*1050*/  ENDCOLLECTIVE ;  /* 0x000000000000791b */ /* 0x003fe20003800000 */
.L_x_5920:
[----:B------:R-:W-:Y:S01]  /*1060*/  HFMA2.MMA R24, -RZ, RZ, 0, 9.5367431640625e-07 ;  /* 0x00000010ff187435 */ /* 0x000fe200000001ff */
[----:B------:R-:W-:-:S05]  /*1070*/  MOV R10, R22 ;  /* 0x00000016000a7202 */ /* 0x000fca0000000f00 */
[----:B------:R-:W-:-:S04]  /*1080*/  FADD.FTZ R11, R13, R10 ;  /* 0x0000000a0d0b7221 */ /* 0x000fc80000010000 */
[----:B------:R-:W-:-:S07]  /*1090*/  IMAD.MOV.U32 R23, RZ, RZ, R11 ;  /* 0x000000ffff177224 */ /* 0x000fce00078e000b */
[----:B------:R-:W-:Y:S05]  /*10a0*/  WARPSYNC.COLLECTIVE R20, `(.L_x_5921) ;  /* 0x0000000014087348 */ /* 0x000fea0003c00000 */
[----:B------:R0:W1:Y:S02]  /*10b0*/  SHFL.BFLY P2, R22, R23, R24, R25 ;  /* 0x0c00001817167389 */ /* 0x0000640000040019 */
[----:B01----:R-:W-:Y:S01]  /*10c0*/  ENDCOLLECTIVE ;  /* 0x000000000000791b */ /* 0x003fe20003800000 */
.L_x_5921:
[----:B------:R-:W-:Y:S01]  /*10d0*/  HFMA2.MMA R24, -RZ, RZ, 0, 5.9604644775390625e-08 ;  /* 0x00000001ff187435 */ /* 0x000fe200000001ff */
[----:B------:R-:W-:Y:S02]  /*10e0*/  MOV R23, R12 ;  /* 0x0000000c00177202 */ /* 0x000fe40000000f00 */
[----:B------:R-:W-:-:S08]  /*10f0*/  MOV R10, R22 ;  /* 0x00000016000a7202 */ /* 0x000fd00000000f00 */
[----:B------:R-:W-:Y:S05]  /*1100*/  WARPSYNC.COLLECTIVE R20, `(.L_x_5922) ;  /* 0x0000000014087348 */ /* 0x000fea0003c00000 */
[----:B------:R0:W1:Y:S02]  /*1110*/  SHFL.BFLY P2, R22, R23, R24, R25 ;  /* 0x0c00001817167389 */ /* 0x0000640000040019 */
[----:B01----:R-:W-:Y:S01]  /*1120*/  ENDCOLLECTIVE ;  /* 0x000000000000791b */ /* 0x003fe20003800000 */
.L_x_5922:
[----:B------:R-:W-:Y:S01]  /*1130*/  HFMA2.MMA R24, -RZ, RZ, 0, 1.1920928955078125e-07 ;  /* 0x00000002ff187435 */ /* 0x000fe200000001ff */
[----:B------:R-:W-:-:S05]  /*1140*/  MOV R13, R22 ;  /* 0x00000016000d7202 */ /* 0x000fca0000000f00 */
[----:B------:R-:W-:-:S05]  /*1150*/  FADD.FTZ R15, R12, R13 ;  /* 0x0000000d0c0f7221 */ /* 0x000fca0000010000 */
[----:B------:R-:W-:-:S07]  /*1160*/  MOV R23, R15 ;  /* 0x0000000f00177202 */ /* 0x000fce0000000f00 */
[----:B------:R-:W-:Y:S05]  /*1170*/  WARPSYNC.COLLECTIVE R20, `(.L_x_5923) ;  /* 0x0000000014087348 */ /* 0x000fea0003c00000 */
[----:B------:R0:W1:Y:S02]  /*1180*/  SHFL.BFLY P2, R22, R23, R24, R25 ;  /* 0x0c00001817167389 */ /* 0x0000640000040019 */
[----:B01----:R-:W-:Y:S01]  /*1190*/  ENDCOLLECTIVE ;  /* 0x000000000000791b */ /* 0x003fe20003800000 */
.L_x_5923:
[----:B------:R-:W-:Y:S01]  /*11a0*/  HFMA2.MMA R24, -RZ, RZ, 0, 2.384185791015625e-07 ;  /* 0x00000004ff187435 */ /* 0x000fe200000001ff */
[----:B------:R-:W-:-:S04]  /*11b0*/  IMAD.MOV.U32 R16, RZ, RZ, R22 ;  /* 0x000000ffff107224 */ /* 0x000fc800078e0016 */
[----:B------:R-:W-:-:S05]  /*11c0*/  FADD.FTZ R16, R15, R16 ;  /* 0x000000100f107221 */ /* 0x000fca0000010000 */
[----:B------:R-:W-:-:S07]  /*11d0*/  MOV R23, R16 ;  /* 0x0000001000177202 */ /* 0x000fce0000000f00 */
[----:B------:R-:W-:Y:S05]  /*11e0*/  WARPSYNC.COLLECTIVE R20, `(.L_x_5924) ;  /* 0x0000000014087348 */ /* 0x000fea0003c00000 */
[----:B------:R0:W1:Y:S02]  /*11f0*/  SHFL.BFLY P2, R22, R23, R24, R25 ;  /* 0x0c00001817167389 */ /* 0x0000640000040019 */
[----:B01----:R-:W-:Y:S01]  /*1200*/  ENDCOLLECTIVE ;  /* 0x000000000000791b */ /* 0x003fe20003800000 */
.L_x_5924:
[----:B------:R-:W-:Y:S01]  /*1210*/  HFMA2.MMA R24, -RZ, RZ, 0, 4.76837158203125e-07 ;  /* 0x00000008ff187435 */ /* 0x000fe200000001ff */
[----:B------:R-:W-:-:S05]  /*1220*/  MOV R17, R22 ;  /* 0x0000001600117202 */ /* 0x000fca0000000f00 */
[----:B------:R-:W-:-:S05]  /*1230*/  FADD.FTZ R17, R16, R17 ;  /* 0x0000001110117221 */ /* 0x000fca0000010000 */
[----:B------:R-:W-:-:S07]  /*1240*/  MOV R23, R17 ;  /* 0x0000001100177202 */ /* 0x000fce0000000f00 */
[----:B------:R-:W-:Y:S05]  /*1250*/  WARPSYNC.COLLECTIVE R20, `(.L_x_5925) ;  /* 0x0000000014087348 */ /* 0x000fea0003c00000 */
[----:B------:R0:W1:Y:S02]  /*1260*/  SHFL.BFLY P2, R22, R23, R24, R25 ;  /* 0x0c00001817167389 */ /* 0x0000640000040019 */
[----:B01----:R-:W-:Y:S01]  /*1270*/  ENDCOLLECTIVE ;  /* 0x000000000000791b */ /* 0x003fe20003800000 */
.L_x_5925:
[----:B------:R-:W-:Y:S01]  /*1280*/  IMAD.MOV.U32 R24, RZ, RZ, 0x10 ;  /* 0x00000010ff187424 */ /* 0x000fe200078e00ff */
[----:B------:R-:W-:-:S05]  /*1290*/  MOV R12, R22 ;  /* 0x00000016000c7202 */ /* 0x000fca0000000f00 */
[----:B------:R-:W-:-:S05]  /*12a0*/  FADD.FTZ R12, R17, R12 ;  /* 0x0000000c110c7221 */ /* 0x000fca0000010000 */
[----:B------:R-:W-:-:S07]  /*12b0*/  MOV R23, R12 ;  /* 0x0000000c00177202 */ /* 0x000fce0000000f00 */
[----:B------:R-:W-:Y:S05]  /*12c0*/  WARPSYNC.COLLECTIVE R20, `(.L_x_5926) ;  /* 0x0000000014087348 */ /* 0x000fea0003c00000 */
[----:B------:R0:W1:Y:S02]  /*12d0*/  SHFL.BFLY P2, R22, R23, R24, R25 ;  /* 0x0c00001817167389 */ /* 0x0000640000040019 */
[----:B01----:R-:W-:Y:S01]  /*12e0*/  ENDCOLLECTIVE ;  /* 0x000000000000791b */ /* 0x003fe20003800000 */
.L_x_5926:
[----:B------:R-:W-:Y:S01]  /*12f0*/  HFMA2.MMA R24, -RZ, RZ, 0, 5.9604644775390625e-08 ;  /* 0x00000001ff187435 */ /* 0x000fe200000001ff */
[----:B------:R-:W-:Y:S02]  /*1300*/  MOV R23, R8 ;  /* 0x0000000800177202 */ /* 0x000fe40000000f00 */
[----:B------:R-:W-:-:S08]  /*1310*/  MOV R15, R22 ;  /* 0x00000016000f7202 */ /* 0x000fd00000000f00 */
[----:B------:R-:W-:Y:S05]  /*1320*/  WARPSYNC.COLLECTIVE R20, `(.L_x_5927) ;  /* 0x0000000014087348 */ /* 0x000fea0003c00000 */
[----:B------:R0:W1:Y:S02]  /*1330*/  SHFL.BFLY P2, R22, R23, R24, R25 ;  /* 0x0c00001817167389 */ /* 0x0000640000040019 */
[----:B01----:R-:W-:Y:S01]  /*1340*/  ENDCOLLECTIVE ;  /* 0x000000000000791b */ /* 0x003fe20003800000 */
.L_x_5927:
[----:B------:R-:W-:Y:S01]  /*1350*/  HFMA2.MMA R24, -RZ, RZ, 0, 1.1920928955078125e-07 ;  /* 0x00000002ff187435 */ /* 0x000fe200000001ff */
[----:B------:R-:W-:-:S05]  /*1360*/  MOV R17, R22 ;  /* 0x0000001600117202 */ /* 0x000fca0000000f00 */
[----:B------:R-:W-:-:S05]  /*1370*/  FADD.FTZ R18, R8, R17 ;  /* 0x0000001108127221 */ /* 0x000fca0000010000 */
[----:B------:R-:W-:-:S07]  /*1380*/  MOV R23, R18 ;  /* 0x0000001200177202 */ /* 0x000fce0000000f00 */
[----:B------:R-:W-:Y:S05]  /*1390*/  WARPSYNC.COLLECTIVE R20, `(.L_x_5928) ;  /* 0x0000000014087348 */ /* 0x000fea0003c00000 */
[----:B------:R0:W1:Y:S02]  /*13a0*/  SHFL.BFLY P2, R22, R23, R24, R25 ;  /* 0x0c00001817167389 */ /* 0x0000640000040019 */
[----:B01----:R-:W-:Y:S01]  /*13b0*/  ENDCOLLECTIVE ;  /* 0x000000000000791b */ /* 0x003fe20003800000 */
.L_x_5928:
[----:B------:R-:W-:Y:S01]  /*13c0*/  HFMA2.MMA R24, -RZ, RZ, 0, 2.384185791015625e-07 ;  /* 0x00000004ff187435 */ /* 0x000fe200000001ff */
[----:B------:R-:W-:-:S05]  /*13d0*/  MOV R13, R22 ;  /* 0x00000016000d7202 */ /* 0x000fca0000000f00 */
[----:B------:R-:W-:-:S04]  /*13e0*/  FADD.FTZ R19, R18, R13 ;  /* 0x0000000d12137221 */ /* 0x000fc80000010000 */
[----:B------:R-:W-:-:S07]  /*13f0*/  IMAD.MOV.U32 R23, RZ, RZ, R19 ;  /* 0x000000ffff177224 */ /* 0x000fce00078e0013 */
[----:B------:R-:W-:Y:S05]  /*1400*/  WARPSYNC.COLLECTIVE R20, `(.L_x_5929) ;  /* 0x0000000014087348 */ /* 0x000fea0003c00000 */
[----:B------:R0:W1:Y:S02]  /*1410*/  SHFL.BFLY P2, R22, R23, R24, R25 ;  /* 0x0c00001817167389 */ /* 0x0000640000040019 */
[----:B01----:R-:W-:Y:S01]  /*1420*/  ENDCOLLECTIVE ;  /* 0x000000000000791b */ /* 0x003fe20003800000 */
.L_x_5929:
[----:B------:R-:W-:Y:S01]  /*1430*/  HFMA2.MMA R24, -RZ, RZ, 0, 4.76837158203125e-07 ;  /* 0x00000008ff187435 */ /* 0x000fe200000001ff */
[----:B------:R-:W-:-:S05]  /*1440*/  MOV R8, R22 ;  /* 0x0000001600087202 */ /* 0x000fca0000000f00 */
[----:B------:R-:W-:-:S05]  /*1450*/  FADD.FTZ R8, R19, R8 ;  /* 0x0000000813087221 */ /* 0x000fca0000010000 */
[----:B------:R-:W-:-:S07]  /*1460*/  MOV R23, R8 ;  /* 0x0000000800177202 */ /* 0x000fce0000000f00 */
[----:B------:R-:W-:Y:S05]  /*1470*/  WARPSYNC.COLLECTIVE R20, `(.L_x_5930) ;  /* 0x0000000014087348 */ /* 0x000fea0003c00000 */
[----:B------:R0:W1:Y:S02]  /*1480*/  SHFL.BFLY P2, R22, R23, R24, R25 ;  /* 0x0c00001817167389 */ /* 0x0000640000040019 */
[----:B01----:R-:W-:Y:S01]  /*1490*/  ENDCOLLECTIVE ;  /* 0x000000000000791b */ /* 0x003fe20003800000 */
.L_x_5930:
[----:B------:R-:W-:Y:S01]  /*14a0*/  HFMA2.MMA R24, -RZ, RZ, 0, 9.5367431640625e-07 ;  /* 0x00000010ff187435 */ /* 0x000fe200000001ff */
[----:B------:R-:W-:-:S05]  /*14b0*/  MOV R21, R22 ;  /* 0x0000001600157202 */ /* 0x000fca0000000f00 */
[----:B------:R-:W-:-:S05]  /*14c0*/  FADD.FTZ R21, R8, R21 ;  /* 0x0000001508157221 */ /* 0x000fca0000010000 */
[----:B------:R-:W-:-:S07]  /*14d0*/  MOV R23, R21 ;  /* 0x0000001500177202 */ /* 0x000fce0000000f00 */
[----:B------:R-:W-:Y:S05]  /*14e0*/  WARPSYNC.COLLECTIVE R20, `(.L_x_5931) ;  /* 0x0000000014087348 */ /* 0x000fea0003c00000 */
[----:B------:R0:W1:Y:S02]  /*14f0*/  SHFL.BFLY P2, R22, R23, R24, R25 ;  /* 0x0c00001817167389 */ /* 0x0000640000040019 */
[----:B01----:R-:W-:Y:S01]  /*1500*/  ENDCOLLECTIVE ;  /* 0x000000000000791b */ /* 0x003fe20003800000 */
.L_x_5931:
[----:B------:R-:W-:Y:S01]  /*1510*/  MOV R14, R22 ;  /* 0x00000016000e7202 */ /* 0x000fe20000000f00 */
[----:B------:R-:W-:Y:S06]  /*1520*/  BRA `(.L_x_5932) ;  /* 0xfffffff400d47947 */ /* 0x000fec000383ffff */
.L_x_5933:
        /* <DEDUP_REMOVED lines=13> */
.L_x_11914:


//--------------------- .text._ZN10layer_norm13ln_bwd_kernelINS_13Kernel_traitsIf13__nv_bfloat16fS2_fjLj2560ELj1ELj1ELj4ELj8ENS_18Kernel_traits_baseILj2560EfS2_fS2_fjLj128EEEEELb1ELb1ELb1ELb0EEEvNS_9BwdParamsE --------------------------
	.section	.text._ZN10layer_norm13ln_bwd_kernelINS_13Kernel_traitsIf13__nv_bfloat16fS2_fjLj2560ELj1ELj1ELj4ELj8ENS_18Kernel_traits_baseILj2560EfS2_fS2_fjLj128EEEEELb1ELb1ELb1ELb0EEEvNS_9BwdParamsE,"ax",@progbits
	.align	128
        .global         _ZN10layer_norm13ln_bwd_kernelINS_13Kernel_traitsIf13__nv_bfloat16fS2_fjLj2560ELj1ELj1ELj4ELj8ENS_18Kernel_traits_baseILj2560EfS2_fS2_fjLj128EEEEELb1ELb1ELb1ELb0EEEvNS_9BwdParamsE
        .type           _ZN10layer_norm13ln_bwd_kernelINS_13Kernel_traitsIf13__nv_bfloat16fS2_fjLj2560ELj1ELj1ELj4ELj8ENS_18Kernel_traits_baseILj2560EfS2_fS2_fjLj128EEEEELb1ELb1ELb1ELb0EEEvNS_9BwdParamsE,@function
        .size           _ZN10layer_norm13ln_bwd_kernelINS_13Kernel_traitsIf13__nv_bfloat16fS2_fjLj2560ELj1ELj1ELj4ELj8ENS_18Kernel_traits_baseILj2560EfS2_fS2_fjLj128EEEEELb1ELb1ELb1ELb0EEEvNS_9BwdParamsE,(.L_x_11915 - _ZN10layer_norm13ln_bwd_kernelINS_13Kernel_traitsIf13__nv_bfloat16fS2_fjLj2560ELj1ELj1ELj4ELj8ENS_18Kernel_traits_baseILj2560EfS2_fS2_fjLj128EEEEELb1ELb1ELb1ELb0EEEvNS_9BwdParamsE)
        .other          _ZN10layer_norm13ln_bwd_kernelINS_13Kernel_traitsIf13__nv_bfloat16fS2_fjLj2560ELj1ELj1ELj4ELj8ENS_18Kernel_traits_baseILj2560EfS2_fS2_fjLj128EEEEELb1ELb1ELb1ELb0EEEvNS_9BwdParamsE,@"STO_CUDA_ENTRY STV_DEFAULT"
_ZN10layer_norm13ln_bwd_kernelINS_13Kernel_traitsIf13__nv_bfloat16fS2_fjLj2560ELj1ELj1ELj4ELj8ENS_18Kernel_traits_baseILj2560EfS2_fS2_fjLj128EEEEELb1ELb1ELb1ELb0EEEvNS_9BwdParamsE:
.text._ZN10layer_norm13ln_bwd_kernelINS_13Kernel_traitsIf13__nv_bfloat16fS2_fjLj2560ELj1ELj1ELj4ELj8ENS_18Kernel_traits_baseILj2560EfS2_fS2_fjLj128EEEEELb1ELb1ELb1ELb0EEEvNS_9BwdParamsE:
        /* <DEDUP_REMOVED lines=22> */
[----:B------:R-:W-:-:S02]  /*0160*/  P2R R9, PR, RZ, 0x2 ;  /* 0x00000002ff097803 */ /* 0x000fc40000000000 */
        /* <DEDUP_REMOVED lines=69> */
[----:B------:R-:W0:Y:S01]  /*05c0*/  LDC.U8 R5, c[0x0][0x2a0] ;  /* 0x0000a800ff057b82 */ /* 0x000e220000000000 */
[----:B------:R-:W-:Y:S01]  /*05d0*/  HFMA2.MMA R113, -RZ, RZ, 0, 0 ;  /* 0x00000000ff717435 */ /* 0x000fe200000001ff */
[----:B------:R-:W-:-:S10]  /*05e0*/  IMAD.MOV.U32 R193, RZ, RZ, 0x1 ;  /* 0x00000001ffc17424 */ /* 0x000fd400078e00ff */
.L_x_6053:
[----:B-1----:R-:W1:Y:S08]  /*05f0*/  LDC.64 R164, c[0x0][0x288] ;  /* 0x0000a200ffa47b82 */ /* 0x002e700000000a00 */
[----:B--23--:R-:W2:Y:S08]  /*0600*/  LDC.64 R162, c[0x0][0x258] ;  /* 0x00009600ffa27b82 */ /* 0x00ceb00000000a00 */
[----:B0-----:R-:W3:Y:S01]  /*0610*/  LDC.64 R160, c[0x0][0x280] ;  /* 0x0000a000ffa07b82 */ /* 0x001ee20000000a00 */
        /* <DEDUP_REMOVED lines=39> */
.L_x_5938:
[----:B------:R-:W-:Y:S05]  /*0890*/  BSYNC B1 ;  /* 0x0000000000017941 */ /* 0x000fea0003800000 */
.L_x_5937:
        /* <DEDUP_REMOVED lines=11> */
.L_x_5940:
[----:B------:R-:W-:Y:S05]  /*0950*/  BSYNC B1 ;  /* 0x0000000000017941 */ /* 0x000fea0003800000 */
.L_x_5939:
[----:B------:R-:W-:Y:S04]  /*0960*/  BSSY B1, `(.L_x_5941) ;  /* 0x000000b000017945 */ /* 0x000fe80003800000 */
[----:B------:R-:W-:Y:S05]  /*0970*/  @!P3 BRA `(.L_x_5942) ;  /* 0x000000000024b947 */ /* 0x000fea0003800000 */
[----:B---3--:R-:W1:Y:S01]  /*0980*/  LDC.64 R162, c[0x0][0x240] ;  /* 0x00009000ffa27b82 */ /* 0x008e620000000a00 */
[----:B------:R-:W-:-:S04]  /*0990*/  ISETP.NE.U32.AND P5, PT, RZ, UR6, PT ;  /* 0x00000006ff007c0c */ /* 0x000fc8000bfa5070 */
[----:B------:R-:W-:-:S13]  /*09a0*/  ISETP.NE.AND.EX P5, PT, RZ, UR7, PT, P5 ;  /* 0x00000007ff007c0c */ /* 0x000fda000bfa5350 */
[----:B--2---:R-:W-:-:S05]  /*09b0*/  @P5 IMAD.WIDE.U32 R160, R201, 0x10, R164 ;  /* 0x00000010c9a05825 */ /* 0x004fca00078e00a4 */
[----:B------:R4:W5:Y:S01]  /*09c0*/  @P5 LDG.E.128 R44, desc[UR4][R160.64] ;  /* 0x00000004a02c5981 */ /* 0x000962000c1e1d00 */
[----:B-1----:R-:W-:-:S05]  /*09d0*/  IMAD.WIDE.U32 R162, R199, 0x4, R162 ;  /* 0x00000004c7a27825 */ /* 0x002fca00078e00a2 */
[----:B------:R4:W5:Y:S01]  /*09e0*/  LDG.E R12, desc[UR4][R162.64] ;  /* 0x00000004a20c7981 */ /* 0x000962000c1e1900 */
[----:B------:R-:W-:Y:S01]  /*09f0*/  VIADD R199, R199, 0x80 ;  /* 0x00000080c7c77836 */ /* 0x000fe20000000000 */
[----:B------:R-:W-:-:S07]  /*0a00*/  IADD3 R201, R201, 0x80, RZ ;  /* 0x00000080c9c97810 */ /* 0x000fce0007ffe0ff */
.L_x_5942:
[----:B------:R-:W-:Y:S05]  /*0a10*/  BSYNC B1 ;  /* 0x0000000000017941 */ /* 0x000fea0003800000 */
.L_x_5941:
[----:B------:R-:W-:Y:S04]  /*0a20*/  BSSY B1, `(.L_x_5943) ;  /* 0x000000b000017945 */ /* 0x000fe80003800000 */
[----:B------:R-:W-:Y:S05]  /*0a30*/  @!P2 BRA `(.L_x_5944) ;  /* 0x000000000024a947 */ /* 0x000fea0003800000 */
[----:B---34-:R-:W1:Y:S01]  /*0a40*/  LDC.64 R162, c[0x0][0x240] ;  /* 0x00009000ffa27b82 */ /* 0x018e620000000a00 */
        /* <DEDUP_REMOVED lines=8> */
.L_x_5944:
[----:B------:R-:W-:Y:S05]  /*0ad0*/  BSYNC B1 ;  /* 0x0000000000017941 */ /* 0x000fea0003800000 */
.L_x_5943:
        /* <DEDUP_REMOVED lines=13> */
.L_x_5936:
[----:B-----5:R-:W-:Y:S01]  /*0bb0*/  ISETP.GE.AND P0, PT, R195, 0x1, PT ;  /* 0x00000001c300780c */ /* 0x020fe20003f06270 */
[----:B------:R-:W-:Y:S01]  /*0bc0*/  VIADD R161, R200, 0xffffffff ;  /* 0xffffffffc8a17836 */ /* 0x000fe20000000000 */
[----:B------:R-:W-:Y:S01]  /*0bd0*/  ISETP.NE.AND P5, PT, R9, RZ, PT ;  /* 0x000000ff0900720c */ /* 0x000fe20003fa5270 */
[----:B------:R-:W-:Y:S01]  /*0be0*/  BSSY B1, `(.L_x_5946) ;  /* 0x0000045000017945 */ /* 0x000fe20003800000 */
[----:B------:R-:W-:Y:S01]  /*0bf0*/  LOP3.LUT R4, R0, 0x7f, RZ, 0xc0, !PT ;  /* 0x0000007f00047812 */ /* 0x000fe200078ec0ff */
[----:B------:R-:W-:Y:S01]  /*0c00*/  IMAD R161, R161, R2, RZ ;  /* 0x00000002a1a17224 */ /* 0x000fe200078e02ff */
[----:B------:R-:W-:Y:S01]  /*0c10*/  HFMA2.MMA R200, -RZ, RZ, 0, 0 ;  /* 0x00000000ffc87435 */ /* 0x000fe200000001ff */
[----:B------:R-:W-:Y:S01]  /*0c20*/  MOV R198, RZ ;  /* 0x000000ff00c67202 */ /* 0x000fe20000000f00 */
[----:B------:R-:W-:Y:S02]  /*0c30*/  IMAD.MOV.U32 R197, RZ, RZ, RZ ;  /* 0x000000ffffc57224 */ /* 0x000fe400078e00ff */
[----:B------:R-:W-:Y:S01]  /*0c40*/  SHF.R.S32.HI R160, RZ, 0x1f, R161 ;  /* 0x0000001fffa07819 */ /* 0x000fe200000114a1 */
[----:B------:R-:W-:-:S02]  /*0c50*/  IMAD.MOV.U32 R203, RZ, RZ, R8 ;  /* 0x000000ffffcb7224 */ /* 0x000fc400078e0008 */
        /* <DEDUP_REMOVED lines=16> */
[----:B------:R1:W5:Y:S01]  /*0d60*/  @P5 LDG.E.128 R52, desc[UR4][R166.64] ;  /* 0x00000004a6345981 */ /* 0x000362000c1e1d00 */
[----:B0-----:R-:W-:-:S03]  /*0d70*/  IMAD.WIDE.U32 R160, R8, 0x10, R26 ;  /* 0x0000001008a07825 */ /* 0x001fc600078e001a */
[----:B------:R-:W3:Y:S04]  /*0d80*/  LDG.E.64 R26, desc[UR4][R206.64] ;  /* 0x00000004ce1a7981 */ /* 0x000ee8000c1e1b00 */
[----:B------:R-:W4:Y:S01]  /*0d90*/  LDG.E.128 R160, desc[UR4][R160.64] ;  /* 0x00000004a0a07981 */ /* 0x000f22000c1e1d00 */
[----:B--2---:R-:W-:-:S05]  /*0da0*/  IMAD.WIDE.U32 R204, R198, 0x4, R202 ;  /* 0x00000004c6cc7825 */ /* 0x004fca00078e00ca */
[----:B------:R2:W5:Y:S01]  /*0db0*/  LDG.E R10, desc[UR4][R204.64] ;  /* 0x00000004cc0a7981 */ /* 0x000562000c1e1900 */
[----:B------:R-:W-:Y:S01]  /*0dc0*/  IADD3 R203, R8, 0x80, RZ ;  /* 0x0000008008cb7810 */ /* 0x000fe20007ffe0ff */
[----:B------:R-:W-:Y:S01]  /*0dd0*/  VIADD R201, R201, 0x80 ;  /* 0x00000080c9c97836 */ /* 0x000fe20000000000 */
[----:B------:R-:W-:Y:S02]  /*0de0*/  IADD3 R198, R198, 0x80, RZ ;  /* 0x00000080c6c67810 */ /* 0x000fe40007ffe0ff */
[----:B---3--:R-:W-:Y:S01]  /*0df0*/  MOV R3, R26 ;  /* 0x0000001a00037202 */ /* 0x008fe20000000f00 */
[--C-:B------:R-:W-:Y:S01]  /*0e00*/  IMAD.MOV.U32 R23, RZ, RZ, R27.reuse ;  /* 0x000000ffff177224 */ /* 0x100fe200078e001b */
[--C-:B------:R-:W-:Y:S02]  /*0e10*/  SHF.R.U64 R32, R26, 0x10, R27.reuse ;  /* 0x000000101a207819 */ /* 0x100fe4000000121b */
[----:B------:R-:W-:Y:S01]  /*0e20*/  SHF.R.U32.HI R26, RZ, 0x10, R27 ;  /* 0x00000010ff1a7819 */ /* 0x000fe2000001161b */
[C---:B----4-:R-:W-:Y:S01]  /*0e30*/  FADD.FTZ R27, -R25.reuse, R160 ;  /* 0x000000a0191b7221 */ /* 0x050fe20000010100 */
[C---:B-1----:R-:W-:Y:S01]  /*0e40*/  FADD.FTZ R167, -R25.reuse, R161 ;  /* 0x000000a119a77221 */ /* 0x042fe20000010100 */
[C---:B------:R-:W-:Y:S01]  /*0e50*/  FADD.FTZ R197, -R25.reuse, R162 ;  /* 0x000000a219c57221 */ /* 0x040fe20000010100 */
[----:B------:R-:W-:Y:S01]  /*0e60*/  FADD.FTZ R163, -R25, R163 ;  /* 0x000000a319a37221 */ /* 0x000fe20000010100 */
[----:B------:R-:W-:Y:S01]  /*0e70*/  IMAD.U32 R25, R3, 0x10000, RZ ;  /* 0x0001000003197824 */ /* 0x000fe200078e00ff */
[----:B------:R-:W-:Y:S01]  /*0e80*/  SHF.L.U32 R32, R32, 0x10, RZ ;  /* 0x0000001020207819 */ /* 0x000fe200000006ff */
[----:B------:R-:W-:Y:S01]  /*0e90*/  FMUL.FTZ R3, R6, R27 ;  /* 0x0000001b06037220 */ /* 0x000fe20000410000 */
[----:B------:R-:W-:Y:S01]  /*0ea0*/  SHF.L.U32 R162, R26, 0x10, RZ ;  /* 0x000000101aa27819 */ /* 0x000fe200000006ff */
[----:B------:R-:W-:Y:S01]  /*0eb0*/  FMUL.FTZ R30, R152, R25 ;  /* 0x00000019981e7220 */ /* 0x000fe20000410000 */
[----:B------:R-:W-:-:S02]  /*0ec0*/  IMAD.U32 R161, R23, 0x10000, RZ ;  /* 0x0001000017a17824 */ /* 0x000fc400078e00ff */
[C---:B------:R-:W-:Y:S01]  /*0ed0*/  FMUL.FTZ R26, R6.reuse, R167 ;  /* 0x000000a7061a7220 */ /* 0x040fe20000410000 */
[----:B------:R-:W-:Y:S01]  /*0ee0*/  FMUL.FTZ R23, R6, R197 ;  /* 0x000000c506177220 */ /* 0x000fe20000410000 */
[----:B------:R-:W-:Y:S01]  /*0ef0*/  FADD.FTZ R92, R92, R25 ;  /* 0x000000195c5c7221 */ /* 0x000fe20000010000 */
[----:B------:R-:W-:Y:S01]  /*0f00*/  FFMA.FTZ R112, R3, R25, R112 ;  /* 0x0000001903707223 */ /* 0x000fe20000010070 */
[----:B------:R-:W-:Y:S01]  /*0f10*/  FMUL.FTZ R25, R153, R32 ;  /* 0x0000002099197220 */ /* 0x000fe20000410000 */
[----:B------:R-:W-:Y:S01]  /*0f20*/  FADD.FTZ R160, RZ, R30 ;  /* 0x0000001effa07221 */ /* 0x000fe20000010000 */
[----:B------:R-:W-:Y:S01]  /*0f30*/  FFMA.FTZ R27, R3, R30, RZ ;  /* 0x0000001e031b7223 */ /* 0x000fe200000100ff */
        /* <DEDUP_REMOVED lines=14> */
[----:B--2---:R-:W-:-:S07]  /*1020*/  FFMA.FTZ R200, R28, R27, R161 ;  /* 0x0000001b1cc87223 */ /* 0x004fce00000100a1 */
.L_x_5947:
[----:B------:R-:W-:Y:S05]  /*1030*/  BSYNC B1 ;  /* 0x0000000000017941 */ /* 0x000fea0003800000 */
.L_x_5946:
        /* <DEDUP_REMOVED lines=21> */
[--C-:B------:R-:W-:Y:S02]  /*1190*/  SHF.R.U64 R170, R34, 0x10, R35.reuse ;  /* 0x0000001022aa7819 */ /* 0x100fe40000001223 */
[----:B------:R-:W-:Y:S02]  /*11a0*/  MOV R31, R35 ;  /* 0x00000023001f7202 */ /* 0x000fe40000000f00 */
[----:B------:R-:W-:-:S02]  /*11b0*/  SHF.R.U32.HI R168, RZ, 0x10, R35 ;  /* 0x00000010ffa87819 */ /* 0x000fc40000011623 */
[----:B------:R-:W-:Y:S01]  /*11c0*/  SHF.L.U32 R35, R29, 0x10, RZ ;  /* 0x000000101d237819 */ /* 0x000fe200000006ff */
[C---:B0-----:R-:W-:Y:S01]  /*11d0*/  FADD.FTZ R205, -R172.reuse, R161 ;  /* 0x000000a1accd7221 */ /* 0x041fe20000010100 */
[C---:B------:R-:W-:Y:S01]  /*11e0*/  FADD.FTZ R33, -R172.reuse, R160 ;  /* 0x000000a0ac217221 */ /* 0x040fe20000010100 */
[----:B------:R-:W-:Y:S01]  /*11f0*/  FADD.FTZ R207, -R172, R162 ;  /* 0x000000a2accf7221 */ /* 0x000fe20000010100 */
[----:B------:R-:W-:Y:S02]  /*1200*/  IMAD.U32 R160, R170, 0x10000, RZ ;  /* 0x00010000aaa07824 */ /* 0x000fe400078e00ff */
[C---:B------:R-:W-:Y:S01]  /*1210*/  FMUL.FTZ R34, R6.reuse, R205 ;  /* 0x000000cd06227220 */ /* 0x040fe20000410000 */
[----:B------:R-:W-:Y:S01]  /*1220*/  FMUL.FTZ R29, R6, R33 ;  /* 0x00000021061d7220 */ /* 0x000fe20000410000 */
[----:B------:R-:W-:Y:S01]  /*1230*/  FMUL.FTZ R170, R144, R35 ;  /* 0x0000002390aa7220 */ /* 0x000fe20000410000 */
[----:B------:R-:W-:Y:S01]  /*1240*/  SHF.L.U32 R161, R31, 0x10, RZ ;  /* 0x000000101fa17819 */ /* 0x000fe200000006ff */
[----:B------:R-:W-:Y:S01]  /*1250*/  FADD.FTZ R163, -R172, R163 ;  /* 0x000000a3aca37221 */ /* 0x000fe20000010100 */
        /* <DEDUP_REMOVED lines=22> */
.L_x_5949:
[----:B------:R-:W-:Y:S05]  /*13c0*/  BSYNC B1 ;  /* 0x0000000000017941 */ /* 0x000fea0003800000 */
.L_x_5948:
        /* <DEDUP_REMOVED lines=56> */
.L_x_5951:
[----:B------:R-:W-:Y:S05]  /*1750*/  BSYNC B1 ;  /* 0x0000000000017941 */ /* 0x000fea0003800000 */
.L_x_5950:
        /* <DEDUP_REMOVED lines=22> */
[----:B------:R-:W-:Y:S01]  /*18c0*/  SHF.R.U32.HI R181, RZ, 0x10, R167 ;  /* 0x00000010ffb57819 */ /* 0x000fe200000116a7 */
[C---:B----4-:R-:W-:Y:S01]  /*18d0*/  FADD.FTZ R207, -R186.reuse, R161 ;  /* 0x000000a1bacf7221 */ /* 0x050fe20000010100 */
[----:B------:R-:W-:Y:S01]  /*18e0*/  SHF.L.U32 R161, R177, 0x10, RZ ;  /* 0x00000010b1a17819 */ /* 0x000fe200000006ff */
[C---:B0-----:R-:W-:Y:S01]  /*18f0*/  FADD.FTZ R205, -R186.reuse, R160 ;  /* 0x000000a0bacd7221 */ /* 0x041fe20000010100 */
[----:B------:R-:W-:Y:S01]  /*1900*/  MOV R179, R167 ;  /* 0x000000a700b37202 */ /* 0x000fe20000000f00 */
[C---:B------:R-:W-:Y:S01]  /*1910*/  FADD.FTZ R167, -R186.reuse, R162 ;  /* 0x000000a2baa77221 */ /* 0x040fe20000010100 */
[----:B------:R-:W-:Y:S01]  /*1920*/  FADD.FTZ R209, -R186, R163 ;  /* 0x000000a3bad17221 */ /* 0x000fe20000010100 */
[----:B------:R-:W-:-:S02]  /*1930*/  IMAD.U32 R160, R184, 0x10000, RZ ;  /* 0x00010000b8a07824 */ /* 0x000fc400078e00ff */
[C---:B-1----:R-:W-:Y:S01]  /*1940*/  FMUL.FTZ R182, R6.reuse, R207 ;  /* 0x000000cf06b67220 */ /* 0x042fe20000410000 */
[----:B------:R-:W-:Y:S01]  /*1950*/  FMUL.FTZ R177, R6, R205 ;  /* 0x000000cd06b17220 */ /* 0x000fe20000410000 */
[----:B------:R-:W-:Y:S01]  /*1960*/  FMUL.FTZ R186, R128, R161 ;  /* 0x000000a180ba7220 */ /* 0x000fe20000410000 */
        /* <DEDUP_REMOVED lines=23> */
.L_x_5953:
[----:B------:R-:W-:Y:S05]  /*1ae0*/  BSYNC B1 ;  /* 0x0000000000017941 */ /* 0x000fea0003800000 */
.L_x_5952:
        /* <DEDUP_REMOVED lines=8> */
[----:B------:R-:W2:Y:S08]  /*1b70*/  LDC.64 R166, c[0x0][0x240] ;  /* 0x00009000ffa67b82 */ /* 0x000eb00000000a00 */
[----:B------:R-:W-:-:S04]  /*1b80*/  @P5 IMAD.WIDE.U32 R190, R203, 0x10, R164 ;  /* 0x00000010cbbe5825 */ /* 0x000fc800078e00a4 */
[----:B-1----:R-:W-:Y:S01]  /*1b90*/  IMAD.WIDE.U32 R164, R201, 0x8, R162 ;  /* 0x00000008c9a47825 */ /* 0x002fe200078e00a2 */
[----:B------:R1:W5:Y:S03]  /*1ba0*/  @P5 LDG.E.128 R36, desc[UR4][R190.64] ;  /* 0x00000004be245981 */ /* 0x000366000c1e1d00 */
[----:B0-----:R-:W-:Y:S02]  /*1bb0*/  IMAD.WIDE.U32 R160, R203, 0x10, R160 ;  /* 0x00000010cba07825 */ /* 0x001fe400078e00a0 */
[----:B------:R-:W3:Y:S04]  /*1bc0*/  LDG.E.64 R164, desc[UR4][R164.64] ;  /* 0x00000004a4a47981 */ /* 0x000ee8000c1e1b00 */
[----:B------:R-:W4:Y:S01]  /*1bd0*/  LDG.E.128 R160, desc[UR4][R160.64] ;  /* 0x00000004a0a07981 */ /* 0x000f22000c1e1d00 */
[----:B--2---:R-:W-:-:S05]  /*1be0*/  IMAD.WIDE.U32 R166, R198, 0x4, R166 ;  /* 0x00000004c6a67825 */ /* 0x004fca00078e00a6 */
[----:B------:R0:W5:Y:S01]  /*1bf0*/  LDG.E R15, desc[UR4][R166.64] ;  /* 0x00000004a60f7981 */ /* 0x000162000c1e1900 */
[----:B---3--:R-:W-:Y:S01]  /*1c00*/  MOV R185, R164 ;  /* 0x000000a400b97202 */ /* 0x008fe20000000f00 */
[--C-:B------:R-:W-:Y:S01]  /*1c10*/  IMAD.MOV.U32 R187, RZ, RZ, R165.reuse ;  /* 0x000000ffffbb7224 */ /* 0x100fe200078e00a5 */
[--C-:B-1----:R-:W-:Y:S02]  /*1c20*/  SHF.R.U32.HI R190, RZ, 0x10, R165.reuse ;  /* 0x00000010ffbe7819 */ /* 0x102fe400000116a5 */
[----:B------:R-:W-:Y:S01]  /*1c30*/  SHF.R.U64 R192, R164, 0x10, R165 ;  /* 0x00000010a4c07819 */ /* 0x000fe200000012a5 */
[----:B----4-:R-:W-:Y:S01]  /*1c40*/  FADD.FTZ R191, -R199, R161 ;  /* 0x000000a1c7bf7221 */ /* 0x010fe20000010100 */
[----:B------:R-:W-:Y:S01]  /*1c50*/  SHF.L.U32 R161, R185, 0x10, RZ ;  /* 0x00000010b9a17819 */ /* 0x000fe200000006ff */
[C---:B------:R-:W-:Y:S01]  /*1c60*/  FADD.FTZ R189, -R199.reuse, R160 ;  /* 0x000000a0c7bd7221 */ /* 0x040fe20000010100 */
[----:B------:R-:W-:Y:S02]  /*1c70*/  IMAD.U32 R164, R190, 0x10000, RZ ;  /* 0x00010000bea47824 */ /* 0x000fe400078e00ff */
[----:B------:R-:W-:Y:S01]  /*1c80*/  FADD.FTZ R165, -R199, R162 ;  /* 0x000000a2c7a57221 */ /* 0x000fe20000010100 */
[----:B------:R-:W-:-:S02]  /*1c90*/  IMAD.U32 R160, R192, 0x10000, RZ ;  /* 0x00010000c0a07824 */ /* 0x000fc400078e00ff */
[C---:B------:R-:W-:Y:S01]  /*1ca0*/  FMUL.FTZ R190, R6.reuse, R191 ;  /* 0x000000bf06be7220 */ /* 0x040fe20000410000 */
        /* <DEDUP_REMOVED lines=25> */
.L_x_5945:
[----:B------:R-:W-:Y:S05]  /*1e40*/  BSYNC B0 ;  /* 0x0000000000007941 */ /* 0x000fea0003800000 */
.L_x_5935:
        /* <DEDUP_REMOVED lines=26> */
.L_x_6072:
        /* <DEDUP_REMOVED lines=11> */
[----:B------:R-:W-:-:S05]  /*20a0*/  @P0 IMAD R201, R195, R2, RZ ;  /* 0x00000002c3c90224 */ /* 0x000fca00078e02ff */
[----:B------:R-:W-:-:S04]  /*20b0*/  @P0 SHF.R.S32.HI R202, RZ, 0x1f, R201 ;  /* 0x0000001fffca0819 */ /* 0x000fc800000114c9 */
[----:B------:R-:W-:Y:S02]  /*20c0*/  @P0 LEA.HI R201, R202, R201, RZ, 0x2 ;  /* 0x000000c9cac90211 */ /* 0x000fe400078f10ff */
[----:B----4-:R-:W-:-:S04]  /*20d0*/  LEA R163, R164, R163, 0x18 ;  /* 0x000000a3a4a37211 */ /* 0x010fc800078ec0ff */
[----:B------:R-:W-:Y:S01]  /*20e0*/  @!P5 LEA R197, R160, R163, 0x3 ;  /* 0x000000a3a0c5d211 */ /* 0x000fe200078e18ff */
[----:B------:R-:W-:-:S04]  /*20f0*/  IMAD R200, R161, 0x8, R163 ;  /* 0x00000008a1c87824 */ /* 0x000fc800078e02a3 */
        /* <DEDUP_REMOVED lines=17> */
[----:B------:R-:W1:Y:S08]  /*2210*/  @P0 LDC.64 R162, c[0x0][0x220] ;  /* 0x00008800ffa20b82 */ /* 0x000e700000000a00 */
[----:B------:R-:W2:Y:S01]  /*2220*/  @!P1 LDC.64 R160, c[0x0][0x2c8] ;  /* 0x0000b200ffa09b82 */ /* 0x000ea20000000a00 */
[----:B-1----:R-:W-:-:S06]  /*2230*/  @P0 IMAD.WIDE.U32 R162, R195, 0x8, R162 ;  /* 0x00000008c3a20825 */ /* 0x002fcc00078e00a2 */
[----:B------:R-:W3:Y:S01]  /*2240*/  @P0 LDG.E.64 R162, desc[UR4][R162.64] ;  /* 0x00000004a2a20981 */ /* 0x000ee2000c1e1b00 */
[----:B--2---:R-:W-:Y:S01]  /*2250*/  @!P1 ISETP.NE.U32.AND P5, PT, R160, RZ, PT ;  /* 0x000000ffa000920c */ /* 0x004fe20003fa5070 */
[----:B------:R-:W-:Y:S03]  /*2260*/  BSSY B1, `(.L_x_5957) ;  /* 0x000000f000017945 */ /* 0x000fe60003800000 */
[----:B------:R-:W-:-:S04]  /*2270*/  @!P1 ISETP.NE.AND.EX P5, PT, R161, RZ, PT, P5 ;  /* 0x000000ffa100920c */ /* 0x000fc80003fa5350 */
[----:B-----5:R-:W-:Y:S02]  /*2280*/  @!P1 FSEL R197, R52, RZ, P5 ;  /* 0x000000ff34c59208 */ /* 0x020fe40002800000 */
[----:B---3--:R-:W-:Y:S01]  /*2290*/  @P0 PRMT R16, R162, 0x7610, R16 ;  /* 0x00007610a2100816 */ /* 0x008fe20000000010 */
[----:B------:R-:W-:Y:S06]  /*22a0*/  @!P1 BRA `(.L_x_5958) ;  /* 0x0000000000289947 */ /* 0x000fec0003800000 */
        /* <DEDUP_REMOVED lines=10> */
.L_x_5958:
[----:B------:R-:W-:Y:S05]  /*2350*/  BSYNC B1 ;  /* 0x0000000000017941 */ /* 0x000fea0003800000 */
.L_x_5957:
[----:B------:R-:W-:Y:S04]  /*2360*/  BSSY B1, `(.L_x_5959) ;  /* 0x000000d000017945 */ /* 0x000fe80003800000 */
[----:B------:R-:W-:Y:S05]  /*2370*/  @!P0 BRA `(.L_x_5960) ;  /* 0x00000000002c8947 */ /* 0x000fea0003800000 */
[----:B------:R-:W-:Y:S01]  /*2380*/  LOP3.LUT P5, RZ, R10, 0xff, RZ, 0xc0, !PT ;  /* 0x000000ff0aff7812 */ /* 0x000fe200078ac0ff */
[----:B------:R-:W-:-:S04]  /*2390*/  FMUL.FTZ R17, R197, UR11 ;  /* 0x0000000bc5117c20 */ /* 0x000fc80008410000 */
[----:B------:R-:W-:Y:S01]  /*23a0*/  FMUL.FTZ R199, R17, UR10 ;  /* 0x0000000a11c77c20 */ /* 0x000fe20008410000 */
[----:B------:R-:W-:-:S03]  /*23b0*/  HFMA2.MMA R17, -RZ, RZ, 0, 0 ;  /* 0x00000000ff117435 */ /* 0x000fc600000001ff */
[----:B------:R-:W-:-:S04]  /*23c0*/  FMUL.FTZ R165, R148, R199 ;  /* 0x000000c794a57220 */ /* 0x000fc80000410000 */
[----:B------:R-:W-:Y:S01]  /*23d0*/  @P5 IMAD.U32 R164, R16, 0x10000, RZ ;  /* 0x0001000010a45824 */ /* 0x000fe200078e00ff */
[----:B------:R-:W-:-:S03]  /*23e0*/  FSEL R165, R165, RZ, P5 ;  /* 0x000000ffa5a57208 */ /* 0x000fc60002800000 */
[----:B------:R-:W-:Y:S01]  /*23f0*/  @P5 FMUL.FTZ R17, R199, R164 ;  /* 0x000000a4c7115220 */ /* 0x000fe20000410000 */
[----:B------:R-:W-:-:S03]  /*2400*/  F2FP.BF16.F32.PACK_AB R165, RZ, R165 ;  /* 0x000000a5ffa5723e */ /* 0x000fc600000010ff */
[--C-:B------:R-:W-:Y:S01]  /*2410*/  FADD.FTZ R72, R72, R17.reuse ;  /* 0x0000001148487221 */ /* 0x100fe20000010000 */
[----:B------:R-:W-:-:S07]  /*2420*/  PRMT R17, R165, 0x7610, R17 ;  /* 0x00007610a5117816 */ /* 0x000fce0000000011 */
.L_x_5960:
[----:B------:R-:W-:Y:S05]  /*2430*/  BSYNC B1 ;  /* 0x0000000000017941 */ /* 0x000fea0003800000 */
.L_x_5959:
[----:B------:R-:W-:Y:S01]  /*2440*/  @!P1 ISETP.NE.U32.AND P5, PT, R160, RZ, PT ;  /* 0x000000ffa000920c */ /* 0x000fe20003fa5070 */
[----:B------:R-:W-:Y:S01]  /*2450*/  BSSY B1, `(.L_x_5961) ;  /* 0x000000e000017945 */ /* 0x000fe20003800000 */
[----:B------:R-:W-:Y:S02]  /*2460*/  @P0 SHF.R.U64 R162, R162, 0x10, R163 ;  /* 0x00000010a2a20819 */ /* 0x000fe400000012a3 */
[----:B------:R-:W-:Y:S02]  /*2470*/  @!P1 ISETP.NE.AND.EX P5, PT, R161, RZ, PT, P5 ;  /* 0x000000ffa100920c */ /* 0x000fe40003fa5350 */
[----:B------:R-:W-:Y:S02]  /*2480*/  @P0 PRMT R18, R162, 0x7610, R18 ;  /* 0x00007610a2120816 */ /* 0x000fe40000000012 */
        /* <DEDUP_REMOVED lines=10> */
.L_x_5962:
[----:B------:R-:W-:Y:S05]  /*2530*/  BSYNC B1 ;  /* 0x0000000000017941 */ /* 0x000fea0003800000 */
.L_x_5961:
[----:B------:R-:W-:Y:S04]  /*2540*/  BSSY B1, `(.L_x_5963) ;  /* 0x000000d000017945 */ /* 0x000fe80003800000 */
[----:B------:R-:W-:Y:S05]  /*2550*/  @!P0 BRA `(.L_x_5964) ;  /* 0x00000000002c8947 */ /* 0x000fea0003800000 */
[----:B------:R-:W-:Y:S01]  /*2560*/  FMUL.FTZ R19, R198, UR11 ;  /* 0x0000000bc6137c20 */ /* 0x000fe20008410000 */
[----:B------:R-:W-:Y:S02]  /*2570*/  LOP3.LUT P5, RZ, R10, 0xff00, RZ, 0xc0, !PT ;  /* 0x0000ff000aff7812 */ /* 0x000fe400078ac0ff */
        /* <DEDUP_REMOVED lines=9> */
.L_x_5964:
[----:B------:R-:W-:Y:S05]  /*2610*/  BSYNC B1 ;  /* 0x0000000000017941 */ /* 0x000fea0003800000 */
.L_x_5963:
[----:B------:R-:W-:Y:S01]  /*2620*/  @!P1 ISETP.NE.U32.AND P5, PT, R160, RZ, PT ;  /* 0x000000ffa000920c */ /* 0x000fe20003fa5070 */
[----:B------:R-:W-:Y:S01]  /*2630*/  BSSY B1, `(.L_x_5965) ;  /* 0x000000d000017945 */ /* 0x000fe20003800000 */
[----:B------:R-:W-:Y:S02]  /*2640*/  @P0 PRMT R20, R163, 0x7610, R20 ;  /* 0x00007610a3140816 */ /* 0x000fe40000000014 */
        /* <DEDUP_REMOVED lines=11> */
.L_x_5966:
[----:B------:R-:W-:Y:S05]  /*2700*/  BSYNC B1 ;  /* 0x0000000000017941 */ /* 0x000fea0003800000 */
.L_x_5965:
        /* <DEDUP_REMOVED lines=13> */
.L_x_5968:
[----:B------:R-:W-:Y:S05]  /*27e0*/  BSYNC B1 ;  /* 0x0000000000017941 */ /* 0x000fea0003800000 */
.L_x_5967:
        /* <DEDUP_REMOVED lines=18> */
.L_x_5970:
[----:B------:R-:W-:Y:S05]  /*2910*/  BSYNC B1 ;  /* 0x0000000000017941 */ /* 0x000fea0003800000 */
.L_x_5969:
[----:B------:R-:W-:Y:S01]  /*2920*/  SEL R158, R199, R158, P5 ;  /* 0x0000009ec79e7207 */ /* 0x000fe20002800000 */
[----:B------:R-:W-:Y:S01]  /*2930*/  BSSY B1, `(.L_x_5971) ;  /* 0x0000015000017945 */ /* 0x000fe20003800000 */
[----:B------:R-:W-:Y:S02]  /*2940*/  SEL R159, R162, R159, P5 ;  /* 0x0000009fa29f7207 */ /* 0x000fe40002800000 */
[----:B------:R-:W-:Y:S02]  /*2950*/  ISETP.NE.U32.AND P5, PT, R164, RZ, PT ;  /* 0x000000ffa400720c */ /* 0x000fe40003fa5070 */
[----:B------:R-:W-:Y:S02]  /*2960*/  @P0 SHF.R.U32.HI R163, RZ, 0x10, R163 ;  /* 0x00000010ffa30819 */ /* 0x000fe400000116a3 */
[----:B------:R-:W-:Y:S02]  /*2970*/  ISETP.NE.AND.EX P5, PT, R165, RZ, PT, P5 ;  /* 0x000000ffa500720c */ /* 0x000fe40003fa5350 */
[----:B------:R-:W-:-:S11]  /*2980*/  @P0 PRMT R22, R163, 0x7610, R22 ;  /* 0x00007610a3160816 */ /* 0x000fd60000000016 */
[----:B------:R-:W1:Y:S02]  /*2990*/  @P5 LDC.64 R160, c[0x0][0x308] ;  /* 0x0000c200ffa05b82 */ /* 0x000e640000000a00 */
[----:B-1----:R-:W-:-:S05]  /*29a0*/  @P5 IMAD.WIDE.U32 R160, R8, 0x10, R160 ;  /* 0x0000001008a05825 */ /* 0x002fca00078e00a0 */
[----:B------:R1:W-:Y:S01]  /*29b0*/  @P5 STG.E.128 desc[UR4][R160.64], R156 ;  /* 0x0000009ca0005986 */ /* 0x0003e2000c101d04 */
[----:B------:R-:W-:Y:S05]  /*29c0*/  @!P0 BRA `(.L_x_5972) ;  /* 0x00000000002c8947 */ /* 0x000fea0003800000 */
[----:B------:R-:W-:Y:S01]  /*29d0*/  LOP3.LUT P5, RZ, R10, 0xff000000, RZ, 0xc0, !PT ;  /* 0xff0000000aff7812 */ /* 0x000fe200078ac0ff */
[----:B------:R-:W-:Y:S01]  /*29e0*/  FMUL.FTZ R162, R162, UR11 ;  /* 0x0000000ba2a27c20 */ /* 0x000fe20008410000 */
[----:B------:R-:W-:-:S03]  /*29f0*/  MOV R24, RZ ;  /* 0x000000ff00187202 */ /* 0x000fc60000000f00 */
[----:B------:R-:W-:-:S04]  /*2a00*/  FMUL.FTZ R162, R162, UR10 ;  /* 0x0000000aa2a27c20 */ /* 0x000fc80008410000 */
[----:B-1----:R-:W-:-:S04]  /*2a10*/  FMUL.FTZ R161, R151, R162 ;  /* 0x000000a297a17220 */ /* 0x002fc80000410000 */
[----:B------:R-:W-:Y:S01]  /*2a20*/  @P5 IMAD.U32 R160, R22, 0x10000, RZ ;  /* 0x0001000016a05824 */ /* 0x000fe200078e00ff */
[----:B------:R-:W-:-:S03]  /*2a30*/  FSEL R161, R161, RZ, P5 ;  /* 0x000000ffa1a17208 */ /* 0x000fc60002800000 */
[----:B------:R-:W-:Y:S01]  /*2a40*/  @P5 FMUL.FTZ R24, R162, R160 ;  /* 0x000000a0a2185220 */ /* 0x000fe20000410000 */
[----:B------:R-:W-:-:S03]  /*2a50*/  F2FP.BF16.F32.PACK_AB R161, RZ, R161 ;  /* 0x000000a1ffa1723e */ /* 0x000fc600000010ff */
[--C-:B------:R-:W-:Y:S01]  /*2a60*/  FADD.FTZ R75, R75, R24.reuse ;  /* 0x000000184b4b7221 */ /* 0x100fe20000010000 */
[----:B------:R-:W-:-:S07]  /*2a70*/  PRMT R24, R161, 0x7610, R24 ;  /* 0x00007610a1187816 */ /* 0x000fce0000000018 */
.L_x_5972:
[----:B------:R-:W-:Y:S05]  /*2a80*/  BSYNC B1 ;  /* 0x0000000000017941 */ /* 0x000fea0003800000 */
.L_x_5971:
        /* <DEDUP_REMOVED lines=10> */
.L_x_5974:
[----:B------:R-:W-:Y:S05]  /*2b30*/  BSYNC B1 ;  /* 0x0000000000017941 */ /* 0x000fea0003800000 */
.L_x_5973:
[----:B------:R-:W-:Y:S01]  /*2b40*/  IADD3 R8, R8, 0x80, RZ ;  /* 0x0000008008087810 */ /* 0x000fe20007ffe0ff */
[----:B------:R-:W-:-:S07]  /*2b50*/  VIADD R195, R195, 0x80 ;  /* 0x00000080c3c37836 */ /* 0x000fce0000000000 */
.L_x_5956:
[----:B------:R-:W-:Y:S05]  /*2b60*/  BSYNC B0 ;  /* 0x0000000000007941 */ /* 0x000fea0003800000 */
.L_x_5955:
[----:B------:R-:W-:Y:S04]  /*2b70*/  BSSY B0, `(.L_x_5975) ;  /* 0x0000090000007945 */ /* 0x000fe80003800000 */
[----:B------:R-:W-:Y:S05]  /*2b80*/  @!P4 BRA `(.L_x_5976) ;  /* 0x000000080038c947 */ /* 0x000fea0003800000 */
[----:B--2---:R-:W2:Y:S01]  /*2b90*/  @P0 LDC.64 R162, c[0x0][0x220] ;  /* 0x00008800ffa20b82 */ /* 0x004ea20000000a00 */
[----:B0-----:R-:W-:-:S04]  /*2ba0*/  ISETP.NE.AND P5, PT, R5, RZ, PT ;  /* 0x000000ff0500720c */ /* 0x001fc80003fa5270 */
[----:B------:R-:W-:-:S03]  /*2bb0*/  FSEL R201, R167, RZ, !P5 ;  /* 0x000000ffa7c97208 */ /* 0x000fc60006800000 */
[----:B-1----:R-:W0:Y:S01]  /*2bc0*/  @!P1 LDC.64 R160, c[0x0][0x2c8] ;  /* 0x0000b200ffa09b82 */ /* 0x002e220000000a00 */
[----:B--2---:R-:W-:-:S06]  /*2bd0*/  @P0 IMAD.WIDE.U32 R162, R195, 0x8, R162 ;  /* 0x00000008c3a20825 */ /* 0x004fcc00078e00a2 */
        /* <DEDUP_REMOVED lines=15> */
.L_x_5978:
[----:B------:R-:W-:Y:S05]  /*2cd0*/  BSYNC B1 ;  /* 0x0000000000017941 */ /* 0x000fea0003800000 */
.L_x_5977:
        /* <DEDUP_REMOVED lines=13> */
.L_x_5980:
[----:B------:R-:W-:Y:S05]  /*2db0*/  BSYNC B1 ;  /* 0x0000000000017941 */ /* 0x000fea0003800000 */
.L_x_5979:
        /* <DEDUP_REMOVED lines=13> */
.L_x_5982:
[----:B------:R-:W-:Y:S05]  /*2e90*/  BSYNC B1 ;  /* 0x0000000000017941 */ /* 0x000fea0003800000 */
.L_x_5981:
[----:B------:R-:W-:Y:S04]  /*2ea0*/  BSSY B1, `(.L_x_5983) ;  /* 0x000000c000017945 */ /* 0x000fe80003800000 */
[----:B------:R-:W-:Y:S05]  /*2eb0*/  @!P0 BRA `(.L_x_5984) ;  /* 0x0000000000288947 */ /* 0x000fea0003800000 */
[----:B------:R-:W-:Y:S01]  /*2ec0*/  LOP3.LUT P5, RZ, R11, 0xff00, RZ, 0xc0, !PT ;  /* 0x0000ff000bff7812 */ /* 0x000fe200078ac0ff */
        /* <DEDUP_REMOVED lines=8> */
[----:B------:R-:W-:-:S07]  /*2f50*/  FADD.FTZ R69, R69, R162 ;  /* 0x000000a245457221 */ /* 0x000fce0000010000 */
.L_x_5984:
[----:B------:R-:W-:Y:S05]  /*2f60*/  BSYNC B1 ;  /* 0x0000000000017941 */ /* 0x000fea0003800000 */
.L_x_5983:
        /* <DEDUP_REMOVED lines=12> */
.L_x_5986:
[----:B------:R-:W-:Y:S05]  /*3030*/  BSYNC B1 ;  /* 0x0000000000017941 */ /* 0x000fea0003800000 */
.L_x_5985:
        /* <DEDUP_REMOVED lines=13> */
.L_x_5988:
[----:B------:R-:W-:Y:S05]  /*3110*/  BSYNC B1 ;  /* 0x0000000000017941 */ /* 0x000fea0003800000 */
.L_x_5987:
        /* <DEDUP_REMOVED lines=16> */
.L_x_5990:
[----:B------:R-:W-:Y:S05]  /*3220*/  BSYNC B1 ;  /* 0x0000000000017941 */ /* 0x000fea0003800000 */
.L_x_5989:
        /* <DEDUP_REMOVED lines=13> */
[----:B------:R-:W-:-:S03]  /*3300*/  MOV R24, RZ ;  /* 0x000000ff00187202 */ /* 0x000fc60000000f00 */
[----:B------:R-:W-:-:S04]  /*3310*/  FMUL.FTZ R162, R162, UR10 ;  /* 0x0000000aa2a27c20 */ /* 0x000fc80008410000 */
[----:B0-----:R-:W-:-:S04]  /*3320*/  FMUL.FTZ R160, R143, R162 ;  /* 0x000000a28fa07220 */ /* 0x001fc80000410000 */
[----:B------:R-:W-:Y:S01]  /*3330*/  @P5 IMAD.U32 R161, R22, 0x10000, RZ ;  /* 0x0001000016a15824 */ /* 0x000fe200078e00ff */
[----:B------:R-:W-:-:S03]  /*3340*/  FSEL R160, R160, RZ, P5 ;  /* 0x000000ffa0a07208 */ /* 0x000fc60002800000 */
[----:B------:R-:W-:Y:S01]  /*3350*/  @P5 FMUL.FTZ R24, R161, R162 ;  /* 0x000000a2a1185220 */ /* 0x000fe20000410000 */
[----:B------:R-:W-:-:S03]  /*3360*/  F2FP.BF16.F32.PACK_AB R160, RZ, R160 ;  /* 0x000000a0ffa0723e */ /* 0x000fc600000010ff */
[--C-:B------:R-:W-:Y:S01]  /*3370*/  FADD.FTZ R71, R71, R24.reuse ;  /* 0x0000001847477221 */ /* 0x100fe20000010000 */
[----:B------:R-:W-:-:S07]  /*3380*/  PRMT R24, R160, 0x7610, R24 ;  /* 0x00007610a0187816 */ /* 0x000fce0000000018 */
.L_x_5992:
[----:B------:R-:W-:Y:S05]  /*3390*/  BSYNC B1 ;  /* 0x0000000000017941 */ /* 0x000fea0003800000 */
.L_x_5991:
        /* <DEDUP_REMOVED lines=10> */
.L_x_5994:
[----:B------:R-:W-:Y:S05]  /*3440*/  BSYNC B1 ;  /* 0x0000000000017941 */ /* 0x000fea0003800000 */
.L_x_5993:
[----:B------:R-:W-:Y:S01]  /*3450*/  IADD3 R8, R8, 0x80, RZ ;  /* 0x0000008008087810 */ /* 0x000fe20007ffe0ff */
[----:B------:R-:W-:-:S07]  /*3460*/  VIADD R195, R195, 0x80 ;  /* 0x00000080c3c37836 */ /* 0x000fce0000000000 */
.L_x_5976:
[----:B------:R-:W-:Y:S05]  /*3470*/  BSYNC B0 ;  /* 0x0000000000007941 */ /* 0x000fea0003800000 */
.L_x_5975:
[----:B------:R-:W-:Y:S04]  /*3480*/  BSSY B0, `(.L_x_5995) ;  /* 0x0000090000007945 */ /* 0x000fe80003800000 */
[----:B------:R-:W-:Y:S05]  /*3490*/  @!P3 BRA `(.L_x_5996) ;  /* 0x000000080038b947 */ /* 0x000fea0003800000 */
[----:B-12---:R-:W1:Y:S01]  /*34a0*/  @P0 LDC.64 R162, c[0x0][0x220] ;  /* 0x00008800ffa20b82 */ /* 0x006e620000000a00 */
[----:B0-----:R-:W-:-:S04]  /*34b0*/  ISETP.NE.AND P5, PT, R5, RZ, PT ;  /* 0x000000ff0500720c */ /* 0x001fc80003fa5270 */
[----:B------:R-:W-:-:S03]  /*34c0*/  FSEL R201, R167, RZ, !P5 ;  /* 0x000000ffa7c97208 */ /* 0x000fc60006800000 */
[----:B------:R-:W0:Y:S01]  /*34d0*/  @!P1 LDC.64 R160, c[0x0][0x2c8] ;  /* 0x0000b200ffa09b82 */ /* 0x000e220000000a00 */
        /* <DEDUP_REMOVED lines=16> */
.L_x_5998:
[----:B------:R-:W-:Y:S05]  /*35e0*/  BSYNC B1 ;  /* 0x0000000000017941 */ /* 0x000fea0003800000 */
.L_x_5997:
        /* <DEDUP_REMOVED lines=13> */
.L_x_6000:
[----:B------:R-:W-:Y:S05]  /*36c0*/  BSYNC B1 ;  /* 0x0000000000017941 */ /* 0x000fea0003800000 */
.L_x_5999:
        /* <DEDUP_REMOVED lines=13> */
.L_x_6002:
[----:B------:R-:W-:Y:S05]  /*37a0*/  BSYNC B1 ;  /* 0x0000000000017941 */ /* 0x000fea0003800000 */
.L_x_6001:
[----:B------:R-:W-:Y:S04]  /*37b0*/  BSSY B1, `(.L_x_6003) ;  /* 0x000000c000017945 */ /* 0x000fe80003800000 */
[----:B------:R-:W-:Y:S05]  /*37c0*/  @!P0 BRA `(.L_x_6004) ;  /* 0x0000000000288947 */ /* 0x000fea0003800000 */
[----:B------:R-:W-:Y:S01]  /*37d0*/  LOP3.LUT P5, RZ, R12, 0xff00, RZ, 0xc0, !PT ;  /* 0x0000ff000cff7812 */ /* 0x000fe200078ac0ff */
        /* <DEDUP_REMOVED lines=8> */
[----:B------:R-:W-:-:S07]  /*3860*/  FADD.FTZ R65, R65, R162 ;  /* 0x000000a241417221 */ /* 0x000fce0000010000 */
.L_x_6004:
[----:B------:R-:W-:Y:S05]  /*3870*/  BSYNC B1 ;  /* 0x0000000000017941 */ /* 0x000fea0003800000 */
.L_x_6003:
        /* <DEDUP_REMOVED lines=12> */
.L_x_6006:
[----:B------:R-:W-:Y:S05]  /*3940*/  BSYNC B1 ;  /* 0x0000000000017941 */ /* 0x000fea0003800000 */
.L_x_6005:
[----:B------:R-:W-:Y:S04]  /*3950*/  BSSY B1, `(.L_x_6007) ;  /* 0x000000d000017945 */ /* 0x000fe80003800000 */
[----:B------:R-:W-:Y:S05]  /*3960*/  @!P0 BRA `(.L_x_6008) ;  /* 0x00000000002c8947 */ /* 0x000fea0003800000 */
[----:B------:R-:W-:Y:S01]  /*3970*/  LOP3.LUT P5, RZ, R12, 0xff0000, RZ, 0xc0, !PT ;  /* 0x00ff00000cff7812 */ /* 0x000fe200078ac0ff */
        /* <DEDUP_REMOVED lines=8> */
[--C-:B------:R-:W-:Y:S01]  /*3a00*/  FADD.FTZ R66, R66, R21.reuse ;  /* 0x0000001542427221 */ /* 0x100fe20000010000 */
[----:B------:R-:W-:-:S07]  /*3a10*/  PRMT R21, R162, 0x7610, R21 ;  /* 0x00007610a2157816 */ /* 0x000fce0000000015 */
.L_x_6008:
[----:B------:R-:W-:Y:S05]  /*3a20*/  BSYNC B1 ;  /* 0x0000000000017941 */ /* 0x000fea0003800000 */
.L_x_6007:
        /* <DEDUP_REMOVED lines=16> */
.L_x_6010:
[----:B------:R-:W-:Y:S05]  /*3b30*/  BSYNC B1 ;  /* 0x0000000000017941 */ /* 0x000fea0003800000 */
.L_x_6009:
        /* <DEDUP_REMOVED lines=13> */
[----:B------:R-:W-:-:S03]  /*3c10*/  HFMA2.MMA R24, -RZ, RZ, 0, 0 ;  /* 0x00000000ff187435 */ /* 0x000fc600000001ff */
        /* <DEDUP_REMOVED lines=8> */
.L_x_6012:
[----:B------:R-:W-:Y:S05]  /*3ca0*/  BSYNC B1 ;  /* 0x0000000000017941 */ /* 0x000fea0003800000 */
.L_x_6011:
        /* <DEDUP_REMOVED lines=10> */
.L_x_6014:
[----:B------:R-:W-:Y:S05]  /*3d50*/  BSYNC B1 ;  /* 0x0000000000017941 */ /* 0x000fea0003800000 */
.L_x_6013:
[----:B------:R-:W-:Y:S02]  /*3d60*/  IADD3 R8, R8, 0x80, RZ ;  /* 0x0000008008087810 */ /* 0x000fe40007ffe0ff */
[----:B------:R-:W-:-:S07]  /*3d70*/  IADD3 R195, R195, 0x80, RZ ;  /* 0x00000080c3c37810 */ /* 0x000fce0007ffe0ff */
.L_x_5996:
[----:B------:R-:W-:Y:S05]  /*3d80*/  BSYNC B0 ;  /* 0x0000000000007941 */ /* 0x000fea0003800000 */
.L_x_5995:
        /* <DEDUP_REMOVED lines=22> */
.L_x_6018:
[----:B------:R-:W-:Y:S05]  /*3ef0*/  BSYNC B1 ;  /* 0x0000000000017941 */ /* 0x000fea0003800000 */
.L_x_6017:
[----:B------:R-:W-:Y:S04]  /*3f00*/  BSSY B1, `(.L_x_6019) ;  /* 0x000000d000017945 */ /* 0x000fe80003800000 */
[----:B------:R-:W-:Y:S05]  /*3f10*/  @!P0 BRA `(.L_x_6020) ;  /* 0x00000000002c8947 */ /* 0x000fea0003800000 */
[----:B------:R-:W-:Y:S01]  /*3f20*/  LOP3.LUT P5, RZ, R13, 0xff, RZ, 0xc0, !PT ;  /* 0x000000ff0dff7812 */ /* 0x000fe200078ac0ff */
        /* <DEDUP_REMOVED lines=8> */
[--C-:B------:R-:W-:Y:S01]  /*3fb0*/  FADD.FTZ R60, R60, R17.reuse ;  /* 0x000000113c3c7221 */ /* 0x100fe20000010000 */
[----:B------:R-:W-:-:S07]  /*3fc0*/  PRMT R17, R164, 0x7610, R17 ;  /* 0x00007610a4117816 */ /* 0x000fce0000000011 */
.L_x_6020:
[----:B------:R-:W-:Y:S05]  /*3fd0*/  BSYNC B1 ;  /* 0x0000000000017941 */ /* 0x000fea0003800000 */
.L_x_6019:
        /* <DEDUP_REMOVED lines=13> */
.L_x_6022:
[----:B------:R-:W-:Y:S05]  /*40b0*/  BSYNC B1 ;  /* 0x0000000000017941 */ /* 0x000fea0003800000 */
.L_x_6021:
[----:B------:R-:W-:Y:S04]  /*40c0*/  BSSY B1, `(.L_x_6023) ;  /* 0x000000c000017945 */ /* 0x000fe80003800000 */
[----:B------:R-:W-:Y:S05]  /*40d0*/  @!P0 BRA `(.L_x_6024) ;  /* 0x0000000000288947 */ /* 0x000fea0003800000 */
[----:B------:R-:W-:Y:S01]  /*40e0*/  LOP3.LUT P5, RZ, R13, 0xff00, RZ, 0xc0, !PT ;  /* 0x0000ff000dff7812 */ /* 0x000fe200078ac0ff */
        /* <DEDUP_REMOVED lines=8> */
[----:B------:R-:W-:-:S07]  /*4170*/  FADD.FTZ R61, R61, R162 ;  /* 0x000000a23d3d7221 */ /* 0x000fce0000010000 */
.L_x_6024:
[----:B------:R-:W-:Y:S05]  /*4180*/  BSYNC B1 ;  /* 0x0000000000017941 */ /* 0x000fea0003800000 */
.L_x_6023:
        /* <DEDUP_REMOVED lines=12> */
.L_x_6026:
[----:B------:R-:W-:Y:S05]  /*4250*/  BSYNC B1 ;  /* 0x0000000000017941 */ /* 0x000fea0003800000 */
.L_x_6025:
        /* <DEDUP_REMOVED lines=13> */
.L_x_6028:
[----:B------:R-:W-:Y:S05]  /*4330*/  BSYNC B1 ;  /* 0x0000000000017941 */ /* 0x000fea0003800000 */
.L_x_6027:
        /* <DEDUP_REMOVED lines=16> */
.L_x_6030:
[----:B------:R-:W-:Y:S05]  /*4440*/  BSYNC B1 ;  /* 0x0000000000017941 */ /* 0x000fea0003800000 */
.L_x_6029:
        /* <DEDUP_REMOVED lines=22> */
.L_x_6032:
[----:B------:R-:W-:Y:S05]  /*45b0*/  BSYNC B1 ;  /* 0x0000000000017941 */ /* 0x000fea0003800000 */
.L_x_6031:
        /* <DEDUP_REMOVED lines=10> */
.L_x_6034:
[----:B------:R-:W-:Y:S05]  /*4660*/  BSYNC B1 ;  /* 0x0000000000017941 */ /* 0x000fea0003800000 */
.L_x_6033:
[----:B------:R-:W-:Y:S02]  /*4670*/  IADD3 R8, R8, 0x80, RZ ;  /* 0x0000008008087810 */ /* 0x000fe40007ffe0ff */
[----:B------:R-:W-:-:S07]  /*4680*/  IADD3 R195, R195, 0x80, RZ ;  /* 0x00000080c3c37810 */ /* 0x000fce0007ffe0ff */
.L_x_6016:
[----:B------:R-:W-:Y:S05]  /*4690*/  BSYNC B0 ;  /* 0x0000000000007941 */ /* 0x000fea0003800000 */
.L_x_6015:
[----:B------:R-:W-:Y:S01]  /*46a0*/  ISETP.NE.AND P5, PT, R14, RZ, PT ;  /* 0x000000ff0e00720c */ /* 0x000fe20003fa5270 */
[----:B------:R-:W-:-:S12]  /*46b0*/  BSSY B0, `(.L_x_6035) ;  /* 0x000008c000007945 */ /* 0x000fd80003800000 */
        /* <DEDUP_REMOVED lines=21> */
.L_x_6038:
[----:B------:R-:W-:Y:S05]  /*4810*/  BSYNC B1 ;  /* 0x0000000000017941 */ /* 0x000fea0003800000 */
.L_x_6037:
        /* <DEDUP_REMOVED lines=13> */
.L_x_6040:
[----:B------:R-:W-:Y:S05]  /*48f0*/  BSYNC B1 ;  /* 0x0000000000017941 */ /* 0x000fea0003800000 */
.L_x_6039:
        /* <DEDUP_REMOVED lines=13> */
.L_x_6042:
[----:B------:R-:W-:Y:S05]  /*49d0*/  BSYNC B1 ;  /* 0x0000000000017941 */ /* 0x000fea0003800000 */
.L_x_6041:
        /* <DEDUP_REMOVED lines=12> */
.L_x_6044:
[----:B------:R-:W-:Y:S05]  /*4aa0*/  BSYNC B1 ;  /* 0x0000000000017941 */ /* 0x000fea0003800000 */
.L_x_6043:
        /* <DEDUP_REMOVED lines=12> */
.L_x_6046:
[----:B------:R-:W-:Y:S05]  /*4b70*/  BSYNC B1 ;  /* 0x0000000000017941 */ /* 0x000fea0003800000 */
.L_x_6045:
        /* <DEDUP_REMOVED lines=13> */
.L_x_6048:
[----:B------:R-:W-:Y:S05]  /*4c50*/  BSYNC B1 ;  /* 0x0000000000017941 */ /* 0x000fea0003800000 */
.L_x_6047:
        /* <DEDUP_REMOVED lines=16> */
.L_x_6050:
[----:B------:R-:W-:Y:S05]  /*4d60*/  BSYNC B1 ;  /* 0x0000000000017941 */ /* 0x000fea0003800000 */
.L_x_6049:
        /* <DEDUP_REMOVED lines=11> */
[----:B------:R-:W-:Y:S01]  /*4e20*/  FMUL.FTZ R162, R162, UR11 ;  /* 0x0000000ba2a27c20 */ /* 0x000fe20008410000 */
[----:B------:R-:W-:Y:S01]  /*4e30*/  LOP3.LUT P1, RZ, R15, 0xff000000, RZ, 0xc0, !PT ;  /* 0xff0000000fff7812 */ /* 0x000fe2000782c0ff */
[----:B------:R-:W-:Y:S02]  /*4e40*/  HFMA2.MMA R6, -RZ, RZ, 0, 0 ;  /* 0x00000000ff067435 */ /* 0x000fe400000001ff */
[----:B------:R-:W-:-:S04]  /*4e50*/  FMUL.FTZ R162, R162, UR10 ;  /* 0x0000000aa2a27c20 */ /* 0x000fc80008410000 */
[----:B------:R-:W-:-:S05]  /*4e60*/  FMUL.FTZ R8, R119, R162 ;  /* 0x000000a277087220 */ /* 0x000fca0000410000 */
[----:B------:R-:W-:Y:S01]  /*4e70*/  FSEL R8, R8, RZ, P1 ;  /* 0x000000ff08087208 */ /* 0x000fe20000800000 */
[----:B0-----:R-:W-:-:S03]  /*4e80*/  @P1 IMAD.U32 R161, R22, 0x10000, RZ ;  /* 0x0001000016a11824 */ /* 0x001fc600078e00ff */
[----:B------:R-:W-:Y:S01]  /*4e90*/  F2FP.BF16.F32.PACK_AB R8, RZ, R8 ;  /* 0x00000008ff08723e */ /* 0x000fe200000010ff */
[----:B------:R-:W-:-:S03]  /*4ea0*/  @P1 FMUL.FTZ R6, R161, R162 ;  /* 0x000000a2a1061220 */ /* 0x000fc60000410000 */
[----:B------:R-:W-:Y:S01]  /*4eb0*/  PRMT R24, R8, 0x7610, R24 ;  /* 0x0000761008187816 */ /* 0x000fe20000000018 */
[----:B------:R-:W-:-:S07]  /*4ec0*/  FADD.FTZ R59, R59, R6 ;  /* 0x000000063b3b7221 */ /* 0x000fce0000010000 */
.L_x_6052:
[----:B------:R-:W-:Y:S05]  /*4ed0*/  BSYNC B1 ;  /* 0x0000000000017941 */ /* 0x000fea0003800000 */
.L_x_6051:
        /* <DEDUP_REMOVED lines=9> */
.L_x_6036:
[----:B------:R-:W-:Y:S05]  /*4f70*/  BSYNC B0 ;  /* 0x0000000000007941 */ /* 0x000fea0003800000 */
.L_x_6035:
[----:B------:R-:W-:Y:S02]  /*4f80*/  IADD3 R7, R7, UR12, RZ ;  /* 0x0000000c07077c10 */ /* 0x000fe4000fffe0ff */
[----:B------:R-:W-:Y:S02]  /*4f90*/  ISETP.NE.AND P1, PT, R193, RZ, PT ;  /* 0x000000ffc100720c */ /* 0x000fe40003f25270 */
[----:B------:R-:W-:Y:S02]  /*4fa0*/  ISETP.GE.AND P0, PT, R7, UR13, PT ;  /* 0x0000000d07007c0c */ /* 0x000fe4000bf06270 */
[----:B------:R-:W-:-:S11]  /*4fb0*/  SEL R193, RZ, 0x1, P1 ;  /* 0x00000001ffc17807 */ /* 0x000fd60000800000 */
[----:B------:R-:W-:Y:S05]  /*4fc0*/  @!P0 BRA `(.L_x_6053) ;  /* 0xffffffb400888947 */ /* 0x000fea000383ffff */
.L_x_5934:
[----:B------:R-:W4:Y:S01]  /*4fd0*/  S2R R0, SR_TID.X ;  /* 0x0000000000007919 */ /* 0x000f220000002100 */
[----:B------:R-:W4:Y:S01]  /*4fe0*/  S2UR UR9, SR_CTAID.X ;  /* 0x00000000000979c3 */ /* 0x000f220000002500 */
[----:B------:R-:W-:Y:S01]  /*4ff0*/  ISETP.NE.AND P0, PT, R9, RZ, PT ;  /* 0x000000ff0900720c */ /* 0x000fe20003f05270 */
[----:B------:R-:W-:Y:S01]  /*5000*/  BSSY B0, `(.L_x_6054) ;  /* 0x0000010000007945 */ /* 0x000fe20003800000 */
[C---:B----4-:R-:W-:Y:S02]  /*5010*/  LEA.HI R3, R0.reuse, UR9, RZ, 0x19 ;  /* 0x0000000900037c11 */ /* 0x050fe4000f8fc8ff */
[----:B------:R-:W-:-:S03]  /*5020*/  LOP3.LUT R9, R0, 0x7f, RZ, 0xc0, !PT ;  /* 0x0000007f00097812 */ /* 0x000fc600078ec0ff */
[----:B------:R-:W-:-:S05]  /*5030*/  IMAD R2, R3, R2, RZ ;  /* 0x0000000203027224 */ /* 0x000fca00078e02ff */
[----:B------:R-:W-:Y:S01]  /*5040*/  LEA.HI R9, R2, R9, RZ, 0x1e ;  /* 0x0000000902097211 */ /* 0x000fe200078ff0ff */
[----:B------:R-:W-:Y:S06]  /*5050*/  @!P0 BRA `(.L_x_6055) ;  /* 0x0000000000288947 */ /* 0x000fec0003800000 */
[----:B------:R-:W4:Y:S08]  /*5060*/  LDC.64 R2, c[0x0][0x2d0] ;  /* 0x0000b400ff027b82 */ /* 0x000f300000000a00 */
[----:B0-----:R-:W0:Y:S08]  /*5070*/  LDC.64 R4, c[0x0][0x2d8] ;  /* 0x0000b600ff047b82 */ /* 0x001e300000000a00 */
[----:B------:R-:W1:Y:S01]  /*5080*/  LDC.64 R6, c[0x0][0x2f0] ;  /* 0x0000bc00ff067b82 */ /* 0x000e620000000a00 */
[----:B----4-:R-:W-:-:S05]  /*5090*/  IMAD.WIDE.U32 R2, R9, 0x10, R2 ;  /* 0x0000001009027825 */ /* 0x010fca00078e0002 */
[----:B------:R4:W-:Y:S01]  /*50a0*/  STG.E.128 desc[UR4][R2.64], R92 ;  /* 0x0000005c02007986 */ /* 0x0009e2000c101d04 */
[----:B0-----:R-:W-:-:S05]  /*50b0*/  IMAD.WIDE.U32 R4, R9, 0x10, R4 ;  /* 0x0000001009047825 */ /* 0x001fca00078e0004 */
[----:B------:R4:W-:Y:S01]  /*50c0*/  STG.E.128 desc[UR4][R4.64], R112 ;  /* 0x0000007004007986 */ /* 0x0009e2000c101d04 */
[C---:B-1----:R-:W-:Y:S01]  /*50d0*/  IMAD.WIDE.U32 R6, R9.reuse, 0x10, R6 ;  /* 0x0000001009067825 */ /* 0x042fe200078e0006 */
[----:B------:R-:W-:-:S04]  /*50e0*/  IADD3 R9, R9, 0x80, RZ ;  /* 0x0000008009097810 */ /* 0x000fc80007ffe0ff */
[----:B------:R4:W-:Y:S03]  /*50f0*/  STG.E.128 desc[UR4][R6.64], R72 ;  /* 0x0000004806007986 */ /* 0x0009e6000c101d04 */
.L_x_6055:
[----:B------:R-:W-:Y:S05]  /*5100*/  BSYNC B0 ;  /* 0x0000000000007941 */ /* 0x000fea0003800000 */
.L_x_6054:
[----:B------:R-:W-:Y:S04]  /*5110*/  BSSY B0, `(.L_x_6056) ;  /* 0x000000c000007945 */ /* 0x000fe80003800000 */
[----:B------:R-:W-:Y:S05]  /*5120*/  @!P4 BRA `(.L_x_6057) ;  /* 0x000000000028c947 */ /* 0x000fea0003800000 */
[----:B----4-:R-:W4:Y:S08]  /*5130*/  LDC.64 R2, c[0x0][0x2d0] ;  /* 0x0000b400ff027b82 */ /* 0x010f300000000a00 */
[----:B0-----:R-:W0:Y:S08]  /*5140*/  LDC.64 R4, c[0x0][0x2d8] ;  /* 0x0000b600ff047b82 */ /* 0x001e300000000a00 */
[----:B------:R-:W1:Y:S01]  /*5150*/  LDC.64 R6, c[0x0][0x2f0] ;  /* 0x0000bc00ff067b82 */ /* 0x000e620000000a00 */
[----:B----4-:R-:W-:-:S05]  /*5160*/  IMAD.WIDE.U32 R2, R9, 0x10, R2 ;  /* 0x0000001009027825 */ /* 0x010fca00078e0002 */
[----:B------:R4:W-:Y:S01]  /*5170*/  STG.E.128 desc[UR4][R2.64], R88 ;  /* 0x0000005802007986 */ /* 0x0009e2000c101d04 */
[----:B0-----:R-:W-:-:S05]  /*5180*/  IMAD.WIDE.U32 R4, R9, 0x10, R4 ;  /* 0x0000001009047825 */ /* 0x001fca00078e0004 */
[----:B------:R4:W-:Y:S01]  /*5190*/  STG.E.128 desc[UR4][R4.64], R108 ;  /* 0x0000006c04007986 */ /* 0x0009e2000c101d04 */
[----:B-1----:R-:W-:-:S04]  /*51a0*/  IMAD.WIDE.U32 R6, R9, 0x10, R6 ;  /* 0x0000001009067825 */ /* 0x002fc800078e0006 */
[----:B------:R-:W-:Y:S01]  /*51b0*/  VIADD R9, R9, 0x80 ;  /* 0x0000008009097836 */ /* 0x000fe20000000000 */
[----:B------:R4:W-:Y:S06]  /*51c0*/  STG.E.128 desc[UR4][R6.64], R68 ;  /* 0x0000004406007986 */ /* 0x0009ec000c101d04 */
.L_x_6057:
[----:B------:R-:W-:Y:S05]  /*51d0*/  BSYNC B0 ;  /* 0x0000000000007941 */ /* 0x000fea0003800000 */
.L_x_6056:
        /* <DEDUP_REMOVED lines=12> */
.L_x_6059:
[----:B------:R-:W-:Y:S05]  /*52a0*/  BSYNC B0 ;  /* 0x0000000000007941 */ /* 0x000fea0003800000 */
.L_x_6058:
        /* <DEDUP_REMOVED lines=12> */
.L_x_6061:
[----:B------:R-:W-:Y:S05]  /*5370*/  BSYNC B0 ;  /* 0x0000000000007941 */ /* 0x000fea0003800000 */
.L_x_6060:
[----:B------:R-:W-:-:S13]  /*5380*/  ISETP.NE.AND P0, PT, R14, RZ, PT ;  /* 0x000000ff0e00720c */ /* 0x000fda0003f05270 */
[----:B------:R-:W-:Y:S05]  /*5390*/  @!P0 EXIT ;  /* 0x000000000000894d */ /* 0x000fea0003800000 */
[----:B----4-:R-:W4:Y:S08]  /*53a0*/  LDC.64 R2, c[0x0][0x2d0] ;  /* 0x0000b400ff027b82 */ /* 0x010f300000000a00 */
[----:B0-----:R-:W0:Y:S08]  /*53b0*/  LDC.64 R4, c[0x0][0x2d8] ;  /* 0x0000b600ff047b82 */ /* 0x001e300000000a00 */
[----:B------:R-:W1:Y:S01]  /*53c0*/  LDC.64 R6, c[0x0][0x2f0] ;  /* 0x0000bc00ff067b82 */ /* 0x000e620000000a00 */
[----:B----4-:R-:W-:-:S05]  /*53d0*/  IMAD.WIDE.U32 R2, R9, 0x10, R2 ;  /* 0x0000001009027825 */ /* 0x010fca00078e0002 */
[----:B------:R-:W-:Y:S01]  /*53e0*/  STG.E.128 desc[UR4][R2.64], R76 ;  /* 0x0000004c02007986 */ /* 0x000fe2000c101d04 */
[----:B0-----:R-:W-:-:S05]  /*53f0*/  IMAD.WIDE.U32 R4, R9, 0x10, R4 ;  /* 0x0000001009047825 */ /* 0x001fca00078e0004 */
[----:B------:R-:W-:Y:S01]  /*5400*/  STG.E.128 desc[UR4][R4.64], R96 ;  /* 0x0000006004007986 */ /* 0x000fe2000c101d04 */
[----:B-1----:R-:W-:-:S05]  /*5410*/  IMAD.WIDE.U32 R6, R9, 0x10, R6 ;  /* 0x0000001009067825 */ /* 0x002fca00078e0006 */
[----:B------:R-:W-:Y:S01]  /*5420*/  STG.E.128 desc[UR4][R6.64], R56 ;  /* 0x0000003806007986 */ /* 0x000fe2000c101d04 */
[----:B------:R-:W-:Y:S05]  /*5430*/  EXIT ;  /* 0x000000000000794d */ /* 0x000fea0003800000 */
.L_x_5954:
[----:B------:R-:W-:Y:S01]  /*5440*/  HFMA2.MMA R206, -RZ, RZ, 0, 1.847743988037109375e-06 ;  /* 0x0000001fffce7435 */ /* 0x000fe200000001ff */
[----:B------:R-:W-:Y:S01]  /*5450*/  IMAD.MOV.U32 R204, RZ, RZ, R197 ;  /* 0x000000ffffcc7224 */ /* 0x000fe200078e00c5 */
[----:B------:R-:W-:Y:S01]  /*5460*/  MOV R203, 0x10 ;  /* 0x0000001000cb7802 */ /* 0x000fe20000000f00 */
[----:B------:R-:W-:-:S08]  /*5470*/  IMAD.MOV.U32 R201, RZ, RZ, -0x1 ;  /* 0xffffffffffc97424 */ /* 0x000fd000078e00ff */
[----:B0----5:R-:W-:Y:S05]  /*5480*/  WARPSYNC.COLLECTIVE R201, `(.L_x_6062) ;  /* 0x00000000c9087348 */ /* 0x021fea0003c00000 */
[----:B------:R1:W2:Y:S02]  /*5490*/  SHFL.DOWN P6, R202, R204, R203, R206 ;  /* 0x080000cbccca7389 */ /* 0x0002a400000c00ce */
[----:B012--5:R-:W-:Y:S01]  /*54a0*/  ENDCOLLECTIVE ;  /* 0x000000000000791b */ /* 0x027fe20003800000 */
.L_x_6062:
[----:B------:R-:W-:Y:S02]  /*54b0*/  MOV R204, R200 ;  /* 0x000000c800cc7202 */ /* 0x000fe40000000f00 */
[----:B------:R-:W-:-:S07]  /*54c0*/  MOV R162, R202 ;  /* 0x000000ca00a27202 */ /* 0x000fce0000000f00 */
[----:B------:R-:W-:Y:S05]  /*54d0*/  WARPSYNC.COLLECTIVE R201, `(.L_x_6063) ;  /* 0x00000000c9087348 */ /* 0x000fea0003c00000 */
[----:B------:R0:W1:Y:S02]  /*54e0*/  SHFL.DOWN P6, R202, R204, R203, R206 ;  /* 0x080000cbccca7389 */ /* 0x00006400000c00ce */
[----:B01----:R-:W-:Y:S01]  /*54f0*/  ENDCOLLECTIVE ;  /* 0x000000000000791b */ /* 0x003fe20003800000 */
.L_x_6063:
[----:B------:R-:W-:Y:S01]  /*5500*/  FADD.FTZ R162, R162, R197 ;  /* 0x000000c5a2a27221 */ /* 0x000fe20000010000 */
[----:B------:R-:W-:-:S04]  /*5510*/  HFMA2.MMA R203, -RZ, RZ, 0, 4.76837158203125e-07 ;  /* 0x00000008ffcb7435 */ /* 0x000fc800000001ff */
[----:B------:R-:W-:Y:S01]  /*5520*/  MOV R204, R162 ;  /* 0x000000a200cc7202 */ /* 0x000fe20000000f00 */
[----:B------:R-:W-:-:S07]  /*5530*/  IMAD.MOV.U32 R163, RZ, RZ, R202 ;  /* 0x000000ffffa37224 */ /* 0x000fce00078e00ca */
[----:B------:R-:W-:Y:S05]  /*5540*/  WARPSYNC.COLLECTIVE R201, `(.L_x_6064) ;  /* 0x00000000c9087348 */ /* 0x000fea0003c00000 */
[----:B------:R0:W1:Y:S02]  /*5550*/  SHFL.DOWN P6, R202, R204, R203, R206 ;  /* 0x080000cbccca7389 */ /* 0x00006400000c00ce */
[----:B01----:R-:W-:Y:S01]  /*5560*/  ENDCOLLECTIVE ;  /* 0x000000000000791b */ /* 0x003fe20003800000 */
.L_x_6064:
[----:B------:R-:W-:-:S05]  /*5570*/  FADD.FTZ R163, R163, R200 ;  /* 0x000000c8a3a37221 */ /* 0x000fca0000010000 */
[----:B------:R-:W-:Y:S01]  /*5580*/  MOV R204, R163 ;  /* 0x000000a300cc7202 */ /* 0x000fe20000000f00 */
[----:B------:R-:W-:-:S07]  /*5590*/  IMAD.MOV.U32 R165, RZ, RZ, R202 ;  /* 0x000000ffffa57224 */ /* 0x000fce00078e00ca */
[----:B------:R-:W-:Y:S05]  /*55a0*/  WARPSYNC.COLLECTIVE R201, `(.L_x_6065) ;  /* 0x00000000c9087348 */ /* 0x000fea0003c00000 */
[----:B------:R0:W1:Y:S02]  /*55b0*/  SHFL.DOWN P6, R202, R204, R203, R206 ;  /* 0x080000cbccca7389 */ /* 0x00006400000c00ce */
[----:B01----:R-:W-:Y:S01]  /*55c0*/  ENDCOLLECTIVE ;  /* 0x000000000000791b */ /* 0x003fe20003800000 */
.L_x_6065:
[----:B------:R-:W-:Y:S01]  /*55d0*/  FADD.FTZ R165, R162, R165 ;  /* 0x000000a5a2a57221 */ /* 0x000fe20000010000 */
[----:B------:R-:W-:-:S03]  /*55e0*/  HFMA2.MMA R203, -RZ, RZ, 0, 2.384185791015625e-07 ;  /* 0x00000004ffcb7435 */ /* 0x000fc600000001ff */
[----:B------:R-:W-:Y:S01]  /*55f0*/  IMAD.MOV.U32 R204, RZ, RZ, R165 ;  /* 0x000000ffffcc7224 */ /* 0x000fe200078e00a5 */
[----:B------:R-:W-:-:S07]  /*5600*/  MOV R164, R202 ;  /* 0x000000ca00a47202 */ /* 0x000fce0000000f00 */
[----:B------:R-:W-:Y:S05]  /*5610*/  WARPSYNC.COLLECTIVE R201, `(.L_x_6066) ;  /* 0x00000000c9087348 */ /* 0x000fea0003c00000 */
[----:B------:R0:W1:Y:S02]  /*5620*/  SHFL.DOWN P6, R202, R204, R203, R206 ;  /* 0x080000cbccca7389 */ /* 0x00006400000c00ce */
[----:B01----:R-:W-:Y:S01]  /*5630*/  ENDCOLLECTIVE ;  /* 0x000000000000791b */ /* 0x003fe20003800000 */
.L_x_6066:
[----:B------:R-:W-:-:S04]  /*5640*/  FADD.FTZ R164, R163, R164 ;  /* 0x000000a4a3a47221 */ /* 0x000fc80000010000 */
[----:B------:R-:W-:Y:S01]  /*5650*/  IMAD.MOV.U32 R204, RZ, RZ, R164 ;  /* 0x000000ffffcc7224 */ /* 0x000fe200078e00a4 */
[----:B------:R-:W-:-:S07]  /*5660*/  MOV R166, R202 ;  /* 0x000000ca00a67202 */ /* 0x000fce0000000f00 */
[----:B------:R-:W-:Y:S05]  /*5670*/  WARPSYNC.COLLECTIVE R201, `(.L_x_6067) ;  /* 0x00000000c9087348 */ /* 0x000fea0003c00000 */
[----:B------:R0:W1:Y:S02]  /*5680*/  SHFL.DOWN P6, R202, R204, R203, R206 ;  /* 0x080000cbccca7389 */ /* 0x00006400000c00ce */
[----:B01----:R-:W-:Y:S01]  /*5690*/  ENDCOLLECTIVE ;  /* 0x000000000000791b */ /* 0x003fe20003800000 */
.L_x_6067:
[----:B------:R-:W-:-:S05]  /*56a0*/  FADD.FTZ R166, R165, R166 ;  /* 0x000000a6a5a67221 */ /* 0x000fca0000010000 */
[----:B------:R-:W-:Y:S01]  /*56b0*/  MOV R204, R166 ;  /* 0x000000a600cc7202 */ /* 0x000fe20000000f00 */
[----:B------:R-:W-:Y:S01]  /*56c0*/  IMAD.MOV.U32 R203, RZ, RZ, 0x2 ;  /* 0x00000002ffcb7424 */ /* 0x000fe200078e00ff */
[----:B------:R-:W-:-:S07]  /*56d0*/  MOV R167, R202 ;  /* 0x000000ca00a77202 */ /* 0x000fce0000000f00 */
[----:B------:R-:W-:Y:S05]  /*56e0*/  WARPSYNC.COLLECTIVE R201, `(.L_x_6068) ;  /* 0x00000000c9087348 */ /* 0x000fea0003c00000 */
[----:B------:R0:W1:Y:S02]  /*56f0*/  SHFL.DOWN P6, R202, R204, R203, R206 ;  /* 0x080000cbccca7389 */ /* 0x00006400000c00ce */
[----:B01----:R-:W-:Y:S01]  /*5700*/  ENDCOLLECTIVE ;  /* 0x000000000000791b */ /* 0x003fe20003800000 */
.L_x_6068:
[----:B------:R-:W-:-:S05]  /*5710*/  FADD.FTZ R167, R164, R167 ;  /* 0x000000a7a4a77221 */ /* 0x000fca0000010000 */
[----:B------:R-:W-:Y:S02]  /*5720*/  MOV R204, R167 ;  /* 0x000000a700cc7202 */ /* 0x000fe40000000f00 */
[----:B------:R-:W-:-:S07]  /*5730*/  MOV R197, R202 ;  /* 0x000000ca00c57202 */ /* 0x000fce0000000f00 */
[----:B------:R-:W-:Y:S05]  /*5740*/  WARPSYNC.COLLECTIVE R201, `(.L_x_6069) ;  /* 0x00000000c9087348 */ /* 0x000fea0003c00000 */
[----:B------:R0:W1:Y:S02]  /*5750*/  SHFL.DOWN P6, R202, R204, R203, R206 ;  /* 0x080000cbccca7389 */ /* 0x00006400000c00ce */
[----:B01----:R-:W-:Y:S01]  /*5760*/  ENDCOLLECTIVE ;  /* 0x000000000000791b */ /* 0x003fe20003800000 */
.L_x_6069:
[----:B------:R-:W-:Y:S01]  /*5770*/  FADD.FTZ R197, R166, R197 ;  /* 0x000000c5a6c57221 */ /* 0x000fe20000010000 */
[----:B------:R-:W-:-:S04]  /*5780*/  HFMA2.MMA R203, -RZ, RZ, 0, 5.9604644775390625e-08 ;  /* 0x00000001ffcb7435 */ /* 0x000fc800000001ff */
[----:B------:R-:W-:Y:S01]  /*5790*/  MOV R204, R197 ;  /* 0x000000c500cc7202 */ /* 0x000fe20000000f00 */
[----:B------:R-:W-:-:S07]  /*57a0*/  IMAD.MOV.U32 R198, RZ, RZ, R202 ;  /* 0x000000ffffc67224 */ /* 0x000fce00078e00ca */
[----:B------:R-:W-:Y:S05]  /*57b0*/  WARPSYNC.COLLECTIVE R201, `(.L_x_6070) ;  /* 0x00000000c9087348 */ /* 0x000fea0003c00000 */
[----:B------:R0:W1:Y:S02]  /*57c0*/  SHFL.DOWN P6, R202, R204, R203, R206 ;  /* 0x080000cbccca7389 */ /* 0x00006400000c00ce */
[----:B01----:R-:W-:Y:S01]  /*57d0*/  ENDCOLLECTIVE ;  /* 0x000000000000791b */ /* 0x003fe20003800000 */
.L_x_6070:
[----:B------:R-:W-:-:S05]  /*57e0*/  FADD.FTZ R199, R167, R198 ;  /* 0x000000c6a7c77221 */ /* 0x000fca0000010000 */
[----:B------:R-:W-:Y:S01]  /*57f0*/  MOV R204, R199 ;  /* 0x000000c700cc7202 */ /* 0x000fe20000000f00 */
[----:B------:R-:W-:-:S07]  /*5800*/  IMAD.MOV.U32 R198, RZ, RZ, R202 ;  /* 0x000000ffffc67224 */ /* 0x000fce00078e00ca */
[----:B------:R-:W-:Y:S05]  /*5810*/  WARPSYNC.COLLECTIVE R201, `(.L_x_6071) ;  /* 0x00000000c9087348 */ /* 0x000fea0003c00000 */
[----:B------:R0:W1:Y:S02]  /*5820*/  SHFL.DOWN P6, R202, R204, R203, R206 ;  /* 0x080000cbccca7389 */ /* 0x00006400000c00ce */
[----:B01----:R-:W-:Y:S01]  /*5830*/  ENDCOLLECTIVE ;  /* 0x000000000000791b */ /* 0x003fe20003800000 */
.L_x_6071:
[----:B------:R-:W-:Y:S01]  /*5840*/  MOV R162, R202 ;  /* 0x000000ca00a27202 */ /* 0x000fe20000000f00 */
[----:B------:R-:W-:Y:S06]  /*5850*/  BRA `(.L_x_6072) ;  /* 0xffffffc400e47947 */ /* 0x000fec000383ffff */
.L_x_6073:
        /* <DEDUP_REMOVED lines=10> */
.L_x_11915:


//--------------------- .text._ZN10layer_norm22ln_bwd_finalize_kernelINS_22Kernel_traits_finalizeILj2560Ef13__nv_bfloat16fS2_fjLb1ELj1024ELj4ENS_18Kernel_traits_baseILj2560EfS2_fS2_fjLj1024EEEEELb1ELb1EEEvNS_9BwdParamsE --------------------------
	.section	.text._ZN10layer_norm22ln_bwd_finalize_kernelINS_22Kernel_traits_finalizeILj2560Ef13__nv_bfloat16fS2_fjLb1ELj1024ELj4ENS_18Kernel_traits_baseILj2560EfS2_fS2_fjLj1024EEEEELb1ELb1EEEvNS_9BwdParamsE,"ax",@progbits
	.align	128
        .global         _ZN10layer_norm22ln_bwd_finalize_kernelINS_22Kernel_traits_finalizeILj2560Ef13__nv_bfloat16fS2_fjLb1ELj1024ELj4ENS_18Kernel_traits_baseILj2560EfS2_fS2_fjLj1024EEEEELb1ELb1EEEvNS_9BwdParamsE
        .type           _ZN10layer_norm22ln_bwd_finalize_kernelINS_22Kernel_traits_finalizeILj2560Ef13__nv_bfloat16fS2_fjLb1ELj1024ELj4ENS_18Kernel_traits_baseILj2560EfS2_fS2_fjLj1024EEEEELb1ELb1EEEvNS_9BwdParamsE,@function
        .size           _ZN10layer_norm22ln_bwd_finalize_kernelINS_22Kernel_traits_finalizeILj2560Ef13__nv_bfloat16fS2_fjLb1ELj1024ELj4ENS_18Kernel_traits_baseILj2560EfS2_fS2_fjLj1024EEEEELb1ELb1EEEvNS_9BwdParamsE,(.L_x_11916 - _ZN10layer_norm22ln_bwd_finalize_kernelINS_22Kernel_traits_finalizeILj2560Ef13__nv_bfloat16fS2_fjLb1ELj1024ELj4ENS_18Kernel_traits_baseILj2560EfS2_fS2_fjLj1024EEEEELb1ELb1EEEvNS_9BwdParamsE)
        .other          _ZN10layer_norm22ln_bwd_finalize_kernelINS_22Kernel_traits_finalizeILj2560Ef13__nv_bfloat16fS2_fjLb1ELj1024ELj4ENS_18Kernel_traits_baseILj2560EfS2_fS2_fjLj1024EEEEELb1ELb1EEEvNS_9BwdParamsE,@"STO_CUDA_ENTRY STV_DEFAULT"
_ZN10layer_norm22ln_bwd_finalize_kernelINS_22Kernel_traits_finalizeILj2560Ef13__nv_bfloat16fS2_fjLb1ELj1024ELj4ENS_18Kernel_traits_baseILj2560EfS2_fS2_fjLj1024EEEEELb1ELb1EEEvNS_9BwdParamsE:
.text._ZN10layer_norm22ln_bwd_finalize_kernelINS_22Kernel_traits_finalizeILj2560Ef13__nv_bfloat16fS2_fjLb1ELj1024ELj4ENS_18Kernel_traits_baseILj2560EfS2_fS2_fjLj1024EEEEELb1ELb1EEEvNS_9BwdParamsE:
        /* <DEDUP_REMOVED lines=25> */
.L_x_6085:
        /* <DEDUP_REMOVED lines=33> */
.L_x_6078:
        /* <DEDUP_REMOVED lines=49> */
.L_x_6077:
[----:B------:R-:W-:Y:S05]  /*06b0*/  BSYNC B1 ;  /* 0x0000000000017941 */ /* 0x000fea0003800000 */
.L_x_6076:
        /* <DEDUP_REMOVED lines=32> */
.L_x_6080:
[----:B------:R-:W-:Y:S05]  /*08c0*/  BSYNC B1 ;  /* 0x0000000000017941 */ /* 0x000fea0003800000 */
.L_x_6079:
        /* <DEDUP_REMOVED lines=16> */
.L_x_6075:
[----:B------:R-:W-:Y:S05]  /*09d0*/  BSYNC B0 ;  /* 0x0000000000007941 */ /* 0x000fea0003800000 */
.L_x_6074:
        /* <DEDUP_REMOVED lines=40> */
.L_x_6101:
        /* <DEDUP_REMOVED lines=8> */
.L_x_6081:
        /* <DEDUP_REMOVED lines=18> */
.L_x_6084:
[----:B------:R-:W-:Y:S05]  /*0e00*/  BSYNC B0 ;  /* 0x0000000000007941 */ /* 0x000fea0003800000 */
.L_x_6083:
[C---:B------:R-:W-:Y:S01]  /*0e10*/  ISETP.GT.U32.AND P1, PT, R4.reuse, -0xa01, PT ;  /* 0xfffff5ff0400780c */ /* 0x040fe20003f24070 */
[----:B------:R-:W-:Y:S01]  /*0e20*/  VIADD R4, R4, 0xa00 ;  /* 0x00000a0004047836 */ /* 0x000fe20000000000 */
[----:B------:R-:W-:-:S11]  /*0e30*/  IADD3 R5, R5, 0x500, RZ ;  /* 0x0000050005057810 */ /* 0x000fd60007ffe0ff */
[----:B------:R-:W-:Y:S05]  /*0e40*/  @P1 BRA `(.L_x_6085) ;  /* 0xfffffff000d01947 */ /* 0x000fea000383ffff */
[----:B------:R-:W-:Y:S05]  /*0e50*/  EXIT ;  /* 0x000000000000794d */ /* 0x000fea0003800000 */
.L_x_6082:
[----:B------:R-:W-:Y:S01]  /*0e60*/  HFMA2.MMA R22, -RZ, RZ, 0, 5.9604644775390625e-08 ;  /* 0x00000001ff167435 */ /* 0x000fe200000001ff */
[----:B---3--:R-:W-:Y:S02]  /*0e70*/  MOV R23, R8 ;  /* 0x0000000800177202 */ /* 0x008fe40000000f00 */
[----:B------:R-:W-:Y:S02]  /*0e80*/  MOV R25, 0x1f ;  /* 0x0000001f00197802 */ /* 0x000fe40000000f00 */
[----:B------:R-:W-:-:S07]  /*0e90*/  MOV R20, 0xffffffff ;  /* 0xffffffff00147802 */ /* 0x000fce0000000f00 */
[----:B012---:R-:W-:Y:S05]  /*0ea0*/  WARPSYNC.COLLECTIVE R20, `(.L_x_6086) ;  /* 0x0000000014087348 */ /* 0x007fea0003c00000 */
[----:B------:R3:W4:Y:S02]  /*0eb0*/  SHFL.BFLY P2, R21, R23, R22, R25 ;  /* 0x0c00001617157389 */ /* 0x0007240000040019 */
[----:B01234-:R-:W-:Y:S01]  /*0ec0*/  ENDCOLLECTIVE ;  /* 0x000000000000791b */ /* 0x01ffe20003800000 */
.L_x_6086:
[----:B------:R-:W-:Y:S01]  /*0ed0*/  HFMA2.MMA R22, -RZ, RZ, 0, 1.1920928955078125e-07 ;  /* 0x00000002ff167435 */ /* 0x000fe200000001ff */
[----:B------:R-:W-:-:S05]  /*0ee0*/  MOV R9, R21 ;  /* 0x0000001500097202 */ /* 0x000fca0000000f00 */
[----:B------:R-:W-:-:S05]  /*0ef0*/  FADD.FTZ R9, R8, R9 ;  /* 0x0000000908097221 */ /* 0x000fca0000010000 */
[----:B------:R-:W-:-:S07]  /*0f00*/  MOV R23, R9 ;  /* 0x0000000900177202 */ /* 0x000fce0000000f00 */
[----:B------:R-:W-:Y:S05]  /*0f10*/  WARPSYNC.COLLECTIVE R20, `(.L_x_6087) ;  /* 0x0000000014087348 */ /* 0x000fea0003c00000 */
[----:B------:R0:W1:Y:S02]  /*0f20*/  SHFL.BFLY P2, R21, R23, R22, R25 ;  /* 0x0c00001617157389 */ /* 0x0000640000040019 */
[----:B01----:R-:W-:Y:S01]  /*0f30*/  ENDCOLLECTIVE ;  /* 0x000000000000791b */ /* 0x003fe20003800000 */
.L_x_6087:
[----:B------:R-:W-:Y:S01]  /*0f40*/  HFMA2.MMA R22, -RZ, RZ, 0, 2.384185791015625e-07 ;  /* 0x00000004ff167435 */ /* 0x000fe200000001ff */
[----:B------:R-:W-:-:S04]  /*0f50*/  IMAD.MOV.U32 R12, RZ, RZ, R21 ;  /* 0x000000ffff0c7224 */ /* 0x000fc800078e0015 */
[----:B------:R-:W-:-:S05]  /*0f60*/  FADD.FTZ R12, R9, R12 ;  /* 0x0000000c090c7221 */ /* 0x000fca0000010000 */
[----:B------:R-:W-:-:S07]  /*0f70*/  MOV R23, R12 ;  /* 0x0000000c00177202 */ /* 0x000fce0000000f00 */
[----:B------:R-:W-:Y:S05]  /*0f80*/  WARPSYNC.COLLECTIVE R20, `(.L_x_6088) ;  /* 0x0000000014087348 */ /* 0x000fea0003c00000 */
[----:B------:R0:W1:Y:S02]  /*0f90*/  SHFL.BFLY P2, R21, R23, R22, R25 ;  /* 0x0c00001617157389 */ /* 0x0000640000040019 */
[----:B01----:R-:W-:Y:S01]  /*0fa0*/  ENDCOLLECTIVE ;  /* 0x000000000000791b */ /* 0x003fe20003800000 */
.L_x_6088:
[----:B------:R-:W-:Y:S01]  /*0fb0*/  HFMA2.MMA R22, -RZ, RZ, 0, 4.76837158203125e-07 ;  /* 0x00000008ff167435 */ /* 0x000fe200000001ff */
[----:B------:R-:W-:-:S05]  /*0fc0*/  MOV R13, R21 ;  /* 0x00000015000d7202 */ /* 0x000fca0000000f00 */
[----:B------:R-:W-:-:S05]  /*0fd0*/  FADD.FTZ R13, R12, R13 ;  /* 0x0000000d0c0d7221 */ /* 0x000fca0000010000 */
[----:B------:R-:W-:-:S07]  /*0fe0*/  MOV R23, R13 ;  /* 0x0000000d00177202 */ /* 0x000fce0000000f00 */
[----:B------:R-:W-:Y:S05]  /*0ff0*/  WARPSYNC.COLLECTIVE R20, `(.L_x_6089) ;  /* 0x0000000014087348 */ /* 0x000fea0003c00000 */
[----:B------:R0:W1:Y:S02]  /*1000*/  SHFL.BFLY P2, R21, R23, R22, R25 ;  /* 0x0c00001617157389 */ /* 0x0000640000040019 */
[----:B01----:R-:W-:Y:S01]  /*1010*/  ENDCOLLECTIVE ;  /* 0x000000000000791b */ /* 0x003fe20003800000 */
.L_x_6089:
[----:B------:R-:W-:Y:S01]  /*1020*/  HFMA2.MMA R22, -RZ, RZ, 0, 9.5367431640625e-07 ;  /* 0x00000010ff167435 */ /* 0x000fe200000001ff */
[----:B------:R-:W-:-:S05]  /*1030*/  MOV R8, R21 ;  /* 0x0000001500087202 */ /* 0x000fca0000000f00 */
[----:B------:R-:W-:-:S05]  /*1040*/  FADD.FTZ R9, R13, R8 ;  /* 0x000000080d097221 */ /* 0x000fca0000010000 */
[----:B------:R-:W-:-:S07]  /*1050*/  MOV R23, R9 ;  /* 0x0000000900177202 */ /* 0x000fce0000000f00 */
[----:B------:R-:W-:Y:S05]  /*1060*/  WARPSYNC.COLLECTIVE R20, `(.L_x_6090) ;  /* 0x0000000014087348 */ /* 0x000fea0003c00000 */
[----:B------:R0:W1:Y:S02]  /*1070*/  SHFL.BFLY P2, R21, R23, R22, R25 ;  /* 0x0c00001617157389 */ /* 0x0000640000040019 */
[----:B01----:R-:W-:Y:S01]  /*1080*/  ENDCOLLECTIVE ;  /* 0x000000000000791b */ /* 0x003fe20003800000 */
.L_x_6090:
[----:B------:R-:W-:Y:S01]  /*1090*/  HFMA2.MMA R22, -RZ, RZ, 0, 5.9604644775390625e-08 ;  /* 0x00000001ff167435 */ /* 0x000fe200000001ff */
[----:B------:R-:W-:Y:S01]  /*10a0*/  IMAD.MOV.U32 R23, RZ, RZ, R11 ;  /* 0x000000ffff177224 */ /* 0x000fe200078e000b */
[----:B------:R-:W-:-:S09]  /*10b0*/  MOV R8, R21 ;  /* 0x0000001500087202 */ /* 0x000fd20000000f00 */
[----:B------:R-:W-:Y:S05]  /*10c0*/  WARPSYNC.COLLECTIVE R20, `(.L_x_6091) ;  /* 0x0000000014087348 */ /* 0x000fea0003c00000 */
[----:B------:R0:W1:Y:S02]  /*10d0*/  SHFL.BFLY P2, R21, R23, R22, R25 ;  /* 0x0c00001617157389 */ /* 0x0000640000040019 */
[----:B01----:R-:W-:Y:S01]  /*10e0*/  ENDCOLLECTIVE ;  /* 0x000000000000791b */ /* 0x003fe20003800000 */
.L_x_6091:
[----:B------:R-:W-:Y:S01]  /*10f0*/  HFMA2.MMA R22, -RZ, RZ, 0, 1.1920928955078125e-07 ;  /* 0x00000002ff167435 */ /* 0x000fe200000001ff */
[----:B------:R-:W-:-:S05]  /*1100*/  MOV R12, R21 ;  /* 0x00000015000c7202 */ /* 0x000fca0000000f00 */
[----:B------:R-:W-:-:S05]  /*1110*/  FADD.FTZ R14, R11, R12 ;  /* 0x0000000c0b0e7221 */ /* 0x000fca0000010000 */
[----:B------:R-:W-:-:S07]  /*1120*/  MOV R23, R14 ;  /* 0x0000000e00177202 */ /* 0x000fce0000000f00 */
[----:B------:R-:W-:Y:S05]  /*1130*/  WARPSYNC.COLLECTIVE R20, `(.L_x_6092) ;  /* 0x0000000014087348 */ /* 0x000fea0003c00000 */
[----:B------:R0:W1:Y:S02]  /*1140*/  SHFL.BFLY P2, R21, R23, R22, R25 ;  /* 0x0c00001617157389 */ /* 0x0000640000040019 */
[----:B01----:R-:W-:Y:S01]  /*1150*/  ENDCOLLECTIVE ;  /* 0x000000000000791b */ /* 0x003fe20003800000 */
.L_x_6092:
[----:B------:R-:W-:Y:S01]  /*1160*/  HFMA2.MMA R22, -RZ, RZ, 0, 2.384185791015625e-07 ;  /* 0x00000004ff167435 */ /* 0x000fe200000001ff */
[----:B------:R-:W-:-:S05]  /*1170*/  MOV R13, R21 ;  /* 0x00000015000d7202 */ /* 0x000fca0000000f00 */
[----:B------:R-:W-:-:S05]  /*1180*/  FADD.FTZ R15, R14, R13 ;  /* 0x0000000d0e0f7221 */ /* 0x000fca0000010000 */
[----:B------:R-:W-:-:S07]  /*1190*/  MOV R23, R15 ;  /* 0x0000000f00177202 */ /* 0x000fce0000000f00 */
[----:B------:R-:W-:Y:S05]  /*11a0*/  WARPSYNC.COLLECTIVE R20, `(.L_x_6093) ;  /* 0x0000000014087348 */ /* 0x000fea0003c00000 */
[----:B------:R0:W1:Y:S02]  /*11b0*/  SHFL.BFLY P2, R21, R23, R22, R25 ;  /* 0x0c00001617157389 */ /* 0x0000640000040019 */
[----:B01----:R-:W-:Y:S01]  /*11c0*/  ENDCOLLECTIVE ;  /* 0x000000000000791b */ /* 0x003fe20003800000 */
.L_x_6093:
[----:B------:R-:W-:Y:S01]  /*11d0*/  IMAD.MOV.U32 R22, RZ, RZ, 0x8 ;  /* 0x00000008ff167424 */ /* 0x000fe200078e00ff */
[----:B------:R-:W-:-:S05]  /*11e0*/  MOV R16, R21 ;  /* 0x0000001500107202 */ /* 0x000fca0000000f00 */
[----:B------:R-:W-:-:S05]  /*11f0*/  FADD.FTZ R16, R15, R16 ;  /* 0x000000100f107221 */ /* 0x000fca0000010000 */
[----:B------:R-:W-:-:S07]  /*1200*/  MOV R23, R16 ;  /* 0x0000001000177202 */ /* 0x000fce0000000f00 */
[----:B------:R-:W-:Y:S05]  /*1210*/  WARPSYNC.COLLECTIVE R20, `(.L_x_6094) ;  /* 0x0000000014087348 */ /* 0x000fea0003c00000 */
[----:B------:R0:W1:Y:S02]  /*1220*/  SHFL.BFLY P2, R21, R23, R22, R25 ;  /* 0x0c00001617157389 */ /* 0x0000640000040019 */
[----:B01----:R-:W-:Y:S01]  /*1230*/  ENDCOLLECTIVE ;  /* 0x000000000000791b */ /* 0x003fe20003800000 */
.L_x_6094:
[----:B------:R-:W-:Y:S01]  /*1240*/  HFMA2.MMA R22, -RZ, RZ, 0, 9.5367431640625e-07 ;  /* 0x00000010ff167435 */ /* 0x000fe200000001ff */
[----:B------:R-:W-:-:S05]  /*1250*/  MOV R11, R21 ;  /* 0x00000015000b7202 */ /* 0x000fca0000000f00 */
[----:B------:R-:W-:-:S05]  /*1260*/  FADD.FTZ R11, R16, R11 ;  /* 0x0000000b100b7221 */ /* 0x000fca0000010000 */
[----:B------:R-:W-:-:S07]  /*1270*/  MOV R23, R11 ;  /* 0x0000000b00177202 */ /* 0x000fce0000000f00 */
[----:B------:R-:W-:Y:S05]  /*1280*/  WARPSYNC.COLLECTIVE R20, `(.L_x_6095) ;  /* 0x0000000014087348 */ /* 0x000fea0003c00000 */
[----:B------:R0:W1:Y:S02]  /*1290*/  SHFL.BFLY P2, R21, R23, R22, R25 ;  /* 0x0c00001617157389 */ /* 0x0000640000040019 */
[----:B01----:R-:W-:Y:S01]  /*12a0*/  ENDCOLLECTIVE ;  /* 0x000000000000791b */ /* 0x003fe20003800000 */
.L_x_6095:
[----:B------:R-:W-:Y:S01]  /*12b0*/  HFMA2.MMA R22, -RZ, RZ, 0, 5.9604644775390625e-08 ;  /* 0x00000001ff167435 */ /* 0x000fe200000001ff */
[----:B------:R-:W-:Y:S02]  /*12c0*/  MOV R23, R10 ;  /* 0x0000000a00177202 */ /* 0x000fe40000000f00 */
[----:B------:R-:W-:-:S08]  /*12d0*/  MOV R12, R21 ;  /* 0x00000015000c7202 */ /* 0x000fd00000000f00 */
[----:B------:R-:W-:Y:S05]  /*12e0*/  WARPSYNC.COLLECTIVE R20, `(.L_x_6096) ;  /* 0x0000000014087348 */ /* 0x000fea0003c00000 */
[----:B------:R0:W1:Y:S02]  /*12f0*/  SHFL.BFLY P2, R21, R23, R22, R25 ;  /* 0x0c00001617157389 */ /* 0x0000640000040019 */
[----:B01----:R-:W-:Y:S01]  /*1300*/  ENDCOLLECTIVE ;  /* 0x000000000000791b */ /* 0x003fe20003800000 */
.L_x_6096:
[----:B------:R-:W-:Y:S01]  /*1310*/  HFMA2.MMA R22, -RZ, RZ, 0, 1.1920928955078125e-07 ;  /* 0x00000002ff167435 */ /* 0x000fe200000001ff */
[----:B------:R-:W-:-:S05]  /*1320*/  MOV R13, R21 ;  /* 0x00000015000d7202 */ /* 0x000fca0000000f00 */
[----:B------:R-:W-:-:S05]  /*1330*/  FADD.FTZ R17, R10, R13 ;  /* 0x0000000d0a117221 */ /* 0x000fca0000010000 */
[----:B------:R-:W-:-:S07]  /*1340*/  MOV R23, R17 ;  /* 0x0000001100177202 */ /* 0x000fce0000000f00 */
[----:B------:R-:W-:Y:S05]  /*1350*/  WARPSYNC.COLLECTIVE R20, `(.L_x_6097) ;  /* 0x0000000014087348 */ /* 0x000fea0003c00000 */
[----:B------:R0:W1:Y:S02]  /*1360*/  SHFL.BFLY P2, R21, R23, R22, R25 ;  /* 0x0c00001617157389 */ /* 0x0000640000040019 */
[----:B01----:R-:W-:Y:S01]  /*1370*/  ENDCOLLECTIVE ;  /* 0x000000000000791b */ /* 0x003fe20003800000 */
.L_x_6097:
[----:B------:R-:W-:Y:S01]  /*1380*/  HFMA2.MMA R22, -RZ, RZ, 0, 2.384185791015625e-07 ;  /* 0x00000004ff167435 */ /* 0x000fe200000001ff */
[----:B------:R-:W-:-:S04]  /*1390*/  IMAD.MOV.U32 R16, RZ, RZ, R21 ;  /* 0x000000ffff107224 */ /* 0x000fc800078e0015 */
[----:B------:R-:W-:-:S05]  /*13a0*/  FADD.FTZ R18, R17, R16 ;  /* 0x0000001011127221 */ /* 0x000fca0000010000 */
[----:B------:R-:W-:-:S07]  /*13b0*/  MOV R23, R18 ;  /* 0x0000001200177202 */ /* 0x000fce0000000f00 */
[----:B------:R-:W-:Y:S05]  /*13c0*/  WARPSYNC.COLLECTIVE R20, `(.L_x_6098) ;  /* 0x0000000014087348 */ /* 0x000fea0003c00000 */
[----:B------:R0:W1:Y:S02]  /*13d0*/  SHFL.BFLY P2, R21, R23, R22, R25 ;  /* 0x0c00001617157389 */ /* 0x0000640000040019 */
[----:B01----:R-:W-:Y:S01]  /*13e0*/  ENDCOLLECTIVE ;  /* 0x000000000000791b */ /* 0x003fe20003800000 */
.L_x_6098:
[----:B------:R-:W-:Y:S01]  /*13f0*/  HFMA2.MMA R22, -RZ, RZ, 0, 4.76837158203125e-07 ;  /* 0x00000008ff167435 */ /* 0x000fe200000001ff */
[----:B------:R-:W-:-:S05]  /*1400*/  MOV R19, R21 ;  /* 0x0000001500137202 */ /* 0x000fca0000000f00 */
[----:B------:R-:W-:-:S05]  /*1410*/  FADD.FTZ R19, R18, R19 ;  /* 0x0000001312137221 */ /* 0x000fca0000010000 */
[----:B------:R-:W-:-:S07]  /*1420*/  MOV R23, R19 ;  /* 0x0000001300177202 */ /* 0x000fce0000000f00 */
[----:B------:R-:W-:Y:S05]  /*1430*/  WARPSYNC.COLLECTIVE R20, `(.L_x_6099) ;  /* 0x0000000014087348 */ /* 0x000fea0003c00000 */
[----:B------:R0:W1:Y:S02]  /*1440*/  SHFL.BFLY P2, R21, R23, R22, R25 ;  /* 0x0c00001617157389 */ /* 0x0000640000040019 */
[----:B01----:R-:W-:Y:S01]  /*1450*/  ENDCOLLECTIVE ;  /* 0x000000000000791b */ /* 0x003fe20003800000 */
.L_x_6099:
[----:B------:R-:W-:Y:S01]  /*1460*/  HFMA2.MMA R22, -RZ, RZ, 0, 9.5367431640625e-07 ;  /* 0x00000010ff167435 */ /* 0x000fe200000001ff */
[----:B------:R-:W-:-:S05]  /*1470*/  MOV R10, R21 ;  /* 0x00000015000a7202 */ /* 0x000fca0000000f00 */
[----:B------:R-:W-:-:S05]  /*1480*/  FADD.FTZ R10, R19, R10 ;  /* 0x0000000a130a7221 */ /* 0x000fca0000010000 */
[----:B------:R-:W-:-:S07]  /*1490*/  MOV R23, R10 ;  /* 0x0000000a00177202 */ /* 0x000fce0000000f00 */
[----:B------:R-:W-:Y:S05]  /*14a0*/  WARPSYNC.COLLECTIVE R20, `(.L_x_6100) ;  /* 0x0000000014087348 */ /* 0x000fea0003c00000 */
[----:B------:R0:W1:Y:S02]  /*14b0*/  SHFL.BFLY P2, R21, R23, R22, R25 ;  /* 0x0c00001617157389 */ /* 0x0000640000040019 */
[----:B01----:R-:W-:Y:S01]  /*14c0*/  ENDCOLLECTIVE ;  /* 0x000000000000791b */ /* 0x003fe20003800000 */
.L_x_6100:
[----:B------:R-:W-:Y:S01]  /*14d0*/  MOV R15, R21 ;  /* 0x00000015000f7202 */ /* 0x000fe20000000f00 */
[----:B------:R-:W-:Y:S06]  /*14e0*/  BRA `(.L_x_6101) ;  /* 0xfffffff400dc7947 */ /* 0x000fec000383ffff */
.L_x_6102:
        /* <DEDUP_REMOVED lines=9> */
.L_x_11916:


//--------------------- .text._ZN10layer_norm13ln_bwd_kernelINS_13Kernel_traitsIf13__nv_bfloat16fS2_fjLj2560ELj1ELj1ELj4ELj8ENS_18Kernel_traits_baseILj2560EfS2_fS2_fjLj128EEEEELb1ELb1ELb1ELb1EEEvNS_9BwdParamsE --------------------------
	.section	.text._ZN10layer_norm13ln_bwd_kernelINS_13Kernel_traitsIf13__nv_bfloat16fS2_fjLj2560ELj1ELj1ELj4ELj8ENS_18Kernel_traits_baseILj2560EfS2_fS2_fjLj128EEEEELb1ELb1ELb1ELb1EEEvNS_9BwdParamsE,"ax",@progbits
	.align	128
        .global         _ZN10layer_norm13ln_bwd_kernelINS_13Kernel_traitsIf13__nv_bfloat16fS2_fjLj2560ELj1ELj1ELj4ELj8ENS_18Kernel_traits_baseILj2560EfS2_fS2_fjLj128EEEEELb1ELb1ELb1ELb1EEEvNS_9BwdParamsE
        .type           _ZN10layer_norm13ln_bwd_kernelINS_13Kernel_traitsIf13__nv_bfloat16fS2_fjLj2560ELj1ELj1ELj4ELj8ENS_18Kernel_traits_baseILj2560EfS2_fS2_fjLj128EEEEELb1ELb1ELb1ELb1EEEvNS_9BwdParamsE,@function
        .size           _ZN10layer_norm13ln_bwd_kernelINS_13Kernel_traitsIf13__nv_bfloat16fS2_fjLj2560ELj1ELj1ELj4ELj8ENS_18Kernel_traits_baseILj2560EfS2_fS2_fjLj128EEEEELb1ELb1ELb1ELb1EEEvNS_9BwdParamsE,(.L_x_11917 - _ZN10layer_norm13ln_bwd_kernelINS_13Kernel_traitsIf13__nv_bfloat16fS2_fjLj2560ELj1ELj1ELj4ELj8ENS_18Kernel_traits_baseILj2560EfS2_fS2_fjLj128EEEEELb1ELb1ELb1ELb1EEEvNS_9BwdParamsE)
        .other          _ZN10layer_norm13ln_bwd_kernelINS_13Kernel_traitsIf13__nv_bfloat16fS2_fjLj2560ELj1ELj1ELj4ELj8ENS_18Kernel_traits_baseILj2560EfS2_fS2_fjLj128EEEEELb1ELb1ELb1ELb1EEEvNS_9BwdParamsE,@"STO_CUDA_ENTRY STV_DEFAULT"
_ZN10layer_norm13ln_bwd_kernelINS_13Kernel_traitsIf13__nv_bfloat16fS2_fjLj2560ELj1ELj1ELj4ELj8ENS_18Kernel_traits_baseILj2560EfS2_fS2_fjLj128EEEEELb1ELb1ELb1ELb1EEEvNS_9BwdParamsE:
.text._ZN10layer_norm13ln_bwd_kernelINS_13Kernel_traitsIf13__nv_bfloat16fS2_fjLj2560ELj1ELj1ELj4ELj8ENS_18Kernel_traits_baseILj2560EfS2_fS2_fjLj128EEEEELb1ELb1ELb1ELb1EEEvNS_9BwdParamsE:
        /* <DEDUP_REMOVED lines=44> */
.L_x_6103:
        /* <DEDUP_REMOVED lines=49> */
[----:B01----:R-:W-:-:S07]  /*05d0*/  CS2R R92, SRZ ;  /* 0x00000000005c7805 */ /* 0x003fce000001ff00 */
.L_x_6207:
        /* <DEDUP_REMOVED lines=15> */
[----:B---3--:R-:W-:Y:S01]  /*06d0*/  LEA.HI.SX32 R6, R8, R207, 0x1e ;  /* 0x000000cf08067211 */ /* 0x008fe200078ff2ff */
[----:B------:R-:W-:Y:S03]  /*06e0*/  BSSY B0, `(.L_x_6105) ;  /* 0x0000127000007945 */ /* 0x000fe60003800000 */
[C---:B------:R-:W-:Y:S01]  /*06f0*/  IADD3 R201, R6.reuse, 0x100, RZ ;  /* 0x0000010006c97810 */ /* 0x040fe20007ffe0ff */
[C---:B------:R-:W-:Y:S02]  /*0700*/  VIADD R203, R6.reuse, 0x80 ;  /* 0x0000008006cb7836 */ /* 0x040fe40000000000 */
[C---:B------:R-:W-:Y:S02]  /*0710*/  VIADD R200, R6.reuse, 0x180 ;  /* 0x0000018006c87836 */ /* 0x040fe40000000000 */
[----:B-1----:R-:W-:-:S04]  /*0720*/  IMAD.WIDE.U32 R162, R6, 0x10, R186 ;  /* 0x0000001006a27825 */ /* 0x002fc800078e00ba */
[----:B------:R-:W-:-:S04]  /*0730*/  IMAD.WIDE.U32 R192, R203, 0x10, R186 ;  /* 0x00000010cbc07825 */ /* 0x000fc800078e00ba */
[----:B------:R-:W-:-:S04]  /*0740*/  IMAD.WIDE.U32 R190, R201, 0x10, R186 ;  /* 0x00000010c9be7825 */ /* 0x000fc800078e00ba */
[----:B------:R-:W-:Y:S01]  /*0750*/  IMAD.WIDE.U32 R188, R200, 0x10, R186 ;  /* 0x00000010c8bc7825 */ /* 0x000fe200078e00ba */
[----:B----4-:R-:W-:-:S13]  /*0760*/  ISETP.GT.AND P6, PT, R7, RZ, PT ;  /* 0x000000ff0700720c */ /* 0x010fda0003fc4270 */
[----:B--2---:R-:W-:Y:S05]  /*0770*/  @P6 BRA `(.L_x_6106) ;  /* 0x0000000000906947 */ /* 0x004fea0003800000 */
[----:B-----5:R-:W-:Y:S01]  /*0780*/  ISETP.GE.AND P5, PT, R208, 0x1, PT ;  /* 0x00000001d000780c */ /* 0x020fe20003fa6270 */
[----:B------:R-:W0:Y:S01]  /*0790*/  LDC.64 R196, c[0x0][0x240] ;  /* 0x00009000ffc47b82 */ /* 0x000e220000000a00 */
[----:B------:R-:W-:Y:S02]  /*07a0*/  MOV R7, UR18 ;  /* 0x0000001200077c02 */ /* 0x000fe40008000f00 */
[----:B------:R-:W-:Y:S02]  /*07b0*/  MOV R8, UR19 ;  /* 0x0000001300087c02 */ /* 0x000fe40008000f00 */
[----:B------:R-:W-:Y:S02]  /*07c0*/  ISETP.NE.U32.AND P0, PT, R7, RZ, PT ;  /* 0x000000ff0700720c */ /* 0x000fe40003f05070 */
[----:B------:R-:W-:Y:S02]  /*07d0*/  MOV R195, RZ ;  /* 0x000000ff00c37202 */ /* 0x000fe40000000f00 */
[----:B------:R-:W-:-:S03]  /*07e0*/  ISETP.NE.AND.EX P0, PT, R8, RZ, PT, P0 ;  /* 0x000000ff0800720c */ /* 0x000fc60003f05300 */
[----:B------:R-:W-:-:S04]  /*07f0*/  @P5 VIADD R156, R208, 0xffffffff ;  /* 0xffffffffd09c5836 */ /* 0x000fc80000000000 */
[----:B------:R-:W-:-:S05]  /*0800*/  @P5 IMAD R156, R156, R209, RZ ;  /* 0x000000d19c9c5224 */ /* 0x000fca00078e02ff */
[----:B------:R-:W-:Y:S01]  /*0810*/  @P5 SHF.R.S32.HI R157, RZ, 0x1f, R156 ;  /* 0x0000001fff9d5819 */ /* 0x000fe2000001149c */
[----:B------:R-:W5:Y:S03]  /*0820*/  @P0 LDG.E.128 R48, desc[UR4][R162.64] ;  /* 0x00000004a2300981 */ /* 0x000f66000c1e1d00 */
[----:B------:R-:W-:Y:S01]  /*0830*/  @P5 LEA.HI R156, R157, R156, RZ, 0x2 ;  /* 0x0000009c9d9c5211 */ /* 0x000fe200078f10ff */
[----:B------:R-:W5:Y:S01]  /*0840*/  @P0 LDG.E.128 R44, desc[UR4][R192.64] ;  /* 0x00000004c02c0981 */ /* 0x000f62000c1e1d00 */
[----:B------:R-:W-:Y:S02]  /*0850*/  @P0 IADD3 R157, R6, 0x200, RZ ;  /* 0x00000200069d0810 */ /* 0x000fe40007ffe0ff */
[----:B------:R-:W-:Y:S01]  /*0860*/  @P5 LEA.HI.SX32 R195, R156, R207, 0x1e ;  /* 0x000000cf9cc35211 */ /* 0x000fe200078ff2ff */
[----:B------:R-:W5:Y:S02]  /*0870*/  @P0 LDG.E.128 R40, desc[UR4][R190.64] ;  /* 0x00000004be280981 */ /* 0x000f64000c1e1d00 */
[----:B------:R-:W-:Y:S01]  /*0880*/  @P0 IMAD.WIDE.U32 R186, R157, 0x10, R186 ;  /* 0x000000109dba0825 */ /* 0x000fe200078e00ba */
[C---:B------:R-:W-:Y:S01]  /*0890*/  IADD3 R159, R195.reuse, 0x100, RZ ;  /* 0x00000100c39f7810 */ /* 0x040fe20007ffe0ff */
[----:B------:R-:W5:Y:S01]  /*08a0*/  @P0 LDG.E.128 R36, desc[UR4][R188.64] ;  /* 0x00000004bc240981 */ /* 0x000f62000c1e1d00 */
[C---:B------:R-:W-:Y:S01]  /*08b0*/  IADD3 R161, R195.reuse, 0x180, RZ ;  /* 0x00000180c3a17810 */ /* 0x040fe20007ffe0ff */
[----:B------:R-:W-:-:S02]  /*08c0*/  VIADD R157, R195, 0x80 ;  /* 0x00000080c39d7836 */ /* 0x000fc40000000000 */
[C---:B------:R-:W-:Y:S01]  /*08d0*/  VIADD R205, R195.reuse, 0x200 ;  /* 0x00000200c3cd7836 */ /* 0x040fe20000000000 */
[----:B------:R-:W5:Y:S01]  /*08e0*/  @P0 LDG.E.128 R32, desc[UR4][R186.64] ;  /* 0x00000004ba200981 */ /* 0x000f62000c1e1d00 */
[----:B0-----:R-:W-:-:S04]  /*08f0*/  IMAD.WIDE.U32 R194, R195, 0x4, R196 ;  /* 0x00000004c3c27825 */ /* 0x001fc800078e00c4 */
[--C-:B------:R-:W-:Y:S01]  /*0900*/  IMAD.WIDE.U32 R156, R157, 0x4, R196.reuse ;  /* 0x000000049d9c7825 */ /* 0x100fe200078e00c4 */
[----:B------:R-:W-:Y:S01]  /*0910*/  HFMA2.MMA R210, -RZ, RZ, 0, 0 ;  /* 0x00000000ffd27435 */ /* 0x000fe200000001ff */
[----:B------:R0:W5:Y:S02]  /*0920*/  LDG.E R194, desc[UR4][R194.64] ;  /* 0x00000004c2c27981 */ /* 0x000164000c1e1900 */
[----:B------:R-:W-:-:S04]  /*0930*/  IMAD.WIDE.U32 R158, R159, 0x4, R196 ;  /* 0x000000049f9e7825 */ /* 0x000fc800078e00c4 */
[--C-:B------:R-:W-:Y:S01]  /*0940*/  IMAD.WIDE.U32 R160, R161, 0x4, R196.reuse ;  /* 0x00000004a1a07825 */ /* 0x100fe200078e00c4 */
[----:B------:R1:W5:Y:S03]  /*0950*/  LDG.E R204, desc[UR4][R158.64] ;  /* 0x000000049ecc7981 */ /* 0x000366000c1e1900 */
[----:B------:R-:W-:Y:S01]  /*0960*/  IMAD.WIDE.U32 R196, R205, 0x4, R196 ;  /* 0x00000004cdc47825 */ /* 0x000fe200078e00c4 */
[----:B------:R1:W5:Y:S04]  /*0970*/  LDG.E R202, desc[UR4][R160.64] ;  /* 0x00000004a0ca7981 */ /* 0x000368000c1e1900 */
[----:B------:R1:W5:Y:S04]  /*0980*/  LDG.E R205, desc[UR4][R156.64] ;  /* 0x000000049ccd7981 */ /* 0x000368000c1e1900 */
[----:B------:R1:W5:Y:S01]  /*0990*/  LDG.E R196, desc[UR4][R196.64] ;  /* 0x00000004c4c47981 */ /* 0x000362000c1e1900 */
[----:B0-----:R-:W-:Y:S01]  /*09a0*/  MOV R195, RZ ;  /* 0x000000ff00c37202 */ /* 0x001fe20000000f00 */
[----:B------:R-:W-:Y:S06]  /*09b0*/  BRA `(.L_x_6107) ;  /* 0x0000000c00e47947 */ /* 0x000fec0003800000 */
.L_x_6106:
[----:B------:R-:W0:Y:S01]  /*09c0*/  LDC.64 R8, c[0x0][0x250] ;  /* 0x00009400ff087b82 */ /* 0x000e220000000a00 */
[----:B------:R-:W-:-:S04]  /*09d0*/  VIADD R10, R7, 0xffffffff ;  /* 0xffffffff070a7836 */ /* 0x000fc80000000000 */
[----:B------:R-:W-:-:S03]  /*09e0*/  IMAD R10, R10, R209, RZ ;  /* 0x000000d10a0a7224 */ /* 0x000fc600078e02ff */
[----:B------:R-:W1:Y:S02]  /*09f0*/  LDC.64 R164, c[0x0][0x2b8] ;  /* 0x0000ae00ffa47b82 */ /* 0x000e640000000a00 */
[----:B------:R-:W-:-:S04]  /*0a00*/  SHF.R.S32.HI R3, RZ, 0x1f, R10 ;  /* 0x0000001fff037819 */ /* 0x000fc8000001140a */
[----:B------:R-:W-:Y:S02]  /*0a10*/  LEA.HI R10, R3, R10, RZ, 0x2 ;  /* 0x0000000a030a7211 */ /* 0x000fe400078f10ff */
[----:B------:R-:W2:Y:S02]  /*0a20*/  LDC.64 R28, c[0x0][0x238] ;  /* 0x00008e00ff1c7b82 */ /* 0x000ea40000000a00 */
[----:B------:R-:W-:Y:S02]  /*0a30*/  LEA.HI.SX32 R3, R10, R207, 0x1e ;  /* 0x000000cf0a037211 */ /* 0x000fe400078ff2ff */
[----:B------:R-:W-:Y:S02]  /*0a40*/  IADD3 R167, R6, 0x200, RZ ;  /* 0x0000020006a77810 */ /* 0x000fe40007ffe0ff */
[C---:B------:R-:W-:Y:S01]  /*0a50*/  IADD3 R157, R3.reuse, 0x80, RZ ;  /* 0x00000080039d7810 */ /* 0x040fe20007ffe0ff */
[C---:B------:R-:W-:Y:S01]  /*0a60*/  VIADD R161, R3.reuse, 0x180 ;  /* 0x0000018003a17836 */ /* 0x040fe20000000000 */
[C---:B------:R-:W-:Y:S01]  /*0a70*/  IADD3 R159, R3.reuse, 0x100, RZ ;  /* 0x00000100039f7810 */ /* 0x040fe20007ffe0ff */
[----:B0-----:R-:W-:Y:S01]  /*0a80*/  IMAD.WIDE R8, R2, 0x4, R8 ;  /* 0x0000000402087825 */ /* 0x001fe200078e0208 */
[----:B-----5:R-:W-:Y:S01]  /*0a90*/  ISETP.GE.AND P5, PT, R208, 0x1, PT ;  /* 0x00000001d000780c */ /* 0x020fe20003fa6270 */
[----:B------:R-:W0:Y:S04]  /*0aa0*/  LDC.64 R196, c[0x0][0x240] ;  /* 0x00009000ffc47b82 */ /* 0x000e280000000a00 */
[----:B------:R3:W4:Y:S01]  /*0ab0*/  LDG.E R9, desc[UR4][R8.64] ;  /* 0x0000000408097981 */ /* 0x000722000c1e1900 */
[C---:B-1----:R-:W-:Y:S01]  /*0ac0*/  IMAD.WIDE.U32 R10, R3.reuse, 0x8, R164 ;  /* 0x00000008030a7825 */ /* 0x042fe200078e00a4 */
[----:B------:R-:W-:-:S03]  /*0ad0*/  IADD3 R3, R3, 0x200, RZ ;  /* 0x0000020003037810 */ /* 0x000fc60007ffe0ff */
[----:B------:R-:W-:Y:S02]  /*0ae0*/  IMAD.WIDE.U32 R156, R157, 0x8, R164 ;  /* 0x000000089d9c7825 */ /* 0x000fe400078e00a4 */
[----:B------:R-:W4:Y:S02]  /*0af0*/  LDG.E.64 R10, desc[UR4][R10.64] ;  /* 0x000000040a0a7981 */ /* 0x000f24000c1e1b00 */
[--C-:B--2---:R-:W-:Y:S02]  /*0b00*/  IMAD.WIDE.U32 R12, R6, 0x10, R28.reuse ;  /* 0x00000010060c7825 */ /* 0x104fe400078e001c */
[----:B------:R-:W2:Y:S02]  /*0b10*/  LDG.E.64 R156, desc[UR4][R156.64] ;  /* 0x000000049c9c7981 */ /* 0x000ea4000c1e1b00 */
[----:B------:R-:W-:Y:S02]  /*0b20*/  IMAD.WIDE.U32 R16, R203, 0x10, R28 ;  /* 0x00000010cb107825 */ /* 0x000fe400078e001c */
[----:B------:R-:W2:Y:S02]  /*0b30*/  LDG.E.128 R12, desc[UR4][R12.64] ;  /* 0x000000040c0c7981 */ /* 0x000ea4000c1e1d00 */
[----:B------:R-:W-:-:S02]  /*0b40*/  IMAD.WIDE.U32 R158, R159, 0x8, R164 ;  /* 0x000000089f9e7825 */ /* 0x000fc400078e00a4 */
[----:B------:R-:W2:Y:S02]  /*0b50*/  LDG.E.128 R16, desc[UR4][R16.64] ;  /* 0x0000000410107981 */ /* 0x000ea4000c1e1d00 */
[----:B------:R-:W-:Y:S02]  /*0b60*/  IMAD.WIDE.U32 R20, R201, 0x10, R28 ;  /* 0x00000010c9147825 */ /* 0x000fe400078e001c */
[----:B------:R-:W2:Y:S02]  /*0b70*/  LDG.E.64 R158, desc[UR4][R158.64] ;  /* 0x000000049e9e7981 */ /* 0x000ea4000c1e1b00 */
[----:B------:R-:W-:Y:S02]  /*0b80*/  IMAD.WIDE.U32 R160, R161, 0x8, R164 ;  /* 0x00000008a1a07825 */ /* 0x000fe400078e00a4 */
[----:B------:R-:W2:Y:S02]  /*0b90*/  LDG.E.128 R20, desc[UR4][R20.64] ;  /* 0x0000000414147981 */ /* 0x000ea4000c1e1d00 */
[----:B------:R-:W-:-:S02]  /*0ba0*/  IMAD.WIDE.U32 R24, R200, 0x10, R28 ;  /* 0x00000010c8187825 */ /* 0x000fc400078e001c */
[----:B------:R-:W2:Y:S02]  /*0bb0*/  LDG.E.64 R160, desc[UR4][R160.64] ;  /* 0x00000004a0a07981 */ /* 0x000ea4000c1e1b00 */
[----:B------:R-:W-:Y:S02]  /*0bc0*/  IMAD.WIDE.U32 R164, R3, 0x8, R164 ;  /* 0x0000000803a47825 */ /* 0x000fe400078e00a4 */
[----:B------:R-:W2:Y:S02]  /*0bd0*/  LDG.E.128 R24, desc[UR4][R24.64] ;  /* 0x0000000418187981 */ /* 0x000ea4000c1e1d00 */
[----:B------:R-:W-:Y:S02]  /*0be0*/  IMAD.WIDE.U32 R28, R167, 0x10, R28 ;  /* 0x00000010a71c7825 */ /* 0x000fe400078e001c */
[----:B------:R-:W2:Y:S04]  /*0bf0*/  LDG.E.64 R164, desc[UR4][R164.64] ;  /* 0x00000004a4a47981 */ /* 0x000ea8000c1e1b00 */
[----:B------:R-:W2:Y:S01]  /*0c00*/  LDG.E.128 R28, desc[UR4][R28.64] ;  /* 0x000000041c1c7981 */ /* 0x000ea2000c1e1d00 */
[----:B------:R-:W-:Y:S01]  /*0c10*/  IMAD.U32 R7, RZ, RZ, UR18 ;  /* 0x00000012ff077e24 */ /* 0x000fe2000f8e00ff */
[----:B------:R-:W-:-:S02]  /*0c20*/  @P5 IADD3 R166, R208, -0x1, RZ ;  /* 0xffffffffd0a65810 */ /* 0x000fc40007ffe0ff */
[----:B---3--:R-:W-:Y:S02]  /*0c30*/  MOV R8, UR19 ;  /* 0x0000001300087c02 */ /* 0x008fe40008000f00 */
[----:B------:R-:W-:Y:S01]  /*0c40*/  ISETP.NE.U32.AND P0, PT, R7, RZ, PT ;  /* 0x000000ff0700720c */ /* 0x000fe20003f05070 */
[----:B------:R-:W-:-:S03]  /*0c50*/  @P5 IMAD R166, R166, R209, RZ ;  /* 0x000000d1a6a65224 */ /* 0x000fc600078e02ff */
[----:B------:R-:W-:Y:S02]  /*0c60*/  ISETP.NE.AND.EX P0, PT, R8, RZ, PT, P0 ;  /* 0x000000ff0800720c */ /* 0x000fe40003f05300 */
[----:B------:R-:W-:Y:S01]  /*0c70*/  @P5 SHF.R.S32.HI R3, RZ, 0x1f, R166 ;  /* 0x0000001fff035819 */ /* 0x000fe200000114a6 */
[----:B------:R-:W-:-:S03]  /*0c80*/  IMAD.MOV.U32 R195, RZ, RZ, RZ ;  /* 0x000000ffffc37224 */ /* 0x000fc600078e00ff */
[----:B------:R-:W-:-:S04]  /*0c90*/  @P5 LEA.HI R166, R3, R166, RZ, 0x2 ;  /* 0x000000a603a65211 */ /* 0x000fc800078f10ff */
[----:B------:R-:W-:-:S03]  /*0ca0*/  @P5 LEA.HI.SX32 R195, R166, R207, 0x1e ;  /* 0x000000cfa6c35211 */ /* 0x000fc600078ff2ff */
[----:B------:R-:W-:Y:S01]  /*0cb0*/  @P0 IMAD.WIDE.U32 R186, R167, 0x10, R186 ;  /* 0x00000010a7ba0825 */ /* 0x000fe200078e00ba */
[C---:B------:R-:W-:Y:S01]  /*0cc0*/  IADD3 R167, R195.reuse, 0x80, RZ ;  /* 0x00000080c3a77810 */ /* 0x040fe20007ffe0ff */
[----:B------:R-:W5:Y:S01]  /*0cd0*/  @P0 LDG.E.128 R48, desc[UR4][R162.64] ;  /* 0x00000004a2300981 */ /* 0x000f62000c1e1d00 */
[C---:B------:R-:W-:Y:S01]  /*0ce0*/  IADD3 R169, R195.reuse, 0x100, RZ ;  /* 0x00000100c3a97810 */ /* 0x040fe20007ffe0ff */
[C---:B------:R-:W-:Y:S01]  /*0cf0*/  VIADD R171, R195.reuse, 0x180 ;  /* 0x00000180c3ab7836 */ /* 0x040fe20000000000 */
[C---:B------:R-:W-:Y:S01]  /*0d00*/  IADD3 R3, R195.reuse, 0x200, RZ ;  /* 0x00000200c3037810 */ /* 0x040fe20007ffe0ff */
[--C-:B0-----:R-:W-:Y:S01]  /*0d10*/  IMAD.WIDE.U32 R194, R195, 0x4, R196.reuse ;  /* 0x00000004c3c27825 */ /* 0x101fe200078e00c4 */
[----:B------:R-:W5:Y:S03]  /*0d20*/  @P0 LDG.E.128 R44, desc[UR4][R192.64] ;  /* 0x00000004c02c0981 */ /* 0x000f66000c1e1d00 */
[--C-:B------:R-:W-:Y:S01]  /*0d30*/  IMAD.WIDE.U32 R166, R167, 0x4, R196.reuse ;  /* 0x00000004a7a67825 */ /* 0x100fe200078e00c4 */
[----:B------:R-:W5:Y:S03]  /*0d40*/  @P0 LDG.E.128 R40, desc[UR4][R190.64] ;  /* 0x00000004be280981 */ /* 0x000f66000c1e1d00 */
[--C-:B------:R-:W-:Y:S01]  /*0d50*/  IMAD.WIDE.U32 R168, R169, 0x4, R196.reuse ;  /* 0x00000004a9a87825 */ /* 0x100fe200078e00c4 */
[----:B------:R-:W5:Y:S03]  /*0d60*/  @P0 LDG.E.128 R36, desc[UR4][R188.64] ;  /* 0x00000004bc240981 */ /* 0x000f66000c1e1d00 */
[--C-:B------:R-:W-:Y:S01]  /*0d70*/  IMAD.WIDE.U32 R170, R171, 0x4, R196.reuse ;  /* 0x00000004abaa7825 */ /* 0x100fe200078e00c4 */
[----:B------:R-:W5:Y:S03]  /*0d80*/  @P0 LDG.E.128 R32, desc[UR4][R186.64] ;  /* 0x00000004ba200981 */ /* 0x000f66000c1e1d00 */
[----:B------:R-:W-:Y:S01]  /*0d90*/  IMAD.WIDE.U32 R196, R3, 0x4, R196 ;  /* 0x0000000403c47825 */ /* 0x000fe200078e00c4 */
[----:B------:R0:W5:Y:S04]  /*0da0*/  LDG.E R205, desc[UR4][R166.64] ;  /* 0x00000004a6cd7981 */ /* 0x000168000c1e1900 */
[----:B------:R1:W5:Y:S04]  /*0db0*/  LDG.E R194, desc[UR4][R194.64] ;  /* 0x00000004c2c27981 */ /* 0x000368000c1e1900 */
[----:B------:R-:W5:Y:S01]  /*0dc0*/  LDG.E R196, desc[UR4][R196.64] ;  /* 0x00000004c4c47981 */ /* 0x000f62000c1e1900 */
[----:B------:R-:W-:-:S03]  /*0dd0*/  ISETP.NE.AND P0, PT, R4, RZ, PT ;  /* 0x000000ff0400720c */ /* 0x000fc60003f05270 */
[----:B------:R3:W5:Y:S04]  /*0de0*/  LDG.E R204, desc[UR4][R168.64] ;  /* 0x00000004a8cc7981 */ /* 0x000768000c1e1900 */
[----:B------:R3:W5:Y:S01]  /*0df0*/  LDG.E R202, desc[UR4][R170.64] ;  /* 0x00000004aaca7981 */ /* 0x000762000c1e1900 */
[----:B----4-:R-:W-:Y:S02]  /*0e00*/  FSEL R9, R9, RZ, !P0 ;  /* 0x000000ff09097208 */ /* 0x010fe40004000000 */
[----:B0-----:R-:W-:Y:S02]  /*0e10*/  MOV R166, R10 ;  /* 0x0000000a00a67202 */ /* 0x001fe40000000f00 */
[----:B-1----:R-:W-:Y:S02]  /*0e20*/  SHF.R.U32.HI R195, RZ, 0x10, R11 ;  /* 0x00000010ffc37819 */ /* 0x002fe4000001160b */
[----:B--2---:R-:W-:-:S02]  /*0e30*/  MOV R163, R156 ;  /* 0x0000009c00a37202 */ /* 0x004fc40000000f00 */
[----:B------:R-:W-:Y:S01]  /*0e40*/  SHF.R.U64 R191, R156, 0x10, R157 ;  /* 0x000000109cbf7819 */ /* 0x000fe2000000129d */
[C---:B------:R-:W-:Y:S01]  /*0e50*/  FADD.FTZ R14, -R9.reuse, R14 ;  /* 0x0000000e090e7221 */ /* 0x040fe20000010100 */
[C---:B------:R-:W-:Y:S01]  /*0e60*/  FADD.FTZ R12, -R9.reuse, R12 ;  /* 0x0000000c090c7221 */ /* 0x040fe20000010100 */
[----:B---3--:R-:W-:Y:S01]  /*0e70*/  MOV R168, R157 ;  /* 0x0000009d00a87202 */ /* 0x008fe20000000f00 */
[C---:B------:R-:W-:Y:S01]  /*0e80*/  FADD.FTZ R162, -R9.reuse, R15 ;  /* 0x0000000f09a27221 */ /* 0x040fe20000010100 */
[----:B------:R-:W-:Y:S01]  /*0e90*/  SHF.R.U32.HI R190, RZ, 0x10, R157 ;  /* 0x00000010ffbe7819 */ /* 0x000fe2000001169d */
[C---:B------:R-:W-:Y:S01]  /*0ea0*/  FADD.FTZ R156, -R9.reuse, R17 ;  /* 0x00000011099c7221 */ /* 0x040fe20000010100 */
[----:B------:R-:W-:Y:S01]  /*0eb0*/  SHF.R.U64 R210, R10, 0x10, R11 ;  /* 0x000000100ad27819 */ /* 0x000fe2000000120b */
[C---:B------:R-:W-:Y:S01]  /*0ec0*/  FADD.FTZ R10, -R9.reuse, R13 ;  /* 0x0000000d090a7221 */ /* 0x040fe20000010100 */
[----:B------:R-:W-:Y:S01]  /*0ed0*/  IMAD.MOV.U32 R157, RZ, RZ, R158 ;  /* 0x000000ffff9d7224 */ /* 0x000fe200078e009e */
[----:B------:R-:W-:Y:S01]  /*0ee0*/  SHF.R.U64 R189, R158, 0x10, R159 ;  /* 0x000000109ebd7819 */ /* 0x000fe2000000129f */
[C---:B------:R-:W-:Y:S01]  /*0ef0*/  FADD.FTZ R16, -R9.reuse, R16 ;  /* 0x0000001009107221 */ /* 0x040fe20000010100 */
[C---:B------:R-:W-:Y:S01]  /*0f00*/  FADD.FTZ R18, -R9.reuse, R18 ;  /* 0x0000001209127221 */ /* 0x040fe20000010100 */
[C---:B------:R-:W-:Y:S01]  /*0f10*/  FADD.FTZ R170, -R9.reuse, R19 ;  /* 0x0000001309aa7221 */ /* 0x040fe20000010100 */
[C---:B------:R-:W-:Y:S01]  /*0f20*/  FADD.FTZ R20, -R9.reuse, R20 ;  /* 0x0000001409147221 */ /* 0x040fe20000010100 */
[C---:B------:R-:W-:Y:S01]  /*0f30*/  FADD.FTZ R158, -R9.reuse, R21 ;  /* 0x00000015099e7221 */ /* 0x040fe20000010100 */
[C---:B------:R-:W-:Y:S01]  /*0f40*/  FADD.FTZ R22, -R9.reuse, R22 ;  /* 0x0000001609167221 */ /* 0x040fe20000010100 */
[----:B------:R-:W-:Y:S01]  /*0f50*/  MOV R171, R160 ;  /* 0x000000a000ab7202 */ /* 0x000fe20000000f00 */
[C---:B------:R-:W-:Y:S01]  /*0f60*/  FADD.FTZ R172, -R9.reuse, R23 ;  /* 0x0000001709ac7221 */ /* 0x040fe20000010100 */
[----:B------:R-:W-:Y:S01]  /*0f70*/  SHF.R.U64 R187, R160, 0x10, R161 ;  /* 0x00000010a0bb7819 */ /* 0x000fe200000012a1 */
[C---:B------:R-:W-:Y:S01]  /*0f80*/  FADD.FTZ R24, -R9.reuse, R24 ;  /* 0x0000001809187221 */ /* 0x040fe20000010100 */
[C---:B------:R-:W-:Y:S01]  /*0f90*/  FADD.FTZ R160, -R9.reuse, R25 ;  /* 0x0000001909a07221 */ /* 0x040fe20000010100 */
[----:B------:R-:W-:Y:S01]  /*0fa0*/  FADD.FTZ R26, -R9, R26 ;  /* 0x0000001a091a7221 */ /* 0x000fe20000010100 */
[----:B------:R-:W-:-:S02]  /*0fb0*/  MOV R175, R164 ;  /* 0x000000a400af7202 */ /* 0x000fc40000000f00 */
[----:B------:R-:W-:Y:S01]  /*0fc0*/  SHF.R.U64 R178, R164, 0x10, R165 ;  /* 0x00000010a4b27819 */ /* 0x000fe200000012a5 */
[C---:B------:R-:W-:Y:S01]  /*0fd0*/  FADD.FTZ R164, -R9.reuse, R27 ;  /* 0x0000001b09a47221 */ /* 0x040fe20000010100 */
[C---:B------:R-:W-:Y:S01]  /*0fe0*/  FADD.FTZ R30, -R9.reuse, R30 ;  /* 0x0000001e091e7221 */ /* 0x040fe20000010100 */
[C---:B------:R-:W-:Y:S01]  /*0ff0*/  FADD.FTZ R28, -R9.reuse, R28 ;  /* 0x0000001c091c7221 */ /* 0x040fe20000010100 */
[C---:B------:R-:W-:Y:S01]  /*1000*/  FADD.FTZ R174, -R9.reuse, R29 ;  /* 0x0000001d09ae7221 */ /* 0x040fe20000010100 */
[----:B------:R-:W-:Y:S01]  /*1010*/  FADD.FTZ R180, -R9, R31 ;  /* 0x0000001f09b47221 */ /* 0x000fe20000010100 */
[----:B------:R-:W-:Y:S02]  /*1020*/  IMAD.U32 R27, R166, 0x10000, RZ ;  /* 0x00010000a61b7824 */ /* 0x000fe400078e00ff */
[C---:B------:R-:W-:Y:S01]  /*1030*/  FMUL.FTZ R9, R5.reuse, R14 ;  /* 0x0000000e05097220 */ /* 0x040fe20000410000 */
[----:B------:R-:W-:Y:S02]  /*1040*/  IMAD.MOV.U32 R167, RZ, RZ, R11 ;  /* 0x000000ffffa77224 */ /* 0x000fe400078e000b */
[C---:B------:R-:W-:Y:S01]  /*1050*/  FMUL.FTZ R3, R5.reuse, R12 ;  /* 0x0000000c05037220 */ /* 0x040fe20000410000 */
[C---:B------:R-:W-:Y:S01]  /*1060*/  FMUL.FTZ R14, R5.reuse, R156 ;  /* 0x0000009c050e7220 */ /* 0x040fe20000410000 */
[C---:B------:R-:W-:Y:S01]  /*1070*/  FMUL.FTZ R25, R5.reuse, R30 ;  /* 0x0000001e05197220 */ /* 0x040fe20000410000 */
[C---:B------:R-:W-:Y:S01]  /*1080*/  FMUL.FTZ R12, R5.reuse, R162 ;  /* 0x000000a2050c7220 */ /* 0x040fe20000410000 */
[----:B------:R-:W-:Y:S01]  /*1090*/  FMUL.FTZ R23, R5, R28 ;  /* 0x0000001c05177220 */ /* 0x000fe20000410000 */
[----:B------:R-:W-:Y:S01]  /*10a0*/  SHF.L.U32 R30, R210, 0x10, RZ ;  /* 0x00000010d21e7819 */ /* 0x000fe200000006ff */
[----:B------:R-:W-:-:S02]  /*10b0*/  IMAD.U32 R156, R195, 0x10000, RZ ;  /* 0x00010000c39c7824 */ /* 0x000fc400078e00ff */
[----:B------:R-:W-:Y:S01]  /*10c0*/  FMUL.FTZ R28, R88, R27 ;  /* 0x0000001b581c7220 */ /* 0x000fe20000410000 */
[----:B------:R-:W-:Y:S01]  /*10d0*/  MOV R169, R159 ;  /* 0x0000009f00a97202 */ /* 0x000fe20000000f00 */
[----:B------:R-:W-:Y:S01]  /*10e0*/  IMAD.MOV.U32 R173, RZ, RZ, R161 ;  /* 0x000000ffffad7224 */ /* 0x000fe200078e00a1 */
[----:B------:R-:W-:Y:S01]  /*10f0*/  SHF.R.U32.HI R188, RZ, 0x10, R159 ;  /* 0x00000010ffbc7819 */ /* 0x000fe2000001169f */
[C---:B------:R-:W-:Y:S01]  /*1100*/  FMUL.FTZ R10, R5.reuse, R10 ;  /* 0x0000000a050a7220 */ /* 0x040fe20000410000 */
[----:B------:R-:W-:Y:S01]  /*1110*/  SHF.R.U32.HI R176, RZ, 0x10, R161 ;  /* 0x00000010ffb07819 */ /* 0x000fe200000116a1 */
        /* <DEDUP_REMOVED lines=8> */
[----:B------:R-:W-:Y:S01]  /*11a0*/  FMUL.FTZ R27, R89, R30 ;  /* 0x0000001e591b7220 */ /* 0x000fe20000410000 */
[----:B------:R-:W-:Y:S01]  /*11b0*/  SHF.L.U32 R161, R157, 0x10, RZ ;  /* 0x000000109da17819 */ /* 0x000fe200000006ff */
[----:B------:R-:W-:Y:S01]  /*11c0*/  FADD.FTZ R156, RZ, R28 ;  /* 0x0000001cff9c7221 */ /* 0x000fe20000010000 */
[----:B------:R-:W-:Y:S01]  /*11d0*/  FMUL.FTZ R18, R5, R158 ;  /* 0x0000009e05127220 */ /* 0x000fe20000410000 */
[----:B------:R-:W-:Y:S01]  /*11e0*/  FFMA.FTZ R157, R3, R28, RZ ;  /* 0x0000001c039d7223 */ /* 0x000fe200000100ff */
[----:B------:R-:W-:Y:S01]  /*11f0*/  SHF.L.U32 R158, R191, 0x10, RZ ;  /* 0x00000010bf9e7819 */ /* 0x000fe200000006ff */
        /* <DEDUP_REMOVED lines=15> */
[C---:B------:R-:W-:Y:S01]  /*12f0*/  FMUL.FTZ R24, R5.reuse, R164 ;  /* 0x000000a405187220 */ /* 0x040fe20000410000 */
        /* <DEDUP_REMOVED lines=8> */
[----:B------:R-:W-:Y:S01]  /*1380*/  SHF.L.U32 R160, R190, 0x10, RZ ;  /* 0x00000010bea07819 */ /* 0x000fe200000006ff */
[----:B------:R-:W-:-:S02]  /*1390*/  FADD.FTZ R159, R156, R31 ;  /* 0x0000001f9c9f7221 */ /* 0x000fc40000010000 */
[----:B------:R-:W-:Y:S01]  /*13a0*/  FFMA.FTZ R156, R14, R31, R157 ;  /* 0x0000001f0e9c7223 */ /* 0x000fe2000001009d */
[----:B------:R-:W-:Y:S01]  /*13b0*/  MOV R177, R165 ;  /* 0x000000a500b17202 */ /* 0x000fe20000000f00 */
[----:B------:R-:W-:Y:S01]  /*13c0*/  FADD.FTZ R158, R159, R166 ;  /* 0x000000a69f9e7221 */ /* 0x000fe20000010000 */
[----:B------:R-:W-:Y:S01]  /*13d0*/  SHF.R.U32.HI R186, RZ, 0x10, R165 ;  /* 0x00000010ffba7819 */ /* 0x000fe200000116a5 */
[----:B------:R-:W-:Y:S01]  /*13e0*/  FMUL.FTZ R165, R87, R160 ;  /* 0x000000a057a57220 */ /* 0x000fe20000410000 */
[----:B------:R-:W-:Y:S01]  /*13f0*/  FMUL.FTZ R16, R5, R170 ;  /* 0x000000aa05107220 */ /* 0x000fe20000410000 */
        /* <DEDUP_REMOVED lines=8> */
[----:B------:R-:W-:Y:S01]  /*1480*/  SHF.L.U32 R169, R169, 0x10, RZ ;  /* 0x00000010a9a97819 */ /* 0x000fe200000006ff */
        /* <DEDUP_REMOVED lines=18> */
[----:B------:R-:W-:Y:S01]  /*15b0*/  FFMA.FTZ R103, R20, R172, R103 ;  /* 0x000000ac14677223 */ /* 0x000fe20000010067 */
        /* <DEDUP_REMOVED lines=31> */
[----:B------:R-:W-:-:S02]  /*17b0*/  IMAD.U32 R177, R177, 0x10000, RZ ;  /* 0x00010000b1b17824 */ /* 0x000fc400078e00ff */
[----:B------:R-:W-:Y:S01]  /*17c0*/  FFMA.FTZ R157, R23, R176, R158 ;  /* 0x000000b0179d7223 */ /* 0x000fe2000001009e */
[----:B------:R-:W-:Y:S01]  /*17d0*/  SHF.L.U32 R186, R186, 0x10, RZ ;  /* 0x00000010baba7819 */ /* 0x000fe200000006ff */
        /* <DEDUP_REMOVED lines=23> */
.L_x_6107:
[----:B------:R-:W-:Y:S05]  /*1950*/  BSYNC B0 ;  /* 0x0000000000007941 */ /* 0x000fea0003800000 */
.L_x_6105:
        /* <DEDUP_REMOVED lines=25> */
.L_x_6218:
[----:B------:R-:W3:Y:S01]  /*1af0*/  S2R R161, SR_CgaCtaId ;  /* 0x0000000000a17919 */ /* 0x000ee20000008800 */
[----:B------:R-:W-:Y:S01]  /*1b00*/  MOV R160, 0x400 ;  /* 0x0000040000a07802 */ /* 0x000fe20000000f00 */
[----:B-1----:R-:W-:Y:S01]  /*1b10*/  FADD.FTZ R188, R186, R189 ;  /* 0x000000bdbabc7221 */ /* 0x002fe20000010000 */
[----:B------:R-:W-:Y:S01]  /*1b20*/  @!P0 LOP3.LUT R158, R158, 0x3, RZ, 0xc0, !PT ;  /* 0x000000039e9e8812 */ /* 0x000fe200078ec0ff */
[----:B--2---:R-:W-:Y:S01]  /*1b30*/  FADD.FTZ R189, R187, R190 ;  /* 0x000000bebbbd7221 */ /* 0x004fe20000010000 */
[----:B------:R-:W0:Y:S01]  /*1b40*/  @P5 LDC.64 R156, c[0x0][0x220] ;  /* 0x00008800ff9c5b82 */ /* 0x000e220000000a00 */
[----:B------:R-:W-:Y:S01]  /*1b50*/  @P5 VIADD R208, R208, 0xffffffff ;  /* 0xffffffffd0d05836 */ /* 0x000fe20000000000 */
[----:B------:R-:W-:Y:S01]  /*1b60*/  @!P0 IADD3 R158, R159, R158, RZ ;  /* 0x0000009e9f9e8210 */ /* 0x000fe20007ffe0ff */
[----:B------:R-:W-:Y:S05]  /*1b70*/  WARPSYNC.ALL ;  /* 0x0000000000007948 */ /* 0x000fea0003800000 */
[----:B------:R-:W-:Y:S01]  /*1b80*/  @P5 IMAD R208, R208, R209, RZ ;  /* 0x000000d1d0d05224 */ /* 0x000fe200078e02ff */
[----:B------:R-:W-:-:S04]  /*1b90*/  HFMA2.MMA R191, -RZ, RZ, 0, 0 ;  /* 0x00000000ffbf7435 */ /* 0x000fc800000001ff */
[----:B------:R-:W-:-:S04]  /*1ba0*/  @P5 SHF.R.S32.HI R163, RZ, 0x1f, R208 ;  /* 0x0000001fffa35819 */ /* 0x000fc800000114d0 */
[----:B------:R-:W-:-:S04]  /*1bb0*/  @P5 LEA.HI R208, R163, R208, RZ, 0x2 ;  /* 0x000000d0a3d05211 */ /* 0x000fc800078f10ff */
[----:B------:R-:W-:-:S05]  /*1bc0*/  @P5 LEA.HI.SX32 R191, R208, R207, 0x1e ;  /* 0x000000cfd0bf5211 */ /* 0x000fca00078ff2ff */
[----:B0-----:R-:W-:Y:S01]  /*1bd0*/  @P5 IMAD.WIDE.U32 R186, R191, 0x8, R156 ;  /* 0x00000008bfba5825 */ /* 0x001fe200078e009c */
[----:B---3--:R-:W-:-:S05]  /*1be0*/  LEA R160, R161, R160, 0x18 ;  /* 0x000000a0a1a07211 */ /* 0x008fca00078ec0ff */
[----:B------:R-:W-:-:S05]  /*1bf0*/  @!P0 IMAD R190, R158, 0x8, R160 ;  /* 0x000000089ebe8824 */ /* 0x000fca00078e02a0 */
[----:B------:R0:W-:Y:S01]  /*1c00*/  @!P0 STS.64 [R190+0x2800], R188 ;  /* 0x002800bcbe008388 */ /* 0x0001e20000000a00 */
[----:B------:R-:W-:Y:S06]  /*1c10*/  BAR.SYNC.DEFER_BLOCKING 0x0 ;  /* 0x0000000000007b1d */ /* 0x000fec0000010000 */
[----:B------:R-:W2:Y:S01]  /*1c20*/  @P5 LDG.E.64 R186, desc[UR4][R186.64] ;  /* 0x00000004baba5981 */ /* 0x000ea2000c1e1b00 */
[----:B------:R-:W-:Y:S01]  /*1c30*/  LEA R192, R159, R160, 0x3 ;  /* 0x000000a09fc07211 */ /* 0x000fe200078e18ff */
[----:B------:R-:W-:Y:S01]  /*1c40*/  BSSY B0, `(.L_x_6109) ;  /* 0x000002e000007945 */ /* 0x000fe20003800000 */
[----:B------:R-:W-:-:S02]  /*1c50*/  ISETP.NE.U32.AND P1, PT, RZ, UR14, PT ;  /* 0x0000000eff007c0c */ /* 0x000fc4000bf25070 */
[----:B------:R-:W-:Y:S01]  /*1c60*/  ISETP.NE.AND P2, PT, R4, RZ, PT ;  /* 0x000000ff0400720c */ /* 0x000fe20003f45270 */
[----:B------:R-:W1:Y:S01]  /*1c70*/  LDS.128 R156, [R192+0x2800] ;  /* 0x00280000c09c7984 */ /* 0x000e620000000c00 */
[----:B------:R-:W-:Y:S02]  /*1c80*/  ISETP.NE.AND.EX P1, PT, RZ, UR15, PT, P1 ;  /* 0x0000000fff007c0c */ /* 0x000fe4000bf25310 */
[C---:B------:R-:W-:Y:S01]  /*1c90*/  @!P6 ISETP.NE.U32.AND P3, PT, R7.reuse, RZ, PT ;  /* 0x000000ff0700e20c */ /* 0x040fe20003f65070 */
[----:B------:R3:W4:Y:S01]  /*1ca0*/  LDS.128 R160, [R192+0x2810] ;  /* 0x00281000c0a07984 */ /* 0x0007220000000c00 */
[----:B------:R-:W-:Y:S02]  /*1cb0*/  @!P6 ISETP.NE.U32.AND P0, PT, R7, RZ, PT ;  /* 0x000000ff0700e20c */ /* 0x000fe40003f05070 */
[C---:B------:R-:W-:Y:S02]  /*1cc0*/  @!P6 ISETP.NE.AND.EX P3, PT, R8.reuse, RZ, PT, P3 ;  /* 0x000000ff0800e20c */ /* 0x040fe40003f65330 */
[----:B------:R-:W-:-:S02]  /*1cd0*/  @!P6 ISETP.NE.AND.EX P0, PT, R8, RZ, PT, P0 ;  /* 0x000000ff0800e20c */ /* 0x000fc40003f05300 */
[----:B0----5:R-:W-:Y:S02]  /*1ce0*/  @!P6 FSEL R190, R49, RZ, P3 ;  /* 0x000000ff31bee208 */ /* 0x021fe40001800000 */
        /* <DEDUP_REMOVED lines=35> */
.L_x_6110:
[----:B------:R-:W-:Y:S05]  /*1f20*/  BSYNC B0 ;  /* 0x0000000000007941 */ /* 0x000fea0003800000 */
.L_x_6109:
        /* <DEDUP_REMOVED lines=13> */
.L_x_6112:
[----:B------:R-:W-:Y:S05]  /*2000*/  BSYNC B0 ;  /* 0x0000000000007941 */ /* 0x000fea0003800000 */
.L_x_6111:
        /* <DEDUP_REMOVED lines=8> */
.L_x_6114:
[----:B------:R-:W-:Y:S05]  /*2090*/  BSYNC B0 ;  /* 0x0000000000007941 */ /* 0x000fea0003800000 */
.L_x_6113:
[----:B------:R-:W-:Y:S04]  /*20a0*/  BSSY B0, `(.L_x_6115) ;  /* 0x000000d000007945 */ /* 0x000fe80003800000 */
[----:B------:R-:W-:Y:S05]  /*20b0*/  @!P5 BRA `(.L_x_6116) ;  /* 0x00000000002cd947 */ /* 0x000fea0003800000 */
[----:B------:R-:W-:Y:S01]  /*20c0*/  LOP3.LUT P3, RZ, R194, 0xff00, RZ, 0xc0, !PT ;  /* 0x0000ff00c2ff7812 */ /* 0x000fe2000786c0ff */
        /* <DEDUP_REMOVED lines=10> */
.L_x_6116:
[----:B------:R-:W-:Y:S05]  /*2170*/  BSYNC B0 ;  /* 0x0000000000007941 */ /* 0x000fea0003800000 */
.L_x_6115:
        /* <DEDUP_REMOVED lines=8> */
.L_x_6118:
[----:B------:R-:W-:Y:S05]  /*2200*/  BSYNC B0 ;  /* 0x0000000000007941 */ /* 0x000fea0003800000 */
.L_x_6117:
[----:B------:R-:W-:Y:S04]  /*2210*/  BSSY B0, `(.L_x_6119) ;  /* 0x000000d000007945 */ /* 0x000fe80003800000 */
[----:B------:R-:W-:Y:S05]  /*2220*/  @!P5 BRA `(.L_x_6120) ;  /* 0x00000000002cd947 */ /* 0x000fea0003800000 */
[----:B------:R-:W-:Y:S01]  /*2230*/  LOP3.LUT P3, RZ, R194, 0xff0000, RZ, 0xc0, !PT ;  /* 0x00ff0000c2ff7812 */ /* 0x000fe2000786c0ff */
        /* <DEDUP_REMOVED lines=10> */
.L_x_6120:
[----:B------:R-:W-:Y:S05]  /*22e0*/  BSYNC B0 ;  /* 0x0000000000007941 */ /* 0x000fea0003800000 */
.L_x_6119:
        /* <DEDUP_REMOVED lines=8> */
.L_x_6122:
[----:B------:R-:W-:Y:S05]  /*2370*/  BSYNC B0 ;  /* 0x0000000000007941 */ /* 0x000fea0003800000 */
.L_x_6121:
        /* <DEDUP_REMOVED lines=13> */
.L_x_6124:
[----:B------:R-:W-:Y:S05]  /*2450*/  BSYNC B0 ;  /* 0x0000000000007941 */ /* 0x000fea0003800000 */
.L_x_6123:
        /* <DEDUP_REMOVED lines=30> */
.L_x_6126:
[----:B------:R-:W-:Y:S05]  /*2640*/  BSYNC B0 ;  /* 0x0000000000007941 */ /* 0x000fea0003800000 */
.L_x_6125:
[----:B------:R-:W-:Y:S04]  /*2650*/  BSSY B0, `(.L_x_6127) ;  /* 0x000000a000007945 */ /* 0x000fe80003800000 */
[----:B------:R-:W-:Y:S05]  /*2660*/  @!P5 BRA `(.L_x_6128) ;  /* 0x000000000020d947 */ /* 0x000fea0003800000 */
[----:B-12---:R-:W1:Y:S01]  /*2670*/  LDC.64 R156, c[0x0][0x220] ;  /* 0x00008800ff9c7b82 */ /* 0x006e620000000a00 */
[----:B------:R-:W-:-:S05]  /*2680*/  IADD3 R159, R191, 0x80, RZ ;  /* 0x00000080bf9f7810 */ /* 0x000fca0007ffe0ff */
[----:B-1----:R-:W-:-:S06]  /*2690*/  IMAD.WIDE.U32 R156, R159, 0x8, R156 ;  /* 0x000000089f9c7825 */ /* 0x002fcc00078e009c */
[----:B------:R-:W2:Y:S02]  /*26a0*/  LDG.E.64 R156, desc[UR4][R156.64] ;  /* 0x000000049c9c7981 */ /* 0x000ea4000c1e1b00 */
[C-C-:B--2---:R-:W-:Y:S02]  /*26b0*/  SHF.R.U64 R182, R156.reuse, 0x10, R157.reuse ;  /* 0x000000109cb67819 */ /* 0x144fe4000000129d */
[----:B------:R-:W-:Y:S02]  /*26c0*/  SHF.R.U32.HI R183, RZ, 0x10, R157 ;  /* 0x00000010ffb77819 */ /* 0x000fe4000001169d */
[----:B------:R-:W-:Y:S02]  /*26d0*/  PRMT R179, R156, 0x7610, R179 ;  /* 0x000076109cb37816 */ /* 0x000fe400000000b3 */
[----:B------:R-:W-:-:S07]  /*26e0*/  PRMT R181, R157, 0x7610, R181 ;  /* 0x000076109db57816 */ /* 0x000fce00000000b5 */
.L_x_6128:
[----:B------:R-:W-:Y:S05]  /*26f0*/  BSYNC B0 ;  /* 0x0000000000007941 */ /* 0x000fea0003800000 */
.L_x_6127:
        /* <DEDUP_REMOVED lines=8> */
.L_x_6130:
[----:B------:R-:W-:Y:S05]  /*2780*/  BSYNC B0 ;  /* 0x0000000000007941 */ /* 0x000fea0003800000 */
.L_x_6129:
[----:B------:R-:W-:Y:S04]  /*2790*/  BSSY B0, `(.L_x_6131) ;  /* 0x000000d000007945 */ /* 0x000fe80003800000 */
[----:B------:R-:W-:Y:S05]  /*27a0*/  @!P5 BRA `(.L_x_6132) ;  /* 0x00000000002cd947 */ /* 0x000fea0003800000 */
[----:B------:R-:W-:Y:S01]  /*27b0*/  LOP3.LUT P2, RZ, R205, 0xff, RZ, 0xc0, !PT ;  /* 0x000000ffcdff7812 */ /* 0x000fe2000784c0ff */
[----:B-12---:R-:W-:Y:S01]  /*27c0*/  FMUL.FTZ R156, R193, UR13 ;  /* 0x0000000dc19c7c20 */ /* 0x006fe20008410000 */
        /* <DEDUP_REMOVED lines=9> */
.L_x_6132:
[----:B------:R-:W-:Y:S05]  /*2860*/  BSYNC B0 ;  /* 0x0000000000007941 */ /* 0x000fea0003800000 */
.L_x_6131:
        /* <DEDUP_REMOVED lines=8> */
.L_x_6134:
[----:B------:R-:W-:Y:S05]  /*28f0*/  BSYNC B0 ;  /* 0x0000000000007941 */ /* 0x000fea0003800000 */
.L_x_6133:
[----:B------:R-:W-:Y:S04]  /*2900*/  BSSY B0, `(.L_x_6135) ;  /* 0x000000d000007945 */ /* 0x000fe80003800000 */
[----:B------:R-:W-:Y:S05]  /*2910*/  @!P5 BRA `(.L_x_6136) ;  /* 0x00000000002cd947 */ /* 0x000fea0003800000 */
[----:B------:R-:W-:Y:S01]  /*2920*/  LOP3.LUT P2, RZ, R205, 0xff00, RZ, 0xc0, !PT ;  /* 0x0000ff00cdff7812 */ /* 0x000fe2000784c0ff */
[----:B-12---:R-:W-:-:S04]  /*2930*/  FMUL.FTZ R156, R186, UR13 ;  /* 0x0000000dba9c7c20 */ /* 0x006fc80008410000 */
        /* <DEDUP_REMOVED lines=9> */
.L_x_6136:
[----:B------:R-:W-:Y:S05]  /*29d0*/  BSYNC B0 ;  /* 0x0000000000007941 */ /* 0x000fea0003800000 */
.L_x_6135:
        /* <DEDUP_REMOVED lines=8> */
.L_x_6138:
[----:B------:R-:W-:Y:S05]  /*2a60*/  BSYNC B0 ;  /* 0x0000000000007941 */ /* 0x000fea0003800000 */
.L_x_6137:
[----:B------:R-:W-:Y:S04]  /*2a70*/  BSSY B0, `(.L_x_6139) ;  /* 0x000000d000007945 */ /* 0x000fe80003800000 */
[----:B------:R-:W-:Y:S05]  /*2a80*/  @!P5 BRA `(.L_x_6140) ;  /* 0x00000000002cd947 */ /* 0x000fea0003800000 */
[----:B------:R-:W-:Y:S01]  /*2a90*/  LOP3.LUT P2, RZ, R205, 0xff0000, RZ, 0xc0, !PT ;  /* 0x00ff0000cdff7812 */ /* 0x000fe2000784c0ff */
[----:B-12---:R-:W-:Y:S01]  /*2aa0*/  FMUL.FTZ R156, R187, UR13 ;  /* 0x0000000dbb9c7c20 */ /* 0x006fe20008410000 */
        /* <DEDUP_REMOVED lines=9> */
.L_x_6140:
[----:B------:R-:W-:Y:S05]  /*2b40*/  BSYNC B0 ;  /* 0x0000000000007941 */ /* 0x000fea0003800000 */
.L_x_6139:
        /* <DEDUP_REMOVED lines=8> */
.L_x_6142:
[----:B------:R-:W-:Y:S05]  /*2bd0*/  BSYNC B0 ;  /* 0x0000000000007941 */ /* 0x000fea0003800000 */
.L_x_6141:
[----:B------:R-:W-:Y:S04]  /*2be0*/  BSSY B0, `(.L_x_6143) ;  /* 0x000000d000007945 */ /* 0x000fe80003800000 */
[----:B------:R-:W-:Y:S05]  /*2bf0*/  @!P5 BRA `(.L_x_6144) ;  /* 0x00000000002cd947 */ /* 0x000fea0003800000 */
[----:B------:R-:W-:Y:S01]  /*2c00*/  LOP3.LUT P2, RZ, R205, 0xff000000, RZ, 0xc0, !PT ;  /* 0xff000000cdff7812 */ /* 0x000fe2000784c0ff */
[----:B-12---:R-:W-:-:S04]  /*2c10*/  FMUL.FTZ R156, R192, UR13 ;  /* 0x0000000dc09c7c20 */ /* 0x006fc80008410000 */
[----:B------:R-:W-:Y:S01]  /*2c20*/  FMUL.FTZ R158, R156, UR12 ;  /* 0x0000000c9c9e7c20 */ /* 0x000fe20008410000 */
[----:B------:R-:W-:-:S03]  /*2c30*/  HFMA2.MMA R156, -RZ, RZ, 0, 0 ;  /* 0x00000000ff9c7435 */ /* 0x000fc600000001ff */
[----:B------:R-:W-:-:S04]  /*2c40*/  FMUL.FTZ R157, R67, R158 ;  /* 0x0000009e439d7220 */ /* 0x000fc80000410000 */
[----:B------:R-:W-:Y:S01]  /*2c50*/  @P2 IMAD.U32 R159, R183, 0x10000, RZ ;  /* 0x00010000b79f2824 */ /* 0x000fe200078e00ff */
[----:B------:R-:W-:-:S03]  /*2c60*/  FSEL R157, R157, RZ, P2 ;  /* 0x000000ff9d9d7208 */ /* 0x000fc60001000000 */
[----:B------:R-:W-:Y:S01]  /*2c70*/  @P2 FMUL.FTZ R156, R159, R158 ;  /* 0x0000009e9f9c2220 */ /* 0x000fe20000410000 */
[----:B------:R-:W-:-:S03]  /*2c80*/  F2FP.BF16.F32.PACK_AB R157, RZ, R157 ;  /* 0x0000009dff9d723e */ /* 0x000fc600000010ff */
[----:B------:R-:W-:Y:S01]  /*2c90*/  FADD.FTZ R147, R147, R156 ;  /* 0x0000009c93937221 */ /* 0x000fe20000010000 */
[----:B------:R-:W-:-:S07]  /*2ca0*/  PRMT R199, R157, 0x7610, R199 ;  /* 0x000076109dc77816 */ /* 0x000fce00000000c7 */
.L_x_6144:
[----:B------:R-:W-:Y:S05]  /*2cb0*/  BSYNC B0 ;  /* 0x0000000000007941 */ /* 0x000fea0003800000 */
.L_x_6143:
        /* <DEDUP_REMOVED lines=31> */
.L_x_6146:
[----:B------:R-:W-:Y:S05]  /*2eb0*/  BSYNC B0 ;  /* 0x0000000000007941 */ /* 0x000fea0003800000 */
.L_x_6145:
        /* <DEDUP_REMOVED lines=9> */
.L_x_6148:
[----:B------:R-:W-:Y:S05]  /*2f50*/  BSYNC B0 ;  /* 0x0000000000007941 */ /* 0x000fea0003800000 */
.L_x_6147:
        /* <DEDUP_REMOVED lines=8> */
.L_x_6150:
[----:B------:R-:W-:Y:S05]  /*2fe0*/  BSYNC B0 ;  /* 0x0000000000007941 */ /* 0x000fea0003800000 */
.L_x_6149:
[----:B------:R-:W-:Y:S04]  /*2ff0*/  BSSY B0, `(.L_x_6151) ;  /* 0x000000d000007945 */ /* 0x000fe80003800000 */
[----:B------:R-:W-:Y:S05]  /*3000*/  @!P5 BRA `(.L_x_6152) ;  /* 0x00000000002cd947 */ /* 0x000fea0003800000 */
[----:B------:R-:W-:Y:S01]  /*3010*/  LOP3.LUT P2, RZ, R204, 0xff, RZ, 0xc0, !PT ;  /* 0x000000ffccff7812 */ /* 0x000fe2000784c0ff */
[----:B-1----:R-:W-:Y:S01]  /*3020*/  FMUL.FTZ R156, R197, UR13 ;  /* 0x0000000dc59c7c20 */ /* 0x002fe20008410000 */
        /* <DEDUP_REMOVED lines=9> */
.L_x_6152:
[----:B------:R-:W-:Y:S05]  /*30c0*/  BSYNC B0 ;  /* 0x0000000000007941 */ /* 0x000fea0003800000 */
.L_x_6151:
        /* <DEDUP_REMOVED lines=8> */
.L_x_6154:
[----:B------:R-:W-:Y:S05]  /*3150*/  BSYNC B0 ;  /* 0x0000000000007941 */ /* 0x000fea0003800000 */
.L_x_6153:
[----:B------:R-:W-:Y:S04]  /*3160*/  BSSY B0, `(.L_x_6155) ;  /* 0x000000d000007945 */ /* 0x000fe80003800000 */
[----:B------:R-:W-:Y:S05]  /*3170*/  @!P5 BRA `(.L_x_6156) ;  /* 0x00000000002cd947 */ /* 0x000fea0003800000 */
[----:B------:R-:W-:Y:S01]  /*3180*/  LOP3.LUT P2, RZ, R204, 0xff00, RZ, 0xc0, !PT ;  /* 0x0000ff00ccff7812 */ /* 0x000fe2000784c0ff */
[----:B-1----:R-:W-:-:S04]  /*3190*/  FMUL.FTZ R156, R190, UR13 ;  /* 0x0000000dbe9c7c20 */ /* 0x002fc80008410000 */
        /* <DEDUP_REMOVED lines=9> */
.L_x_6156:
[----:B------:R-:W-:Y:S05]  /*3230*/  BSYNC B0 ;  /* 0x0000000000007941 */ /* 0x000fea0003800000 */
.L_x_6155:
        /* <DEDUP_REMOVED lines=8> */
.L_x_6158:
[----:B------:R-:W-:Y:S05]  /*32c0*/  BSYNC B0 ;  /* 0x0000000000007941 */ /* 0x000fea0003800000 */
.L_x_6157:
[----:B------:R-:W-:Y:S04]  /*32d0*/  BSSY B0, `(.L_x_6159) ;  /* 0x000000d000007945 */ /* 0x000fe80003800000 */
[----:B------:R-:W-:Y:S05]  /*32e0*/  @!P5 BRA `(.L_x_6160) ;  /* 0x00000000002cd947 */ /* 0x000fea0003800000 */
[----:B------:R-:W-:Y:S01]  /*32f0*/  LOP3.LUT P2, RZ, R204, 0xff0000, RZ, 0xc0, !PT ;  /* 0x00ff0000ccff7812 */ /* 0x000fe2000784c0ff */
[----:B-1----:R-:W-:Y:S01]  /*3300*/  FMUL.FTZ R156, R195, UR13 ;  /* 0x0000000dc39c7c20 */ /* 0x002fe20008410000 */
        /* <DEDUP_REMOVED lines=9> */
.L_x_6160:
[----:B------:R-:W-:Y:S05]  /*33a0*/  BSYNC B0 ;  /* 0x0000000000007941 */ /* 0x000fea0003800000 */
.L_x_6159:
        /* <DEDUP_REMOVED lines=8> */
.L_x_6162:
[----:B------:R-:W-:Y:S05]  /*3430*/  BSYNC B0 ;  /* 0x0000000000007941 */ /* 0x000fea0003800000 */
.L_x_6161:
[----:B------:R-:W-:Y:S04]  /*3440*/  BSSY B0, `(.L_x_6163) ;  /* 0x000000d000007945 */ /* 0x000fe80003800000 */
[----:B------:R-:W-:Y:S05]  /*3450*/  @!P5 BRA `(.L_x_6164) ;  /* 0x00000000002cd947 */ /* 0x000fea0003800000 */
[----:B------:R-:W-:Y:S01]  /*3460*/  LOP3.LUT P2, RZ, R204, 0xff000000, RZ, 0xc0, !PT ;  /* 0xff000000ccff7812 */ /* 0x000fe2000784c0ff */
[----:B-1----:R-:W-:-:S04]  /*3470*/  FMUL.FTZ R156, R192, UR13 ;  /* 0x0000000dc09c7c20 */ /* 0x002fc80008410000 */
        /* <DEDUP_REMOVED lines=9> */
.L_x_6164:
[----:B------:R-:W-:Y:S05]  /*3510*/  BSYNC B0 ;  /* 0x0000000000007941 */ /* 0x000fea0003800000 */
.L_x_6163:
        /* <DEDUP_REMOVED lines=29> */
.L_x_6166:
[----:B------:R-:W-:Y:S05]  /*36f0*/  BSYNC B0 ;  /* 0x0000000000007941 */ /* 0x000fea0003800000 */
.L_x_6165:
[----:B------:R-:W-:Y:S01]  /*3700*/  BSSY B0, `(.L_x_6167) ;  /* 0x000000b000007945 */ /* 0x000fe20003800000 */
[----:B------:R-:W-:Y:S02]  /*3710*/  @!P6 FSEL R162, R39, RZ, P2 ;  /* 0x000000ff27a2e208 */ /* 0x000fe40001000000 */
[----:B------:R-:W-:Y:S01]  /*3720*/  IADD3 R163, R191, 0x180, RZ ;  /* 0x00000180bfa37810 */ /* 0x000fe20007ffe0ff */
[----:B------:R-:W-:Y:S06]  /*3730*/  @!P5 BRA `(.L_x_6168) ;  /* 0x00000000001cd947 */ /* 0x000fec0003800000 */
[----:B--2---:R-:W2:Y:S02]  /*3740*/  LDC.64 R156, c[0x0][0x220] ;  /* 0x00008800ff9c7b82 */ /* 0x004ea40000000a00 */
[----:B--2---:R-:W-:-:S06]  /*3750*/  IMAD.WIDE.U32 R156, R163, 0x8, R156 ;  /* 0x00000008a39c7825 */ /* 0x004fcc00078e009c */
[----:B------:R-:W2:Y:S02]  /*3760*/  LDG.E.64 R156, desc[UR4][R156.64] ;  /* 0x000000049c9c7981 */ /* 0x000ea4000c1e1b00 */
[C-C-:B--2---:R-:W-:Y:S02]  /*3770*/  SHF.R.U64 R182, R156.reuse, 0x10, R157.reuse ;  /* 0x000000109cb67819 */ /* 0x144fe4000000129d */
[----:B------:R-:W-:Y:S02]  /*3780*/  SHF.R.U32.HI R183, RZ, 0x10, R157 ;  /* 0x00000010ffb77819 */ /* 0x000fe4000001169d */
[----:B------:R-:W-:Y:S02]  /*3790*/  PRMT R179, R156, 0x7610, R179 ;  /* 0x000076109cb37816 */ /* 0x000fe400000000b3 */
[----:B------:R-:W-:-:S07]  /*37a0*/  PRMT R181, R157, 0x7610, R181 ;  /* 0x000076109db57816 */ /* 0x000fce00000000b5 */
.L_x_6168:
[----:B------:R-:W-:Y:S05]  /*37b0*/  BSYNC B0 ;  /* 0x0000000000007941 */ /* 0x000fea0003800000 */
.L_x_6167:
        /* <DEDUP_REMOVED lines=8> */
.L_x_6170:
[----:B------:R-:W-:Y:S05]  /*3840*/  BSYNC B0 ;  /* 0x0000000000007941 */ /* 0x000fea0003800000 */
.L_x_6169:
[----:B------:R-:W-:Y:S04]  /*3850*/  BSSY B0, `(.L_x_6171) ;  /* 0x000000d000007945 */ /* 0x000fe80003800000 */
[----:B------:R-:W-:Y:S05]  /*3860*/  @!P5 BRA `(.L_x_6172) ;  /* 0x00000000002cd947 */ /* 0x000fea0003800000 */
[----:B------:R-:W-:Y:S01]  /*3870*/  LOP3.LUT P2, RZ, R202, 0xff, RZ, 0xc0, !PT ;  /* 0x000000ffcaff7812 */ /* 0x000fe2000784c0ff */
[----:B--2---:R-:W-:Y:S01]  /*3880*/  FMUL.FTZ R156, R205, UR13 ;  /* 0x0000000dcd9c7c20 */ /* 0x004fe20008410000 */
        /* <DEDUP_REMOVED lines=9> */
.L_x_6172:
[----:B------:R-:W-:Y:S05]  /*3920*/  BSYNC B0 ;  /* 0x0000000000007941 */ /* 0x000fea0003800000 */
.L_x_6171:
        /* <DEDUP_REMOVED lines=8> */
.L_x_6174:
[----:B------:R-:W-:Y:S05]  /*39b0*/  BSYNC B0 ;  /* 0x0000000000007941 */ /* 0x000fea0003800000 */
.L_x_6173:
[----:B------:R-:W-:Y:S04]  /*39c0*/  BSSY B0, `(.L_x_6175) ;  /* 0x000000d000007945 */ /* 0x000fe80003800000 */
[----:B------:R-:W-:Y:S05]  /*39d0*/  @!P5 BRA `(.L_x_6176) ;  /* 0x00000000002cd947 */ /* 0x000fea0003800000 */
[----:B------:R-:W-:Y:S01]  /*39e0*/  LOP3.LUT P2, RZ, R202, 0xff00, RZ, 0xc0, !PT ;  /* 0x0000ff00caff7812 */ /* 0x000fe2000784c0ff */
[----:B--2---:R-:W-:-:S04]  /*39f0*/  FMUL.FTZ R156, R194, UR13 ;  /* 0x0000000dc29c7c20 */ /* 0x004fc80008410000 */
        /* <DEDUP_REMOVED lines=9> */
.L_x_6176:
[----:B------:R-:W-:Y:S05]  /*3a90*/  BSYNC B0 ;  /* 0x0000000000007941 */ /* 0x000fea0003800000 */
.L_x_6175:
        /* <DEDUP_REMOVED lines=8> */
.L_x_6178:
[----:B------:R-:W-:Y:S05]  /*3b20*/  BSYNC B0 ;  /* 0x0000000000007941 */ /* 0x000fea0003800000 */
.L_x_6177:
[----:B------:R-:W-:Y:S04]  /*3b30*/  BSSY B0, `(.L_x_6179) ;  /* 0x000000d000007945 */ /* 0x000fe80003800000 */
[----:B------:R-:W-:Y:S05]  /*3b40*/  @!P5 BRA `(.L_x_6180) ;  /* 0x00000000002cd947 */ /* 0x000fea0003800000 */
[----:B------:R-:W-:Y:S01]  /*3b50*/  LOP3.LUT P2, RZ, R202, 0xff0000, RZ, 0xc0, !PT ;  /* 0x00ff0000caff7812 */ /* 0x000fe2000784c0ff */
[----:B--2---:R-:W-:Y:S01]  /*3b60*/  FMUL.FTZ R156, R203, UR13 ;  /* 0x0000000dcb9c7c20 */ /* 0x004fe20008410000 */
        /* <DEDUP_REMOVED lines=9> */
.L_x_6180:
[----:B------:R-:W-:Y:S05]  /*3c00*/  BSYNC B0 ;  /* 0x0000000000007941 */ /* 0x000fea0003800000 */
.L_x_6179:
        /* <DEDUP_REMOVED lines=8> */
.L_x_6182:
[----:B------:R-:W-:Y:S05]  /*3c90*/  BSYNC B0 ;  /* 0x0000000000007941 */ /* 0x000fea0003800000 */
.L_x_6181:
[----:B------:R-:W-:Y:S04]  /*3ca0*/  BSSY B0, `(.L_x_6183) ;  /* 0x000000d000007945 */ /* 0x000fe80003800000 */
[----:B------:R-:W-:Y:S05]  /*3cb0*/  @!P5 BRA `(.L_x_6184) ;  /* 0x00000000002cd947 */ /* 0x000fea0003800000 */
[----:B------:R-:W-:Y:S01]  /*3cc0*/  LOP3.LUT P2, RZ, R202, 0xff000000, RZ, 0xc0, !PT ;  /* 0xff000000caff7812 */ /* 0x000fe2000784c0ff */
[----:B--2---:R-:W-:-:S04]  /*3cd0*/  FMUL.FTZ R156, R162, UR13 ;  /* 0x0000000da29c7c20 */ /* 0x004fc80008410000 */
        /* <DEDUP_REMOVED lines=9> */
.L_x_6184:
[----:B------:R-:W-:Y:S05]  /*3d70*/  BSYNC B0 ;  /* 0x0000000000007941 */ /* 0x000fea0003800000 */
.L_x_6183:
        /* <DEDUP_REMOVED lines=20> */
.L_x_6186:
[----:B------:R-:W-:Y:S05]  /*3ec0*/  BSYNC B0 ;  /* 0x0000000000007941 */ /* 0x000fea0003800000 */
.L_x_6185:
[----:B------:R-:W-:Y:S01]  /*3ed0*/  BSSY B0, `(.L_x_6187) ;  /* 0x000000b000007945 */ /* 0x000fe20003800000 */
[----:B0-2---:R-:W-:Y:S02]  /*3ee0*/  @!P6 FSEL R159, R34, RZ, P2 ;  /* 0x000000ff229fe208 */ /* 0x005fe40001000000 */
[----:B------:R-:W-:Y:S01]  /*3ef0*/  IADD3 R191, R191, 0x200, RZ ;  /* 0x00000200bfbf7810 */ /* 0x000fe20007ffe0ff */
[----:B------:R-:W-:Y:S06]  /*3f00*/  @!P5 BRA `(.L_x_6188) ;  /* 0x00000000001cd947 */ /* 0x000fec0003800000 */
[----:B------:R-:W0:Y:S02]  /*3f10*/  LDC.64 R156, c[0x0][0x220] ;  /* 0x00008800ff9c7b82 */ /* 0x000e240000000a00 */
[----:B0-----:R-:W-:-:S06]  /*3f20*/  IMAD.WIDE.U32 R156, R191, 0x8, R156 ;  /* 0x00000008bf9c7825 */ /* 0x001fcc00078e009c */
[----:B------:R-:W2:Y:S02]  /*3f30*/  LDG.E.64 R156, desc[UR4][R156.64] ;  /* 0x000000049c9c7981 */ /* 0x000ea4000c1e1b00 */
[C-C-:B--2---:R-:W-:Y:S02]  /*3f40*/  SHF.R.U64 R182, R156.reuse, 0x10, R157.reuse ;  /* 0x000000109cb67819 */ /* 0x144fe4000000129d */
[----:B------:R-:W-:Y:S02]  /*3f50*/  SHF.R.U32.HI R183, RZ, 0x10, R157 ;  /* 0x00000010ffb77819 */ /* 0x000fe4000001169d */
[----:B------:R-:W-:Y:S02]  /*3f60*/  PRMT R179, R156, 0x7610, R179 ;  /* 0x000076109cb37816 */ /* 0x000fe400000000b3 */
[----:B------:R-:W-:-:S07]  /*3f70*/  PRMT R181, R157, 0x7610, R181 ;  /* 0x000076109db57816 */ /* 0x000fce00000000b5 */
.L_x_6188:
[----:B------:R-:W-:Y:S05]  /*3f80*/  BSYNC B0 ;  /* 0x0000000000007941 */ /* 0x000fea0003800000 */
.L_x_6187:
        /* <DEDUP_REMOVED lines=8> */
.L_x_6190:
[----:B------:R-:W-:Y:S05]  /*4010*/  BSYNC B0 ;  /* 0x0000000000007941 */ /* 0x000fea0003800000 */
.L_x_6189:
        /* <DEDUP_REMOVED lines=13> */
.L_x_6192:
[----:B------:R-:W-:Y:S05]  /*40f0*/  BSYNC B0 ;  /* 0x0000000000007941 */ /* 0x000fea0003800000 */
.L_x_6191:
[----:B------:R-:W-:Y:S01]  /*4100*/  @!P6 ISETP.NE.U32.AND P2, PT, R7, RZ, PT ;  /* 0x000000ff0700e20c */ /* 0x000fe20003f45070 */
[----:B------:R-:W-:Y:S01]  /*4110*/  BSSY B0, `(.L_x_6193) ;  /* 0x000000f000007945 */ /* 0x000fe20003800000 */
[----:B------:R-:W-:Y:S02]  /*4120*/  @P1 IADD3 R157, R6, 0x200, RZ ;  /* 0x00000200069d1810 */ /* 0x000fe40007ffe0ff */
        /* <DEDUP_REMOVED lines=13> */
.L_x_6194:
[----:B------:R-:W-:Y:S05]  /*4200*/  BSYNC B0 ;  /* 0x0000000000007941 */ /* 0x000fea0003800000 */
.L_x_6193:
        /* <DEDUP_REMOVED lines=13> */
.L_x_6196:
[----:B------:R-:W-:Y:S05]  /*42e0*/  BSYNC B0 ;  /* 0x0000000000007941 */ /* 0x000fea0003800000 */
.L_x_6195:
        /* <DEDUP_REMOVED lines=8> */
.L_x_6198:
[----:B------:R-:W-:Y:S05]  /*4370*/  BSYNC B0 ;  /* 0x0000000000007941 */ /* 0x000fea0003800000 */
.L_x_6197:
        /* <DEDUP_REMOVED lines=13> */
.L_x_6200:
[----:B------:R-:W-:Y:S05]  /*4450*/  BSYNC B0 ;  /* 0x0000000000007941 */ /* 0x000fea0003800000 */
.L_x_6199:
        /* <DEDUP_REMOVED lines=8> */
.L_x_6202:
[----:B------:R-:W-:Y:S05]  /*44e0*/  BSYNC B0 ;  /* 0x0000000000007941 */ /* 0x000fea0003800000 */
.L_x_6201:
        /* <DEDUP_REMOVED lines=17> */
.L_x_6204:
[----:B------:R-:W-:Y:S05]  /*4600*/  BSYNC B0 ;  /* 0x0000000000007941 */ /* 0x000fea0003800000 */
.L_x_6203:
[----:B------:R-:W-:Y:S04]  /*4610*/  BSSY B0, `(.L_x_6205) ;  /* 0x000000a000007945 */ /* 0x000fe80003800000 */
        /* <DEDUP_REMOVED lines=9> */
.L_x_6206:
[----:B------:R-:W-:Y:S05]  /*46b0*/  BSYNC B0 ;  /* 0x0000000000007941 */ /* 0x000fea0003800000 */
.L_x_6205:
[----:B------:R-:W-:Y:S01]  /*46c0*/  VIADD R2, R2, UR16 ;  /* 0x0000001002027c36 */ /* 0x000fe20008000000 */
[----:B------:R-:W-:-:S04]  /*46d0*/  SEL R206, RZ, 0x1, P4 ;  /* 0x00000001ffce7807 */ /* 0x000fc80002000000 */
[----:B------:R-:W-:-:S13]  /*46e0*/  ISETP.GE.AND P0, PT, R2, UR17, PT ;  /* 0x0000001102007c0c */ /* 0x000fda000bf06270 */
[----:B------:R-:W-:Y:S05]  /*46f0*/  @!P0 BRA `(.L_x_6207) ;  /* 0xffffffbc00b88947 */ /* 0x000fea000383ffff */
.L_x_6104:
[----:B------:R-:W2:Y:S01]  /*4700*/  S2UR UR6, SR_CTAID.X ;  /* 0x00000000000679c3 */ /* 0x000ea20000002500 */
[----:B------:R-:W-:-:S07]  /*4710*/  LOP3.LUT R9, R0, 0x7f, RZ, 0xc0, !PT ;  /* 0x0000007f00097812 */ /* 0x000fce00078ec0ff */
[----:B------:R-:W3:Y:S08]  /*4720*/  LDC.64 R2, c[0x0][0x2d0] ;  /* 0x0000b400ff027b82 */ /* 0x000ef00000000a00 */
[----:B------:R-:W4:Y:S08]  /*4730*/  LDC.64 R4, c[0x0][0x2d8] ;  /* 0x0000b600ff047b82 */ /* 0x000f300000000a00 */
[----:B-1----:R-:W1:Y:S01]  /*4740*/  LDC.64 R6, c[0x0][0x2f0] ;  /* 0x0000bc00ff067b82 */ /* 0x002e620000000a00 */
[----:B--2---:R-:W-:Y:S01]  /*4750*/  LEA.HI R8, R0, UR6, RZ, 0x19 ;  /* 0x0000000600087c11 */ /* 0x004fe2000f8fc8ff */
[----:B------:R-:W-:-:S04]  /*4760*/  ULDC UR6, c[0x0][0x218] ;  /* 0x0000860000067ab9 */ /* 0x000fc80000000800 */
[----:B------:R-:W-:-:S05]  /*4770*/  IMAD R8, R8, UR6, RZ ;  /* 0x0000000608087c24 */ /* 0x000fca000f8e02ff */
[----:B------:R-:W-:-:S05]  /*4780*/  LEA.HI R9, R8, R9, RZ, 0x1e ;  /* 0x0000000908097211 */ /* 0x000fca00078ff0ff */
[----:B---3--:R-:W-:-:S04]  /*4790*/  IMAD.WIDE.U32 R2, R9, 0x10, R2 ;  /* 0x0000001009027825 */ /* 0x008fc800078e0002 */
[C---:B----4-:R-:W-:Y:S01]  /*47a0*/  IMAD.WIDE.U32 R4, R9.reuse, 0x10, R4 ;  /* 0x0000001009047825 */ /* 0x050fe200078e0004 */
        /* <DEDUP_REMOVED lines=17> */
.L_x_6108:
[----:B------:R-:W-:Y:S01]  /*48c0*/  HFMA2.MMA R192, -RZ, RZ, 0, 9.5367431640625e-07 ;  /* 0x00000010ffc07435 */ /* 0x000fe200000001ff */
[----:B------:R-:W-:Y:S01]  /*48d0*/  MOV R191, R210 ;  /* 0x000000d200bf7202 */ /* 0x000fe20000000f00 */
[----:B------:R-:W-:Y:S01]  /*48e0*/  IMAD.MOV.U32 R193, RZ, RZ, 0x1f ;  /* 0x0000001fffc17424 */ /* 0x000fe200078e00ff */
[----:B------:R-:W-:-:S08]  /*48f0*/  MOV R188, 0xffffffff ;  /* 0xffffffff00bc7802 */ /* 0x000fd00000000f00 */
[----:B-----5:R-:W-:Y:S05]  /*4900*/  WARPSYNC.COLLECTIVE R188, `(.L_x_6208) ;  /* 0x00000000bc087348 */ /* 0x020fea0003c00000 */
[----:B------:R0:W1:Y:S02]  /*4910*/  SHFL.DOWN P1, R190, R191, R192, R193 ;  /* 0x080000c0bfbe7389 */ /* 0x00006400000200c1 */
[----:B01---5:R-:W-:Y:S01]  /*4920*/  ENDCOLLECTIVE ;  /* 0x000000000000791b */ /* 0x023fe20003800000 */
.L_x_6208:
[----:B------:R-:W-:Y:S01]  /*4930*/  IMAD.MOV.U32 R191, RZ, RZ, R195 ;  /* 0x000000ffffbf7224 */ /* 0x000fe200078e00c3 */
[----:B------:R-:W-:-:S07]  /*4940*/  MOV R157, R190 ;  /* 0x000000be009d7202 */ /* 0x000fce0000000f00 */
[----:B------:R-:W-:Y:S05]  /*4950*/  WARPSYNC.COLLECTIVE R188, `(.L_x_6209) ;  /* 0x00000000bc087348 */ /* 0x000fea0003c00000 */
[----:B------:R0:W1:Y:S02]  /*4960*/  SHFL.DOWN P1, R190, R191, R192, R193 ;  /* 0x080000c0bfbe7389 */ /* 0x00006400000200c1 */
[----:B01----:R-:W-:Y:S01]  /*4970*/  ENDCOLLECTIVE ;  /* 0x000000000000791b */ /* 0x003fe20003800000 */
.L_x_6209:
[----:B------:R-:W-:-:S05]  /*4980*/  FADD.FTZ R157, R157, R210 ;  /* 0x000000d29d9d7221 */ /* 0x000fca0000010000 */
[----:B------:R-:W-:Y:S01]  /*4990*/  MOV R191, R157 ;  /* 0x0000009d00bf7202 */ /* 0x000fe20000000f00 */
[----:B------:R-:W-:Y:S01]  /*49a0*/  IMAD.MOV.U32 R192, RZ, RZ, 0x8 ;  /* 0x00000008ffc07424 */ /* 0x000fe200078e00ff */
[----:B------:R-:W-:-:S07]  /*49b0*/  MOV R156, R190 ;  /* 0x000000be009c7202 */ /* 0x000fce0000000f00 */
[----:B------:R-:W-:Y:S05]  /*49c0*/  WARPSYNC.COLLECTIVE R188, `(.L_x_6210) ;  /* 0x00000000bc087348 */ /* 0x000fea0003c00000 */
[----:B------:R0:W1:Y:S02]  /*49d0*/  SHFL.DOWN P1, R190, R191, R192, R193 ;  /* 0x080000c0bfbe7389 */ /* 0x00006400000200c1 */
[----:B01----:R-:W-:Y:S01]  /*49e0*/  ENDCOLLECTIVE ;  /* 0x000000000000791b */ /* 0x003fe20003800000 */
.L_x_6210:
[----:B------:R-:W-:-:S05]  /*49f0*/  FADD.FTZ R156, R156, R195 ;  /* 0x000000c39c9c7221 */ /* 0x000fca0000010000 */
[----:B------:R-:W-:Y:S02]  /*4a00*/  MOV R191, R156 ;  /* 0x0000009c00bf7202 */ /* 0x000fe40000000f00 */
[----:B------:R-:W-:-:S07]  /*4a10*/  MOV R160, R190 ;  /* 0x000000be00a07202 */ /* 0x000fce0000000f00 */
[----:B------:R-:W-:Y:S05]  /*4a20*/  WARPSYNC.COLLECTIVE R188, `(.L_x_6211) ;  /* 0x00000000bc087348 */ /* 0x000fea0003c00000 */
[----:B------:R0:W1:Y:S02]  /*4a30*/  SHFL.DOWN P1, R190, R191, R192, R193 ;  /* 0x080000c0bfbe7389 */ /* 0x00006400000200c1 */
[----:B01----:R-:W-:Y:S01]  /*4a40*/  ENDCOLLECTIVE ;  /* 0x000000000000791b */ /* 0x003fe20003800000 */
.L_x_6211:
[----:B------:R-:W-:Y:S01]  /*4a50*/  FADD.FTZ R160, R157, R160 ;  /* 0x000000a09da07221 */ /* 0x000fe20000010000 */
[----:B------:R-:W-:-:S04]  /*4a60*/  HFMA2.MMA R192, -RZ, RZ, 0, 2.384185791015625e-07 ;  /* 0x00000004ffc07435 */ /* 0x000fc800000001ff */
[----:B------:R-:W-:Y:S01]  /*4a70*/  MOV R191, R160 ;  /* 0x000000a000bf7202 */ /* 0x000fe20000000f00 */
[----:B------:R-:W-:-:S07]  /*4a80*/  IMAD.MOV.U32 R161, RZ, RZ, R190 ;  /* 0x000000ffffa17224 */ /* 0x000fce00078e00be */
[----:B------:R-:W-:Y:S05]  /*4a90*/  WARPSYNC.COLLECTIVE R188, `(.L_x_6212) ;  /* 0x00000000bc087348 */ /* 0x000fea0003c00000 */
[----:B------:R0:W1:Y:S02]  /*4aa0*/  SHFL.DOWN P1, R190, R191, R192, R193 ;  /* 0x080000c0bfbe7389 */ /* 0x00006400000200c1 */
[----:B01----:R-:W-:Y:S01]  /*4ab0*/  ENDCOLLECTIVE ;  /* 0x000000000000791b */ /* 0x003fe20003800000 */
.L_x_6212:
[----:B------:R-:W-:-:S05]  /*4ac0*/  FADD.FTZ R161, R156, R161 ;  /* 0x000000a19ca17221 */ /* 0x000fca0000010000 */
[----:B------:R-:W-:Y:S01]  /*4ad0*/  MOV R191, R161 ;  /* 0x000000a100bf7202 */ /* 0x000fe20000000f00 */
[----:B------:R-:W-:-:S07]  /*4ae0*/  IMAD.MOV.U32 R163, RZ, RZ, R190 ;  /* 0x000000ffffa37224 */ /* 0x000fce00078e00be */
[----:B------:R-:W-:Y:S05]  /*4af0*/  WARPSYNC.COLLECTIVE R188, `(.L_x_6213) ;  /* 0x00000000bc087348 */ /* 0x000fea0003c00000 */
[----:B------:R0:W1:Y:S02]  /*4b00*/  SHFL.DOWN P1, R190, R191, R192, R193 ;  /* 0x080000c0bfbe7389 */ /* 0x00006400000200c1 */
[----:B01----:R-:W-:Y:S01]  /*4b10*/  ENDCOLLECTIVE ;  /* 0x000000000000791b */ /* 0x003fe20003800000 */
.L_x_6213:
[----:B------:R-:W-:Y:S01]  /*4b20*/  FADD.FTZ R163, R160, R163 ;  /* 0x000000a3a0a37221 */ /* 0x000fe20000010000 */
[----:B------:R-:W-:-:S03]  /*4b30*/  HFMA2.MMA R192, -RZ, RZ, 0, 1.1920928955078125e-07 ;  /* 0x00000002ffc07435 */ /* 0x000fc600000001ff */
[----:B------:R-:W-:Y:S01]  /*4b40*/  IMAD.MOV.U32 R191, RZ, RZ, R163 ;  /* 0x000000ffffbf7224 */ /* 0x000fe200078e00a3 */
[----:B------:R-:W-:-:S07]  /*4b50*/  MOV R162, R190 ;  /* 0x000000be00a27202 */ /* 0x000fce0000000f00 */
[----:B------:R-:W-:Y:S05]  /*4b60*/  WARPSYNC.COLLECTIVE R188, `(.L_x_6214) ;  /* 0x00000000bc087348 */ /* 0x000fea0003c00000 */
[----:B------:R0:W1:Y:S02]  /*4b70*/  SHFL.DOWN P1, R190, R191, R192, R193 ;  /* 0x080000c0bfbe7389 */ /* 0x00006400000200c1 */
[----:B01----:R-:W-:Y:S01]  /*4b80*/  ENDCOLLECTIVE ;  /* 0x000000000000791b */ /* 0x003fe20003800000 */
.L_x_6214:
[----:B------:R-:W-:-:S04]  /*4b90*/  FADD.FTZ R162, R161, R162 ;  /* 0x000000a2a1a27221 */ /* 0x000fc80000010000 */
[----:B------:R-:W-:Y:S01]  /*4ba0*/  IMAD.MOV.U32 R191, RZ, RZ, R162 ;  /* 0x000000ffffbf7224 */ /* 0x000fe200078e00a2 */
[----:B------:R-:W-:-:S07]  /*4bb0*/  MOV R186, R190 ;  /* 0x000000be00ba7202 */ /* 0x000fce0000000f00 */
[----:B------:R-:W-:Y:S05]  /*4bc0*/  WARPSYNC.COLLECTIVE R188, `(.L_x_6215) ;  /* 0x00000000bc087348 */ /* 0x000fea0003c00000 */
[----:B------:R0:W1:Y:S02]  /*4bd0*/  SHFL.DOWN P1, R190, R191, R192, R193 ;  /* 0x080000c0bfbe7389 */ /* 0x00006400000200c1 */
[----:B01----:R-:W-:Y:S01]  /*4be0*/  ENDCOLLECTIVE ;  /* 0x000000000000791b */ /* 0x003fe20003800000 */
.L_x_6215:
[----:B------:R-:W-:-:S05]  /*4bf0*/  FADD.FTZ R186, R163, R186 ;  /* 0x000000baa3ba7221 */ /* 0x000fca0000010000 */
[----:B------:R-:W-:Y:S01]  /*4c00*/  MOV R191, R186 ;  /* 0x000000ba00bf7202 */ /* 0x000fe20000000f00 */
[----:B------:R-:W-:Y:S01]  /*4c10*/  IMAD.MOV.U32 R192, RZ, RZ, 0x1 ;  /* 0x00000001ffc07424 */ /* 0x000fe200078e00ff */
[----:B------:R-:W-:-:S07]  /*4c20*/  MOV R187, R190 ;  /* 0x000000be00bb7202 */ /* 0x000fce0000000f00 */
[----:B------:R-:W-:Y:S05]  /*4c30*/  WARPSYNC.COLLECTIVE R188, `(.L_x_6216) ;  /* 0x00000000bc087348 */ /* 0x000fea0003c00000 */
[----:B------:R0:W1:Y:S02]  /*4c40*/  SHFL.DOWN P1, R190, R191, R192, R193 ;  /* 0x080000c0bfbe7389 */ /* 0x00006400000200c1 */
[----:B01----:R-:W-:Y:S01]  /*4c50*/  ENDCOLLECTIVE ;  /* 0x000000000000791b */ /* 0x003fe20003800000 */
.L_x_6216:
[----:B------:R-:W-:-:S05]  /*4c60*/  FADD.FTZ R187, R162, R187 ;  /* 0x000000bba2bb7221 */ /* 0x000fca0000010000 */
[----:B------:R-:W-:Y:S02]  /*4c70*/  MOV R191, R187 ;  /* 0x000000bb00bf7202 */ /* 0x000fe40000000f00 */
[----:B------:R-:W-:-:S07]  /*4c80*/  MOV R189, R190 ;  /* 0x000000be00bd7202 */ /* 0x000fce0000000f00 */
[----:B------:R-:W-:Y:S05]  /*4c90*/  WARPSYNC.COLLECTIVE R188, `(.L_x_6217) ;  /* 0x00000000bc087348 */ /* 0x000fea0003c00000 */
[----:B------:R0:W1:Y:S02]  /*4ca0*/  SHFL.DOWN P1, R190, R191, R192, R193 ;  /* 0x080000c0bfbe7389 */ /* 0x00006400000200c1 */
[----:B01----:R-:W-:Y:S01]  /*4cb0*/  ENDCOLLECTIVE ;  /* 0x000000000000791b */ /* 0x003fe20003800000 */
.L_x_6217:
[----:B------:R-:W-:Y:S05]  /*4cc0*/  BRA `(.L_x_6218) ;  /* 0xffffffcc00887947 */ /* 0x000fea000383ffff */
.L_x_6219:
        /* <DEDUP_REMOVED lines=11> */
.L_x_11917:


//--------------------- .text._ZN10layer_norm13ln_bwd_kernelINS_13Kernel_traitsIf6__halfS2_S2_fjLj2560ELj1ELj1ELj4ELj8ENS_18Kernel_traits_baseILj2560EfS2_S2_S2_fjLj128EEEEELb0ELb0ELb0ELb0EEEvNS_9BwdParamsE --------------------------
	.section	.text._ZN10layer_norm13ln_bwd_kernelINS_13Kernel_traitsIf6__halfS2_S2_fjLj2560ELj1ELj1ELj4ELj8ENS_18Kernel_traits_baseILj2560EfS2_S2_S2_fjLj128EEEEELb0ELb0ELb0ELb0EEEvNS_9BwdParamsE,"ax",@progbits
	.align	128
        .global         _ZN10layer_norm13ln_bwd_kernelINS_13Kernel_traitsIf6__halfS2_S2_fjLj2560ELj1ELj1ELj4ELj8ENS_18Kernel_traits_baseILj2560EfS2_S2_S2_fjLj128EEEEELb0ELb0ELb0ELb0EEEvNS_9BwdParamsE
        .type           _ZN10layer_norm13ln_bwd_kernelINS_13Kernel_traitsIf6__halfS2_S2_fjLj2560ELj1ELj1ELj4ELj8ENS_18Kernel_traits_baseILj2560EfS2_S2_S2_fjLj128EEEEELb0ELb0ELb0ELb0EEEvNS_9BwdParamsE,@function
        .size           _ZN10layer_norm13ln_bwd_kernelINS_13Kernel_traitsIf6__halfS2_S2_fjLj2560ELj1ELj1ELj4ELj8ENS_18Kernel_traits_baseILj2560EfS2_S2_S2_fjLj128EEEEELb0ELb0ELb0ELb0EEEvNS_9BwdParamsE,(.L_x_11918 - _ZN10layer_norm13ln_bwd_kernelINS_13Kernel_traitsIf6__halfS2_S2_fjLj2560ELj1ELj1ELj4ELj8ENS_18Kernel_traits_baseILj2560EfS2_S2_S2_fjLj128EEEEELb0ELb0ELb0ELb0EEEvNS_9BwdParamsE)
        .other          _ZN10layer_norm13ln_bwd_kernelINS_13Kernel_traitsIf6__halfS2_S2_fjLj2560ELj1ELj1ELj4ELj8ENS_18Kernel_traits_baseILj2560EfS2_S2_S2_fjLj128EEEEELb0ELb0ELb0ELb0EEEvNS_9BwdParamsE,@"STO_CUDA_ENTRY STV_DEFAULT"
_ZN10layer_norm13ln_bwd_kernelINS_13Kernel_traitsIf6__halfS2_S2_fjLj2560ELj1ELj1ELj4ELj8ENS_18Kernel_traits_baseILj2560EfS2_S2_S2_fjLj128EEEEELb0ELb0ELb0ELb0EEEvNS_9BwdParamsE:
.text._ZN10layer_norm13ln_bwd_kernelINS_13Kernel_traitsIf6__halfS2_S2_fjLj2560ELj1ELj1ELj4ELj8ENS_18Kernel_traits_baseILj2560EfS2_S2_S2_fjLj128EEEEELb0ELb0ELb0ELb0EEEvNS_9BwdParamsE:
        /* <DEDUP_REMOVED lines=41> */
[C---:B---3--:R-:W-:Y:S01]  /*0290*/  @P2 IMAD.WIDE.U32 R12, R11.reuse, 0x10, R12 ;  /* 0x000000100b0c2825 */ /* 0x048fe200078e000c */
[----:B------:R-:W-:-:S04]  /*02a0*/  @P2 IADD3 R11, R11, 0x80, RZ ;  /* 0x000000800b0b2810 */ /* 0x000fc80007ffe0ff */
        /* <DEDUP_REMOVED lines=30> */
.L_x_6247:
        /* <DEDUP_REMOVED lines=38> */
[----:B------:R-:W-:-:S03]  /*06f0*/  SHF.R.U64 R108, R90, 0x10, R91 ;  /* 0x000000105a6c7819 */ /* 0x000fc6000000125b */
[----:B------:R-:W-:Y:S01]  /*0700*/  HADD2.F32 R90, -RZ, R107.H0_H0 ;  /* 0x2000006bff5a7230 */ /* 0x000fe20000004100 */
[----:B------:R-:W-:Y:S01]  /*0710*/  SHF.R.U32.HI R127, RZ, 0x10, R89 ;  /* 0x00000010ff7f7819 */ /* 0x000fe20000011659 */
[----:B------:R-:W-:Y:S02]  /*0720*/  HADD2.F32 R106, -RZ, R88.H0_H0 ;  /* 0x20000058ff6a7230 */ /* 0x000fe40000004100 */
[----:B0-----:R-:W-:Y:S02]  /*0730*/  HADD2.F32 R104, -RZ, R89.H0_H0 ;  /* 0x20000059ff687230 */ /* 0x001fe40000004100 */
[C---:B------:R-:W-:Y:S01]  /*0740*/  FADD.FTZ R89, -R87.reuse, R90 ;  /* 0x0000005a57597221 */ /* 0x040fe20000010100 */
[----:B------:R-:W-:Y:S02]  /*0750*/  HADD2.F32 R105, -RZ, R3.H0_H0 ;  /* 0x20000003ff697230 */ /* 0x000fe40000004100 */
[----:B------:R-:W-:Y:S01]  /*0760*/  FADD.FTZ R3, -R87, R106 ;  /* 0x0000006a57037221 */ /* 0x000fe20000010100 */
[----:B------:R-:W-:-:S02]  /*0770*/  HADD2.F32 R88, -RZ, R108.H0_H0 ;  /* 0x2000006cff587230 */ /* 0x000fc40000004100 */
[C---:B-----5:R-:W-:Y:S01]  /*0780*/  FMUL.FTZ R110, R130.reuse, R89 ;  /* 0x00000059826e7220 */ /* 0x060fe20000410000 */
[----:B------:R-:W-:Y:S01]  /*0790*/  MOV R103, R91 ;  /* 0x0000005b00677202 */ /* 0x000fe20000000f00 */
[----:B------:R-:W-:Y:S01]  /*07a0*/  FMUL.FTZ R3, R130, R3 ;  /* 0x0000000382037220 */ /* 0x000fe20000410000 */
[----:B------:R-:W-:Y:S01]  /*07b0*/  FMUL.FTZ R108, R80, R105 ;  /* 0x00000069506c7220 */ /* 0x000fe20000410000 */
[----:B------:R-:W-:Y:S01]  /*07c0*/  FADD.FTZ R41, R41, R88 ;  /* 0x0000005829297221 */ /* 0x000fe20000010000 */
[-C--:B------:R-:W-:Y:S01]  /*07d0*/  FFMA.FTZ R61, R110, R88.reuse, R61 ;  /* 0x000000586e3d7223 */ /* 0x080fe2000001003d */
[----:B------:R-:W-:Y:S01]  /*07e0*/  FMUL.FTZ R106, R81, R88 ;  /* 0x00000058516a7220 */ /* 0x000fe20000410000 */
[----:B------:R-:W-:Y:S01]  /*07f0*/  SHF.R.U32.HI R126, RZ, 0x10, R91 ;  /* 0x00000010ff7e7819 */ /* 0x000fe2000001165b */
[----:B------:R-:W-:Y:S02]  /*0800*/  HADD2.F32 R88, -RZ, R127.H0_H0 ;  /* 0x2000007fff587230 */ /* 0x000fe40000004100 */
[----:B------:R-:W-:Y:S01]  /*0810*/  FADD.FTZ R107, -R87, R104 ;  /* 0x00000068576b7221 */ /* 0x000fe20000010100 */
[----:B------:R-:W-:-:S02]  /*0820*/  HADD2.F32 R103, -RZ, R103.H0_H0 ;  /* 0x20000067ff677230 */ /* 0x000fc40000004100 */
[----:B------:R-:W-:Y:S01]  /*0830*/  FADD.FTZ R89, RZ, R108 ;  /* 0x0000006cff597221 */ /* 0x000fe20000010000 */
[C---:B------:R-:W-:Y:S01]  /*0840*/  FFMA.FTZ R91, R3.reuse, R108, RZ ;  /* 0x0000006c035b7223 */ /* 0x040fe200000100ff */
[----:B------:R-:W-:Y:S02]  /*0850*/  HADD2.F32 R126, -RZ, R126.H0_H0 ;  /* 0x2000007eff7e7230 */ /* 0x000fe40000004100 */
        /* <DEDUP_REMOVED lines=17> */
.L_x_6222:
[----:B------:R-:W-:Y:S05]  /*0970*/  BSYNC B0 ;  /* 0x0000000000007941 */ /* 0x000fea0003800000 */
.L_x_6221:
        /* <DEDUP_REMOVED lines=21> */
[----:B------:R-:W-:Y:S01]  /*0ad0*/  FADD.FTZ R89, -R87, R90 ;  /* 0x0000005a57597221 */ /* 0x000fe20000010100 */
[----:B------:R-:W-:Y:S01]  /*0ae0*/  MOV R98, R91 ;  /* 0x0000005b00627202 */ /* 0x000fe20000000f00 */
[----:B------:R-:W-:Y:S02]  /*0af0*/  HADD2.F32 R95, -RZ, R95.H0_H0 ;  /* 0x2000005fff5f7230 */ /* 0x000fe40000004100 */
[----:B------:R-:W-:-:S02]  /*0b00*/  HADD2.F32 R88, -RZ, R101.H0_H0 ;  /* 0x20000065ff587230 */ /* 0x000fc40000004100 */
[C---:B------:R-:W-:Y:S01]  /*0b10*/  FADD.FTZ R101, -R87.reuse, R100 ;  /* 0x0000006457657221 */ /* 0x040fe20000010100 */
[C---:B-----5:R-:W-:Y:S01]  /*0b20*/  FMUL.FTZ R102, R130.reuse, R89 ;  /* 0x0000005982667220 */ /* 0x060fe20000410000 */
[----:B------:R-:W-:Y:S01]  /*0b30*/  FADD.FTZ R99, -R87, R96 ;  /* 0x0000006057637221 */ /* 0x000fe20000010100 */
[----:B------:R-:W-:Y:S02]  /*0b40*/  HADD2.F32 R97, -RZ, R98.H0_H0 ;  /* 0x20000062ff617230 */ /* 0x000fe40000004100 */
[----:B------:R-:W-:Y:S01]  /*0b50*/  FMUL.FTZ R101, R130, R101 ;  /* 0x0000006582657220 */ /* 0x000fe20000410000 */
[----:B------:R-:W-:Y:S01]  /*0b60*/  FMUL.FTZ R100, R76, R95 ;  /* 0x0000005f4c647220 */ /* 0x000fe20000410000 */
[----:B------:R-:W-:Y:S01]  /*0b70*/  FADD.FTZ R37, R37, R88 ;  /* 0x0000005825257221 */ /* 0x000fe20000010000 */
[-C--:B------:R-:W-:Y:S01]  /*0b80*/  FFMA.FTZ R57, R102, R88.reuse, R57 ;  /* 0x0000005866397223 */ /* 0x080fe20000010039 */
[----:B------:R-:W-:Y:S01]  /*0b90*/  FMUL.FTZ R98, R77, R88 ;  /* 0x000000584d627220 */ /* 0x000fe20000410000 */
[----:B------:R-:W-:Y:S01]  /*0ba0*/  SHF.R.U32.HI R132, RZ, 0x10, R91 ;  /* 0x00000010ff847819 */ /* 0x000fe2000001165b */
[----:B------:R-:W-:-:S02]  /*0bb0*/  HADD2.F32 R88, -RZ, R134.H0_H0 ;  /* 0x20000086ff587230 */ /* 0x000fc40000004100 */
[----:B------:R-:W-:Y:S01]  /*0bc0*/  FMUL.FTZ R99, R130, R99 ;  /* 0x0000006382637220 */ /* 0x000fe20000410000 */
[----:B------:R-:W-:Y:S01]  /*0bd0*/  FADD.FTZ R127, R127, R100 ;  /* 0x000000647f7f7221 */ /* 0x000fe20000010000 */
[----:B------:R-:W-:Y:S01]  /*0be0*/  FFMA.FTZ R89, R101, R100, R126 ;  /* 0x0000006465597223 */ /* 0x000fe2000001007e */
[----:B------:R-:W-:Y:S02]  /*0bf0*/  HADD2.F32 R132, -RZ, R132.H0_H0 ;  /* 0x20000084ff847230 */ /* 0x000fe40000004100 */
        /* <DEDUP_REMOVED lines=16> */
.L_x_6224:
[----:B------:R-:W-:Y:S05]  /*0d00*/  BSYNC B0 ;  /* 0x0000000000007941 */ /* 0x000fea0003800000 */
.L_x_6223:
        /* <DEDUP_REMOVED lines=17> */
[----:B0-----:R-:W-:-:S02]  /*0e20*/  HADD2.F32 R88, -RZ, R21.H0_H0 ;  /* 0x20000015ff587230 */ /* 0x001fc40000004100 */
[----:B------:R-:W-:Y:S02]  /*0e30*/  HADD2.F32 R22, -RZ, R93.H0_H0 ;  /* 0x2000005dff167230 */ /* 0x000fe40000004100 */
[----:B------:R-:W-:Y:S01]  /*0e40*/  HADD2.F32 R92, -RZ, R20.H0_H0 ;  /* 0x20000014ff5c7230 */ /* 0x000fe20000004100 */
[----:B------:R-:W-:Y:S02]  /*0e50*/  MOV R90, R23 ;  /* 0x00000017005a7202 */ /* 0x000fe40000000f00 */
[----:B------:R-:W-:Y:S01]  /*0e60*/  SHF.R.U32.HI R91, RZ, 0x10, R21 ;  /* 0x00000010ff5b7819 */ /* 0x000fe20000011615 */
[C---:B------:R-:W-:Y:S01]  /*0e70*/  FADD.FTZ R21, -R87.reuse, R22 ;  /* 0x0000001657157221 */ /* 0x040fe20000010100 */
[----:B------:R-:W-:Y:S01]  /*0e80*/  SHF.R.U32.HI R132, RZ, 0x10, R23 ;  /* 0x00000010ff847819 */ /* 0x000fe20000011617 */
[----:B------:R-:W-:Y:S02]  /*0e90*/  HADD2.F32 R19, -RZ, R19.H0_H0 ;  /* 0x20000013ff137230 */ /* 0x000fe40000004100 */
[C---:B------:R-:W-:Y:S01]  /*0ea0*/  FADD.FTZ R23, -R87.reuse, R88 ;  /* 0x0000005857177221 */ /* 0x040fe20000010100 */
[----:B------:R-:W-:Y:S01]  /*0eb0*/  FADD.FTZ R93, -R87, R92 ;  /* 0x0000005c575d7221 */ /* 0x000fe20000010100 */
[----:B------:R-:W-:-:S02]  /*0ec0*/  HADD2.F32 R20, -RZ, R94.H0_H0 ;  /* 0x2000005eff147230 */ /* 0x000fc40000004100 */
[C---:B-----5:R-:W-:Y:S01]  /*0ed0*/  FMUL.FTZ R94, R130.reuse, R21 ;  /* 0x00000015825e7220 */ /* 0x060fe20000410000 */
[----:B------:R-:W-:Y:S02]  /*0ee0*/  HADD2.F32 R89, -RZ, R90.H0_H0 ;  /* 0x2000005aff597230 */ /* 0x000fe40000004100 */
[C---:B------:R-:W-:Y:S01]  /*0ef0*/  FMUL.FTZ R23, R130.reuse, R23 ;  /* 0x0000001782177220 */ /* 0x040fe20000410000 */
[----:B------:R-:W-:Y:S01]  /*0f00*/  FMUL.FTZ R93, R130, R93 ;  /* 0x0000005d825d7220 */ /* 0x000fe20000410000 */
[----:B------:R-:W-:Y:S01]  /*0f10*/  FMUL.FTZ R92, R72, R19 ;  /* 0x00000013485c7220 */ /* 0x000fe20000410000 */
[----:B------:R-:W-:Y:S01]  /*0f20*/  FADD.FTZ R33, R33, R20 ;  /* 0x0000001421217221 */ /* 0x000fe20000010000 */
[-C--:B------:R-:W-:Y:S01]  /*0f30*/  FFMA.FTZ R53, R94, R20.reuse, R53 ;  /* 0x000000145e357223 */ /* 0x080fe20000010035 */
[----:B------:R-:W-:Y:S01]  /*0f40*/  FMUL.FTZ R22, R73, R20 ;  /* 0x0000001449167220 */ /* 0x000fe20000410000 */
[----:B------:R-:W-:Y:S02]  /*0f50*/  HADD2.F32 R20, -RZ, R91.H0_H0 ;  /* 0x2000005bff147230 */ /* 0x000fe40000004100 */
[----:B------:R-:W-:Y:S01]  /*0f60*/  FADD.FTZ R34, R34, R89 ;  /* 0x0000005922227221 */ /* 0x000fe20000010000 */
[-C--:B------:R-:W-:Y:S01]  /*0f70*/  FFMA.FTZ R54, R23, R89.reuse, R54 ;  /* 0x0000005917367223 */ /* 0x080fe20000010036 */
[----:B------:R-:W-:Y:S01]  /*0f80*/  FMUL.FTZ R21, R74, R89 ;  /* 0x000000594a157220 */ /* 0x000fe20000410000 */
[----:B------:R-:W-:Y:S01]  /*0f90*/  FADD.FTZ R127, R127, R92 ;  /* 0x0000005c7f7f7221 */ /* 0x000fe20000010000 */
[----:B------:R-:W-:Y:S01]  /*0fa0*/  FFMA.FTZ R89, R93, R92, R126 ;  /* 0x0000005c5d597223 */ /* 0x000fe2000001007e */
[----:B------:R-:W-:-:S02]  /*0fb0*/  HADD2.F32 R132, -RZ, R132.H0_H0 ;  /* 0x20000084ff847230 */ /* 0x000fc40000004100 */
        /* <DEDUP_REMOVED lines=13> */
.L_x_6226:
[----:B------:R-:W-:Y:S05]  /*1090*/  BSYNC B0 ;  /* 0x0000000000007941 */ /* 0x000fea0003800000 */
.L_x_6225:
        /* <DEDUP_REMOVED lines=18> */
[----:B------:R-:W-:Y:S01]  /*11c0*/  HADD2.F32 R14, -RZ, R89.H0_H0 ;  /* 0x20000059ff0e7230 */ /* 0x000fe20000004100 */
[----:B------:R-:W-:Y:S01]  /*11d0*/  MOV R18, R15 ;  /* 0x0000000f00127202 */ /* 0x000fe20000000f00 */
[----:B------:R-:W-:Y:S01]  /*11e0*/  HADD2.F32 R88, -RZ, R12.H0_H0 ;  /* 0x2000000cff587230 */ /* 0x000fe20000004100 */
[----:B------:R-:W-:Y:S01]  /*11f0*/  SHF.R.U32.HI R90, RZ, 0x10, R13 ;  /* 0x00000010ff5a7819 */ /* 0x000fe2000001160d */
[----:B------:R-:W-:Y:S01]  /*1200*/  HADD2.F32 R11, -RZ, R11.H0_H0 ;  /* 0x2000000bff0b7230 */ /* 0x000fe20000004100 */
[----:B------:R-:W-:Y:S01]  /*1210*/  SHF.R.U32.HI R132, RZ, 0x10, R15 ;  /* 0x00000010ff847819 */ /* 0x000fe2000001160f */
[C---:B------:R-:W-:Y:S01]  /*1220*/  FADD.FTZ R13, -R87.reuse, R14 ;  /* 0x0000000e570d7221 */ /* 0x040fe20000010100 */
[C---:B------:R-:W-:Y:S01]  /*1230*/  FADD.FTZ R15, -R87.reuse, R16 ;  /* 0x00000010570f7221 */ /* 0x040fe20000010100 */
[----:B------:R-:W-:Y:S01]  /*1240*/  FADD.FTZ R17, -R87, R88 ;  /* 0x0000005857117221 */ /* 0x000fe20000010100 */
[----:B------:R-:W-:Y:S02]  /*1250*/  HADD2.F32 R12, -RZ, R91.H0_H0 ;  /* 0x2000005bff0c7230 */ /* 0x000fe40000004100 */
[----:B------:R-:W-:-:S02]  /*1260*/  HADD2.F32 R89, -RZ, R18.H0_H0 ;  /* 0x20000012ff597230 */ /* 0x000fc40000004100 */
[C---:B-----5:R-:W-:Y:S01]  /*1270*/  FMUL.FTZ R18, R130.reuse, R13 ;  /* 0x0000000d82127220 */ /* 0x060fe20000410000 */
        /* <DEDUP_REMOVED lines=26> */
.L_x_6228:
[----:B------:R-:W-:Y:S05]  /*1420*/  BSYNC B0 ;  /* 0x0000000000007941 */ /* 0x000fea0003800000 */
.L_x_6227:
        /* <DEDUP_REMOVED lines=17> */
[----:B0-----:R-:W-:Y:S01]  /*1540*/  HADD2.F32 R6, -RZ, R89.H0_H0 ;  /* 0x20000059ff067230 */ /* 0x001fe20000004100 */
[----:B------:R-:W-:Y:S01]  /*1550*/  SHF.R.U32.HI R132, RZ, 0x10, R5 ;  /* 0x00000010ff847819 */ /* 0x000fe20000011605 */
[----:B------:R-:W-:Y:S01]  /*1560*/  HADD2.F32 R90, -RZ, R5.H0_H0 ;  /* 0x20000005ff5a7230 */ /* 0x000fe20000004100 */
[--C-:B------:R-:W-:Y:S01]  /*1570*/  SHF.R.U64 R134, R8, 0x10, R9.reuse ;  /* 0x0000001008867819 */ /* 0x100fe20000001209 */
[----:B------:R-:W-:Y:S01]  /*1580*/  HADD2.F32 R5, -RZ, R0.H0_H0 ;  /* 0x20000000ff057230 */ /* 0x000fe20000004100 */
[----:B------:R-:W-:Y:S01]  /*1590*/  MOV R2, R9 ;  /* 0x0000000900027202 */ /* 0x000fe20000000f00 */
[C---:B------:R-:W-:Y:S01]  /*15a0*/  FADD.FTZ R7, -R87.reuse, R6 ;  /* 0x0000000657077221 */ /* 0x040fe20000010100 */
[----:B------:R-:W-:Y:S01]  /*15b0*/  SHF.R.U32.HI R133, RZ, 0x10, R9 ;  /* 0x00000010ff857819 */ /* 0x000fe20000011609 */
[----:B------:R-:W-:Y:S01]  /*15c0*/  FADD.FTZ R9, -R87, R88 ;  /* 0x0000005857097221 */ /* 0x000fe20000010100 */
[----:B------:R-:W-:Y:S02]  /*15d0*/  HADD2.F32 R132, -RZ, R132.H0_H0 ;  /* 0x20000084ff847230 */ /* 0x000fe40000004100 */
[----:B-----5:R-:W-:Y:S01]  /*15e0*/  FMUL.FTZ R8, R130, R7 ;  /* 0x0000000782087220 */ /* 0x020fe20000410000 */
[----:B------:R-:W-:-:S02]  /*15f0*/  HADD2.F32 R4, -RZ, R134.H0_H0 ;  /* 0x20000086ff047230 */ /* 0x000fc40000004100 */
[----:B------:R-:W-:Y:S01]  /*1600*/  FMUL.FTZ R9, R130, R9 ;  /* 0x0000000982097220 */ /* 0x000fe20000410000 */
[-C--:B------:R-:W-:Y:S01]  /*1610*/  FMUL.FTZ R6, R64, R5.reuse ;  /* 0x0000000540067220 */ /* 0x080fe20000410000 */
[C---:B------:R-:W-:Y:S01]  /*1620*/  FADD.FTZ R89, -R87.reuse, R90 ;  /* 0x0000005a57597221 */ /* 0x040fe20000010100 */
[----:B------:R-:W-:Y:S01]  /*1630*/  FADD.FTZ R91, -R87, R132 ;  /* 0x00000084575b7221 */ /* 0x000fe20000010100 */
        /* <DEDUP_REMOVED lines=23> */
.L_x_6230:
[----:B------:R-:W-:Y:S05]  /*17b0*/  BSYNC B0 ;  /* 0x0000000000007941 */ /* 0x000fea0003800000 */
.L_x_6229:
        /* <DEDUP_REMOVED lines=27> */
.L_x_6258:
        /* <DEDUP_REMOVED lines=46> */
[----:B------:R-:W-:Y:S01]  /*1c50*/  @P6 HADD2.F32 R84, -RZ, R84.H0_H0 ;  /* 0x20000054ff546230 */ /* 0x000fe20000004100 */
[----:B------:R-:W-:Y:S01]  /*1c60*/  @P6 SHF.R.U32.HI R90, RZ, 0x10, R121 ;  /* 0x00000010ff5a6819 */ /* 0x000fe20000011679 */
[----:B------:R-:W-:Y:S02]  /*1c70*/  @P6 HADD2.F32 R86, -RZ, R86.H0_H0 ;  /* 0x20000056ff566230 */ /* 0x000fe40000004100 */
[----:B------:R-:W-:Y:S02]  /*1c80*/  @P6 HADD2.F32 R88, -RZ, R88.H0_H0 ;  /* 0x20000058ff586230 */ /* 0x000fe40000004100 */
[----:B------:R-:W-:Y:S01]  /*1c90*/  @P6 FADD.FTZ R85, R85, R84 ;  /* 0x0000005455556221 */ /* 0x000fe20000010000 */
[----:B------:R-:W-:-:S02]  /*1ca0*/  @P6 HADD2.F32 R90, -RZ, R90.H0_H0 ;  /* 0x2000005aff5a6230 */ /* 0x000fc40000004100 */
        /* <DEDUP_REMOVED lines=38> */
.L_x_6234:
[----:B------:R1:W-:Y:S01]  /*1f10*/  STG.E.64 desc[UR4][R90.64], R86 ;  /* 0x000000565a007986 */ /* 0x0003e2000c101b04 */
[----:B------:R-:W-:-:S07]  /*1f20*/  IADD3 R131, R131, 0x80, RZ ;  /* 0x0000008083837810 */ /* 0x000fce0007ffe0ff */
.L_x_6233:
[----:B------:R-:W-:Y:S05]  /*1f30*/  BSYNC B0 ;  /* 0x0000000000007941 */ /* 0x000fea0003800000 */
.L_x_6232:
        /* <DEDUP_REMOVED lines=63> */
.L_x_6237:
[----:B------:R2:W-:Y:S01]  /*2330*/  STG.E.64 desc[UR4][R86.64], R84 ;  /* 0x0000005456007986 */ /* 0x0005e2000c101b04 */
[----:B------:R-:W-:-:S07]  /*2340*/  IADD3 R131, R131, 0x80, RZ ;  /* 0x0000008083837810 */ /* 0x000fce0007ffe0ff */
.L_x_6236:
[----:B------:R-:W-:Y:S05]  /*2350*/  BSYNC B0 ;  /* 0x0000000000007941 */ /* 0x000fea0003800000 */
.L_x_6235:
        /* <DEDUP_REMOVED lines=63> */
.L_x_6240:
[----:B------:R3:W-:Y:S01]  /*2750*/  STG.E.64 desc[UR4][R86.64], R84 ;  /* 0x0000005456007986 */ /* 0x0007e2000c101b04 */
[----:B------:R-:W-:-:S07]  /*2760*/  IADD3 R131, R131, 0x80, RZ ;  /* 0x0000008083837810 */ /* 0x000fce0007ffe0ff */
.L_x_6239:
[----:B------:R-:W-:Y:S05]  /*2770*/  BSYNC B0 ;  /* 0x0000000000007941 */ /* 0x000fea0003800000 */
.L_x_6238:
        /* <DEDUP_REMOVED lines=63> */
.L_x_6243:
[----:B------:R4:W-:Y:S01]  /*2b70*/  STG.E.64 desc[UR4][R86.64], R84 ;  /* 0x0000005456007986 */ /* 0x0009e2000c101b04 */
[----:B------:R-:W-:-:S07]  /*2b80*/  IADD3 R131, R131, 0x80, RZ ;  /* 0x0000008083837810 */ /* 0x000fce0007ffe0ff */
.L_x_6242:
[----:B------:R-:W-:Y:S05]  /*2b90*/  BSYNC B0 ;  /* 0x0000000000007941 */ /* 0x000fea0003800000 */
.L_x_6241:
        /* <DEDUP_REMOVED lines=31> */
[----:B------:R-:W-:-:S13]  /*2d90*/  ISETP.NE.AND.EX P6, PT, RZ, UR15, PT, P6 ;  /* 0x0000000fff007c0c */ /* 0x000fda000bfc5360 */
[----:B------:R-:W-:Y:S02]  /*2da0*/  @P6 F2FP.F16.F32.PACK_AB R90, RZ, R91 ;  /* 0x0000005bff5a623e */ /* 0x000fe400000000ff */
        /* <DEDUP_REMOVED lines=31> */
.L_x_6246:
[----:B------:R1:W-:Y:S02]  /*2fa0*/  STG.E.64 desc[UR4][R90.64], R88 ;  /* 0x000000585a007986 */ /* 0x0003e4000c101b04 */
.L_x_6245:
[----:B------:R-:W-:Y:S05]  /*2fb0*/  BSYNC B0 ;  /* 0x0000000000007941 */ /* 0x000fea0003800000 */
.L_x_6244:
[----:B------:R-:W-:Y:S02]  /*2fc0*/  IADD3 R109, R109, UR16, RZ ;  /* 0x000000106d6d7c10 */ /* 0x000fe4000fffe0ff */
[----:B01234-:R-:W-:Y:S02]  /*2fd0*/  SEL R86, RZ, 0x1, P0 ;  /* 0x00000001ff567807 */ /* 0x01ffe40000000000 */
[----:B------:R-:W-:-:S13]  /*2fe0*/  ISETP.GE.AND P0, PT, R109, UR17, PT ;  /* 0x000000116d007c0c */ /* 0x000fda000bf06270 */
[----:B------:R-:W-:Y:S05]  /*2ff0*/  @!P0 BRA `(.L_x_6247) ;  /* 0xffffffd400248947 */ /* 0x000fea000383ffff */
.L_x_6220:
        /* <DEDUP_REMOVED lines=42> */
.L_x_6231:
[----:B------:R-:W-:Y:S02]  /*32a0*/  MOV R137, R127 ;  /* 0x0000007f00897202 */ /* 0x000fe40000000f00 */
[----:B------:R-:W-:Y:S02]  /*32b0*/  MOV R136, 0x10 ;  /* 0x0000001000887802 */ /* 0x000fe40000000f00 */
[----:B------:R-:W-:Y:S02]  /*32c0*/  MOV R139, 0x1f ;  /* 0x0000001f008b7802 */ /* 0x000fe40000000f00 */
[----:B------:R-:W-:-:S07]  /*32d0*/  MOV R134, 0xffffffff ;  /* 0xffffffff00867802 */ /* 0x000fce0000000f00 */
[----:B------:R-:W-:Y:S05]  /*32e0*/  WARPSYNC.COLLECTIVE R134, `(.L_x_6248) ;  /* 0x0000000086087348 */ /* 0x000fea0003c00000 */
[----:B------:R0:W1:Y:S02]  /*32f0*/  SHFL.DOWN P6, R135, R137, R136, R139 ;  /* 0x0800008889877389 */ /* 0x00006400000c008b */
[----:B01----:R-:W-:Y:S01]  /*3300*/  ENDCOLLECTIVE ;  /* 0x000000000000791b */ /* 0x003fe20003800000 */
.L_x_6248:
[----:B------:R-:W-:Y:S02]  /*3310*/  MOV R137, R126 ;  /* 0x0000007e00897202 */ /* 0x000fe40000000f00 */
[----:B------:R-:W-:-:S07]  /*3320*/  MOV R84, R135 ;  /* 0x0000008700547202 */ /* 0x000fce0000000f00 */
[----:B------:R-:W-:Y:S05]  /*3330*/  WARPSYNC.COLLECTIVE R134, `(.L_x_6249) ;  /* 0x0000000086087348 */ /* 0x000fea0003c00000 */
[----:B------:R0:W1:Y:S02]  /*3340*/  SHFL.DOWN P6, R135, R137, R136, R139 ;  /* 0x0800008889877389 */ /* 0x00006400000c008b */
[----:B01----:R-:W-:Y:S01]  /*3350*/  ENDCOLLECTIVE ;  /* 0x000000000000791b */ /* 0x003fe20003800000 */
.L_x_6249:
[----:B------:R-:W-:-:S05]  /*3360*/  FADD.FTZ R84, R84, R127 ;  /* 0x0000007f54547221 */ /* 0x000fca0000010000 */
[----:B------:R-:W-:Y:S02]  /*3370*/  MOV R137, R84 ;  /* 0x0000005400897202 */ /* 0x000fe40000000f00 */
[----:B------:R-:W-:Y:S02]  /*3380*/  MOV R136, 0x8 ;  /* 0x0000000800887802 */ /* 0x000fe40000000f00 */
[----:B------:R-:W-:-:S07]  /*3390*/  MOV R89, R135 ;  /* 0x0000008700597202 */ /* 0x000fce0000000f00 */
[----:B------:R-:W-:Y:S05]  /*33a0*/  WARPSYNC.COLLECTIVE R134, `(.L_x_6250) ;  /* 0x0000000086087348 */ /* 0x000fea0003c00000 */
[----:B------:R0:W1:Y:S02]  /*33b0*/  SHFL.DOWN P6, R135, R137, R136, R139 ;  /* 0x0800008889877389 */ /* 0x00006400000c008b */
[----:B01----:R-:W-:Y:S01]  /*33c0*/  ENDCOLLECTIVE ;  /* 0x000000000000791b */ /* 0x003fe20003800000 */
.L_x_6250:
[----:B------:R-:W-:-:S05]  /*33d0*/  FADD.FTZ R89, R89, R126 ;  /* 0x0000007e59597221 */ /* 0x000fca0000010000 */
[----:B------:R-:W-:Y:S02]  /*33e0*/  MOV R137, R89 ;  /* 0x0000005900897202 */ /* 0x000fe40000000f00 */
[----:B------:R-:W-:-:S07]  /*33f0*/  MOV R91, R135 ;  /* 0x00000087005b7202 */ /* 0x000fce0000000f00 */
[----:B------:R-:W-:Y:S05]  /*3400*/  WARPSYNC.COLLECTIVE R134, `(.L_x_6251) ;  /* 0x0000000086087348 */ /* 0x000fea0003c00000 */
[----:B------:R0:W1:Y:S02]  /*3410*/  SHFL.DOWN P6, R135, R137, R136, R139 ;  /* 0x0800008889877389 */ /* 0x00006400000c008b */
[----:B01----:R-:W-:Y:S01]  /*3420*/  ENDCOLLECTIVE ;  /* 0x000000000000791b */ /* 0x003fe20003800000 */
.L_x_6251:
[----:B------:R-:W-:-:S05]  /*3430*/  FADD.FTZ R91, R84, R91 ;  /* 0x0000005b545b7221 */ /* 0x000fca0000010000 */
[----:B------:R-:W-:Y:S02]  /*3440*/  MOV R137, R91 ;  /* 0x0000005b00897202 */ /* 0x000fe40000000f00 */
[----:B------:R-:W-:Y:S02]  /*3450*/  MOV R136, 0x4 ;  /* 0x0000000400887802 */ /* 0x000fe40000000f00 */
[----:B------:R-:W-:-:S07]  /*3460*/  MOV R86, R135 ;  /* 0x0000008700567202 */ /* 0x000fce0000000f00 */
[----:B------:R-:W-:Y:S05]  /*3470*/  WARPSYNC.COLLECTIVE R134, `(.L_x_6252) ;  /* 0x0000000086087348 */ /* 0x000fea0003c00000 */
[----:B------:R0:W1:Y:S02]  /*3480*/  SHFL.DOWN P6, R135, R137, R136, R139 ;  /* 0x0800008889877389 */ /* 0x00006400000c008b */
[----:B01----:R-:W-:Y:S01]  /*3490*/  ENDCOLLECTIVE ;  /* 0x000000000000791b */ /* 0x003fe20003800000 */
.L_x_6252:
[----:B------:R-:W-:-:S05]  /*34a0*/  FADD.FTZ R86, R89, R86 ;  /* 0x0000005659567221 */ /* 0x000fca0000010000 */
[----:B------:R-:W-:Y:S02]  /*34b0*/  MOV R137, R86 ;  /* 0x0000005600897202 */ /* 0x000fe40000000f00 */
[----:B------:R-:W-:-:S07]  /*34c0*/  MOV R88, R135 ;  /* 0x0000008700587202 */ /* 0x000fce0000000f00 */
[----:B------:R-:W-:Y:S05]  /*34d0*/  WARPSYNC.COLLECTIVE R134, `(.L_x_6253) ;  /* 0x0000000086087348 */ /* 0x000fea0003c00000 */
[----:B------:R0:W1:Y:S02]  /*34e0*/  SHFL.DOWN P6, R135, R137, R136, R139 ;  /* 0x0800008889877389 */ /* 0x00006400000c008b */
[----:B01----:R-:W-:Y:S01]  /*34f0*/  ENDCOLLECTIVE ;  /* 0x000000000000791b */ /* 0x003fe20003800000 */
.L_x_6253:
[----:B------:R-:W-:-:S05]  /*3500*/  FADD.FTZ R88, R91, R88 ;  /* 0x000000585b587221 */ /* 0x000fca0000010000 */
[----:B------:R-:W-:Y:S02]  /*3510*/  MOV R137, R88 ;  /* 0x0000005800897202 */ /* 0x000fe40000000f00 */
[----:B------:R-:W-:Y:S02]  /*3520*/  MOV R136, 0x2 ;  /* 0x0000000200887802 */ /* 0x000fe40000000f00 */
[----:B------:R-:W-:-:S07]  /*3530*/  MOV R133, R135 ;  /* 0x0000008700857202 */ /* 0x000fce0000000f00 */
[----:B------:R-:W-:Y:S05]  /*3540*/  WARPSYNC.COLLECTIVE R134, `(.L_x_6254) ;  /* 0x0000000086087348 */ /* 0x000fea0003c00000 */
[----:B------:R0:W1:Y:S02]  /*3550*/  SHFL.DOWN P6, R135, R137, R136, R139 ;  /* 0x0800008889877389 */ /* 0x00006400000c008b */
[----:B01----:R-:W-:Y:S01]  /*3560*/  ENDCOLLECTIVE ;  /* 0x000000000000791b */ /* 0x003fe20003800000 */
.L_x_6254:
[----:B------:R-:W-:-:S05]  /*3570*/  FADD.FTZ R133, R86, R133 ;  /* 0x0000008556857221 */ /* 0x000fca0000010000 */
[----:B------:R-:W-:Y:S02]  /*3580*/  MOV R137, R133 ;  /* 0x0000008500897202 */ /* 0x000fe40000000f00 */
[----:B------:R-:W-:-:S07]  /*3590*/  MOV R127, R135 ;  /* 0x00000087007f7202 */ /* 0x000fce0000000f00 */
[----:B------:R-:W-:Y:S05]  /*35a0*/  WARPSYNC.COLLECTIVE R134, `(.L_x_6255) ;  /* 0x0000000086087348 */ /* 0x000fea0003c00000 */
[----:B------:R0:W1:Y:S02]  /*35b0*/  SHFL.DOWN P6, R135, R137, R136, R139 ;  /* 0x0800008889877389 */ /* 0x00006400000c008b */
[----:B01----:R-:W-:Y:S01]  /*35c0*/  ENDCOLLECTIVE ;  /* 0x000000000000791b */ /* 0x003fe20003800000 */
.L_x_6255:
[----:B------:R-:W-:-:S05]  /*35d0*/  FADD.FTZ R127, R88, R127 ;  /* 0x0000007f587f7221 */ /* 0x000fca0000010000 */
[----:B------:R-:W-:Y:S02]  /*35e0*/  MOV R137, R127 ;  /* 0x0000007f00897202 */ /* 0x000fe40000000f00 */
[----:B------:R-:W-:Y:S02]  /*35f0*/  MOV R136, 0x1 ;  /* 0x0000000100887802 */ /* 0x000fe40000000f00 */
[----:B------:R-:W-:-:S07]  /*3600*/  MOV R90, R135 ;  /* 0x00000087005a7202 */ /* 0x000fce0000000f00 */
[----:B------:R-:W-:Y:S05]  /*3610*/  WARPSYNC.COLLECTIVE R134, `(.L_x_6256) ;  /* 0x0000000086087348 */ /* 0x000fea0003c00000 */
[----:B------:R0:W1:Y:S02]  /*3620*/  SHFL.DOWN P6, R135, R137, R136, R139 ;  /* 0x0800008889877389 */ /* 0x00006400000c008b */
[----:B01----:R-:W-:Y:S01]  /*3630*/  ENDCOLLECTIVE ;  /* 0x000000000000791b */ /* 0x003fe20003800000 */
.L_x_6256:
[----:B------:R-:W-:-:S05]  /*3640*/  FADD.FTZ R90, R133, R90 ;  /* 0x0000005a855a7221 */ /* 0x000fca0000010000 */
[----:B------:R-:W-:Y:S02]  /*3650*/  MOV R137, R90 ;  /* 0x0000005a00897202 */ /* 0x000fe40000000f00 */
[----:B------:R-:W-:-:S07]  /*3660*/  MOV R126, R135 ;  /* 0x00000087007e7202 */ /* 0x000fce0000000f00 */
[----:B------:R-:W-:Y:S05]  /*3670*/  WARPSYNC.COLLECTIVE R134, `(.L_x_6257) ;  /* 0x0000000086087348 */ /* 0x000fea0003c00000 */
[----:B------:R0:W1:Y:S02]  /*3680*/  SHFL.DOWN P6, R135, R137, R136, R139 ;  /* 0x0800008889877389 */ /* 0x00006400000c008b */
[----:B01----:R-:W-:Y:S01]  /*3690*/  ENDCOLLECTIVE ;  /* 0x000000000000791b */ /* 0x003fe20003800000 */
.L_x_6257:
[----:B------:R-:W-:Y:S01]  /*36a0*/  MOV R89, R135 ;  /* 0x0000008700597202 */ /* 0x000fe20000000f00 */
[----:B------:R-:W-:Y:S06]  /*36b0*/  BRA `(.L_x_6258) ;  /* 0xffffffe000ac7947 */ /* 0x000fec000383ffff */
.L_x_6259:
        /* <DEDUP_REMOVED lines=12> */
.L_x_11918:


//--------------------- .text._ZN10layer_norm13ln_bwd_kernelINS_13Kernel_traitsIf6__halfS2_S2_fjLj2560ELj1ELj1ELj4ELj8ENS_18Kernel_traits_baseILj2560EfS2_S2_S2_fjLj128EEEEELb0ELb0ELb0ELb1EEEvNS_9BwdParamsE --------------------------
	.section	.text._ZN10layer_norm13ln_bwd_kernelINS_13Kernel_traitsIf6__halfS2_S2_fjLj2560ELj1ELj1ELj4ELj8ENS_18Kernel_traits_baseILj2560EfS2_S2_S2_fjLj128EEEEELb0ELb0ELb0ELb1EEEvNS_9BwdParamsE,"ax",@progbits
	.align	128
        .global         _ZN10layer_norm13ln_bwd_kernelINS_13Kernel_traitsIf6__halfS2_S2_fjLj2560ELj1ELj1ELj4ELj8ENS_18Kernel_traits_baseILj2560EfS2_S2_S2_fjLj128EEEEELb0ELb0ELb0ELb1EEEvNS_9BwdParamsE
        .type           _ZN10layer_norm13ln_bwd_kernelINS_13Kernel_traitsIf6__halfS2_S2_fjLj2560ELj1ELj1ELj4ELj8ENS_18Kernel_traits_baseILj2560EfS2_S2_S2_fjLj128EEEEELb0ELb0ELb0ELb1EEEvNS_9BwdParamsE,@function
        .size           _ZN10layer_norm13ln_bwd_kernelINS_13Kernel_traitsIf6__halfS2_S2_fjLj2560ELj1ELj1ELj4ELj8ENS_18Kernel_traits_baseILj2560EfS2_S2_S2_fjLj128EEEEELb0ELb0ELb0ELb1EEEvNS_9BwdParamsE,(.L_x_11919 - _ZN10layer_norm13ln_bwd_kernelINS_13Kernel_traitsIf6__halfS2_S2_fjLj2560ELj1ELj1ELj4ELj8ENS_18Kernel_traits_baseILj2560EfS2_S2_S2_fjLj128EEEEELb0ELb0ELb0ELb1EEEvNS_9BwdParamsE)
        .other          _ZN10layer_norm13ln_bwd_kernelINS_13Kernel_traitsIf6__halfS2_S2_fjLj2560ELj1ELj1ELj4ELj8ENS_18Kernel_traits_baseILj2560EfS2_S2_S2_fjLj128EEEEELb0ELb0ELb0ELb1EEEvNS_9BwdParamsE,@"STO_CUDA_ENTRY STV_DEFAULT"
_ZN10layer_norm13ln_bwd_kernelINS_13Kernel_traitsIf6__halfS2_S2_fjLj2560ELj1ELj1ELj4ELj8ENS_18Kernel_traits_baseILj2560EfS2_S2_S2_fjLj128EEEEELb0ELb0ELb0ELb1EEEvNS_9BwdParamsE:
.text._ZN10layer_norm13ln_bwd_kernelINS_13Kernel_traitsIf6__halfS2_S2_fjLj2560ELj1ELj1ELj4ELj8ENS_18Kernel_traits_baseILj2560EfS2_S2_S2_fjLj128EEEEELb0ELb0ELb0ELb1EEEvNS_9BwdParamsE:
        /* <DEDUP_REMOVED lines=35> */
.L_x_6260:
        /* <DEDUP_REMOVED lines=35> */
.L_x_6269:
        /* <DEDUP_REMOVED lines=13> */
[----:B------:R-:W-:Y:S01]  /*0530*/  @P0 LEA.HI.X R41, R101, R41, R24, 0x1, P1 ;  /* 0x0000002965290211 */ /* 0x000fe200008f0c18 */
[C-C-:B-1----:R-:W-:Y:S01]  /*0540*/  IMAD.WIDE.U32 R24, R115.reuse, 0x8, R30.reuse ;  /* 0x0000000873187825 */ /* 0x142fe200078e001e */
[C---:B------:R-:W-:Y:S02]  /*0550*/  IADD3 R109, R115.reuse, 0x180, RZ ;  /* 0x00000180736d7810 */ /* 0x040fe40007ffe0ff */
[----:B------:R-:W-:Y:S01]  /*0560*/  IADD3 R107, R115, 0x100, RZ ;  /* 0x00000100736b7810 */ /* 0x000fe20007ffe0ff */
[----:B------:R-:W-:Y:S01]  /*0570*/  IMAD.WIDE.U32 R26, R105, 0x8, R30 ;  /* 0x00000008691a7825 */ /* 0x000fe200078e001e */
[C---:B------:R-:W-:Y:S01]  /*0580*/  IADD3 R111, R115.reuse, 0x200, RZ ;  /* 0x00000200736f7810 */ /* 0x040fe20007ffe0ff */
[----:B------:R1:W4:Y:S02]  /*0590*/  @P0 LDG.E.U16 R0, desc[UR6][R40.64] ;  /* 0x0000000628000981 */ /* 0x000324000c1e1500 */
[----:B--2---:R-:W-:-:S02]  /*05a0*/  IMAD.WIDE.U32 R42, R115, 0x8, R50 ;  /* 0x00000008732a7825 */ /* 0x004fc400078e0032 */
[----:B------:R-:W2:Y:S02]  /*05b0*/  LDG.E.64 R24, desc[UR6][R24.64] ;  /* 0x0000000618187981 */ /* 0x000ea4000c1e1b00 */
[--C-:B------:R-:W-:Y:S02]  /*05c0*/  IMAD.WIDE.U32 R44, R105, 0x8, R50.reuse ;  /* 0x00000008692c7825 */ /* 0x100fe400078e0032 */
[----:B------:R-:W2:Y:S02]  /*05d0*/  LDG.E.64 R26, desc[UR6][R26.64] ;  /* 0x000000061a1a7981 */ /* 0x000ea4000c1e1b00 */
[----:B------:R-:W-:Y:S02]  /*05e0*/  IMAD.WIDE.U32 R56, R109, 0x8, R50 ;  /* 0x000000086d387825 */ /* 0x000fe400078e0032 */
[----:B------:R-:W2:Y:S02]  /*05f0*/  LDG.E.64 R42, desc[UR6][R42.64] ;  /* 0x000000062a2a7981 */ /* 0x000ea4000c1e1b00 */
[----:B---3--:R-:W-:-:S02]  /*0600*/  IMAD.WIDE R52, R101, 0x4, R48 ;  /* 0x0000000465347825 */ /* 0x008fc400078e0230 */
[----:B------:R-:W3:Y:S02]  /*0610*/  LDG.E.64 R44, desc[UR6][R44.64] ;  /* 0x000000062c2c7981 */ /* 0x000ee4000c1e1b00 */
[----:B-1----:R-:W-:Y:S02]  /*0620*/  IMAD.WIDE.U32 R40, R111, 0x8, R30 ;  /* 0x000000086f287825 */ /* 0x002fe400078e001e */
[----:B------:R-:W3:Y:S02]  /*0630*/  LDG.E.64 R48, desc[UR6][R56.64] ;  /* 0x0000000638307981 */ /* 0x000ee4000c1e1b00 */
[--C-:B------:R-:W-:Y:S02]  /*0640*/  IMAD.WIDE.U32 R46, R107, 0x8, R50.reuse ;  /* 0x000000086b2e7825 */ /* 0x100fe400078e0032 */
[----:B------:R-:W3:Y:S02]  /*0650*/  LDG.E R119, desc[UR6][R52.64] ;  /* 0x0000000634777981 */ /* 0x000ee4000c1e1900 */
[----:B------:R-:W-:-:S02]  /*0660*/  IMAD.WIDE.U32 R50, R111, 0x8, R50 ;  /* 0x000000086f327825 */ /* 0x000fc400078e0032 */
[----:B------:R-:W3:Y:S02]  /*0670*/  LDG.E.64 R40, desc[UR6][R40.64] ;  /* 0x0000000628287981 */ /* 0x000ee4000c1e1b00 */
[--C-:B------:R-:W-:Y:S02]  /*0680*/  IMAD.WIDE.U32 R54, R109, 0x8, R30.reuse ;  /* 0x000000086d367825 */ /* 0x100fe400078e001e */
[----:B------:R-:W3:Y:S02]  /*0690*/  LDG.E.64 R46, desc[UR6][R46.64] ;  /* 0x000000062e2e7981 */ /* 0x000ee4000c1e1b00 */
[----:B------:R-:W-:Y:S02]  /*06a0*/  IMAD.WIDE.U32 R28, R107, 0x8, R30 ;  /* 0x000000086b1c7825 */ /* 0x000fe400078e001e */
[----:B------:R1:W3:Y:S02]  /*06b0*/  LDG.E.64 R30, desc[UR6][R54.64] ;  /* 0x00000006361e7981 */ /* 0x0002e4000c1e1b00 */
[----:B0-----:R-:W-:-:S02]  /*06c0*/  IMAD.WIDE R116, R101, 0x4, R116 ;  /* 0x0000000465747825 */ /* 0x001fc400078e0274 */
[----:B------:R-:W3:Y:S04]  /*06d0*/  LDG.E.64 R50, desc[UR6][R50.64] ;  /* 0x0000000632327981 */ /* 0x000ee8000c1e1b00 */
[----:B------:R0:W3:Y:S04]  /*06e0*/  LDG.E R112, desc[UR6][R116.64] ;  /* 0x0000000674707981 */ /* 0x0000e8000c1e1900 */
[----:B------:R-:W3:Y:S01]  /*06f0*/  LDG.E.64 R28, desc[UR6][R28.64] ;  /* 0x000000061c1c7981 */ /* 0x000ee2000c1e1b00 */
[----:B------:R-:W-:-:S04]  /*0700*/  ISETP.NE.U32.AND P1, PT, RZ, UR10, PT ;  /* 0x0000000aff007c0c */ /* 0x000fc8000bf25070 */
[----:B------:R-:W-:-:S13]  /*0710*/  ISETP.NE.AND.EX P1, PT, RZ, UR11, PT, P1 ;  /* 0x0000000bff007c0c */ /* 0x000fda000bf25310 */
[----:B-1----:R-:W1:Y:S08]  /*0720*/  @P1 LDC.64 R54, c[0x0][0x2c8] ;  /* 0x0000b200ff361b82 */ /* 0x002e700000000a00 */
[----:B------:R-:W0:Y:S08]  /*0730*/  @P1 LDC.64 R60, c[0x0][0x2c8] ;  /* 0x0000b200ff3c1b82 */ /* 0x000e300000000a00 */
[----:B------:R-:W0:Y:S08]  /*0740*/  @P1 LDC.64 R52, c[0x0][0x2c8] ;  /* 0x0000b200ff341b82 */ /* 0x000e300000000a00 */
[----:B------:R-:W0:Y:S01]  /*0750*/  @P1 LDC.64 R58, c[0x0][0x2c8] ;  /* 0x0000b200ff3a1b82 */ /* 0x000e220000000a00 */
[----:B-1----:R-:W-:Y:S01]  /*0760*/  @P1 IMAD.WIDE.U32 R54, R115, 0x8, R54 ;  /* 0x0000000873361825 */ /* 0x002fe200078e0036 */
[----:B------:R-:W-:-:S02]  /*0770*/  MOV R110, 0x3f800000 ;  /* 0x3f800000006e7802 */ /* 0x000fc40000000f00 */
[----:B------:R-:W-:Y:S02]  /*0780*/  ISETP.NE.AND P4, PT, RZ, UR8, PT ;  /* 0x00000008ff007c0c */ /* 0x000fe4000bf85270 */
[----:B-----5:R1:W5:Y:S02]  /*0790*/  @P1 LDG.E.64 R2, desc[UR6][R54.64] ;  /* 0x0000000636021981 */ /* 0x020364000c1e1b00 */
[----:B------:R-:W1:Y:S01]  /*07a0*/  @P1 LDC.64 R56, c[0x0][0x2c8] ;  /* 0x0000b200ff381b82 */ /* 0x000e620000000a00 */
[----:B0-----:R-:W-:-:S05]  /*07b0*/  @P1 IMAD.WIDE.U32 R60, R107, 0x8, R60 ;  /* 0x000000086b3c1825 */ /* 0x001fca00078e003c */
[----:B------:R0:W5:Y:S01]  /*07c0*/  @P1 LDG.E.64 R34, desc[UR6][R60.64] ;  /* 0x000000063c221981 */ /* 0x000162000c1e1b00 */
[----:B------:R-:W-:-:S05]  /*07d0*/  @P1 IMAD.WIDE.U32 R52, R111, 0x8, R52 ;  /* 0x000000086f341825 */ /* 0x000fca00078e0034 */
[----:B------:R3:W5:Y:S01]  /*07e0*/  @P1 LDG.E.64 R38, desc[UR6][R52.64] ;  /* 0x0000000634261981 */ /* 0x000762000c1e1b00 */
[----:B------:R-:W-:-:S05]  /*07f0*/  @P1 IMAD.WIDE.U32 R58, R105, 0x8, R58 ;  /* 0x00000008693a1825 */ /* 0x000fca00078e003a */
[----:B------:R3:W5:Y:S01]  /*0800*/  @P1 LDG.E.64 R32, desc[UR6][R58.64] ;  /* 0x000000063a201981 */ /* 0x000762000c1e1b00 */
[----:B-1----:R-:W-:-:S05]  /*0810*/  @P1 IMAD.WIDE.U32 R56, R109, 0x8, R56 ;  /* 0x000000086d381825 */ /* 0x002fca00078e0038 */
[----:B------:R1:W5:Y:S01]  /*0820*/  @P1 LDG.E.64 R36, desc[UR6][R56.64] ;  /* 0x0000000638241981 */ /* 0x000362000c1e1b00 */
[----:B------:R-:W-:Y:S01]  /*0830*/  UMOV UR4, 0xffffffff ;  /* 0xffffffff00047882 */ /* 0x000fe20000000000 */
[----:B------:R-:W-:Y:S01]  /*0840*/  LOP3.LUT P2, RZ, R94, 0x1f, RZ, 0xc0, !PT ;  /* 0x0000001f5eff7812 */ /* 0x000fe2000784c0ff */
[----:B----4-:R-:W-:Y:S01]  /*0850*/  @P0 HADD2.F32 R110, -RZ, R0.H0_H0 ;  /* 0x20000000ff6e0230 */ /* 0x010fe20000004100 */
[--C-:B--2---:R-:W-:Y:S02]  /*0860*/  SHF.R.U64 R0, R24, 0x10, R25.reuse ;  /* 0x0000001018007819 */ /* 0x104fe40000001219 */
[----:B------:R-:W-:Y:S02]  /*0870*/  MOV R120, R25 ;  /* 0x0000001900787202 */ /* 0x000fe40000000f00 */
[----:B------:R-:W-:Y:S02]  /*0880*/  SHF.R.U32.HI R122, RZ, 0x10, R25 ;  /* 0x00000010ff7a7819 */ /* 0x000fe40000011619 */
[----:B------:R-:W-:-:S02]  /*0890*/  SHF.R.U64 R116, R26, 0x10, R27 ;  /* 0x000000101a747819 */ /* 0x000fc4000000121b */
[----:B------:R-:W-:Y:S02]  /*08a0*/  MOV R54, R27 ;  /* 0x0000001b00367202 */ /* 0x000fe40000000f00 */
[----:B0-----:R-:W-:Y:S02]  /*08b0*/  SHF.R.U32.HI R60, RZ, 0x10, R27 ;  /* 0x00000010ff3c7819 */ /* 0x001fe4000001161b */
[--C-:B------:R-:W-:Y:S01]  /*08c0*/  SHF.R.U64 R25, R42, 0x10, R43.reuse ;  /* 0x000000102a197819 */ /* 0x100fe2000000122b */
[----:B---3--:R-:W-:Y:S01]  /*08d0*/  HADD2.F32 R123, -RZ, R45.H0_H0 ;  /* 0x2000002dff7b7230 */ /* 0x008fe20000004100 */
[----:B------:R-:W-:Y:S02]  /*08e0*/  SHF.R.U32.HI R27, RZ, 0x10, R43 ;  /* 0x00000010ff1b7819 */ /* 0x000fe4000001162b */
[--C-:B------:R-:W-:Y:S01]  /*08f0*/  SHF.R.U64 R126, R44, 0x10, R45.reuse ;  /* 0x000000102c7e7819 */ /* 0x100fe2000000122d */
[----:B------:R-:W-:Y:S01]  /*0900*/  HADD2.F32 R121, -RZ, R48.H0_H0 ;  /* 0x20000030ff797230 */ /* 0x000fe20000004100 */
[----:B------:R-:W-:Y:S01]  /*0910*/  SHF.R.U32.HI R139, RZ, 0x10, R45 ;  /* 0x00000010ff8b7819 */ /* 0x000fe2000001162d */
[----:B------:R-:W-:Y:S01]  /*0920*/  HADD2.F32 R42, -RZ, R42.H0_H0 ;  /* 0x2000002aff2a7230 */ /* 0x000fe20000004100 */
[----:B------:R-:W-:Y:S01]  /*0930*/  SHF.R.U64 R45, R48, 0x10, R49 ;  /* 0x00000010302d7819 */ /* 0x000fe20000001231 */
[----:B------:R-:W-:Y:S01]  /*0940*/  HADD2.F32 R43, -RZ, R43.H0_H0 ;  /* 0x2000002bff2b7230 */ /* 0x000fe20000004100 */
[----:B------:R-:W-:Y:S01]  /*0950*/  FSEL R48, R119, RZ, !P4 ;  /* 0x000000ff77307208 */ /* 0x000fe20006000000 */
[----:B------:R-:W-:Y:S01]  /*0960*/  HADD2.F32 R25, -RZ, R25.H0_H0 ;  /* 0x20000019ff197230 */ /* 0x000fe20000004100 */
[----:B------:R-:W-:Y:S01]  /*0970*/  MOV R53, R40 ;  /* 0x0000002800357202 */ /* 0x000fe20000000f00 */
[----:B------:R-:W-:Y:S01]  /*0980*/  HADD2.F32 R27, -RZ, R27.H0_H0 ;  /* 0x2000001bff1b7230 */ /* 0x000fe20000004100 */
[----:B------:R-:W-:Y:S01]  /*0990*/  SHF.R.U64 R52, R40, 0x10, R41 ;  /* 0x0000001028347819 */ /* 0x000fe20000001229 */
[----:B------:R-:W-:Y:S01]  /*09a0*/  HADD2.F32 R137, -RZ, R44.H0_H0 ;  /* 0x2000002cff897230 */ /* 0x000fe20000004100 */
[----:B------:R-:W-:-:S02]  /*09b0*/  MOV R124, R24 ;  /* 0x00000018007c7202 */ /* 0x000fc40000000f00 */
[----:B------:R-:W-:Y:S02]  /*09c0*/  SHF.R.U64 R135, R46, 0x10, R47 ;  /* 0x000000102e877819 */ /* 0x000fe4000000122f */
[----:B------:R-:W-:Y:S02]  /*09d0*/  MOV R58, R30 ;  /* 0x0000001e003a7202 */ /* 0x000fe40000000f00 */
[----:B------:R-:W-:Y:S01]  /*09e0*/  SHF.R.U64 R55, R30, 0x10, R31 ;  /* 0x000000101e377819 */ /* 0x000fe2000000121f */
[----:B------:R-:W-:Y:S01]  /*09f0*/  HADD2.F32 R40, -RZ, R51.H0_H0 ;  /* 0x20000033ff287230 */ /* 0x000fe20000004100 */
[----:B------:R-:W-:Y:S02]  /*0a00*/  MOV R30, R41 ;  /* 0x00000029001e7202 */ /* 0x000fe40000000f00 */
[----:B------:R-:W-:Y:S01]  /*0a10*/  SHF.R.U32.HI R127, RZ, 0x10, R41 ;  /* 0x00000010ff7f7819 */ /* 0x000fe20000011629 */
[----:B------:R-:W-:Y:S01]  /*0a20*/  FADD.FTZ R41, -R48, R42 ;  /* 0x0000002a30297221 */ /* 0x000fe20000010100 */
[----:B------:R-:W-:Y:S01]  /*0a30*/  SHF.R.U32.HI R44, RZ, 0x10, R51 ;  /* 0x00000010ff2c7819 */ /* 0x000fe20000011633 */
[----:B------:R-:W-:Y:S01]  /*0a40*/  HADD2.F32 R125, -RZ, R46.H0_H0 ;  /* 0x2000002eff7d7230 */ /* 0x000fe20000004100 */
[----:B------:R-:W-:Y:S01]  /*0a50*/  SHF.R.U32.HI R59, RZ, 0x10, R49 ;  /* 0x00000010ff3b7819 */ /* 0x000fe20000011631 */
[----:B------:R-:W-:-:S02]  /*0a60*/  HADD2.F32 R61, -RZ, R49.H0_H0 ;  /* 0x20000031ff3d7230 */ /* 0x000fc40000004100 */
[C---:B------:R-:W-:Y:S01]  /*0a70*/  FADD.FTZ R43, -R48.reuse, R43 ;  /* 0x0000002b302b7221 */ /* 0x040fe20000010100 */
[----:B------:R-:W-:Y:S01]  /*0a80*/  SHF.R.U32.HI R46, RZ, 0x10, R47 ;  /* 0x00000010ff2e7819 */ /* 0x000fe2000001162f */
[----:B------:R-:W-:Y:S02]  /*0a90*/  HADD2.F32 R131, -RZ, R47.H0_H0 ;  /* 0x2000002fff837230 */ /* 0x000fe40000004100 */
[C---:B------:R-:W-:Y:S01]  /*0aa0*/  FADD.FTZ R49, -R48.reuse, R25 ;  /* 0x0000001930317221 */ /* 0x040fe20000010100 */
[C---:B------:R-:W-:Y:S01]  /*0ab0*/  FADD.FTZ R129, -R48.reuse, R27 ;  /* 0x0000001b30817221 */ /* 0x040fe20000010100 */
[----:B------:R-:W-:Y:S02]  /*0ac0*/  HADD2.F32 R25, -RZ, R126.H0_H0 ;  /* 0x2000007eff197230 */ /* 0x000fe40000004100 */
[----:B------:R-:W-:Y:S01]  /*0ad0*/  FADD.FTZ R27, -R48, R40 ;  /* 0x00000028301b7221 */ /* 0x000fe20000010100 */
[----:B------:R-:W-:Y:S01]  /*0ae0*/  HADD2.F32 R135, -RZ, R135.H0_H0 ;  /* 0x20000087ff877230 */ /* 0x000fe20000004100 */
[----:B------:R-:W-:Y:S01]  /*0af0*/  MOV R118, R26 ;  /* 0x0000001a00767202 */ /* 0x000fe20000000f00 */
[----:B------:R-:W-:-:S02]  /*0b00*/  HADD2.F32 R47, -RZ, R124.H0_H0 ;  /* 0x2000007cff2f7230 */ /* 0x000fc40000004100 */
[----:B------:R-:W-:Y:S02]  /*0b10*/  HADD2.F32 R42, -RZ, R0.H0_H0 ;  /* 0x20000000ff2a7230 */ /* 0x000fe40000004100 */
[C---:B------:R-:W-:Y:S01]  /*0b20*/  FMUL.FTZ R0, R112.reuse, R41 ;  /* 0x0000002970007220 */ /* 0x040fe20000410000 */
[----:B------:R-:W-:Y:S01]  /*0b30*/  HADD2.F32 R119, -RZ, R45.H0_H0 ;  /* 0x2000002dff777230 */ /* 0x000fe20000004100 */
[----:B------:R-:W-:Y:S01]  /*0b40*/  MOV R26, R28 ;  /* 0x0000001c001a7202 */ /* 0x000fe20000000f00 */
[----:B------:R-:W-:Y:S02]  /*0b50*/  HADD2.F32 R40, -RZ, R44.H0_H0 ;  /* 0x2000002cff287230 */ /* 0x000fe40000004100 */
[----:B------:R-:W-:Y:S01]  /*0b60*/  FMUL.FTZ R45, R112, R43 ;  /* 0x0000002b702d7220 */ /* 0x000fe20000410000 */
[----:B------:R-:W-:Y:S01]  /*0b70*/  HADD2.F32 R122, -RZ, R122.H0_H0 ;  /* 0x2000007aff7a7230 */ /* 0x000fe20000004100 */
[----:B------:R-:W-:Y:S01]  /*0b80*/  SHF.R.U64 R28, R28, 0x10, R29 ;  /* 0x000000101c1c7819 */ /* 0x000fe2000000121d */
[----:B------:R-:W-:Y:S01]  /*0b90*/  FMUL.FTZ R43, R112, R129 ;  /* 0x00000081702b7220 */ /* 0x000fe20000410000 */
[C---:B------:R-:W-:Y:S01]  /*0ba0*/  FADD.FTZ R125, -R48.reuse, R125 ;  /* 0x0000007d307d7221 */ /* 0x040fe20000010100 */
[C---:B------:R-:W-:Y:S01]  /*0bb0*/  FADD.FTZ R137, -R48.reuse, R137 ;  /* 0x0000008930897221 */ /* 0x040fe20000010100 */
[C---:B------:R-:W-:Y:S01]  /*0bc0*/  FADD.FTZ R141, -R48.reuse, R25 ;  /* 0x00000019308d7221 */ /* 0x040fe20000010100 */
[----:B------:R-:W-:Y:S01]  /*0bd0*/  FADD.FTZ R135, -R48, R135 ;  /* 0x0000008730877221 */ /* 0x000fe20000010100 */
[----:B------:R-:W-:Y:S01]  /*0be0*/  FADD.FTZ R102, R47, R102 ;  /* 0x000000662f667221 */ /* 0x000fe20000010000 */
[----:B------:R-:W-:Y:S01]  /*0bf0*/  FFMA.FTZ R103, R0, R47, R103 ;  /* 0x0000002f00677223 */ /* 0x000fe20000010067 */
[----:B------:R-:W-:Y:S01]  /*0c00*/  FMUL.FTZ R49, R112, R49 ;  /* 0x0000003170317220 */ /* 0x000fe20000410000 */
[----:B------:R-:W-:Y:S01]  /*0c10*/  MOV R24, R29 ;  /* 0x0000001d00187202 */ /* 0x000fe20000000f00 */
[----:B------:R-:W-:Y:S01]  /*0c20*/  FADD.FTZ R25, -R48, R40 ;  /* 0x0000002830197221 */ /* 0x000fe20000010100 */
[----:B------:R-:W-:Y:S01]  /*0c30*/  FMUL.FTZ R47, R20, R47 ;  /* 0x0000002f142f7220 */ /* 0x000fe20000410000 */
[----:B-1----:R-:W-:Y:S01]  /*0c40*/  SHF.R.U32.HI R57, RZ, 0x10, R29 ;  /* 0x00000010ff397819 */ /* 0x002fe2000001161d */
[----:B------:R-:W-:Y:S01]  /*0c50*/  FADD.FTZ R95, R122, R95 ;  /* 0x0000005f7a5f7221 */ /* 0x000fe20000010000 */
[-C--:B------:R-:W-:Y:S01]  /*0c60*/  FFMA.FTZ R96, R43, R122.reuse, R96 ;  /* 0x0000007a2b607223 */ /* 0x080fe20000010060 */
[----:B------:R-:W-:Y:S01]  /*0c70*/  FMUL.FTZ R40, R23, R122 ;  /* 0x0000007a17287220 */ /* 0x000fe20000410000 */
[----:B------:R-:W-:Y:S01]  /*0c80*/  SHF.R.U64 R29, R50, 0x10, R51 ;  /* 0x00000010321d7819 */ /* 0x000fe20000001233 */
[----:B------:R-:W-:-:S02]  /*0c90*/  HADD2.F32 R44, -RZ, R118.H0_H0 ;  /* 0x20000076ff2c7230 */ /* 0x000fc40000004100 */
[----:B------:R-:W-:Y:S01]  /*0ca0*/  FMUL.FTZ R122, R112, R125 ;  /* 0x0000007d707a7220 */ /* 0x000fe20000410000 */
[----:B------:R-:W-:Y:S01]  /*0cb0*/  HADD2.F32 R28, -RZ, R28.H0_H0 ;  /* 0x2000001cff1c7230 */ /* 0x000fe20000004100 */
[----:B------:R-:W-:Y:S01]  /*0cc0*/  MOV R56, R31 ;  /* 0x0000001f00387202 */ /* 0x000fe20000000f00 */
[----:B------:R-:W-:Y:S01]  /*0cd0*/  HADD2.F32 R51, -RZ, R46.H0_H0 ;  /* 0x2000002eff337230 */ /* 0x000fe20000004100 */
[----:B------:R-:W-:Y:S01]  /*0ce0*/  SHF.R.U32.HI R117, RZ, 0x10, R31 ;  /* 0x00000010ff757819 */ /* 0x000fe2000001161f */
[----:B------:R-:W-:Y:S02]  /*0cf0*/  HADD2.F32 R120, -RZ, R120.H0_H0 ;  /* 0x20000078ff787230 */ /* 0x000fe40000004100 */
[----:B------:R-:W-:Y:S01]  /*0d00*/  FADD.FTZ R99, R42, R99 ;  /* 0x000000632a637221 */ /* 0x000fe20000010000 */
[----:B------:R-:W-:Y:S01]  /*0d10*/  FFMA.FTZ R100, R49, R42, R100 ;  /* 0x0000002a31647223 */ /* 0x000fe20000010064 */
[C---:B------:R-:W-:Y:S01]  /*0d20*/  FMUL.FTZ R118, R112.reuse, R137 ;  /* 0x0000008970767220 */ /* 0x040fe20000410000 */
[----:B------:R-:W-:Y:S01]  /*0d30*/  FMUL.FTZ R125, R112, R135 ;  /* 0x00000087707d7220 */ /* 0x000fe20000410000 */
[----:B------:R-:W-:-:S02]  /*0d40*/  HADD2.F32 R31, -RZ, R50.H0_H0 ;  /* 0x20000032ff1f7230 */ /* 0x000fc40000004100 */
[----:B------:R-:W-:Y:S01]  /*0d50*/  FMUL.FTZ R42, R21, R42 ;  /* 0x0000002a152a7220 */ /* 0x000fe20000410000 */
[----:B------:R-:W-:Y:S02]  /*0d60*/  HADD2.F32 R46, -RZ, R26.H0_H0 ;  /* 0x2000001aff2e7230 */ /* 0x000fe40000004100 */
[----:B------:R-:W-:Y:S01]  /*0d70*/  FADD.FTZ R137, RZ, R47 ;  /* 0x0000002fff897221 */ /* 0x000fe20000010000 */
[----:B------:R-:W-:Y:S02]  /*0d80*/  HADD2.F32 R50, -RZ, R24.H0_H0 ;  /* 0x20000018ff327230 */ /* 0x000fe40000004100 */
[----:B------:R-:W-:Y:S01]  /*0d90*/  FFMA.FTZ R26, R0, R47, RZ ;  /* 0x0000002f001a7223 */ /* 0x000fe200000100ff */
[----:B------:R-:W-:Y:S02]  /*0da0*/  HADD2.F32 R24, -RZ, R53.H0_H0 ;  /* 0x20000035ff187230 */ /* 0x000fe40000004100 */
[----:B------:R-:W-:Y:S01]  /*0db0*/  FADD.FTZ R82, R28, R82 ;  /* 0x000000521c527221 */ /* 0x000fe20000010000 */
[-C--:B------:R-:W-:Y:S01]  /*0dc0*/  FFMA.FTZ R66, R125, R28.reuse, R66 ;  /* 0x0000001c7d427223 */ /* 0x080fe20000010042 */
[----:B------:R-:W-:Y:S01]  /*0dd0*/  FMUL.FTZ R53, R13, R28 ;  /* 0x0000001c0d357220 */ /* 0x000fe20000410000 */
[----:B------:R-:W-:Y:S01]  /*0de0*/  FMUL.FTZ R41, R22, R120 ;  /* 0x0000007816297220 */ /* 0x000fe20000410000 */
[----:B------:R-:W-:Y:S01]  /*0df0*/  FADD.FTZ R28, R137, R42 ;  /* 0x0000002a891c7221 */ /* 0x000fe20000010000 */
[----:B------:R-:W-:Y:S01]  /*0e00*/  FFMA.FTZ R26, R49, R42, R26 ;  /* 0x0000002a311a7223 */ /* 0x000fe2000001001a */
[----:B------:R-:W-:-:S02]  /*0e10*/  FADD.FTZ R131, -R48, R131 ;  /* 0x0000008330837221 */ /* 0x000fc40000010100 */
[----:B------:R-:W-:Y:S01]  /*0e20*/  FADD.FTZ R135, R28, R41 ;  /* 0x000000291c877221 */ /* 0x000fe20000010000 */
[----:B------:R-:W-:Y:S01]  /*0e30*/  FFMA.FTZ R26, R45, R41, R26 ;  /* 0x000000292d1a7223 */ /* 0x000fe2000001001a */
[----:B------:R-:W-:Y:S01]  /*0e40*/  FADD.FTZ R51, -R48, R51 ;  /* 0x0000003330337221 */ /* 0x000fe20000010100 */
[----:B------:R-:W-:Y:S02]  /*0e50*/  HADD2.F32 R116, -RZ, R116.H0_H0 ;  /* 0x20000074ff747230 */ /* 0x000fe40000004100 */
[----:B------:R-:W-:Y:S01]  /*0e60*/  FADD.FTZ R135, R135, R40 ;  /* 0x0000002887877221 */ /* 0x000fe20000010000 */
[----:B------:R-:W-:Y:S02]  /*0e70*/  HADD2.F32 R128, -RZ, R58.H0_H0 ;  /* 0x2000003aff807230 */ /* 0x000fe40000004100 */
[----:B------:R-:W-:Y:S01]  /*0e80*/  FMUL.FTZ R58, R16, R44 ;  /* 0x0000002c103a7220 */ /* 0x000fe20000410000 */
[----:B------:R-:W-:Y:S02]  /*0e90*/  HADD2.F32 R139, -RZ, R139.H0_H0 ;  /* 0x2000008bff8b7230 */ /* 0x000fe40000004100 */
[----:B------:R-:W-:Y:S01]  /*0ea0*/  FMUL.FTZ R124, R112, R131 ;  /* 0x00000083707c7220 */ /* 0x000fe20000410000 */
[----:B------:R-:W-:-:S02]  /*0eb0*/  HADD2.F32 R59, -RZ, R59.H0_H0 ;  /* 0x2000003bff3b7230 */ /* 0x000fc40000004100 */
[----:B------:R-:W-:Y:S01]  /*0ec0*/  FFMA.FTZ R137, R43, R40, R26 ;  /* 0x000000282b897223 */ /* 0x000fe2000001001a */
[----:B------:R-:W-:Y:S02]  /*0ed0*/  HADD2.F32 R29, -RZ, R29.H0_H0 ;  /* 0x2000001dff1d7230 */ /* 0x000fe40000004100 */
[----:B------:R-:W-:Y:S01]  /*0ee0*/  FMUL.FTZ R131, R112, R51 ;  /* 0x0000003370837220 */ /* 0x000fe20000410000 */
[----:B------:R-:W-:Y:S02]  /*0ef0*/  HADD2.F32 R126, -RZ, R57.H0_H0 ;  /* 0x20000039ff7e7230 */ /* 0x000fe40000004100 */
[----:B------:R-:W-:Y:S01]  /*0f00*/  FADD.FTZ R121, -R48, R121 ;  /* 0x0000007930797221 */ /* 0x000fe20000010100 */
[----:B------:R-:W-:Y:S02]  /*0f10*/  HADD2.F32 R54, -RZ, R54.H0_H0 ;  /* 0x20000036ff367230 */ /* 0x000fe40000004100 */
[----:B------:R-:W-:Y:S01]  /*0f20*/  FMUL.FTZ R57, R17, R116 ;  /* 0x0000007411397220 */ /* 0x000fe20000410000 */
[----:B------:R-:W-:-:S02]  /*0f30*/  HADD2.F32 R133, -RZ, R117.H0_H0 ;  /* 0x20000075ff857230 */ /* 0x000fc40000004100 */
[----:B------:R-:W-:Y:S01]  /*0f40*/  FADD.FTZ R26, R135, R58 ;  /* 0x0000003a871a7221 */ /* 0x000fe20000010000 */
[----:B------:R-:W-:Y:S01]  /*0f50*/  FADD.FTZ R123, -R48, R123 ;  /* 0x0000007b307b7221 */ /* 0x000fe20000010100 */
[----:B------:R-:W-:Y:S01]  /*0f60*/  FMUL.FTZ R117, R112, R141 ;  /* 0x0000008d70757220 */ /* 0x000fe20000410000 */
[----:B------:R-:W-:Y:S01]  /*0f70*/  FFMA.FTZ R28, R118, R58, R137 ;  /* 0x0000003a761c7223 */ /* 0x000fe20000010089 */
[C---:B------:R-:W-:Y:S01]  /*0f80*/  FADD.FTZ R61, -R48.reuse, R61 ;  /* 0x0000003d303d7221 */ /* 0x040fe20000010100 */
[C---:B------:R-:W-:Y:S01]  /*0f90*/  FADD.FTZ R31, -R48.reuse, R31 ;  /* 0x0000001f301f7221 */ /* 0x040fe20000010100 */
[C---:B------:R-:W-:Y:S01]  /*0fa0*/  FADD.FTZ R139, -R48.reuse, R139 ;  /* 0x0000008b308b7221 */ /* 0x040fe20000010100 */
[C---:B------:R-:W-:Y:S01]  /*0fb0*/  FADD.FTZ R119, -R48.reuse, R119 ;  /* 0x0000007730777221 */ /* 0x040fe20000010100 */
[C---:B------:R-:W-:Y:S01]  /*0fc0*/  FADD.FTZ R59, -R48.reuse, R59 ;  /* 0x0000003b303b7221 */ /* 0x040fe20000010100 */
[----:B------:R-:W-:Y:S01]  /*0fd0*/  FADD.FTZ R29, -R48, R29 ;  /* 0x0000001d301d7221 */ /* 0x000fe20000010100 */
[----:B------:R-:W-:Y:S01]  /*0fe0*/  FADD.FTZ R84, R126, R84 ;  /* 0x000000547e547221 */ /* 0x000fe20000010000 */
[-C--:B------:R-:W-:Y:S01]  /*0ff0*/  FFMA.FTZ R68, R131, R126.reuse, R68 ;  /* 0x0000007e83447223 */ /* 0x080fe20000010044 */
[----:B------:R-:W-:Y:S01]  /*1000*/  FMUL.FTZ R51, R15, R126 ;  /* 0x0000007e0f337220 */ /* 0x000fe20000410000 */
[----:B------:R-:W-:-:S02]  /*1010*/  HADD2.F32 R60, -RZ, R60.H0_H0 ;  /* 0x2000003cff3c7230 */ /* 0x000fc40000004100 */
[----:B------:R-:W-:Y:S01]  /*1020*/  FMUL.FTZ R126, R112, R121 ;  /* 0x00000079707e7220 */ /* 0x000fe20000410000 */
[----:B------:R-:W-:Y:S02]  /*1030*/  HADD2.F32 R48, -RZ, R56.H0_H0 ;  /* 0x20000038ff307230 */ /* 0x000fe40000004100 */
[----:B------:R-:W-:Y:S01]  /*1040*/  FADD.FTZ R97, R120, R97 ;  /* 0x0000006178617221 */ /* 0x000fe20000010000 */
[----:B------:R-:W-:Y:S01]  /*1050*/  FFMA.FTZ R98, R45, R120, R98 ;  /* 0x000000782d627223 */ /* 0x000fe20000010062 */
[----:B------:R-:W-:Y:S01]  /*1060*/  FMUL.FTZ R56, R18, R54 ;  /* 0x0000003612387220 */ /* 0x000fe20000410000 */
[----:B------:R-:W-:Y:S01]  /*1070*/  FADD.FTZ R121, R26, R57 ;  /* 0x000000391a797221 */ /* 0x000fe20000010000 */
[C---:B------:R-:W-:Y:S01]  /*1080*/  FMUL.FTZ R120, R112.reuse, R123 ;  /* 0x0000007b70787220 */ /* 0x040fe20000410000 */
        /* <DEDUP_REMOVED lines=16> */
[-C--:B------:R-:W-:Y:S01]  /*1190*/  FFMA.FTZ R71, R126, R128.reuse, R71 ;  /* 0x000000807e477223 */ /* 0x080fe20000010047 */
[----:B------:R-:W-:Y:S01]  /*11a0*/  FMUL.FTZ R44, R8, R128 ;  /* 0x00000080082c7220 */ /* 0x000fe20000410000 */
[----:B------:R-:W-:-:S02]  /*11b0*/  HADD2.F32 R129, -RZ, R52.H0_H0 ;  /* 0x20000034ff817230 */ /* 0x000fc40000004100 */
[----:B------:R-:W-:Y:S01]  /*11c0*/  FMUL.FTZ R128, R112, R61 ;  /* 0x0000003d70807220 */ /* 0x000fe20000410000 */
[----:B------:R-:W-:Y:S01]  /*11d0*/  FMUL.FTZ R52, R14, R50 ;  /* 0x000000320e347220 */ /* 0x000fe20000410000 */
[----:B------:R-:W-:Y:S01]  /*11e0*/  FADD.FTZ R61, R26, R53 ;  /* 0x000000351a3d7221 */ /* 0x000fe20000010000 */
[----:B------:R-:W-:Y:S01]  /*11f0*/  FFMA.FTZ R135, R125, R53, R28 ;  /* 0x000000357d877223 */ /* 0x000fe2000001001c */
[----:B------:R-:W-:Y:S02]  /*1200*/  FMUL.FTZ R119, R112, R119 ;  /* 0x0000007770777220 */ /* 0x000fe40000410000 */
        /* <DEDUP_REMOVED lines=38> */
[----:B------:R-:W-:Y:S02]  /*1470*/  HADD2.F32 R127, -RZ, R127.H0_H0 ;  /* 0x2000007fff7f7230 */ /* 0x000fe40000004100 */
        /* <DEDUP_REMOVED lines=36> */
.L_x_6280:
        /* <DEDUP_REMOVED lines=13> */
.L_x_6263:
        /* <DEDUP_REMOVED lines=23> */
[----:B-----5:R-:W-:-:S03]  /*1900*/  @P1 MOV R24, R2 ;  /* 0x0000000200181202 */ /* 0x020fc60000000f00 */
[----:B------:R-:W-:-:S05]  /*1910*/  FSEL R29, R30, RZ, !P4 ;  /* 0x000000ff1e1d7208 */ /* 0x000fca0006000000 */
[-CC-:B------:R-:W-:Y:S01]  /*1920*/  FFMA.FTZ R0, R0, R134.reuse, R29.reuse ;  /* 0x0000008600007223 */ /* 0x180fe2000001001d */
[-CC-:B------:R-:W-:Y:S01]  /*1930*/  FFMA.FTZ R27, R49, R134.reuse, R29.reuse ;  /* 0x00000086311b7223 */ /* 0x180fe2000001001d */
[-CC-:B------:R-:W-:Y:S01]  /*1940*/  FFMA.FTZ R26, R45, R134.reuse, R29.reuse ;  /* 0x000000862d1a7223 */ /* 0x180fe2000001001d */
[-C--:B------:R-:W-:Y:S01]  /*1950*/  FFMA.FTZ R31, R118, R134.reuse, R29 ;  /* 0x00000086761f7223 */ /* 0x080fe2000001001d */
[----:B------:R-:W-:Y:S01]  /*1960*/  FADD.FTZ R25, R47, -R0 ;  /* 0x800000002f197221 */ /* 0x000fe20000010000 */
[----:B------:R-:W-:Y:S01]  /*1970*/  @P1 HADD2.F32 R0, -RZ, R24.H0_H0 ;  /* 0x20000018ff001230 */ /* 0x000fe20000004100 */
[----:B------:R-:W-:Y:S01]  /*1980*/  @P1 SHF.R.U64 R24, R2, 0x10, R3 ;  /* 0x0000001002181819 */ /* 0x000fe20000001203 */
[----:B------:R-:W-:Y:S01]  /*1990*/  FADD.FTZ R27, R42, -R27 ;  /* 0x8000001b2a1b7221 */ /* 0x000fe20000010000 */
[C---:B------:R-:W-:Y:S01]  /*19a0*/  FMUL.FTZ R25, R112.reuse, R25 ;  /* 0x0000001970197220 */ /* 0x040fe20000410000 */
[-CC-:B------:R-:W-:Y:S01]  /*19b0*/  FFMA.FTZ R28, R117, R134.reuse, R29.reuse ;  /* 0x00000086751c7223 */ /* 0x180fe2000001001d */
[-CC-:B------:R-:W-:Y:S01]  /*19c0*/  FFMA.FTZ R30, R123, R134.reuse, R29.reuse ;  /* 0x000000867b1e7223 */ /* 0x180fe2000001001d */
[----:B------:R-:W-:Y:S01]  /*19d0*/  FMUL.FTZ R27, R112, R27 ;  /* 0x0000001b701b7220 */ /* 0x000fe20000410000 */
[----:B------:R-:W-:Y:S01]  /*19e0*/  @P1 FADD.FTZ R25, R25, R0 ;  /* 0x0000000019191221 */ /* 0x000fe20000010000 */
[----:B------:R-:W-:Y:S01]  /*19f0*/  @P1 HADD2.F32 R0, -RZ, R24.H0_H0 ;  /* 0x20000018ff001230 */ /* 0x000fe20000004100 */
[----:B------:R-:W-:Y:S01]  /*1a00*/  @P1 MOV R24, R3 ;  /* 0x0000000300181202 */ /* 0x000fe20000000f00 */
        /* <DEDUP_REMOVED lines=15> */
[----:B------:R-:W-:Y:S01]  /*1b00*/  @P1 FADD.FTZ R27, R27, R0 ;  /* 0x000000001b1b1221 */ /* 0x000fe20000010000 */
[----:B------:R-:W-:Y:S01]  /*1b10*/  @P1 HADD2.F32 R0, -RZ, R24.H0_H0 ;  /* 0x20000018ff001230 */ /* 0x000fe20000004100 */
[----:B------:R-:W-:Y:S01]  /*1b20*/  @P1 SHF.R.U32.HI R24, RZ, 0x10, R3 ;  /* 0x00000010ff181819 */ /* 0x000fe20000011603 */
[----:B------:R-:W-:Y:S01]  /*1b30*/  FMUL.FTZ R29, R112, R29 ;  /* 0x0000001d701d7220 */ /* 0x000fe20000410000 */
[----:B------:R-:W-:Y:S01]  /*1b40*/  FADD.FTZ R45, R58, -R31 ;  /* 0x8000001f3a2d7221 */ /* 0x000fe20000010000 */
[----:B------:R-:W-:Y:S01]  /*1b50*/  FADD.FTZ R55, R55, -R30 ;  /* 0x8000001e37377221 */ /* 0x000fe20000010000 */
[----:B------:R-:W-:Y:S01]  /*1b60*/  @P1 SHF.R.U64 R30, R32, 0x10, R33 ;  /* 0x00000010201e1819 */ /* 0x000fe20000001221 */
[----:B------:R-:W-:Y:S01]  /*1b70*/  @P1 FADD.FTZ R29, R29, R0 ;  /* 0x000000001d1d1221 */ /* 0x000fe20000010000 */
[----:B------:R-:W-:Y:S01]  /*1b80*/  @P1 HADD2.F32 R0, -RZ, R24.H0_H0 ;  /* 0x20000018ff001230 */ /* 0x000fe20000004100 */
[----:B------:R-:W-:Y:S01]  /*1b90*/  @P1 MOV R24, R32 ;  /* 0x0000002000181202 */ /* 0x000fe20000000f00 */
[----:B------:R-:W-:Y:S01]  /*1ba0*/  FMUL.FTZ R45, R112, R45 ;  /* 0x0000002d702d7220 */ /* 0x000fe20000410000 */
[----:B------:R-:W-:Y:S01]  /*1bb0*/  FADD.FTZ R57, R57, -R28 ;  /* 0x8000001c39397221 */ /* 0x000fe20000010000 */
[----:B------:R-:W-:Y:S01]  /*1bc0*/  @P1 MOV R26, R33 ;  /* 0x00000021001a1202 */ /* 0x000fe20000000f00 */
[----:B------:R-:W-:Y:S01]  /*1bd0*/  FADD.FTZ R117, R56, -R117 ;  /* 0x8000007538757221 */ /* 0x000fe20000010000 */
[----:B------:R-:W-:-:S02]  /*1be0*/  @P1 HADD2.F32 R24, -RZ, R24.H0_H0 ;  /* 0x20000018ff181230 */ /* 0x000fc40000004100 */
[----:B------:R-:W-:Y:S01]  /*1bf0*/  FMUL.FTZ R57, R112, R57 ;  /* 0x0000003970397220 */ /* 0x000fe20000410000 */
[----:B------:R-:W-:Y:S01]  /*1c00*/  FADD.FTZ R43, R40, -R43 ;  /* 0x8000002b282b7221 */ /* 0x000fe20000010000 */
[----:B------:R-:W-:Y:S01]  /*1c10*/  FADD.FTZ R137, R50, -R119 ;  /* 0x8000007732897221 */ /* 0x000fe20000010000 */
[C---:B------:R-:W-:Y:S01]  /*1c20*/  FMUL.FTZ R119, R112.reuse, R117 ;  /* 0x0000007570777220 */ /* 0x040fe20000410000 */
[----:B------:R-:W-:Y:S01]  /*1c30*/  @P1 FADD.FTZ R45, R45, R24 ;  /* 0x000000182d2d1221 */ /* 0x000fe20000010000 */
[----:B------:R-:W-:Y:S01]  /*1c40*/  @P1 HADD2.F32 R24, -RZ, R30.H0_H0 ;  /* 0x2000001eff181230 */ /* 0x000fe20000004100 */
[----:B------:R-:W-:Y:S01]  /*1c50*/  @P1 SHF.R.U32.HI R40, RZ, 0x10, R33 ;  /* 0x00000010ff281819 */ /* 0x000fe20000011621 */
[----:B------:R-:W-:Y:S01]  /*1c60*/  FMUL.FTZ R117, R112, R55 ;  /* 0x0000003770757220 */ /* 0x000fe20000410000 */
[----:B------:R-:W-:Y:S01]  /*1c70*/  @P1 MOV R30, R34 ;  /* 0x00000022001e1202 */ /* 0x000fe20000000f00 */
[----:B------:R-:W-:Y:S01]  /*1c80*/  FADD.FTZ R125, R54, -R123 ;  /* 0x8000007b367d7221 */ /* 0x000fe20000010000 */
[----:B------:R-:W-:Y:S01]  /*1c90*/  @P1 FADD.FTZ R57, R57, R24 ;  /* 0x0000001839391221 */ /* 0x000fe20000010000 */
[----:B------:R-:W-:Y:S01]  /*1ca0*/  @P1 HADD2.F32 R24, -RZ, R26.H0_H0 ;  /* 0x2000001aff181230 */ /* 0x000fe20000004100 */
[----:B------:R-:W-:Y:S01]  /*1cb0*/  @P1 SHF.R.U64 R42, R34, 0x10, R35 ;  /* 0x00000010222a1819 */ /* 0x000fe20000001223 */
[----:B------:R-:W-:Y:S01]  /*1cc0*/  FMUL.FTZ R55, R112, R125 ;  /* 0x0000007d70377220 */ /* 0x000fe20000410000 */
[----:B------:R-:W-:Y:S01]  /*1cd0*/  FADD.FTZ R53, R53, -R114 ;  /* 0x8000007235357221 */ /* 0x000fe20000010000 */
[----:B------:R-:W-:Y:S01]  /*1ce0*/  FADD.FTZ R51, R51, -R118 ;  /* 0x8000007633337221 */ /* 0x000fe20000010000 */
[----:B------:R-:W-:Y:S01]  /*1cf0*/  @P1 FADD.FTZ R119, R119, R24 ;  /* 0x0000001877771221 */ /* 0x000fe20000010000 */
[----:B------:R-:W-:-:S02]  /*1d00*/  @P1 HADD2.F32 R24, -RZ, R40.H0_H0 ;  /* 0x20000028ff181230 */ /* 0x000fc40000004100 */
[----:B------:R-:W-:Y:S01]  /*1d10*/  FADD.FTZ R47, R48, -R47 ;  /* 0x8000002f302f7221 */ /* 0x000fe20000010000 */
[----:B------:R-:W-:Y:S01]  /*1d20*/  FADD.FTZ R141, R59, -R130 ;  /* 0x800000823b8d7221 */ /* 0x000fe20000010000 */
[----:B------:R-:W-:Y:S01]  /*1d30*/  @P1 MOV R40, R35 ;  /* 0x0000002300281202 */ /* 0x000fe20000000f00 */
[----:B------:R-:W-:Y:S01]  /*1d40*/  FMUL.FTZ R59, R112, R53 ;  /* 0x00000035703b7220 */ /* 0x000fe20000410000 */
[----:B------:R-:W-:Y:S01]  /*1d50*/  @P1 FADD.FTZ R117, R117, R24 ;  /* 0x0000001875751221 */ /* 0x000fe20000010000 */
[----:B------:R-:W-:Y:S01]  /*1d60*/  @P1 HADD2.F32 R24, -RZ, R30.H0_H0 ;  /* 0x2000001eff181230 */ /* 0x000fe20000004100 */
[----:B------:R-:W-:Y:S01]  /*1d70*/  @P1 SHF.R.U64 R48, R36, 0x10, R37 ;  /* 0x0000001024301819 */ /* 0x000fe20000001225 */
[----:B------:R-:W-:Y:S01]  /*1d80*/  FMUL.FTZ R131, R112, R51 ;  /* 0x0000003370837220 */ /* 0x000fe20000410000 */
[----:B------:R-:W-:Y:S01]  /*1d90*/  FADD.FTZ R127, R52, -R127 ;  /* 0x8000007f347f7221 */ /* 0x000fe20000010000 */
[----:B------:R-:W-:Y:S01]  /*1da0*/  FADD.FTZ R139, R46, -R121 ;  /* 0x800000792e8b7221 */ /* 0x000fe20000010000 */
[----:B------:R-:W-:Y:S01]  /*1db0*/  @P1 FADD.FTZ R55, R55, R24 ;  /* 0x0000001837371221 */ /* 0x000fe20000010000 */
[----:B------:R-:W-:Y:S01]  /*1dc0*/  @P1 HADD2.F32 R24, -RZ, R42.H0_H0 ;  /* 0x2000002aff181230 */ /* 0x000fe20000004100 */
[----:B------:R-:W-:Y:S01]  /*1dd0*/  @P1 SHF.R.U32.HI R42, RZ, 0x10, R35 ;  /* 0x00000010ff2a1819 */ /* 0x000fe20000011623 */
[----:B------:R-:W-:Y:S01]  /*1de0*/  FMUL.FTZ R121, R112, R137 ;  /* 0x0000008970797220 */ /* 0x000fe20000410000 */
[----:B------:R-:W-:Y:S01]  /*1df0*/  FADD.FTZ R49, R44, -R49 ;  /* 0x800000312c317221 */ /* 0x000fe20000010000 */
[----:B------:R-:W-:Y:S01]  /*1e00*/  FMUL.FTZ R125, R112, R127 ;  /* 0x0000007f707d7220 */ /* 0x000fe20000410000 */
[----:B------:R-:W-:Y:S01]  /*1e10*/  @P1 FADD.FTZ R59, R59, R24 ;  /* 0x000000183b3b1221 */ /* 0x000fe20000010000 */
[----:B------:R-:W-:-:S02]  /*1e20*/  @P1 HADD2.F32 R42, -RZ, R42.H0_H0 ;  /* 0x2000002aff2a1230 */ /* 0x000fc40000004100 */
[C---:B------:R-:W-:Y:S01]  /*1e30*/  FMUL.FTZ R43, R112.reuse, R43 ;  /* 0x0000002b702b7220 */ /* 0x040fe20000410000 */
[----:B------:R-:W-:Y:S01]  /*1e40*/  @P1 HADD2.F32 R24, -RZ, R40.H0_H0 ;  /* 0x20000028ff181230 */ /* 0x000fe20000004100 */
[----:B------:R-:W-:Y:S01]  /*1e50*/  @P1 MOV R40, R36 ;  /* 0x0000002400281202 */ /* 0x000fe20000000f00 */
[----:B------:R-:W-:Y:S01]  /*1e60*/  FADD.FTZ R53, R61, -R132 ;  /* 0x800000843d357221 */ /* 0x000fe20000010000 */
[----:B------:R-:W-:Y:S01]  /*1e70*/  @P1 FADD.FTZ R131, R131, R42 ;  /* 0x0000002a83831221 */ /* 0x000fe20000010000 */
[----:B------:R-:W-:Y:S02]  /*1e80*/  @P1 HADD2.F32 R42, -RZ, R48.H0_H0 ;  /* 0x20000030ff2a1230 */ /* 0x000fe40000004100 */
[----:B------:R-:W-:Y:S01]  /*1e90*/  @P1 FADD.FTZ R125, R125, R24 ;  /* 0x000000187d7d1221 */ /* 0x000fe20000010000 */
[----:B------:R-:W-:Y:S02]  /*1ea0*/  @P1 HADD2.F32 R44, -RZ, R40.H0_H0 ;  /* 0x20000028ff2c1230 */ /* 0x000fe40000004100 */
[----:B------:R-:W-:Y:S01]  /*1eb0*/  FMUL.FTZ R61, R112, R49 ;  /* 0x00000031703d7220 */ /* 0x000fe20000410000 */
[----:B------:R-:W-:Y:S01]  /*1ec0*/  @P1 SHF.R.U32.HI R46, RZ, 0x10, R37 ;  /* 0x00000010ff2e1819 */ /* 0x000fe20000011625 */
[----:B------:R-:W-:Y:S01]  /*1ed0*/  @P1 FADD.FTZ R121, R121, R42 ;  /* 0x0000002a79791221 */ /* 0x000fe20000010000 */
[----:B------:R-:W-:Y:S01]  /*1ee0*/  @P1 MOV R42, R37 ;  /* 0x00000025002a1202 */ /* 0x000fe20000000f00 */
[-C--:B------:R-:W-:Y:S01]  /*1ef0*/  FMUL.FTZ R24, R59, R110.reuse ;  /* 0x0000006e3b187220 */ /* 0x080fe20000410000 */
[----:B------:R-:W-:Y:S01]  /*1f00*/  @P1 FADD.FTZ R43, R43, R0 ;  /* 0x000000002b2b1221 */ /* 0x000fe20000010000 */
[----:B------:R-:W-:Y:S01]  /*1f10*/  FMUL.FTZ R40, R125, R110 ;  /* 0x0000006e7d287220 */ /* 0x000fe20000410000 */
[----:B------:R-:W-:Y:S01]  /*1f20*/  @P1 FADD.FTZ R61, R61, R44 ;  /* 0x0000002c3d3d1221 */ /* 0x000fe20000010000 */
[----:B------:R-:W-:-:S02]  /*1f30*/  @P1 HADD2.F32 R42, -RZ, R42.H0_H0 ;  /* 0x2000002aff2a1230 */ /* 0x000fc40000004100 */
[-C--:B------:R-:W-:Y:S01]  /*1f40*/  FMUL.FTZ R28, R27, R110.reuse ;  /* 0x0000006e1b1c7220 */ /* 0x080fe20000410000 */
[-C--:B------:R-:W-:Y:S01]  /*1f50*/  FMUL.FTZ R26, R57, R110.reuse ;  /* 0x0000006e391a7220 */ /* 0x080fe20000410000 */
[----:B------:R-:W-:Y:S01]  /*1f60*/  FADD.FTZ R145, R116, -R129 ;  /* 0x8000008174917221 */ /* 0x000fe20000010000 */
[----:B------:R0:W-:Y:S01]  /*1f70*/  F2F.F16.F32 R50, R24 ;  /* 0x0000001800327304 */ /* 0x0001e20000200800 */
[----:B------:R-:W-:Y:S02]  /*1f80*/  @P1 HADD2.F32 R44, -RZ, R46.H0_H0 ;  /* 0x2000002eff2c1230 */ /* 0x000fe40000004100 */
[C---:B------:R-:W-:Y:S01]  /*1f90*/  FMUL.FTZ R127, R112.reuse, R47 ;  /* 0x0000002f707f7220 */ /* 0x040fe20000410000 */
[----:B------:R-:W-:Y:S01]  /*1fa0*/  @P1 MOV R48, R39 ;  /* 0x0000002700301202 */ /* 0x000fe20000000f00 */
[-C--:B------:R-:W-:Y:S01]  /*1fb0*/  FMUL.FTZ R0, R43, R110.reuse ;  /* 0x0000006e2b007220 */ /* 0x080fe20000410000 */
[-C--:B------:R-:W-:Y:S01]  /*1fc0*/  FMUL.FTZ R30, R117, R110.reuse ;  /* 0x0000006e751e7220 */ /* 0x080fe20000410000 */
[----:B------:R-:W-:Y:S01]  /*1fd0*/  FMUL.FTZ R129, R112, R139 ;  /* 0x0000008b70817220 */ /* 0x000fe20000410000 */
[----:B------:R-:W-:Y:S01]  /*1fe0*/  @P1 FADD.FTZ R127, R127, R42 ;  /* 0x0000002a7f7f1221 */ /* 0x000fe20000010000 */
[----:B------:R1:W-:Y:S01]  /*1ff0*/  F2F.F16.F32 R52, R40 ;  /* 0x0000002800347304 */ /* 0x0003e20000200800 */
[-C--:B0-----:R-:W-:Y:S01]  /*2000*/  FMUL.FTZ R24, R131, R110.reuse ;  /* 0x0000006e83187220 */ /* 0x081fe20000410000 */
[-C--:B------:R-:W-:Y:S01]  /*2010*/  FMUL.FTZ R31, R25, R110.reuse ;  /* 0x0000006e191f7220 */ /* 0x080fe20000410000 */
[-C--:B------:R-:W-:Y:S01]  /*2020*/  FMUL.FTZ R41, R29, R110.reuse ;  /* 0x0000006e1d297220 */ /* 0x080fe20000410000 */
[----:B------:R-:W-:Y:S01]  /*2030*/  FMUL.FTZ R135, R119, R110 ;  /* 0x0000006e77877220 */ /* 0x000fe20000410000 */
[----:B------:R-:W-:Y:S01]  /*2040*/  @P1 FADD.FTZ R129, R129, R44 ;  /* 0x0000002c81811221 */ /* 0x000fe20000010000 */
[----:B------:R-:W-:-:S02]  /*2050*/  @P1 HADD2.F32 R42, -RZ, R48.H0_H0 ;  /* 0x20000030ff2a1230 */ /* 0x000fc40000004100 */
[----:B------:R-:W-:Y:S01]  /*2060*/  FMUL.FTZ R51, R112, R53 ;  /* 0x0000003570337220 */ /* 0x000fe20000410000 */
[----:B------:R0:W-:Y:S01]  /*2070*/  F2F.F16.F32 R54, R24 ;  /* 0x0000001800367304 */ /* 0x0001e20000200800 */
[----:B-1----:R-:W-:Y:S01]  /*2080*/  FMUL.FTZ R40, R61, R110 ;  /* 0x0000006e3d287220 */ /* 0x002fe20000410000 */
[----:B------:R-:W-:Y:S01]  /*2090*/  @P2 F2FP.F16.F32.PACK_AB R25, RZ, R25 ;  /* 0x00000019ff19223e */ /* 0x000fe200000000ff */
[----:B------:R-:W-:Y:S01]  /*20a0*/  FADD.FTZ R143, R60, -R133 ;  /* 0x800000853c8f7221 */ /* 0x000fe20000010000 */
[----:B------:R-:W-:Y:S01]  /*20b0*/  @P1 MOV R44, R38 ;  /* 0x00000026002c1202 */ /* 0x000fe20000000f00 */
[----:B------:R-:W-:Y:S01]  /*20c0*/  @P1 FADD.FTZ R51, R51, R42 ;  /* 0x0000002a33331221 */ /* 0x000fe20000010000 */
[-C--:B------:R-:W-:Y:S01]  /*20d0*/  FMUL.FTZ R123, R45, R110.reuse ;  /* 0x0000006e2d7b7220 */ /* 0x080fe20000410000 */
[-C--:B------:R-:W-:Y:S01]  /*20e0*/  FMUL.FTZ R133, R55, R110.reuse ;  /* 0x0000006e37857220 */ /* 0x080fe20000410000 */
[----:B------:R-:W1:Y:S01]  /*20f0*/  F2F.F16.F32 R28, R28 ;  /* 0x0000001c001c7304 */ /* 0x000e620000200800 */
[-C--:B0-----:R-:W-:Y:S01]  /*2100*/  FMUL.FTZ R24, R121, R110.reuse ;  /* 0x0000006e79187220 */ /* 0x081fe20000410000 */
[----:B------:R-:W-:Y:S01]  /*2110*/  @P2 PRMT R104, R25, 0x7610, R104 ;  /* 0x0000761019682816 */ /* 0x000fe20000000068 */
[----:B------:R-:W-:Y:S01]  /*2120*/  FMUL.FTZ R42, R127, R110 ;  /* 0x0000006e7f2a7220 */ /* 0x000fe20000410000 */
[----:B------:R-:W-:-:S02]  /*2130*/  @P1 HADD2.F32 R44, -RZ, R44.H0_H0 ;  /* 0x2000002cff2c1230 */ /* 0x000fc40000004100 */
[C---:B------:R-:W-:Y:S01]  /*2140*/  FMUL.FTZ R47, R112.reuse, R141 ;  /* 0x0000008d702f7220 */ /* 0x040fe20000410000 */
[----:B------:R-:W-:Y:S01]  /*2150*/  @P2 F2FP.F16.F32.PACK_AB R27, RZ, R27 ;  /* 0x0000001bff1b223e */ /* 0x000fe200000000ff */
[C---:B------:R-:W-:Y:S01]  /*2160*/  FMUL.FTZ R49, R112.reuse, R143 ;  /* 0x0000008f70317220 */ /* 0x040fe20000410000 */
[----:B------:R-:W0:Y:S01]  /*2170*/  F2F.F16.F32 R26, R26 ;  /* 0x0000001a001a7304 */ /* 0x000e220000200800 */
[----:B------:R-:W-:Y:S01]  /*2180*/  @P1 FADD.FTZ R47, R47, R44 ;  /* 0x0000002c2f2f1221 */ /* 0x000fe20000010000 */
[----:B------:R-:W-:Y:S01]  /*2190*/  @P2 PRMT R106, R27, 0x7610, R106 ;  /* 0x000076101b6a2816 */ /* 0x000fe2000000006a */
[----:B------:R-:W-:Y:S01]  /*21a0*/  FMUL.FTZ R53, R112, R145 ;  /* 0x0000009170357220 */ /* 0x000fe20000410000 */
[----:B------:R-:W-:Y:S02]  /*21b0*/  @P2 F2FP.F16.F32.PACK_AB R44, RZ, R29 ;  /* 0x0000001dff2c223e */ /* 0x000fe400000000ff */
[----:B------:R-:W-:Y:S01]  /*21c0*/  @P1 SHF.R.U64 R46, R38, 0x10, R39 ;  /* 0x00000010262e1819 */ /* 0x000fe20000001227 */
[----:B-1----:R-:W-:Y:S01]  /*21d0*/  IMAD.WIDE.U32 R28, R28, 0x10000, RZ ;  /* 0x000100001c1c7825 */ /* 0x002fe200078e00ff */
[----:B------:R-:W1:Y:S01]  /*21e0*/  F2F.F16.F32 R0, R0 ;  /* 0x0000000000007304 */ /* 0x000e620000200800 */
[----:B------:R-:W-:-:S02]  /*21f0*/  @P2 F2FP.F16.F32.PACK_AB R43, RZ, R43 ;  /* 0x0000002bff2b223e */ /* 0x000fc400000000ff */
[----:B------:R-:W-:Y:S01]  /*2200*/  @P1 HADD2.F32 R46, -RZ, R46.H0_H0 ;  /* 0x2000002eff2e1230 */ /* 0x000fe20000004100 */
[----:B------:R-:W-:Y:S02]  /*2210*/  @P2 PRMT R108, R44, 0x7610, R108 ;  /* 0x000076102c6c2816 */ /* 0x000fe4000000006c */
[----:B------:R-:W-:Y:S01]  /*2220*/  @P2 F2FP.F16.F32.PACK_AB R119, RZ, R119 ;  /* 0x00000077ff77223e */ /* 0x000fe200000000ff */
[----:B0-----:R-:W-:Y:S01]  /*2230*/  IMAD.WIDE.U32 R26, R26, 0x10000, RZ ;  /* 0x000100001a1a7825 */ /* 0x001fe200078e00ff */
[----:B------:R-:W0:Y:S03]  /*2240*/  F2F.F16.F32 R30, R30 ;  /* 0x0000001e001e7304 */ /* 0x000e260000200800 */
[----:B------:R-:W-:Y:S01]  /*2250*/  @P1 FADD.FTZ R49, R49, R46 ;  /* 0x0000002e31311221 */ /* 0x000fe20000010000 */
[----:B------:R-:W-:Y:S02]  /*2260*/  @P2 F2FP.F16.F32.PACK_AB R46, RZ, R57 ;  /* 0x00000039ff2e223e */ /* 0x000fe400000000ff */
[----:B------:R-:W-:-:S02]  /*2270*/  @P2 PRMT R113, R43, 0x7610, R113 ;  /* 0x000076102b712816 */ /* 0x000fc40000000071 */
[----:B-1----:R-:W-:Y:S01]  /*2280*/  SHF.L.U32 R0, R0, 0x10, RZ ;  /* 0x0000001000007819 */ /* 0x002fe200000006ff */
[----:B------:R1:W-:Y:S01]  /*2290*/  F2F.F16.F32 R139, R40 ;  /* 0x00000028008b7304 */ /* 0x0003e20000200800 */
[----:B0-----:R-:W-:-:S07]  /*22a0*/  SHF.L.U32 R30, R30, 0x10, RZ ;  /* 0x000000101e1e7819 */ /* 0x001fce00000006ff */
[----:B------:R-:W-:Y:S01]  /*22b0*/  F2F.F16.F32 R31, R31 ;  /* 0x0000001f001f7304 */ /* 0x000fe20000200800 */
[----:B-1----:R-:W-:-:S07]  /*22c0*/  FMUL.FTZ R40, R129, R110 ;  /* 0x0000006e81287220 */ /* 0x002fce0000410000 */
[----:B------:R-:W0:Y:S08]  /*22d0*/  F2F.F16.F32 R41, R41 ;  /* 0x0000002900297304 */ /* 0x000e300000200800 */
[----:B------:R-:W1:Y:S01]  /*22e0*/  F2F.F16.F32 R135, R135 ;  /* 0x0000008700877304 */ /* 0x000e620000200800 */
[----:B0-----:R-:W-:-:S07]  /*22f0*/  LOP3.LUT R41, R29, R0, R41, 0xfe, !PT ;  /* 0x000000001d297212 */ /* 0x001fce00078efe29 */
[----:B------:R0:W2:Y:S01]  /*2300*/  F2F.F16.F32 R56, R24 ;  /* 0x0000001800387304 */ /* 0x0000a20000200800 */
[----:B------:R-:W-:Y:S02]  /*2310*/  @P2 F2FP.F16.F32.PACK_AB R0, RZ, R45 ;  /* 0x0000002dff00223e */ /* 0x000fe400000000ff */
[----:B-1----:R-:W-:-:S05]  /*2320*/  LOP3.LUT R27, R27, R30, R135, 0xfe, !PT ;  /* 0x0000001e1b1b7212 */ /* 0x002fca00078efe87 */
[----:B------:R1:W3:Y:S01]  /*2330*/  F2F.F16.F32 R137, R40 ;  /* 0x0000002800897304 */ /* 0x0002e20000200800 */
[----:B0-----:R-:W0:Y:S01]  /*2340*/  LDC.64 R24, c[0x0][0x2f8] ;  /* 0x0000be00ff187b82 */ /* 0x001e220000000a00 */
[----:B------:R-:W-:-:S06]  /*2350*/  SHF.L.U32 R135, R54, 0x10, RZ ;  /* 0x0000001036877819 */ /* 0x000fcc00000006ff */
[----:B------:R-:W4:Y:S01]  /*2360*/  F2F.F16.F32 R123, R123 ;  /* 0x0000007b007b7304 */ /* 0x000f220000200800 */
[----:B-1----:R-:W-:Y:S01]  /*2370*/  LOP3.LUT R40, R28, R31, RZ, 0xfc, !PT ;  /* 0x0000001f1c287212 */ /* 0x002fe200078efcff */
[----:B------:R-:W-:-:S04]  /*2380*/  IMAD.WIDE.U32 R28, R50, 0x10000, RZ ;  /* 0x00010000321c7825 */ /* 0x000fc800078e00ff */
[----:B--2---:R-:W-:Y:S01]  /*2390*/  IMAD.WIDE.U32 R30, R56, 0x10000, RZ ;  /* 0x00010000381e7825 */ /* 0x004fe200078e00ff */
[----:B---3--:R-:W-:Y:S01]  /*23a0*/  SHF.L.U32 R137, R137, 0x10, RZ ;  /* 0x0000001089897819 */ /* 0x008fe200000006ff */
[----:B------:R-:W1:Y:S01]  /*23b0*/  F2F.F16.F32 R133, R133 ;  /* 0x0000008500857304 */ /* 0x000e620000200800 */
[----:B------:R-:W-:Y:S02]  /*23c0*/  LOP3.LUT R29, R29, R135, R52, 0xfe, !PT ;  /* 0x000000871d1d7212 */ /* 0x000fe400078efe34 */
[----:B------:R-:W-:Y:S02]  /*23d0*/  LOP3.LUT R30, R30, R139, RZ, 0xfc, !PT ;  /* 0x0000008b1e1e7212 */ /* 0x000fe400078efcff */
[----:B----4-:R-:W-:-:S03]  /*23e0*/  LOP3.LUT R26, R26, R123, RZ, 0xfc, !PT ;  /* 0x0000007b1a1a7212 */ /* 0x010fc600078efcff */
[----:B------:R-:W2:Y:S01]  /*23f0*/  F2F.F16.F32 R42, R42 ;  /* 0x0000002a002a7304 */ /* 0x000ea20000200800 */
[----:B-1----:R-:W-:Y:S02]  /*2400*/  LOP3.LUT R28, R28, R133, RZ, 0xfc, !PT ;  /* 0x000000851c1c7212 */ /* 0x002fe400078efcff */
[----:B--2---:R-:W-:Y:S01]  /*2410*/  LOP3.LUT R31, R31, R137, R42, 0xfe, !PT ;  /* 0x000000891f1f7212 */ /* 0x004fe200078efe2a */
        /* <DEDUP_REMOVED lines=9> */
.L_x_6264:
[----:B01----:R-:W-:Y:S01]  /*24b0*/  IMAD.WIDE.U32 R44, R115, 0x8, R24 ;  /* 0x00000008732c7825 */ /* 0x003fe200078e0018 */
[----:B------:R-:W-:Y:S02]  /*24c0*/  @P2 F2FP.F16.F32.PACK_AB R117, RZ, R117 ;  /* 0x00000075ff75223e */ /* 0x000fe400000000ff */
        /* <DEDUP_REMOVED lines=16> */
.L_x_6265:
[----:B------:R2:W-:Y:S01]  /*25d0*/  STG.E.64 desc[UR6][R42.64], R26 ;  /* 0x0000001a2a007986 */ /* 0x0005e2000c101b06 */
[----:B01----:R2:W0:Y:S01]  /*25e0*/  F2F.F16.F32 R45, R0 ;  /* 0x00000000002d7304 */ /* 0x0034220000200800 */
[----:B------:R-:W-:Y:S01]  /*25f0*/  @P2 F2FP.F16.F32.PACK_AB R55, RZ, R55 ;  /* 0x00000037ff37223e */ /* 0x000fe200000000ff */
[----:B------:R-:W-:Y:S01]  /*2600*/  IMAD.WIDE.U32 R40, R107, 0x8, R24 ;  /* 0x000000086b287825 */ /* 0x000fe200078e0018 */
[----:B------:R-:W-:Y:S02]  /*2610*/  @P2 F2FP.F16.F32.PACK_AB R59, RZ, R59 ;  /* 0x0000003bff3b223e */ /* 0x000fe400000000ff */
[----:B------:R-:W-:Y:S02]  /*2620*/  @P2 F2FP.F16.F32.PACK_AB R125, RZ, R125 ;  /* 0x0000007dff7d223e */ /* 0x000fe400000000ff */
[----:B------:R-:W-:Y:S02]  /*2630*/  @P2 F2FP.F16.F32.PACK_AB R131, RZ, R131 ;  /* 0x00000083ff83223e */ /* 0x000fe400000000ff */
        /* <DEDUP_REMOVED lines=13> */
.L_x_6266:
[----:B------:R-:W-:Y:S01]  /*2710*/  FMUL.FTZ R0, R49, R110 ;  /* 0x0000006e31007220 */ /* 0x000fe20000410000 */
[----:B------:R-:W-:Y:S01]  /*2720*/  @P1 SHF.R.U32.HI R44, RZ, 0x10, R39 ;  /* 0x00000010ff2c1819 */ /* 0x000fe20000011627 */
[----:B------:R1:W-:Y:S01]  /*2730*/  STG.E.64 desc[UR6][R40.64], R28 ;  /* 0x0000001c28007986 */ /* 0x0003e2000c101b06 */
[----:B------:R-:W-:Y:S01]  /*2740*/  @P2 F2FP.F16.F32.PACK_AB R61, RZ, R61 ;  /* 0x0000003dff3d223e */ /* 0x000fe200000000ff */
[----:B------:R2:W3:Y:S01]  /*2750*/  F2F.F16.F32 R46, R0 ;  /* 0x00000000002e7304 */ /* 0x0004e20000200800 */
[----:B------:R-:W-:Y:S01]  /*2760*/  @P2 F2FP.F16.F32.PACK_AB R121, RZ, R121 ;  /* 0x00000079ff79223e */ /* 0x000fe200000000ff */
[----:B------:R-:W-:Y:S01]  /*2770*/  @P1 HADD2.F32 R44, -RZ, R44.H0_H0 ;  /* 0x2000002cff2c1230 */ /* 0x000fe20000004100 */
[----:B------:R-:W-:Y:S02]  /*2780*/  @P2 F2FP.F16.F32.PACK_AB R127, RZ, R127 ;  /* 0x0000007fff7f223e */ /* 0x000fe400000000ff */
[----:B------:R-:W-:Y:S02]  /*2790*/  @P2 F2FP.F16.F32.PACK_AB R129, RZ, R129 ;  /* 0x00000081ff81223e */ /* 0x000fe400000000ff */
[----:B------:R-:W-:-:S02]  /*27a0*/  @P2 PRMT R104, R61, 0x7610, R104 ;  /* 0x000076103d682816 */ /* 0x000fc40000000068 */
[----:B------:R-:W-:Y:S02]  /*27b0*/  @P2 PRMT R106, R121, 0x7610, R106 ;  /* 0x00007610796a2816 */ /* 0x000fe4000000006a */
[----:B------:R-:W-:Y:S01]  /*27c0*/  @P2 PRMT R108, R127, 0x7610, R108 ;  /* 0x000076107f6c2816 */ /* 0x000fe2000000006c */
[----:B-1----:R-:W-:Y:S01]  /*27d0*/  IMAD.WIDE.U32 R28, R109, 0x8, R24 ;  /* 0x000000086d1c7825 */ /* 0x002fe200078e0018 */
[----:B------:R-:W-:Y:S01]  /*27e0*/  @P2 PRMT R113, R129, 0x7610, R113 ;  /* 0x0000761081712816 */ /* 0x000fe20000000071 */
[----:B--2---:R-:W-:Y:S06]  /*27f0*/  @!P2 BRA `(.L_x_6267) ;  /* 0x000000000020a947 */ /* 0x004fec0003800000 */
        /* <DEDUP_REMOVED lines=8> */
.L_x_6267:
[----:B------:R-:W-:Y:S01]  /*2880*/  @P1 FADD.FTZ R53, R53, R44 ;  /* 0x0000002c35351221 */ /* 0x000fe20000010000 */
[----:B------:R2:W-:Y:S01]  /*2890*/  STG.E.64 desc[UR6][R28.64], R30 ;  /* 0x0000001e1c007986 */ /* 0x0005e2000c101b06 */
[-C--:B------:R-:W-:Y:S01]  /*28a0*/  FMUL.FTZ R0, R51, R110.reuse ;  /* 0x0000006e33007220 */ /* 0x080fe20000410000 */
[----:B------:R-:W-:Y:S01]  /*28b0*/  @P2 F2FP.F16.F32.PACK_AB R47, RZ, R47 ;  /* 0x0000002fff2f223e */ /* 0x000fe200000000ff */
[----:B------:R-:W-:Y:S01]  /*28c0*/  FMUL.FTZ R110, R53, R110 ;  /* 0x0000006e356e7220 */ /* 0x000fe20000410000 */
[----:B------:R-:W-:Y:S02]  /*28d0*/  @P2 F2FP.F16.F32.PACK_AB R49, RZ, R49 ;  /* 0x00000031ff31223e */ /* 0x000fe400000000ff */
[----:B------:R-:W-:Y:S01]  /*28e0*/  @P2 F2FP.F16.F32.PACK_AB R51, RZ, R51 ;  /* 0x00000033ff33223e */ /* 0x000fe200000000ff */
[----:B------:R-:W4:Y:S01]  /*28f0*/  F2F.F16.F32 R0, R0 ;  /* 0x0000000000007304 */ /* 0x000f220000200800 */
[----:B------:R-:W-:Y:S02]  /*2900*/  @P2 F2FP.F16.F32.PACK_AB R53, RZ, R53 ;  /* 0x00000035ff35223e */ /* 0x000fe400000000ff */
[----:B------:R-:W-:-:S02]  /*2910*/  @P2 PRMT R104, R47, 0x7610, R104 ;  /* 0x000076102f682816 */ /* 0x000fc40000000068 */
[----:B------:R-:W-:Y:S02]  /*2920*/  @P2 PRMT R106, R49, 0x7610, R106 ;  /* 0x00007610316a2816 */ /* 0x000fe4000000006a */
[----:B------:R-:W-:Y:S01]  /*2930*/  @P2 PRMT R108, R51, 0x7610, R108 ;  /* 0x00007610336c2816 */ /* 0x000fe2000000006c */
[----:B------:R-:W0:Y:S01]  /*2940*/  F2F.F16.F32 R110, R110 ;  /* 0x0000006e006e7304 */ /* 0x000e220000200800 */
        /* <DEDUP_REMOVED lines=10> */
.L_x_6268:
[----:B0123--:R-:W-:Y:S01]  /*29f0*/  IMAD.WIDE.U32 R26, R46, 0x10000, RZ ;  /* 0x000100002e1a7825 */ /* 0x00ffe200078e00ff */
[----:B------:R-:W-:Y:S02]  /*2a00*/  SHF.L.U32 R29, R110, 0x10, RZ ;  /* 0x000000106e1d7819 */ /* 0x000fe400000006ff */
[----:B------:R-:W-:Y:S01]  /*2a10*/  IADD3 R101, R101, UR16, RZ ;  /* 0x0000001065657c10 */ /* 0x000fe2000fffe0ff */
[----:B------:R-:W-:Y:S01]  /*2a20*/  IMAD.WIDE.U32 R24, R111, 0x8, R24 ;  /* 0x000000086f187825 */ /* 0x000fe200078e0018 */
[----:B----4-:R-:W-:Y:S02]  /*2a30*/  LOP3.LUT R27, R27, R29, R0, 0xfe, !PT ;  /* 0x0000001d1b1b7212 */ /* 0x010fe400078efe00 */
        /* <DEDUP_REMOVED lines=45> */
.L_x_6261:
        /* <DEDUP_REMOVED lines=21> */
.L_x_6262:
[----:B------:R-:W-:Y:S01]  /*2e60*/  HFMA2.MMA R135, -RZ, RZ, 0, 9.5367431640625e-07 ;  /* 0x00000010ff877435 */ /* 0x000fe200000001ff */
[----:B------:R-:W-:Y:S02]  /*2e70*/  MOV R136, R25 ;  /* 0x0000001900887202 */ /* 0x000fe40000000f00 */
[----:B------:R-:W-:Y:S02]  /*2e80*/  MOV R138, 0x1f ;  /* 0x0000001f008a7802 */ /* 0x000fe40000000f00 */
[----:B------:R-:W-:-:S07]  /*2e90*/  MOV R127, 0xffffffff ;  /* 0xffffffff007f7802 */ /* 0x000fce0000000f00 */
[----:B-----5:R-:W-:Y:S05]  /*2ea0*/  WARPSYNC.COLLECTIVE R127, `(.L_x_6270) ;  /* 0x000000007f087348 */ /* 0x020fea0003c00000 */
[----:B------:R0:W1:Y:S02]  /*2eb0*/  SHFL.DOWN P3, R134, R136, R135, R138 ;  /* 0x0800008788867389 */ /* 0x000064000006008a */
[----:B01---5:R-:W-:Y:S01]  /*2ec0*/  ENDCOLLECTIVE ;  /* 0x000000000000791b */ /* 0x023fe20003800000 */
.L_x_6270:
[----:B------:R-:W-:Y:S02]  /*2ed0*/  MOV R136, R27 ;  /* 0x0000001b00887202 */ /* 0x000fe40000000f00 */
[----:B------:R-:W-:-:S07]  /*2ee0*/  MOV R24, R134 ;  /* 0x0000008600187202 */ /* 0x000fce0000000f00 */
[----:B------:R-:W-:Y:S05]  /*2ef0*/  WARPSYNC.COLLECTIVE R127, `(.L_x_6271) ;  /* 0x000000007f087348 */ /* 0x000fea0003c00000 */
[----:B------:R0:W1:Y:S02]  /*2f00*/  SHFL.DOWN P3, R134, R136, R135, R138 ;  /* 0x0800008788867389 */ /* 0x000064000006008a */
[----:B01----:R-:W-:Y:S01]  /*2f10*/  ENDCOLLECTIVE ;  /* 0x000000000000791b */ /* 0x003fe20003800000 */
.L_x_6271:
[----:B------:R-:W-:Y:S01]  /*2f20*/  FADD.FTZ R24, R25, R24 ;  /* 0x0000001819187221 */ /* 0x000fe20000010000 */
[----:B------:R-:W-:-:S04]  /*2f30*/  HFMA2.MMA R135, -RZ, RZ, 0, 4.76837158203125e-07 ;  /* 0x00000008ff877435 */ /* 0x000fc800000001ff */
[----:B------:R-:W-:Y:S02]  /*2f40*/  MOV R136, R24 ;  /* 0x0000001800887202 */ /* 0x000fe40000000f00 */
[----:B------:R-:W-:-:S07]  /*2f50*/  MOV R26, R134 ;  /* 0x00000086001a7202 */ /* 0x000fce0000000f00 */
[----:B------:R-:W-:Y:S05]  /*2f60*/  WARPSYNC.COLLECTIVE R127, `(.L_x_6272) ;  /* 0x000000007f087348 */ /* 0x000fea0003c00000 */
[----:B------:R0:W1:Y:S02]  /*2f70*/  SHFL.DOWN P3, R134, R136, R135, R138 ;  /* 0x0800008788867389 */ /* 0x000064000006008a */
[----:B01----:R-:W-:Y:S01]  /*2f80*/  ENDCOLLECTIVE ;  /* 0x000000000000791b */ /* 0x003fe20003800000 */
.L_x_6272:
[----:B------:R-:W-:-:S05]  /*2f90*/  FADD.FTZ R26, R27, R26 ;  /* 0x0000001a1b1a7221 */ /* 0x000fca0000010000 */
[----:B------:R-:W-:Y:S02]  /*2fa0*/  MOV R136, R26 ;  /* 0x0000001a00887202 */ /* 0x000fe40000000f00 */
[----:B------:R-:W-:-:S07]  /*2fb0*/  MOV R29, R134 ;  /* 0x00000086001d7202 */ /* 0x000fce0000000f00 */
[----:B------:R-:W-:Y:S05]  /*2fc0*/  WARPSYNC.COLLECTIVE R127, `(.L_x_6273) ;  /* 0x000000007f087348 */ /* 0x000fea0003c00000 */
[----:B------:R0:W1:Y:S02]  /*2fd0*/  SHFL.DOWN P3, R134, R136, R135, R138 ;  /* 0x0800008788867389 */ /* 0x000064000006008a */
[----:B01----:R-:W-:Y:S01]  /*2fe0*/  ENDCOLLECTIVE ;  /* 0x000000000000791b */ /* 0x003fe20003800000 */
.L_x_6273:
[----:B------:R-:W-:Y:S01]  /*2ff0*/  FADD.FTZ R29, R24, R29 ;  /* 0x0000001d181d7221 */ /* 0x000fe20000010000 */
[----:B------:R-:W-:-:S04]  /*3000*/  HFMA2.MMA R135, -RZ, RZ, 0, 2.384185791015625e-07 ;  /* 0x00000004ff877435 */ /* 0x000fc800000001ff */
[----:B------:R-:W-:Y:S02]  /*3010*/  MOV R136, R29 ;  /* 0x0000001d00887202 */ /* 0x000fe40000000f00 */
[----:B------:R-:W-:-:S07]  /*3020*/  MOV R31, R134 ;  /* 0x00000086001f7202 */ /* 0x000fce0000000f00 */
[----:B------:R-:W-:Y:S05]  /*3030*/  WARPSYNC.COLLECTIVE R127, `(.L_x_6274) ;  /* 0x000000007f087348 */ /* 0x000fea0003c00000 */
[----:B------:R0:W1:Y:S02]  /*3040*/  SHFL.DOWN P3, R134, R136, R135, R138 ;  /* 0x0800008788867389 */ /* 0x000064000006008a */
[----:B01----:R-:W-:Y:S01]  /*3050*/  ENDCOLLECTIVE ;  /* 0x000000000000791b */ /* 0x003fe20003800000 */
.L_x_6274:
[----:B------:R-:W-:-:S05]  /*3060*/  FADD.FTZ R31, R26, R31 ;  /* 0x0000001f1a1f7221 */ /* 0x000fca0000010000 */
[----:B------:R-:W-:Y:S02]  /*3070*/  MOV R136, R31 ;  /* 0x0000001f00887202 */ /* 0x000fe40000000f00 */
[----:B------:R-:W-:-:S07]  /*3080*/  MOV R28, R134 ;  /* 0x00000086001c7202 */ /* 0x000fce0000000f00 */
[----:B------:R-:W-:Y:S05]  /*3090*/  WARPSYNC.COLLECTIVE R127, `(.L_x_6275) ;  /* 0x000000007f087348 */ /* 0x000fea0003c00000 */
[----:B------:R0:W1:Y:S02]  /*30a0*/  SHFL.DOWN P3, R134, R136, R135, R138 ;  /* 0x0800008788867389 */ /* 0x000064000006008a */
[----:B01----:R-:W-:Y:S01]  /*30b0*/  ENDCOLLECTIVE ;  /* 0x000000000000791b */ /* 0x003fe20003800000 */
.L_x_6275:
[----:B------:R-:W-:Y:S01]  /*30c0*/  FADD.FTZ R28, R29, R28 ;  /* 0x0000001c1d1c7221 */ /* 0x000fe20000010000 */
[----:B------:R-:W-:-:S04]  /*30d0*/  HFMA2.MMA R135, -RZ, RZ, 0, 1.1920928955078125e-07 ;  /* 0x00000002ff877435 */ /* 0x000fc800000001ff */
[----:B------:R-:W-:Y:S02]  /*30e0*/  MOV R136, R28 ;  /* 0x0000001c00887202 */ /* 0x000fe40000000f00 */
[----:B------:R-:W-:-:S07]  /*30f0*/  MOV R30, R134 ;  /* 0x00000086001e7202 */ /* 0x000fce0000000f00 */
[----:B------:R-:W-:Y:S05]  /*3100*/  WARPSYNC.COLLECTIVE R127, `(.L_x_6276) ;  /* 0x000000007f087348 */ /* 0x000fea0003c00000 */
[----:B------:R0:W1:Y:S02]  /*3110*/  SHFL.DOWN P3, R134, R136, R135, R138 ;  /* 0x0800008788867389 */ /* 0x000064000006008a */
[----:B01----:R-:W-:Y:S01]  /*3120*/  ENDCOLLECTIVE ;  /* 0x000000000000791b */ /* 0x003fe20003800000 */
.L_x_6276:
[----:B------:R-:W-:-:S05]  /*3130*/  FADD.FTZ R30, R31, R30 ;  /* 0x0000001e1f1e7221 */ /* 0x000fca0000010000 */
[----:B------:R-:W-:Y:S02]  /*3140*/  MOV R136, R30 ;  /* 0x0000001e00887202 */ /* 0x000fe40000000f00 */
[----:B------:R-:W-:-:S07]  /*3150*/  MOV R25, R134 ;  /* 0x0000008600197202 */ /* 0x000fce0000000f00 */
[----:B------:R-:W-:Y:S05]  /*3160*/  WARPSYNC.COLLECTIVE R127, `(.L_x_6277) ;  /* 0x000000007f087348 */ /* 0x000fea0003c00000 */
[----:B------:R0:W1:Y:S02]  /*3170*/  SHFL.DOWN P3, R134, R136, R135, R138 ;  /* 0x0800008788867389 */ /* 0x000064000006008a */
[----:B01----:R-:W-:Y:S01]  /*3180*/  ENDCOLLECTIVE ;  /* 0x000000000000791b */ /* 0x003fe20003800000 */
.L_x_6277:
[----:B------:R-:W-:Y:S01]  /*3190*/  FADD.FTZ R25, R28, R25 ;  /* 0x000000191c197221 */ /* 0x000fe20000010000 */
[----:B------:R-:W-:-:S04]  /*31a0*/  HFMA2.MMA R135, -RZ, RZ, 0, 5.9604644775390625e-08 ;  /* 0x00000001ff877435 */ /* 0x000fc800000001ff */
[----:B------:R-:W-:Y:S02]  /*31b0*/  MOV R136, R25 ;  /* 0x0000001900887202 */ /* 0x000fe40000000f00 */
[----:B------:R-:W-:-:S07]  /*31c0*/  MOV R27, R134 ;  /* 0x00000086001b7202 */ /* 0x000fce0000000f00 */
[----:B------:R-:W-:Y:S05]  /*31d0*/  WARPSYNC.COLLECTIVE R127, `(.L_x_6278) ;  /* 0x000000007f087348 */ /* 0x000fea0003c00000 */
[----:B------:R0:W1:Y:S02]  /*31e0*/  SHFL.DOWN P3, R134, R136, R135, R138 ;  /* 0x0800008788867389 */ /* 0x000064000006008a */
[----:B01----:R-:W-:Y:S01]  /*31f0*/  ENDCOLLECTIVE ;  /* 0x000000000000791b */ /* 0x003fe20003800000 */
.L_x_6278:
[----:B------:R-:W-:-:S05]  /*3200*/  FADD.FTZ R27, R30, R27 ;  /* 0x0000001b1e1b7221 */ /* 0x000fca0000010000 */
[----:B------:R-:W-:Y:S02]  /*3210*/  MOV R136, R27 ;  /* 0x0000001b00887202 */ /* 0x000fe40000000f00 */
[----:B------:R-:W-:-:S07]  /*3220*/  MOV R24, R134 ;  /* 0x0000008600187202 */ /* 0x000fce0000000f00 */
[----:B------:R-:W-:Y:S05]  /*3230*/  WARPSYNC.COLLECTIVE R127, `(.L_x_6279) ;  /* 0x000000007f087348 */ /* 0x000fea0003c00000 */
[----:B------:R0:W1:Y:S02]  /*3240*/  SHFL.DOWN P3, R134, R136, R135, R138 ;  /* 0x0800008788867389 */ /* 0x000064000006008a */
[----:B01----:R-:W-:Y:S01]  /*3250*/  ENDCOLLECTIVE ;  /* 0x000000000000791b */ /* 0x003fe20003800000 */
.L_x_6279:
[----:B------:R-:W-:Y:S01]  /*3260*/  MOV R26, R134 ;  /* 0x00000086001a7202 */ /* 0x000fe20000000f00 */
[----:B------:R-:W-:Y:S06]  /*3270*/  BRA `(.L_x_6280) ;  /* 0xffffffe400107947 */ /* 0x000fec000383ffff */
.L_x_6281:
        /* <DEDUP_REMOVED lines=16> */
.L_x_11919:


//--------------------- .text._ZN10layer_norm13ln_bwd_kernelINS_13Kernel_traitsIf6__halfS2_S2_fjLj2560ELj1ELj1ELj4ELj8ENS_18Kernel_traits_baseILj2560EfS2_S2_S2_fjLj128EEEEELb0ELb0ELb1ELb0EEEvNS_9BwdParamsE --------------------------
	.section	.text._ZN10layer_norm13ln_bwd_kernelINS_13Kernel_traitsIf6__halfS2_S2_fjLj2560ELj1ELj1ELj4ELj8ENS_18Kernel_traits_baseILj2560EfS2_S2_S2_fjLj128EEEEELb0ELb0ELb1ELb0EEEvNS_9BwdParamsE,"ax",@progbits
	.align	128
        .global         _ZN10layer_norm13ln_bwd_kernelINS_13Kernel_traitsIf6__halfS2_S2_fjLj2560ELj1ELj1ELj4ELj8ENS_18Kernel_traits_baseILj2560EfS2_S2_S2_fjLj128EEEEELb0ELb0ELb1ELb0EEEvNS_9BwdParamsE
        .type           _ZN10layer_norm13ln_bwd_kernelINS_13Kernel_traitsIf6__halfS2_S2_fjLj2560ELj1ELj1ELj4ELj8ENS_18Kernel_traits_baseILj2560EfS2_S2_S2_fjLj128EEEEELb0ELb0ELb1ELb0EEEvNS_9BwdParamsE,@function
        .size           _ZN10layer_norm13ln_bwd_kernelINS_13Kernel_traitsIf6__halfS2_S2_fjLj2560ELj1ELj1ELj4ELj8ENS_18Kernel_traits_baseILj2560EfS2_S2_S2_fjLj128EEEEELb0ELb0ELb1ELb0EEEvNS_9BwdParamsE,(.L_x_11920 - _ZN10layer_norm13ln_bwd_kernelINS_13Kernel_traitsIf6__halfS2_S2_fjLj2560ELj1ELj1ELj4ELj8ENS_18Kernel_traits_baseILj2560EfS2_S2_S2_fjLj128EEEEELb0ELb0ELb1ELb0EEEvNS_9BwdParamsE)
        .other          _ZN10layer_norm13ln_bwd_kernelINS_13Kernel_traitsIf6__halfS2_S2_fjLj2560ELj1ELj1ELj4ELj8ENS_18Kernel_traits_baseILj2560EfS2_S2_S2_fjLj128EEEEELb0ELb0ELb1ELb0EEEvNS_9BwdParamsE,@"STO_CUDA_ENTRY STV_DEFAULT"
_ZN10layer_norm13ln_bwd_kernelINS_13Kernel_traitsIf6__halfS2_S2_fjLj2560ELj1ELj1ELj4ELj8ENS_18Kernel_traits_baseILj2560EfS2_S2_S2_fjLj128EEEEELb0ELb0ELb1ELb0EEEvNS_9BwdParamsE:
.text._ZN10layer_norm13ln_bwd_kernelINS_13Kernel_traitsIf6__halfS2_S2_fjLj2560ELj1ELj1ELj4ELj8ENS_18Kernel_traits_baseILj2560EfS2_S2_S2_fjLj128EEEEELb0ELb0ELb1ELb0EEEvNS_9BwdParamsE:
        /* <DEDUP_REMOVED lines=73> */
[----:B------:R-:W-:-:S04]  /*0490*/  ISETP.NE.AND.EX P2, PT, RZ, UR7, PT, P2 ;  /* 0x00000007ff007c0c */ /* 0x000fc8000bf45320 */
[----:B------:R-:W-:-:S04]  /*04a0*/  ISETP.LT.U32.OR P2, PT, R13, 0x280, !P2 ;  /* 0x000002800d00780c */ /* 0x000fc80005741470 */
[----:B------:R-:W-:-:S09]  /*04b0*/  P2R R2, PR, RZ, 0x4 ;  /* 0x00000004ff027803 */ /* 0x000fd20000000000 */
.L_x_6390:
[----:B012---:R-:W1:Y:S08]  /*04c0*/  LDC.64 R88, c[0x0][0x288] ;  /* 0x0000a200ff587b82 */ /* 0x007e700000000a00 */
[----:B------:R-:W2:Y:S08]  /*04d0*/  LDC.64 R90, c[0x0][0x258] ;  /* 0x00009600ff5a7b82 */ /* 0x000eb00000000a00 */
[----:B------:R-:W3:Y:S01]  /*04e0*/  LDC.64 R6, c[0x0][0x280] ;  /* 0x0000a000ff067b82 */ /* 0x000ee20000000a00 */
[----:B-1----:R-:W-:-:S05]  /*04f0*/  IMAD.WIDE R88, R8, 0x4, R88 ;  /* 0x0000000408587825 */ /* 0x002fca00078e0258 */
[----:B------:R1:W4:Y:S01]  /*0500*/  LDG.E R139, desc[UR4][R88.64] ;  /* 0x00000004588b7981 */ /* 0x000322000c1e1900 */
[C---:B--2---:R-:W-:Y:S01]  /*0510*/  IMAD.WIDE R128, R8.reuse, 0x4, R90 ;  /* 0x0000000408807825 */ /* 0x044fe200078e025a */
[----:B------:R-:W-:Y:S01]  /*0520*/  MOV R11, UR9 ;  /* 0x00000009000b7c02 */ /* 0x000fe20008000f00 */
[----:B------:R-:W1:Y:S02]  /*0530*/  LDC.64 R90, c[0x0][0x2c8] ;  /* 0x0000b200ff5a7b82 */ /* 0x000e640000000a00 */
[C---:B---3--:R-:W-:Y:S02]  /*0540*/  IMAD.WIDE R92, R8.reuse, 0x4, R6 ;  /* 0x00000004085c7825 */ /* 0x048fe400078e0206 */
[----:B-----5:R2:W5:Y:S04]  /*0550*/  LDG.E R7, desc[UR4][R128.64] ;  /* 0x0000000480077981 */ /* 0x020568000c1e1900 */
[----:B------:R2:W5:Y:S01]  /*0560*/  LDG.E R141, desc[UR4][R92.64] ;  /* 0x000000045c8d7981 */ /* 0x000562000c1e1900 */
[----:B------:R-:W-:Y:S01]  /*0570*/  IMAD R6, R8, R11, RZ ;  /* 0x0000000b08067224 */ /* 0x000fe200078e02ff */
[----:B------:R-:W-:Y:S04]  /*0580*/  BSSY B0, `(.L_x_6283) ;  /* 0x000015d000007945 */ /* 0x000fe80003800000 */
        /* <DEDUP_REMOVED lines=14> */
.L_x_6287:
[----:B------:R-:W-:-:S07]  /*0670*/  IADD3 R93, R6, 0x80, RZ ;  /* 0x00000080065d7810 */ /* 0x000fce0007ffe0ff */
.L_x_6286:
[----:B------:R-:W-:Y:S05]  /*0680*/  BSYNC B1 ;  /* 0x0000000000017941 */ /* 0x000fea0003800000 */
.L_x_6285:
        /* <DEDUP_REMOVED lines=8> */
.L_x_6290:
[----:B------:R-:W-:-:S07]  /*0710*/  IADD3 R93, R93, 0x80, RZ ;  /* 0x000000805d5d7810 */ /* 0x000fce0007ffe0ff */
.L_x_6289:
[----:B------:R-:W-:Y:S05]  /*0720*/  BSYNC B1 ;  /* 0x0000000000017941 */ /* 0x000fea0003800000 */
.L_x_6288:
[----:B------:R-:W-:Y:S04]  /*0730*/  BSSY B1, `(.L_x_6291) ;  /* 0x0000008000017945 */ /* 0x000fe80003800000 */
[----:B------:R-:W-:Y:S05]  /*0740*/  @!P0 BRA `(.L_x_6292) ;  /* 0x0000000000188947 */ /* 0x000fea0003800000 */
[----:B------:R-:W-:-:S04]  /*0750*/  ISETP.NE.U32.AND P3, PT, RZ, UR14, PT ;  /* 0x0000000eff007c0c */ /* 0x000fc8000bf65070 */
[----:B------:R-:W-:-:S13]  /*0760*/  ISETP.NE.AND.EX P3, PT, RZ, UR15, PT, P3 ;  /* 0x0000000fff007c0c */ /* 0x000fda000bf65330 */
[----:B------:R-:W-:Y:S05]  /*0770*/  @!P3 BRA `(.L_x_6293) ;  /* 0x000000000008b947 */ /* 0x000fea0003800000 */
[----:B------:R-:W-:-:S06]  /*0780*/  IMAD.WIDE.U32 R118, R93, 0x8, R90 ;  /* 0x000000085d767825 */ /* 0x000fcc00078e005a */
[----:B------:R-:W5:Y:S02]  /*0790*/  LDG.E.64 R118, desc[UR4][R118.64] ;  /* 0x0000000476767981 */ /* 0x000f64000c1e1b00 */
.L_x_6293:
[----:B------:R-:W-:-:S07]  /*07a0*/  IADD3 R93, R93, 0x80, RZ ;  /* 0x000000805d5d7810 */ /* 0x000fce0007ffe0ff */
.L_x_6292:
[----:B------:R-:W-:Y:S05]  /*07b0*/  BSYNC B1 ;  /* 0x0000000000017941 */ /* 0x000fea0003800000 */
.L_x_6291:
[----:B------:R-:W-:Y:S04]  /*07c0*/  BSSY B1, `(.L_x_6294) ;  /* 0x0000008000017945 */ /* 0x000fe80003800000 */
[----:B------:R-:W-:Y:S05]  /*07d0*/  @!P1 BRA `(.L_x_6295) ;  /* 0x0000000000189947 */ /* 0x000fea0003800000 */
[----:B------:R-:W-:-:S04]  /*07e0*/  ISETP.NE.U32.AND P3, PT, RZ, UR14, PT ;  /* 0x0000000eff007c0c */ /* 0x000fc8000bf65070 */
[----:B------:R-:W-:-:S13]  /*07f0*/  ISETP.NE.AND.EX P3, PT, RZ, UR15, PT, P3 ;  /* 0x0000000fff007c0c */ /* 0x000fda000bf65330 */
[----:B------:R-:W-:Y:S05]  /*0800*/  @!P3 BRA `(.L_x_6296) ;  /* 0x000000000008b947 */ /* 0x000fea0003800000 */
[----:B------:R-:W-:-:S06]  /*0810*/  IMAD.WIDE.U32 R116, R93, 0x8, R90 ;  /* 0x000000085d747825 */ /* 0x000fcc00078e005a */
[----:B------:R-:W5:Y:S02]  /*0820*/  LDG.E.64 R116, desc[UR4][R116.64] ;  /* 0x0000000474747981 */ /* 0x000f64000c1e1b00 */
.L_x_6296:
[----:B------:R-:W-:-:S07]  /*0830*/  IADD3 R93, R93, 0x80, RZ ;  /* 0x000000805d5d7810 */ /* 0x000fce0007ffe0ff */
.L_x_6295:
[----:B------:R-:W-:Y:S05]  /*0840*/  BSYNC B1 ;  /* 0x0000000000017941 */ /* 0x000fea0003800000 */
.L_x_6294:
[----:B------:R-:W-:Y:S01]  /*0850*/  ISETP.NE.AND P3, PT, R2, RZ, PT ;  /* 0x000000ff0200720c */ /* 0x000fe20003f65270 */
[----:B------:R-:W-:Y:S01]  /*0860*/  HFMA2.MMA R95, -RZ, RZ, 0, 0 ;  /* 0x00000000ff5f7435 */ /* 0x000fe200000001ff */
[----:B------:R-:W-:-:S11]  /*0870*/  MOV R128, RZ ;  /* 0x000000ff00807202 */ /* 0x000fd60000000f00 */
[----:B------:R-:W-:Y:S05]  /*0880*/  @P3 BRA `(.L_x_6297) ;  /* 0x0000001000b03947 */ /* 0x000fea0003800000 */
[----:B------:R-:W-:-:S05]  /*0890*/  IMAD.WIDE.U32 R90, R93, 0x8, R90 ;  /* 0x000000085d5a7825 */ /* 0x000fca00078e005a */
[----:B------:R2:W5:Y:S01]  /*08a0*/  LDG.E.64 R114, desc[UR4][R90.64] ;  /* 0x000000045a727981 */ /* 0x000562000c1e1b00 */
[----:B------:R-:W-:Y:S05]  /*08b0*/  BRA `(.L_x_6297) ;  /* 0x0000001000a47947 */ /* 0x000fea0003800000 */
.L_x_6284:
[----:B------:R-:W1:Y:S01]  /*08c0*/  LDC.64 R92, c[0x0][0x250] ;  /* 0x00009400ff5c7b82 */ /* 0x000e620000000a00 */
[----:B------:R-:W-:Y:S01]  /*08d0*/  ISETP.NE.AND P4, PT, R5, RZ, PT ;  /* 0x000000ff0500720c */ /* 0x000fe20003f85270 */
[----:B-1----:R-:W-:-:S06]  /*08e0*/  IMAD.WIDE R92, R8, 0x4, R92 ;  /* 0x00000004085c7825 */ /* 0x002fcc00078e025c */
[----:B------:R-:W2:Y:S01]  /*08f0*/  LDG.E R92, desc[UR4][R92.64] ;  /* 0x000000045c5c7981 */ /* 0x000ea2000c1e1900 */
[----:B------:R-:W-:Y:S01]  /*0900*/  IADD3 R10, R139, -0x1, RZ ;  /* 0xffffffff8b0a7810 */ /* 0x000fe20007ffe0ff */
[----:B------:R-:W-:Y:S01]  /*0910*/  BSSY B1, `(.L_x_6298) ;  /* 0x0000041000017945 */ /* 0x000fe20003800000 */
[----:B0-----:R-:W-:Y:S02]  /*0920*/  ISETP.NE.AND P3, PT, R9, RZ, PT ;  /* 0x000000ff0900720c */ /* 0x001fe40003f65270 */
[----:B------:R-:W-:Y:S01]  /*0930*/  MOV R143, R6 ;  /* 0x00000006008f7202 */ /* 0x000fe20000000f00 */
[----:B------:R-:W-:Y:S01]  /*0940*/  IMAD R95, R10, R11, RZ ;  /* 0x0000000b0a5f7224 */ /* 0x000fe200078e02ff */
[----:B------:R-:W-:-:S04]  /*0950*/  LOP3.LUT R10, R12, 0x7f, RZ, 0xc0, !PT ;  /* 0x0000007f0c0a7812 */ /* 0x000fc800078ec0ff */
[----:B------:R-:W-:-:S04]  /*0960*/  SHF.R.S32.HI R128, RZ, 0x1f, R95 ;  /* 0x0000001fff807819 */ /* 0x000fc8000001145f */
[----:B------:R-:W-:Y:S01]  /*0970*/  LEA.HI R139, R128, R95, RZ, 0x2 ;  /* 0x0000005f808b7211 */ /* 0x000fe200078f10ff */
[----:B------:R-:W-:Y:S01]  /*0980*/  HFMA2.MMA R95, -RZ, RZ, 0, 0 ;  /* 0x00000000ff5f7435 */ /* 0x000fe200000001ff */
        /* <DEDUP_REMOVED lines=13> */
[----:B------:R-:W-:Y:S02]  /*0a60*/  IADD3 R143, R6, 0x80, RZ ;  /* 0x00000080068f7810 */ /* 0x000fe40007ffe0ff */
[----:B------:R-:W-:Y:S02]  /*0a70*/  IADD3 R139, R139, 0x80, RZ ;  /* 0x000000808b8b7810 */ /* 0x000fe40007ffe0ff */
[----:B---3--:R-:W-:Y:S01]  /*0a80*/  SHF.R.U64 R95, R22, 0x10, R23 ;  /* 0x00000010165f7819 */ /* 0x008fe20000001217 */
[----:B------:R-:W-:Y:S02]  /*0a90*/  HADD2.F32 R26, -RZ, R22.H0_H0 ;  /* 0x20000016ff1a7230 */ /* 0x000fe40000004100 */
[----:B------:R-:W-:Y:S02]  /*0aa0*/  HADD2.F32 R92, -RZ, R23.H0_H0 ;  /* 0x20000017ff5c7230 */ /* 0x000fe40000004100 */
[----:B------:R-:W-:Y:S01]  /*0ab0*/  HADD2.F32 R22, -RZ, R95.H0_H0 ;  /* 0x2000005fff167230 */ /* 0x000fe20000004100 */
[----:B----4-:R-:W-:Y:S01]  /*0ac0*/  MOV R3, R24 ;  /* 0x0000001800037202 */ /* 0x010fe20000000f00 */
[----:B------:R-:W-:Y:S01]  /*0ad0*/  FADD.FTZ R26, -R129, R26 ;  /* 0x0000001a811a7221 */ /* 0x000fe20000010100 */
[----:B------:R-:W-:-:S02]  /*0ae0*/  SHF.R.U64 R96, R24, 0x10, R25 ;  /* 0x0000001018607819 */ /* 0x000fc40000001219 */
[----:B------:R-:W-:Y:S01]  /*0af0*/  SHF.R.U32.HI R93, RZ, 0x10, R23 ;  /* 0x00000010ff5d7819 */ /* 0x000fe20000011617 */
[----:B--2---:R-:W-:Y:S01]  /*0b00*/  HADD2.F32 R89, -RZ, R3.H0_H0 ;  /* 0x20000003ff597230 */ /* 0x004fe20000004100 */
[----:B------:R-:W-:Y:S01]  /*0b10*/  MOV R21, R25 ;  /* 0x0000001900157202 */ /* 0x000fe20000000f00 */
[C---:B------:R-:W-:Y:S01]  /*0b20*/  FADD.FTZ R22, -R129.reuse, R22 ;  /* 0x0000001681167221 */ /* 0x040fe20000010100 */
[----:B------:R-:W-:Y:S01]  /*0b30*/  FADD.FTZ R92, -R129, R92 ;  /* 0x0000005c815c7221 */ /* 0x000fe20000010100 */
[C---:B-----5:R-:W-:Y:S01]  /*0b40*/  FMUL.FTZ R3, R7.reuse, R26 ;  /* 0x0000001a07037220 */ /* 0x060fe20000410000 */
[----:B------:R-:W-:Y:S01]  /*0b50*/  SHF.R.U32.HI R128, RZ, 0x10, R25 ;  /* 0x00000010ff807819 */ /* 0x000fe20000011619 */
[----:B------:R-:W-:Y:S02]  /*0b60*/  HADD2.F32 R88, -RZ, R96.H0_H0 ;  /* 0x20000060ff587230 */ /* 0x000fe40000004100 */
[----:B------:R-:W-:Y:S01]  /*0b70*/  FMUL.FTZ R22, R7, R22 ;  /* 0x0000001607167220 */ /* 0x000fe20000410000 */
[----:B------:R-:W-:-:S02]  /*0b80*/  HADD2.F32 R26, -RZ, R93.H0_H0 ;  /* 0x2000005dff1a7230 */ /* 0x000fc40000004100 */
[----:B------:R-:W-:Y:S01]  /*0b90*/  FMUL.FTZ R24, R84, R89 ;  /* 0x0000005954187220 */ /* 0x000fe20000410000 */
[----:B------:R-:W-:Y:S02]  /*0ba0*/  HADD2.F32 R25, -RZ, R21.H0_H0 ;  /* 0x20000015ff197230 */ /* 0x000fe40000004100 */
        /* <DEDUP_REMOVED lines=12> */
[----:B------:R-:W-:-:S02]  /*0c70*/  HADD2.F32 R128, -RZ, R128.H0_H0 ;  /* 0x20000080ff807230 */ /* 0x000fc40000004100 */
[----:B------:R-:W-:Y:S01]  /*0c80*/  FADD.FTZ R89, R88, R23 ;  /* 0x0000001758597221 */ /* 0x000fe20000010000 */
[----:B------:R-:W-:Y:S01]  /*0c90*/  FFMA.FTZ R88, R22, R23, R25 ;  /* 0x0000001716587223 */ /* 0x000fe20000010019 */
[----:B------:R-:W-:Y:S02]  /*0ca0*/  FMUL.FTZ R96, R7, R96 ;  /* 0x0000006007607220 */ /* 0x000fe40000410000 */
[----:B------:R-:W-:Y:S01]  /*0cb0*/  FADD.FTZ R92, R89, R26 ;  /* 0x0000001a595c7221 */ /* 0x000fe20000010000 */
[----:B------:R-:W-:Y:S01]  /*0cc0*/  FMUL.FTZ R25, R87, R128 ;  /* 0x0000008057197220 */ /* 0x000fe20000410000 */
[----:B------:R-:W-:Y:S01]  /*0cd0*/  FFMA.FTZ R89, R21, R26, R88 ;  /* 0x0000001a15597223 */ /* 0x000fe20000010058 */
[----:B------:R-:W-:Y:S01]  /*0ce0*/  FADD.FTZ R47, R47, R128 ;  /* 0x000000802f2f7221 */ /* 0x000fe20000010000 */
[----:B------:R-:W-:Y:S01]  /*0cf0*/  FFMA.FTZ R67, R96, R128, R67 ;  /* 0x0000008060437223 */ /* 0x000fe20000010043 */
[----:B------:R-:W-:Y:S01]  /*0d00*/  FADD.FTZ R95, R92, R25 ;  /* 0x000000195c5f7221 */ /* 0x000fe20000010000 */
[----:B------:R-:W-:-:S07]  /*0d10*/  FFMA.FTZ R128, R96, R25, R89 ;  /* 0x0000001960807223 */ /* 0x000fce0000010059 */
.L_x_6299:
[----:B------:R-:W-:Y:S05]  /*0d20*/  BSYNC B1 ;  /* 0x0000000000017941 */ /* 0x000fea0003800000 */
.L_x_6298:
        /* <DEDUP_REMOVED lines=16> */
[----:B--2---:R-:W-:Y:S02]  /*0e30*/  HADD2.F32 R98, -RZ, R88.H0_H0 ;  /* 0x20000058ff627230 */ /* 0x004fe40000004100 */
[----:B------:R-:W-:Y:S01]  /*0e40*/  HADD2.F32 R100, -RZ, R89.H0_H0 ;  /* 0x20000059ff647230 */ /* 0x000fe20000004100 */
[----:B----4-:R-:W-:Y:S02]  /*0e50*/  MOV R27, R92 ;  /* 0x0000005c001b7202 */ /* 0x010fe40000000f00 */
[----:B------:R-:W-:Y:S01]  /*0e60*/  SHF.R.U64 R102, R92, 0x10, R93 ;  /* 0x000000105c667819 */ /* 0x000fe2000000125d */
[----:B------:R-:W-:Y:S01]  /*0e70*/  HADD2.F32 R88, -RZ, R101.H0_H0 ;  /* 0x20000065ff587230 */ /* 0x000fe20000004100 */
[----:B------:R-:W-:Y:S01]  /*0e80*/  MOV R97, R93 ;  /* 0x0000005d00617202 */ /* 0x000fe20000000f00 */
[----:B------:R-:W-:-:S02]  /*0e90*/  HADD2.F32 R99, -RZ, R27.H0_H0 ;  /* 0x2000001bff637230 */ /* 0x000fc40000004100 */
[C---:B------:R-:W-:Y:S01]  /*0ea0*/  FADD.FTZ R98, -R129.reuse, R98 ;  /* 0x0000006281627221 */ /* 0x040fe20000010100 */
[----:B------:R-:W-:Y:S02]  /*0eb0*/  HADD2.F32 R92, -RZ, R102.H0_H0 ;  /* 0x20000066ff5c7230 */ /* 0x000fe40000004100 */
[C---:B------:R-:W-:Y:S01]  /*0ec0*/  FADD.FTZ R102, -R129.reuse, R100 ;  /* 0x0000006481667221 */ /* 0x040fe20000010100 */
[----:B------:R-:W-:Y:S01]  /*0ed0*/  SHF.R.U32.HI R104, RZ, 0x10, R89 ;  /* 0x00000010ff687819 */ /* 0x000fe20000011659 */
[----:B------:R-:W-:Y:S02]  /*0ee0*/  HADD2.F32 R89, -RZ, R97.H0_H0 ;  /* 0x20000061ff597230 */ /* 0x000fe40000004100 */
[----:B------:R-:W-:Y:S01]  /*0ef0*/  FADD.FTZ R88, -R129, R88 ;  /* 0x0000005881587221 */ /* 0x000fe20000010100 */
[C---:B-----5:R-:W-:Y:S01]  /*0f00*/  FMUL.FTZ R27, R7.reuse, R98 ;  /* 0x00000062071b7220 */ /* 0x060fe20000410000 */
[-C--:B------:R-:W-:Y:S01]  /*0f10*/  FMUL.FTZ R100, R80, R99.reuse ;  /* 0x0000006350647220 */ /* 0x080fe20000410000 */
[C---:B------:R-:W-:Y:S01]  /*0f20*/  FMUL.FTZ R97, R7.reuse, R102 ;  /* 0x0000006607617220 */ /* 0x040fe20000410000 */
[----:B------:R-:W-:Y:S01]  /*0f30*/  SHF.R.U32.HI R142, RZ, 0x10, R93 ;  /* 0x00000010ff8e7819 */ /* 0x000fe2000001165d */
        /* <DEDUP_REMOVED lines=24> */
.L_x_6301:
[----:B------:R-:W-:Y:S05]  /*10c0*/  BSYNC B1 ;  /* 0x0000000000017941 */ /* 0x000fea0003800000 */
.L_x_6300:
        /* <DEDUP_REMOVED lines=14> */
[----:B---3--:R-:W-:Y:S02]  /*11b0*/  MOV R103, R92 ;  /* 0x0000005c00677202 */ /* 0x008fe40000000f00 */
[----:B------:R-:W-:Y:S02]  /*11c0*/  SHF.R.U64 R108, R92, 0x10, R93 ;  /* 0x000000105c6c7819 */ /* 0x000fe4000000125d */
[----:B------:R-:W-:Y:S01]  /*11d0*/  MOV R105, R93 ;  /* 0x0000005d00697202 */ /* 0x000fe20000000f00 */
[----:B----4-:R-:W-:Y:S01]  /*11e0*/  HADD2.F32 R110, -RZ, R88.H0_H0 ;  /* 0x20000058ff6e7230 */ /* 0x010fe20000004100 */
[--C-:B--2---:R-:W-:Y:S01]  /*11f0*/  SHF.R.U64 R106, R88, 0x10, R89.reuse ;  /* 0x00000010586a7819 */ /* 0x104fe20000001259 */
[----:B------:R-:W-:Y:S01]  /*1200*/  HADD2.F32 R112, -RZ, R89.H0_H0 ;  /* 0x20000059ff707230 */ /* 0x000fe20000004100 */
[----:B------:R-:W-:Y:S01]  /*1210*/  SHF.R.U32.HI R109, RZ, 0x10, R89 ;  /* 0x00000010ff6d7819 */ /* 0x000fe20000011659 */
[----:B------:R-:W-:-:S02]  /*1220*/  HADD2.F32 R107, -RZ, R103.H0_H0 ;  /* 0x20000067ff6b7230 */ /* 0x000fc40000004100 */
[C---:B------:R-:W-:Y:S01]  /*1230*/  FADD.FTZ R110, -R129.reuse, R110 ;  /* 0x0000006e816e7221 */ /* 0x040fe20000010100 */
[----:B------:R-:W-:Y:S02]  /*1240*/  HADD2.F32 R106, -RZ, R106.H0_H0 ;  /* 0x2000006aff6a7230 */ /* 0x000fe40000004100 */
[----:B------:R-:W-:Y:S01]  /*1250*/  FADD.FTZ R112, -R129, R112 ;  /* 0x0000007081707221 */ /* 0x000fe20000010100 */
[----:B------:R-:W-:Y:S02]  /*1260*/  HADD2.F32 R88, -RZ, R109.H0_H0 ;  /* 0x2000006dff587230 */ /* 0x000fe40000004100 */
[----:B-----5:R-:W-:Y:S01]  /*1270*/  FMUL.FTZ R103, R7, R110 ;  /* 0x0000006e07677220 */ /* 0x020fe20000410000 */
[----:B------:R-:W-:Y:S02]  /*1280*/  HADD2.F32 R92, -RZ, R108.H0_H0 ;  /* 0x2000006cff5c7230 */ /* 0x000fe40000004100 */
[----:B------:R-:W-:Y:S01]  /*1290*/  FMUL.FTZ R108, R76, R107 ;  /* 0x0000006b4c6c7220 */ /* 0x000fe20000410000 */
[----:B------:R-:W-:-:S02]  /*12a0*/  HADD2.F32 R89, -RZ, R105.H0_H0 ;  /* 0x20000069ff597230 */ /* 0x000fc40000004100 */
[----:B------:R-:W-:Y:S01]  /*12b0*/  FMUL.FTZ R105, R7, R112 ;  /* 0x0000007007697220 */ /* 0x000fe20000410000 */
[----:B------:R-:W-:Y:S01]  /*12c0*/  FADD.FTZ R106, -R129, R106 ;  /* 0x0000006a816a7221 */ /* 0x000fe20000010100 */
[----:B------:R-:W-:Y:S01]  /*12d0*/  SHF.R.U32.HI R142, RZ, 0x10, R93 ;  /* 0x00000010ff8e7819 */ /* 0x000fe2000001165d */
[----:B------:R-:W-:Y:S01]  /*12e0*/  FADD.FTZ R36, R36, R107 ;  /* 0x0000006b24247221 */ /* 0x000fe20000010000 */
[----:B------:R-:W-:Y:S01]  /*12f0*/  FFMA.FTZ R56, R103, R107, R56 ;  /* 0x0000006b67387223 */ /* 0x000fe20000010038 */
[----:B------:R-:W-:Y:S01]  /*1300*/  FADD.FTZ R112, -R129, R88 ;  /* 0x0000005881707221 */ /* 0x000fe20000010100 */
[----:B------:R-:W-:Y:S01]  /*1310*/  FMUL.FTZ R107, R77, R92 ;  /* 0x0000005c4d6b7220 */ /* 0x000fe20000410000 */
[----:B------:R-:W-:Y:S01]  /*1320*/  FADD.FTZ R38, R38, R89 ;  /* 0x0000005926267221 */ /* 0x000fe20000010000 */
[-C--:B------:R-:W-:Y:S01]  /*1330*/  FFMA.FTZ R58, R105, R89.reuse, R58 ;  /* 0x00000059693a7223 */ /* 0x080fe2000001003a */
[----:B------:R-:W-:Y:S01]  /*1340*/  FMUL.FTZ R110, R78, R89 ;  /* 0x000000594e6e7220 */ /* 0x000fe20000410000 */
[----:B------:R-:W-:Y:S01]  /*1350*/  FADD.FTZ R88, R95, R108 ;  /* 0x0000006c5f587221 */ /* 0x000fe20000010000 */
[----:B------:R-:W-:Y:S01]  /*1360*/  FMUL.FTZ R106, R7, R106 ;  /* 0x0000006a076a7220 */ /* 0x000fe20000410000 */
[----:B------:R-:W-:Y:S01]  /*1370*/  FFMA.FTZ R89, R103, R108, R128 ;  /* 0x0000006c67597223 */ /* 0x000fe20000010080 */
[----:B------:R-:W-:-:S02]  /*1380*/  HADD2.F32 R142, -RZ, R142.H0_H0 ;  /* 0x2000008eff8e7230 */ /* 0x000fc40000004100 */
        /* <DEDUP_REMOVED lines=12> */
.L_x_6303:
[----:B------:R-:W-:Y:S05]  /*1450*/  BSYNC B1 ;  /* 0x0000000000017941 */ /* 0x000fea0003800000 */
.L_x_6302:
        /* <DEDUP_REMOVED lines=56> */
.L_x_6305:
[----:B------:R-:W-:Y:S05]  /*17e0*/  BSYNC B1 ;  /* 0x0000000000017941 */ /* 0x000fea0003800000 */
.L_x_6304:
        /* <DEDUP_REMOVED lines=12> */
[----:B---3--:R-:W-:Y:S01]  /*18b0*/  SHF.R.U64 R136, R88, 0x10, R89 ;  /* 0x0000001058887819 */ /* 0x008fe20000001259 */
[----:B------:R-:W-:-:S04]  /*18c0*/  HADD2.F32 R134, -RZ, R88.H0_H0 ;  /* 0x20000058ff867230 */ /* 0x000fc80000004100 */
[----:B------:R-:W-:Y:S01]  /*18d0*/  HADD2.F32 R136, -RZ, R136.H0_H0 ;  /* 0x20000088ff887230 */ /* 0x000fe20000004100 */
[----:B------:R-:W-:Y:S01]  /*18e0*/  SHF.R.U32.HI R140, RZ, 0x10, R89 ;  /* 0x00000010ff8c7819 */ /* 0x000fe20000011659 */
[----:B------:R-:W-:Y:S02]  /*18f0*/  HADD2.F32 R138, -RZ, R89.H0_H0 ;  /* 0x20000059ff8a7230 */ /* 0x000fe40000004100 */
[C---:B------:R-:W-:Y:S01]  /*1900*/  FADD.FTZ R134, -R129.reuse, R134 ;  /* 0x0000008681867221 */ /* 0x040fe20000010100 */
[----:B------:R-:W-:Y:S01]  /*1910*/  FADD.FTZ R136, -R129, R136 ;  /* 0x0000008881887221 */ /* 0x000fe20000010100 */
[----:B--2---:R-:W-:Y:S02]  /*1920*/  MOV R92, R90 ;  /* 0x0000005a005c7202 */ /* 0x004fe40000000f00 */
[----:B------:R-:W-:-:S03]  /*1930*/  SHF.R.U64 R131, R90, 0x10, R91 ;  /* 0x000000105a837819 */ /* 0x000fc6000000125b */
[----:B------:R-:W-:Y:S01]  /*1940*/  HADD2.F32 R89, -RZ, R92.H0_H0 ;  /* 0x2000005cff597230 */ /* 0x000fe20000004100 */
[----:B------:R-:W-:Y:S01]  /*1950*/  SHF.R.U32.HI R133, RZ, 0x10, R91 ;  /* 0x00000010ff857819 */ /* 0x000fe2000001165b */
[----:B------:R-:W-:Y:S02]  /*1960*/  HADD2.F32 R88, -RZ, R131.H0_H0 ;  /* 0x20000083ff587230 */ /* 0x000fe40000004100 */
[C---:B-----5:R-:W-:Y:S01]  /*1970*/  FMUL.FTZ R131, R7.reuse, R134 ;  /* 0x0000008607837220 */ /* 0x060fe20000410000 */
[----:B------:R-:W-:Y:S01]  /*1980*/  MOV R93, R91 ;  /* 0x0000005b005d7202 */ /* 0x000fe20000000f00 */
[----:B------:R-:W-:Y:S01]  /*1990*/  FMUL.FTZ R134, R7, R136 ;  /* 0x0000008807867220 */ /* 0x000fe20000410000 */
[----:B------:R-:W-:Y:S01]  /*19a0*/  FMUL.FTZ R136, R68, R89 ;  /* 0x0000005944887220 */ /* 0x000fe20000410000 */
[----:B------:R-:W-:Y:S02]  /*19b0*/  HADD2.F32 R92, -RZ, R133.H0_H0 ;  /* 0x20000085ff5c7230 */ /* 0x000fe40000004100 */
[----:B------:R-:W-:Y:S01]  /*19c0*/  FADD.FTZ R29, R29, R88 ;  /* 0x000000581d1d7221 */ /* 0x000fe20000010000 */
[-C--:B------:R-:W-:Y:S01]  /*19d0*/  FFMA.FTZ R49, R134, R88.reuse, R49 ;  /* 0x0000005886317223 */ /* 0x080fe20000010031 */
[----:B------:R-:W-:Y:S01]  /*19e0*/  FMUL.FTZ R133, R69, R88 ;  /* 0x0000005845857220 */ /* 0x000fe20000410000 */
[----:B------:R-:W-:-:S02]  /*19f0*/  HADD2.F32 R140, -RZ, R140.H0_H0 ;  /* 0x2000008cff8c7230 */ /* 0x000fc40000004100 */
[----:B------:R-:W-:Y:S01]  /*1a00*/  FADD.FTZ R138, -R129, R138 ;  /* 0x0000008a818a7221 */ /* 0x000fe20000010100 */
[----:B------:R-:W-:Y:S02]  /*1a10*/  HADD2.F32 R93, -RZ, R93.H0_H0 ;  /* 0x2000005dff5d7230 */ /* 0x000fe40000004100 */
[----:B------:R-:W-:Y:S01]  /*1a20*/  FADD.FTZ R28, R28, R89 ;  /* 0x000000591c1c7221 */ /* 0x000fe20000010000 */
[----:B------:R-:W-:Y:S01]  /*1a30*/  FFMA.FTZ R48, R131, R89, R48 ;  /* 0x0000005983307223 */ /* 0x000fe20000010030 */
[----:B------:R-:W-:Y:S01]  /*1a40*/  FADD.FTZ R88, R95, R136 ;  /* 0x000000885f587221 */ /* 0x000fe20000010000 */
[----:B------:R-:W-:Y:S01]  /*1a50*/  FFMA.FTZ R89, R131, R136, R128 ;  /* 0x0000008883597223 */ /* 0x000fe20000010080 */
[----:B------:R-:W-:Y:S01]  /*1a60*/  FMUL.FTZ R135, R7, R138 ;  /* 0x0000008a07877220 */ /* 0x000fe20000410000 */
[----:B------:R-:W-:Y:S01]  /*1a70*/  FADD.FTZ R140, -R129, R140 ;  /* 0x0000008c818c7221 */ /* 0x000fe20000010100 */
[----:B------:R-:W-:Y:S01]  /*1a80*/  FADD.FTZ R91, R88, R133 ;  /* 0x00000085585b7221 */ /* 0x000fe20000010000 */
        /* <DEDUP_REMOVED lines=12> */
.L_x_6297:
[----:B------:R-:W-:Y:S05]  /*1b50*/  BSYNC B0 ;  /* 0x0000000000007941 */ /* 0x000fea0003800000 */
.L_x_6283:
        /* <DEDUP_REMOVED lines=26> */
.L_x_6401:
        /* <DEDUP_REMOVED lines=24> */
[----:B------:R-:W-:Y:S02]  /*1e80*/  @P3 IADD3 R88, R141, -0x1, RZ ;  /* 0xffffffff8d583810 */ /* 0x000fe40007ffe0ff */
        /* <DEDUP_REMOVED lines=21> */
.L_x_6310:
        /* <DEDUP_REMOVED lines=8> */
.L_x_6311:
[----:B------:R-:W-:Y:S05]  /*2060*/  BSYNC B1 ;  /* 0x0000000000017941 */ /* 0x000fea0003800000 */
.L_x_6309:
        /* <DEDUP_REMOVED lines=15> */
.L_x_6313:
[----:B------:R-:W-:Y:S01]  /*2160*/  FFMA.FTZ R88, R22, R95, R92 ;  /* 0x0000005f16587223 */ /* 0x000fe2000001005c */
[----:B------:R-:W-:-:S03]  /*2170*/  @P4 SHF.R.U64 R89, R122, 0x10, R123 ;  /* 0x000000107a594819 */ /* 0x000fc6000000127b */
[----:B------:R-:W-:Y:S02]  /*2180*/  FADD.FTZ R88, R23, -R88 ;  /* 0x8000005817587221 */ /* 0x000fe40000010000 */
[----:B------:R-:W-:Y:S02]  /*2190*/  @P4 HADD2.F32 R89, -RZ, R89.H0_H0 ;  /* 0x20000059ff594230 */ /* 0x000fe40000004100 */
[----:B------:R-:W-:-:S04]  /*21a0*/  FMUL.FTZ R88, R7, R88 ;  /* 0x0000005807587220 */ /* 0x000fc80000410000 */
[----:B------:R-:W-:-:S07]  /*21b0*/  @P4 FADD.FTZ R88, R88, R89 ;  /* 0x0000005958584221 */ /* 0x000fce0000010000 */
.L_x_6314:
[----:B------:R-:W-:Y:S05]  /*21c0*/  BSYNC B1 ;  /* 0x0000000000017941 */ /* 0x000fea0003800000 */
.L_x_6312:
        /* <DEDUP_REMOVED lines=12> */
.L_x_6316:
[----:B------:R-:W-:-:S04]  /*2290*/  FFMA.FTZ R89, R21, R95, R92 ;  /* 0x0000005f15597223 */ /* 0x000fc8000001005c */
[----:B------:R-:W-:Y:S01]  /*22a0*/  FADD.FTZ R88, R26, -R89 ;  /* 0x800000591a587221 */ /* 0x000fe20000010000 */
[----:B------:R-:W-:-:S03]  /*22b0*/  @P4 HADD2.F32 R89, -RZ, R123.H0_H0 ;  /* 0x2000007bff594230 */ /* 0x000fc60000004100 */
[----:B------:R-:W-:-:S04]  /*22c0*/  FMUL.FTZ R88, R7, R88 ;  /* 0x0000005807587220 */ /* 0x000fc80000410000 */
[----:B------:R-:W-:-:S07]  /*22d0*/  @P4 FADD.FTZ R88, R88, R89 ;  /* 0x0000005958584221 */ /* 0x000fce0000010000 */
.L_x_6317:
[----:B------:R-:W-:Y:S05]  /*22e0*/  BSYNC B1 ;  /* 0x0000000000017941 */ /* 0x000fea0003800000 */
.L_x_6315:
        /* <DEDUP_REMOVED lines=13> */
.L_x_6319:
[----:B------:R-:W-:Y:S01]  /*23c0*/  FFMA.FTZ R88, R96, R95, R92 ;  /* 0x0000005f60587223 */ /* 0x000fe2000001005c */
[----:B------:R-:W-:-:S03]  /*23d0*/  @P4 SHF.R.U32.HI R89, RZ, 0x10, R123 ;  /* 0x00000010ff594819 */ /* 0x000fc6000001167b */
[----:B------:R-:W-:Y:S02]  /*23e0*/  FADD.FTZ R88, R25, -R88 ;  /* 0x8000005819587221 */ /* 0x000fe40000010000 */
[----:B------:R-:W-:Y:S02]  /*23f0*/  @P4 HADD2.F32 R89, -RZ, R89.H0_H0 ;  /* 0x20000059ff594230 */ /* 0x000fe40000004100 */
[----:B------:R-:W-:-:S04]  /*2400*/  FMUL.FTZ R88, R7, R88 ;  /* 0x0000005807587220 */ /* 0x000fc80000410000 */
[----:B------:R-:W-:-:S07]  /*2410*/  @P4 FADD.FTZ R88, R88, R89 ;  /* 0x0000005958584221 */ /* 0x000fce0000010000 */
.L_x_6320:
[----:B------:R-:W-:Y:S05]  /*2420*/  BSYNC B1 ;  /* 0x0000000000017941 */ /* 0x000fea0003800000 */
.L_x_6318:
        /* <DEDUP_REMOVED lines=14> */
.L_x_6321:
        /* <DEDUP_REMOVED lines=11> */
.L_x_6323:
[----:B------:R-:W-:Y:S05]  /*25c0*/  BSYNC B1 ;  /* 0x0000000000017941 */ /* 0x000fea0003800000 */
.L_x_6322:
[----:B------:R-:W-:Y:S02]  /*25d0*/  IADD3 R6, R6, 0x80, RZ ;  /* 0x0000008006067810 */ /* 0x000fe40007ffe0ff */
[----:B------:R-:W-:-:S07]  /*25e0*/  IADD3 R93, R93, 0x80, RZ ;  /* 0x000000805d5d7810 */ /* 0x000fce0007ffe0ff */
.L_x_6308:
[----:B------:R-:W-:Y:S05]  /*25f0*/  BSYNC B0 ;  /* 0x0000000000007941 */ /* 0x000fea0003800000 */
.L_x_6307:
        /* <DEDUP_REMOVED lines=12> */
.L_x_6327:
        /* <DEDUP_REMOVED lines=8> */
.L_x_6328:
[----:B------:R-:W-:Y:S05]  /*2740*/  BSYNC B1 ;  /* 0x0000000000017941 */ /* 0x000fea0003800000 */
.L_x_6326:
        /* <DEDUP_REMOVED lines=15> */
.L_x_6330:
[----:B------:R-:W-:Y:S01]  /*2840*/  FFMA.FTZ R88, R98, R95, R92 ;  /* 0x0000005f62587223 */ /* 0x000fe2000001005c */
[----:B------:R-:W-:-:S03]  /*2850*/  @P4 SHF.R.U64 R89, R120, 0x10, R121 ;  /* 0x0000001078594819 */ /* 0x000fc60000001279 */
[----:B------:R-:W-:Y:S02]  /*2860*/  FADD.FTZ R88, R99, -R88 ;  /* 0x8000005863587221 */ /* 0x000fe40000010000 */
[----:B------:R-:W-:Y:S02]  /*2870*/  @P4 HADD2.F32 R89, -RZ, R89.H0_H0 ;  /* 0x20000059ff594230 */ /* 0x000fe40000004100 */
[----:B------:R-:W-:-:S04]  /*2880*/  FMUL.FTZ R88, R7, R88 ;  /* 0x0000005807587220 */ /* 0x000fc80000410000 */
[----:B------:R-:W-:-:S07]  /*2890*/  @P4 FADD.FTZ R88, R88, R89 ;  /* 0x0000005958584221 */ /* 0x000fce0000010000 */
.L_x_6331:
[----:B------:R-:W-:Y:S05]  /*28a0*/  BSYNC B1 ;  /* 0x0000000000017941 */ /* 0x000fea0003800000 */
.L_x_6329:
        /* <DEDUP_REMOVED lines=12> */
.L_x_6333:
[----:B------:R-:W-:-:S04]  /*2970*/  FFMA.FTZ R89, R97, R95, R92 ;  /* 0x0000005f61597223 */ /* 0x000fc8000001005c */
[----:B------:R-:W-:Y:S01]  /*2980*/  FADD.FTZ R88, R102, -R89 ;  /* 0x8000005966587221 */ /* 0x000fe20000010000 */
[----:B------:R-:W-:-:S03]  /*2990*/  @P4 HADD2.F32 R89, -RZ, R121.H0_H0 ;  /* 0x20000079ff594230 */ /* 0x000fc60000004100 */
[----:B------:R-:W-:-:S04]  /*29a0*/  FMUL.FTZ R88, R7, R88 ;  /* 0x0000005807587220 */ /* 0x000fc80000410000 */
[----:B------:R-:W-:-:S07]  /*29b0*/  @P4 FADD.FTZ R88, R88, R89 ;  /* 0x0000005958584221 */ /* 0x000fce0000010000 */
.L_x_6334:
[----:B------:R-:W-:Y:S05]  /*29c0*/  BSYNC B1 ;  /* 0x0000000000017941 */ /* 0x000fea0003800000 */
.L_x_6332:
        /* <DEDUP_REMOVED lines=13> */
.L_x_6336:
[----:B------:R-:W-:Y:S01]  /*2aa0*/  FFMA.FTZ R88, R104, R95, R92 ;  /* 0x0000005f68587223 */ /* 0x000fe2000001005c */
[----:B------:R-:W-:-:S03]  /*2ab0*/  @P4 SHF.R.U32.HI R89, RZ, 0x10, R121 ;  /* 0x00000010ff594819 */ /* 0x000fc60000011679 */
[----:B------:R-:W-:Y:S02]  /*2ac0*/  FADD.FTZ R88, R101, -R88 ;  /* 0x8000005865587221 */ /* 0x000fe40000010000 */
[----:B------:R-:W-:Y:S02]  /*2ad0*/  @P4 HADD2.F32 R89, -RZ, R89.H0_H0 ;  /* 0x20000059ff594230 */ /* 0x000fe40000004100 */
[----:B------:R-:W-:-:S04]  /*2ae0*/  FMUL.FTZ R88, R7, R88 ;  /* 0x0000005807587220 */ /* 0x000fc80000410000 */
[----:B------:R-:W-:-:S07]  /*2af0*/  @P4 FADD.FTZ R88, R88, R89 ;  /* 0x0000005958584221 */ /* 0x000fce0000010000 */
.L_x_6337:
[----:B------:R-:W-:Y:S05]  /*2b00*/  BSYNC B1 ;  /* 0x0000000000017941 */ /* 0x000fea0003800000 */
.L_x_6335:
        /* <DEDUP_REMOVED lines=15> */
.L_x_6338:
        /* <DEDUP_REMOVED lines=10> */
.L_x_6340:
[----:B------:R-:W-:Y:S05]  /*2ca0*/  BSYNC B1 ;  /* 0x0000000000017941 */ /* 0x000fea0003800000 */
.L_x_6339:
[----:B------:R-:W-:Y:S02]  /*2cb0*/  IADD3 R6, R6, 0x80, RZ ;  /* 0x0000008006067810 */ /* 0x000fe40007ffe0ff */
[----:B------:R-:W-:-:S07]  /*2cc0*/  IADD3 R93, R93, 0x80, RZ ;  /* 0x000000805d5d7810 */ /* 0x000fce0007ffe0ff */
.L_x_6325:
[----:B------:R-:W-:Y:S05]  /*2cd0*/  BSYNC B0 ;  /* 0x0000000000007941 */ /* 0x000fea0003800000 */
.L_x_6324:
        /* <DEDUP_REMOVED lines=11> */
.L_x_6344:
        /* <DEDUP_REMOVED lines=8> */
.L_x_6345:
[----:B------:R-:W-:Y:S05]  /*2e10*/  BSYNC B1 ;  /* 0x0000000000017941 */ /* 0x000fea0003800000 */
.L_x_6343:
        /* <DEDUP_REMOVED lines=15> */
.L_x_6347:
[----:B------:R-:W-:Y:S01]  /*2f10*/  FFMA.FTZ R88, R106, R95, R92 ;  /* 0x0000005f6a587223 */ /* 0x000fe2000001005c */
[----:B------:R-:W-:-:S03]  /*2f20*/  @P4 SHF.R.U64 R89, R118, 0x10, R119 ;  /* 0x0000001076594819 */ /* 0x000fc60000001277 */
[----:B------:R-:W-:Y:S02]  /*2f30*/  FADD.FTZ R88, R107, -R88 ;  /* 0x800000586b587221 */ /* 0x000fe40000010000 */
[----:B------:R-:W-:Y:S02]  /*2f40*/  @P4 HADD2.F32 R89, -RZ, R89.H0_H0 ;  /* 0x20000059ff594230 */ /* 0x000fe40000004100 */
[----:B------:R-:W-:-:S04]  /*2f50*/  FMUL.FTZ R88, R7, R88 ;  /* 0x0000005807587220 */ /* 0x000fc80000410000 */
[----:B------:R-:W-:-:S07]  /*2f60*/  @P4 FADD.FTZ R88, R88, R89 ;  /* 0x0000005958584221 */ /* 0x000fce0000010000 */
.L_x_6348:
[----:B------:R-:W-:Y:S05]  /*2f70*/  BSYNC B1 ;  /* 0x0000000000017941 */ /* 0x000fea0003800000 */
.L_x_6346:
        /* <DEDUP_REMOVED lines=12> */
.L_x_6350:
[----:B------:R-:W-:-:S04]  /*3040*/  FFMA.FTZ R89, R105, R95, R92 ;  /* 0x0000005f69597223 */ /* 0x000fc8000001005c */
[----:B------:R-:W-:Y:S01]  /*3050*/  FADD.FTZ R88, R110, -R89 ;  /* 0x800000596e587221 */ /* 0x000fe20000010000 */
[----:B------:R-:W-:-:S03]  /*3060*/  @P4 HADD2.F32 R89, -RZ, R119.H0_H0 ;  /* 0x20000077ff594230 */ /* 0x000fc60000004100 */
[----:B------:R-:W-:-:S04]  /*3070*/  FMUL.FTZ R88, R7, R88 ;  /* 0x0000005807587220 */ /* 0x000fc80000410000 */
[----:B------:R-:W-:-:S07]  /*3080*/  @P4 FADD.FTZ R88, R88, R89 ;  /* 0x0000005958584221 */ /* 0x000fce0000010000 */
.L_x_6351:
[----:B------:R-:W-:Y:S05]  /*3090*/  BSYNC B1 ;  /* 0x0000000000017941 */ /* 0x000fea0003800000 */
.L_x_6349:
        /* <DEDUP_REMOVED lines=13> */
.L_x_6353:
[----:B------:R-:W-:Y:S01]  /*3170*/  FFMA.FTZ R88, R112, R95, R92 ;  /* 0x0000005f70587223 */ /* 0x000fe2000001005c */
[----:B------:R-:W-:-:S03]  /*3180*/  @P4 SHF.R.U32.HI R89, RZ, 0x10, R119 ;  /* 0x00000010ff594819 */ /* 0x000fc60000011677 */
[----:B------:R-:W-:Y:S02]  /*3190*/  FADD.FTZ R88, R109, -R88 ;  /* 0x800000586d587221 */ /* 0x000fe40000010000 */
[----:B------:R-:W-:Y:S02]  /*31a0*/  @P4 HADD2.F32 R89, -RZ, R89.H0_H0 ;  /* 0x20000059ff594230 */ /* 0x000fe40000004100 */
[----:B------:R-:W-:-:S04]  /*31b0*/  FMUL.FTZ R88, R7, R88 ;  /* 0x0000005807587220 */ /* 0x000fc80000410000 */
[----:B------:R-:W-:-:S07]  /*31c0*/  @P4 FADD.FTZ R88, R88, R89 ;  /* 0x0000005958584221 */ /* 0x000fce0000010000 */
.L_x_6354:
[----:B------:R-:W-:Y:S05]  /*31d0*/  BSYNC B1 ;  /* 0x0000000000017941 */ /* 0x000fea0003800000 */
.L_x_6352:
        /* <DEDUP_REMOVED lines=15> */
.L_x_6355:
        /* <DEDUP_REMOVED lines=10> */
.L_x_6357:
[----:B------:R-:W-:Y:S05]  /*3370*/  BSYNC B1 ;  /* 0x0000000000017941 */ /* 0x000fea0003800000 */
.L_x_6356:
[----:B------:R-:W-:Y:S02]  /*3380*/  IADD3 R6, R6, 0x80, RZ ;  /* 0x0000008006067810 */ /* 0x000fe40007ffe0ff */
[----:B------:R-:W-:-:S07]  /*3390*/  IADD3 R93, R93, 0x80, RZ ;  /* 0x000000805d5d7810 */ /* 0x000fce0007ffe0ff */
.L_x_6342:
[----:B------:R-:W-:Y:S05]  /*33a0*/  BSYNC B0 ;  /* 0x0000000000007941 */ /* 0x000fea0003800000 */
.L_x_6341:
        /* <DEDUP_REMOVED lines=11> */
.L_x_6361:
        /* <DEDUP_REMOVED lines=8> */
.L_x_6362:
[----:B------:R-:W-:Y:S05]  /*34e0*/  BSYNC B1 ;  /* 0x0000000000017941 */ /* 0x000fea0003800000 */
.L_x_6360:
        /* <DEDUP_REMOVED lines=15> */
.L_x_6364:
[----:B------:R-:W-:Y:S01]  /*35e0*/  FFMA.FTZ R88, R124, R95, R92 ;  /* 0x0000005f7c587223 */ /* 0x000fe2000001005c */
[----:B------:R-:W-:-:S03]  /*35f0*/  @P4 SHF.R.U64 R89, R116, 0x10, R117 ;  /* 0x0000001074594819 */ /* 0x000fc60000001275 */
[----:B------:R-:W-:Y:S02]  /*3600*/  FADD.FTZ R88, R125, -R88 ;  /* 0x800000587d587221 */ /* 0x000fe40000010000 */
[----:B------:R-:W-:Y:S02]  /*3610*/  @P4 HADD2.F32 R89, -RZ, R89.H0_H0 ;  /* 0x20000059ff594230 */ /* 0x000fe40000004100 */
[----:B------:R-:W-:-:S04]  /*3620*/  FMUL.FTZ R88, R7, R88 ;  /* 0x0000005807587220 */ /* 0x000fc80000410000 */
[----:B------:R-:W-:-:S07]  /*3630*/  @P4 FADD.FTZ R88, R88, R89 ;  /* 0x0000005958584221 */ /* 0x000fce0000010000 */
.L_x_6365:
[----:B------:R-:W-:Y:S05]  /*3640*/  BSYNC B1 ;  /* 0x0000000000017941 */ /* 0x000fea0003800000 */
.L_x_6363:
        /* <DEDUP_REMOVED lines=12> */
.L_x_6367:
[----:B------:R-:W-:-:S04]  /*3710*/  FFMA.FTZ R89, R113, R95, R92 ;  /* 0x0000005f71597223 */ /* 0x000fc8000001005c */
[----:B------:R-:W-:Y:S01]  /*3720*/  FADD.FTZ R88, R130, -R89 ;  /* 0x8000005982587221 */ /* 0x000fe20000010000 */
[----:B------:R-:W-:-:S03]  /*3730*/  @P4 HADD2.F32 R89, -RZ, R117.H0_H0 ;  /* 0x20000075ff594230 */ /* 0x000fc60000004100 */
[----:B------:R-:W-:-:S04]  /*3740*/  FMUL.FTZ R88, R7, R88 ;  /* 0x0000005807587220 */ /* 0x000fc80000410000 */
[----:B------:R-:W-:-:S07]  /*3750*/  @P4 FADD.FTZ R88, R88, R89 ;  /* 0x0000005958584221 */ /* 0x000fce0000010000 */
.L_x_6368:
[----:B------:R-:W-:Y:S05]  /*3760*/  BSYNC B1 ;  /* 0x0000000000017941 */ /* 0x000fea0003800000 */
.L_x_6366:
        /* <DEDUP_REMOVED lines=13> */
.L_x_6370:
[----:B------:R-:W-:Y:S01]  /*3840*/  FFMA.FTZ R88, R132, R95, R92 ;  /* 0x0000005f84587223 */ /* 0x000fe2000001005c */
[----:B------:R-:W-:-:S03]  /*3850*/  @P4 SHF.R.U32.HI R89, RZ, 0x10, R117 ;  /* 0x00000010ff594819 */ /* 0x000fc60000011675 */
[----:B------:R-:W-:Y:S02]  /*3860*/  FADD.FTZ R88, R127, -R88 ;  /* 0x800000587f587221 */ /* 0x000fe40000010000 */
[----:B------:R-:W-:Y:S02]  /*3870*/  @P4 HADD2.F32 R89, -RZ, R89.H0_H0 ;  /* 0x20000059ff594230 */ /* 0x000fe40000004100 */
[----:B------:R-:W-:-:S04]  /*3880*/  FMUL.FTZ R88, R7, R88 ;  /* 0x0000005807587220 */ /* 0x000fc80000410000 */
[----:B------:R-:W-:-:S07]  /*3890*/  @P4 FADD.FTZ R88, R88, R89 ;  /* 0x0000005958584221 */ /* 0x000fce0000010000 */
.L_x_6371:
[----:B------:R-:W-:Y:S05]  /*38a0*/  BSYNC B1 ;  /* 0x0000000000017941 */ /* 0x000fea0003800000 */
.L_x_6369:
        /* <DEDUP_REMOVED lines=15> */
.L_x_6372:
        /* <DEDUP_REMOVED lines=10> */
.L_x_6374:
[----:B------:R-:W-:Y:S05]  /*3a40*/  BSYNC B1 ;  /* 0x0000000000017941 */ /* 0x000fea0003800000 */
.L_x_6373:
[----:B------:R-:W-:Y:S02]  /*3a50*/  IADD3 R6, R6, 0x80, RZ ;  /* 0x0000008006067810 */ /* 0x000fe40007ffe0ff */
[----:B------:R-:W-:-:S07]  /*3a60*/  IADD3 R93, R93, 0x80, RZ ;  /* 0x000000805d5d7810 */ /* 0x000fce0007ffe0ff */
.L_x_6359:
[----:B------:R-:W-:Y:S05]  /*3a70*/  BSYNC B0 ;  /* 0x0000000000007941 */ /* 0x000fea0003800000 */
.L_x_6358:
        /* <DEDUP_REMOVED lines=12> */
.L_x_6378:
        /* <DEDUP_REMOVED lines=8> */
.L_x_6379:
[----:B------:R-:W-:Y:S05]  /*3bc0*/  BSYNC B1 ;  /* 0x0000000000017941 */ /* 0x000fea0003800000 */
.L_x_6377:
        /* <DEDUP_REMOVED lines=15> */
.L_x_6381:
[----:B------:R-:W-:Y:S01]  /*3cc0*/  FFMA.FTZ R88, R134, R95, R92 ;  /* 0x0000005f86587223 */ /* 0x000fe2000001005c */
[----:B------:R-:W-:-:S03]  /*3cd0*/  @P4 SHF.R.U64 R89, R114, 0x10, R115 ;  /* 0x0000001072594819 */ /* 0x000fc60000001273 */
[----:B------:R-:W-:Y:S02]  /*3ce0*/  FADD.FTZ R88, R133, -R88 ;  /* 0x8000005885587221 */ /* 0x000fe40000010000 */
[----:B------:R-:W-:Y:S02]  /*3cf0*/  @P4 HADD2.F32 R89, -RZ, R89.H0_H0 ;  /* 0x20000059ff594230 */ /* 0x000fe40000004100 */
[----:B------:R-:W-:-:S04]  /*3d00*/  FMUL.FTZ R88, R7, R88 ;  /* 0x0000005807587220 */ /* 0x000fc80000410000 */
[----:B------:R-:W-:-:S07]  /*3d10*/  @P4 FADD.FTZ R88, R88, R89 ;  /* 0x0000005958584221 */ /* 0x000fce0000010000 */
.L_x_6382:
[----:B------:R-:W-:Y:S05]  /*3d20*/  BSYNC B1 ;  /* 0x0000000000017941 */ /* 0x000fea0003800000 */
.L_x_6380:
        /* <DEDUP_REMOVED lines=12> */
.L_x_6384:
[----:B------:R-:W-:-:S04]  /*3df0*/  FFMA.FTZ R89, R135, R95, R92 ;  /* 0x0000005f87597223 */ /* 0x000fc8000001005c */
[----:B------:R-:W-:Y:S01]  /*3e00*/  FADD.FTZ R88, R138, -R89 ;  /* 0x800000598a587221 */ /* 0x000fe20000010000 */
[----:B------:R-:W-:-:S03]  /*3e10*/  @P4 HADD2.F32 R89, -RZ, R115.H0_H0 ;  /* 0x20000073ff594230 */ /* 0x000fc60000004100 */
[----:B------:R-:W-:-:S04]  /*3e20*/  FMUL.FTZ R88, R7, R88 ;  /* 0x0000005807587220 */ /* 0x000fc80000410000 */
[----:B------:R-:W-:-:S07]  /*3e30*/  @P4 FADD.FTZ R88, R88, R89 ;  /* 0x0000005958584221 */ /* 0x000fce0000010000 */
.L_x_6385:
[----:B------:R-:W-:Y:S05]  /*3e40*/  BSYNC B1 ;  /* 0x0000000000017941 */ /* 0x000fea0003800000 */
.L_x_6383:
        /* <DEDUP_REMOVED lines=13> */
.L_x_6387:
[----:B------:R-:W-:Y:S01]  /*3f20*/  FFMA.FTZ R92, R140, R95, R92 ;  /* 0x0000005f8c5c7223 */ /* 0x000fe2000001005c */
[----:B------:R-:W-:-:S03]  /*3f30*/  @P4 SHF.R.U32.HI R88, RZ, 0x10, R115 ;  /* 0x00000010ff584819 */ /* 0x000fc60000011673 */
[----:B------:R-:W-:Y:S02]  /*3f40*/  FADD.FTZ R92, R137, -R92 ;  /* 0x8000005c895c7221 */ /* 0x000fe40000010000 */
[----:B------:R-:W-:Y:S02]  /*3f50*/  @P4 HADD2.F32 R88, -RZ, R88.H0_H0 ;  /* 0x20000058ff584230 */ /* 0x000fe40000004100 */
[----:B------:R-:W-:-:S04]  /*3f60*/  FMUL.FTZ R7, R7, R92 ;  /* 0x0000005c07077220 */ /* 0x000fc80000410000 */
[----:B------:R-:W-:-:S07]  /*3f70*/  @P4 FADD.FTZ R7, R7, R88 ;  /* 0x0000005807074221 */ /* 0x000fce0000010000 */
.L_x_6388:
[----:B------:R-:W-:Y:S05]  /*3f80*/  BSYNC B1 ;  /* 0x0000000000017941 */ /* 0x000fea0003800000 */
.L_x_6386:
        /* <DEDUP_REMOVED lines=14> */
.L_x_6389:
        /* <DEDUP_REMOVED lines=10> */
.L_x_6376:
[----:B------:R-:W-:Y:S05]  /*4110*/  BSYNC B0 ;  /* 0x0000000000007941 */ /* 0x000fea0003800000 */
.L_x_6375:
[----:B------:R-:W-:Y:S02]  /*4120*/  ISETP.NE.AND P2, PT, R139, RZ, PT ;  /* 0x000000ff8b00720c */ /* 0x000fe40003f45270 */
[----:B------:R-:W-:Y:S02]  /*4130*/  IADD3 R8, R8, UR12, RZ ;  /* 0x0000000c08087c10 */ /* 0x000fe4000fffe0ff */
[----:B------:R-:W-:Y:S02]  /*4140*/  SEL R94, RZ, 0x1, P2 ;  /* 0x00000001ff5e7807 */ /* 0x000fe40001000000 */
[----:B------:R-:W-:-:S13]  /*4150*/  ISETP.GE.AND P2, PT, R8, UR13, PT ;  /* 0x0000000d08007c0c */ /* 0x000fda000bf46270 */
[----:B------:R-:W-:Y:S05]  /*4160*/  @!P2 BRA `(.L_x_6390) ;  /* 0xffffffc000d4a947 */ /* 0x000fea000383ffff */
.L_x_6282:
        /* <DEDUP_REMOVED lines=24> */
[C---:B---3--:R-:W-:Y:S01]  /*42f0*/  @P3 IMAD.WIDE.U32 R8, R19.reuse, 0x10, R8 ;  /* 0x0000001013083825 */ /* 0x048fe200078e0008 */
[----:B------:R-:W-:-:S04]  /*4300*/  @P3 IADD3 R19, R19, 0x80, RZ ;  /* 0x0000008013133810 */ /* 0x000fc80007ffe0ff */
[----:B------:R3:W-:Y:S01]  /*4310*/  @P3 STG.E.128 desc[UR4][R8.64], R60 ;  /* 0x0000003c08003986 */ /* 0x0007e2000c101d04 */
[----:B----4-:R-:W-:-:S04]  /*4320*/  @P0 IMAD.WIDE.U32 R12, R19, 0x10, R12 ;  /* 0x00000010130c0825 */ /* 0x010fc800078e000c */
[C---:B0-----:R-:W-:Y:S01]  /*4330*/  @P0 IMAD.WIDE.U32 R10, R19.reuse, 0x10, R10 ;  /* 0x00000010130a0825 */ /* 0x041fe200078e000a */
        /* <DEDUP_REMOVED lines=16> */
.L_x_6306:
[----:B------:R-:W-:Y:S01]  /*4440*/  HFMA2.MMA R144, -RZ, RZ, 0, 9.5367431640625e-07 ;  /* 0x00000010ff907435 */ /* 0x000fe200000001ff */
[----:B------:R-:W-:Y:S02]  /*4450*/  MOV R145, R95 ;  /* 0x0000005f00917202 */ /* 0x000fe40000000f00 */
[----:B------:R-:W-:Y:S02]  /*4460*/  MOV R147, 0x1f ;  /* 0x0000001f00937802 */ /* 0x000fe40000000f00 */
[----:B------:R-:W-:-:S07]  /*4470*/  MOV R142, 0xffffffff ;  /* 0xffffffff008e7802 */ /* 0x000fce0000000f00 */
[----:B0-2--5:R-:W-:Y:S05]  /*4480*/  WARPSYNC.COLLECTIVE R142, `(.L_x_6391) ;  /* 0x000000008e087348 */ /* 0x025fea0003c00000 */
[----:B------:R1:W3:Y:S02]  /*4490*/  SHFL.DOWN P4, R143, R145, R144, R147 ;  /* 0x08000090918f7389 */ /* 0x0002e40000080093 */
[----:B0123-5:R-:W-:Y:S01]  /*44a0*/  ENDCOLLECTIVE ;  /* 0x000000000000791b */ /* 0x02ffe20003800000 */
.L_x_6391:
[----:B------:R-:W-:Y:S02]  /*44b0*/  MOV R145, R128 ;  /* 0x0000008000917202 */ /* 0x000fe40000000f00 */
[----:B------:R-:W-:-:S07]  /*44c0*/  MOV R90, R143 ;  /* 0x0000008f005a7202 */ /* 0x000fce0000000f00 */
[----:B------:R-:W-:Y:S05]  /*44d0*/  WARPSYNC.COLLECTIVE R142, `(.L_x_6392) ;  /* 0x000000008e087348 */ /* 0x000fea0003c00000 */
[----:B------:R0:W1:Y:S02]  /*44e0*/  SHFL.DOWN P4, R143, R145, R144, R147 ;  /* 0x08000090918f7389 */ /* 0x0000640000080093 */
[----:B01----:R-:W-:Y:S01]  /*44f0*/  ENDCOLLECTIVE ;  /* 0x000000000000791b */ /* 0x003fe20003800000 */
.L_x_6392:
[----:B------:R-:W-:Y:S01]  /*4500*/  FADD.FTZ R90, R90, R95 ;  /* 0x0000005f5a5a7221 */ /* 0x000fe20000010000 */
[----:B------:R-:W-:-:S04]  /*4510*/  HFMA2.MMA R144, -RZ, RZ, 0, 4.76837158203125e-07 ;  /* 0x00000008ff907435 */ /* 0x000fc800000001ff */
[----:B------:R-:W-:Y:S02]  /*4520*/  MOV R145, R90 ;  /* 0x0000005a00917202 */ /* 0x000fe40000000f00 */
[----:B------:R-:W-:-:S07]  /*4530*/  MOV R91, R143 ;  /* 0x0000008f005b7202 */ /* 0x000fce0000000f00 */
[----:B------:R-:W-:Y:S05]  /*4540*/  WARPSYNC.COLLECTIVE R142, `(.L_x_6393) ;  /* 0x000000008e087348 */ /* 0x000fea0003c00000 */
[----:B------:R0:W1:Y:S02]  /*4550*/  SHFL.DOWN P4, R143, R145, R144, R147 ;  /* 0x08000090918f7389 */ /* 0x0000640000080093 */
[----:B01----:R-:W-:Y:S01]  /*4560*/  ENDCOLLECTIVE ;  /* 0x000000000000791b */ /* 0x003fe20003800000 */
.L_x_6393:
[----:B------:R-:W-:-:S05]  /*4570*/  FADD.FTZ R91, R91, R128 ;  /* 0x000000805b5b7221 */ /* 0x000fca0000010000 */
[----:B------:R-:W-:Y:S02]  /*4580*/  MOV R145, R91 ;  /* 0x0000005b00917202 */ /* 0x000fe40000000f00 */
[----:B------:R-:W-:-:S07]  /*4590*/  MOV R93, R143 ;  /* 0x0000008f005d7202 */ /* 0x000fce0000000f00 */
[----:B------:R-:W-:Y:S05]  /*45a0*/  WARPSYNC.COLLECTIVE R142, `(.L_x_6394) ;  /* 0x000000008e087348 */ /* 0x000fea0003c00000 */
[----:B------:R0:W1:Y:S02]  /*45b0*/  SHFL.DOWN P4, R143, R145, R144, R147 ;  /* 0x08000090918f7389 */ /* 0x0000640000080093 */
[----:B01----:R-:W-:Y:S01]  /*45c0*/  ENDCOLLECTIVE ;  /* 0x000000000000791b */ /* 0x003fe20003800000 */
.L_x_6394:
[----:B------:R-:W-:Y:S01]  /*45d0*/  FADD.FTZ R93, R90, R93 ;  /* 0x0000005d5a5d7221 */ /* 0x000fe20000010000 */
[----:B------:R-:W-:-:S04]  /*45e0*/  HFMA2.MMA R144, -RZ, RZ, 0, 2.384185791015625e-07 ;  /* 0x00000004ff907435 */ /* 0x000fc800000001ff */
[----:B------:R-:W-:Y:S02]  /*45f0*/  MOV R145, R93 ;  /* 0x0000005d00917202 */ /* 0x000fe40000000f00 */
[----:B------:R-:W-:-:S07]  /*4600*/  MOV R92, R143 ;  /* 0x0000008f005c7202 */ /* 0x000fce0000000f00 */
[----:B------:R-:W-:Y:S05]  /*4610*/  WARPSYNC.COLLECTIVE R142, `(.L_x_6395) ;  /* 0x000000008e087348 */ /* 0x000fea0003c00000 */
[----:B------:R0:W1:Y:S02]  /*4620*/  SHFL.DOWN P4, R143, R145, R144, R147 ;  /* 0x08000090918f7389 */ /* 0x0000640000080093 */
[----:B01----:R-:W-:Y:S01]  /*4630*/  ENDCOLLECTIVE ;  /* 0x000000000000791b */ /* 0x003fe20003800000 */
.L_x_6395:
[----:B------:R-:W-:-:S05]  /*4640*/  FADD.FTZ R92, R91, R92 ;  /* 0x0000005c5b5c7221 */ /* 0x000fca0000010000 */
[----:B------:R-:W-:Y:S02]  /*4650*/  MOV R145, R92 ;  /* 0x0000005c00917202 */ /* 0x000fe40000000f00 */
[----:B------:R-:W-:-:S07]  /*4660*/  MOV R94, R143 ;  /* 0x0000008f005e7202 */ /* 0x000fce0000000f00 */
[----:B------:R-:W-:Y:S05]  /*4670*/  WARPSYNC.COLLECTIVE R142, `(.L_x_6396) ;  /* 0x000000008e087348 */ /* 0x000fea0003c00000 */
[----:B------:R0:W1:Y:S02]  /*4680*/  SHFL.DOWN P4, R143, R145, R144, R147 ;  /* 0x08000090918f7389 */ /* 0x0000640000080093 */
[----:B01----:R-:W-:Y:S01]  /*4690*/  ENDCOLLECTIVE ;  /* 0x000000000000791b */ /* 0x003fe20003800000 */
.L_x_6396:
[----:B------:R-:W-:Y:S01]  /*46a0*/  FADD.FTZ R94, R93, R94 ;  /* 0x0000005e5d5e7221 */ /* 0x000fe20000010000 */
[----:B------:R-:W-:-:S04]  /*46b0*/  HFMA2.MMA R144, -RZ, RZ, 0, 1.1920928955078125e-07 ;  /* 0x00000002ff907435 */ /* 0x000fc800000001ff */
[----:B------:R-:W-:Y:S02]  /*46c0*/  MOV R145, R94 ;  /* 0x0000005e00917202 */ /* 0x000fe40000000f00 */
[----:B------:R-:W-:-:S07]  /*46d0*/  MOV R129, R143 ;  /* 0x0000008f00817202 */ /* 0x000fce0000000f00 */
[----:B------:R-:W-:Y:S05]  /*46e0*/  WARPSYNC.COLLECTIVE R142, `(.L_x_6397) ;  /* 0x000000008e087348 */ /* 0x000fea0003c00000 */
[----:B------:R0:W1:Y:S02]  /*46f0*/  SHFL.DOWN P4, R143, R145, R144, R147 ;  /* 0x08000090918f7389 */ /* 0x0000640000080093 */
[----:B01----:R-:W-:Y:S01]  /*4700*/  ENDCOLLECTIVE ;  /* 0x000000000000791b */ /* 0x003fe20003800000 */
.L_x_6397:
[----:B------:R-:W-:-:S05]  /*4710*/  FADD.FTZ R129, R92, R129 ;  /* 0x000000815c817221 */ /* 0x000fca0000010000 */
[----:B------:R-:W-:Y:S02]  /*4720*/  MOV R145, R129 ;  /* 0x0000008100917202 */ /* 0x000fe40000000f00 */
[----:B------:R-:W-:-:S07]  /*4730*/  MOV R95, R143 ;  /* 0x0000008f005f7202 */ /* 0x000fce0000000f00 */
[----:B------:R-:W-:Y:S05]  /*4740*/  WARPSYNC.COLLECTIVE R142, `(.L_x_6398) ;  /* 0x000000008e087348 */ /* 0x000fea0003c00000 */
[----:B------:R0:W1:Y:S02]  /*4750*/  SHFL.DOWN P4, R143, R145, R144, R147 ;  /* 0x08000090918f7389 */ /* 0x0000640000080093 */
[----:B01----:R-:W-:Y:S01]  /*4760*/  ENDCOLLECTIVE ;  /* 0x000000000000791b */ /* 0x003fe20003800000 */
.L_x_6398:
[----:B------:R-:W-:Y:S01]  /*4770*/  FADD.FTZ R95, R94, R95 ;  /* 0x0000005f5e5f7221 */ /* 0x000fe20000010000 */
[----:B------:R-:W-:-:S04]  /*4780*/  HFMA2.MMA R144, -RZ, RZ, 0, 5.9604644775390625e-08 ;  /* 0x00000001ff907435 */ /* 0x000fc800000001ff */
[----:B------:R-:W-:Y:S02]  /*4790*/  MOV R145, R95 ;  /* 0x0000005f00917202 */ /* 0x000fe40000000f00 */
[----:B------:R-:W-:-:S07]  /*47a0*/  MOV R128, R143 ;  /* 0x0000008f00807202 */ /* 0x000fce0000000f00 */
[----:B------:R-:W-:Y:S05]  /*47b0*/  WARPSYNC.COLLECTIVE R142, `(.L_x_6399) ;  /* 0x000000008e087348 */ /* 0x000fea0003c00000 */
[----:B------:R0:W1:Y:S02]  /*47c0*/  SHFL.DOWN P4, R143, R145, R144, R147 ;  /* 0x08000090918f7389 */ /* 0x0000640000080093 */
[----:B01----:R-:W-:Y:S01]  /*47d0*/  ENDCOLLECTIVE ;  /* 0x000000000000791b */ /* 0x003fe20003800000 */
.L_x_6399:
[----:B------:R-:W-:-:S05]  /*47e0*/  FADD.FTZ R90, R129, R128 ;  /* 0x00000080815a7221 */ /* 0x000fca0000010000 */
[----:B------:R-:W-:Y:S02]  /*47f0*/  MOV R145, R90 ;  /* 0x0000005a00917202 */ /* 0x000fe40000000f00 */
[----:B------:R-:W-:-:S07]  /*4800*/  MOV R128, R143 ;  /* 0x0000008f00807202 */ /* 0x000fce0000000f00 */
[----:B------:R-:W-:Y:S05]  /*4810*/  WARPSYNC.COLLECTIVE R142, `(.L_x_6400) ;  /* 0x000000008e087348 */ /* 0x000fea0003c00000 */
[----:B------:R0:W1:Y:S02]  /*4820*/  SHFL.DOWN P4, R143, R145, R144, R147 ;  /* 0x08000090918f7389 */ /* 0x0000640000080093 */
[----:B01----:R-:W-:Y:S01]  /*4830*/  ENDCOLLECTIVE ;  /* 0x000000000000791b */ /* 0x003fe20003800000 */
.L_x_6400:
[----:B------:R-:W-:Y:S01]  /*4840*/  MOV R91, R143 ;  /* 0x0000008f005b7202 */ /* 0x000fe20000000f00 */
[----:B------:R-:W-:Y:S06]  /*4850*/  BRA `(.L_x_6401) ;  /* 0xffffffd400287947 */ /* 0x000fec000383ffff */
.L_x_6402:
        /* <DEDUP_REMOVED lines=10> */
.L_x_11920:


//--------------------- .text._ZN10layer_norm13ln_bwd_kernelINS_13Kernel_traitsIf6__halfS2_S2_fjLj2560ELj1ELj1ELj4ELj8ENS_18Kernel_traits_baseILj2560EfS2_S2_S2_fjLj128EEEEELb0ELb0ELb1ELb1EEEvNS_9BwdParamsE --------------------------
	.section	.text._ZN10layer_norm13ln_bwd_kernelINS_13Kernel_traitsIf6__halfS2_S2_fjLj2560ELj1ELj1ELj4ELj8ENS_18Kernel_traits_baseILj2560EfS2_S2_S2_fjLj128EEEEELb0ELb0ELb1ELb1EEEvNS_9BwdParamsE,"ax",@progbits
	.align	128
        .global         _ZN10layer_norm13ln_bwd_kernelINS_13Kernel_traitsIf6__halfS2_S2_fjLj2560ELj1ELj1ELj4ELj8ENS_18Kernel_traits_baseILj2560EfS2_S2_S2_fjLj128EEEEELb0ELb0ELb1ELb1EEEvNS_9BwdParamsE
        .type           _ZN10layer_norm13ln_bwd_kernelINS_13Kernel_traitsIf6__halfS2_S2_fjLj2560ELj1ELj1ELj4ELj8ENS_18Kernel_traits_baseILj2560EfS2_S2_S2_fjLj128EEEEELb0ELb0ELb1ELb1EEEvNS_9BwdParamsE,@function
        .size           _ZN10layer_norm13ln_bwd_kernelINS_13Kernel_traitsIf6__halfS2_S2_fjLj2560ELj1ELj1ELj4ELj8ENS_18Kernel_traits_baseILj2560EfS2_S2_S2_fjLj128EEEEELb0ELb0ELb1ELb1EEEvNS_9BwdParamsE,(.L_x_11921 - _ZN10layer_norm13ln_bwd_kernelINS_13Kernel_traitsIf6__halfS2_S2_fjLj2560ELj1ELj1ELj4ELj8ENS_18Kernel_traits_baseILj2560EfS2_S2_S2_fjLj128EEEEELb0ELb0ELb1ELb1EEEvNS_9BwdParamsE)
        .other          _ZN10layer_norm13ln_bwd_kernelINS_13Kernel_traitsIf6__halfS2_S2_fjLj2560ELj1ELj1ELj4ELj8ENS_18Kernel_traits_baseILj2560EfS2_S2_S2_fjLj128EEEEELb0ELb0ELb1ELb1EEEvNS_9BwdParamsE,@"STO_CUDA_ENTRY STV_DEFAULT"
_ZN10layer_norm13ln_bwd_kernelINS_13Kernel_traitsIf6__halfS2_S2_fjLj2560ELj1ELj1ELj4ELj8ENS_18Kernel_traits_baseILj2560EfS2_S2_S2_fjLj128EEEEELb0ELb0ELb1ELb1EEEvNS_9BwdParamsE:
.text._ZN10layer_norm13ln_bwd_kernelINS_13Kernel_traitsIf6__halfS2_S2_fjLj2560ELj1ELj1ELj4ELj8ENS_18Kernel_traits_baseILj2560EfS2_S2_S2_fjLj128EEEEELb0ELb0ELb1ELb1EEEvNS_9BwdParamsE:
        /* <DEDUP_REMOVED lines=33> */
.L_x_6403:
        /* <DEDUP_REMOVED lines=33> */
.L_x_6484:
        /* <DEDUP_REMOVED lines=42> */
.L_x_6406:
        /* <DEDUP_REMOVED lines=17> */
[C---:B-1----:R-:W-:Y:S01]  /*07d0*/  IMAD.WIDE.U32 R10, R7.reuse, 0x8, R16 ;  /* 0x00000008070a7825 */ /* 0x042fe200078e0010 */
[----:B------:R-:W-:Y:S01]  /*07e0*/  IADD3 R105, R7, 0x200, RZ ;  /* 0x0000020007697810 */ /* 0x000fe20007ffe0ff */
[----:B------:R-:W4:Y:S02]  /*07f0*/  LDG.E.64 R26, desc[UR4][R26.64] ;  /* 0x000000041a1a7981 */ /* 0x000f24000c1e1b00 */
[----:B------:R-:W-:-:S02]  /*0800*/  IMAD.WIDE.U32 R24, R25, 0x8, R20 ;  /* 0x0000000819187825 */ /* 0x000fc400078e0014 */
[----:B------:R-:W4:Y:S02]  /*0810*/  LDG.E.64 R10, desc[UR4][R10.64] ;  /* 0x000000040a0a7981 */ /* 0x000f24000c1e1b00 */
[--C-:B------:R-:W-:Y:S02]  /*0820*/  IMAD.WIDE.U32 R22, R23, 0x8, R20.reuse ;  /* 0x0000000817167825 */ /* 0x100fe400078e0014 */
[----:B------:R-:W4:Y:S02]  /*0830*/  LDG.E.64 R24, desc[UR4][R24.64] ;  /* 0x0000000418187981 */ /* 0x000f24000c1e1b00 */
[----:B------:R-:W-:Y:S02]  /*0840*/  IMAD.WIDE.U32 R20, R3, 0x8, R20 ;  /* 0x0000000803147825 */ /* 0x000fe400078e0014 */
[----:B------:R-:W4:Y:S02]  /*0850*/  LDG.E.64 R22, desc[UR4][R22.64] ;  /* 0x0000000416167981 */ /* 0x000f24000c1e1b00 */
[----:B------:R-:W-:-:S02]  /*0860*/  IMAD.WIDE.U32 R12, R8, 0x8, R16 ;  /* 0x00000008080c7825 */ /* 0x000fc400078e0010 */
[----:B------:R-:W4:Y:S02]  /*0870*/  LDG.E.64 R20, desc[UR4][R20.64] ;  /* 0x0000000414147981 */ /* 0x000f24000c1e1b00 */
[----:B------:R-:W-:Y:S02]  /*0880*/  IMAD.WIDE.U32 R14, R9, 0x8, R16 ;  /* 0x00000008090e7825 */ /* 0x000fe400078e0010 */
[----:B------:R-:W4:Y:S02]  /*0890*/  LDG.E.64 R12, desc[UR4][R12.64] ;  /* 0x000000040c0c7981 */ /* 0x000f24000c1e1b00 */
[----:B--2---:R-:W-:Y:S02]  /*08a0*/  IMAD.WIDE R98, R2, 0x4, R98 ;  /* 0x0000000402627825 */ /* 0x004fe400078e0262 */
[----:B------:R-:W2:Y:S02]  /*08b0*/  LDG.E.64 R14, desc[UR4][R14.64] ;  /* 0x000000040e0e7981 */ /* 0x000ea4000c1e1b00 */
[----:B------:R-:W-:-:S02]  /*08c0*/  IMAD.WIDE.U32 R100, R103, 0x8, R16 ;  /* 0x0000000867647825 */ /* 0x000fc400078e0010 */
[----:B------:R0:W2:Y:S02]  /*08d0*/  LDG.E R3, desc[UR4][R98.64] ;  /* 0x0000000462037981 */ /* 0x0000a4000c1e1900 */
[----:B------:R-:W-:Y:S02]  /*08e0*/  IMAD.WIDE.U32 R18, R105, 0x8, R16 ;  /* 0x0000000869127825 */ /* 0x000fe400078e0010 */
[----:B------:R1:W2:Y:S04]  /*08f0*/  LDG.E.64 R16, desc[UR4][R100.64] ;  /* 0x0000000464107981 */ /* 0x0002a8000c1e1b00 */
[----:B------:R-:W2:Y:S01]  /*0900*/  LDG.E.64 R18, desc[UR4][R18.64] ;  /* 0x0000000412127981 */ /* 0x000ea2000c1e1b00 */
[----:B------:R-:W-:Y:S02]  /*0910*/  MOV R138, UR14 ;  /* 0x0000000e008a7c02 */ /* 0x000fe40008000f00 */
[----:B------:R-:W-:-:S02]  /*0920*/  MOV R137, UR15 ;  /* 0x0000000f00897c02 */ /* 0x000fc40008000f00 */
[----:B------:R-:W-:-:S04]  /*0930*/  ISETP.NE.U32.AND P0, PT, R138, RZ, PT ;  /* 0x000000ff8a00720c */ /* 0x000fc80003f05070 */
[----:B------:R-:W-:-:S13]  /*0940*/  ISETP.NE.AND.EX P0, PT, R137, RZ, PT, P0 ;  /* 0x000000ff8900720c */ /* 0x000fda0003f05300 */
[--C-:B------:R-:W-:Y:S01]  /*0950*/  @P0 IMAD.WIDE.U32 R102, R103, 0x8, R94.reuse ;  /* 0x0000000867660825 */ /* 0x100fe200078e005e */
[----:B------:R1:W5:Y:S03]  /*0960*/  @P0 LDG.E.64 R112, desc[UR4][R92.64] ;  /* 0x000000045c700981 */ /* 0x000366000c1e1b00 */
[----:B------:R-:W-:Y:S01]  /*0970*/  @P0 IMAD.WIDE.U32 R104, R105, 0x8, R94 ;  /* 0x0000000869680825 */ /* 0x000fe200078e005e */
[----:B------:R1:W5:Y:S04]  /*0980*/  @P0 LDG.E.64 R114, desc[UR4][R90.64] ;  /* 0x000000045a720981 */ /* 0x000368000c1e1b00 */
[----:B------:R1:W5:Y:S04]  /*0990*/  @P0 LDG.E.64 R116, desc[UR4][R88.64] ;  /* 0x0000000458740981 */ /* 0x000368000c1e1b00 */
[----:B------:R-:W5:Y:S04]  /*09a0*/  @P0 LDG.E.64 R118, desc[UR4][R102.64] ;  /* 0x0000000466760981 */ /* 0x000f68000c1e1b00 */
[----:B------:R1:W5:Y:S01]  /*09b0*/  @P0 LDG.E.64 R120, desc[UR4][R104.64] ;  /* 0x0000000468780981 */ /* 0x000362000c1e1b00 */
[----:B------:R-:W-:-:S02]  /*09c0*/  ISETP.NE.AND P0, PT, R4, RZ, PT ;  /* 0x000000ff0400720c */ /* 0x000fc40003f05270 */
[----:B---3--:R-:W-:Y:S02]  /*09d0*/  MOV R109, R96 ;  /* 0x00000060006d7202 */ /* 0x008fe40000000f00 */
[----:B0-----:R-:W-:Y:S02]  /*09e0*/  SHF.R.U64 R99, R96, 0x10, R97 ;  /* 0x0000001060637819 */ /* 0x001fe40000001261 */
[--C-:B----4-:R-:W-:Y:S02]  /*09f0*/  SHF.R.U32.HI R127, RZ, 0x10, R11.reuse ;  /* 0x00000010ff7f7819 */ /* 0x110fe4000001160b */
[----:B------:R-:W-:Y:S01]  /*0a00*/  SHF.R.U64 R128, R10, 0x10, R11 ;  /* 0x000000100a807819 */ /* 0x000fe2000000120b */
[----:B------:R-:W-:Y:S01]  /*0a10*/  HADD2.F32 R10, -RZ, R10.H0_H0 ;  /* 0x2000000aff0a7230 */ /* 0x000fe20000004100 */
[----:B-1----:R-:W-:Y:S01]  /*0a20*/  MOV R101, R24 ;  /* 0x0000001800657202 */ /* 0x002fe20000000f00 */
[----:B------:R-:W-:Y:S01]  /*0a30*/  HADD2.F32 R11, -RZ, R11.H0_H0 ;  /* 0x2000000bff0b7230 */ /* 0x000fe20000004100 */
[----:B------:R-:W-:-:S02]  /*0a40*/  SHF.R.U64 R93, R24, 0x10, R25 ;  /* 0x00000010185d7819 */ /* 0x000fc40000001219 */
[----:B------:R-:W-:Y:S02]  /*0a50*/  MOV R108, R22 ;  /* 0x00000016006c7202 */ /* 0x000fe40000000f00 */
[----:B------:R-:W-:Y:S02]  /*0a60*/  SHF.R.U64 R106, R22, 0x10, R23 ;  /* 0x00000010166a7819 */ /* 0x000fe40000001217 */
[--C-:B------:R-:W-:Y:S02]  /*0a70*/  SHF.R.U64 R91, R20, 0x10, R21.reuse ;  /* 0x00000010145b7819 */ /* 0x100fe40000001215 */
[----:B------:R-:W-:Y:S02]  /*0a80*/  MOV R88, R21 ;  /* 0x0000001500587202 */ /* 0x000fe40000000f00 */
[----:B------:R-:W-:Y:S01]  /*0a90*/  SHF.R.U32.HI R90, RZ, 0x10, R21 ;  /* 0x00000010ff5a7819 */ /* 0x000fe20000011615 */
[----:B------:R-:W-:Y:S01]  /*0aa0*/  HADD2.F32 R21, -RZ, R13.H0_H0 ;  /* 0x2000000dff157230 */ /* 0x000fe20000004100 */
[----:B------:R-:W-:Y:S01]  /*0ab0*/  MOV R104, R20 ;  /* 0x0000001400687202 */ /* 0x000fe20000000f00 */
[----:B------:R-:W-:Y:S01]  /*0ac0*/  HADD2.F32 R20, -RZ, R12.H0_H0 ;  /* 0x2000000cff147230 */ /* 0x000fe20000004100 */
[----:B------:R-:W-:Y:S01]  /*0ad0*/  SHF.R.U64 R125, R12, 0x10, R13 ;  /* 0x000000100c7d7819 */ /* 0x000fe2000000120d */
[----:B--2---:R-:W-:Y:S01]  /*0ae0*/  HADD2.F32 R22, -RZ, R14.H0_H0 ;  /* 0x2000000eff167230 */ /* 0x004fe20000004100 */
[----:B------:R-:W-:-:S02]  /*0af0*/  MOV R103, R23 ;  /* 0x0000001700677202 */ /* 0x000fc40000000f00 */
[----:B------:R-:W-:Y:S01]  /*0b00*/  FSEL R151, R3, RZ, !P0 ;  /* 0x000000ff03977208 */ /* 0x000fe20004000000 */
[----:B------:R-:W-:Y:S01]  /*0b10*/  HADD2.F32 R12, -RZ, R127.H0_H0 ;  /* 0x2000007fff0c7230 */ /* 0x000fe20000004100 */
[----:B------:R-:W-:Y:S02]  /*0b20*/  SHF.R.U32.HI R105, RZ, 0x10, R23 ;  /* 0x00000010ff697819 */ /* 0x000fe40000011617 */
[--C-:B------:R-:W-:Y:S01]  /*0b30*/  SHF.R.U64 R111, R16, 0x10, R17.reuse ;  /* 0x00000010106f7819 */ /* 0x100fe20000001211 */
[----:B------:R-:W-:Y:S01]  /*0b40*/  HADD2.F32 R24, -RZ, R16.H0_H0 ;  /* 0x20000010ff187230 */ /* 0x000fe20000004100 */
[----:B------:R-:W-:Y:S01]  /*0b50*/  SHF.R.U32.HI R110, RZ, 0x10, R17 ;  /* 0x00000010ff6e7819 */ /* 0x000fe20000011611 */
[----:B------:R-:W-:Y:S01]  /*0b60*/  HADD2.F32 R23, -RZ, R15.H0_H0 ;  /* 0x2000000fff177230 */ /* 0x000fe20000004100 */
[----:B------:R-:W-:Y:S02]  /*0b70*/  MOV R102, R25 ;  /* 0x0000001900667202 */ /* 0x000fe40000000f00 */
[----:B------:R-:W-:Y:S01]  /*0b80*/  SHF.R.U32.HI R107, RZ, 0x10, R25 ;  /* 0x00000010ff6b7819 */ /* 0x000fe20000011619 */
[----:B------:R-:W-:Y:S01]  /*0b90*/  HADD2.F32 R25, -RZ, R17.H0_H0 ;  /* 0x20000011ff197230 */ /* 0x000fe20000004100 */
[----:B------:R-:W-:Y:S01]  /*0ba0*/  MOV R98, R97 ;  /* 0x0000006100627202 */ /* 0x000fe20000000f00 */
[----:B------:R-:W-:Y:S01]  /*0bb0*/  FADD.FTZ R17, -R151, R22 ;  /* 0x0000001697117221 */ /* 0x000fe20000010100 */
[----:B------:R-:W-:-:S02]  /*0bc0*/  MOV R95, R26 ;  /* 0x0000001a005f7202 */ /* 0x000fc40000000f00 */
[----:B------:R-:W-:Y:S01]  /*0bd0*/  SHF.R.U64 R94, R26, 0x10, R27 ;  /* 0x000000101a5e7819 */ /* 0x000fe2000000121b */
[----:B------:R-:W-:Y:S01]  /*0be0*/  HADD2.F32 R26, -RZ, R18.H0_H0 ;  /* 0x20000012ff1a7230 */ /* 0x000fe20000004100 */
[--C-:B------:R-:W-:Y:S02]  /*0bf0*/  SHF.R.U64 R123, R14, 0x10, R15.reuse ;  /* 0x000000100e7b7819 */ /* 0x100fe4000000120f */
[----:B------:R-:W-:Y:S01]  /*0c00*/  SHF.R.U32.HI R122, RZ, 0x10, R15 ;  /* 0x00000010ff7a7819 */ /* 0x000fe2000001160f */
[C---:B------:R-:W-:Y:S01]  /*0c10*/  FADD.FTZ R15, -R151.reuse, R21 ;  /* 0x00000015970f7221 */ /* 0x040fe20000010100 */
[----:B------:R-:W-:Y:S01]  /*0c20*/  SHF.R.U32.HI R96, RZ, 0x10, R97 ;  /* 0x00000010ff607819 */ /* 0x000fe20000011661 */
[C---:B------:R-:W-:Y:S01]  /*0c30*/  FADD.FTZ R3, -R151.reuse, R10 ;  /* 0x0000000a97037221 */ /* 0x040fe20000010100 */
[----:B------:R-:W-:Y:S01]  /*0c40*/  MOV R92, R27 ;  /* 0x0000001b005c7202 */ /* 0x000fe20000000f00 */
[C---:B------:R-:W-:Y:S01]  /*0c50*/  FADD.FTZ R11, -R151.reuse, R11 ;  /* 0x0000000b970b7221 */ /* 0x040fe20000010100 */
[----:B------:R-:W-:Y:S01]  /*0c60*/  SHF.R.U32.HI R100, RZ, 0x10, R27 ;  /* 0x00000010ff647819 */ /* 0x000fe2000001161b */
[----:B------:R-:W-:Y:S01]  /*0c70*/  FADD.FTZ R21, -R151, R24 ;  /* 0x0000001897157221 */ /* 0x000fe20000010100 */
[----:B------:R-:W-:Y:S01]  /*0c80*/  SHF.R.U64 R97, R18, 0x10, R19 ;  /* 0x0000001012617819 */ /* 0x000fe20000001213 */
[----:B------:R-:W-:Y:S01]  /*0c90*/  HADD2.F32 R22, -RZ, R111.H0_H0 ;  /* 0x2000006fff167230 */ /* 0x000fe20000004100 */
[----:B------:R-:W-:Y:S01]  /*0ca0*/  SHF.R.U32.HI R124, RZ, 0x10, R13 ;  /* 0x00000010ff7c7819 */ /* 0x000fe2000001160d */
[----:B------:R-:W-:Y:S01]  /*0cb0*/  HADD2.F32 R27, -RZ, R19.H0_H0 ;  /* 0x20000013ff1b7230 */ /* 0x000fe20000004100 */
[----:B------:R-:W-:Y:S01]  /*0cc0*/  SHF.R.U32.HI R89, RZ, 0x10, R19 ;  /* 0x00000010ff597819 */ /* 0x000fe20000011613 */
[----:B------:R-:W-:-:S02]  /*0cd0*/  HADD2.F32 R10, -RZ, R128.H0_H0 ;  /* 0x20000080ff0a7230 */ /* 0x000fc40000004100 */
[C---:B------:R-:W-:Y:S01]  /*0ce0*/  FADD.FTZ R111, -R151.reuse, R12 ;  /* 0x0000000c976f7221 */ /* 0x040fe20000010100 */
[----:B------:R-:W-:Y:S02]  /*0cf0*/  HADD2.F32 R24, -RZ, R110.H0_H0 ;  /* 0x2000006eff187230 */ /* 0x000fe40000004100 */
[C---:B------:R-:W-:Y:S01]  /*0d00*/  FADD.FTZ R13, -R151.reuse, R20 ;  /* 0x00000014970d7221 */ /* 0x040fe20000010100 */
[C---:B------:R-:W-:Y:S01]  /*0d10*/  FADD.FTZ R19, -R151.reuse, R23 ;  /* 0x0000001797137221 */ /* 0x040fe20000010100 */
[----:B------:R-:W-:Y:S02]  /*0d20*/  HADD2.F32 R109, -RZ, R109.H0_H0 ;  /* 0x2000006dff6d7230 */ /* 0x000fe40000004100 */
[C---:B------:R-:W-:Y:S01]  /*0d30*/  FADD.FTZ R23, -R151.reuse, R25 ;  /* 0x0000001997177221 */ /* 0x040fe20000010100 */
[----:B------:R-:W-:Y:S02]  /*0d40*/  HADD2.F32 R110, -RZ, R99.H0_H0 ;  /* 0x20000063ff6e7230 */ /* 0x000fe40000004100 */
[----:B------:R-:W-:Y:S01]  /*0d50*/  FADD.FTZ R25, -R151, R26 ;  /* 0x0000001a97197221 */ /* 0x000fe20000010100 */
[----:B------:R-:W-:-:S02]  /*0d60*/  HADD2.F32 R20, -RZ, R122.H0_H0 ;  /* 0x2000007aff147230 */ /* 0x000fc40000004100 */
[C---:B-----5:R-:W-:Y:S01]  /*0d70*/  FMUL.FTZ R11, R6.reuse, R11 ;  /* 0x0000000b060b7220 */ /* 0x060fe20000410000 */
[----:B------:R-:W-:Y:S02]  /*0d80*/  HADD2.F32 R99, -RZ, R98.H0_H0 ;  /* 0x20000062ff637230 */ /* 0x000fe40000004100 */
[----:B------:R-:W-:Y:S01]  /*0d90*/  FMUL.FTZ R12, R6, R111 ;  /* 0x0000006f060c7220 */ /* 0x000fe20000410000 */
[----:B------:R-:W-:Y:S02]  /*0da0*/  HADD2.F32 R122, -RZ, R96.H0_H0 ;  /* 0x20000060ff7a7230 */ /* 0x000fe40000004100 */
[----:B------:R-:W-:Y:S02]  /*0db0*/  HADD2.F32 R26, -RZ, R97.H0_H0 ;  /* 0x20000061ff1a7230 */ /* 0x000fe40000004100 */
[----:B------:R-:W-:Y:S01]  /*0dc0*/  FADD.FTZ R97, -R151, R10 ;  /* 0x0000000a97617221 */ /* 0x000fe20000010100 */
[----:B------:R-:W-:Y:S01]  /*0dd0*/  FMUL.FTZ R96, R44, R109 ;  /* 0x0000006d2c607220 */ /* 0x000fe20000410000 */
[----:B------:R-:W-:Y:S01]  /*0de0*/  FMUL.FTZ R3, R6, R3 ;  /* 0x0000000306037220 */ /* 0x000fe20000410000 */
[----:B------:R-:W-:Y:S01]  /*0df0*/  FADD.FTZ R86, R86, R99 ;  /* 0x0000006356567221 */ /* 0x000fe20000010000 */
[-C--:B------:R-:W-:Y:S01]  /*0e00*/  FFMA.FTZ R50, R11, R99.reuse, R50 ;  /* 0x000000630b327223 */ /* 0x080fe20000010032 */
[----:B------:R-:W-:Y:S01]  /*0e10*/  FMUL.FTZ R98, R46, R99 ;  /* 0x000000632e627220 */ /* 0x000fe20000410000 */
[----:B------:R-:W-:-:S02]  /*0e20*/  HADD2.F32 R111, -RZ, R92.H0_H0 ;  /* 0x2000005cff6f7230 */ /* 0x000fc40000004100 */
[----:B------:R-:W-:Y:S01]  /*0e30*/  FADD.FTZ R87, R87, R122 ;  /* 0x0000007a57577221 */ /* 0x000fe20000010000 */
[-C--:B------:R-:W-:Y:S01]  /*0e40*/  FFMA.FTZ R51, R12, R122.reuse, R51 ;  /* 0x0000007a0c337223 */ /* 0x080fe20000010033 */
[----:B------:R-:W-:Y:S01]  /*0e50*/  FMUL.FTZ R99, R47, R122 ;  /* 0x0000007a2f637220 */ /* 0x000fe20000410000 */
[----:B------:R-:W-:Y:S02]  /*0e60*/  HADD2.F32 R92, -RZ, R91.H0_H0 ;  /* 0x2000005bff5c7230 */ /* 0x000fe40000004100 */
[----:B------:R-:W-:Y:S01]  /*0e70*/  FMUL.FTZ R10, R6, R97 ;  /* 0x00000061060a7220 */ /* 0x000fe20000410000 */
[----:B------:R-:W-:Y:S02]  /*0e80*/  HADD2.F32 R122, -RZ, R94.H0_H0 ;  /* 0x2000005eff7a7230 */ /* 0x000fe40000004100 */
[----:B------:R-:W-:Y:S01]  /*0e90*/  FMUL.FTZ R97, R45, R110 ;  /* 0x0000006e2d617220 */ /* 0x000fe20000410000 */
[----:B------:R-:W-:Y:S02]  /*0ea0*/  HADD2.F32 R91, -RZ, R88.H0_H0 ;  /* 0x20000058ff5b7230 */ /* 0x000fe40000004100 */
[----:B------:R-:W-:Y:S01]  /*0eb0*/  FADD.FTZ R88, RZ, R96 ;  /* 0x00000060ff587221 */ /* 0x000fe20000010000 */
[----:B------:R-:W-:-:S02]  /*0ec0*/  HADD2.F32 R94, -RZ, R105.H0_H0 ;  /* 0x20000069ff5e7230 */ /* 0x000fc40000004100 */
[C---:B------:R-:W-:Y:S01]  /*0ed0*/  FFMA.FTZ R105, R3.reuse, R96, RZ ;  /* 0x0000006003697223 */ /* 0x040fe200000100ff */
[----:B------:R-:W-:Y:S02]  /*0ee0*/  HADD2.F32 R140, -RZ, R107.H0_H0 ;  /* 0x2000006bff8c7230 */ /* 0x000fe40000004100 */
[----:B------:R-:W-:Y:S01]  /*0ef0*/  FADD.FTZ R107, R88, R97 ;  /* 0x00000061586b7221 */ /* 0x000fe20000010000 */
[----:B------:R-:W-:Y:S02]  /*0f00*/  HADD2.F32 R14, -RZ, R125.H0_H0 ;  /* 0x2000007dff0e7230 */ /* 0x000fe40000004100 */
[----:B------:R-:W-:Y:S01]  /*0f10*/  FFMA.FTZ R88, R10, R97, R105 ;  /* 0x000000610a587223 */ /* 0x000fe20000010069 */
[----:B------:R-:W-:Y:S01]  /*0f20*/  FADD.FTZ R84, R84, R109 ;  /* 0x0000006d54547221 */ /* 0x000fe20000010000 */
[----:B------:R-:W-:Y:S01]  /*0f30*/  FFMA.FTZ R48, R3, R109, R48 ;  /* 0x0000006d03307223 */ /* 0x000fe20000010030 */
[----:B------:R-:W-:Y:S01]  /*0f40*/  FADD.FTZ R85, R85, R110 ;  /* 0x0000006e55557221 */ /* 0x000fe20000010000 */
[----:B------:R-:W-:Y:S01]  /*0f50*/  FFMA.FTZ R49, R10, R110, R49 ;  /* 0x0000006e0a317223 */ /* 0x000fe20000010031 */
[----:B------:R-:W-:-:S02]  /*0f60*/  HADD2.F32 R109, -RZ, R95.H0_H0 ;  /* 0x2000005fff6d7230 */ /* 0x000fc40000004100 */
[----:B------:R-:W-:Y:S02]  /*0f70*/  HADD2.F32 R110, -RZ, R106.H0_H0 ;  /* 0x2000006aff6e7230 */ /* 0x000fe40000004100 */
[----:B------:R-:W-:Y:S01]  /*0f80*/  FADD.FTZ R106, R107, R98 ;  /* 0x000000626b6a7221 */ /* 0x000fe20000010000 */
[----:B------:R-:W-:Y:S02]  /*0f90*/  HADD2.F32 R16, -RZ, R124.H0_H0 ;  /* 0x2000007cff107230 */ /* 0x000fe40000004100 */
[----:B------:R-:W-:Y:S01]  /*0fa0*/  FFMA.FTZ R105, R11, R98, R88 ;  /* 0x000000620b697223 */ /* 0x000fe20000010058 */
[----:B------:R-:W-:Y:S02]  /*0fb0*/  HADD2.F32 R18, -RZ, R123.H0_H0 ;  /* 0x2000007bff127230 */ /* 0x000fe40000004100 */
[C---:B------:R-:W-:Y:S01]  /*0fc0*/  FADD.FTZ R123, -R151.reuse, R14 ;  /* 0x0000000e977b7221 */ /* 0x040fe20000010100 */
[----:B------:R-:W-:Y:S02]  /*0fd0*/  HADD2.F32 R124, -RZ, R100.H0_H0 ;  /* 0x20000064ff7c7230 */ /* 0x000fe40000004100 */
[----:B------:R-:W-:Y:S01]  /*0fe0*/  FMUL.FTZ R100, R40, R109 ;  /* 0x0000006d28647220 */ /* 0x000fe20000410000 */
[----:B------:R-:W-:Y:S01]  /*0ff0*/  FADD.FTZ R107, R106, R99 ;  /* 0x000000636a6b7221 */ /* 0x000fe20000010000 */
[----:B------:R-:W-:Y:S01]  /*1000*/  FMUL.FTZ R13, R6, R13 ;  /* 0x0000000d060d7220 */ /* 0x000fe20000410000 */
[----:B------:R-:W-:Y:S01]  /*1010*/  FFMA.FTZ R106, R12, R99, R105 ;  /* 0x000000630c6a7223 */ /* 0x000fe20000010069 */
[----:B------:R-:W-:Y:S01]  /*1020*/  FADD.FTZ R125, -R151, R16 ;  /* 0x00000010977d7221 */ /* 0x000fe20000010100 */
[----:B------:R-:W-:Y:S01]  /*1030*/  FMUL.FTZ R14, R6, R123 ;  /* 0x0000007b060e7220 */ /* 0x000fe20000410000 */
[----:B------:R-:W-:-:S02]  /*1040*/  HADD2.F32 R123, -RZ, R101.H0_H0 ;  /* 0x20000065ff7b7230 */ /* 0x000fc40000004100 */
[----:B------:R-:W-:Y:S01]  /*1050*/  FMUL.FTZ R101, R41, R122 ;  /* 0x0000007a29657220 */ /* 0x000fe20000410000 */
[----:B------:R-:W-:Y:S01]  /*1060*/  FADD.FTZ R88, R107, R100 ;  /* 0x000000646b587221 */ /* 0x000fe20000010000 */
[----:B------:R-:W-:Y:S01]  /*1070*/  FFMA.FTZ R107, R13, R100, R106 ;  /* 0x000000640d6b7223 */ /* 0x000fe2000001006a */
[----:B------:R-:W-:Y:S01]  /*1080*/  FADD.FTZ R127, -R151, R18 ;  /* 0x00000012977f7221 */ /* 0x000fe20000010100 */
[----:B------:R-:W-:Y:S01]  /*1090*/  FMUL.FTZ R16, R6, R125 ;  /* 0x0000007d06107220 */ /* 0x000fe20000410000 */
[----:B------:R-:W-:Y:S02]  /*10a0*/  HADD2.F32 R125, -RZ, R102.H0_H0 ;  /* 0x20000066ff7d7230 */ /* 0x000fe40000004100 */
[----:B------:R-:W-:Y:S01]  /*10b0*/  FADD.FTZ R80, R80, R109 ;  /* 0x0000006d50507221 */ /* 0x000fe20000010000 */
[----:B------:R-:W-:Y:S01]  /*10c0*/  FFMA.FTZ R52, R13, R109, R52 ;  /* 0x0000006d0d347223 */ /* 0x000fe20000010034 */
[----:B------:R-:W-:Y:S01]  /*10d0*/  FMUL.FTZ R102, R42, R111 ;  /* 0x0000006f2a667220 */ /* 0x000fe20000410000 */
[----:B------:R-:W-:Y:S01]  /*10e0*/  FADD.FTZ R109, R88, R101 ;  /* 0x00000065586d7221 */ /* 0x000fe20000010000 */
[----:B------:R-:W-:Y:S01]  /*10f0*/  FMUL.FTZ R15, R6, R15 ;  /* 0x0000000f060f7220 */ /* 0x000fe20000410000 */
[----:B------:R-:W-:Y:S01]  /*1100*/  FFMA.FTZ R88, R14, R101, R107 ;  /* 0x000000650e587223 */ /* 0x000fe2000001006b */
[----:B------:R-:W-:Y:S01]  /*1110*/  FMUL.FTZ R18, R6, R127 ;  /* 0x0000007f06127220 */ /* 0x000fe20000410000 */
[----:B------:R-:W-:-:S02]  /*1120*/  HADD2.F32 R127, -RZ, R108.H0_H0 ;  /* 0x2000006cff7f7230 */ /* 0x000fc40000004100 */
[----:B------:R-:W-:Y:S01]  /*1130*/  FADD.FTZ R108, R109, R102 ;  /* 0x000000666d6c7221 */ /* 0x000fe20000010000 */
[----:B------:R-:W-:Y:S02]  /*1140*/  HADD2.F32 R95, -RZ, R103.H0_H0 ;  /* 0x20000067ff5f7230 */ /* 0x000fe40000004100 */
[----:B------:R-:W-:Y:S01]  /*1150*/  FMUL.FTZ R103, R43, R124 ;  /* 0x0000007c2b677220 */ /* 0x000fe20000410000 */
[C---:B------:R-:W-:Y:S01]  /*1160*/  FFMA.FTZ R109, R15.reuse, R102, R88 ;  /* 0x000000660f6d7223 */ /* 0x040fe20000010058 */
[----:B------:R-:W-:Y:S02]  /*1170*/  HADD2.F32 R128, -RZ, R93.H0_H0 ;  /* 0x2000005dff807230 */ /* 0x000fe40000004100 */
[----:B------:R-:W-:Y:S01]  /*1180*/  FADD.FTZ R82, R82, R111 ;  /* 0x0000006f52527221 */ /* 0x000fe20000010000 */
[----:B------:R-:W-:Y:S02]  /*1190*/  HADD2.F32 R93, -RZ, R104.H0_H0 ;  /* 0x20000068ff5d7230 */ /* 0x000fe40000004100 */
        /* <DEDUP_REMOVED lines=53> */
[----:B------:R-:W-:Y:S01]  /*14f0*/  FMUL.FTZ R27, R6, R27 ;  /* 0x0000001b061b7220 */ /* 0x000fe20000410000 */
[----:B------:R-:W-:-:S02]  /*1500*/  HADD2.F32 R89, -RZ, R89.H0_H0 ;  /* 0x20000059ff597230 */ /* 0x000fc40000004100 */
        /* <DEDUP_REMOVED lines=9> */
[----:B------:R-:W-:Y:S02]  /*15a0*/  HADD2.F32 R90, -RZ, R90.H0_H0 ;  /* 0x2000005aff5a7230 */ /* 0x000fe40000004100 */
[----:B------:R-:W-:Y:S01]  /*15b0*/  FADD.FTZ R91, R88, R123 ;  /* 0x0000007b585b7221 */ /* 0x000fe20000010000 */
[----:B------:R-:W-:Y:S01]  /*15c0*/  FADD.FTZ R89, -R151, R89 ;  /* 0x0000005997597221 */ /* 0x000fe20000010100 */
        /* <DEDUP_REMOVED lines=19> */
.L_x_6407:
[----:B------:R-:W-:Y:S05]  /*1700*/  BSYNC B0 ;  /* 0x0000000000007941 */ /* 0x000fea0003800000 */
.L_x_6405:
        /* <DEDUP_REMOVED lines=25> */
.L_x_6495:
        /* <DEDUP_REMOVED lines=42> */
.L_x_6410:
[----:B------:R-:W-:Y:S01]  /*1b40*/  ISETP.NE.U32.AND P0, PT, R138, RZ, PT ;  /* 0x000000ff8a00720c */ /* 0x000fe20003f05070 */
[----:B------:R-:W-:-:S03]  /*1b50*/  FFMA.FTZ R89, R3, R92, R95 ;  /* 0x0000005c03597223 */ /* 0x000fc6000001005f */
[----:B------:R-:W-:Y:S01]  /*1b60*/  ISETP.NE.AND.EX P0, PT, R137, RZ, PT, P0 ;  /* 0x000000ff8900720c */ /* 0x000fe20003f05300 */
[----:B------:R-:W-:-:S04]  /*1b70*/  FADD.FTZ R89, R96, -R89 ;  /* 0x8000005960597221 */ /* 0x000fc80000010000 */
[----:B------:R-:W-:-:S08]  /*1b80*/  FMUL.FTZ R89, R6, R89 ;  /* 0x0000005906597220 */ /* 0x000fd00000410000 */
[----:B------:R-:W-:-:S05]  /*1b90*/  @P0 HADD2.F32 R88, -RZ, R112.H0_H0 ;  /* 0x20000070ff580230 */ /* 0x000fca0000004100 */
[----:B------:R-:W-:-:S07]  /*1ba0*/  @P0 FADD.FTZ R89, R89, R88 ;  /* 0x0000005859590221 */ /* 0x000fce0000010000 */
.L_x_6411:
[----:B------:R-:W-:Y:S05]  /*1bb0*/  BSYNC B0 ;  /* 0x0000000000007941 */ /* 0x000fea0003800000 */
.L_x_6409:
        /* <DEDUP_REMOVED lines=15> */
.L_x_6413:
[----:B------:R-:W-:Y:S01]  /*1cb0*/  FFMA.FTZ R88, R10, R92, R95 ;  /* 0x0000005c0a587223 */ /* 0x000fe2000001005f */
[----:B------:R-:W-:-:S03]  /*1cc0*/  @P0 SHF.R.U64 R90, R112, 0x10, R113 ;  /* 0x00000010705a0819 */ /* 0x000fc60000001271 */
[----:B------:R-:W-:Y:S02]  /*1cd0*/  FADD.FTZ R89, R97, -R88 ;  /* 0x8000005861597221 */ /* 0x000fe40000010000 */
[----:B------:R-:W-:Y:S02]  /*1ce0*/  @P0 HADD2.F32 R90, -RZ, R90.H0_H0 ;  /* 0x2000005aff5a0230 */ /* 0x000fe40000004100 */
[----:B------:R-:W-:-:S04]  /*1cf0*/  FMUL.FTZ R89, R6, R89 ;  /* 0x0000005906597220 */ /* 0x000fc80000410000 */
[----:B------:R-:W-:-:S07]  /*1d00*/  @P0 FADD.FTZ R89, R89, R90 ;  /* 0x0000005a59590221 */ /* 0x000fce0000010000 */
.L_x_6414:
[----:B------:R-:W-:Y:S05]  /*1d10*/  BSYNC B0 ;  /* 0x0000000000007941 */ /* 0x000fea0003800000 */
.L_x_6412:
        /* <DEDUP_REMOVED lines=12> */
.L_x_6416:
[----:B------:R-:W-:Y:S01]  /*1de0*/  FFMA.FTZ R89, R11, R92, R95 ;  /* 0x0000005c0b597223 */ /* 0x000fe2000001005f */
[----:B------:R-:W-:-:S03]  /*1df0*/  @P0 HADD2.F32 R88, -RZ, R113.H0_H0 ;  /* 0x20000071ff580230 */ /* 0x000fc60000004100 */
[----:B------:R-:W-:-:S04]  /*1e00*/  FADD.FTZ R89, R98, -R89 ;  /* 0x8000005962597221 */ /* 0x000fc80000010000 */
[----:B------:R-:W-:-:S04]  /*1e10*/  FMUL.FTZ R89, R6, R89 ;  /* 0x0000005906597220 */ /* 0x000fc80000410000 */
[----:B------:R-:W-:-:S07]  /*1e20*/  @P0 FADD.FTZ R89, R89, R88 ;  /* 0x0000005859590221 */ /* 0x000fce0000010000 */
.L_x_6417:
[----:B------:R-:W-:Y:S05]  /*1e30*/  BSYNC B0 ;  /* 0x0000000000007941 */ /* 0x000fea0003800000 */
.L_x_6415:
        /* <DEDUP_REMOVED lines=13> */
.L_x_6419:
[----:B------:R-:W-:Y:S01]  /*1f10*/  FFMA.FTZ R88, R12, R92, R95 ;  /* 0x0000005c0c587223 */ /* 0x000fe2000001005f */
[----:B------:R-:W-:-:S03]  /*1f20*/  @P0 SHF.R.U32.HI R90, RZ, 0x10, R113 ;  /* 0x00000010ff5a0819 */ /* 0x000fc60000011671 */
[----:B------:R-:W-:Y:S02]  /*1f30*/  FADD.FTZ R89, R99, -R88 ;  /* 0x8000005863597221 */ /* 0x000fe40000010000 */
[----:B------:R-:W-:Y:S02]  /*1f40*/  @P0 HADD2.F32 R90, -RZ, R90.H0_H0 ;  /* 0x2000005aff5a0230 */ /* 0x000fe40000004100 */
[----:B------:R-:W-:-:S04]  /*1f50*/  FMUL.FTZ R89, R6, R89 ;  /* 0x0000005906597220 */ /* 0x000fc80000410000 */
[----:B------:R-:W-:-:S07]  /*1f60*/  @P0 FADD.FTZ R89, R89, R90 ;  /* 0x0000005a59590221 */ /* 0x000fce0000010000 */
.L_x_6420:
[----:B------:R-:W-:Y:S05]  /*1f70*/  BSYNC B0 ;  /* 0x0000000000007941 */ /* 0x000fea0003800000 */
.L_x_6418:
        /* <DEDUP_REMOVED lines=15> */
.L_x_6421:
        /* <DEDUP_REMOVED lines=10> */
.L_x_6423:
[----:B------:R-:W-:Y:S05]  /*2110*/  BSYNC B0 ;  /* 0x0000000000007941 */ /* 0x000fea0003800000 */
.L_x_6422:
[----:B------:R-:W-:Y:S04]  /*2120*/  BSSY B0, `(.L_x_6424) ;  /* 0x000000b000007945 */ /* 0x000fe80003800000 */
[----:B------:R-:W-:Y:S05]  /*2130*/  @P2 BRA `(.L_x_6425) ;  /* 0x0000000000102947 */ /* 0x000fea0003800000 */
[----:B01----:R-:W-:Y:S01]  /*2140*/  HFMA2.MMA R89, -RZ, RZ, 0, 0 ;  /* 0x00000000ff597435 */ /* 0x003fe200000001ff */
[----:B------:R-:W-:Y:S10]  /*2150*/  @!P0 BRA `(.L_x_6426) ;  /* 0x00000000001c8947 */ /* 0x000ff40003800000 */
[----:B------:R-:W-:Y:S01]  /*2160*/  HADD2.F32 R89, -RZ, R114.H0_H0 ;  /* 0x20000072ff597230 */ /* 0x000fe20000004100 */
[----:B------:R-:W-:Y:S06]  /*2170*/  BRA `(.L_x_6426) ;  /* 0x0000000000147947 */ /* 0x000fec0003800000 */
.L_x_6425:
[----:B01----:R-:W-:Y:S01]  /*2180*/  FFMA.FTZ R89, R13, R92, R95 ;  /* 0x0000005c0d597223 */ /* 0x003fe2000001005f */
[----:B------:R-:W-:-:S03]  /*2190*/  @P0 HADD2.F32 R88, -RZ, R114.H0_H0 ;  /* 0x20000072ff580230 */ /* 0x000fc60000004100 */
[----:B------:R-:W-:-:S04]  /*21a0*/  FADD.FTZ R89, R100, -R89 ;  /* 0x8000005964597221 */ /* 0x000fc80000010000 */
[----:B------:R-:W-:-:S04]  /*21b0*/  FMUL.FTZ R89, R6, R89 ;  /* 0x0000005906597220 */ /* 0x000fc80000410000 */
[----:B------:R-:W-:-:S07]  /*21c0*/  @P0 FADD.FTZ R89, R89, R88 ;  /* 0x0000005859590221 */ /* 0x000fce0000010000 */
.L_x_6426:
[----:B------:R-:W-:Y:S05]  /*21d0*/  BSYNC B0 ;  /* 0x0000000000007941 */ /* 0x000fea0003800000 */
.L_x_6424:
        /* <DEDUP_REMOVED lines=13> */
.L_x_6428:
[----:B------:R-:W-:Y:S01]  /*22b0*/  FFMA.FTZ R88, R14, R92, R95 ;  /* 0x0000005c0e587223 */ /* 0x000fe2000001005f */
[----:B------:R-:W-:-:S03]  /*22c0*/  @P0 SHF.R.U64 R90, R114, 0x10, R115 ;  /* 0x00000010725a0819 */ /* 0x000fc60000001273 */
[----:B------:R-:W-:Y:S02]  /*22d0*/  FADD.FTZ R89, R101, -R88 ;  /* 0x8000005865597221 */ /* 0x000fe40000010000 */
[----:B------:R-:W-:Y:S02]  /*22e0*/  @P0 HADD2.F32 R90, -RZ, R90.H0_H0 ;  /* 0x2000005aff5a0230 */ /* 0x000fe40000004100 */
[----:B------:R-:W-:-:S04]  /*22f0*/  FMUL.FTZ R89, R6, R89 ;  /* 0x0000005906597220 */ /* 0x000fc80000410000 */
[----:B------:R-:W-:-:S07]  /*2300*/  @P0 FADD.FTZ R89, R89, R90 ;  /* 0x0000005a59590221 */ /* 0x000fce0000010000 */
.L_x_6429:
[----:B------:R-:W-:Y:S05]  /*2310*/  BSYNC B0 ;  /* 0x0000000000007941 */ /* 0x000fea0003800000 */
.L_x_6427:
        /* <DEDUP_REMOVED lines=12> */
.L_x_6431:
[----:B------:R-:W-:Y:S01]  /*23e0*/  FFMA.FTZ R89, R15, R92, R95 ;  /* 0x0000005c0f597223 */ /* 0x000fe2000001005f */
[----:B------:R-:W-:-:S03]  /*23f0*/  @P0 HADD2.F32 R88, -RZ, R115.H0_H0 ;  /* 0x20000073ff580230 */ /* 0x000fc60000004100 */
[----:B------:R-:W-:-:S04]  /*2400*/  FADD.FTZ R89, R102, -R89 ;  /* 0x8000005966597221 */ /* 0x000fc80000010000 */
[----:B------:R-:W-:-:S04]  /*2410*/  FMUL.FTZ R89, R6, R89 ;  /* 0x0000005906597220 */ /* 0x000fc80000410000 */
[----:B------:R-:W-:-:S07]  /*2420*/  @P0 FADD.FTZ R89, R89, R88 ;  /* 0x0000005859590221 */ /* 0x000fce0000010000 */
.L_x_6432:
[----:B------:R-:W-:Y:S05]  /*2430*/  BSYNC B0 ;  /* 0x0000000000007941 */ /* 0x000fea0003800000 */
.L_x_6430:
        /* <DEDUP_REMOVED lines=13> */
.L_x_6434:
[----:B------:R-:W-:Y:S01]  /*2510*/  FFMA.FTZ R88, R16, R92, R95 ;  /* 0x0000005c10587223 */ /* 0x000fe2000001005f */
[----:B------:R-:W-:-:S03]  /*2520*/  @P0 SHF.R.U32.HI R90, RZ, 0x10, R115 ;  /* 0x00000010ff5a0819 */ /* 0x000fc60000011673 */
[----:B------:R-:W-:Y:S02]  /*2530*/  FADD.FTZ R89, R103, -R88 ;  /* 0x8000005867597221 */ /* 0x000fe40000010000 */
[----:B------:R-:W-:Y:S02]  /*2540*/  @P0 HADD2.F32 R90, -RZ, R90.H0_H0 ;  /* 0x2000005aff5a0230 */ /* 0x000fe40000004100 */
[----:B------:R-:W-:-:S04]  /*2550*/  FMUL.FTZ R89, R6, R89 ;  /* 0x0000005906597220 */ /* 0x000fc80000410000 */
[----:B------:R-:W-:-:S07]  /*2560*/  @P0 FADD.FTZ R89, R89, R90 ;  /* 0x0000005a59590221 */ /* 0x000fce0000010000 */
.L_x_6435:
[----:B------:R-:W-:Y:S05]  /*2570*/  BSYNC B0 ;  /* 0x0000000000007941 */ /* 0x000fea0003800000 */
.L_x_6433:
        /* <DEDUP_REMOVED lines=14> */
.L_x_6436:
        /* <DEDUP_REMOVED lines=12> */
.L_x_6438:
[----:B------:R-:W-:Y:S05]  /*2720*/  BSYNC B0 ;  /* 0x0000000000007941 */ /* 0x000fea0003800000 */
.L_x_6437:
[----:B------:R-:W-:Y:S04]  /*2730*/  BSSY B0, `(.L_x_6439) ;  /* 0x000000b000007945 */ /* 0x000fe80003800000 */
[----:B------:R-:W-:Y:S05]  /*2740*/  @P2 BRA `(.L_x_6440) ;  /* 0x0000000000102947 */ /* 0x000fea0003800000 */
[----:B01----:R-:W-:Y:S01]  /*2750*/  HFMA2.MMA R89, -RZ, RZ, 0, 0 ;  /* 0x00000000ff597435 */ /* 0x003fe200000001ff */
[----:B------:R-:W-:Y:S10]  /*2760*/  @!P0 BRA `(.L_x_6441) ;  /* 0x00000000001c8947 */ /* 0x000ff40003800000 */
[----:B------:R-:W-:Y:S01]  /*2770*/  HADD2.F32 R89, -RZ, R116.H0_H0 ;  /* 0x20000074ff597230 */ /* 0x000fe20000004100 */
[----:B------:R-:W-:Y:S06]  /*2780*/  BRA `(.L_x_6441) ;  /* 0x0000000000147947 */ /* 0x000fec0003800000 */
.L_x_6440:
[----:B01----:R-:W-:Y:S01]  /*2790*/  FFMA.FTZ R89, R17, R92, R95 ;  /* 0x0000005c11597223 */ /* 0x003fe2000001005f */
[----:B------:R-:W-:-:S03]  /*27a0*/  @P0 HADD2.F32 R8, -RZ, R116.H0_H0 ;  /* 0x20000074ff080230 */ /* 0x000fc60000004100 */
[----:B------:R-:W-:-:S04]  /*27b0*/  FADD.FTZ R89, R104, -R89 ;  /* 0x8000005968597221 */ /* 0x000fc80000010000 */
[----:B------:R-:W-:-:S04]  /*27c0*/  FMUL.FTZ R89, R6, R89 ;  /* 0x0000005906597220 */ /* 0x000fc80000410000 */
[----:B------:R-:W-:-:S07]  /*27d0*/  @P0 FADD.FTZ R89, R89, R8 ;  /* 0x0000000859590221 */ /* 0x000fce0000010000 */
.L_x_6441:
[----:B------:R-:W-:Y:S05]  /*27e0*/  BSYNC B0 ;  /* 0x0000000000007941 */ /* 0x000fea0003800000 */
.L_x_6439:
        /* <DEDUP_REMOVED lines=13> */
.L_x_6443:
[----:B------:R-:W-:Y:S01]  /*28c0*/  FFMA.FTZ R8, R18, R92, R95 ;  /* 0x0000005c12087223 */ /* 0x000fe2000001005f */
[----:B------:R-:W-:-:S03]  /*28d0*/  @P0 SHF.R.U64 R88, R116, 0x10, R117 ;  /* 0x0000001074580819 */ /* 0x000fc60000001275 */
[----:B------:R-:W-:Y:S02]  /*28e0*/  FADD.FTZ R89, R105, -R8 ;  /* 0x8000000869597221 */ /* 0x000fe40000010000 */
[----:B------:R-:W-:Y:S02]  /*28f0*/  @P0 HADD2.F32 R88, -RZ, R88.H0_H0 ;  /* 0x20000058ff580230 */ /* 0x000fe40000004100 */
[----:B------:R-:W-:-:S04]  /*2900*/  FMUL.FTZ R89, R6, R89 ;  /* 0x0000005906597220 */ /* 0x000fc80000410000 */
[----:B------:R-:W-:-:S07]  /*2910*/  @P0 FADD.FTZ R89, R89, R88 ;  /* 0x0000005859590221 */ /* 0x000fce0000010000 */
.L_x_6444:
[----:B------:R-:W-:Y:S05]  /*2920*/  BSYNC B0 ;  /* 0x0000000000007941 */ /* 0x000fea0003800000 */
.L_x_6442:
        /* <DEDUP_REMOVED lines=12> */
.L_x_6446:
[----:B------:R-:W-:Y:S01]  /*29f0*/  FFMA.FTZ R89, R19, R92, R95 ;  /* 0x0000005c13597223 */ /* 0x000fe2000001005f */
[----:B------:R-:W-:-:S03]  /*2a00*/  @P0 HADD2.F32 R8, -RZ, R117.H0_H0 ;  /* 0x20000075ff080230 */ /* 0x000fc60000004100 */
[----:B------:R-:W-:-:S04]  /*2a10*/  FADD.FTZ R89, R106, -R89 ;  /* 0x800000596a597221 */ /* 0x000fc80000010000 */
[----:B------:R-:W-:-:S04]  /*2a20*/  FMUL.FTZ R89, R6, R89 ;  /* 0x0000005906597220 */ /* 0x000fc80000410000 */
[----:B------:R-:W-:-:S07]  /*2a30*/  @P0 FADD.FTZ R89, R89, R8 ;  /* 0x0000000859590221 */ /* 0x000fce0000010000 */
.L_x_6447:
[----:B------:R-:W-:Y:S05]  /*2a40*/  BSYNC B0 ;  /* 0x0000000000007941 */ /* 0x000fea0003800000 */
.L_x_6445:
        /* <DEDUP_REMOVED lines=13> */
.L_x_6449:
[----:B------:R-:W-:Y:S01]  /*2b20*/  FFMA.FTZ R8, R20, R92, R95 ;  /* 0x0000005c14087223 */ /* 0x000fe2000001005f */
[----:B------:R-:W-:-:S03]  /*2b30*/  @P0 SHF.R.U32.HI R88, RZ, 0x10, R117 ;  /* 0x00000010ff580819 */ /* 0x000fc60000011675 */
[----:B------:R-:W-:Y:S02]  /*2b40*/  FADD.FTZ R89, R107, -R8 ;  /* 0x800000086b597221 */ /* 0x000fe40000010000 */
[----:B------:R-:W-:Y:S02]  /*2b50*/  @P0 HADD2.F32 R88, -RZ, R88.H0_H0 ;  /* 0x20000058ff580230 */ /* 0x000fe40000004100 */
[----:B------:R-:W-:-:S04]  /*2b60*/  FMUL.FTZ R89, R6, R89 ;  /* 0x0000005906597220 */ /* 0x000fc80000410000 */
[----:B------:R-:W-:-:S07]  /*2b70*/  @P0 FADD.FTZ R89, R89, R88 ;  /* 0x0000005859590221 */ /* 0x000fce0000010000 */
.L_x_6450:
[----:B------:R-:W-:Y:S05]  /*2b80*/  BSYNC B0 ;  /* 0x0000000000007941 */ /* 0x000fea0003800000 */
.L_x_6448:
        /* <DEDUP_REMOVED lines=14> */
.L_x_6451:
        /* <DEDUP_REMOVED lines=12> */
.L_x_6453:
[----:B------:R-:W-:Y:S05]  /*2d30*/  BSYNC B0 ;  /* 0x0000000000007941 */ /* 0x000fea0003800000 */
.L_x_6452:
[----:B------:R-:W-:Y:S04]  /*2d40*/  BSSY B0, `(.L_x_6454) ;  /* 0x000000b000007945 */ /* 0x000fe80003800000 */
[----:B------:R-:W-:Y:S05]  /*2d50*/  @P2 BRA `(.L_x_6455) ;  /* 0x0000000000102947 */ /* 0x000fea0003800000 */
[----:B-1----:R-:W-:Y:S01]  /*2d60*/  HFMA2.MMA R9, -RZ, RZ, 0, 0 ;  /* 0x00000000ff097435 */ /* 0x002fe200000001ff */
[----:B------:R-:W-:Y:S10]  /*2d70*/  @!P0 BRA `(.L_x_6456) ;  /* 0x00000000001c8947 */ /* 0x000ff40003800000 */
[----:B------:R-:W-:Y:S01]  /*2d80*/  HADD2.F32 R9, -RZ, R118.H0_H0 ;  /* 0x20000076ff097230 */ /* 0x000fe20000004100 */
[----:B------:R-:W-:Y:S06]  /*2d90*/  BRA `(.L_x_6456) ;  /* 0x0000000000147947 */ /* 0x000fec0003800000 */
.L_x_6455:
[----:B-1----:R-:W-:Y:S01]  /*2da0*/  FFMA.FTZ R9, R21, R92, R95 ;  /* 0x0000005c15097223 */ /* 0x002fe2000001005f */
[----:B------:R-:W-:-:S03]  /*2db0*/  @P0 HADD2.F32 R8, -RZ, R118.H0_H0 ;  /* 0x20000076ff080230 */ /* 0x000fc60000004100 */
[----:B------:R-:W-:-:S04]  /*2dc0*/  FADD.FTZ R9, R108, -R9 ;  /* 0x800000096c097221 */ /* 0x000fc80000010000 */
[----:B------:R-:W-:-:S04]  /*2dd0*/  FMUL.FTZ R9, R6, R9 ;  /* 0x0000000906097220 */ /* 0x000fc80000410000 */
[----:B------:R-:W-:-:S07]  /*2de0*/  @P0 FADD.FTZ R9, R9, R8 ;  /* 0x0000000809090221 */ /* 0x000fce0000010000 */
.L_x_6456:
[----:B------:R-:W-:Y:S05]  /*2df0*/  BSYNC B0 ;  /* 0x0000000000007941 */ /* 0x000fea0003800000 */
.L_x_6454:
        /* <DEDUP_REMOVED lines=13> */
.L_x_6458:
[----:B------:R-:W-:Y:S01]  /*2ed0*/  FFMA.FTZ R8, R22, R92, R95 ;  /* 0x0000005c16087223 */ /* 0x000fe2000001005f */
[----:B0-----:R-:W-:-:S03]  /*2ee0*/  @P0 SHF.R.U64 R88, R118, 0x10, R119 ;  /* 0x0000001076580819 */ /* 0x001fc60000001277 */
[----:B------:R-:W-:Y:S02]  /*2ef0*/  FADD.FTZ R9, R109, -R8 ;  /* 0x800000086d097221 */ /* 0x000fe40000010000 */
[----:B------:R-:W-:Y:S02]  /*2f00*/  @P0 HADD2.F32 R88, -RZ, R88.H0_H0 ;  /* 0x20000058ff580230 */ /* 0x000fe40000004100 */
[----:B------:R-:W-:-:S04]  /*2f10*/  FMUL.FTZ R9, R6, R9 ;  /* 0x0000000906097220 */ /* 0x000fc80000410000 */
[----:B------:R-:W-:-:S07]  /*2f20*/  @P0 FADD.FTZ R9, R9, R88 ;  /* 0x0000005809090221 */ /* 0x000fce0000010000 */
.L_x_6459:
[----:B------:R-:W-:Y:S05]  /*2f30*/  BSYNC B0 ;  /* 0x0000000000007941 */ /* 0x000fea0003800000 */
.L_x_6457:
        /* <DEDUP_REMOVED lines=12> */
.L_x_6461:
[----:B------:R-:W-:Y:S01]  /*3000*/  FFMA.FTZ R9, R23, R92, R95 ;  /* 0x0000005c17097223 */ /* 0x000fe2000001005f */
[----:B------:R-:W-:-:S03]  /*3010*/  @P0 HADD2.F32 R8, -RZ, R119.H0_H0 ;  /* 0x20000077ff080230 */ /* 0x000fc60000004100 */
[----:B------:R-:W-:-:S04]  /*3020*/  FADD.FTZ R9, R110, -R9 ;  /* 0x800000096e097221 */ /* 0x000fc80000010000 */
[----:B------:R-:W-:-:S04]  /*3030*/  FMUL.FTZ R9, R6, R9 ;  /* 0x0000000906097220 */ /* 0x000fc80000410000 */
[----:B------:R-:W-:-:S07]  /*3040*/  @P0 FADD.FTZ R9, R9, R8 ;  /* 0x0000000809090221 */ /* 0x000fce0000010000 */
.L_x_6462:
[----:B------:R-:W-:Y:S05]  /*3050*/  BSYNC B0 ;  /* 0x0000000000007941 */ /* 0x000fea0003800000 */
.L_x_6460:
        /* <DEDUP_REMOVED lines=13> */
.L_x_6464:
[----:B------:R-:W-:Y:S01]  /*3130*/  FFMA.FTZ R8, R24, R92, R95 ;  /* 0x0000005c18087223 */ /* 0x000fe2000001005f */
[----:B0-----:R-:W-:-:S03]  /*3140*/  @P0 SHF.R.U32.HI R88, RZ, 0x10, R119 ;  /* 0x00000010ff580819 */ /* 0x001fc60000011677 */
[----:B------:R-:W-:Y:S02]  /*3150*/  FADD.FTZ R9, R111, -R8 ;  /* 0x800000086f097221 */ /* 0x000fe40000010000 */
[----:B------:R-:W-:Y:S02]  /*3160*/  @P0 HADD2.F32 R88, -RZ, R88.H0_H0 ;  /* 0x20000058ff580230 */ /* 0x000fe40000004100 */
[----:B------:R-:W-:-:S04]  /*3170*/  FMUL.FTZ R9, R6, R9 ;  /* 0x0000000906097220 */ /* 0x000fc80000410000 */
[----:B------:R-:W-:-:S07]  /*3180*/  @P0 FADD.FTZ R9, R9, R88 ;  /* 0x0000005809090221 */ /* 0x000fce0000010000 */
.L_x_6465:
[----:B------:R-:W-:Y:S05]  /*3190*/  BSYNC B0 ;  /* 0x0000000000007941 */ /* 0x000fea0003800000 */
.L_x_6463:
        /* <DEDUP_REMOVED lines=16> */
.L_x_6466:
        /* <DEDUP_REMOVED lines=11> */
.L_x_6468:
[----:B------:R-:W-:Y:S05]  /*3350*/  BSYNC B0 ;  /* 0x0000000000007941 */ /* 0x000fea0003800000 */
.L_x_6467:
[----:B------:R-:W-:Y:S04]  /*3360*/  BSSY B0, `(.L_x_6469) ;  /* 0x000000b000007945 */ /* 0x000fe80003800000 */
[----:B------:R-:W-:Y:S05]  /*3370*/  @P2 BRA `(.L_x_6470) ;  /* 0x0000000000102947 */ /* 0x000fea0003800000 */
[----:B-12---:R-:W-:Y:S01]  /*3380*/  HFMA2.MMA R9, -RZ, RZ, 0, 0 ;  /* 0x00000000ff097435 */ /* 0x006fe200000001ff */
[----:B------:R-:W-:Y:S10]  /*3390*/  @!P0 BRA `(.L_x_6471) ;  /* 0x00000000001c8947 */ /* 0x000ff40003800000 */
[----:B------:R-:W-:Y:S01]  /*33a0*/  HADD2.F32 R9, -RZ, R120.H0_H0 ;  /* 0x20000078ff097230 */ /* 0x000fe20000004100 */
[----:B------:R-:W-:Y:S06]  /*33b0*/  BRA `(.L_x_6471) ;  /* 0x0000000000147947 */ /* 0x000fec0003800000 */
.L_x_6470:
[----:B-12---:R-:W-:Y:S01]  /*33c0*/  FFMA.FTZ R9, R25, R92, R95 ;  /* 0x0000005c19097223 */ /* 0x006fe2000001005f */
[----:B------:R-:W-:-:S03]  /*33d0*/  @P0 HADD2.F32 R8, -RZ, R120.H0_H0 ;  /* 0x20000078ff080230 */ /* 0x000fc60000004100 */
[----:B------:R-:W-:-:S04]  /*33e0*/  FADD.FTZ R9, R122, -R9 ;  /* 0x800000097a097221 */ /* 0x000fc80000010000 */
[----:B------:R-:W-:-:S04]  /*33f0*/  FMUL.FTZ R9, R6, R9 ;  /* 0x0000000906097220 */ /* 0x000fc80000410000 */
[----:B------:R-:W-:-:S07]  /*3400*/  @P0 FADD.FTZ R9, R9, R8 ;  /* 0x0000000809090221 */ /* 0x000fce0000010000 */
.L_x_6471:
[----:B------:R-:W-:Y:S05]  /*3410*/  BSYNC B0 ;  /* 0x0000000000007941 */ /* 0x000fea0003800000 */
.L_x_6469:
        /* <DEDUP_REMOVED lines=13> */
.L_x_6473:
[----:B------:R-:W-:Y:S01]  /*34f0*/  FFMA.FTZ R8, R26, R92, R95 ;  /* 0x0000005c1a087223 */ /* 0x000fe2000001005f */
[----:B0-----:R-:W-:-:S03]  /*3500*/  @P0 SHF.R.U64 R88, R120, 0x10, R121 ;  /* 0x0000001078580819 */ /* 0x001fc60000001279 */
[----:B------:R-:W-:Y:S02]  /*3510*/  FADD.FTZ R9, R123, -R8 ;  /* 0x800000087b097221 */ /* 0x000fe40000010000 */
[----:B------:R-:W-:Y:S02]  /*3520*/  @P0 HADD2.F32 R88, -RZ, R88.H0_H0 ;  /* 0x20000058ff580230 */ /* 0x000fe40000004100 */
[----:B------:R-:W-:-:S04]  /*3530*/  FMUL.FTZ R9, R6, R9 ;  /* 0x0000000906097220 */ /* 0x000fc80000410000 */
[----:B------:R-:W-:-:S07]  /*3540*/  @P0 FADD.FTZ R9, R9, R88 ;  /* 0x0000005809090221 */ /* 0x000fce0000010000 */
.L_x_6474:
[----:B------:R-:W-:Y:S05]  /*3550*/  BSYNC B0 ;  /* 0x0000000000007941 */ /* 0x000fea0003800000 */
.L_x_6472:
        /* <DEDUP_REMOVED lines=12> */
.L_x_6476:
[----:B------:R-:W-:Y:S01]  /*3620*/  FFMA.FTZ R9, R27, R92, R95 ;  /* 0x0000005c1b097223 */ /* 0x000fe2000001005f */
[----:B------:R-:W-:-:S03]  /*3630*/  @P0 HADD2.F32 R8, -RZ, R121.H0_H0 ;  /* 0x20000079ff080230 */ /* 0x000fc60000004100 */
[----:B------:R-:W-:-:S04]  /*3640*/  FADD.FTZ R9, R124, -R9 ;  /* 0x800000097c097221 */ /* 0x000fc80000010000 */
[----:B------:R-:W-:-:S04]  /*3650*/  FMUL.FTZ R9, R6, R9 ;  /* 0x0000000906097220 */ /* 0x000fc80000410000 */
[----:B------:R-:W-:-:S07]  /*3660*/  @P0 FADD.FTZ R9, R9, R8 ;  /* 0x0000000809090221 */ /* 0x000fce0000010000 */
.L_x_6477:
[----:B------:R-:W-:Y:S05]  /*3670*/  BSYNC B0 ;  /* 0x0000000000007941 */ /* 0x000fea0003800000 */
.L_x_6475:
        /* <DEDUP_REMOVED lines=13> */
.L_x_6479:
[----:B------:R-:W-:Y:S01]  /*3750*/  FFMA.FTZ R92, R128, R92, R95 ;  /* 0x0000005c805c7223 */ /* 0x000fe2000001005f */
[----:B------:R-:W-:-:S03]  /*3760*/  @P0 SHF.R.U32.HI R8, RZ, 0x10, R121 ;  /* 0x00000010ff080819 */ /* 0x000fc60000011679 */
[----:B------:R-:W-:Y:S02]  /*3770*/  FADD.FTZ R9, R125, -R92 ;  /* 0x8000005c7d097221 */ /* 0x000fe40000010000 */
[----:B0-----:R-:W-:Y:S02]  /*3780*/  @P0 HADD2.F32 R89, -RZ, R8.H0_H0 ;  /* 0x20000008ff590230 */ /* 0x001fe40000004100 */
[----:B------:R-:W-:-:S04]  /*3790*/  FMUL.FTZ R6, R6, R9 ;  /* 0x0000000906067220 */ /* 0x000fc80000410000 */
[----:B------:R-:W-:-:S07]  /*37a0*/  @P0 FADD.FTZ R6, R6, R89 ;  /* 0x0000005906060221 */ /* 0x000fce0000010000 */
.L_x_6480:
[----:B------:R-:W-:Y:S05]  /*37b0*/  BSYNC B0 ;  /* 0x0000000000007941 */ /* 0x000fea0003800000 */
.L_x_6478:
        /* <DEDUP_REMOVED lines=15> */
.L_x_6481:
        /* <DEDUP_REMOVED lines=12> */
.L_x_6483:
[----:B------:R-:W-:Y:S05]  /*3970*/  BSYNC B0 ;  /* 0x0000000000007941 */ /* 0x000fea0003800000 */
.L_x_6482:
[----:B------:R-:W-:Y:S02]  /*3980*/  IADD3 R2, R2, UR12, RZ ;  /* 0x0000000c02027c10 */ /* 0x000fe4000fffe0ff */
[----:B------:R-:W-:Y:S02]  /*3990*/  SEL R126, RZ, 0x1, P3 ;  /* 0x00000001ff7e7807 */ /* 0x000fe40001800000 */
[----:B------:R-:W-:-:S13]  /*39a0*/  ISETP.GE.AND P0, PT, R2, UR13, PT ;  /* 0x0000000d02007c0c */ /* 0x000fda000bf06270 */
[----:B------:R-:W-:Y:S05]  /*39b0*/  @!P0 BRA `(.L_x_6484) ;  /* 0xffffffc800988947 */ /* 0x000fea000383ffff */
.L_x_6404:
        /* <DEDUP_REMOVED lines=21> */
.L_x_6408:
[----:B------:R-:W-:Y:S01]  /*3b10*/  HFMA2.MMA R144, -RZ, RZ, 0, 9.5367431640625e-07 ;  /* 0x00000010ff907435 */ /* 0x000fe200000001ff */
[----:B------:R-:W-:Y:S02]  /*3b20*/  MOV R145, R127 ;  /* 0x0000007f00917202 */ /* 0x000fe40000000f00 */
[----:B------:R-:W-:Y:S02]  /*3b30*/  MOV R147, 0x1f ;  /* 0x0000001f00937802 */ /* 0x000fe40000000f00 */
[----:B------:R-:W-:-:S07]  /*3b40*/  MOV R142, 0xffffffff ;  /* 0xffffffff008e7802 */ /* 0x000fce0000000f00 */
[----:B-----5:R-:W-:Y:S05]  /*3b50*/  WARPSYNC.COLLECTIVE R142, `(.L_x_6485) ;  /* 0x000000008e087348 */ /* 0x020fea0003c00000 */
[----:B------:R0:W1:Y:S02]  /*3b60*/  SHFL.DOWN P1, R143, R145, R144, R147 ;  /* 0x08000090918f7389 */ /* 0x0000640000020093 */
[----:B01---5:R-:W-:Y:S01]  /*3b70*/  ENDCOLLECTIVE ;  /* 0x000000000000791b */ /* 0x023fe20003800000 */
.L_x_6485:
[----:B------:R-:W-:Y:S02]  /*3b80*/  MOV R145, R140 ;  /* 0x0000008c00917202 */ /* 0x000fe40000000f00 */
[----:B------:R-:W-:-:S07]  /*3b90*/  MOV R90, R143 ;  /* 0x0000008f005a7202 */ /* 0x000fce0000000f00 */
[----:B------:R-:W-:Y:S05]  /*3ba0*/  WARPSYNC.COLLECTIVE R142, `(.L_x_6486) ;  /* 0x000000008e087348 */ /* 0x000fea0003c00000 */
[----:B------:R0:W1:Y:S02]  /*3bb0*/  SHFL.DOWN P1, R143, R145, R144, R147 ;  /* 0x08000090918f7389 */ /* 0x0000640000020093 */
[----:B01----:R-:W-:Y:S01]  /*3bc0*/  ENDCOLLECTIVE ;  /* 0x000000000000791b */ /* 0x003fe20003800000 */
.L_x_6486:
[----:B------:R-:W-:Y:S01]  /*3bd0*/  FADD.FTZ R90, R90, R127 ;  /* 0x0000007f5a5a7221 */ /* 0x000fe20000010000 */
[----:B------:R-:W-:-:S04]  /*3be0*/  HFMA2.MMA R144, -RZ, RZ, 0, 4.76837158203125e-07 ;  /* 0x00000008ff907435 */ /* 0x000fc800000001ff */
[----:B------:R-:W-:Y:S02]  /*3bf0*/  MOV R145, R90 ;  /* 0x0000005a00917202 */ /* 0x000fe40000000f00 */
[----:B------:R-:W-:-:S07]  /*3c00*/  MOV R91, R143 ;  /* 0x0000008f005b7202 */ /* 0x000fce0000000f00 */
[----:B------:R-:W-:Y:S05]  /*3c10*/  WARPSYNC.COLLECTIVE R142, `(.L_x_6487) ;  /* 0x000000008e087348 */ /* 0x000fea0003c00000 */
[----:B------:R0:W1:Y:S02]  /*3c20*/  SHFL.DOWN P1, R143, R145, R144, R147 ;  /* 0x08000090918f7389 */ /* 0x0000640000020093 */
[----:B01----:R-:W-:Y:S01]  /*3c30*/  ENDCOLLECTIVE ;  /* 0x000000000000791b */ /* 0x003fe20003800000 */
.L_x_6487:
[----:B------:R-:W-:-:S05]  /*3c40*/  FADD.FTZ R91, R91, R140 ;  /* 0x0000008c5b5b7221 */ /* 0x000fca0000010000 */
[----:B------:R-:W-:Y:S02]  /*3c50*/  MOV R145, R91 ;  /* 0x0000005b00917202 */ /* 0x000fe40000000f00 */
[----:B------:R-:W-:-:S07]  /*3c60*/  MOV R93, R143 ;  /* 0x0000008f005d7202 */ /* 0x000fce0000000f00 */
[----:B------:R-:W-:Y:S05]  /*3c70*/  WARPSYNC.COLLECTIVE R142, `(.L_x_6488) ;  /* 0x000000008e087348 */ /* 0x000fea0003c00000 */
[----:B------:R0:W1:Y:S02]  /*3c80*/  SHFL.DOWN P1, R143, R145, R144, R147 ;  /* 0x08000090918f7389 */ /* 0x0000640000020093 */
[----:B01----:R-:W-:Y:S01]  /*3c90*/  ENDCOLLECTIVE ;  /* 0x000000000000791b */ /* 0x003fe20003800000 */
.L_x_6488:
[----:B------:R-:W-:Y:S01]  /*3ca0*/  FADD.FTZ R93, R90, R93 ;  /* 0x0000005d5a5d7221 */ /* 0x000fe20000010000 */
[----:B------:R-:W-:-:S04]  /*3cb0*/  HFMA2.MMA R144, -RZ, RZ, 0, 2.384185791015625e-07 ;  /* 0x00000004ff907435 */ /* 0x000fc800000001ff */
[----:B------:R-:W-:Y:S02]  /*3cc0*/  MOV R145, R93 ;  /* 0x0000005d00917202 */ /* 0x000fe40000000f00 */
[----:B------:R-:W-:-:S07]  /*3cd0*/  MOV R92, R143 ;  /* 0x0000008f005c7202 */ /* 0x000fce0000000f00 */
[----:B------:R-:W-:Y:S05]  /*3ce0*/  WARPSYNC.COLLECTIVE R142, `(.L_x_6489) ;  /* 0x000000008e087348 */ /* 0x000fea0003c00000 */
[----:B------:R0:W1:Y:S02]  /*3cf0*/  SHFL.DOWN P1, R143, R145, R144, R147 ;  /* 0x08000090918f7389 */ /* 0x0000640000020093 */
[----:B01----:R-:W-:Y:S01]  /*3d00*/  ENDCOLLECTIVE ;  /* 0x000000000000791b */ /* 0x003fe20003800000 */
.L_x_6489:
[----:B------:R-:W-:-:S05]  /*3d10*/  FADD.FTZ R92, R91, R92 ;  /* 0x0000005c5b5c7221 */ /* 0x000fca0000010000 */
[----:B------:R-:W-:Y:S02]  /*3d20*/  MOV R145, R92 ;  /* 0x0000005c00917202 */ /* 0x000fe40000000f00 */
[----:B------:R-:W-:-:S07]  /*3d30*/  MOV R94, R143 ;  /* 0x0000008f005e7202 */ /* 0x000fce0000000f00 */
[----:B------:R-:W-:Y:S05]  /*3d40*/  WARPSYNC.COLLECTIVE R142, `(.L_x_6490) ;  /* 0x000000008e087348 */ /* 0x000fea0003c00000 */
[----:B------:R0:W1:Y:S02]  /*3d50*/  SHFL.DOWN P1, R143, R145, R144, R147 ;  /* 0x08000090918f7389 */ /* 0x0000640000020093 */
[----:B01----:R-:W-:Y:S01]  /*3d60*/  ENDCOLLECTIVE ;  /* 0x000000000000791b */ /* 0x003fe20003800000 */
.L_x_6490:
[----:B------:R-:W-:Y:S01]  /*3d70*/  FADD.FTZ R94, R93, R94 ;  /* 0x0000005e5d5e7221 */ /* 0x000fe20000010000 */
[----:B------:R-:W-:-:S04]  /*3d80*/  HFMA2.MMA R144, -RZ, RZ, 0, 1.1920928955078125e-07 ;  /* 0x00000002ff907435 */ /* 0x000fc800000001ff */
[----:B------:R-:W-:Y:S02]  /*3d90*/  MOV R145, R94 ;  /* 0x0000005e00917202 */ /* 0x000fe40000000f00 */
[----:B------:R-:W-:-:S07]  /*3da0*/  MOV R95, R143 ;  /* 0x0000008f005f7202 */ /* 0x000fce0000000f00 */
[----:B------:R-:W-:Y:S05]  /*3db0*/  WARPSYNC.COLLECTIVE R142, `(.L_x_6491) ;  /* 0x000000008e087348 */ /* 0x000fea0003c00000 */
[----:B------:R0:W1:Y:S02]  /*3dc0*/  SHFL.DOWN P1, R143, R145, R144, R147 ;  /* 0x08000090918f7389 */ /* 0x0000640000020093 */
[----:B01----:R-:W-:Y:S01]  /*3dd0*/  ENDCOLLECTIVE ;  /* 0x000000000000791b */ /* 0x003fe20003800000 */
.L_x_6491:
[----:B------:R-:W-:-:S05]  /*3de0*/  FADD.FTZ R95, R92, R95 ;  /* 0x0000005f5c5f7221 */ /* 0x000fca0000010000 */
[----:B------:R-:W-:Y:S02]  /*3df0*/  MOV R145, R95 ;  /* 0x0000005f00917202 */ /* 0x000fe40000000f00 */
[----:B------:R-:W-:-:S07]  /*3e00*/  MOV R127, R143 ;  /* 0x0000008f007f7202 */ /* 0x000fce0000000f00 */
[----:B------:R-:W-:Y:S05]  /*3e10*/  WARPSYNC.COLLECTIVE R142, `(.L_x_6492) ;  /* 0x000000008e087348 */ /* 0x000fea0003c00000 */
[----:B------:R0:W1:Y:S02]  /*3e20*/  SHFL.DOWN P1, R143, R145, R144, R147 ;  /* 0x08000090918f7389 */ /* 0x0000640000020093 */
[----:B01----:R-:W-:Y:S01]  /*3e30*/  ENDCOLLECTIVE ;  /* 0x000000000000791b */ /* 0x003fe20003800000 */
.L_x_6492:
[----:B------:R-:W-:Y:S01]  /*3e40*/  FADD.FTZ R127, R94, R127 ;  /* 0x0000007f5e7f7221 */ /* 0x000fe20000010000 */
[----:B------:R-:W-:-:S04]  /*3e50*/  HFMA2.MMA R144, -RZ, RZ, 0, 5.9604644775390625e-08 ;  /* 0x00000001ff907435 */ /* 0x000fc800000001ff */
[----:B------:R-:W-:Y:S02]  /*3e60*/  MOV R145, R127 ;  /* 0x0000007f00917202 */ /* 0x000fe40000000f00 */
[----:B------:R-:W-:-:S07]  /*3e70*/  MOV R126, R143 ;  /* 0x0000008f007e7202 */ /* 0x000fce0000000f00 */
[----:B------:R-:W-:Y:S05]  /*3e80*/  WARPSYNC.COLLECTIVE R142, `(.L_x_6493) ;  /* 0x000000008e087348 */ /* 0x000fea0003c00000 */
[----:B------:R0:W1:Y:S02]  /*3e90*/  SHFL.DOWN P1, R143, R145, R144, R147 ;  /* 0x08000090918f7389 */ /* 0x0000640000020093 */
[----:B01----:R-:W-:Y:S01]  /*3ea0*/  ENDCOLLECTIVE ;  /* 0x000000000000791b */ /* 0x003fe20003800000 */
.L_x_6493:
[----:B------:R-:W-:-:S05]  /*3eb0*/  FADD.FTZ R90, R95, R126 ;  /* 0x0000007e5f5a7221 */ /* 0x000fca0000010000 */
[----:B------:R-:W-:Y:S02]  /*3ec0*/  MOV R145, R90 ;  /* 0x0000005a00917202 */ /* 0x000fe40000000f00 */
[----:B------:R-:W-:-:S07]  /*3ed0*/  MOV R126, R143 ;  /* 0x0000008f007e7202 */ /* 0x000fce0000000f00 */
[----:B------:R-:W-:Y:S05]  /*3ee0*/  WARPSYNC.COLLECTIVE R142, `(.L_x_6494) ;  /* 0x000000008e087348 */ /* 0x000fea0003c00000 */
[----:B------:R0:W1:Y:S02]  /*3ef0*/  SHFL.DOWN P1, R143, R145, R144, R147 ;  /* 0x08000090918f7389 */ /* 0x0000640000020093 */
[----:B01----:R-:W-:Y:S01]  /*3f00*/  ENDCOLLECTIVE ;  /* 0x000000000000791b */ /* 0x003fe20003800000 */
.L_x_6494:
[----:B------:R-:W-:Y:S01]  /*3f10*/  MOV R91, R143 ;  /* 0x0000008f005b7202 */ /* 0x000fe20000000f00 */
[----:B------:R-:W-:Y:S06]  /*3f20*/  BRA `(.L_x_6495) ;  /* 0xffffffd8005c7947 */ /* 0x000fec000383ffff */
.L_x_6496:
        /* <DEDUP_REMOVED lines=13> */
.L_x_11921:


//--------------------- .text._ZN10layer_norm13ln_bwd_kernelINS_13Kernel_traitsIf6__halfS2_S2_fjLj2560ELj1ELj1ELj4ELj8ENS_18Kernel_traits_baseILj2560EfS2_S2_S2_fjLj128EEEEELb0ELb1ELb0ELb0EEEvNS_9BwdParamsE --------------------------
	.section	.text._ZN10layer_norm13ln_bwd_kernelINS_13Kernel_traitsIf6__halfS2_S2_fjLj2560ELj1ELj1ELj4ELj8ENS_18Kernel_traits_baseILj2560EfS2_S2_S2_fjLj128EEEEELb0ELb1ELb0ELb0EEEvNS_9BwdParamsE,"ax",@progbits
	.align	128
        .global         _ZN10layer_norm13ln_bwd_kernelINS_13Kernel_traitsIf6__halfS2_S2_fjLj2560ELj1ELj1ELj4ELj8ENS_18Kernel_traits_baseILj2560EfS2_S2_S2_fjLj128EEEEELb0ELb1ELb0ELb0EEEvNS_9BwdParamsE
        .type           _ZN10layer_norm13ln_bwd_kernelINS_13Kernel_traitsIf6__halfS2_S2_fjLj2560ELj1ELj1ELj4ELj8ENS_18Kernel_traits_baseILj2560EfS2_S2_S2_fjLj128EEEEELb0ELb1ELb0ELb0EEEvNS_9BwdParamsE,@function
        .size           _ZN10layer_norm13ln_bwd_kernelINS_13Kernel_traitsIf6__halfS2_S2_fjLj2560ELj1ELj1ELj4ELj8ENS_18Kernel_traits_baseILj2560EfS2_S2_S2_fjLj128EEEEELb0ELb1ELb0ELb0EEEvNS_9BwdParamsE,(.L_x_11922 - _ZN10layer_norm13ln_bwd_kernelINS_13Kernel_traitsIf6__halfS2_S2_fjLj2560ELj1ELj1ELj4ELj8ENS_18Kernel_traits_baseILj2560EfS2_S2_S2_fjLj128EEEEELb0ELb1ELb0ELb0EEEvNS_9BwdParamsE)
        .other          _ZN10layer_norm13ln_bwd_kernelINS_13Kernel_traitsIf6__halfS2_S2_fjLj2560ELj1ELj1ELj4ELj8ENS_18Kernel_traits_baseILj2560EfS2_S2_S2_fjLj128EEEEELb0ELb1ELb0ELb0EEEvNS_9BwdParamsE,@"STO_CUDA_ENTRY STV_DEFAULT"
_ZN10layer_norm13ln_bwd_kernelINS_13Kernel_traitsIf6__halfS2_S2_fjLj2560ELj1ELj1ELj4ELj8ENS_18Kernel_traits_baseILj2560EfS2_S2_S2_fjLj128EEEEELb0ELb1ELb0ELb0EEEvNS_9BwdParamsE:
.text._ZN10layer_norm13ln_bwd_kernelINS_13Kernel_traitsIf6__halfS2_S2_fjLj2560ELj1ELj1ELj4ELj8ENS_18Kernel_traits_baseILj2560EfS2_S2_S2_fjLj128EEEEELb0ELb1ELb0ELb0EEEvNS_9BwdParamsE:
        /* <DEDUP_REMOVED lines=99> */
.L_x_6524:
        /* <DEDUP_REMOVED lines=18> */
[----:B------:R-:W-:Y:S02]  /*0750*/  LEA.HI.SX32 R165, R165, R2, 0x1e ;  /* 0x00000002a5a57211 */ /* 0x000fe400078ff2ff */
[----:B------:R-:W-:Y:S02]  /*0760*/  MOV R109, RZ ;  /* 0x000000ff006d7202 */ /* 0x000fe40000000f00 */
[----:B0-----:R-:W-:Y:S02]  /*0770*/  MOV R110, RZ ;  /* 0x000000ff006e7202 */ /* 0x001fe40000000f00 */
        /* <DEDUP_REMOVED lines=16> */
[----:B---3--:R-:W-:Y:S01]  /*0880*/  SHF.R.U64 R163, R160, 0x10, R161 ;  /* 0x00000010a0a37819 */ /* 0x008fe200000012a1 */
[----:B------:R-:W-:Y:S01]  /*0890*/  HADD2.F32 R162, -RZ, R160.H0_H0 ;  /* 0x200000a0ffa27230 */ /* 0x000fe20000004100 */
[----:B------:R-:W-:Y:S01]  /*08a0*/  SHF.R.U64 R166, R108, 0x10, R109 ;  /* 0x000000106ca67819 */ /* 0x000fe2000000126d */
[----:B------:R-:W-:-:S02]  /*08b0*/  HADD2.F32 R164, -RZ, R161.H0_H0 ;  /* 0x200000a1ffa47230 */ /* 0x000fc40000004100 */
[----:B------:R-:W-:Y:S02]  /*08c0*/  HADD2.F32 R108, -RZ, R163.H0_H0 ;  /* 0x200000a3ff6c7230 */ /* 0x000fe40000004100 */
[C---:B------:R-:W-:Y:S01]  /*08d0*/  FADD.FTZ R162, -R107.reuse, R162 ;  /* 0x000000a26ba27221 */ /* 0x040fe20000010100 */
[----:B0-----:R-:W-:Y:S01]  /*08e0*/  HADD2.F32 R111, -RZ, R3.H0_H0 ;  /* 0x20000003ff6f7230 */ /* 0x001fe20000004100 */
[----:B------:R-:W-:Y:S01]  /*08f0*/  SHF.R.U32.HI R168, RZ, 0x10, R161 ;  /* 0x00000010ffa87819 */ /* 0x000fe200000116a1 */
[----:B------:R-:W-:Y:S01]  /*0900*/  FADD.FTZ R108, -R107, R108 ;  /* 0x0000006c6b6c7221 */ /* 0x000fe20000010100 */
[----:B------:R-:W-:Y:S01]  /*0910*/  MOV R159, R109 ;  /* 0x0000006d009f7202 */ /* 0x000fe20000000f00 */
[----:B------:R-:W-:Y:S02]  /*0920*/  HADD2.F32 R110, -RZ, R166.H0_H0 ;  /* 0x200000a6ff6e7230 */ /* 0x000fe40000004100 */
[----:B-----5:R-:W-:Y:S01]  /*0930*/  FMUL.FTZ R3, R167, R162 ;  /* 0x000000a2a7037220 */ /* 0x020fe20000410000 */
[----:B------:R-:W-:Y:S01]  /*0940*/  FADD.FTZ R160, -R107, R164 ;  /* 0x000000a46ba07221 */ /* 0x000fe20000010100 */
[----:B------:R-:W-:Y:S01]  /*0950*/  FMUL.FTZ R164, R100, R111 ;  /* 0x0000006f64a47220 */ /* 0x000fe20000410000 */
[----:B------:R-:W-:Y:S01]  /*0960*/  FMUL.FTZ R166, R167, R108 ;  /* 0x0000006ca7a67220 */ /* 0x000fe20000410000 */
[----:B------:R-:W-:Y:S01]  /*0970*/  SHF.R.U32.HI R170, RZ, 0x10, R109 ;  /* 0x00000010ffaa7819 */ /* 0x000fe2000001166d */
[----:B------:R-:W-:-:S02]  /*0980*/  HADD2.F32 R108, -RZ, R168.H0_H0 ;  /* 0x200000a8ff6c7230 */ /* 0x000fc40000004100 */
[----:B------:R-:W-:Y:S01]  /*0990*/  FADD.FTZ R40, R40, R111 ;  /* 0x0000006f28287221 */ /* 0x000fe20000010000 */
[----:B------:R-:W-:Y:S02]  /*09a0*/  HADD2.F32 R159, -RZ, R159.H0_H0 ;  /* 0x2000009fff9f7230 */ /* 0x000fe40000004100 */
[----:B------:R-:W-:Y:S01]  /*09b0*/  FFMA.FTZ R60, R3, R111, R60 ;  /* 0x0000006f033c7223 */ /* 0x000fe2000001003c */
[----:B------:R-:W-:Y:S01]  /*09c0*/  FMUL.FTZ R162, R101, R110 ;  /* 0x0000006e65a27220 */ /* 0x000fe20000410000 */
[----:B------:R-:W-:Y:S01]  /*09d0*/  FADD.FTZ R109, RZ, R164 ;  /* 0x000000a4ff6d7221 */ /* 0x000fe20000010000 */
[----:B------:R-:W-:Y:S01]  /*09e0*/  FFMA.FTZ R111, R3, R164, RZ ;  /* 0x000000a4036f7223 */ /* 0x000fe200000100ff */
[----:B------:R-:W-:Y:S01]  /*09f0*/  FMUL.FTZ R163, R167, R160 ;  /* 0x000000a0a7a37220 */ /* 0x000fe20000410000 */
[----:B------:R-:W-:Y:S02]  /*0a00*/  HADD2.F32 R170, -RZ, R170.H0_H0 ;  /* 0x200000aaffaa7230 */ /* 0x000fe40000004100 */
[----:B------:R-:W-:Y:S01]  /*0a10*/  FADD.FTZ R41, R41, R110 ;  /* 0x0000006e29297221 */ /* 0x000fe20000010000 */
[----:B------:R-:W-:Y:S01]  /*0a20*/  FFMA.FTZ R61, R166, R110, R61 ;  /* 0x0000006ea63d7223 */ /* 0x000fe2000001003d */
        /* <DEDUP_REMOVED lines=15> */
.L_x_6499:
[----:B------:R-:W-:Y:S05]  /*0b20*/  BSYNC B0 ;  /* 0x0000000000007941 */ /* 0x000fea0003800000 */
.L_x_6498:
        /* <DEDUP_REMOVED lines=15> */
[----:B---3--:R-:W-:Y:S01]  /*0c20*/  SHF.R.U64 R170, R156, 0x10, R157 ;  /* 0x000000109caa7819 */ /* 0x008fe2000000129d */
[----:B------:R-:W-:Y:S01]  /*0c30*/  HADD2.F32 R158, -RZ, R156.H0_H0 ;  /* 0x2000009cff9e7230 */ /* 0x000fe20000004100 */
[----:B------:R-:W-:-:S03]  /*0c40*/  SHF.R.U64 R174, R152, 0x10, R153 ;  /* 0x0000001098ae7819 */ /* 0x000fc60000001299 */
[----:B------:R-:W-:Y:S02]  /*0c50*/  HADD2.F32 R152, -RZ, R170.H0_H0 ;  /* 0x200000aaff987230 */ /* 0x000fe40000004100 */
[C---:B------:R-:W-:Y:S01]  /*0c60*/  FADD.FTZ R158, -R107.reuse, R158 ;  /* 0x0000009e6b9e7221 */ /* 0x040fe20000010100 */
[----:B------:R-:W-:Y:S01]  /*0c70*/  HADD2.F32 R111, -RZ, R111.H0_H0 ;  /* 0x2000006fff6f7230 */ /* 0x000fe20000004100 */
[----:B------:R-:W-:Y:S01]  /*0c80*/  SHF.R.U32.HI R169, RZ, 0x10, R157 ;  /* 0x00000010ffa97819 */ /* 0x000fe2000001169d */
[----:B------:R-:W-:Y:S01]  /*0c90*/  FADD.FTZ R152, -R107, R152 ;  /* 0x000000986b987221 */ /* 0x000fe20000010100 */
[----:B------:R-:W-:Y:S01]  /*0ca0*/  HADD2.F32 R168, -RZ, R157.H0_H0 ;  /* 0x2000009dffa87230 */ /* 0x000fe20000004100 */
[----:B------:R-:W-:Y:S01]  /*0cb0*/  MOV R151, R153 ;  /* 0x0000009900977202 */ /* 0x000fe20000000f00 */
[----:B0-----:R-:W-:Y:S02]  /*0cc0*/  HADD2.F32 R154, -RZ, R174.H0_H0 ;  /* 0x200000aeff9a7230 */ /* 0x001fe40000004100 */
[C---:B-----5:R-:W-:Y:S01]  /*0cd0*/  FMUL.FTZ R157, R167.reuse, R158 ;  /* 0x0000009ea79d7220 */ /* 0x060fe20000410000 */
[----:B------:R-:W-:Y:S01]  /*0ce0*/  FMUL.FTZ R158, R167, R152 ;  /* 0x00000098a79e7220 */ /* 0x000fe20000410000 */
[----:B------:R-:W-:Y:S01]  /*0cf0*/  FMUL.FTZ R156, R92, R111 ;  /* 0x0000006f5c9c7220 */ /* 0x000fe20000410000 */
[----:B------:R-:W-:Y:S01]  /*0d00*/  SHF.R.U32.HI R171, RZ, 0x10, R153 ;  /* 0x00000010ffab7819 */ /* 0x000fe20000011699 */
[----:B------:R-:W-:-:S02]  /*0d10*/  HADD2.F32 R151, -RZ, R151.H0_H0 ;  /* 0x20000097ff977230 */ /* 0x000fc40000004100 */
[----:B------:R-:W-:Y:S01]  /*0d20*/  FADD.FTZ R168, -R107, R168 ;  /* 0x000000a86ba87221 */ /* 0x000fe20000010100 */
[----:B------:R-:W-:Y:S01]  /*0d30*/  FADD.FTZ R37, R37, R154 ;  /* 0x0000009a25257221 */ /* 0x000fe20000010000 */
[-C--:B------:R-:W-:Y:S01]  /*0d40*/  FFMA.FTZ R57, R158, R154.reuse, R57 ;  /* 0x0000009a9e397223 */ /* 0x080fe20000010039 */
[----:B------:R-:W-:Y:S01]  /*0d50*/  FADD.FTZ R36, R36, R111 ;  /* 0x0000006f24247221 */ /* 0x000fe20000010000 */
[----:B------:R-:W-:Y:S01]  /*0d60*/  FFMA.FTZ R56, R157, R111, R56 ;  /* 0x0000006f9d387223 */ /* 0x000fe20000010038 */
[----:B------:R-:W-:Y:S01]  /*0d70*/  FMUL.FTZ R154, R93, R154 ;  /* 0x0000009a5d9a7220 */ /* 0x000fe20000410000 */
[----:B------:R-:W-:Y:S02]  /*0d80*/  HADD2.F32 R152, -RZ, R169.H0_H0 ;  /* 0x200000a9ff987230 */ /* 0x000fe40000004100 */
[----:B------:R-:W-:Y:S01]  /*0d90*/  FADD.FTZ R109, R109, R156 ;  /* 0x0000009c6d6d7221 */ /* 0x000fe20000010000 */
[----:B------:R-:W-:Y:S01]  /*0da0*/  FFMA.FTZ R111, R157, R156, R110 ;  /* 0x0000009c9d6f7223 */ /* 0x000fe2000001006e */
[----:B------:R-:W-:-:S02]  /*0db0*/  HADD2.F32 R170, -RZ, R171.H0_H0 ;  /* 0x200000abffaa7230 */ /* 0x000fc40000004100 */
        /* <DEDUP_REMOVED lines=15> */
.L_x_6501:
[----:B------:R-:W-:Y:S05]  /*0eb0*/  BSYNC B0 ;  /* 0x0000000000007941 */ /* 0x000fea0003800000 */
.L_x_6500:
        /* <DEDUP_REMOVED lines=17> */
[----:B------:R-:W-:Y:S01]  /*0fd0*/  MOV R126, R133 ;  /* 0x00000085007e7202 */ /* 0x000fe20000000f00 */
[----:B------:R-:W-:Y:S01]  /*0fe0*/  HADD2.F32 R111, -RZ, R111.H0_H0 ;  /* 0x2000006fff6f7230 */ /* 0x000fe20000004100 */
[----:B------:R-:W-:Y:S01]  /*0ff0*/  SHF.R.U64 R174, R132, 0x10, R133 ;  /* 0x0000001084ae7819 */ /* 0x000fe20000001285 */
[----:B0-----:R-:W-:-:S02]  /*1000*/  HADD2.F32 R128, -RZ, R169.H0_H0 ;  /* 0x200000a9ff807230 */ /* 0x001fc40000004100 */
[C---:B------:R-:W-:Y:S01]  /*1010*/  FADD.FTZ R134, -R107.reuse, R134 ;  /* 0x000000866b867221 */ /* 0x040fe20000010100 */
[----:B------:R-:W-:Y:S01]  /*1020*/  HADD2.F32 R169, -RZ, R126.H0_H0 ;  /* 0x2000007effa97230 */ /* 0x000fe20000004100 */
[----:B------:R-:W-:Y:S01]  /*1030*/  SHF.R.U32.HI R171, RZ, 0x10, R131 ;  /* 0x00000010ffab7819 */ /* 0x000fe20000011683 */
[----:B------:R-:W-:Y:S02]  /*1040*/  HADD2.F32 R168, -RZ, R131.H0_H0 ;  /* 0x20000083ffa87230 */ /* 0x000fe40000004100 */
[----:B------:R-:W-:Y:S01]  /*1050*/  FADD.FTZ R126, -R107, R128 ;  /* 0x000000806b7e7221 */ /* 0x000fe20000010100 */
[----:B------:R-:W-:Y:S02]  /*1060*/  HADD2.F32 R130, -RZ, R174.H0_H0 ;  /* 0x200000aeff827230 */ /* 0x000fe40000004100 */
[----:B------:R-:W-:Y:S01]  /*1070*/  FMUL.FTZ R128, R84, R111 ;  /* 0x0000006f54807220 */ /* 0x000fe20000410000 */
[----:B-----5:R-:W-:Y:S01]  /*1080*/  FMUL.FTZ R129, R167, R134 ;  /* 0x00000086a7817220 */ /* 0x020fe20000410000 */
[----:B------:R-:W-:Y:S01]  /*1090*/  SHF.R.U32.HI R170, RZ, 0x10, R133 ;  /* 0x00000010ffaa7819 */ /* 0x000fe20000011685 */
[----:B------:R-:W-:Y:S01]  /*10a0*/  FADD.FTZ R168, -R107, R168 ;  /* 0x000000a86ba87221 */ /* 0x000fe20000010100 */
[----:B------:R-:W-:Y:S01]  /*10b0*/  FMUL.FTZ R126, R167, R126 ;  /* 0x0000007ea77e7220 */ /* 0x000fe20000410000 */
[----:B------:R-:W-:-:S02]  /*10c0*/  HADD2.F32 R132, -RZ, R171.H0_H0 ;  /* 0x200000abff847230 */ /* 0x000fc40000004100 */
[----:B------:R-:W-:Y:S01]  /*10d0*/  FADD.FTZ R134, R109, R128 ;  /* 0x000000806d867221 */ /* 0x000fe20000010000 */
[----:B------:R-:W-:Y:S01]  /*10e0*/  FMUL.FTZ R133, R85, R130 ;  /* 0x0000008255857220 */ /* 0x000fe20000410000 */
[C---:B------:R-:W-:Y:S01]  /*10f0*/  FFMA.FTZ R109, R129.reuse, R128, R110 ;  /* 0x00000080816d7223 */ /* 0x040fe2000001006e */
[----:B------:R-:W-:Y:S02]  /*1100*/  HADD2.F32 R170, -RZ, R170.H0_H0 ;  /* 0x200000aaffaa7230 */ /* 0x000fe40000004100 */
        /* <DEDUP_REMOVED lines=19> */
.L_x_6503:
[----:B------:R-:W-:Y:S05]  /*1240*/  BSYNC B0 ;  /* 0x0000000000007941 */ /* 0x000fea0003800000 */
.L_x_6502:
        /* <DEDUP_REMOVED lines=16> */
[----:B------:R-:W-:-:S02]  /*1350*/  HADD2.F32 R142, -RZ, R138.H0_H0 ;  /* 0x2000008aff8e7230 */ /* 0x000fc40000004100 */
[----:B------:R-:W-:Y:S01]  /*1360*/  HADD2.F32 R168, -RZ, R139.H0_H0 ;  /* 0x2000008bffa87230 */ /* 0x000fe20000004100 */
[----:B------:R-:W-:Y:S01]  /*1370*/  SHF.R.U64 R174, R140, 0x10, R141 ;  /* 0x000000108cae7819 */ /* 0x000fe2000000128d */
[----:B------:R-:W-:Y:S01]  /*1380*/  HADD2.F32 R111, -RZ, R111.H0_H0 ;  /* 0x2000006fff6f7230 */ /* 0x000fe20000004100 */
[----:B------:R-:W-:Y:S01]  /*1390*/  MOV R135, R141 ;  /* 0x0000008d00877202 */ /* 0x000fe20000000f00 */
[----:B0-----:R-:W-:Y:S02]  /*13a0*/  HADD2.F32 R136, -RZ, R170.H0_H0 ;  /* 0x200000aaff887230 */ /* 0x001fe40000004100 */
[C---:B------:R-:W-:Y:S01]  /*13b0*/  FADD.FTZ R142, -R107.reuse, R142 ;  /* 0x0000008e6b8e7221 */ /* 0x040fe20000010100 */
[----:B------:R-:W-:Y:S01]  /*13c0*/  SHF.R.U32.HI R169, RZ, 0x10, R139 ;  /* 0x00000010ffa97819 */ /* 0x000fe2000001168b */
[----:B------:R-:W-:Y:S01]  /*13d0*/  FADD.FTZ R168, -R107, R168 ;  /* 0x000000a86ba87221 */ /* 0x000fe20000010100 */
[----:B------:R-:W-:Y:S01]  /*13e0*/  SHF.R.U32.HI R171, RZ, 0x10, R141 ;  /* 0x00000010ffab7819 */ /* 0x000fe2000001168d */
[----:B------:R-:W-:-:S02]  /*13f0*/  HADD2.F32 R140, -RZ, R174.H0_H0 ;  /* 0x200000aeff8c7230 */ /* 0x000fc40000004100 */
[----:B------:R-:W-:Y:S01]  /*1400*/  FADD.FTZ R136, -R107, R136 ;  /* 0x000000886b887221 */ /* 0x000fe20000010100 */
[----:B------:R-:W-:Y:S02]  /*1410*/  HADD2.F32 R141, -RZ, R135.H0_H0 ;  /* 0x20000087ff8d7230 */ /* 0x000fe40000004100 */
[----:B------:R-:W-:Y:S01]  /*1420*/  FMUL.FTZ R138, R76, R111 ;  /* 0x0000006f4c8a7220 */ /* 0x000fe20000410000 */
[C---:B-----5:R-:W-:Y:S01]  /*1430*/  FMUL.FTZ R135, R167.reuse, R142 ;  /* 0x0000008ea7877220 */ /* 0x060fe20000410000 */
[C---:B------:R-:W-:Y:S01]  /*1440*/  FMUL.FTZ R137, R167.reuse, R168 ;  /* 0x000000a8a7897220 */ /* 0x040fe20000410000 */
[----:B------:R-:W-:Y:S02]  /*1450*/  HADD2.F32 R168, -RZ, R169.H0_H0 ;  /* 0x200000a9ffa87230 */ /* 0x000fe40000004100 */
[----:B------:R-:W-:Y:S01]  /*1460*/  FMUL.FTZ R136, R167, R136 ;  /* 0x00000088a7887220 */ /* 0x000fe20000410000 */
[----:B------:R-:W-:Y:S01]  /*1470*/  FADD.FTZ R142, R109, R138 ;  /* 0x0000008a6d8e7221 */ /* 0x000fe20000010000 */
[----:B------:R-:W-:Y:S01]  /*1480*/  FMUL.FTZ R139, R77, R140 ;  /* 0x0000008c4d8b7220 */ /* 0x000fe20000410000 */
[----:B------:R-:W-:Y:S01]  /*1490*/  FFMA.FTZ R109, R135, R138, R110 ;  /* 0x0000008a876d7223 */ /* 0x000fe2000001006e */
[----:B------:R-:W-:-:S02]  /*14a0*/  HADD2.F32 R170, -RZ, R171.H0_H0 ;  /* 0x200000abffaa7230 */ /* 0x000fc40000004100 */
        /* <DEDUP_REMOVED lines=18> */
.L_x_6505:
[----:B------:R-:W-:Y:S05]  /*15d0*/  BSYNC B0 ;  /* 0x0000000000007941 */ /* 0x000fea0003800000 */
.L_x_6504:
        /* <DEDUP_REMOVED lines=14> */
[--C-:B---3--:R-:W-:Y:S02]  /*16c0*/  SHF.R.U64 R143, R148, 0x10, R149.reuse ;  /* 0x00000010948f7819 */ /* 0x108fe40000001295 */
[----:B------:R-:W-:Y:S01]  /*16d0*/  SHF.R.U32.HI R170, RZ, 0x10, R149 ;  /* 0x00000010ffaa7819 */ /* 0x000fe20000011695 */
[----:B------:R-:W-:Y:S01]  /*16e0*/  HADD2.F32 R150, -RZ, R148.H0_H0 ;  /* 0x20000094ff967230 */ /* 0x000fe20000004100 */
[----:B--2---:R-:W-:Y:S01]  /*16f0*/  MOV R108, R144 ;  /* 0x00000090006c7202 */ /* 0x004fe20000000f00 */
[----:B------:R-:W-:-:S02]  /*1700*/  HADD2.F32 R168, -RZ, R149.H0_H0 ;  /* 0x20000095ffa87230 */ /* 0x000fc40000004100 */
[----:B0-----:R-:W-:Y:S02]  /*1710*/  HADD2.F32 R146, -RZ, R143.H0_H0 ;  /* 0x2000008fff927230 */ /* 0x001fe40000004100 */
[----:B------:R-:W-:Y:S01]  /*1720*/  HADD2.F32 R170, -RZ, R170.H0_H0 ;  /* 0x200000aaffaa7230 */ /* 0x000fe20000004100 */
[----:B------:R-:W-:Y:S01]  /*1730*/  SHF.R.U64 R169, R144, 0x10, R145 ;  /* 0x0000001090a97819 */ /* 0x000fe20000001291 */
[C---:B------:R-:W-:Y:S01]  /*1740*/  FADD.FTZ R150, -R107.reuse, R150 ;  /* 0x000000966b967221 */ /* 0x040fe20000010100 */
[C---:B------:R-:W-:Y:S01]  /*1750*/  FADD.FTZ R168, -R107.reuse, R168 ;  /* 0x000000a86ba87221 */ /* 0x040fe20000010100 */
[C---:B------:R-:W-:Y:S01]  /*1760*/  FADD.FTZ R146, -R107.reuse, R146 ;  /* 0x000000926b927221 */ /* 0x040fe20000010100 */
[----:B------:R-:W-:Y:S01]  /*1770*/  FADD.FTZ R144, -R107, R170 ;  /* 0x000000aa6b907221 */ /* 0x000fe20000010100 */
[----:B------:R-:W-:Y:S01]  /*1780*/  HADD2.F32 R107, -RZ, R108.H0_H0 ;  /* 0x2000006cff6b7230 */ /* 0x000fe20000004100 */
[----:B------:R-:W-:Y:S01]  /*1790*/  MOV R111, R145 ;  /* 0x00000091006f7202 */ /* 0x000fe20000000f00 */
[----:B------:R-:W-:-:S02]  /*17a0*/  HADD2.F32 R108, -RZ, R169.H0_H0 ;  /* 0x200000a9ff6c7230 */ /* 0x000fc40000004100 */
[C---:B-----5:R-:W-:Y:S01]  /*17b0*/  FMUL.FTZ R149, R167.reuse, R150 ;  /* 0x00000096a7957220 */ /* 0x060fe20000410000 */
[-C--:B------:R-:W-:Y:S01]  /*17c0*/  FMUL.FTZ R148, R68, R107.reuse ;  /* 0x0000006b44947220 */ /* 0x080fe20000410000 */
[----:B------:R-:W-:Y:S01]  /*17d0*/  SHF.R.U32.HI R143, RZ, 0x10, R145 ;  /* 0x00000010ff8f7819 */ /* 0x000fe20000011691 */
[----:B------:R-:W-:Y:S02]  /*17e0*/  HADD2.F32 R111, -RZ, R111.H0_H0 ;  /* 0x2000006fff6f7230 */ /* 0x000fe40000004100 */
[----:B------:R-:W-:Y:S01]  /*17f0*/  FADD.FTZ R24, R24, R107 ;  /* 0x0000006b18187221 */ /* 0x000fe20000010000 */
[----:B------:R-:W-:Y:S01]  /*1800*/  FMUL.FTZ R150, R167, R146 ;  /* 0x00000092a7967220 */ /* 0x000fe20000410000 */
        /* <DEDUP_REMOVED lines=21> */
.L_x_6507:
[----:B------:R-:W-:Y:S05]  /*1960*/  BSYNC B0 ;  /* 0x0000000000007941 */ /* 0x000fea0003800000 */
.L_x_6506:
        /* <DEDUP_REMOVED lines=27> */
.L_x_6543:
        /* <DEDUP_REMOVED lines=56> */
[----:B0-----:R-:W-:-:S04]  /*1ea0*/  IMAD.WIDE.U32 R106, R165, 0x8, R106 ;  /* 0x00000008a56a7825 */ /* 0x001fc800078e006a */
[-C--:B------:R-:W-:Y:S01]  /*1eb0*/  FMUL.FTZ R179, R109, R168.reuse ;  /* 0x000000a86db37220 */ /* 0x080fe20000410000 */
[----:B------:R-:W0:Y:S01]  /*1ec0*/  LDC.64 R110, c[0x0][0x2f8] ;  /* 0x0000be00ff6e7b82 */ /* 0x000e220000000a00 */
        /* <DEDUP_REMOVED lines=10> */
[----:B------:R-:W1:Y:S08]  /*1f70*/  F2F.F16.F32 R108, R108 ;  /* 0x0000006c006c7304 */ /* 0x000e700000200800 */
[----:B------:R-:W3:Y:S03]  /*1f80*/  F2F.F16.F32 R174, R174 ;  /* 0x000000ae00ae7304 */ /* 0x000ee60000200800 */
[----:B------:R-:W-:-:S02]  /*1f90*/  @P6 F2FP.F16.F32.PACK_AB R176, RZ, R109 ;  /* 0x0000006dffb0623e */ /* 0x000fc400000000ff */
[----:B------:R-:W-:Y:S01]  /*1fa0*/  @P6 F2FP.F16.F32.PACK_AB R182, RZ, R171 ;  /* 0x000000abffb6623e */ /* 0x000fe200000000ff */
[----:B-1----:R-:W-:Y:S02]  /*1fb0*/  IMAD.WIDE.U32 R108, R108, 0x10000, RZ ;  /* 0x000100006c6c7825 */ /* 0x002fe400078e00ff */
[----:B------:R-:W1:Y:S01]  /*1fc0*/  F2F.F16.F32 R170, R170 ;  /* 0x000000aa00aa7304 */ /* 0x000e620000200800 */
[----:B------:R-:W-:Y:S02]  /*1fd0*/  @P6 F2FP.F16.F32.PACK_AB R175, RZ, R175 ;  /* 0x000000afffaf623e */ /* 0x000fe400000000ff */
[----:B------:R-:W-:Y:S02]  /*1fe0*/  @P6 F2FP.F16.F32.PACK_AB R177, RZ, R177 ;  /* 0x000000b1ffb1623e */ /* 0x000fe400000000ff */
[----:B------:R-:W-:Y:S02]  /*1ff0*/  @P6 PRMT R122, R182, 0x7610, R122 ;  /* 0x00007610b67a6816 */ /* 0x000fe4000000007a */
[----:B---3--:R-:W-:Y:S01]  /*2000*/  SHF.L.U32 R171, R174, 0x10, RZ ;  /* 0x00000010aeab7819 */ /* 0x008fe200000006ff */
[----:B------:R-:W3:Y:S01]  /*2010*/  F2F.F16.F32 R169, R169 ;  /* 0x000000a900a97304 */ /* 0x000ee20000200800 */
        /* <DEDUP_REMOVED lines=17> */
.L_x_6511:
        /* <DEDUP_REMOVED lines=12> */
.L_x_6510:
[----:B------:R-:W-:Y:S05]  /*21f0*/  BSYNC B0 ;  /* 0x0000000000007941 */ /* 0x000fea0003800000 */
.L_x_6509:
        /* <DEDUP_REMOVED lines=42> */
[----:B------:R-:W0:Y:S01]  /*24a0*/  F2F.F16.F32 R110, R110 ;  /* 0x0000006e006e7304 */ /* 0x000e220000200800 */
[----:B------:R-:W-:-:S07]  /*24b0*/  FMUL.FTZ R169, R88, R177 ;  /* 0x000000b158a97220 */ /* 0x000fce0000410000 */
[----:B------:R-:W1:Y:S03]  /*24c0*/  F2F.F16.F32 R174, R174 ;  /* 0x000000ae00ae7304 */ /* 0x000e660000200800 */
[----:B------:R-:W-:Y:S02]  /*24d0*/  @P6 F2FP.F16.F32.PACK_AB R111, RZ, R111 ;  /* 0x0000006fff6f623e */ /* 0x000fe400000000ff */
[----:B------:R-:W-:Y:S02]  /*24e0*/  @P6 F2FP.F16.F32.PACK_AB R180, RZ, R171 ;  /* 0x000000abffb4623e */ /* 0x000fe400000000ff */
[----:B------:R-:W-:Y:S01]  /*24f0*/  @P6 PRMT R125, R111, 0x7610, R125 ;  /* 0x000076106f7d6816 */ /* 0x000fe2000000007d */
[----:B------:R-:W3:Y:S01]  /*2500*/  F2F.F16.F32 R170, R170 ;  /* 0x000000aa00aa7304 */ /* 0x000ee20000200800 */
[----:B0-----:R-:W-:Y:S01]  /*2510*/  IMAD.WIDE.U32 R110, R110, 0x10000, RZ ;  /* 0x000100006e6e7825 */ /* 0x001fe200078e00ff */
[----:B------:R-:W-:-:S02]  /*2520*/  @P6 F2FP.F16.F32.PACK_AB R175, RZ, R175 ;  /* 0x000000afffaf623e */ /* 0x000fc400000000ff */
[----:B------:R-:W-:Y:S02]  /*2530*/  @P6 F2FP.F16.F32.PACK_AB R181, RZ, R181 ;  /* 0x000000b5ffb5623e */ /* 0x000fe400000000ff */
[----:B------:R-:W-:Y:S02]  /*2540*/  @P6 PRMT R122, R180, 0x7610, R122 ;  /* 0x00007610b47a6816 */ /* 0x000fe4000000007a */
[----:B------:R-:W0:Y:S01]  /*2550*/  F2F.F16.F32 R169, R169 ;  /* 0x000000a900a97304 */ /* 0x000e220000200800 */
        /* <DEDUP_REMOVED lines=16> */
.L_x_6514:
        /* <DEDUP_REMOVED lines=12> */
.L_x_6513:
[----:B------:R-:W-:Y:S05]  /*2720*/  BSYNC B0 ;  /* 0x0000000000007941 */ /* 0x000fea0003800000 */
.L_x_6512:
        /* <DEDUP_REMOVED lines=70> */
.L_x_6517:
        /* <DEDUP_REMOVED lines=12> */
.L_x_6516:
[----:B------:R-:W-:Y:S05]  /*2c50*/  BSYNC B0 ;  /* 0x0000000000007941 */ /* 0x000fea0003800000 */
.L_x_6515:
        /* <DEDUP_REMOVED lines=70> */
.L_x_6520:
        /* <DEDUP_REMOVED lines=12> */
.L_x_6519:
[----:B------:R-:W-:Y:S05]  /*3180*/  BSYNC B0 ;  /* 0x0000000000007941 */ /* 0x000fea0003800000 */
.L_x_6518:
        /* <DEDUP_REMOVED lines=20> */
[----:B------:R-:W-:Y:S01]  /*32d0*/  @P6 HADD2.F32 R106, -RZ, R106.H0_H0 ;  /* 0x2000006aff6a6230 */ /* 0x000fe20000004100 */
[----:B------:R-:W-:Y:S01]  /*32e0*/  @P6 SHF.R.U32.HI R170, RZ, 0x10, R113 ;  /* 0x00000010ffaa6819 */ /* 0x000fe20000011671 */
[----:B------:R-:W-:Y:S02]  /*32f0*/  @P6 HADD2.F32 R104, -RZ, R104.H0_H0 ;  /* 0x20000068ff686230 */ /* 0x000fe40000004100 */
[----:B------:R-:W-:Y:S02]  /*3300*/  @P6 HADD2.F32 R108, -RZ, R105.H0_H0 ;  /* 0x20000069ff6c6230 */ /* 0x000fe40000004100 */
[----:B------:R-:W-:Y:S01]  /*3310*/  @P6 FADD.FTZ R111, R111, R106 ;  /* 0x0000006a6f6f6221 */ /* 0x000fe20000010000 */
[----:B------:R-:W-:Y:S01]  /*3320*/  @P6 HADD2.F32 R170, -RZ, R170.H0_H0 ;  /* 0x200000aaffaa6230 */ /* 0x000fe20000004100 */
        /* <DEDUP_REMOVED lines=43> */
.L_x_6523:
        /* <DEDUP_REMOVED lines=13> */
.L_x_6522:
[----:B------:R-:W-:Y:S05]  /*36b0*/  BSYNC B0 ;  /* 0x0000000000007941 */ /* 0x000fea0003800000 */
.L_x_6521:
[----:B------:R-:W-:Y:S02]  /*36c0*/  IADD3 R123, R123, UR18, RZ ;  /* 0x000000127b7b7c10 */ /* 0x000fe4000fffe0ff */
[----:B------:R-:W-:Y:S02]  /*36d0*/  SEL R104, RZ, 0x1, P0 ;  /* 0x00000001ff687807 */ /* 0x000fe40000000000 */
[----:B------:R-:W-:-:S13]  /*36e0*/  ISETP.GE.AND P0, PT, R123, UR19, PT ;  /* 0x000000137b007c0c */ /* 0x000fda000bf06270 */
[----:B------:R-:W-:Y:S05]  /*36f0*/  @!P0 BRA `(.L_x_6524) ;  /* 0xffffffcc00cc8947 */ /* 0x000fea000383ffff */
.L_x_6497:
        /* <DEDUP_REMOVED lines=17> */
.L_x_6526:
[----:B------:R-:W-:Y:S05]  /*3810*/  BSYNC B0 ;  /* 0x0000000000007941 */ /* 0x000fea0003800000 */
.L_x_6525:
        /* <DEDUP_REMOVED lines=12> */
.L_x_6528:
[----:B------:R-:W-:Y:S05]  /*38e0*/  BSYNC B0 ;  /* 0x0000000000007941 */ /* 0x000fea0003800000 */
.L_x_6527:
        /* <DEDUP_REMOVED lines=12> */
.L_x_6530:
[----:B------:R-:W-:Y:S05]  /*39b0*/  BSYNC B0 ;  /* 0x0000000000007941 */ /* 0x000fea0003800000 */
.L_x_6529:
        /* <DEDUP_REMOVED lines=12> */
.L_x_6532:
[----:B------:R-:W-:Y:S05]  /*3a80*/  BSYNC B0 ;  /* 0x0000000000007941 */ /* 0x000fea0003800000 */
.L_x_6531:
        /* <DEDUP_REMOVED lines=12> */
.L_x_6508:
[----:B------:R-:W-:Y:S02]  /*3b50*/  MOV R176, R109 ;  /* 0x0000006d00b07202 */ /* 0x000fe40000000f00 */
[----:B------:R-:W-:Y:S02]  /*3b60*/  MOV R175, 0x10 ;  /* 0x0000001000af7802 */ /* 0x000fe40000000f00 */
[----:B------:R-:W-:Y:S02]  /*3b70*/  MOV R178, 0x1f ;  /* 0x0000001f00b27802 */ /* 0x000fe40000000f00 */
[----:B------:R-:W-:-:S07]  /*3b80*/  MOV R171, 0xffffffff ;  /* 0xffffffff00ab7802 */ /* 0x000fce0000000f00 */
[----:B------:R-:W-:Y:S05]  /*3b90*/  WARPSYNC.COLLECTIVE R171, `(.L_x_6533) ;  /* 0x00000000ab087348 */ /* 0x000fea0003c00000 */
[----:B------:R0:W1:Y:S02]  /*3ba0*/  SHFL.DOWN P6, R174, R176, R175, R178 ;  /* 0x080000afb0ae7389 */ /* 0x00006400000c00b2 */
[----:B01----:R-:W-:Y:S01]  /*3bb0*/  ENDCOLLECTIVE ;  /* 0x000000000000791b */ /* 0x003fe20003800000 */
.L_x_6533:
[----:B------:R-:W-:Y:S02]  /*3bc0*/  MOV R176, R110 ;  /* 0x0000006e00b07202 */ /* 0x000fe40000000f00 */
[----:B------:R-:W-:-:S07]  /*3bd0*/  MOV R104, R174 ;  /* 0x000000ae00687202 */ /* 0x000fce0000000f00 */
[----:B------:R-:W-:Y:S05]  /*3be0*/  WARPSYNC.COLLECTIVE R171, `(.L_x_6534) ;  /* 0x00000000ab087348 */ /* 0x000fea0003c00000 */
[----:B------:R0:W1:Y:S02]  /*3bf0*/  SHFL.DOWN P6, R174, R176, R175, R178 ;  /* 0x080000afb0ae7389 */ /* 0x00006400000c00b2 */
[----:B01----:R-:W-:Y:S01]  /*3c00*/  ENDCOLLECTIVE ;  /* 0x000000000000791b */ /* 0x003fe20003800000 */
.L_x_6534:
[----:B------:R-:W-:-:S05]  /*3c10*/  FADD.FTZ R104, R104, R109 ;  /* 0x0000006d68687221 */ /* 0x000fca0000010000 */
[----:B------:R-:W-:Y:S02]  /*3c20*/  MOV R176, R104 ;  /* 0x0000006800b07202 */ /* 0x000fe40000000f00 */
[----:B------:R-:W-:Y:S02]  /*3c30*/  MOV R175, 0x8 ;  /* 0x0000000800af7802 */ /* 0x000fe40000000f00 */
[----:B------:R-:W-:-:S07]  /*3c40*/  MOV R105, R174 ;  /* 0x000000ae00697202 */ /* 0x000fce0000000f00 */
[----:B------:R-:W-:Y:S05]  /*3c50*/  WARPSYNC.COLLECTIVE R171, `(.L_x_6535) ;  /* 0x00000000ab087348 */ /* 0x000fea0003c00000 */
[----:B------:R0:W1:Y:S02]  /*3c60*/  SHFL.DOWN P6, R174, R176, R175, R178 ;  /* 0x080000afb0ae7389 */ /* 0x00006400000c00b2 */
[----:B01----:R-:W-:Y:S01]  /*3c70*/  ENDCOLLECTIVE ;  /* 0x000000000000791b */ /* 0x003fe20003800000 */
.L_x_6535:
[----:B------:R-:W-:-:S05]  /*3c80*/  FADD.FTZ R105, R105, R110 ;  /* 0x0000006e69697221 */ /* 0x000fca0000010000 */
[----:B------:R-:W-:Y:S02]  /*3c90*/  MOV R176, R105 ;  /* 0x0000006900b07202 */ /* 0x000fe40000000f00 */
[----:B------:R-:W-:-:S07]  /*3ca0*/  MOV R111, R174 ;  /* 0x000000ae006f7202 */ /* 0x000fce0000000f00 */
[----:B------:R-:W-:Y:S05]  /*3cb0*/  WARPSYNC.COLLECTIVE R171, `(.L_x_6536) ;  /* 0x00000000ab087348 */ /* 0x000fea0003c00000 */
[----:B------:R0:W1:Y:S02]  /*3cc0*/  SHFL.DOWN P6, R174, R176, R175, R178 ;  /* 0x080000afb0ae7389 */ /* 0x00006400000c00b2 */
[----:B01----:R-:W-:Y:S01]  /*3cd0*/  ENDCOLLECTIVE ;  /* 0x000000000000791b */ /* 0x003fe20003800000 */
.L_x_6536:
[----:B------:R-:W-:-:S05]  /*3ce0*/  FADD.FTZ R111, R104, R111 ;  /* 0x0000006f686f7221 */ /* 0x000fca0000010000 */
[----:B------:R-:W-:Y:S02]  /*3cf0*/  MOV R176, R111 ;  /* 0x0000006f00b07202 */ /* 0x000fe40000000f00 */
[----:B------:R-:W-:Y:S02]  /*3d00*/  MOV R175, 0x4 ;  /* 0x0000000400af7802 */ /* 0x000fe40000000f00 */
[----:B------:R-:W-:-:S07]  /*3d10*/  MOV R108, R174 ;  /* 0x000000ae006c7202 */ /* 0x000fce0000000f00 */
[----:B------:R-:W-:Y:S05]  /*3d20*/  WARPSYNC.COLLECTIVE R171, `(.L_x_6537) ;  /* 0x00000000ab087348 */ /* 0x000fea0003c00000 */
[----:B------:R0:W1:Y:S02]  /*3d30*/  SHFL.DOWN P6, R174, R176, R175, R178 ;  /* 0x080000afb0ae7389 */ /* 0x00006400000c00b2 */
[----:B01----:R-:W-:Y:S01]  /*3d40*/  ENDCOLLECTIVE ;  /* 0x000000000000791b */ /* 0x003fe20003800000 */
.L_x_6537:
[----:B------:R-:W-:-:S05]  /*3d50*/  FADD.FTZ R108, R105, R108 ;  /* 0x0000006c696c7221 */ /* 0x000fca0000010000 */
[----:B------:R-:W-:Y:S02]  /*3d60*/  MOV R176, R108 ;  /* 0x0000006c00b07202 */ /* 0x000fe40000000f00 */
[----:B------:R-:W-:-:S07]  /*3d70*/  MOV R170, R174 ;  /* 0x000000ae00aa7202 */ /* 0x000fce0000000f00 */
[----:B------:R-:W-:Y:S05]  /*3d80*/  WARPSYNC.COLLECTIVE R171, `(.L_x_6538) ;  /* 0x00000000ab087348 */ /* 0x000fea0003c00000 */
[----:B------:R0:W1:Y:S02]  /*3d90*/  SHFL.DOWN P6, R174, R176, R175, R178 ;  /* 0x080000afb0ae7389 */ /* 0x00006400000c00b2 */
[----:B01----:R-:W-:Y:S01]  /*3da0*/  ENDCOLLECTIVE ;  /* 0x000000000000791b */ /* 0x003fe20003800000 */
.L_x_6538:
[----:B------:R-:W-:-:S05]  /*3db0*/  FADD.FTZ R170, R111, R170 ;  /* 0x000000aa6faa7221 */ /* 0x000fca0000010000 */
[----:B------:R-:W-:Y:S02]  /*3dc0*/  MOV R176, R170 ;  /* 0x000000aa00b07202 */ /* 0x000fe40000000f00 */
[----:B------:R-:W-:Y:S02]  /*3dd0*/  MOV R175, 0x2 ;  /* 0x0000000200af7802 */ /* 0x000fe40000000f00 */
[----:B------:R-:W-:-:S07]  /*3de0*/  MOV R169, R174 ;  /* 0x000000ae00a97202 */ /* 0x000fce0000000f00 */
[----:B------:R-:W-:Y:S05]  /*3df0*/  WARPSYNC.COLLECTIVE R171, `(.L_x_6539) ;  /* 0x00000000ab087348 */ /* 0x000fea0003c00000 */
[----:B------:R0:W1:Y:S02]  /*3e00*/  SHFL.DOWN P6, R174, R176, R175, R178 ;  /* 0x080000afb0ae7389 */ /* 0x00006400000c00b2 */
[----:B01----:R-:W-:Y:S01]  /*3e10*/  ENDCOLLECTIVE ;  /* 0x000000000000791b */ /* 0x003fe20003800000 */
.L_x_6539:
[----:B------:R-:W-:-:S05]  /*3e20*/  FADD.FTZ R169, R108, R169 ;  /* 0x000000a96ca97221 */ /* 0x000fca0000010000 */
[----:B------:R-:W-:Y:S02]  /*3e30*/  MOV R176, R169 ;  /* 0x000000a900b07202 */ /* 0x000fe40000000f00 */
[----:B------:R-:W-:-:S07]  /*3e40*/  MOV R109, R174 ;  /* 0x000000ae006d7202 */ /* 0x000fce0000000f00 */
[----:B------:R-:W-:Y:S05]  /*3e50*/  WARPSYNC.COLLECTIVE R171, `(.L_x_6540) ;  /* 0x00000000ab087348 */ /* 0x000fea0003c00000 */
[----:B------:R0:W1:Y:S02]  /*3e60*/  SHFL.DOWN P6, R174, R176, R175, R178 ;  /* 0x080000afb0ae7389 */ /* 0x00006400000c00b2 */
[----:B01----:R-:W-:Y:S01]  /*3e70*/  ENDCOLLECTIVE ;  /* 0x000000000000791b */ /* 0x003fe20003800000 */
.L_x_6540:
[----:B------:R-:W-:-:S05]  /*3e80*/  FADD.FTZ R109, R170, R109 ;  /* 0x0000006daa6d7221 */ /* 0x000fca0000010000 */
[----:B------:R-:W-:Y:S02]  /*3e90*/  MOV R176, R109 ;  /* 0x0000006d00b07202 */ /* 0x000fe40000000f00 */
[----:B------:R-:W-:Y:S02]  /*3ea0*/  MOV R175, 0x1 ;  /* 0x0000000100af7802 */ /* 0x000fe40000000f00 */
[----:B------:R-:W-:-:S07]  /*3eb0*/  MOV R110, R174 ;  /* 0x000000ae006e7202 */ /* 0x000fce0000000f00 */
[----:B------:R-:W-:Y:S05]  /*3ec0*/  WARPSYNC.COLLECTIVE R171, `(.L_x_6541) ;  /* 0x00000000ab087348 */ /* 0x000fea0003c00000 */
[----:B------:R0:W1:Y:S02]  /*3ed0*/  SHFL.DOWN P6, R174, R176, R175, R178 ;  /* 0x080000afb0ae7389 */ /* 0x00006400000c00b2 */
[----:B01----:R-:W-:Y:S01]  /*3ee0*/  ENDCOLLECTIVE ;  /* 0x000000000000791b */ /* 0x003fe20003800000 */
.L_x_6541:
[----:B------:R-:W-:-:S05]  /*3ef0*/  FADD.FTZ R110, R169, R110 ;  /* 0x0000006ea96e7221 */ /* 0x000fca0000010000 */
[----:B------:R-:W-:Y:S02]  /*3f00*/  MOV R176, R110 ;  /* 0x0000006e00b07202 */ /* 0x000fe40000000f00 */
[----:B------:R-:W-:-:S07]  /*3f10*/  MOV R104, R174 ;  /* 0x000000ae00687202 */ /* 0x000fce0000000f00 */
[----:B------:R-:W-:Y:S05]  /*3f20*/  WARPSYNC.COLLECTIVE R171, `(.L_x_6542) ;  /* 0x00000000ab087348 */ /* 0x000fea0003c00000 */
[----:B------:R0:W1:Y:S02]  /*3f30*/  SHFL.DOWN P6, R174, R176, R175, R178 ;  /* 0x080000afb0ae7389 */ /* 0x00006400000c00b2 */
[----:B01----:R-:W-:Y:S01]  /*3f40*/  ENDCOLLECTIVE ;  /* 0x000000000000791b */ /* 0x003fe20003800000 */
.L_x_6542:
[----:B------:R-:W-:Y:S01]  /*3f50*/  MOV R105, R174 ;  /* 0x000000ae00697202 */ /* 0x000fe20000000f00 */
[----:B------:R-:W-:Y:S06]  /*3f60*/  BRA `(.L_x_6543) ;  /* 0xffffffd800ec7947 */ /* 0x000fec000383ffff */
.L_x_6544:
        /* <DEDUP_REMOVED lines=9> */
.L_x_11922:


//--------------------- .text._ZN10layer_norm13ln_bwd_kernelINS_13Kernel_traitsIf6__halfS2_S2_fjLj2560ELj1ELj1ELj4ELj8ENS_18Kernel_traits_baseILj2560EfS2_S2_S2_fjLj128EEEEELb0ELb1ELb0ELb1EEEvNS_9BwdParamsE --------------------------
	.section	.text._ZN10layer_norm13ln_bwd_kernelINS_13Kernel_traitsIf6__halfS2_S2_fjLj2560ELj1ELj1ELj4ELj8ENS_18Kernel_traits_baseILj2560EfS2_S2_S2_fjLj128EEEEELb0ELb1ELb0ELb1EEEvNS_9BwdParamsE,"ax",@progbits
	.align	128
        .global         _ZN10layer_norm13ln_bwd_kernelINS_13Kernel_traitsIf6__halfS2_S2_fjLj2560ELj1ELj1ELj4ELj8ENS_18Kernel_traits_baseILj2560EfS2_S2_S2_fjLj128EEEEELb0ELb1ELb0ELb1EEEvNS_9BwdParamsE
        .type           _ZN10layer_norm13ln_bwd_kernelINS_13Kernel_traitsIf6__halfS2_S2_fjLj2560ELj1ELj1ELj4ELj8ENS_18Kernel_traits_baseILj2560EfS2_S2_S2_fjLj128EEEEELb0ELb1ELb0ELb1EEEvNS_9BwdParamsE,@function
        .size           _ZN10layer_norm13ln_bwd_kernelINS_13Kernel_traitsIf6__halfS2_S2_fjLj2560ELj1ELj1ELj4ELj8ENS_18Kernel_traits_baseILj2560EfS2_S2_S2_fjLj128EEEEELb0ELb1ELb0ELb1EEEvNS_9BwdParamsE,(.L_x_11923 - _ZN10layer_norm13ln_bwd_kernelINS_13Kernel_traitsIf6__halfS2_S2_fjLj2560ELj1ELj1ELj4ELj8ENS_18Kernel_traits_baseILj2560EfS2_S2_S2_fjLj128EEEEELb0ELb1ELb0ELb1EEEvNS_9BwdParamsE)
        .other          _ZN10layer_norm13ln_bwd_kernelINS_13Kernel_traitsIf6__halfS2_S2_fjLj2560ELj1ELj1ELj4ELj8ENS_18Kernel_traits_baseILj2560EfS2_S2_S2_fjLj128EEEEELb0ELb1ELb0ELb1EEEvNS_9BwdParamsE,@"STO_CUDA_ENTRY STV_DEFAULT"
_ZN10layer_norm13ln_bwd_kernelINS_13Kernel_traitsIf6__halfS2_S2_fjLj2560ELj1ELj1ELj4ELj8ENS_18Kernel_traits_baseILj2560EfS2_S2_S2_fjLj128EEEEELb0ELb1ELb0ELb1EEEvNS_9BwdParamsE:
.text._ZN10layer_norm13ln_bwd_kernelINS_13Kernel_traitsIf6__halfS2_S2_fjLj2560ELj1ELj1ELj4ELj8ENS_18Kernel_traits_baseILj2560EfS2_S2_S2_fjLj128EEEEELb0ELb1ELb0ELb1EEEvNS_9BwdParamsE:
        /* <DEDUP_REMOVED lines=51> */
.L_x_6545:
        /* <DEDUP_REMOVED lines=17> */
[----:B------:R-:W-:Y:S02]  /*0440*/  HFMA2.MMA R0, -RZ, RZ, 0, 5.9604644775390625e-08 ;  /* 0x00000001ff007435 */ /* 0x000fe400000001ff */
[----:B------:R-:W-:Y:S01]  /*0450*/  HFMA2.MMA R143, -RZ, RZ, 0, 0 ;  /* 0x00000000ff8f7435 */ /* 0x000fe200000001ff */
[----:B------:R-:W-:Y:S02]  /*0460*/  ISETP.NE.AND.EX P0, PT, RZ, UR7, PT, P0 ;  /* 0x00000007ff007c0c */ /* 0x000fe4000bf05300 */
[----:B------:R-:W-:Y:S02]  /*0470*/  CS2R R80, SRZ ;  /* 0x0000000000507805 */ /* 0x000fe4000001ff00 */
[----:B------:R-:W-:Y:S02]  /*0480*/  IADD3 R144, R145, 0x4, RZ ;  /* 0x0000000491907810 */ /* 0x000fe40007ffe0ff */
        /* <DEDUP_REMOVED lines=29> */
[----:B0-----:R-:W-:-:S07]  /*0660*/  LOP3.LUT R142, R142, 0x3, RZ, 0xc0, !PT ;  /* 0x000000038e8e7812 */ /* 0x001fce00078ec0ff */
.L_x_6549:
[----:B------:R-:W0:Y:S01]  /*0670*/  @P0 LDC.64 R50, c[0x0][0x270] ;  /* 0x00009c00ff320b82 */ /* 0x000e220000000a00 */
[----:B------:R-:W-:Y:S01]  /*0680*/  IMAD R45, R146, UR9, RZ ;  /* 0x00000009922d7c24 */ /* 0x000fe2000f8e02ff */
[----:B------:R-:W-:-:S04]  /*0690*/  SHF.R.S32.HI R48, RZ, 0x1f, R146 ;  /* 0x0000001fff307819 */ /* 0x000fc80000011492 */
[----:B------:R-:W-:Y:S02]  /*06a0*/  SHF.R.S32.HI R46, RZ, 0x1f, R45 ;  /* 0x0000001fff2e7819 */ /* 0x000fe4000001142d */
[----:B------:R-:W1:Y:S02]  /*06b0*/  LDC.64 R62, c[0x0][0x2b8] ;  /* 0x0000ae00ff3e7b82 */ /* 0x000e640000000a00 */
[----:B------:R-:W-:-:S04]  /*06c0*/  LEA.HI R47, R46, R45, RZ, 0x2 ;  /* 0x0000002d2e2f7211 */ /* 0x000fc800078f10ff */
[----:B------:R-:W-:Y:S02]  /*06d0*/  LEA.HI.SX32 R77, R47, R78, 0x1e ;  /* 0x0000004e2f4d7211 */ /* 0x000fe400078ff2ff */
[----:B------:R-:W2:Y:S02]  /*06e0*/  LDC.64 R70, c[0x0][0x250] ;  /* 0x00009400ff467b82 */ /* 0x000ea40000000a00 */
[C---:B------:R-:W-:Y:S02]  /*06f0*/  SHF.L.U32 R68, R77.reuse, 0x3, RZ ;  /* 0x000000034d447819 */ /* 0x040fe400000006ff */
[----:B------:R-:W-:Y:S02]  /*0700*/  IADD3 R151, R77, 0x80, RZ ;  /* 0x000000804d977810 */ /* 0x000fe40007ffe0ff */
[----:B0-----:R-:W-:Y:S02]  /*0710*/  @P0 LEA R44, P1, R146, R50, 0x1 ;  /* 0x00000032922c0211 */ /* 0x001fe400078208ff */
[----:B------:R-:W0:Y:S01]  /*0720*/  LDC.64 R164, c[0x0][0x258] ;  /* 0x00009600ffa47b82 */ /* 0x000e220000000a00 */
[----:B------:R-:W-:-:S02]  /*0730*/  SHF.R.U32.HI R69, RZ, 0x1d, R77 ;  /* 0x0000001dff457819 */ /* 0x000fc4000001164d */
[----:B------:R-:W-:Y:S02]  /*0740*/  @P0 LEA.HI.X R45, R146, R51, R48, 0x1, P1 ;  /* 0x00000033922d0211 */ /* 0x000fe400008f0c30 */
[----:B------:R-:W-:Y:S02]  /*0750*/  IADD3 R66, P1, R68, UR12, RZ ;  /* 0x0000000c44427c10 */ /* 0x000fe4000ff3e0ff */
[----:B------:R-:W-:Y:S01]  /*0760*/  SHF.L.U32 R72, R151, 0x3, RZ ;  /* 0x0000000397487819 */ /* 0x000fe200000006ff */
[----:B------:R3:W4:Y:S01]  /*0770*/  @P0 LDG.E.U16 R138, desc[UR4][R44.64] ;  /* 0x000000042c8a0981 */ /* 0x000722000c1e1500 */
[C---:B------:R-:W-:Y:S01]  /*0780*/  IADD3 R163, R77.reuse, 0x180, RZ ;  /* 0x000001804da37810 */ /* 0x040fe20007ffe0ff */
[C-C-:B-1----:R-:W-:Y:S01]  /*0790*/  IMAD.WIDE.U32 R60, R77.reuse, 0x8, R62.reuse ;  /* 0x000000084d3c7825 */ /* 0x142fe200078e003e */
[----:B------:R-:W-:Y:S02]  /*07a0*/  IADD3 R159, R77, 0x100, RZ ;  /* 0x000001004d9f7810 */ /* 0x000fe40007ffe0ff */
[----:B------:R-:W-:Y:S01]  /*07b0*/  IADD3.X R67, R69, UR13, RZ, P1, !PT ;  /* 0x0000000d45437c10 */ /* 0x000fe20008ffe4ff */
[----:B------:R-:W-:Y:S01]  /*07c0*/  IMAD.WIDE.U32 R50, R151, 0x8, R62 ;  /* 0x0000000897327825 */ /* 0x000fe200078e003e */
[----:B------:R-:W-:Y:S01]  /*07d0*/  SHF.R.U32.HI R73, RZ, 0x1d, R151 ;  /* 0x0000001dff497819 */ /* 0x000fe20000011697 */
[----:B------:R-:W4:Y:S01]  /*07e0*/  LDG.E.64 R60, desc[UR4][R60.64] ;  /* 0x000000043c3c7981 */ /* 0x000f22000c1e1b00 */
[----:B------:R-:W-:-:S02]  /*07f0*/  IADD3 R64, P1, R72, UR12, RZ ;  /* 0x0000000c48407c10 */ /* 0x000fc4000ff3e0ff */
[----:B------:R-:W-:Y:S02]  /*0800*/  SHF.L.U32 R154, R163, 0x3, RZ ;  /* 0x00000003a39a7819 */ /* 0x000fe400000006ff */
[----:B------:R-:W-:Y:S01]  /*0810*/  SHF.L.U32 R139, R159, 0x3, RZ ;  /* 0x000000039f8b7819 */ /* 0x000fe200000006ff */
[----:B------:R-:W-:Y:S01]  /*0820*/  IMAD.WIDE.U32 R46, R163, 0x8, R62 ;  /* 0x00000008a32e7825 */ /* 0x000fe200078e003e */
[----:B------:R-:W-:Y:S01]  /*0830*/  IADD3 R167, R77, 0x200, RZ ;  /* 0x000002004da77810 */ /* 0x000fe20007ffe0ff */
[----:B------:R-:W4:Y:S01]  /*0840*/  LDG.E.64 R50, desc[UR4][R50.64] ;  /* 0x0000000432327981 */ /* 0x000f22000c1e1b00 */
[----:B------:R-:W-:Y:S02]  /*0850*/  IADD3.X R65, R73, UR13, RZ, P1, !PT ;  /* 0x0000000d49417c10 */ /* 0x000fe40008ffe4ff */
[----:B------:R-:W-:Y:S01]  /*0860*/  SHF.R.U32.HI R153, RZ, 0x1d, R163 ;  /* 0x0000001dff997819 */ /* 0x000fe200000116a3 */
[----:B------:R-:W-:Y:S01]  /*0870*/  IMAD.WIDE.U32 R48, R159, 0x8, R62 ;  /* 0x000000089f307825 */ /* 0x000fe200078e003e */
[----:B------:R-:W-:Y:S01]  /*0880*/  IADD3 R156, P1, R154, UR12, RZ ;  /* 0x0000000c9a9c7c10 */ /* 0x000fe2000ff3e0ff */
[----:B------:R-:W4:Y:S01]  /*0890*/  LDG.E.64 R46, desc[UR4][R46.64] ;  /* 0x000000042e2e7981 */ /* 0x000f22000c1e1b00 */
[----:B------:R-:W-:Y:S01]  /*08a0*/  SHF.R.U32.HI R155, RZ, 0x1d, R159 ;  /* 0x0000001dff9b7819 */ /* 0x000fe2000001169f */
[----:B--2---:R-:W-:Y:S01]  /*08b0*/  IMAD.WIDE R160, R146, 0x4, R70 ;  /* 0x0000000492a07825 */ /* 0x004fe200078e0246 */
[----:B---3--:R-:W-:Y:S01]  /*08c0*/  IADD3 R44, P2, R139, UR12, RZ ;  /* 0x0000000c8b2c7c10 */ /* 0x008fe2000ff5e0ff */
[----:B------:R-:W2:Y:S01]  /*08d0*/  LDG.E.64 R64, desc[UR4][R64.64] ;  /* 0x0000000440407981 */ /* 0x000ea2000c1e1b00 */
[----:B------:R-:W-:Y:S01]  /*08e0*/  IADD3.X R157, R153, UR13, RZ, P1, !PT ;  /* 0x0000000d999d7c10 */ /* 0x000fe20008ffe4ff */
[----:B------:R-:W-:Y:S01]  /*08f0*/  IMAD.WIDE.U32 R62, R167, 0x8, R62 ;  /* 0x00000008a73e7825 */ /* 0x000fe200078e003e */
[----:B------:R-:W-:Y:S01]  /*0900*/  IADD3.X R45, R155, UR13, RZ, P2, !PT ;  /* 0x0000000d9b2d7c10 */ /* 0x000fe200097fe4ff */
[----:B------:R-:W3:Y:S01]  /*0910*/  LDG.E R171, desc[UR4][R160.64] ;  /* 0x00000004a0ab7981 */ /* 0x000ee2000c1e1900 */
[----:B------:R-:W-:-:S03]  /*0920*/  SHF.L.U32 R141, R167, 0x3, RZ ;  /* 0x00000003a78d7819 */ /* 0x000fc600000006ff */
[----:B------:R1:W3:Y:S04]  /*0930*/  LDG.E.64 R70, desc[UR4][R156.64] ;  /* 0x000000049c467981 */ /* 0x0002e8000c1e1b00 */
[----:B------:R-:W3:Y:S04]  /*0940*/  LDG.E.64 R48, desc[UR4][R48.64] ;  /* 0x0000000430307981 */ /* 0x000ee8000c1e1b00 */
[----:B------:R-:W3:Y:S04]  /*0950*/  LDG.E.64 R62, desc[UR4][R62.64] ;  /* 0x000000043e3e7981 */ /* 0x000ee8000c1e1b00 */
[----:B------:R-:W3:Y:S04]  /*0960*/  LDG.E.64 R66, desc[UR4][R66.64] ;  /* 0x0000000442427981 */ /* 0x000ee8000c1e1b00 */
[----:B------:R-:W3:Y:S01]  /*0970*/  LDG.E.64 R44, desc[UR4][R44.64] ;  /* 0x000000042c2c7981 */ /* 0x000ee2000c1e1b00 */
[----:B------:R-:W-:Y:S01]  /*0980*/  SHF.R.U32.HI R140, RZ, 0x1d, R167 ;  /* 0x0000001dff8c7819 */ /* 0x000fe200000116a7 */
[----:B0-----:R-:W-:Y:S01]  /*0990*/  IMAD.WIDE R164, R146, 0x4, R164 ;  /* 0x0000000492a47825 */ /* 0x001fe200078e02a4 */
[----:B------:R-:W-:-:S04]  /*09a0*/  IADD3 R74, P1, R141, UR12, RZ ;  /* 0x0000000c8d4a7c10 */ /* 0x000fc8000ff3e0ff */
[----:B------:R-:W-:Y:S01]  /*09b0*/  IADD3.X R75, R140, UR13, RZ, P1, !PT ;  /* 0x0000000d8c4b7c10 */ /* 0x000fe20008ffe4ff */
[----:B------:R-:W3:Y:S05]  /*09c0*/  LDG.E R152, desc[UR4][R164.64] ;  /* 0x00000004a4987981 */ /* 0x000eea000c1e1900 */
[----:B------:R-:W3:Y:S01]  /*09d0*/  LDG.E.64 R74, desc[UR4][R74.64] ;  /* 0x000000044a4a7981 */ /* 0x000ee2000c1e1b00 */
[----:B------:R-:W-:-:S04]  /*09e0*/  ISETP.NE.U32.AND P1, PT, RZ, UR10, PT ;  /* 0x0000000aff007c0c */ /* 0x000fc8000bf25070 */
[----:B------:R-:W-:-:S13]  /*09f0*/  ISETP.NE.AND.EX P1, PT, RZ, UR11, PT, P1 ;  /* 0x0000000bff007c0c */ /* 0x000fda000bf25310 */
[----:B------:R-:W-:-:S04]  /*0a00*/  @P1 LEA R76, P2, R77, UR10, 0x3 ;  /* 0x0000000a4d4c1c11 */ /* 0x000fc8000f8418ff */
[----:B------:R-:W-:Y:S02]  /*0a10*/  @P1 LEA.HI.X R77, R77, UR11, RZ, 0x3, P2 ;  /* 0x0000000b4d4d1c11 */ /* 0x000fe400090f1cff */
[----:B-1----:R-:W-:Y:S02]  /*0a20*/  @P1 LEA R156, P2, R151, UR10, 0x3 ;  /* 0x0000000a979c1c11 */ /* 0x002fe4000f8418ff */
[----:B------:R-:W-:Y:S01]  /*0a30*/  @P1 LEA R160, P4, R163, UR10, 0x3 ;  /* 0x0000000aa3a01c11 */ /* 0x000fe2000f8818ff */
[----:B-----5:R0:W5:Y:S01]  /*0a40*/  @P1 LDG.E.64 R2, desc[UR4][R76.64] ;  /* 0x000000044c021981 */ /* 0x020162000c1e1b00 */
[----:B------:R-:W-:Y:S02]  /*0a50*/  @P1 LEA R158, P3, R159, UR10, 0x3 ;  /* 0x0000000a9f9e1c11 */ /* 0x000fe4000f8618ff */
[----:B------:R-:W-:Y:S02]  /*0a60*/  @P1 LEA.HI.X R157, R151, UR11, RZ, 0x3, P2 ;  /* 0x0000000b979d1c11 */ /* 0x000fe400090f1cff */
[----:B------:R-:W-:-:S02]  /*0a70*/  @P1 LEA.HI.X R161, R163, UR11, RZ, 0x3, P4 ;  /* 0x0000000ba3a11c11 */ /* 0x000fc4000a0f1cff */
[----:B------:R-:W-:Y:S01]  /*0a80*/  MOV R151, 0x3f800000 ;  /* 0x3f80000000977802 */ /* 0x000fe20000000f00 */
[----:B------:R2:W5:Y:S01]  /*0a90*/  @P1 LDG.E.64 R52, desc[UR4][R156.64] ;  /* 0x000000049c341981 */ /* 0x000562000c1e1b00 */
[----:B------:R-:W-:Y:S02]  /*0aa0*/  ISETP.NE.AND P4, PT, RZ, UR8, PT ;  /* 0x00000008ff007c0c */ /* 0x000fe4000bf85270 */
[----:B------:R-:W-:Y:S01]  /*0ab0*/  @P1 LEA.HI.X R159, R159, UR11, RZ, 0x3, P3 ;  /* 0x0000000b9f9f1c11 */ /* 0x000fe200098f1cff */
[----:B------:R1:W5:Y:S01]  /*0ac0*/  @P1 LDG.E.64 R56, desc[UR4][R160.64] ;  /* 0x00000004a0381981 */ /* 0x000362000c1e1b00 */
[C---:B------:R-:W-:Y:S02]  /*0ad0*/  @P1 LEA R162, P2, R167.reuse, UR10, 0x3 ;  /* 0x0000000aa7a21c11 */ /* 0x040fe4000f8418ff */
[----:B------:R-:W-:Y:S01]  /*0ae0*/  LOP3.LUT P3, RZ, R0, 0xff, RZ, 0xc0, !PT ;  /* 0x000000ff00ff7812 */ /* 0x000fe2000786c0ff */
[----:B------:R1:W5:Y:S01]  /*0af0*/  @P1 LDG.E.64 R54, desc[UR4][R158.64] ;  /* 0x000000049e361981 */ /* 0x000362000c1e1b00 */
[----:B------:R-:W-:-:S05]  /*0b00*/  @P1 LEA.HI.X R163, R167, UR11, RZ, 0x3, P2 ;  /* 0x0000000ba7a31c11 */ /* 0x000fca00090f1cff */
[----:B------:R1:W5:Y:S01]  /*0b10*/  @P1 LDG.E.64 R58, desc[UR4][R162.64] ;  /* 0x00000004a23a1981 */ /* 0x000362000c1e1b00 */
[----:B------:R-:W-:Y:S01]  /*0b20*/  UMOV UR6, 0xffffffff ;  /* 0xffffffff00067882 */ /* 0x000fe20000000000 */
[----:B------:R-:W-:Y:S01]  /*0b30*/  SEL R184, R144, R145, !P3 ;  /* 0x0000009190b87207 */ /* 0x000fe20005800000 */
[----:B----4-:R-:W-:Y:S01]  /*0b40*/  @P0 HADD2.F32 R151, -RZ, R138.H0_H0 ;  /* 0x2000008aff970230 */ /* 0x010fe20000004100 */
[--C-:B------:R-:W-:Y:S02]  /*0b50*/  SHF.R.U64 R179, R60, 0x10, R61.reuse ;  /* 0x000000103cb37819 */ /* 0x100fe4000000123d */
[----:B0-----:R-:W-:Y:S02]  /*0b60*/  MOV R76, R61 ;  /* 0x0000003d004c7202 */ /* 0x001fe40000000f00 */
[----:B------:R-:W-:Y:S02]  /*0b70*/  SHF.R.U32.HI R176, RZ, 0x10, R61 ;  /* 0x00000010ffb07819 */ /* 0x000fe4000001163d */
[----:B------:R-:W-:-:S02]  /*0b80*/  SHF.R.U64 R175, R50, 0x10, R51 ;  /* 0x0000001032af7819 */ /* 0x000fc40000001233 */
[----:B------:R-:W-:Y:S02]  /*0b90*/  MOV R61, R51 ;  /* 0x00000033003d7202 */ /* 0x000fe40000000f00 */
[----:B------:R-:W-:Y:S02]  /*0ba0*/  MOV R138, R46 ;  /* 0x0000002e008a7202 */ /* 0x000fe40000000f00 */
[----:B------:R-:W-:Y:S02]  /*0bb0*/  SHF.R.U64 R178, R46, 0x10, R47 ;  /* 0x000000102eb27819 */ /* 0x000fe4000000122f */
[--C-:B--2---:R-:W-:Y:S02]  /*0bc0*/  SHF.R.U64 R157, R64, 0x10, R65.reuse ;  /* 0x00000010409d7819 */ /* 0x104fe40000001241 */
[----:B------:R-:W-:Y:S01]  /*0bd0*/  SHF.R.U32.HI R46, RZ, 0x10, R65 ;  /* 0x00000010ff2e7819 */ /* 0x000fe20000011641 */
[----:B------:R-:W-:Y:S01]  /*0be0*/  HADD2.F32 R65, -RZ, R65.H0_H0 ;  /* 0x20000041ff417230 */ /* 0x000fe20000004100 */
[----:B---3--:R-:W-:-:S02]  /*0bf0*/  FSEL R187, R171, RZ, !P4 ;  /* 0x000000ffabbb7208 */ /* 0x008fc40006000000 */
[----:B------:R-:W-:Y:S02]  /*0c00*/  SHF.R.U32.HI R173, RZ, 0x10, R51 ;  /* 0x00000010ffad7819 */ /* 0x000fe40000011633 */
[----:B------:R-:W-:Y:S01]  /*0c10*/  SHF.R.U32.HI R164, RZ, 0x10, R71 ;  /* 0x00000010ffa47819 */ /* 0x000fe20000011647 */
[----:B------:R-:W-:Y:S01]  /*0c20*/  FADD.FTZ R165, -R187, R65 ;  /* 0x00000041bba57221 */ /* 0x000fe20000010100 */
[----:B------:R-:W-:Y:S02]  /*0c30*/  MOV R0, R60 ;  /* 0x0000003c00007202 */ /* 0x000fe40000000f00 */
[--C-:B------:R-:W-:Y:S02]  /*0c40*/  SHF.R.U64 R172, R48, 0x10, R49.reuse ;  /* 0x0000001030ac7819 */ /* 0x100fe40000001231 */
[----:B------:R-:W-:Y:S02]  /*0c50*/  MOV R51, R49 ;  /* 0x0000003100337202 */ /* 0x000fe40000000f00 */
[----:B------:R-:W-:-:S02]  /*0c60*/  SHF.R.U32.HI R174, RZ, 0x10, R49 ;  /* 0x00000010ffae7819 */ /* 0x000fc40000011631 */
[--C-:B------:R-:W-:Y:S02]  /*0c70*/  SHF.R.U64 R170, R62, 0x10, R63.reuse ;  /* 0x000000103eaa7819 */ /* 0x100fe4000000123f */
[----:B-1----:R-:W-:Y:S02]  /*0c80*/  MOV R160, R63 ;  /* 0x0000003f00a07202 */ /* 0x002fe40000000f00 */
[----:B------:R-:W-:Y:S02]  /*0c90*/  SHF.R.U32.HI R166, RZ, 0x10, R63 ;  /* 0x00000010ffa67819 */ /* 0x000fe4000001163f */
[----:B------:R-:W-:Y:S01]  /*0ca0*/  MOV R158, R62 ;  /* 0x0000003e009e7202 */ /* 0x000fe20000000f00 */
[----:B------:R-:W-:Y:S01]  /*0cb0*/  HADD2.F32 R62, -RZ, R45.H0_H0 ;  /* 0x2000002dff3e7230 */ /* 0x000fe20000004100 */
[--C-:B------:R-:W-:Y:S01]  /*0cc0*/  SHF.R.U64 R63, R66, 0x10, R67.reuse ;  /* 0x00000010423f7819 */ /* 0x100fe20000001243 */
[----:B------:R-:W-:Y:S01]  /*0cd0*/  HADD2.F32 R66, -RZ, R66.H0_H0 ;  /* 0x20000042ff427230 */ /* 0x000fe20000004100 */
[----:B------:R-:W-:Y:S01]  /*0ce0*/  SHF.R.U32.HI R49, RZ, 0x10, R67 ;  /* 0x00000010ff317819 */ /* 0x000fe20000011643 */
[----:B------:R-:W-:Y:S01]  /*0cf0*/  HADD2.F32 R65, -RZ, R164.H0_H0 ;  /* 0x200000a4ff417230 */ /* 0x000fe20000004100 */
[----:B------:R-:W-:-:S02]  /*0d00*/  MOV R60, R50 ;  /* 0x00000032003c7202 */ /* 0x000fc40000000f00 */
[----:B------:R-:W-:Y:S02]  /*0d10*/  SHF.R.U32.HI R167, RZ, 0x10, R45 ;  /* 0x00000010ffa77819 */ /* 0x000fe4000001162d */
[----:B------:R-:W-:Y:S02]  /*0d20*/  MOV R50, R48 ;  /* 0x0000003000327202 */ /* 0x000fe40000000f00 */
[----:B------:R-:W-:Y:S02]  /*0d30*/  MOV R156, R47 ;  /* 0x0000002f009c7202 */ /* 0x000fe40000000f00 */
[----:B------:R-:W-:Y:S01]  /*0d40*/  SHF.R.U32.HI R182, RZ, 0x10, R47 ;  /* 0x00000010ffb67819 */ /* 0x000fe2000001162f */
        /* <DEDUP_REMOVED lines=9> */
[C---:B------:R-:W-:Y:S01]  /*0de0*/  FADD.FTZ R63, -R187.reuse, R44 ;  /* 0x0000002cbb3f7221 */ /* 0x040fe20000010100 */
[----:B------:R-:W-:Y:S01]  /*0df0*/  FMUL.FTZ R0, R152, R49 ;  /* 0x0000003198007220 */ /* 0x000fe20000410000 */
[----:B------:R-:W-:Y:S01]  /*0e00*/  HADD2.F32 R64, -RZ, R64.H0_H0 ;  /* 0x20000040ff407230 */ /* 0x000fe20000004100 */
[----:B------:R-:W-:Y:S01]  /*0e10*/  SHF.R.U64 R169, R70, 0x10, R71 ;  /* 0x0000001046a97819 */ /* 0x000fe20000001247 */
[----:B------:R-:W-:Y:S01]  /*0e20*/  FADD.FTZ R177, -R187, R62 ;  /* 0x0000003ebbb17221 */ /* 0x000fe20000010100 */
[----:B------:R-:W-:-:S02]  /*0e30*/  HADD2.F32 R77, -RZ, R71.H0_H0 ;  /* 0x20000047ff4d7230 */ /* 0x000fc40000004100 */
[----:B------:R-:W-:Y:S01]  /*0e40*/  FADD.FTZ R137, R65, R137 ;  /* 0x0000008941897221 */ /* 0x000fe20000010000 */
[----:B------:R-:W-:Y:S02]  /*0e50*/  HADD2.F32 R62, -RZ, R179.H0_H0 ;  /* 0x200000b3ff3e7230 */ /* 0x000fe40000004100 */
[----:B------:R-:W-:Y:S01]  /*0e60*/  FMUL.FTZ R63, R152, R63 ;  /* 0x0000003f983f7220 */ /* 0x000fe20000410000 */
[----:B------:R-:W-:Y:S02]  /*0e70*/  HADD2.F32 R44, -RZ, R157.H0_H0 ;  /* 0x2000009dff2c7230 */ /* 0x000fe40000004100 */
[-C--:B------:R-:W-:Y:S01]  /*0e80*/  FFMA.FTZ R143, R0, R65.reuse, R143 ;  /* 0x00000041008f7223 */ /* 0x080fe2000001008f */
[----:B------:R-:W-:Y:S01]  /*0e90*/  HADD2.F32 R67, -RZ, R67.H0_H0 ;  /* 0x20000043ff437230 */ /* 0x000fe20000004100 */
[--C-:B------:R-:W-:Y:S01]  /*0ea0*/  SHF.R.U64 R159, R74, 0x10, R75.reuse ;  /* 0x000000104a9f7819 */ /* 0x100fe2000000124b */
[----:B------:R-:W-:Y:S01]  /*0eb0*/  HADD2.F32 R162, -RZ, R75.H0_H0 ;  /* 0x2000004bffa27230 */ /* 0x000fe20000004100 */
[----:B------:R-:W-:Y:S01]  /*0ec0*/  SHF.R.U32.HI R163, RZ, 0x10, R75 ;  /* 0x00000010ffa37819 */ /* 0x000fe2000001164b */
[----:B------:R-:W-:Y:S01]  /*0ed0*/  FMUL.FTZ R65, R40, R65 ;  /* 0x0000004128417220 */ /* 0x000fe20000410000 */
[----:B------:R-:W-:Y:S01]  /*0ee0*/  FADD.FTZ R75, -R187, R64 ;  /* 0x00000040bb4b7221 */ /* 0x000fe20000010100 */
[----:B------:R-:W-:-:S02]  /*0ef0*/  HADD2.F32 R64, -RZ, R169.H0_H0 ;  /* 0x200000a9ff407230 */ /* 0x000fc40000004100 */
[C---:B------:R-:W-:Y:S01]  /*0f00*/  FADD.FTZ R71, -R187.reuse, R45 ;  /* 0x0000002dbb477221 */ /* 0x040fe20000010100 */
[----:B------:R-:W-:Y:S01]  /*0f10*/  FADD.FTZ R183, -R187, R77 ;  /* 0x0000004dbbb77221 */ /* 0x000fe20000010100 */
[----:B------:R-:W-:Y:S02]  /*0f20*/  HADD2.F32 R76, -RZ, R76.H0_H0 ;  /* 0x2000004cff4c7230 */ /* 0x000fe40000004100 */
[----:B------:R-:W-:Y:S01]  /*0f30*/  FADD.FTZ R135, R62, R135 ;  /* 0x000000873e877221 */ /* 0x000fe20000010000 */
[-C--:B------:R-:W-:Y:S01]  /*0f40*/  FFMA.FTZ R136, R63, R62.reuse, R136 ;  /* 0x0000003e3f887223 */ /* 0x080fe20000010088 */
[----:B------:R-:W-:Y:S01]  /*0f50*/  FADD.FTZ R77, -R187, R44 ;  /* 0x0000002cbb4d7221 */ /* 0x000fe20000010100 */
[----:B------:R-:W-:Y:S01]  /*0f60*/  FMUL.FTZ R62, R41, R62 ;  /* 0x0000003e293e7220 */ /* 0x000fe20000410000 */
[----:B------:R-:W-:Y:S01]  /*0f70*/  FADD.FTZ R49, RZ, R65 ;  /* 0x00000041ff317221 */ /* 0x000fe20000010000 */
[----:B------:R-:W-:Y:S01]  /*0f80*/  FADD.FTZ R67, -R187, R67 ;  /* 0x00000043bb437221 */ /* 0x000fe20000010100 */
[----:B------:R-:W-:Y:S01]  /*0f90*/  FFMA.FTZ R44, R0, R65, RZ ;  /* 0x00000041002c7223 */ /* 0x000fe200000100ff */
[----:B------:R-:W-:-:S02]  /*0fa0*/  HADD2.F32 R66, -RZ, R176.H0_H0 ;  /* 0x200000b0ff427230 */ /* 0x000fc40000004100 */
[----:B------:R-:W-:Y:S01]  /*0fb0*/  FADD.FTZ R181, -R187, R64 ;  /* 0x00000040bbb57221 */ /* 0x000fe20000010100 */
        /* <DEDUP_REMOVED lines=8> */
[----:B------:R-:W-:Y:S01]  /*1040*/  FFMA.FTZ R132, R71, R66, R132 ;  /* 0x0000004247847223 */ /* 0x000fe20000010084 */
[----:B------:R-:W-:-:S02]  /*1050*/  HADD2.F32 R60, -RZ, R60.H0_H0 ;  /* 0x2000003cff3c7230 */ /* 0x000fc40000004100 */
[----:B------:R-:W-:Y:S01]  /*1060*/  FADD.FTZ R157, -R187, R47 ;  /* 0x0000002fbb9d7221 */ /* 0x000fe20000010100 */
[----:B------:R-:W-:Y:S01]  /*1070*/  FMUL.FTZ R66, R43, R66 ;  /* 0x000000422b427220 */ /* 0x000fe20000410000 */
[----:B------:R-:W-:Y:S01]  /*1080*/  FADD.FTZ R49, R49, R64 ;  /* 0x0000004031317221 */ /* 0x000fe20000010000 */
[----:B------:R-:W-:Y:S01]  /*1090*/  FADD.FTZ R47, -R187, R74 ;  /* 0x0000004abb2f7221 */ /* 0x000fe20000010100 */
[----:B------:R-:W-:Y:S01]  /*10a0*/  FFMA.FTZ R44, R67, R64, R44 ;  /* 0x00000040432c7223 */ /* 0x000fe2000001002c */
[----:B------:R-:W-:Y:S02]  /*10b0*/  HADD2.F32 R46, -RZ, R46.H0_H0 ;  /* 0x2000002eff2e7230 */ /* 0x000fe40000004100 */
[----:B------:R-:W-:Y:S01]  /*10c0*/  FADD.FTZ R167, -R187, R70 ;  /* 0x00000046bba77221 */ /* 0x000fe20000010100 */
[----:B------:R-:W-:Y:S02]  /*10d0*/  HADD2.F32 R74, -RZ, R175.H0_H0 ;  /* 0x200000afff4a7230 */ /* 0x000fe40000004100 */
        /* <DEDUP_REMOVED lines=11> */
[----:B------:R-:W-:Y:S02]  /*1190*/  HADD2.F32 R48, -RZ, R48.H0_H0 ;  /* 0x20000030ff307230 */ /* 0x000fe40000004100 */
[----:B------:R-:W-:Y:S01]  /*11a0*/  FFMA.FTZ R44, R75, R70, R44 ;  /* 0x000000464b2c7223 */ /* 0x000fe2000001002c */
[----:B------:R-:W-:Y:S02]  /*11b0*/  HADD2.F32 R164, -RZ, R173.H0_H0 ;  /* 0x200000adffa47230 */ /* 0x000fe40000004100 */
        /* <DEDUP_REMOVED lines=10> */
[----:B------:R-:W-:Y:S02]  /*1260*/  HADD2.F32 R51, -RZ, R51.H0_H0 ;  /* 0x20000033ff337230 */ /* 0x000fe40000004100 */
[-C--:B------:R-:W-:Y:S01]  /*1270*/  FFMA.FTZ R124, R169, R164.reuse, R124 ;  /* 0x000000a4a97c7223 */ /* 0x080fe2000001007c */
[----:B------:R-:W-:Y:S02]  /*1280*/  HADD2.F32 R48, -RZ, R170.H0_H0 ;  /* 0x200000aaff307230 */ /* 0x000fe40000004100 */
[----:B------:R-:W-:Y:S01]  /*1290*/  FMUL.FTZ R164, R39, R164 ;  /* 0x000000a427a47220 */ /* 0x000fe20000410000 */
[----:B------:R-:W-:Y:S01]  /*12a0*/  FMUL.FTZ R170, R152, R161 ;  /* 0x000000a198aa7220 */ /* 0x000fe20000410000 */
[----:B------:R-:W-:Y:S01]  /*12b0*/  FADD.FTZ R49, R49, R76 ;  /* 0x0000004c31317221 */ /* 0x000fe20000010000 */
[----:B------:R-:W-:Y:S01]  /*12c0*/  FFMA.FTZ R44, R165, R76, R44 ;  /* 0x0000004ca52c7223 */ /* 0x000fe2000001002c */
[----:B------:R-:W-:-:S02]  /*12d0*/  HADD2.F32 R172, -RZ, R172.H0_H0 ;  /* 0x200000acffac7230 */ /* 0x000fc40000004100 */
[----:B------:R-:W-:Y:S01]  /*12e0*/  FMUL.FTZ R171, R152, R171 ;  /* 0x000000ab98ab7220 */ /* 0x000fe20000410000 */
[----:B------:R-:W-:Y:S02]  /*12f0*/  HADD2.F32 R179, -RZ, R138.H0_H0 ;  /* 0x2000008affb37230 */ /* 0x000fe40000004100 */
        /* <DEDUP_REMOVED lines=12> */
[----:B------:R-:W-:-:S02]  /*13c0*/  HADD2.F32 R174, -RZ, R174.H0_H0 ;  /* 0x200000aeffae7230 */ /* 0x000fc40000004100 */
        /* <DEDUP_REMOVED lines=8> */
[----:B------:R-:W-:Y:S02]  /*1450*/  HADD2.F32 R156, -RZ, R156.H0_H0 ;  /* 0x2000009cff9c7230 */ /* 0x000fe40000004100 */
[----:B------:R-:W-:Y:S01]  /*1460*/  FFMA.FTZ R44, R170, R175, R49 ;  /* 0x000000afaa2c7223 */ /* 0x000fe20000010031 */
[----:B------:R-:W-:-:S02]  /*1470*/  HADD2.F32 R178, -RZ, R178.H0_H0 ;  /* 0x200000b2ffb27230 */ /* 0x000fc40000004100 */
        /* <DEDUP_REMOVED lines=20> */
[----:B------:R-:W-:Y:S02]  /*15c0*/  HADD2.F32 R158, -RZ, R158.H0_H0 ;  /* 0x2000009eff9e7230 */ /* 0x000fe40000004100 */
[----:B------:R-:W-:Y:S01]  /*15d0*/  FADD.FTZ R104, R182, R104 ;  /* 0x00000068b6687221 */ /* 0x000fe20000010000 */
[-C--:B------:R-:W-:Y:S01]  /*15e0*/  FFMA.FTZ R116, R185, R182.reuse, R116 ;  /* 0x000000b6b9747223 */ /* 0x080fe20000010074 */
[----:B------:R-:W-:Y:S02]  /*15f0*/  HADD2.F32 R159, -RZ, R159.H0_H0 ;  /* 0x2000009fff9f7230 */ /* 0x000fe40000004100 */
[----:B------:R-:W-:Y:S01]  /*1600*/  FMUL.FTZ R182, R31, R182 ;  /* 0x000000b61fb67220 */ /* 0x000fe20000410000 */
[----:B------:R-:W-:Y:S01]  /*1610*/  FADD.FTZ R49, R46, R183 ;  /* 0x000000b72e317221 */ /* 0x000fe20000010000 */
[----:B------:R-:W-:Y:S01]  /*1620*/  FFMA.FTZ R44, R180, R183, R47 ;  /* 0x000000b7b42c7223 */ /* 0x000fe2000001002f */
[----:B------:R-:W-:Y:S01]  /*1630*/  FADD.FTZ R45, -R187, R162 ;  /* 0x000000a2bb2d7221 */ /* 0x000fe20000010100 */
[----:B------:R-:W-:Y:S01]  /*1640*/  FMUL.FTZ R157, R24, R158 ;  /* 0x0000009e189d7220 */ /* 0x000fe20000410000 */
[----:B------:R-:W-:Y:S01]  /*1650*/  FADD.FTZ R46, R49, R182 ;  /* 0x000000b6312e7221 */ /* 0x000fe20000010000 */
[----:B------:R-:W-:Y:S01]  /*1660*/  FADD.FTZ R159, -R187, R159 ;  /* 0x0000009fbb9f7221 */ /* 0x000fe20000010100 */
[----:B------:R-:W-:Y:S01]  /*1670*/  FFMA.FTZ R47, R185, R182, R44 ;  /* 0x000000b6b92f7223 */ /* 0x000fe2000001002c */
[----:B------:R-:W-:-:S02]  /*1680*/  HADD2.F32 R162, -RZ, R160.H0_H0 ;  /* 0x200000a0ffa27230 */ /* 0x000fc40000004100 */
[----:B------:R-:W-:Y:S01]  /*1690*/  FADD.FTZ R101, R158, R101 ;  /* 0x000000659e657221 */ /* 0x000fe20000010000 */
[----:B------:R-:W-:Y:S01]  /*16a0*/  FFMA.FTZ R113, R156, R158, R113 ;  /* 0x0000009e9c717223 */ /* 0x000fe20000010071 */
        /* <DEDUP_REMOVED lines=48> */
.L_x_6560:
        /* <DEDUP_REMOVED lines=8> */
[-C--:B------:R-:W-:Y:S02]  /*1a30*/  LEA R184, R184, R49.reuse, 0x3 ;  /* 0x00000031b8b87211 */ /* 0x080fe400078e18ff */
[----:B------:R-:W-:-:S05]  /*1a40*/  @!P2 LEA R166, R46, R49, 0x3 ;  /* 0x000000312ea6a211 */ /* 0x000fca00078e18ff */
[----:B------:R1:W-:Y:S01]  /*1a50*/  @!P2 STS.64 [R166+0x2800], R60 ;  /* 0x0028003ca600a388 */ /* 0x0003e20000000a00 */
[----:B------:R-:W-:Y:S01]  /*1a60*/  BAR.SYNC.DEFER_BLOCKING 0x0 ;  /* 0x0000000000007b1d */ /* 0x000fe20000010000 */
[----:B------:R-:W-:-:S04]  /*1a70*/  ISETP.NE.U32.AND P2, PT, RZ, UR18, PT ;  /* 0x00000012ff007c0c */ /* 0x000fc8000bf45070 */
[----:B------:R-:W-:Y:S02]  /*1a80*/  ISETP.NE.AND.EX P2, PT, RZ, UR19, PT, P2 ;  /* 0x00000013ff007c0c */ /* 0x000fe4000bf45320 */
[----:B-1---5:R-:W-:-:S05]  /*1a90*/  @P1 SHF.R.U64 R61, R52, 0x10, R53 ;  /* 0x00000010343d1819 */ /* 0x022fca0000001235 */
[----:B------:R-:W-:Y:S01]  /*1aa0*/  @P1 HADD2.F32 R61, -RZ, R61.H0_H0 ;  /* 0x2000003dff3d1230 */ /* 0x000fe20000004100 */
        /* <DEDUP_REMOVED lines=8> */
[----:B------:R-:W-:Y:S02]  /*1b30*/  FADD.FTZ R44, R44, R49 ;  /* 0x000000312c2c7221 */ /* 0x000fe40000010000 */
[----:B------:R-:W-:Y:S02]  /*1b40*/  @P1 HADD2.F32 R47, -RZ, R47.H0_H0 ;  /* 0x2000002fff2f1230 */ /* 0x000fe40000004100 */
[----:B------:R-:W-:Y:S01]  /*1b50*/  FADD.FTZ R50, R50, R167 ;  /* 0x000000a732327221 */ /* 0x000fe20000010000 */
[----:B------:R-:W-:-:S03]  /*1b60*/  FADD.FTZ R44, R51, R44 ;  /* 0x0000002c332c7221 */ /* 0x000fc60000010000 */
[----:B------:R-:W-:Y:S01]  /*1b70*/  FMUL.FTZ R50, R50, UR14 ;  /* 0x0000000e32327c20 */ /* 0x000fe20008410000 */
[----:B------:R-:W-:-:S04]  /*1b80*/  FMUL.FTZ R166, R44, UR14 ;  /* 0x0000000e2ca67c20 */ /* 0x000fc80008410000 */
[----:B------:R-:W-:Y:S02]  /*1b90*/  FSEL R167, R50, RZ, !P4 ;  /* 0x000000ff32a77208 */ /* 0x000fe40006000000 */
[----:B------:R-:W-:-:S03]  /*1ba0*/  @P1 MOV R50, R52 ;  /* 0x0000003400321202 */ /* 0x000fc60000000f00 */
[-CC-:B------:R-:W-:Y:S01]  /*1bb0*/  FFMA.FTZ R75, R75, R166.reuse, R167.reuse ;  /* 0x000000a64b4b7223 */ /* 0x180fe200000100a7 */
[-CC-:B------:R-:W-:Y:S01]  /*1bc0*/  FFMA.FTZ R77, R77, R166.reuse, R167.reuse ;  /* 0x000000a64d4d7223 */ /* 0x180fe200000100a7 */
[-CC-:B------:R-:W-:Y:S01]  /*1bd0*/  FFMA.FTZ R67, R67, R166.reuse, R167.reuse ;  /* 0x000000a643437223 */ /* 0x180fe200000100a7 */
[-C--:B------:R-:W-:Y:S01]  /*1be0*/  FFMA.FTZ R0, R0, R166.reuse, R167 ;  /* 0x000000a600007223 */ /* 0x080fe200000100a7 */
[----:B------:R-:W-:Y:S01]  /*1bf0*/  FADD.FTZ R75, R70, -R75 ;  /* 0x8000004b464b7221 */ /* 0x000fe20000010000 */
[----:B------:R-:W-:Y:S01]  /*1c00*/  FADD.FTZ R77, R74, -R77 ;  /* 0x8000004d4a4d7221 */ /* 0x000fe20000010000 */
[----:B------:R-:W-:Y:S02]  /*1c10*/  @P1 HADD2.F32 R51, -RZ, R50.H0_H0 ;  /* 0x20000032ff331230 */ /* 0x000fe40000004100 */
[----:B------:R-:W-:Y:S01]  /*1c20*/  FADD.FTZ R67, R64, -R67 ;  /* 0x8000004340437221 */ /* 0x000fe20000010000 */
[C---:B------:R-:W-:Y:S01]  /*1c30*/  FMUL.FTZ R50, R152.reuse, R75 ;  /* 0x0000004b98327220 */ /* 0x040fe20000410000 */
[----:B------:R-:W-:Y:S01]  /*1c40*/  FADD.FTZ R65, R65, -R0 ;  /* 0x8000000041417221 */ /* 0x000fe20000010000 */
[----:B------:R-:W-:Y:S01]  /*1c50*/  FMUL.FTZ R64, R152, R77 ;  /* 0x0000004d98407220 */ /* 0x000fe20000410000 */
[-CC-:B------:R-:W-:Y:S01]  /*1c60*/  FFMA.FTZ R63, R63, R166.reuse, R167.reuse ;  /* 0x000000a63f3f7223 */ /* 0x180fe200000100a7 */
[--C-:B------:R-:W-:Y:S01]  /*1c70*/  FFMA.FTZ R45, R177, R166, R167.reuse ;  /* 0x000000a6b12d7223 */ /* 0x100fe200000100a7 */
[----:B------:R-:W-:Y:S01]  /*1c80*/  @P1 MOV R0, R2 ;  /* 0x0000000200001202 */ /* 0x000fe20000000f00 */
[-CC-:B------:R-:W-:Y:S01]  /*1c90*/  FFMA.FTZ R165, R165, R166.reuse, R167.reuse ;  /* 0x000000a6a5a57223 */ /* 0x180fe200000100a7 */
[-C--:B------:R-:W-:Y:S01]  /*1ca0*/  FFMA.FTZ R169, R169, R166.reuse, R167 ;  /* 0x000000a6a9a97223 */ /* 0x080fe200000100a7 */
[----:B------:R-:W-:Y:S01]  /*1cb0*/  @P1 FADD.FTZ R50, R50, R51 ;  /* 0x0000003332321221 */ /* 0x000fe20000010000 */
[----:B------:R-:W-:Y:S01]  /*1cc0*/  @P1 FADD.FTZ R64, R64, R61 ;  /* 0x0000003d40401221 */ /* 0x000fe20000010000 */
[----:B------:R-:W-:Y:S01]  /*1cd0*/  @P1 MOV R51, R53 ;  /* 0x0000003500331202 */ /* 0x000fe20000000f00 */
[----:B------:R-:W-:Y:S01]  /*1ce0*/  FFMA.FTZ R71, R71, R166, R167 ;  /* 0x000000a647477223 */ /* 0x000fe200000100a7 */
[----:B------:R-:W-:Y:S01]  /*1cf0*/  FADD.FTZ R63, R62, -R63 ;  /* 0x8000003f3e3f7221 */ /* 0x000fe20000010000 */
[----:B------:R-:W-:Y:S01]  /*1d00*/  FADD.FTZ R189, R174, -R45 ;  /* 0x8000002daebd7221 */ /* 0x000fe20000010000 */
[----:B------:R-:W-:Y:S01]  /*1d10*/  @P1 SHF.R.U32.HI R61, RZ, 0x10, R53 ;  /* 0x00000010ff3d1819 */ /* 0x000fe20000011635 */
[----:B------:R-:W-:Y:S01]  /*1d20*/  FADD.FTZ R165, R76, -R165 ;  /* 0x800000a54ca57221 */ /* 0x000fe20000010000 */
[----:B------:R-:W-:-:S02]  /*1d30*/  @P1 HADD2.F32 R45, -RZ, R0.H0_H0 ;  /* 0x20000000ff2d1230 */ /* 0x000fc40000004100 */
[----:B------:R-:W-:Y:S01]  /*1d40*/  FADD.FTZ R187, R164, -R169 ;  /* 0x800000a9a4bb7221 */ /* 0x000fe20000010000 */
[----:B------:R-:W-:Y:S01]  /*1d50*/  FMUL.FTZ R44, R152, R65 ;  /* 0x00000041982c7220 */ /* 0x000fe20000410000 */
[-C--:B------:R-:W-:Y:S01]  /*1d60*/  FFMA.FTZ R171, R171, R166.reuse, R167 ;  /* 0x000000a6abab7223 */ /* 0x080fe200000100a7 */
[----:B------:R-:W-:Y:S01]  /*1d70*/  FADD.FTZ R71, R66, -R71 ;  /* 0x8000004742477221 */ /* 0x000fe20000010000 */
[----:B------:R-:W-:Y:S01]  /*1d80*/  FMUL.FTZ R46, R152, R63 ;  /* 0x0000003f982e7220 */ /* 0x000fe20000410000 */
[----:B------:R-:W-:Y:S02]  /*1d90*/  @P1 HADD2.F32 R51, -RZ, R51.H0_H0 ;  /* 0x20000033ff331230 */ /* 0x000fe40000004100 */
[----:B------:R-:W-:Y:S01]  /*1da0*/  FFMA.FTZ R138, R138, R166, R167 ;  /* 0x000000a68a8a7223 */ /* 0x000fe200000100a7 */
[----:B------:R-:W-:Y:S01]  /*1db0*/  @P1 SHF.R.U64 R65, R54, 0x10, R55 ;  /* 0x0000001036411819 */ /* 0x000fe20000001237 */
[----:B------:R-:W-:Y:S02]  /*1dc0*/  @P1 HADD2.F32 R61, -RZ, R61.H0_H0 ;  /* 0x2000003dff3d1230 */ /* 0x000fe40000004100 */
[----:B------:R-:W-:Y:S01]  /*1dd0*/  FMUL.FTZ R66, R152, R165 ;  /* 0x000000a598427220 */ /* 0x000fe20000410000 */
[----:B------:R-:W-:Y:S01]  /*1de0*/  @P1 FADD.FTZ R44, R44, R45 ;  /* 0x0000002d2c2c1221 */ /* 0x000fe20000010000 */
[----:B------:R-:W-:Y:S01]  /*1df0*/  FMUL.FTZ R70, R152, R187 ;  /* 0x000000bb98467220 */ /* 0x000fe20000410000 */
[----:B------:R-:W-:Y:S01]  /*1e00*/  FADD.FTZ R177, R172, -R171 ;  /* 0x800000abacb17221 */ /* 0x000fe20000010000 */
[----:B------:R-:W-:Y:S01]  /*1e10*/  @P1 MOV R45, R3 ;  /* 0x00000003002d1202 */ /* 0x000fe20000000f00 */
[----:B------:R-:W-:Y:S01]  /*1e20*/  @P1 FADD.FTZ R46, R46, R47 ;  /* 0x0000002f2e2e1221 */ /* 0x000fe20000010000 */
[----:B------:R-:W-:Y:S01]  /*1e30*/  @P1 MOV R62, R54 ;  /* 0x00000036003e1202 */ /* 0x000fe20000000f00 */
[----:B------:R-:W-:Y:S01]  /*1e40*/  FFMA.FTZ R170, R170, R166, R167 ;  /* 0x000000a6aaaa7223 */ /* 0x000fe200000100a7 */
[----:B------:R-:W-:Y:S01]  /*1e50*/  FADD.FTZ R173, R173, -R138 ;  /* 0x8000008aadad7221 */ /* 0x000fe20000010000 */
[----:B------:R-:W-:Y:S01]  /*1e60*/  @P1 SHF.R.U32.HI R47, RZ, 0x10, R3 ;  /* 0x00000010ff2f1819 */ /* 0x000fe20000011603 */
[----:B------:R-:W-:Y:S01]  /*1e70*/  @P1 FADD.FTZ R66, R66, R51 ;  /* 0x0000003342421221 */ /* 0x000fe20000010000 */
[----:B------:R-:W-:Y:S01]  /*1e80*/  @P1 FADD.FTZ R70, R70, R61 ;  /* 0x0000003d46461221 */ /* 0x000fe20000010000 */
[----:B------:R-:W-:-:S02]  /*1e90*/  @P1 HADD2.F32 R51, -RZ, R65.H0_H0 ;  /* 0x20000041ff331230 */ /* 0x000fc40000004100 */
[C---:B------:R-:W-:Y:S01]  /*1ea0*/  FMUL.FTZ R74, R152.reuse, R177 ;  /* 0x000000b1984a7220 */ /* 0x040fe20000410000 */
[----:B------:R-:W-:Y:S01]  /*1eb0*/  @P1 MOV R61, R55 ;  /* 0x00000037003d1202 */ /* 0x000fe20000000f00 */
[----:B------:R-:W-:Y:S02]  /*1ec0*/  @P1 HADD2.F32 R45, -RZ, R45.H0_H0 ;  /* 0x2000002dff2d1230 */ /* 0x000fe40000004100 */
[----:B------:R-:W-:Y:S01]  /*1ed0*/  FADD.FTZ R175, R175, -R170 ;  /* 0x800000aaafaf7221 */ /* 0x000fe20000010000 */
[----:B------:R-:W-:Y:S02]  /*1ee0*/  @P1 HADD2.F32 R63, -RZ, R62.H0_H0 ;  /* 0x2000003eff3f1230 */ /* 0x000fe40000004100 */
[C---:B------:R-:W-:Y:S01]  /*1ef0*/  FMUL.FTZ R48, R152.reuse, R67 ;  /* 0x0000004398307220 */ /* 0x040fe20000410000 */
[C---:B------:R-:W-:Y:S01]  /*1f00*/  FMUL.FTZ R62, R152.reuse, R173 ;  /* 0x000000ad983e7220 */ /* 0x040fe20000410000 */
[----:B------:R-:W-:Y:S02]  /*1f10*/  @P1 HADD2.F32 R47, -RZ, R47.H0_H0 ;  /* 0x2000002fff2f1230 */ /* 0x000fe40000004100 */
[----:B------:R-:W-:Y:S01]  /*1f20*/  FMUL.FTZ R60, R152, R71 ;  /* 0x00000047983c7220 */ /* 0x000fe20000410000 */
[----:B------:R-:W-:Y:S01]  /*1f30*/  @P1 FADD.FTZ R74, R74, R51 ;  /* 0x000000334a4a1221 */ /* 0x000fe20000010000 */
[----:B------:R-:W-:Y:S01]  /*1f40*/  FFMA.FTZ R176, R176, R166, R167 ;  /* 0x000000a6b0b07223 */ /* 0x000fe200000100a7 */
[----:B------:R-:W-:-:S02]  /*1f50*/  @P1 HADD2.F32 R51, -RZ, R61.H0_H0 ;  /* 0x2000003dff331230 */ /* 0x000fc40000004100 */
[----:B------:R-:W-:Y:S01]  /*1f60*/  @P1 FADD.FTZ R48, R48, R45 ;  /* 0x0000002d30301221 */ /* 0x000fe20000010000 */
[----:B------:R-:W-:Y:S01]  /*1f70*/  @P1 FADD.FTZ R62, R62, R63 ;  /* 0x0000003f3e3e1221 */ /* 0x000fe20000010000 */
[----:B------:R-:W-:Y:S01]  /*1f80*/  @P1 SHF.R.U32.HI R65, RZ, 0x10, R55 ;  /* 0x00000010ff411819 */ /* 0x000fe20000011637 */
[----:B------:R-:W-:Y:S01]  /*1f90*/  FMUL.FTZ R76, R152, R175 ;  /* 0x000000af984c7220 */ /* 0x000fe20000410000 */
[-C--:B------:R-:W-:Y:S01]  /*1fa0*/  FMUL.FTZ R169, R46, R151.reuse ;  /* 0x000000972ea97220 */ /* 0x080fe20000410000 */
[----:B------:R-:W-:Y:S01]  /*1fb0*/  @P1 MOV R63, R56 ;  /* 0x00000038003f1202 */ /* 0x000fe20000000f00 */
[----:B------:R-:W-:Y:S01]  /*1fc0*/  @P1 FADD.FTZ R60, R60, R47 ;  /* 0x0000002f3c3c1221 */ /* 0x000fe20000010000 */
[----:B------:R-:W-:Y:S01]  /*1fd0*/  FFMA.FTZ R181, R181, R166, R167 ;  /* 0x000000a6b5b57223 */ /* 0x000fe200000100a7 */
[----:B------:R-:W-:Y:S01]  /*1fe0*/  FADD.FTZ R179, R179, -R176 ;  /* 0x800000b0b3b37221 */ /* 0x000fe20000010000 */
[----:B------:R-:W-:Y:S01]  /*1ff0*/  FMUL.FTZ R170, R48, R151 ;  /* 0x0000009730aa7220 */ /* 0x000fe20000410000 */
[----:B------:R-:W-:Y:S01]  /*2000*/  @P1 FADD.FTZ R76, R76, R51 ;  /* 0x000000334c4c1221 */ /* 0x000fe20000010000 */
[----:B------:R-:W-:Y:S01]  /*2010*/  FMUL.FTZ R45, R21, R169 ;  /* 0x000000a9152d7220 */ /* 0x000fe20000410000 */
[----:B------:R-:W-:Y:S01]  /*2020*/  @P1 HADD2.F32 R61, -RZ, R65.H0_H0 ;  /* 0x20000041ff3d1230 */ /* 0x000fe20000004100 */
[----:B------:R-:W-:Y:S01]  /*2030*/  @P1 SHF.R.U64 R51, R56, 0x10, R57 ;  /* 0x0000001038331819 */ /* 0x000fe20000001239 */
[----:B------:R-:W-:Y:S01]  /*2040*/  FMUL.FTZ R171, R60, R151 ;  /* 0x000000973cab7220 */ /* 0x000fe20000410000 */
[----:B------:R-:W-:-:S02]  /*2050*/  @P1 HADD2.F32 R63, -RZ, R63.H0_H0 ;  /* 0x2000003fff3f1230 */ /* 0x000fc40000004100 */
[----:B------:R-:W-:Y:S01]  /*2060*/  FMUL.FTZ R138, R152, R189 ;  /* 0x000000bd988a7220 */ /* 0x000fe20000410000 */
[----:B------:R-:W-:Y:S01]  /*2070*/  FADD.FTZ R181, R178, -R181 ;  /* 0x800000b5b2b57221 */ /* 0x000fe20000010000 */
[----:B------:R-:W-:Y:S01]  /*2080*/  FMUL.FTZ R184, R152, R179 ;  /* 0x000000b398b87220 */ /* 0x000fe20000410000 */
[----:B------:R-:W-:Y:S01]  /*2090*/  FMUL.FTZ R47, R22, R170 ;  /* 0x000000aa162f7220 */ /* 0x000fe20000410000 */
[----:B------:R0:W-:Y:S01]  /*20a0*/  F2F.F16.F32 R67, R45 ;  /* 0x0000002d00437304 */ /* 0x0001e20000200800 */
[-C--:B------:R-:W-:Y:S01]  /*20b0*/  FMUL.FTZ R172, R50, R151.reuse ;  /* 0x0000009732ac7220 */ /* 0x080fe20000410000 */
[----:B------:R-:W-:Y:S01]  /*20c0*/  FFMA.FTZ R185, R185, R166, R167 ;  /* 0x000000a6b9b97223 */ /* 0x000fe200000100a7 */
[----:B------:R-:W-:Y:S01]  /*20d0*/  @P1 FADD.FTZ R138, R138, R61 ;  /* 0x0000003d8a8a1221 */ /* 0x000fe20000010000 */
[----:B------:R-:W-:Y:S02]  /*20e0*/  @P1 HADD2.F32 R51, -RZ, R51.H0_H0 ;  /* 0x20000033ff331230 */ /* 0x000fe40000004100 */
[----:B------:R-:W-:Y:S01]  /*20f0*/  FMUL.FTZ R173, R64, R151 ;  /* 0x0000009740ad7220 */ /* 0x000fe20000410000 */
[----:B------:R-:W-:Y:S01]  /*2100*/  @P1 FADD.FTZ R184, R184, R63 ;  /* 0x0000003fb8b81221 */ /* 0x000fe20000010000 */
[----:B------:R-:W-:Y:S01]  /*2110*/  @P1 MOV R61, R57 ;  /* 0x00000039003d1202 */ /* 0x000fe20000000f00 */
[----:B------:R-:W-:Y:S01]  /*2120*/  FMUL.FTZ R164, R152, R181 ;  /* 0x000000b598a47220 */ /* 0x000fe20000410000 */
[----:B0-----:R-:W-:Y:S01]  /*2130*/  FMUL.FTZ R45, R23, R171 ;  /* 0x000000ab172d7220 */ /* 0x001fe20000410000 */
[----:B------:R0:W-:Y:S01]  /*2140*/  F2F.F16.F32 R71, R47 ;  /* 0x0000002f00477304 */ /* 0x0001e20000200800 */
[----:B------:R-:W-:Y:S01]  /*2150*/  @P1 SHF.R.U32.HI R63, RZ, 0x10, R57 ;  /* 0x00000010ff3f1819 */ /* 0x000fe20000011639 */
[----:B------:R-:W-:Y:S01]  /*2160*/  FADD.FTZ R185, R182, -R185 ;  /* 0x800000b9b6b97221 */ /* 0x000fe20000010000 */
[-C--:B------:R-:W-:Y:S01]  /*2170*/  FMUL.FTZ R176, R66, R151.reuse ;  /* 0x0000009742b07220 */ /* 0x080fe20000410000 */
[----:B------:R-:W-:Y:S01]  /*2180*/  @P1 FADD.FTZ R164, R164, R51 ;  /* 0x00000033a4a41221 */ /* 0x000fe20000010000 */
[----:B------:R-:W-:Y:S01]  /*2190*/  FMUL.FTZ R174, R70, R151 ;  /* 0x0000009746ae7220 */ /* 0x000fe20000410000 */
[----:B------:R-:W-:-:S02]  /*21a0*/  @P1 HADD2.F32 R51, -RZ, R61.H0_H0 ;  /* 0x2000003dff331230 */ /* 0x000fc40000004100 */
[----:B------:R-:W-:Y:S01]  /*21b0*/  FMUL.FTZ R188, R152, R185 ;  /* 0x000000b998bc7220 */ /* 0x000fe20000410000 */
[----:B------:R1:W2:Y:S01]  /*21c0*/  F2F.F16.F32 R75, R45 ;  /* 0x0000002d004b7304 */ /* 0x0002a20000200800 */
[----:B0-----:R-:W-:Y:S01]  /*21d0*/  FMUL.FTZ R47, R16, R172 ;  /* 0x000000ac102f7220 */ /* 0x001fe20000410000 */
[----:B------:R-:W-:Y:S02]  /*21e0*/  @P1 HADD2.F32 R61, -RZ, R63.H0_H0 ;  /* 0x2000003fff3d1230 */ /* 0x000fe40000004100 */
[-C--:B------:R-:W-:Y:S01]  /*21f0*/  FMUL.FTZ R175, R62, R151.reuse ;  /* 0x000000973eaf7220 */ /* 0x080fe20000410000 */
[-C--:B------:R-:W-:Y:S01]  /*2200*/  FMUL.FTZ R177, R74, R151.reuse ;  /* 0x000000974ab17220 */ /* 0x080fe20000410000 */
[----:B------:R-:W-:Y:S01]  /*2210*/  FFMA.FTZ R180, R180, R166, R167 ;  /* 0x000000a6b4b47223 */ /* 0x000fe200000100a7 */
[----:B------:R-:W-:Y:S01]  /*2220*/  FMUL.FTZ R178, R76, R151 ;  /* 0x000000974cb27220 */ /* 0x000fe20000410000 */
[----:B------:R-:W-:Y:S01]  /*2230*/  @P1 FADD.FTZ R188, R188, R61 ;  /* 0x0000003dbcbc1221 */ /* 0x000fe20000010000 */
[----:B------:R0:W-:Y:S01]  /*2240*/  F2F.F16.F32 R77, R47 ;  /* 0x0000002f004d7304 */ /* 0x0001e20000200800 */
[----:B-1----:R-:W-:Y:S01]  /*2250*/  FMUL.FTZ R45, R17, R173 ;  /* 0x000000ad112d7220 */ /* 0x002fe20000410000 */
[----:B------:R-:W-:Y:S01]  /*2260*/  @P2 F2FP.F16.F32.PACK_AB R60, RZ, R60 ;  /* 0x0000003cff3c223e */ /* 0x000fe200000000ff */
[-C--:B------:R-:W-:Y:S01]  /*2270*/  FMUL.FTZ R181, R188, R151.reuse ;  /* 0x00000097bcb57220 */ /* 0x080fe20000410000 */
[-C--:B------:R-:W-:Y:S01]  /*2280*/  FMUL.FTZ R179, R138, R151.reuse ;  /* 0x000000978ab37220 */ /* 0x080fe20000410000 */
[----:B------:R-:W-:Y:S01]  /*2290*/  FADD.FTZ R183, R183, -R180 ;  /* 0x800000b4b7b77221 */ /* 0x000fe20000010000 */
[----:B------:R-:W-:Y:S01]  /*22a0*/  @P2 F2FP.F16.F32.PACK_AB R46, RZ, R46 ;  /* 0x0000002eff2e223e */ /* 0x000fe200000000ff */
[-C--:B------:R-:W-:Y:S01]  /*22b0*/  FMUL.FTZ R0, R44, R151.reuse ;  /* 0x000000972c007220 */ /* 0x080fe20000410000 */
[----:B------:R1:W-:Y:S01]  /*22c0*/  F2F.F16.F32 R165, R45 ;  /* 0x0000002d00a57304 */ /* 0x0003e20000200800 */
[----:B0-----:R-:W-:Y:S01]  /*22d0*/  FMUL.FTZ R47, R18, R176 ;  /* 0x000000b0122f7220 */ /* 0x001fe20000410000 */
[----:B------:R-:W-:Y:S01]  /*22e0*/  @P2 F2FP.F16.F32.PACK_AB R48, RZ, R48 ;  /* 0x00000030ff30223e */ /* 0x000fe200000000ff */
[----:B------:R-:W-:Y:S01]  /*22f0*/  FMUL.FTZ R180, R164, R151 ;  /* 0x00000097a4b47220 */ /* 0x000fe20000410000 */
[----:B------:R-:W-:Y:S01]  /*2300*/  @P2 PRMT R150, R60, 0x7610, R150 ;  /* 0x000076103c962816 */ /* 0x000fe20000000096 */
[----:B------:R-:W-:Y:S01]  /*2310*/  FMUL.FTZ R60, R11, R181 ;  /* 0x000000b50b3c7220 */ /* 0x000fe20000410000 */
[----:B------:R-:W-:Y:S01]  /*2320*/  FMUL.FTZ R186, R152, R183 ;  /* 0x000000b798ba7220 */ /* 0x000fe20000410000 */
[----:B------:R-:W-:Y:S01]  /*2330*/  @P2 PRMT R148, R46, 0x7610, R148 ;  /* 0x000076102e942816 */ /* 0x000fe20000000094 */
[----:B------:R0:W-:Y:S01]  /*2340*/  F2F.F16.F32 R187, R47 ;  /* 0x0000002f00bb7304 */ /* 0x0001e20000200800 */
[----:B-1----:R-:W-:Y:S01]  /*2350*/  FMUL.FTZ R45, R19, R174 ;  /* 0x000000ae132d7220 */ /* 0x002fe20000410000 */
[----:B------:R-:W-:Y:S01]  /*2360*/  @P2 PRMT R149, R48, 0x7610, R149 ;  /* 0x0000761030952816 */ /* 0x000fe20000000095 */
[----:B------:R-:W-:Y:S01]  /*2370*/  FMUL.FTZ R49, R20, R0 ;  /* 0x0000000014317220 */ /* 0x000fe20000410000 */
[----:B------:R-:W-:Y:S01]  /*2380*/  FMUL.FTZ R46, R9, R180 ;  /* 0x000000b4092e7220 */ /* 0x000fe20000410000 */
[----:B------:R-:W-:Y:S01]  /*2390*/  @P1 FADD.FTZ R186, R186, R51 ;  /* 0x00000033baba1221 */ /* 0x000fe20000010000 */
[----:B------:R-:W-:-:S02]  /*23a0*/  @P2 LOP3.LUT R48, R148, 0xffff, RZ, 0xc0, !PT ;  /* 0x0000ffff94302812 */ /* 0x000fc400078ec0ff */
[----:B------:R1:W3:Y:S01]  /*23b0*/  F2F.F16.F32 R189, R45 ;  /* 0x0000002d00bd7304 */ /* 0x0002e20000200800 */
[----:B0-----:R-:W-:Y:S01]  /*23c0*/  FMUL.FTZ R47, R12, R175 ;  /* 0x000000af0c2f7220 */ /* 0x001fe20000410000 */
[----:B------:R-:W-:Y:S01]  /*23d0*/  FMUL.FTZ R182, R186, R151 ;  /* 0x00000097bab67220 */ /* 0x000fe20000410000 */
[----:B------:R-:W-:Y:S02]  /*23e0*/  @P2 F2FP.F16.F32.PACK_AB R70, RZ, R70 ;  /* 0x00000046ff46223e */ /* 0x000fe400000000ff */
[----:B------:R-:W-:Y:S01]  /*23f0*/  @P2 F2FP.F16.F32.PACK_AB R64, RZ, R64 ;  /* 0x00000040ff40223e */ /* 0x000fe200000000ff */
[----:B------:R-:W-:Y:S01]  /*2400*/  FMUL.FTZ R51, R10, R182 ;  /* 0x000000b60a337220 */ /* 0x000fe20000410000 */
[----:B--2---:R-:W-:Y:S01]  /*2410*/  SHF.L.U32 R65, R75, 0x10, RZ ;  /* 0x000000104b417819 */ /* 0x004fe200000006ff */
[----:B------:R0:W-:Y:S01]  /*2420*/  F2F.F16.F32 R191, R47 ;  /* 0x0000002f00bf7304 */ /* 0x0001e20000200800 */
[----:B-1----:R-:W-:Y:S01]  /*2430*/  FMUL.FTZ R45, R13, R177 ;  /* 0x000000b10d2d7220 */ /* 0x002fe20000410000 */
[----:B------:R-:W-:-:S02]  /*2440*/  @P2 PRMT R148, R64, 0x7610, R148 ;  /* 0x0000761040942816 */ /* 0x000fc40000000094 */
[----:B------:R-:W-:Y:S02]  /*2450*/  @P2 F2FP.F16.F32.PACK_AB R50, RZ, R50 ;  /* 0x00000032ff32223e */ /* 0x000fe400000000ff */
[----:B------:R-:W-:Y:S02]  /*2460*/  @P2 F2FP.F16.F32.PACK_AB R74, RZ, R74 ;  /* 0x0000004aff4a223e */ /* 0x000fe400000000ff */
[----:B------:R1:W-:Y:S01]  /*2470*/  F2F.F16.F32 R190, R45 ;  /* 0x0000002d00be7304 */ /* 0x0003e20000200800 */
[----:B0-----:R-:W-:Y:S01]  /*2480*/  FMUL.FTZ R47, R14, R178 ;  /* 0x000000b20e2f7220 */ /* 0x001fe20000410000 */
[----:B---3--:R-:W-:Y:S02]  /*2490*/  SHF.L.U32 R61, R189, 0x10, RZ ;  /* 0x00000010bd3d7819 */ /* 0x008fe400000006ff */
[----:B------:R-:W-:Y:S02]  /*24a0*/  @P2 F2FP.F16.F32.PACK_AB R76, RZ, R76 ;  /* 0x0000004cff4c223e */ /* 0x000fe400000000ff */
[----:B------:R-:W-:-:S02]  /*24b0*/  @P2 F2FP.F16.F32.PACK_AB R138, RZ, R138 ;  /* 0x0000008aff8a223e */ /* 0x000fc400000000ff */
[----:B------:R0:W-:Y:S01]  /*24c0*/  F2F.F16.F32 R63, R47 ;  /* 0x0000002f003f7304 */ /* 0x0001e20000200800 */
[----:B-1----:R-:W-:Y:S01]  /*24d0*/  @P2 F2FP.F16.F32.PACK_AB R45, RZ, R44 ;  /* 0x0000002cff2d223e */ /* 0x002fe200000000ff */
[----:B------:R-:W-:Y:S01]  /*24e0*/  FMUL.FTZ R44, R15, R179 ;  /* 0x000000b30f2c7220 */ /* 0x000fe20000410000 */
[----:B------:R-:W-:Y:S02]  /*24f0*/  @P2 F2FP.F16.F32.PACK_AB R164, RZ, R164 ;  /* 0x000000a4ffa4223e */ /* 0x000fe400000000ff */
[----:B------:R-:W-:Y:S02]  /*2500*/  @P2 PRMT R147, R45, 0x7610, R147 ;  /* 0x000076102d932816 */ /* 0x000fe40000000093 */
[----:B------:R-:W-:Y:S01]  /*2510*/  @P2 F2FP.F16.F32.PACK_AB R186, RZ, R186 ;  /* 0x000000baffba223e */ /* 0x000fe200000000ff */
[----:B------:R1:W-:Y:S01]  /*2520*/  F2F.F16.F32 R183, R44 ;  /* 0x0000002c00b77304 */ /* 0x0003e20000200800 */
[----:B0-----:R-:W-:Y:S02]  /*2530*/  @P2 F2FP.F16.F32.PACK_AB R47, RZ, R66 ;  /* 0x00000042ff2f223e */ /* 0x001fe400000000ff */
[----:B------:R-:W-:-:S05]  /*2540*/  @P2 F2FP.F16.F32.PACK_AB R188, RZ, R188 ;  /* 0x000000bcffbc223e */ /* 0x000fca00000000ff */
[----:B------:R-:W-:Y:S01]  /*2550*/  F2F.F16.F32 R66, R60 ;  /* 0x0000003c00427304 */ /* 0x000fe20000200800 */
[----:B-1----:R-:W-:Y:S01]  /*2560*/  IMAD.WIDE.U32 R44, R67, 0x10000, RZ ;  /* 0x00010000432c7825 */ /* 0x002fe200078e00ff */
[--C-:B------:R-:W-:Y:S02]  /*2570*/  @P2 PRMT R67, R149, 0x5410, R150.reuse ;  /* 0x0000541095432816 */ /* 0x100fe40000000096 */
[----:B------:R-:W-:Y:S02]  /*2580*/  @P2 PRMT R149, R47, 0x7610, R149 ;  /* 0x000076102f952816 */ /* 0x000fe40000000095 */
[----:B------:R-:W-:Y:S02]  /*2590*/  @P2 PRMT R150, R70, 0x7610, R150 ;  /* 0x0000761046962816 */ /* 0x000fe40000000096 */
[----:B------:R0:W-:Y:S01]  /*25a0*/  F2F.F16.F32 R185, R46 ;  /* 0x0000002e00b97304 */ /* 0x0001e20000200800 */
[----:B------:R-:W-:-:S07]  /*25b0*/  LOP3.LUT R65, R45, R65, R71, 0xfe, !PT ;  /* 0x000000412d417212 */ /* 0x000fce00078efe47 */
[----:B------:R-:W1:Y:S01]  /*25c0*/  F2F.F16.F32 R49, R49 ;  /* 0x0000003100317304 */ /* 0x000e620000200800 */
[----:B0-----:R-:W-:-:S05]  /*25d0*/  IMAD.WIDE.U32 R46, R165, 0x10000, RZ ;  /* 0x00010000a52e7825 */ /* 0x001fca00078e00ff */
[----:B------:R-:W-:Y:S02]  /*25e0*/  LOP3.LUT R61, R47, R61, R187, 0xfe, !PT ;  /* 0x0000003d2f3d7212 */ /* 0x000fe400078efebb */
[----:B------:R-:W-:Y:S01]  /*25f0*/  LOP3.LUT R60, R46, R77, RZ, 0xfc, !PT ;  /* 0x0000004d2e3c7212 */ /* 0x000fe200078efcff */
[----:B------:R-:W-:Y:S01]  /*2600*/  @P2 IMAD.WIDE.U32 R46, R48, 0x10000, RZ ;  /* 0x00010000302e2825 */ /* 0x000fe200078e00ff */
[----:B------:R0:W2:Y:S04]  /*2610*/  F2F.F16.F32 R70, R51 ;  /* 0x0000003300467304 */ /* 0x0000a80000200800 */
[----:B------:R-:W-:Y:S02]  /*2620*/  @P2 LOP3.LUT R67, R67, R47, RZ, 0xfc, !PT ;  /* 0x0000002f43432212 */ /* 0x000fe400078efcff */
[----:B-1----:R-:W-:Y:S01]  /*2630*/  LOP3.LUT R64, R44, R49, RZ, 0xfc, !PT ;  /* 0x000000312c407212 */ /* 0x002fe200078efcff */
[----:B------:R-:W-:Y:S01]  /*2640*/  IMAD.WIDE.U32 R44, R190, 0x10000, RZ ;  /* 0x00010000be2c7825 */ /* 0x000fe200078e00ff */
[----:B------:R-:W-:-:S02]  /*2650*/  SHF.L.U32 R49, R183, 0x10, RZ ;  /* 0x00000010b7317819 */ /* 0x000fc400000006ff */
[----:B0-----:R-:W-:Y:S02]  /*2660*/  SHF.L.U32 R51, R66, 0x10, RZ ;  /* 0x0000001042337819 */ /* 0x001fe400000006ff */
[--C-:B------:R-:W-:Y:S02]  /*2670*/  @P2 LOP3.LUT R66, R46, 0xffff, R147.reuse, 0xf8, !PT ;  /* 0x0000ffff2e422812 */ /* 0x100fe400078ef893 */
[----:B------:R-:W-:Y:S02]  /*2680*/  @P2 LOP3.LUT R46, R148, 0xffff, RZ, 0xc0, !PT ;  /* 0x0000ffff942e2812 */ /* 0x000fe400078ec0ff */
[----:B------:R-:W-:Y:S02]  /*2690*/  @P2 PRMT R147, R50, 0x7610, R147 ;  /* 0x0000761032932816 */ /* 0x000fe40000000093 */
[----:B------:R-:W-:Y:S01]  /*26a0*/  @P2 PRMT R148, R74, 0x7610, R148 ;  /* 0x000076104a942816 */ /* 0x000fe20000000094 */
[----:B------:R-:W-:Y:S01]  /*26b0*/  @P2 IMAD.WIDE.U32 R46, R46, 0x10000, RZ ;  /* 0x000100002e2e2825 */ /* 0x000fe200078e00ff */
[----:B------:R-:W-:-:S02]  /*26c0*/  @P2 F2FP.F16.F32.PACK_AB R50, RZ, R62 ;  /* 0x0000003eff32223e */ /* 0x000fc400000000ff */
[----:B------:R-:W-:Y:S01]  /*26d0*/  LOP3.LUT R45, R45, R49, R63, 0xfe, !PT ;  /* 0x000000312d2d7212 */ /* 0x000fe200078efe3f */
[----:B------:R-:W-:Y:S01]  /*26e0*/  IMAD.WIDE.U32 R48, R185, 0x10000, RZ ;  /* 0x00010000b9307825 */ /* 0x000fe200078e00ff */
[----:B------:R-:W-:Y:S02]  /*26f0*/  @P2 LOP3.LUT R62, R46, 0xffff, R147, 0xf8, !PT ;  /* 0x0000ffff2e3e2812 */ /* 0x000fe400078ef893 */
[--C-:B------:R-:W-:Y:S02]  /*2700*/  @P2 PRMT R63, R149, 0x5410, R150.reuse ;  /* 0x00005410953f2816 */ /* 0x100fe40000000096 */
[----:B------:R-:W-:Y:S02]  /*2710*/  @P2 LOP3.LUT R46, R148, 0xffff, RZ, 0xc0, !PT ;  /* 0x0000ffff942e2812 */ /* 0x000fe400078ec0ff */
[----:B------:R-:W-:Y:S02]  /*2720*/  @P2 PRMT R149, R76, 0x7610, R149 ;  /* 0x000076104c952816 */ /* 0x000fe40000000095 */
[----:B------:R-:W-:-:S02]  /*2730*/  @P2 PRMT R150, R138, 0x7610, R150 ;  /* 0x000076108a962816 */ /* 0x000fc40000000096 */
[----:B------:R-:W-:Y:S01]  /*2740*/  @P2 LOP3.LUT R63, R63, R47, RZ, 0xfc, !PT ;  /* 0x0000002f3f3f2212 */ /* 0x000fe200078efcff */
[----:B------:R-:W-:Y:S01]  /*2750*/  @P2 IMAD.WIDE.U32 R46, R46, 0x10000, RZ ;  /* 0x000100002e2e2825 */ /* 0x000fe200078e00ff */
[----:B--2---:R-:W-:Y:S02]  /*2760*/  LOP3.LUT R49, R49, R51, R70, 0xfe, !PT ;  /* 0x0000003331317212 */ /* 0x004fe400078efe46 */
[----:B------:R-:W-:Y:S02]  /*2770*/  @P2 PRMT R147, R50, 0x7610, R147 ;  /* 0x0000761032932816 */ /* 0x000fe40000000093 */
[----:B------:R-:W-:Y:S02]  /*2780*/  @P2 PRMT R51, R149, 0x5410, R150 ;  /* 0x0000541095332816 */ /* 0x000fe40000000096 */
[----:B------:R-:W-:Y:S02]  /*2790*/  IADD3 R50, P5, R68, UR16, RZ ;  /* 0x0000001044327c10 */ /* 0x000fe4000ffbe0ff */
[----:B------:R-:W-:-:S02]  /*27a0*/  @P2 F2FP.F16.F32.PACK_AB R70, RZ, R184 ;  /* 0x000000b8ff46223e */ /* 0x000fc400000000ff */
[----:B------:R-:W-:Y:S02]  /*27b0*/  @P2 LOP3.LUT R47, R51, R47, RZ, 0xfc, !PT ;  /* 0x0000002f332f2212 */ /* 0x000fe400078efcff */
[----:B------:R-:W-:Y:S02]  /*27c0*/  IADD3.X R51, R69, UR17, RZ, P5, !PT ;  /* 0x0000001145337c10 */ /* 0x000fe4000affe4ff */
[--C-:B------:R-:W-:Y:S02]  /*27d0*/  @P2 LOP3.LUT R46, R46, 0xffff, R147.reuse, 0xf8, !PT ;  /* 0x0000ffff2e2e2812 */ /* 0x100fe400078ef893 */
[----:B------:R-:W-:Y:S02]  /*27e0*/  @P2 IADD3 R74, P6, R68, UR18, RZ ;  /* 0x00000012444a2c10 */ /* 0x000fe4000ffde0ff */
[----:B------:R-:W-:Y:S01]  /*27f0*/  @P2 PRMT R147, R70, 0x7610, R147 ;  /* 0x0000761046932816 */ /* 0x000fe20000000093 */
[----:B------:R-:W2:Y:S01]  /*2800*/  LDG.E.64 R50, desc[UR4][R50.64] ;  /* 0x0000000432327981 */ /* 0x000ea2000c1e1b00 */
[----:B------:R-:W-:-:S02]  /*2810*/  IADD3 R68, P4, R68, UR20, RZ ;  /* 0x0000001444447c10 */ /* 0x000fc4000ff9e0ff */
[C---:B------:R-:W-:Y:S02]  /*2820*/  IADD3 R70, P5, R72.reuse, UR16, RZ ;  /* 0x0000001048467c10 */ /* 0x040fe4000ffbe0ff */
[C---:B------:R-:W-:Y:S02]  /*2830*/  @P2 IADD3.X R75, R69.reuse, UR19, RZ, P6, !PT ;  /* 0x00000013454b2c10 */ /* 0x040fe4000b7fe4ff */
[----:B------:R-:W-:Y:S02]  /*2840*/  IADD3.X R69, R69, UR21, RZ, P4, !PT ;  /* 0x0000001545457c10 */ /* 0x000fe4000a7fe4ff */
[----:B------:R-:W-:Y:S01]  /*2850*/  IADD3.X R71, R73, UR17, RZ, P5, !PT ;  /* 0x0000001149477c10 */ /* 0x000fe2000affe4ff */
[----:B------:R0:W-:Y:S01]  /*2860*/  @P2 STG.E.64 desc[UR4][R74.64], R66 ;  /* 0x000000424a002986 */ /* 0x0001e2000c101b04 */
[----:B------:R-:W-:Y:S02]  /*2870*/  @P2 IADD3 R76, P4, R72, UR18, RZ ;  /* 0x00000012484c2c10 */ /* 0x000fe4000ff9e0ff */
[----:B------:R-:W-:Y:S01]  /*2880*/  @P2 PRMT R148, R164, 0x7610, R148 ;  /* 0x00007610a4942816 */ /* 0x000fe20000000094 */
[----:B------:R1:W-:Y:S01]  /*2890*/  STG.E.64 desc[UR4][R68.64], R64 ;  /* 0x0000004044007986 */ /* 0x0003e2000c101b04 */
[----:B------:R-:W-:-:S02]  /*28a0*/  IADD3 R72, P6, R72, UR20, RZ ;  /* 0x0000001448487c10 */ /* 0x000fc4000ffde0ff */
[----:B------:R-:W-:Y:S01]  /*28b0*/  LOP3.LUT R44, R44, R191, RZ, 0xfc, !PT ;  /* 0x000000bf2c2c7212 */ /* 0x000fe200078efcff */
[----:B------:R-:W3:Y:S01]  /*28c0*/  LDG.E.64 R70, desc[UR4][R70.64] ;  /* 0x0000000446467981 */ /* 0x000ee2000c1e1b00 */
[----:B------:R-:W-:Y:S02]  /*28d0*/  IADD3 R164, P5, R139, UR16, RZ ;  /* 0x000000108ba47c10 */ /* 0x000fe4000ffbe0ff */
[C---:B------:R-:W-:Y:S02]  /*28e0*/  @P2 IADD3.X R77, R73.reuse, UR19, RZ, P4, !PT ;  /* 0x00000013494d2c10 */ /* 0x040fe4000a7fe4ff */
[----:B------:R-:W-:Y:S01]  /*28f0*/  IADD3.X R73, R73, UR21, RZ, P6, !PT ;  /* 0x0000001549497c10 */ /* 0x000fe2000b7fe4ff */
[----:B------:R-:W-:Y:S01]  /*2900*/  FMUL.FTZ R184, R184, R151 ;  /* 0x00000097b8b87220 */ /* 0x000fe20000410000 */
[----:B------:R-:W-:Y:S01]  /*2910*/  IADD3.X R165, R155, UR17, RZ, P5, !PT ;  /* 0x000000119ba57c10 */ /* 0x000fe2000affe4ff */
[----:B------:R4:W-:Y:S01]  /*2920*/  @P2 STG.E.64 desc[UR4][R76.64], R62 ;  /* 0x0000003e4c002986 */ /* 0x0009e2000c101b04 */
[----:B------:R-:W-:-:S02]  /*2930*/  @P2 IADD3 R138, P6, R139, UR18, RZ ;  /* 0x000000128b8a2c10 */ /* 0x000fc4000ffde0ff */
[----:B------:R-:W-:Y:S01]  /*2940*/  @P2 PRMT R149, R186, 0x7610, R149 ;  /* 0x00007610ba952816 */ /* 0x000fe20000000095 */
[----:B------:R4:W-:Y:S01]  /*2950*/  STG.E.64 desc[UR4][R72.64], R60 ;  /* 0x0000003c48007986 */ /* 0x0009e2000c101b04 */
[----:B0-----:R-:W-:Y:S02]  /*2960*/  IADD3 R74, P4, R139, UR20, RZ ;  /* 0x000000148b4a7c10 */ /* 0x001fe4000ff9e0ff */
[----:B------:R-:W-:Y:S01]  /*2970*/  @P2 PRMT R150, R188, 0x7610, R150 ;  /* 0x00007610bc962816 */ /* 0x000fe20000000096 */
[----:B-1----:R-:W3:Y:S01]  /*2980*/  LDG.E.64 R64, desc[UR4][R164.64] ;  /* 0x00000004a4407981 */ /* 0x002ee2000c1e1b00 */
[----:B------:R-:W-:Y:S01]  /*2990*/  IADD3 R66, P5, R154, UR16, RZ ;  /* 0x000000109a427c10 */ /* 0x000fe2000ffbe0ff */
[----:B----4-:R-:W-:Y:S01]  /*29a0*/  FMUL.FTZ R76, R8, R184 ;  /* 0x000000b8084c7220 */ /* 0x010fe20000410000 */
[----:B------:R-:W-:-:S03]  /*29b0*/  @P2 IADD3.X R139, R155, UR19, RZ, P6, !PT ;  /* 0x000000139b8b2c10 */ /* 0x000fc6000b7fe4ff */
[----:B------:R-:W0:Y:S01]  /*29c0*/  F2F.F16.F32 R61, R76 ;  /* 0x0000004c003d7304 */ /* 0x000e220000200800 */
[----:B------:R-:W-:Y:S02]  /*29d0*/  IADD3.X R75, R155, UR21, RZ, P4, !PT ;  /* 0x000000159b4b7c10 */ /* 0x000fe4000a7fe4ff */
[----:B------:R-:W-:Y:S01]  /*29e0*/  IADD3.X R67, R153, UR17, RZ, P5, !PT ;  /* 0x0000001199437c10 */ /* 0x000fe2000affe4ff */
[----:B------:R1:W-:Y:S01]  /*29f0*/  @P2 STG.E.64 desc[UR4][R138.64], R46 ;  /* 0x0000002e8a002986 */ /* 0x0003e2000c101b04 */
[----:B------:R-:W-:-:S03]  /*2a00*/  @P2 LOP3.LUT R62, R148, 0xffff, RZ, 0xc0, !PT ;  /* 0x0000ffff943e2812 */ /* 0x000fc600078ec0ff */
[----:B------:R4:W-:Y:S01]  /*2a10*/  STG.E.64 desc[UR4][R74.64], R44 ;  /* 0x0000002c4a007986 */ /* 0x0009e2000c101b04 */
[----:B------:R-:W-:Y:S01]  /*2a20*/  IADD3 R60, P5, R154, UR20, RZ ;  /* 0x000000149a3c7c10 */ /* 0x000fe2000ffbe0ff */
[----:B------:R-:W-:Y:S02]  /*2a30*/  @P2 IMAD.WIDE.U32 R62, R62, 0x10000, RZ ;  /* 0x000100003e3e2825 */ /* 0x000fe400078e00ff */
[----:B------:R-:W3:Y:S01]  /*2a40*/  LDG.E.64 R66, desc[UR4][R66.64] ;  /* 0x0000000442427981 */ /* 0x000ee2000c1e1b00 */
[----:B------:R-:W-:Y:S02]  /*2a50*/  @P2 IADD3 R154, P4, R154, UR18, RZ ;  /* 0x000000129a9a2c10 */ /* 0x000fe4000ff9e0ff */
[----:B------:R-:W-:Y:S02]  /*2a60*/  @P2 PRMT R69, R149, 0x5410, R150 ;  /* 0x0000541095452816 */ /* 0x000fe40000000096 */
[----:B------:R-:W-:Y:S02]  /*2a70*/  IADD3 R68, P6, R141, UR16, RZ ;  /* 0x000000108d447c10 */ /* 0x000fe4000ffde0ff */
[----:B------:R-:W-:-:S02]  /*2a80*/  @P2 IADD3.X R155, R153, UR19, RZ, P4, !PT ;  /* 0x00000013999b2c10 */ /* 0x000fc4000a7fe4ff */
[----:B-1----:R-:W-:Y:S02]  /*2a90*/  @P2 LOP3.LUT R47, R69, R63, RZ, 0xfc, !PT ;  /* 0x0000003f452f2212 */ /* 0x002fe400078efcff */
[----:B------:R-:W-:Y:S02]  /*2aa0*/  @P2 LOP3.LUT R46, R62, 0xffff, R147, 0xf8, !PT ;  /* 0x0000ffff3e2e2812 */ /* 0x000fe400078ef893 */
[----:B0-----:R-:W-:Y:S02]  /*2ab0*/  LOP3.LUT R48, R48, R61, RZ, 0xfc, !PT ;  /* 0x0000003d30307212 */ /* 0x001fe400078efcff */
[----:B------:R-:W-:Y:S02]  /*2ac0*/  IADD3.X R61, R153, UR21, RZ, P5, !PT ;  /* 0x00000015993d7c10 */ /* 0x000fe4000affe4ff */
[----:B------:R-:W-:Y:S01]  /*2ad0*/  IADD3.X R69, R140, UR17, RZ, P6, !PT ;  /* 0x000000118c457c10 */ /* 0x000fe2000b7fe4ff */
[----:B------:R0:W-:Y:S04]  /*2ae0*/  @P2 STG.E.64 desc[UR4][R154.64], R46 ;  /* 0x0000002e9a002986 */ /* 0x0001e8000c101b04 */
[----:B------:R1:W-:Y:S04]  /*2af0*/  STG.E.64 desc[UR4][R60.64], R48 ;  /* 0x000000303c007986 */ /* 0x0003e8000c101b04 */
[----:B------:R-:W3:Y:S01]  /*2b00*/  LDG.E.64 R68, desc[UR4][R68.64] ;  /* 0x0000000444447981 */ /* 0x000ee2000c1e1b00 */
[----:B------:R-:W-:Y:S01]  /*2b10*/  FFMA.FTZ R159, R159, R166, R167 ;  /* 0x000000a69f9f7223 */ /* 0x000fe200000100a7 */
[----:B----4-:R-:W-:-:S02]  /*2b20*/  @P1 SHF.R.U32.HI R45, RZ, 0x10, R59 ;  /* 0x00000010ff2d1819 */ /* 0x010fc4000001163b */
[----:B------:R-:W-:Y:S02]  /*2b30*/  @P1 SHF.R.U64 R62, R58, 0x10, R59 ;  /* 0x000000103a3e1819 */ /* 0x000fe4000000123b */
[----:B0-----:R-:W-:Y:S01]  /*2b40*/  @P1 MOV R46, R59 ;  /* 0x0000003b002e1202 */ /* 0x001fe20000000f00 */
[----:B------:R-:W-:Y:S01]  /*2b50*/  FADD.FTZ R159, R158, -R159 ;  /* 0x8000009f9e9f7221 */ /* 0x000fe20000010000 */
[-CC-:B------:R-:W-:Y:S01]  /*2b60*/  FFMA.FTZ R160, R160, R166.reuse, R167.reuse ;  /* 0x000000a6a0a07223 */ /* 0x180fe200000100a7 */
[----:B-1----:R-:W-:Y:S02]  /*2b70*/  @P1 HADD2.F32 R49, -RZ, R45.H0_H0 ;  /* 0x2000002dff311230 */ /* 0x002fe40000004100 */
[----:B------:R-:W-:Y:S01]  /*2b80*/  FFMA.FTZ R163, R163, R166, R167 ;  /* 0x000000a6a3a37223 */ /* 0x000fe200000100a7 */
[----:B------:R-:W-:Y:S02]  /*2b90*/  @P1 HADD2.F32 R45, -RZ, R62.H0_H0 ;  /* 0x2000003eff2d1230 */ /* 0x000fe40000004100 */
[----:B------:R-:W-:-:S02]  /*2ba0*/  @P1 HADD2.F32 R47, -RZ, R46.H0_H0 ;  /* 0x2000002eff2f1230 */ /* 0x000fc40000004100 */
[----:B------:R-:W-:Y:S01]  /*2bb0*/  FMUL.FTZ R46, R152, R159 ;  /* 0x0000009f982e7220 */ /* 0x000fe20000410000 */
[----:B------:R-:W-:Y:S01]  /*2bc0*/  FFMA.FTZ R156, R156, R166, R167 ;  /* 0x000000a69c9c7223 */ /* 0x000fe200000100a7 */
[----:B------:R-:W-:Y:S01]  /*2bd0*/  FADD.FTZ R161, R161, -R160 ;  /* 0x800000a0a1a17221 */ /* 0x000fe20000010000 */
[----:B------:R-:W-:Y:S01]  /*2be0*/  @P1 MOV R44, R58 ;  /* 0x0000003a002c1202 */ /* 0x000fe20000000f00 */
[----:B------:R-:W-:Y:S01]  /*2bf0*/  FADD.FTZ R163, R162, -R163 ;  /* 0x800000a3a2a37221 */ /* 0x000fe20000010000 */
[----:B------:R-:W-:Y:S01]  /*2c00*/  @P1 FADD.FTZ R46, R46, R45 ;  /* 0x0000002d2e2e1221 */ /* 0x000fe20000010000 */
[----:B------:R-:W-:Y:S01]  /*2c10*/  FADD.FTZ R157, R157, -R156 ;  /* 0x8000009c9d9d7221 */ /* 0x000fe20000010000 */
[C---:B------:R-:W-:Y:S01]  /*2c20*/  FMUL.FTZ R60, R152.reuse, R161 ;  /* 0x000000a1983c7220 */ /* 0x040fe20000410000 */
[C---:B------:R-:W-:Y:S01]  /*2c30*/  FMUL.FTZ R62, R152.reuse, R163 ;  /* 0x000000a3983e7220 */ /* 0x040fe20000410000 */
[----:B------:R-:W-:Y:S02]  /*2c40*/  @P1 HADD2.F32 R45, -RZ, R44.H0_H0 ;  /* 0x2000002cff2d1230 */ /* 0x000fe40000004100 */
[----:B------:R-:W-:Y:S01]  /*2c50*/  FMUL.FTZ R152, R152, R157 ;  /* 0x0000009d98987220 */ /* 0x000fe20000410000 */
[----:B------:R-:W-:Y:S01]  /*2c60*/  @P2 F2FP.F16.F32.PACK_AB R44, RZ, R46 ;  /* 0x0000002eff2c223e */ /* 0x000fe200000000ff */
[----:B------:R-:W-:-:S02]  /*2c70*/  @P1 FADD.FTZ R60, R60, R47 ;  /* 0x0000002f3c3c1221 */ /* 0x000fc40000010000 */
[----:B------:R-:W-:Y:S01]  /*2c80*/  @P1 FADD.FTZ R152, R152, R45 ;  /* 0x0000002d98981221 */ /* 0x000fe20000010000 */
[----:B------:R-:W-:Y:S02]  /*2c90*/  @P2 PRMT R148, R44, 0x7610, R148 ;  /* 0x000076102c942816 */ /* 0x000fe40000000094 */
[----:B------:R-:W-:-:S04]  /*2ca0*/  @P2 F2FP.F16.F32.PACK_AB R47, RZ, R60 ;  /* 0x0000003cff2f223e */ /* 0x000fc800000000ff */
[----:B------:R-:W-:Y:S01]  /*2cb0*/  @P2 PRMT R149, R47, 0x7610, R149 ;  /* 0x000076102f952816 */ /* 0x000fe20000000095 */
[----:B------:R-:W-:-:S05]  /*2cc0*/  @P1 FADD.FTZ R62, R62, R49 ;  /* 0x000000313e3e1221 */ /* 0x000fca0000010000 */
[----:B------:R-:W-:-:S04]  /*2cd0*/  @P2 F2FP.F16.F32.PACK_AB R48, RZ, R62 ;  /* 0x0000003eff30223e */ /* 0x000fc800000000ff */
[----:B------:R-:W-:Y:S01]  /*2ce0*/  @P2 PRMT R150, R48, 0x7610, R150 ;  /* 0x0000761030962816 */ /* 0x000fe20000000096 */
[-C--:B------:R-:W-:Y:S01]  /*2cf0*/  FMUL.FTZ R48, R46, R151.reuse ;  /* 0x000000972e307220 */ /* 0x080fe20000410000 */
[-C--:B------:R-:W-:Y:S01]  /*2d00*/  FMUL.FTZ R49, R60, R151.reuse ;  /* 0x000000973c317220 */ /* 0x080fe20000410000 */
[-C--:B------:R-:W-:Y:S01]  /*2d10*/  FMUL.FTZ R62, R62, R151.reuse ;  /* 0x000000973e3e7220 */ /* 0x080fe20000410000 */
[----:B------:R-:W-:Y:S01]  /*2d20*/  FMUL.FTZ R151, R152, R151 ;  /* 0x0000009798977220 */ /* 0x000fe20000410000 */
[----:B------:R-:W-:-:S04]  /*2d30*/  @P2 F2FP.F16.F32.PACK_AB R152, RZ, R152 ;  /* 0x00000098ff98223e */ /* 0x000fc800000000ff */
[----:B------:R-:W-:Y:S02]  /*2d40*/  @P2 PRMT R147, R152, 0x7610, R147 ;  /* 0x0000761098932816 */ /* 0x000fe40000000093 */
[----:B--2---:R-:W-:Y:S02]  /*2d50*/  MOV R44, R50 ;  /* 0x00000032002c7202 */ /* 0x004fe40000000f00 */
[--C-:B------:R-:W-:Y:S02]  /*2d60*/  SHF.R.U64 R45, R50, 0x10, R51.reuse ;  /* 0x00000010322d7819 */ /* 0x100fe40000001233 */
[----:B------:R-:W-:Y:S01]  /*2d70*/  SHF.R.U32.HI R50, RZ, 0x10, R51 ;  /* 0x00000010ff327819 */ /* 0x000fe20000011633 */
[----:B------:R-:W-:Y:S02]  /*2d80*/  HADD2.F32 R44, -RZ, R44.H0_H0 ;  /* 0x2000002cff2c7230 */ /* 0x000fe40000004100 */
[----:B------:R-:W-:-:S03]  /*2d90*/  HADD2.F32 R45, -RZ, R45.H0_H0 ;  /* 0x2000002dff2d7230 */ /* 0x000fc60000004100 */
[----:B------:R-:W-:Y:S02]  /*2da0*/  FFMA.FTZ R97, R44, R0, R97 ;  /* 0x000000002c617223 */ /* 0x000fe40000010061 */
[----:B------:R-:W-:Y:S01]  /*2db0*/  FFMA.FTZ R98, R45, R169, R98 ;  /* 0x000000a92d627223 */ /* 0x000fe20000010062 */
[----:B------:R-:W-:Y:S01]  /*2dc0*/  HADD2.F32 R45, -RZ, R50.H0_H0 ;  /* 0x20000032ff2d7230 */ /* 0x000fe20000004100 */
[--C-:B---3--:R-:W-:Y:S02]  /*2dd0*/  SHF.R.U64 R47, R70, 0x10, R71.reuse ;  /* 0x00000010462f7819 */ /* 0x108fe40000001247 */
[----:B------:R-:W-:Y:S02]  /*2de0*/  MOV R0, R70 ;  /* 0x0000004600007202 */ /* 0x000fe40000000f00 */
[----:B------:R-:W-:Y:S01]  /*2df0*/  MOV R44, R71 ;  /* 0x00000047002c7202 */ /* 0x000fe20000000f00 */
[----:B------:R-:W-:Y:S01]  /*2e00*/  HADD2.F32 R47, -RZ, R47.H0_H0 ;  /* 0x2000002fff2f7230 */ /* 0x000fe20000004100 */
[----:B------:R-:W-:Y:S01]  /*2e10*/  SHF.R.U32.HI R70, RZ, 0x10, R71 ;  /* 0x00000010ff467819 */ /* 0x000fe20000011647 */
[----:B------:R-:W-:-:S02]  /*2e20*/  HADD2.F32 R0, -RZ, R0.H0_H0 ;  /* 0x20000000ff007230 */ /* 0x000fc40000004100 */
[----:B------:R-:W-:Y:S01]  /*2e30*/  FFMA.FTZ R96, R45, R171, R96 ;  /* 0x000000ab2d607223 */ /* 0x000fe20000010060 */
[----:B------:R-:W-:Y:S02]  /*2e40*/  HADD2.F32 R44, -RZ, R44.H0_H0 ;  /* 0x2000002cff2c7230 */ /* 0x000fe40000004100 */
[----:B------:R-:W-:Y:S01]  /*2e50*/  FFMA.FTZ R94, R47, R173, R94 ;  /* 0x000000ad2f5e7223 */ /* 0x000fe2000001005e */
[----:B------:R-:W-:Y:S02]  /*2e60*/  HADD2.F32 R45, -RZ, R70.H0_H0 ;  /* 0x20000046ff2d7230 */ /* 0x000fe40000004100 */
[----:B------:R-:W-:Y:S01]  /*2e70*/  FFMA.FTZ R93, R0, R172, R93 ;  /* 0x000000ac005d7223 */ /* 0x000fe2000001005d */
[----:B------:R-:W-:Y:S01]  /*2e80*/  SHF.R.U64 R47, R64, 0x10, R65 ;  /* 0x00000010402f7819 */ /* 0x000fe20000001241 */
[----:B------:R-:W-:Y:S01]  /*2e90*/  FFMA.FTZ R91, R44, R176, R91 ;  /* 0x000000b02c5b7223 */ /* 0x000fe2000001005b */
[----:B------:R-:W-:Y:S01]  /*2ea0*/  MOV R46, R51 ;  /* 0x00000033002e7202 */ /* 0x000fe20000000f00 */
[----:B------:R-:W-:Y:S01]  /*2eb0*/  FFMA.FTZ R92, R45, R174, R92 ;  /* 0x000000ae2d5c7223 */ /* 0x000fe2000001005c */
[----:B------:R-:W-:Y:S01]  /*2ec0*/  MOV R0, R64 ;  /* 0x0000004000007202 */ /* 0x000fe20000000f00 */
[----:B------:R-:W-:Y:S01]  /*2ed0*/  HADD2.F32 R45, -RZ, R47.H0_H0 ;  /* 0x2000002fff2d7230 */ /* 0x000fe20000004100 */
[----:B------:R-:W-:-:S02]  /*2ee0*/  MOV R44, R65 ;  /* 0x00000041002c7202 */ /* 0x000fc40000000f00 */
[----:B------:R-:W-:Y:S01]  /*2ef0*/  SHF.R.U32.HI R64, RZ, 0x10, R65 ;  /* 0x00000010ff407819 */ /* 0x000fe20000011641 */
[----:B------:R-:W-:Y:S02]  /*2f00*/  HADD2.F32 R46, -RZ, R46.H0_H0 ;  /* 0x2000002eff2e7230 */ /* 0x000fe40000004100 */
[----:B------:R-:W-:Y:S01]  /*2f10*/  FFMA.FTZ R90, R45, R177, R90 ;  /* 0x000000b12d5a7223 */ /* 0x000fe2000001005a */
[----:B------:R-:W-:Y:S02]  /*2f20*/  HADD2.F32 R0, -RZ, R0.H0_H0 ;  /* 0x20000000ff007230 */ /* 0x000fe40000004100 */
[----:B------:R-:W-:Y:S02]  /*2f30*/  HADD2.F32 R44, -RZ, R44.H0_H0 ;  /* 0x2000002cff2c7230 */ /* 0x000fe40000004100 */
[----:B------:R-:W-:Y:S02]  /*2f40*/  HADD2.F32 R45, -RZ, R64.H0_H0 ;  /* 0x20000040ff2d7230 */ /* 0x000fe40000004100 */
[----:B------:R-:W-:Y:S01]  /*2f50*/  FFMA.FTZ R95, R46, R170, R95 ;  /* 0x000000aa2e5f7223 */ /* 0x000fe2000001005f */
[----:B------:R-:W-:Y:S01]  /*2f60*/  FFMA.FTZ R89, R0, R175, R89 ;  /* 0x000000af00597223 */ /* 0x000fe20000010059 */
[----:B------:R-:W-:Y:S01]  /*2f70*/  FFMA.FTZ R87, R44, R178, R87 ;  /* 0x000000b22c577223 */ /* 0x000fe20000010057 */
[----:B------:R-:W-:Y:S01]  /*2f80*/  FMUL.FTZ R46, R4, R151 ;  /* 0x00000097042e7220 */ /* 0x000fe20000410000 */
[----:B------:R-:W-:Y:S01]  /*2f90*/  SHF.R.U64 R50, R66, 0x10, R67 ;  /* 0x0000001042327819 */ /* 0x000fe20000001243 */
[----:B------:R-:W-:Y:S01]  /*2fa0*/  FFMA.FTZ R88, R45, R179, R88 ;  /* 0x000000b32d587223 */ /* 0x000fe20000010058 */
[----:B------:R-:W-:-:S02]  /*2fb0*/  MOV R0, R66 ;  /* 0x0000004200007202 */ /* 0x000fc40000000f00 */
[----:B------:R-:W-:Y:S01]  /*2fc0*/  MOV R44, R67 ;  /* 0x00000043002c7202 */ /* 0x000fe20000000f00 */
[----:B------:R-:W-:Y:S02]  /*2fd0*/  HADD2.F32 R45, -RZ, R50.H0_H0 ;  /* 0x20000032ff2d7230 */ /* 0x000fe40000004100 */
[----:B------:R-:W-:Y:S01]  /*2fe0*/  FMUL.FTZ R50, R7, R62 ;  /* 0x0000003e07327220 */ /* 0x000fe20000410000 */
[----:B------:R0:W1:Y:S01]  /*2ff0*/  F2F.F16.F32 R61, R46 ;  /* 0x0000002e003d7304 */ /* 0x0000620000200800 */
[----:B------:R-:W-:Y:S02]  /*3000*/  HADD2.F32 R0, -RZ, R0.H0_H0 ;  /* 0x20000000ff007230 */ /* 0x000fe40000004100 */
[----:B------:R-:W-:Y:S01]  /*3010*/  FMUL.FTZ R47, R5, R48 ;  /* 0x00000030052f7220 */ /* 0x000fe20000410000 */
[----:B------:R-:W-:Y:S02]  /*3020*/  HADD2.F32 R44, -RZ, R44.H0_H0 ;  /* 0x2000002cff2c7230 */ /* 0x000fe40000004100 */
[----:B0-----:R-:W-:-:S02]  /*3030*/  FMUL.FTZ R46, R6, R49 ;  /* 0x00000031062e7220 */ /* 0x001fc40000410000 */
[----:B------:R-:W0:Y:S01]  /*3040*/  F2F.F16.F32 R50, R50 ;  /* 0x0000003200327304 */ /* 0x000e220000200800 */
[----:B------:R-:W-:Y:S01]  /*3050*/  FFMA.FTZ R85, R0, R184, R85 ;  /* 0x000000b800557223 */ /* 0x000fe20000010055 */
[----:B------:R-:W-:Y:S01]  /*3060*/  FFMA.FTZ R83, R44, R182, R83 ;  /* 0x000000b62c537223 */ /* 0x000fe20000010053 */
[----:B------:R-:W-:-:S05]  /*3070*/  SHF.R.U32.HI R66, RZ, 0x10, R67 ;  /* 0x00000010ff427819 */ /* 0x000fca0000011643 */
[----:B------:R-:W2:Y:S01]  /*3080*/  F2F.F16.F32 R63, R46 ;  /* 0x0000002e003f7304 */ /* 0x000ea20000200800 */
[----:B------:R-:W-:Y:S02]  /*3090*/  MOV R0, R68 ;  /* 0x0000004400007202 */ /* 0x000fe40000000f00 */
[----:B------:R-:W-:Y:S02]  /*30a0*/  MOV R44, R69 ;  /* 0x00000045002c7202 */ /* 0x000fe40000000f00 */
[----:B------:R-:W-:-:S03]  /*30b0*/  SHF.R.U32.HI R51, RZ, 0x10, R69 ;  /* 0x00000010ff337819 */ /* 0x000fc60000011645 */
[----:B------:R3:W4:Y:S01]  /*30c0*/  F2F.F16.F32 R60, R47 ;  /* 0x0000002f003c7304 */ /* 0x0007220000200800 */
[----:B------:R-:W-:Y:S01]  /*30d0*/  FFMA.FTZ R86, R45, R180, R86 ;  /* 0x000000b42d567223 */ /* 0x000fe20000010056 */
[----:B------:R-:W-:Y:S02]  /*30e0*/  HADD2.F32 R45, -RZ, R66.H0_H0 ;  /* 0x20000042ff2d7230 */ /* 0x000fe40000004100 */
[----:B------:R-:W-:Y:S01]  /*30f0*/  HADD2.F32 R0, -RZ, R0.H0_H0 ;  /* 0x20000000ff007230 */ /* 0x000fe20000004100 */
[----:B---3--:R-:W-:Y:S01]  /*3100*/  SHF.R.U64 R47, R68, 0x10, R69 ;  /* 0x00000010442f7819 */ /* 0x008fe20000001245 */
[----:B------:R-:W-:Y:S02]  /*3110*/  HADD2.F32 R44, -RZ, R44.H0_H0 ;  /* 0x2000002cff2c7230 */ /* 0x000fe40000004100 */
[----:B------:R-:W-:Y:S02]  /*3120*/  HADD2.F32 R51, -RZ, R51.H0_H0 ;  /* 0x20000033ff337230 */ /* 0x000fe40000004100 */
[----:B------:R-:W-:-:S02]  /*3130*/  HADD2.F32 R47, -RZ, R47.H0_H0 ;  /* 0x2000002fff2f7230 */ /* 0x000fc40000004100 */
[----:B------:R-:W-:Y:S01]  /*3140*/  FFMA.FTZ R84, R45, R181, R84 ;  /* 0x000000b52d547223 */ /* 0x000fe20000010054 */
[----:B------:R-:W-:Y:S01]  /*3150*/  FFMA.FTZ R81, R0, R151, R81 ;  /* 0x0000009700517223 */ /* 0x000fe20000010051 */
[----:B------:R-:W-:Y:S01]  /*3160*/  FFMA.FTZ R79, R44, R49, R79 ;  /* 0x000000312c4f7223 */ /* 0x000fe2000001004f */
[----:B------:R-:W-:Y:S01]  /*3170*/  FFMA.FTZ R80, R51, R62, R80 ;  /* 0x0000003e33507223 */ /* 0x000fe20000010050 */
[----:B------:R-:W-:Y:S01]  /*3180*/  FFMA.FTZ R82, R47, R48, R82 ;  /* 0x000000302f527223 */ /* 0x000fe20000010052 */
[----:B012-4-:R-:W-:Y:S06]  /*3190*/  @!P2 BRA `(.L_x_6548) ;  /* 0x000000000020a947 */ /* 0x017fec0003800000 */
        /* <DEDUP_REMOVED lines=8> */
.L_x_6548:
[----:B0-----:R-:W-:Y:S01]  /*3220*/  IMAD.WIDE.U32 R44, R60, 0x10000, RZ ;  /* 0x000100003c2c7825 */ /* 0x001fe200078e00ff */
[----:B------:R-:W-:Y:S02]  /*3230*/  SHF.L.U32 R47, R50, 0x10, RZ ;  /* 0x00000010322f7819 */ /* 0x000fe400000006ff */
[----:B------:R-:W-:Y:S02]  /*3240*/  IADD3 R46, P1, R141, UR20, RZ ;  /* 0x000000148d2e7c10 */ /* 0x000fe4000ff3e0ff */
[----:B------:R-:W-:Y:S02]  /*3250*/  LOP3.LUT R45, R45, R47, R63, 0xfe, !PT ;  /* 0x0000002f2d2d7212 */ /* 0x000fe400078efe3f */
[----:B------:R-:W-:Y:S02]  /*3260*/  LOP3.LUT R44, R44, R61, RZ, 0xfc, !PT ;  /* 0x0000003d2c2c7212 */ /* 0x000fe400078efcff */
[----:B------:R-:W-:Y:S02]  /*3270*/  IADD3.X R47, R140, UR21, RZ, P1, !PT ;  /* 0x000000158c2f7c10 */ /* 0x000fe40008ffe4ff */
        /* <DEDUP_REMOVED lines=65> */
.L_x_6546:
        /* <DEDUP_REMOVED lines=28> */
.L_x_6547:
[----:B------:R-:W-:Y:S01]  /*3850*/  HFMA2.MMA R167, -RZ, RZ, 0, 9.5367431640625e-07 ;  /* 0x00000010ffa77435 */ /* 0x000fe200000001ff */
[----:B------:R-:W-:Y:S02]  /*3860*/  MOV R186, R47 ;  /* 0x0000002f00ba7202 */ /* 0x000fe40000000f00 */
[----:B------:R-:W-:Y:S02]  /*3870*/  MOV R188, 0x1f ;  /* 0x0000001f00bc7802 */ /* 0x000fe40000000f00 */
[----:B------:R-:W-:-:S07]  /*3880*/  MOV R61, 0xffffffff ;  /* 0xffffffff003d7802 */ /* 0x000fce0000000f00 */
[----:B-----5:R-:W-:Y:S05]  /*3890*/  WARPSYNC.COLLECTIVE R61, `(.L_x_6550) ;  /* 0x000000003d087348 */ /* 0x020fea0003c00000 */
[----:B------:R0:W1:Y:S02]  /*38a0*/  SHFL.DOWN P2, R166, R186, R167, R188 ;  /* 0x080000a7baa67389 */ /* 0x00006400000400bc */
[----:B01---5:R-:W-:Y:S01]  /*38b0*/  ENDCOLLECTIVE ;  /* 0x000000000000791b */ /* 0x023fe20003800000 */
.L_x_6550:
[----:B------:R-:W-:Y:S02]  /*38c0*/  MOV R186, R45 ;  /* 0x0000002d00ba7202 */ /* 0x000fe40000000f00 */
[----:B------:R-:W-:-:S07]  /*38d0*/  MOV R44, R166 ;  /* 0x000000a6002c7202 */ /* 0x000fce0000000f00 */
[----:B------:R-:W-:Y:S05]  /*38e0*/  WARPSYNC.COLLECTIVE R61, `(.L_x_6551) ;  /* 0x000000003d087348 */ /* 0x000fea0003c00000 */
[----:B------:R0:W1:Y:S02]  /*38f0*/  SHFL.DOWN P2, R166, R186, R167, R188 ;  /* 0x080000a7baa67389 */ /* 0x00006400000400bc */
[----:B01----:R-:W-:Y:S01]  /*3900*/  ENDCOLLECTIVE ;  /* 0x000000000000791b */ /* 0x003fe20003800000 */
.L_x_6551:
[----:B------:R-:W-:Y:S01]  /*3910*/  FADD.FTZ R44, R47, R44 ;  /* 0x0000002c2f2c7221 */ /* 0x000fe20000010000 */
[----:B------:R-:W-:-:S04]  /*3920*/  HFMA2.MMA R167, -RZ, RZ, 0, 4.76837158203125e-07 ;  /* 0x00000008ffa77435 */ /* 0x000fc800000001ff */
[----:B------:R-:W-:Y:S02]  /*3930*/  MOV R186, R44 ;  /* 0x0000002c00ba7202 */ /* 0x000fe40000000f00 */
[----:B------:R-:W-:-:S07]  /*3940*/  MOV R46, R166 ;  /* 0x000000a6002e7202 */ /* 0x000fce0000000f00 */
[----:B------:R-:W-:Y:S05]  /*3950*/  WARPSYNC.COLLECTIVE R61, `(.L_x_6552) ;  /* 0x000000003d087348 */ /* 0x000fea0003c00000 */
[----:B------:R0:W1:Y:S02]  /*3960*/  SHFL.DOWN P2, R166, R186, R167, R188 ;  /* 0x080000a7baa67389 */ /* 0x00006400000400bc */
[----:B01----:R-:W-:Y:S01]  /*3970*/  ENDCOLLECTIVE ;  /* 0x000000000000791b */ /* 0x003fe20003800000 */
.L_x_6552:
[----:B------:R-:W-:-:S05]  /*3980*/  FADD.FTZ R46, R45, R46 ;  /* 0x0000002e2d2e7221 */ /* 0x000fca0000010000 */
[----:B------:R-:W-:Y:S02]  /*3990*/  MOV R186, R46 ;  /* 0x0000002e00ba7202 */ /* 0x000fe40000000f00 */
[----:B------:R-:W-:-:S07]  /*39a0*/  MOV R49, R166 ;  /* 0x000000a600317202 */ /* 0x000fce0000000f00 */
[----:B------:R-:W-:Y:S05]  /*39b0*/  WARPSYNC.COLLECTIVE R61, `(.L_x_6553) ;  /* 0x000000003d087348 */ /* 0x000fea0003c00000 */
[----:B------:R0:W1:Y:S02]  /*39c0*/  SHFL.DOWN P2, R166, R186, R167, R188 ;  /* 0x080000a7baa67389 */ /* 0x00006400000400bc */
[----:B01----:R-:W-:Y:S01]  /*39d0*/  ENDCOLLECTIVE ;  /* 0x000000000000791b */ /* 0x003fe20003800000 */
.L_x_6553:
[----:B------:R-:W-:Y:S01]  /*39e0*/  FADD.FTZ R49, R44, R49 ;  /* 0x000000312c317221 */ /* 0x000fe20000010000 */
[----:B------:R-:W-:-:S04]  /*39f0*/  HFMA2.MMA R167, -RZ, RZ, 0, 2.384185791015625e-07 ;  /* 0x00000004ffa77435 */ /* 0x000fc800000001ff */
[----:B------:R-:W-:Y:S02]  /*3a00*/  MOV R186, R49 ;  /* 0x0000003100ba7202 */ /* 0x000fe40000000f00 */
[----:B------:R-:W-:-:S07]  /*3a10*/  MOV R51, R166 ;  /* 0x000000a600337202 */ /* 0x000fce0000000f00 */
[----:B------:R-:W-:Y:S05]  /*3a20*/  WARPSYNC.COLLECTIVE R61, `(.L_x_6554) ;  /* 0x000000003d087348 */ /* 0x000fea0003c00000 */
[----:B------:R0:W1:Y:S02]  /*3a30*/  SHFL.DOWN P2, R166, R186, R167, R188 ;  /* 0x080000a7baa67389 */ /* 0x00006400000400bc */
[----:B01----:R-:W-:Y:S01]  /*3a40*/  ENDCOLLECTIVE ;  /* 0x000000000000791b */ /* 0x003fe20003800000 */
.L_x_6554:
[----:B------:R-:W-:-:S05]  /*3a50*/  FADD.FTZ R51, R46, R51 ;  /* 0x000000332e337221 */ /* 0x000fca0000010000 */
[----:B------:R-:W-:Y:S02]  /*3a60*/  MOV R186, R51 ;  /* 0x0000003300ba7202 */ /* 0x000fe40000000f00 */
[----:B------:R-:W-:-:S07]  /*3a70*/  MOV R48, R166 ;  /* 0x000000a600307202 */ /* 0x000fce0000000f00 */
[----:B------:R-:W-:Y:S05]  /*3a80*/  WARPSYNC.COLLECTIVE R61, `(.L_x_6555) ;  /* 0x000000003d087348 */ /* 0x000fea0003c00000 */
[----:B------:R0:W1:Y:S02]  /*3a90*/  SHFL.DOWN P2, R166, R186, R167, R188 ;  /* 0x080000a7baa67389 */ /* 0x00006400000400bc */
[----:B01----:R-:W-:Y:S01]  /*3aa0*/  ENDCOLLECTIVE ;  /* 0x000000000000791b */ /* 0x003fe20003800000 */
.L_x_6555:
[----:B------:R-:W-:Y:S01]  /*3ab0*/  FADD.FTZ R48, R49, R48 ;  /* 0x0000003031307221 */ /* 0x000fe20000010000 */
[----:B------:R-:W-:-:S04]  /*3ac0*/  HFMA2.MMA R167, -RZ, RZ, 0, 1.1920928955078125e-07 ;  /* 0x00000002ffa77435 */ /* 0x000fc800000001ff */
[----:B------:R-:W-:Y:S02]  /*3ad0*/  MOV R186, R48 ;  /* 0x0000003000ba7202 */ /* 0x000fe40000000f00 */
[----:B------:R-:W-:-:S07]  /*3ae0*/  MOV R50, R166 ;  /* 0x000000a600327202 */ /* 0x000fce0000000f00 */
[----:B------:R-:W-:Y:S05]  /*3af0*/  WARPSYNC.COLLECTIVE R61, `(.L_x_6556) ;  /* 0x000000003d087348 */ /* 0x000fea0003c00000 */
[----:B------:R0:W1:Y:S02]  /*3b00*/  SHFL.DOWN P2, R166, R186, R167, R188 ;  /* 0x080000a7baa67389 */ /* 0x00006400000400bc */
[----:B01----:R-:W-:Y:S01]  /*3b10*/  ENDCOLLECTIVE ;  /* 0x000000000000791b */ /* 0x003fe20003800000 */
.L_x_6556:
[----:B------:R-:W-:-:S05]  /*3b20*/  FADD.FTZ R50, R51, R50 ;  /* 0x0000003233327221 */ /* 0x000fca0000010000 */
[----:B------:R-:W-:Y:S02]  /*3b30*/  MOV R186, R50 ;  /* 0x0000003200ba7202 */ /* 0x000fe40000000f00 */
[----:B------:R-:W-:-:S07]  /*3b40*/  MOV R45, R166 ;  /* 0x000000a6002d7202 */ /* 0x000fce0000000f00 */
[----:B------:R-:W-:Y:S05]  /*3b50*/  WARPSYNC.COLLECTIVE R61, `(.L_x_6557) ;  /* 0x000000003d087348 */ /* 0x000fea0003c00000 */
[----:B------:R0:W1:Y:S02]  /*3b60*/  SHFL.DOWN P2, R166, R186, R167, R188 ;  /* 0x080000a7baa67389 */ /* 0x00006400000400bc */
[----:B01----:R-:W-:Y:S01]  /*3b70*/  ENDCOLLECTIVE ;  /* 0x000000000000791b */ /* 0x003fe20003800000 */
.L_x_6557:
[----:B------:R-:W-:Y:S01]  /*3b80*/  FADD.FTZ R45, R48, R45 ;  /* 0x0000002d302d7221 */ /* 0x000fe20000010000 */
[----:B------:R-:W-:-:S04]  /*3b90*/  HFMA2.MMA R167, -RZ, RZ, 0, 5.9604644775390625e-08 ;  /* 0x00000001ffa77435 */ /* 0x000fc800000001ff */
[----:B------:R-:W-:Y:S02]  /*3ba0*/  MOV R186, R45 ;  /* 0x0000002d00ba7202 */ /* 0x000fe40000000f00 */
[----:B------:R-:W-:-:S07]  /*3bb0*/  MOV R47, R166 ;  /* 0x000000a6002f7202 */ /* 0x000fce0000000f00 */
[----:B------:R-:W-:Y:S05]  /*3bc0*/  WARPSYNC.COLLECTIVE R61, `(.L_x_6558) ;  /* 0x000000003d087348 */ /* 0x000fea0003c00000 */
[----:B------:R0:W1:Y:S02]  /*3bd0*/  SHFL.DOWN P2, R166, R186, R167, R188 ;  /* 0x080000a7baa67389 */ /* 0x00006400000400bc */
[----:B01----:R-:W-:Y:S01]  /*3be0*/  ENDCOLLECTIVE ;  /* 0x000000000000791b */ /* 0x003fe20003800000 */
.L_x_6558:
[----:B------:R-:W-:-:S05]  /*3bf0*/  FADD.FTZ R47, R50, R47 ;  /* 0x0000002f322f7221 */ /* 0x000fca0000010000 */
[----:B------:R-:W-:Y:S02]  /*3c00*/  MOV R186, R47 ;  /* 0x0000002f00ba7202 */ /* 0x000fe40000000f00 */
[----:B------:R-:W-:-:S07]  /*3c10*/  MOV R60, R166 ;  /* 0x000000a6003c7202 */ /* 0x000fce0000000f00 */
[----:B------:R-:W-:Y:S05]  /*3c20*/  WARPSYNC.COLLECTIVE R61, `(.L_x_6559) ;  /* 0x000000003d087348 */ /* 0x000fea0003c00000 */
[----:B------:R0:W1:Y:S02]  /*3c30*/  SHFL.DOWN P2, R166, R186, R167, R188 ;  /* 0x080000a7baa67389 */ /* 0x00006400000400bc */
[----:B01----:R-:W-:Y:S01]  /*3c40*/  ENDCOLLECTIVE ;  /* 0x000000000000791b */ /* 0x003fe20003800000 */
.L_x_6559:
[----:B------:R-:W-:Y:S01]  /*3c50*/  MOV R44, R166 ;  /* 0x000000a6002c7202 */ /* 0x000fe20000000f00 */
[----:B------:R-:W-:Y:S06]  /*3c60*/  BRA `(.L_x_6560) ;  /* 0xffffffdc00507947 */ /* 0x000fec000383ffff */
.L_x_6561:
        /* <DEDUP_REMOVED lines=9> */
.L_x_11923:


//--------------------- .text._ZN10layer_norm13ln_bwd_kernelINS_13Kernel_traitsIf6__halfS2_S2_fjLj2560ELj1ELj1ELj4ELj8ENS_18Kernel_traits_baseILj2560EfS2_S2_S2_fjLj128EEEEELb0ELb1ELb1ELb0EEEvNS_9BwdParamsE --------------------------
	.section	.text._ZN10layer_norm13ln_bwd_kernelINS_13Kernel_traitsIf6__halfS2_S2_fjLj2560ELj1ELj1ELj4ELj8ENS_18Kernel_traits_baseILj2560EfS2_S2_S2_fjLj128EEEEELb0ELb1ELb1ELb0EEEvNS_9BwdParamsE,"ax",@progbits
	.align	128
        .global         _ZN10layer_norm13ln_bwd_kernelINS_13Kernel_traitsIf6__halfS2_S2_fjLj2560ELj1ELj1ELj4ELj8ENS_18Kernel_traits_baseILj2560EfS2_S2_S2_fjLj128EEEEELb0ELb1ELb1ELb0EEEvNS_9BwdParamsE
        .type           _ZN10layer_norm13ln_bwd_kernelINS_13Kernel_traitsIf6__halfS2_S2_fjLj2560ELj1ELj1ELj4ELj8ENS_18Kernel_traits_baseILj2560EfS2_S2_S2_fjLj128EEEEELb0ELb1ELb1ELb0EEEvNS_9BwdParamsE,@function
        .size           _ZN10layer_norm13ln_bwd_kernelINS_13Kernel_traitsIf6__halfS2_S2_fjLj2560ELj1ELj1ELj4ELj8ENS_18Kernel_traits_baseILj2560EfS2_S2_S2_fjLj128EEEEELb0ELb1ELb1ELb0EEEvNS_9BwdParamsE,(.L_x_11924 - _ZN10layer_norm13ln_bwd_kernelINS_13Kernel_traitsIf6__halfS2_S2_fjLj2560ELj1ELj1ELj4ELj8ENS_18Kernel_traits_baseILj2560EfS2_S2_S2_fjLj128EEEEELb0ELb1ELb1ELb0EEEvNS_9BwdParamsE)
        .other          _ZN10layer_norm13ln_bwd_kernelINS_13Kernel_traitsIf6__halfS2_S2_fjLj2560ELj1ELj1ELj4ELj8ENS_18Kernel_traits_baseILj2560EfS2_S2_S2_fjLj128EEEEELb0ELb1ELb1ELb0EEEvNS_9BwdParamsE,@"STO_CUDA_ENTRY STV_DEFAULT"
_ZN10layer_norm13ln_bwd_kernelINS_13Kernel_traitsIf6__halfS2_S2_fjLj2560ELj1ELj1ELj4ELj8ENS_18Kernel_traits_baseILj2560EfS2_S2_S2_fjLj128EEEEELb0ELb1ELb1ELb0EEEvNS_9BwdParamsE:
.text._ZN10layer_norm13ln_bwd_kernelINS_13Kernel_traitsIf6__halfS2_S2_fjLj2560ELj1ELj1ELj4ELj8ENS_18Kernel_traits_baseILj2560EfS2_S2_S2_fjLj128EEEEELb0ELb1ELb1ELb0EEEvNS_9BwdParamsE:
        /* <DEDUP_REMOVED lines=83> */
[----:B---3--:R-:W-:-:S02]  /*0530*/  CS2R R22, SRZ ;  /* 0x0000000000167805 */ /* 0x008fc4000001ff00 */
[----:B------:R-:W-:Y:S02]  /*0540*/  CS2R R16, SRZ ;  /* 0x0000000000107805 */ /* 0x000fe4000001ff00 */
[----:B------:R-:W-:Y:S02]  /*0550*/  CS2R R18, SRZ ;  /* 0x0000000000127805 */ /* 0x000fe4000001ff00 */
[----:B------:R-:W-:Y:S02]  /*0560*/  CS2R R12, SRZ ;  /* 0x00000000000c7805 */ /* 0x000fe4000001ff00 */
[----:B------:R-:W-:Y:S02]  /*0570*/  CS2R R14, SRZ ;  /* 0x00000000000e7805 */ /* 0x000fe4000001ff00 */
[----:B0-----:R-:W-:Y:S02]  /*0580*/  CS2R R8, SRZ ;  /* 0x0000000000087805 */ /* 0x001fe4000001ff00 */
[----:B-1----:R-:W-:-:S02]  /*0590*/  CS2R R10, SRZ ;  /* 0x00000000000a7805 */ /* 0x002fc4000001ff00 */
[----:B------:R-:W-:Y:S02]  /*05a0*/  CS2R R4, SRZ ;  /* 0x0000000000047805 */ /* 0x000fe4000001ff00 */
[----:B------:R-:W-:Y:S01]  /*05b0*/  CS2R R6, SRZ ;  /* 0x0000000000067805 */ /* 0x000fe2000001ff00 */
[----:B------:R-:W-:Y:S06]  /*05c0*/  @P2 BRA `(.L_x_6562) ;  /* 0x0000004400402947 */ /* 0x000fec0003800000 */
        /* <DEDUP_REMOVED lines=8> */
.L_x_6680:
        /* <DEDUP_REMOVED lines=10> */
[----:B------:R-:W-:-:S05]  /*06f0*/  MOV R2, UR9 ;  /* 0x0000000900027c02 */ /* 0x000fca0008000f00 */
        /* <DEDUP_REMOVED lines=17> */
.L_x_6567:
[----:B------:R-:W-:-:S07]  /*0810*/  IADD3 R109, R171, 0x80, RZ ;  /* 0x00000080ab6d7810 */ /* 0x000fce0007ffe0ff */
.L_x_6566:
[----:B------:R-:W-:Y:S05]  /*0820*/  BSYNC B1 ;  /* 0x0000000000017941 */ /* 0x000fea0003800000 */
.L_x_6565:
        /* <DEDUP_REMOVED lines=8> */
.L_x_6570:
[----:B------:R-:W-:-:S07]  /*08b0*/  IADD3 R109, R109, 0x80, RZ ;  /* 0x000000806d6d7810 */ /* 0x000fce0007ffe0ff */
.L_x_6569:
[----:B------:R-:W-:Y:S05]  /*08c0*/  BSYNC B1 ;  /* 0x0000000000017941 */ /* 0x000fea0003800000 */
.L_x_6568:
[----:B------:R-:W-:Y:S04]  /*08d0*/  BSSY B1, `(.L_x_6571) ;  /* 0x0000008000017945 */ /* 0x000fe80003800000 */
[----:B------:R-:W-:Y:S05]  /*08e0*/  @!P0 BRA `(.L_x_6572) ;  /* 0x0000000000188947 */ /* 0x000fea0003800000 */
[----:B------:R-:W-:-:S04]  /*08f0*/  ISETP.NE.U32.AND P3, PT, RZ, UR14, PT ;  /* 0x0000000eff007c0c */ /* 0x000fc8000bf65070 */
[----:B------:R-:W-:-:S13]  /*0900*/  ISETP.NE.AND.EX P3, PT, RZ, UR15, PT, P3 ;  /* 0x0000000fff007c0c */ /* 0x000fda000bf65330 */
[----:B------:R-:W-:Y:S05]  /*0910*/  @!P3 BRA `(.L_x_6573) ;  /* 0x000000000008b947 */ /* 0x000fea0003800000 */
[----:B------:R-:W-:-:S06]  /*0920*/  IMAD.WIDE.U32 R116, R109, 0x8, R104 ;  /* 0x000000086d747825 */ /* 0x000fcc00078e0068 */
[----:B------:R-:W5:Y:S02]  /*0930*/  LDG.E.64 R116, desc[UR4][R116.64] ;  /* 0x0000000474747981 */ /* 0x000f64000c1e1b00 */
.L_x_6573:
[----:B------:R-:W-:-:S07]  /*0940*/  IADD3 R109, R109, 0x80, RZ ;  /* 0x000000806d6d7810 */ /* 0x000fce0007ffe0ff */
.L_x_6572:
[----:B------:R-:W-:Y:S05]  /*0950*/  BSYNC B1 ;  /* 0x0000000000017941 */ /* 0x000fea0003800000 */
.L_x_6571:
[----:B------:R-:W-:Y:S04]  /*0960*/  BSSY B1, `(.L_x_6574) ;  /* 0x0000008000017945 */ /* 0x000fe80003800000 */
[----:B------:R-:W-:Y:S05]  /*0970*/  @!P1 BRA `(.L_x_6575) ;  /* 0x0000000000189947 */ /* 0x000fea0003800000 */
[----:B------:R-:W-:-:S04]  /*0980*/  ISETP.NE.U32.AND P3, PT, RZ, UR14, PT ;  /* 0x0000000eff007c0c */ /* 0x000fc8000bf65070 */
[----:B------:R-:W-:-:S13]  /*0990*/  ISETP.NE.AND.EX P3, PT, RZ, UR15, PT, P3 ;  /* 0x0000000fff007c0c */ /* 0x000fda000bf65330 */
[----:B------:R-:W-:Y:S05]  /*09a0*/  @!P3 BRA `(.L_x_6576) ;  /* 0x000000000008b947 */ /* 0x000fea0003800000 */
[----:B------:R-:W-:-:S06]  /*09b0*/  IMAD.WIDE.U32 R114, R109, 0x8, R104 ;  /* 0x000000086d727825 */ /* 0x000fcc00078e0068 */
[----:B------:R-:W5:Y:S02]  /*09c0*/  LDG.E.64 R114, desc[UR4][R114.64] ;  /* 0x0000000472727981 */ /* 0x000f64000c1e1b00 */
.L_x_6576:
[----:B------:R-:W-:-:S07]  /*09d0*/  IADD3 R109, R109, 0x80, RZ ;  /* 0x000000806d6d7810 */ /* 0x000fce0007ffe0ff */
.L_x_6575:
[----:B------:R-:W-:Y:S05]  /*09e0*/  BSYNC B1 ;  /* 0x0000000000017941 */ /* 0x000fea0003800000 */
.L_x_6574:
[----:B------:R-:W-:Y:S01]  /*09f0*/  ISETP.NE.AND P3, PT, R183, RZ, PT ;  /* 0x000000ffb700720c */ /* 0x000fe20003f65270 */
[----:B------:R-:W-:Y:S01]  /*0a00*/  HFMA2.MMA R111, -RZ, RZ, 0, 0 ;  /* 0x00000000ff6f7435 */ /* 0x000fe200000001ff */
[----:B------:R-:W-:-:S11]  /*0a10*/  MOV R174, RZ ;  /* 0x000000ff00ae7202 */ /* 0x000fd60000000f00 */
[----:B------:R-:W-:Y:S05]  /*0a20*/  @P3 BRA `(.L_x_6577) ;  /* 0x0000001000b03947 */ /* 0x000fea0003800000 */
[----:B------:R-:W-:-:S05]  /*0a30*/  IMAD.WIDE.U32 R104, R109, 0x8, R104 ;  /* 0x000000086d687825 */ /* 0x000fca00078e0068 */
[----:B------:R2:W5:Y:S01]  /*0a40*/  LDG.E.64 R112, desc[UR4][R104.64] ;  /* 0x0000000468707981 */ /* 0x000562000c1e1b00 */
[----:B------:R-:W-:Y:S05]  /*0a50*/  BRA `(.L_x_6577) ;  /* 0x0000001000a47947 */ /* 0x000fea0003800000 */
.L_x_6564:
[----:B------:R-:W1:Y:S01]  /*0a60*/  LDC.64 R184, c[0x0][0x250] ;  /* 0x00009400ffb87b82 */ /* 0x000e620000000a00 */
[----:B------:R-:W-:Y:S01]  /*0a70*/  ISETP.NE.AND P4, PT, R177, RZ, PT ;  /* 0x000000ffb100720c */ /* 0x000fe20003f85270 */
[----:B-1----:R-:W-:-:S05]  /*0a80*/  IMAD.WIDE R184, R123, 0x4, R184 ;  /* 0x000000047bb87825 */ /* 0x002fca00078e02b8 */
[----:B------:R-:W2:Y:S01]  /*0a90*/  LDG.E R109, desc[UR4][R184.64] ;  /* 0x00000004b86d7981 */ /* 0x000ea2000c1e1900 */
[----:B------:R-:W-:Y:S01]  /*0aa0*/  IADD3 R111, R186, -0x1, RZ ;  /* 0xffffffffba6f7810 */ /* 0x000fe20007ffe0ff */
[----:B------:R-:W-:Y:S01]  /*0ab0*/  BSSY B1, `(.L_x_6578) ;  /* 0x0000041000017945 */ /* 0x000fe20003800000 */
[----:B0-----:R-:W-:Y:S02]  /*0ac0*/  ISETP.NE.AND P3, PT, R180, RZ, PT ;  /* 0x000000ffb400720c */ /* 0x001fe40003f65270 */
[----:B------:R-:W-:Y:S01]  /*0ad0*/  LOP3.LUT R0, R176, 0x7f, RZ, 0xc0, !PT ;  /* 0x0000007fb0007812 */ /* 0x000fe200078ec0ff */
[----:B------:R-:W-:Y:S01]  /*0ae0*/  IMAD R111, R111, R2, RZ ;  /* 0x000000026f6f7224 */ /* 0x000fe200078e02ff */
[----:B------:R-:W-:Y:S02]  /*0af0*/  MOV R174, RZ ;  /* 0x000000ff00ae7202 */ /* 0x000fe40000000f00 */
[----:B------:R-:W-:Y:S02]  /*0b00*/  MOV R175, R171 ;  /* 0x000000ab00af7202 */ /* 0x000fe40000000f00 */
[----:B------:R-:W-:-:S04]  /*0b10*/  SHF.R.S32.HI R110, RZ, 0x1f, R111 ;  /* 0x0000001fff6e7819 */ /* 0x000fc8000001146f */
[----:B------:R-:W-:Y:S01]  /*0b20*/  LEA.HI R187, R110, R111, RZ, 0x2 ;  /* 0x0000006f6ebb7211 */ /* 0x000fe200078f10ff */
[----:B------:R-:W-:-:S03]  /*0b30*/  HFMA2.MMA R111, -RZ, RZ, 0, 0 ;  /* 0x00000000ff6f7435 */ /* 0x000fc600000001ff */
        /* <DEDUP_REMOVED lines=15> */
[----:B--2---:R-:W-:-:S04]  /*0c30*/  HADD2.F32 R106, -RZ, R130.H0_H0 ;  /* 0x20000082ff6a7230 */ /* 0x004fc80000004100 */
[----:B------:R-:W-:Y:S01]  /*0c40*/  HADD2.F32 R126, -RZ, R126.H0_H0 ;  /* 0x2000007eff7e7230 */ /* 0x000fe20000004100 */
[----:B----4-:R-:W-:Y:S01]  /*0c50*/  MOV R3, R128 ;  /* 0x0000008000037202 */ /* 0x010fe20000000f00 */
[C---:B------:R-:W-:Y:S01]  /*0c60*/  FADD.FTZ R106, -R109.reuse, R106 ;  /* 0x0000006a6d6a7221 */ /* 0x040fe20000010100 */
[----:B------:R-:W-:Y:S01]  /*0c70*/  SHF.R.U64 R132, R128, 0x10, R129 ;  /* 0x0000001080847819 */ /* 0x000fe20000001281 */
[----:B------:R-:W-:Y:S01]  /*0c80*/  HADD2.F32 R174, -RZ, R131.H0_H0 ;  /* 0x20000083ffae7230 */ /* 0x000fe20000004100 */
[----:B------:R-:W-:Y:S01]  /*0c90*/  SHF.R.U32.HI R133, RZ, 0x10, R131 ;  /* 0x00000010ff857819 */ /* 0x000fe20000011683 */
[----:B------:R-:W-:Y:S01]  /*0ca0*/  FADD.FTZ R126, -R109, R126 ;  /* 0x0000007e6d7e7221 */ /* 0x000fe20000010100 */
[----:B------:R-:W-:Y:S01]  /*0cb0*/  HADD2.F32 R107, -RZ, R3.H0_H0 ;  /* 0x20000003ff6b7230 */ /* 0x000fe20000004100 */
[----:B------:R-:W-:Y:S01]  /*0cc0*/  MOV R111, R129 ;  /* 0x00000081006f7202 */ /* 0x000fe20000000f00 */
[----:B------:R-:W-:Y:S02]  /*0cd0*/  HADD2.F32 R132, -RZ, R132.H0_H0 ;  /* 0x20000084ff847230 */ /* 0x000fe40000004100 */
[----:B-----5:R-:W-:Y:S01]  /*0ce0*/  FMUL.FTZ R3, R169, R106 ;  /* 0x0000006aa9037220 */ /* 0x020fe20000410000 */
[----:B------:R-:W-:-:S02]  /*0cf0*/  HADD2.F32 R106, -RZ, R133.H0_H0 ;  /* 0x20000085ff6a7230 */ /* 0x000fc40000004100 */
[----:B------:R-:W-:Y:S01]  /*0d00*/  FMUL.FTZ R126, R169, R126 ;  /* 0x0000007ea97e7220 */ /* 0x000fe20000410000 */
[----:B------:R-:W-:Y:S01]  /*0d10*/  FADD.FTZ R174, -R109, R174 ;  /* 0x000000ae6dae7221 */ /* 0x000fe20000010100 */
[-C--:B------:R-:W-:Y:S01]  /*0d20*/  FMUL.FTZ R128, R100, R107.reuse ;  /* 0x0000006b64807220 */ /* 0x080fe20000410000 */
[----:B------:R-:W-:Y:S01]  /*0d30*/  SHF.R.U32.HI R184, RZ, 0x10, R129 ;  /* 0x00000010ffb87819 */ /* 0x000fe20000011681 */
[----:B------:R-:W-:Y:S02]  /*0d40*/  HADD2.F32 R111, -RZ, R111.H0_H0 ;  /* 0x2000006fff6f7230 */ /* 0x000fe40000004100 */
[----:B------:R-:W-:Y:S01]  /*0d50*/  FADD.FTZ R41, R41, R132 ;  /* 0x0000008429297221 */ /* 0x000fe20000010000 */
[-C--:B------:R-:W-:Y:S01]  /*0d60*/  FFMA.FTZ R61, R126, R132.reuse, R61 ;  /* 0x000000847e3d7223 */ /* 0x080fe2000001003d */
[----:B------:R-:W-:Y:S01]  /*0d70*/  FMUL.FTZ R131, R101, R132 ;  /* 0x0000008465837220 */ /* 0x000fe20000410000 */
[----:B------:R-:W-:Y:S01]  /*0d80*/  FMUL.FTZ R129, R169, R174 ;  /* 0x000000aea9817220 */ /* 0x000fe20000410000 */
[----:B------:R-:W-:Y:S01]  /*0d90*/  FADD.FTZ R132, -R109, R106 ;  /* 0x0000006a6d847221 */ /* 0x000fe20000010100 */
[----:B------:R-:W-:Y:S01]  /*0da0*/  FADD.FTZ R40, R40, R107 ;  /* 0x0000006b28287221 */ /* 0x000fe20000010000 */
[C---:B------:R-:W-:Y:S01]  /*0db0*/  FFMA.FTZ R60, R3.reuse, R107, R60 ;  /* 0x0000006b033c7223 */ /* 0x040fe2000001003c */
[----:B------:R-:W-:Y:S01]  /*0dc0*/  FADD.FTZ R106, RZ, R128 ;  /* 0x00000080ff6a7221 */ /* 0x000fe20000010000 */
[----:B------:R-:W-:Y:S01]  /*0dd0*/  FFMA.FTZ R107, R3, R128, RZ ;  /* 0x00000080036b7223 */ /* 0x000fe200000100ff */
        /* <DEDUP_REMOVED lines=14> */
.L_x_6579:
[----:B------:R-:W-:Y:S05]  /*0ec0*/  BSYNC B1 ;  /* 0x0000000000017941 */ /* 0x000fea0003800000 */
.L_x_6578:
        /* <DEDUP_REMOVED lines=13> */
[----:B------:R-:W-:Y:S02]  /*0fa0*/  IADD3 R110, R110, 0x80, RZ ;  /* 0x000000806e6e7810 */ /* 0x000fe40007ffe0ff */
[----:B------:R-:W-:Y:S02]  /*0fb0*/  IADD3 R175, R175, 0x80, RZ ;  /* 0x00000080afaf7810 */ /* 0x000fe40007ffe0ff */
[----:B---3--:R-:W-:Y:S02]  /*0fc0*/  MOV R142, R140 ;  /* 0x0000008c008e7202 */ /* 0x008fe40000000f00 */
[----:B--2---:R-:W-:Y:S01]  /*0fd0*/  SHF.R.U64 R139, R106, 0x10, R107 ;  /* 0x000000106a8b7819 */ /* 0x004fe2000000126b */
[----:B------:R-:W-:Y:S02]  /*0fe0*/  HADD2.F32 R138, -RZ, R106.H0_H0 ;  /* 0x2000006aff8a7230 */ /* 0x000fe40000004100 */
[----:B------:R-:W-:-:S02]  /*0ff0*/  HADD2.F32 R144, -RZ, R107.H0_H0 ;  /* 0x2000006bff907230 */ /* 0x000fc40000004100 */
[----:B------:R-:W-:Y:S01]  /*1000*/  HADD2.F32 R106, -RZ, R139.H0_H0 ;  /* 0x2000008bff6a7230 */ /* 0x000fe20000004100 */
[----:B------:R-:W-:Y:S01]  /*1010*/  SHF.R.U64 R185, R140, 0x10, R141 ;  /* 0x000000108cb97819 */ /* 0x000fe2000000128d */
[C---:B------:R-:W-:Y:S01]  /*1020*/  FADD.FTZ R138, -R109.reuse, R138 ;  /* 0x0000008a6d8a7221 */ /* 0x040fe20000010100 */
[----:B------:R-:W-:Y:S01]  /*1030*/  MOV R143, R141 ;  /* 0x0000008d008f7202 */ /* 0x000fe20000000f00 */
[----:B------:R-:W-:Y:S02]  /*1040*/  HADD2.F32 R145, -RZ, R142.H0_H0 ;  /* 0x2000008eff917230 */ /* 0x000fe40000004100 */
[C---:B------:R-:W-:Y:S01]  /*1050*/  FADD.FTZ R106, -R109.reuse, R106 ;  /* 0x0000006a6d6a7221 */ /* 0x040fe20000010100 */
[----:B------:R-:W-:Y:S01]  /*1060*/  FADD.FTZ R144, -R109, R144 ;  /* 0x000000906d907221 */ /* 0x000fe20000010100 */
[----:B------:R-:W-:Y:S01]  /*1070*/  SHF.R.U32.HI R184, RZ, 0x10, R107 ;  /* 0x00000010ffb87819 */ /* 0x000fe2000001166b */
[----:B------:R-:W-:Y:S02]  /*1080*/  HADD2.F32 R142, -RZ, R185.H0_H0 ;  /* 0x200000b9ff8e7230 */ /* 0x000fe40000004100 */
[----:B-----5:R-:W-:Y:S01]  /*1090*/  FMUL.FTZ R139, R169, R138 ;  /* 0x0000008aa98b7220 */ /* 0x020fe20000410000 */
[----:B------:R-:W-:Y:S01]  /*10a0*/  SHF.R.U32.HI R186, RZ, 0x10, R141 ;  /* 0x00000010ffba7819 */ /* 0x000fe2000001168d */
[----:B------:R-:W-:-:S02]  /*10b0*/  HADD2.F32 R107, -RZ, R143.H0_H0 ;  /* 0x2000008fff6b7230 */ /* 0x000fc40000004100 */
        /* <DEDUP_REMOVED lines=26> */
.L_x_6581:
[----:B------:R-:W-:Y:S05]  /*1260*/  BSYNC B1 ;  /* 0x0000000000017941 */ /* 0x000fea0003800000 */
.L_x_6580:
        /* <DEDUP_REMOVED lines=18> */
[----:B------:R-:W-:Y:S02]  /*1390*/  HADD2.F32 R148, -RZ, R148.H0_H0 ;  /* 0x20000094ff947230 */ /* 0x000fe40000004100 */
[C---:B------:R-:W-:Y:S01]  /*13a0*/  FADD.FTZ R186, -R109.reuse, R186 ;  /* 0x000000ba6dba7221 */ /* 0x040fe20000010100 */
[----:B------:R-:W-:Y:S01]  /*13b0*/  SHF.R.U64 R152, R146, 0x10, R147 ;  /* 0x0000001092987819 */ /* 0x000fe20000001293 */
[----:B------:R-:W-:Y:S01]  /*13c0*/  HADD2.F32 R149, -RZ, R150.H0_H0 ;  /* 0x20000096ff957230 */ /* 0x000fe20000004100 */
[----:B------:R-:W-:Y:S01]  /*13d0*/  SHF.R.U32.HI R153, RZ, 0x10, R107 ;  /* 0x00000010ff997819 */ /* 0x000fe2000001166b */
[----:B------:R-:W-:Y:S01]  /*13e0*/  FADD.FTZ R146, -R109, R148 ;  /* 0x000000946d927221 */ /* 0x000fe20000010100 */
[----:B------:R-:W-:Y:S02]  /*13f0*/  MOV R151, R147 ;  /* 0x0000009300977202 */ /* 0x000fe40000000f00 */
[----:B------:R-:W-:Y:S01]  /*1400*/  SHF.R.U32.HI R184, RZ, 0x10, R147 ;  /* 0x00000010ffb87819 */ /* 0x000fe20000011693 */
[----:B-----5:R-:W-:Y:S01]  /*1410*/  FMUL.FTZ R147, R169, R186 ;  /* 0x000000baa9937220 */ /* 0x020fe20000410000 */
[----:B------:R-:W-:Y:S01]  /*1420*/  FADD.FTZ R188, -R109, R188 ;  /* 0x000000bc6dbc7221 */ /* 0x000fe20000010100 */
[----:B------:R-:W-:-:S02]  /*1430*/  HADD2.F32 R150, -RZ, R152.H0_H0 ;  /* 0x20000098ff967230 */ /* 0x000fc40000004100 */
[----:B------:R-:W-:Y:S01]  /*1440*/  FADD.FTZ R32, R32, R149 ;  /* 0x0000009520207221 */ /* 0x000fe20000010000 */
[----:B------:R-:W-:Y:S02]  /*1450*/  HADD2.F32 R106, -RZ, R153.H0_H0 ;  /* 0x20000099ff6a7230 */ /* 0x000fe40000004100 */
[----:B------:R-:W-:Y:S01]  /*1460*/  FMUL.FTZ R146, R169, R146 ;  /* 0x00000092a9927220 */ /* 0x000fe20000410000 */
[----:B------:R-:W-:Y:S02]  /*1470*/  HADD2.F32 R107, -RZ, R151.H0_H0 ;  /* 0x20000097ff6b7230 */ /* 0x000fe40000004100 */
[-C--:B------:R-:W-:Y:S01]  /*1480*/  FFMA.FTZ R52, R147, R149.reuse, R52 ;  /* 0x0000009593347223 */ /* 0x080fe20000010034 */
[----:B------:R-:W-:Y:S01]  /*1490*/  FMUL.FTZ R148, R84, R149 ;  /* 0x0000009554947220 */ /* 0x000fe20000410000 */
        /* <DEDUP_REMOVED lines=21> */
.L_x_6583:
[----:B------:R-:W-:Y:S05]  /*15f0*/  BSYNC B1 ;  /* 0x0000000000017941 */ /* 0x000fea0003800000 */
.L_x_6582:
        /* <DEDUP_REMOVED lines=56> */
.L_x_6585:
[----:B------:R-:W-:Y:S05]  /*1980*/  BSYNC B1 ;  /* 0x0000000000017941 */ /* 0x000fea0003800000 */
.L_x_6584:
        /* <DEDUP_REMOVED lines=14> */
[----:B------:R-:W-:Y:S02]  /*1a70*/  HADD2.F32 R164, -RZ, R164.H0_H0 ;  /* 0x200000a4ffa47230 */ /* 0x000fe40000004100 */
[----:B------:R-:W-:Y:S02]  /*1a80*/  HADD2.F32 R166, -RZ, R163.H0_H0 ;  /* 0x200000a3ffa67230 */ /* 0x000fe40000004100 */
[C---:B------:R-:W-:Y:S01]  /*1a90*/  FADD.FTZ R110, -R109.reuse, R110 ;  /* 0x0000006e6d6e7221 */ /* 0x040fe20000010100 */
[----:B------:R-:W-:Y:S01]  /*1aa0*/  FADD.FTZ R162, -R109, R164 ;  /* 0x000000a46da27221 */ /* 0x000fe20000010100 */
[----:B--2---:R-:W-:Y:S02]  /*1ab0*/  MOV R106, R104 ;  /* 0x00000068006a7202 */ /* 0x004fe40000000f00 */
[----:B------:R-:W-:Y:S02]  /*1ac0*/  SHF.R.U64 R167, R104, 0x10, R105 ;  /* 0x0000001068a77819 */ /* 0x000fe40000001269 */
[----:B------:R-:W-:-:S02]  /*1ad0*/  MOV R107, R105 ;  /* 0x00000069006b7202 */ /* 0x000fc40000000f00 */
[----:B------:R-:W-:Y:S01]  /*1ae0*/  SHF.R.U32.HI R165, RZ, 0x10, R105 ;  /* 0x00000010ffa57819 */ /* 0x000fe20000011669 */
[----:B------:R-:W-:Y:S01]  /*1af0*/  HADD2.F32 R105, -RZ, R106.H0_H0 ;  /* 0x2000006aff697230 */ /* 0x000fe20000004100 */
[----:B------:R-:W-:Y:S01]  /*1b00*/  SHF.R.U32.HI R168, RZ, 0x10, R163 ;  /* 0x00000010ffa87819 */ /* 0x000fe200000116a3 */
[----:B------:R-:W-:Y:S02]  /*1b10*/  HADD2.F32 R104, -RZ, R167.H0_H0 ;  /* 0x200000a7ff687230 */ /* 0x000fe40000004100 */
[----:B------:R-:W-:Y:S01]  /*1b20*/  FADD.FTZ R166, -R109, R166 ;  /* 0x000000a66da67221 */ /* 0x000fe20000010100 */
[C---:B-----5:R-:W-:Y:S01]  /*1b30*/  FMUL.FTZ R162, R169.reuse, R162 ;  /* 0x000000a2a9a27220 */ /* 0x060fe20000410000 */
[----:B------:R-:W-:Y:S01]  /*1b40*/  FMUL.FTZ R163, R169, R110 ;  /* 0x0000006ea9a37220 */ /* 0x000fe20000410000 */
[----:B------:R-:W-:Y:S01]  /*1b50*/  FMUL.FTZ R164, R68, R105 ;  /* 0x0000006944a47220 */ /* 0x000fe20000410000 */
[----:B------:R-:W-:Y:S02]  /*1b60*/  HADD2.F32 R107, -RZ, R107.H0_H0 ;  /* 0x2000006bff6b7230 */ /* 0x000fe40000004100 */
[----:B------:R-:W-:Y:S01]  /*1b70*/  FADD.FTZ R25, R25, R104 ;  /* 0x0000006819197221 */ /* 0x000fe20000010000 */
[----:B------:R-:W-:-:S02]  /*1b80*/  HADD2.F32 R106, -RZ, R165.H0_H0 ;  /* 0x200000a5ff6a7230 */ /* 0x000fc40000004100 */
[-C--:B------:R-:W-:Y:S01]  /*1b90*/  FFMA.FTZ R45, R162, R104.reuse, R45 ;  /* 0x00000068a22d7223 */ /* 0x080fe2000001002d */
[----:B------:R-:W-:Y:S01]  /*1ba0*/  FMUL.FTZ R165, R69, R104 ;  /* 0x0000006845a57220 */ /* 0x000fe20000410000 */
[----:B------:R-:W-:Y:S01]  /*1bb0*/  FMUL.FTZ R167, R169, R166 ;  /* 0x000000a6a9a77220 */ /* 0x000fe20000410000 */
[----:B------:R-:W-:Y:S02]  /*1bc0*/  HADD2.F32 R168, -RZ, R168.H0_H0 ;  /* 0x200000a8ffa87230 */ /* 0x000fe40000004100 */
        /* <DEDUP_REMOVED lines=18> */
.L_x_6577:
[----:B------:R-:W-:Y:S05]  /*1cf0*/  BSYNC B0 ;  /* 0x0000000000007941 */ /* 0x000fea0003800000 */
.L_x_6563:
        /* <DEDUP_REMOVED lines=26> */
.L_x_6699:
        /* <DEDUP_REMOVED lines=41> */
[--C-:B------:R-:W-:Y:S02]  /*2130*/  SHF.R.U32.HI R106, RZ, 0x10, R105.reuse ;  /* 0x00000010ff6a7819 */ /* 0x100fe40000011669 */
[----:B------:R-:W-:Y:S02]  /*2140*/  PRMT R134, R104, 0x5410, R105 ;  /* 0x0000541068867816 */ /* 0x000fe40000000069 */
[----:B------:R-:W-:-:S07]  /*2150*/  PRMT R135, R135, 0x5410, R106 ;  /* 0x0000541087877816 */ /* 0x000fce000000006a */
.L_x_6590:
[----:B------:R-:W-:Y:S05]  /*2160*/  BSYNC B1 ;  /* 0x0000000000017941 */ /* 0x000fea0003800000 */
.L_x_6589:
        /* <DEDUP_REMOVED lines=9> */
.L_x_6592:
        /* <DEDUP_REMOVED lines=10> */
.L_x_6593:
[----:B------:R-:W-:Y:S05]  /*22a0*/  BSYNC B1 ;  /* 0x0000000000017941 */ /* 0x000fea0003800000 */
.L_x_6591:
[----:B------:R-:W1:Y:S01]  /*22b0*/  @P3 LDC R105, c[0x0][0x29c] ;  /* 0x0000a700ff693b82 */ /* 0x000e620000000800 */
[----:B------:R-:W-:Y:S01]  /*22c0*/  ISETP.NE.U32.AND P5, PT, RZ, UR10, PT ;  /* 0x0000000aff007c0c */ /* 0x000fe2000bfa5070 */
[----:B------:R-:W-:Y:S01]  /*22d0*/  @P3 HADD2.F32 R106, -RZ, R134.H0_H0 ;  /* 0x20000086ff6a3230 */ /* 0x000fe20000004100 */
[----:B------:R-:W-:Y:S02]  /*22e0*/  BSSY B1, `(.L_x_6594) ;  /* 0x0000017000017945 */ /* 0x000fe40003800000 */
[----:B------:R-:W-:Y:S01]  /*22f0*/  ISETP.NE.AND.EX P5, PT, RZ, UR11, PT, P5 ;  /* 0x0000000bff007c0c */ /* 0x000fe2000bfa5350 */
[----:B-1----:R-:W-:-:S12]  /*2300*/  @P3 FMUL.FTZ R105, R104, R105 ;  /* 0x0000006968693220 */ /* 0x002fd80000410000 */
        /* <DEDUP_REMOVED lines=12> */
.L_x_6595:
[----:B0-----:R-:W-:-:S04]  /*23d0*/  ISETP.NE.AND P6, PT, R180, RZ, PT ;  /* 0x000000ffb400720c */ /* 0x001fc80003fc5270 */
[----:B------:R-:W-:-:S05]  /*23e0*/  FSEL R105, R110, RZ, !P6 ;  /* 0x000000ff6e697208 */ /* 0x000fca0007000000 */
[----:B------:R-:W-:Y:S01]  /*23f0*/  FFMA.FTZ R104, R126, R109, R105 ;  /* 0x0000006d7e687223 */ /* 0x000fe20000010069 */
[----:B------:R-:W-:-:S03]  /*2400*/  @P4 SHF.R.U64 R105, R120, 0x10, R121 ;  /* 0x0000001078694819 */ /* 0x000fc60000001279 */
[----:B------:R-:W-:Y:S02]  /*2410*/  FADD.FTZ R104, R131, -R104 ;  /* 0x8000006883687221 */ /* 0x000fe40000010000 */
[----:B------:R-:W-:Y:S02]  /*2420*/  @P4 HADD2.F32 R105, -RZ, R105.H0_H0 ;  /* 0x20000069ff694230 */ /* 0x000fe40000004100 */
[----:B------:R-:W-:-:S04]  /*2430*/  FMUL.FTZ R104, R169, R104 ;  /* 0x00000068a9687220 */ /* 0x000fc80000410000 */
[----:B------:R-:W-:-:S07]  /*2440*/  @P4 FADD.FTZ R104, R104, R105 ;  /* 0x0000006968684221 */ /* 0x000fce0000010000 */
.L_x_6596:
[----:B------:R-:W-:Y:S05]  /*2450*/  BSYNC B1 ;  /* 0x0000000000017941 */ /* 0x000fea0003800000 */
.L_x_6594:
[----:B------:R-:W1:Y:S01]  /*2460*/  @P3 LDC R105, c[0x0][0x29c] ;  /* 0x0000a700ff693b82 */ /* 0x000e620000000800 */
[----:B------:R-:W-:Y:S01]  /*2470*/  @P5 F2FP.F16.F32.PACK_AB R107, RZ, R104 ;  /* 0x00000068ff6b523e */ /* 0x000fe200000000ff */
[----:B------:R-:W-:Y:S03]  /*2480*/  BSSY B1, `(.L_x_6597) ;  /* 0x0000014000017945 */ /* 0x000fe60003800000 */
[----:B------:R-:W-:Y:S01]  /*2490*/  @P5 PRMT R181, R107, 0x7610, R181 ;  /* 0x000076106bb55816 */ /* 0x000fe200000000b5 */
[----:B-1----:R-:W-:Y:S01]  /*24a0*/  @P3 FMUL.FTZ R106, R104, R105 ;  /* 0x00000069686a3220 */ /* 0x002fe20000410000 */
        /* <DEDUP_REMOVED lines=10> */
.L_x_6598:
[----:B0-----:R-:W-:-:S04]  /*2550*/  ISETP.NE.AND P6, PT, R180, RZ, PT ;  /* 0x000000ffb400720c */ /* 0x001fc80003fc5270 */
[----:B------:R-:W-:-:S05]  /*2560*/  FSEL R104, R110, RZ, !P6 ;  /* 0x000000ff6e687208 */ /* 0x000fca0007000000 */
[----:B------:R-:W-:-:S04]  /*2570*/  FFMA.FTZ R105, R129, R109, R104 ;  /* 0x0000006d81697223 */ /* 0x000fc80000010068 */
[----:B------:R-:W-:Y:S01]  /*2580*/  FADD.FTZ R104, R130, -R105 ;  /* 0x8000006982687221 */ /* 0x000fe20000010000 */
[----:B------:R-:W-:-:S03]  /*2590*/  @P4 HADD2.F32 R105, -RZ, R121.H0_H0 ;  /* 0x20000079ff694230 */ /* 0x000fc60000004100 */
[----:B------:R-:W-:-:S04]  /*25a0*/  FMUL.FTZ R104, R169, R104 ;  /* 0x00000068a9687220 */ /* 0x000fc80000410000 */
[----:B------:R-:W-:-:S07]  /*25b0*/  @P4 FADD.FTZ R104, R104, R105 ;  /* 0x0000006968684221 */ /* 0x000fce0000010000 */
.L_x_6599:
[----:B------:R-:W-:Y:S05]  /*25c0*/  BSYNC B1 ;  /* 0x0000000000017941 */ /* 0x000fea0003800000 */
.L_x_6597:
[----:B------:R-:W1:Y:S01]  /*25d0*/  @P3 LDC R105, c[0x0][0x29c] ;  /* 0x0000a700ff693b82 */ /* 0x000e620000000800 */
[----:B------:R-:W-:Y:S01]  /*25e0*/  @P5 F2FP.F16.F32.PACK_AB R107, RZ, R104 ;  /* 0x00000068ff6b523e */ /* 0x000fe200000000ff */
[----:B------:R-:W-:Y:S03]  /*25f0*/  BSSY B1, `(.L_x_6600) ;  /* 0x0000016000017945 */ /* 0x000fe60003800000 */
[----:B------:R-:W-:Y:S01]  /*2600*/  @P5 PRMT R122, R107, 0x7610, R122 ;  /* 0x000076106b7a5816 */ /* 0x000fe2000000007a */
[----:B-1----:R-:W-:Y:S01]  /*2610*/  @P3 FMUL.FTZ R105, R104, R105 ;  /* 0x0000006968693220 */ /* 0x002fe20000410000 */
        /* <DEDUP_REMOVED lines=11> */
.L_x_6601:
[----:B0-----:R-:W-:-:S04]  /*26d0*/  ISETP.NE.AND P6, PT, R180, RZ, PT ;  /* 0x000000ffb400720c */ /* 0x001fc80003fc5270 */
[----:B------:R-:W-:-:S05]  /*26e0*/  FSEL R105, R110, RZ, !P6 ;  /* 0x000000ff6e697208 */ /* 0x000fca0007000000 */
[----:B------:R-:W-:Y:S01]  /*26f0*/  FFMA.FTZ R104, R132, R109, R105 ;  /* 0x0000006d84687223 */ /* 0x000fe20000010069 */
[----:B------:R-:W-:-:S03]  /*2700*/  @P4 SHF.R.U32.HI R105, RZ, 0x10, R121 ;  /* 0x00000010ff694819 */ /* 0x000fc60000011679 */
[----:B------:R-:W-:Y:S02]  /*2710*/  FADD.FTZ R104, R133, -R104 ;  /* 0x8000006885687221 */ /* 0x000fe40000010000 */
[----:B------:R-:W-:Y:S02]  /*2720*/  @P4 HADD2.F32 R105, -RZ, R105.H0_H0 ;  /* 0x20000069ff694230 */ /* 0x000fe40000004100 */
[----:B------:R-:W-:-:S04]  /*2730*/  FMUL.FTZ R104, R169, R104 ;  /* 0x00000068a9687220 */ /* 0x000fc80000410000 */
[----:B------:R-:W-:-:S07]  /*2740*/  @P4 FADD.FTZ R104, R104, R105 ;  /* 0x0000006968684221 */ /* 0x000fce0000010000 */
.L_x_6602:
[----:B------:R-:W-:Y:S05]  /*2750*/  BSYNC B1 ;  /* 0x0000000000017941 */ /* 0x000fea0003800000 */
.L_x_6600:
[----:B------:R-:W1:Y:S01]  /*2760*/  @P3 LDC R105, c[0x0][0x29c] ;  /* 0x0000a700ff693b82 */ /* 0x000e620000000800 */
[----:B------:R-:W-:Y:S01]  /*2770*/  IADD3 R171, R171, 0x80, RZ ;  /* 0x00000080abab7810 */ /* 0x000fe20007ffe0ff */
[----:B-1----:R-:W-:Y:S01]  /*2780*/  @P3 FMUL.FTZ R172, R104, R105 ;  /* 0x0000006968ac3220 */ /* 0x002fe20000410000 */
[----:B------:R-:W-:-:S03]  /*2790*/  @P5 F2FP.F16.F32.PACK_AB R104, RZ, R104 ;  /* 0x00000068ff68523e */ /* 0x000fc600000000ff */
[----:B------:R-:W-:Y:S01]  /*27a0*/  @P3 FMUL.FTZ R105, R99, R172 ;  /* 0x000000ac63693220 */ /* 0x000fe20000410000 */
[----:B------:R-:W-:-:S04]  /*27b0*/  @P5 PRMT R125, R104, 0x7610, R125 ;  /* 0x00007610687d5816 */ /* 0x000fc8000000007d */
[----:B------:R-:W-:Y:S01]  /*27c0*/  @P3 F2FP.F16.F32.PACK_AB R174, RZ, R105 ;  /* 0x00000069ffae323e */ /* 0x000fe200000000ff */
        /* <DEDUP_REMOVED lines=9> */
.L_x_6603:
[----:B------:R-:W-:Y:S01]  /*2860*/  BSSY B1, `(.L_x_6604) ;  /* 0x000000c000017945 */ /* 0x000fe20003800000 */
[----:B------:R-:W-:Y:S01]  /*2870*/  @P3 HADD2.F32 R111, -RZ, R135.H1_H1 ;  /* 0x30000087ff6f3230 */ /* 0x000fe20000004100 */
[----:B------:R-:W-:Y:S02]  /*2880*/  @P3 PRMT R127, R174, 0x7610, R127 ;  /* 0x00007610ae7f3816 */ /* 0x000fe4000000007f */
        /* <DEDUP_REMOVED lines=9> */
.L_x_6605:
[----:B------:R-:W-:Y:S05]  /*2920*/  BSYNC B1 ;  /* 0x0000000000017941 */ /* 0x000fea0003800000 */
.L_x_6604:
[----:B------:R-:W-:Y:S01]  /*2930*/  @P3 FFMA.FTZ R23, R172, R111, R23 ;  /* 0x0000006fac173223 */ /* 0x000fe20000010017 */
[----:B------:R-:W-:-:S07]  /*2940*/  IADD3 R108, R108, 0x80, RZ ;  /* 0x000000806c6c7810 */ /* 0x000fce0007ffe0ff */
.L_x_6588:
[----:B------:R-:W-:Y:S05]  /*2950*/  BSYNC B0 ;  /* 0x0000000000007941 */ /* 0x000fea0003800000 */
.L_x_6587:
        /* <DEDUP_REMOVED lines=11> */
[--C-:B------:R-:W-:Y:S02]  /*2a10*/  SHF.R.U32.HI R106, RZ, 0x10, R105.reuse ;  /* 0x00000010ff6a7819 */ /* 0x100fe40000011669 */
[----:B------:R-:W-:Y:S02]  /*2a20*/  PRMT R134, R104, 0x5410, R105 ;  /* 0x0000541068867816 */ /* 0x000fe40000000069 */
[----:B------:R-:W-:-:S07]  /*2a30*/  PRMT R135, R135, 0x5410, R106 ;  /* 0x0000541087877816 */ /* 0x000fce000000006a */
.L_x_6609:
[----:B------:R-:W-:Y:S05]  /*2a40*/  BSYNC B1 ;  /* 0x0000000000017941 */ /* 0x000fea0003800000 */
.L_x_6608:
[----:B------:R-:W-:Y:S04]  /*2a50*/  BSSY B1, `(.L_x_6610) ;  /* 0x0000011000017945 */ /* 0x000fe80003800000 */
[----:B------:R-:W-:Y:S05]  /*2a60*/  @P2 BRA `(.L_x_6611) ;  /* 0x00000000001c2947 */ /* 0x000fea0003800000 */
[----:B------:R-:W-:Y:S01]  /*2a70*/  UISETP.NE.U32.AND UP0, UPT, UR14, URZ, UPT ;  /* 0x0000003f0e00728c */ /* 0x000fe2000bf05070 */
[----:B-12---:R-:W-:-:S03]  /*2a80*/  MOV R104, RZ ;  /* 0x000000ff00687202 */ /* 0x006fc60000000f00 */
[----:B------:R-:W-:-:S06]  /*2a90*/  UISETP.NE.AND.EX UP0, UPT, UR15, URZ, UPT, UP0 ;  /* 0x0000003f0f00728c */ /* 0x000fcc000bf05300 */
[----:B------:R-:W-:-:S13]  /*2aa0*/  PLOP3.LUT P4, PT, PT, PT, UP0, 0x80, 0x0 ;  /* 0x000000000000781c */ /* 0x000fda0003f8f008 */
[----:B------:R-:W-:Y:S05]  /*2ab0*/  @!P4 BRA `(.L_x_6612) ;  /* 0x000000000028c947 */ /* 0x000fea0003800000 */
[----:B------:R-:W-:Y:S01]  /*2ac0*/  HADD2.F32 R104, -RZ, R118.H0_H0 ;  /* 0x20000076ff687230 */ /* 0x000fe20000004100 */
[----:B------:R-:W-:Y:S06]  /*2ad0*/  BRA `(.L_x_6612) ;  /* 0x0000000000207947 */ /* 0x000fec0003800000 */
.L_x_6611:
[----:B------:R-:W-:Y:S01]  /*2ae0*/  UISETP.NE.U32.AND UP0, UPT, UR14, URZ, UPT ;  /* 0x0000003f0e00728c */ /* 0x000fe2000bf05070 */
[----:B-12---:R-:W-:-:S03]  /*2af0*/  FFMA.FTZ R105, R139, R109, R172 ;  /* 0x0000006d8b697223 */ /* 0x006fc600000100ac */
[----:B------:R-:W-:Y:S01]  /*2b00*/  UISETP.NE.AND.EX UP0, UPT, UR15, URZ, UPT, UP0 ;  /* 0x0000003f0f00728c */ /* 0x000fe2000bf05300 */
[----:B------:R-:W-:-:S04]  /*2b10*/  FADD.FTZ R104, R140, -R105 ;  /* 0x800000698c687221 */ /* 0x000fc80000010000 */
[----:B------:R-:W-:Y:S01]  /*2b20*/  FMUL.FTZ R104, R169, R104 ;  /* 0x00000068a9687220 */ /* 0x000fe20000410000 */
[----:B------:R-:W-:-:S13]  /*2b30*/  PLOP3.LUT P4, PT, PT, PT, UP0, 0x80, 0x0 ;  /* 0x000000000000781c */ /* 0x000fda0003f8f008 */
[----:B------:R-:W-:-:S05]  /*2b40*/  @P4 HADD2.F32 R105, -RZ, R118.H0_H0 ;  /* 0x20000076ff694230 */ /* 0x000fca0000004100 */
[----:B------:R-:W-:-:S07]  /*2b50*/  @P4 FADD.FTZ R104, R104, R105 ;  /* 0x0000006968684221 */ /* 0x000fce0000010000 */
.L_x_6612:
[----:B------:R-:W-:Y:S05]  /*2b60*/  BSYNC B1 ;  /* 0x0000000000017941 */ /* 0x000fea0003800000 */
.L_x_6610:
        /* <DEDUP_REMOVED lines=18> */
.L_x_6614:
[----:B------:R-:W-:Y:S01]  /*2c90*/  FFMA.FTZ R104, R138, R109, R172 ;  /* 0x0000006d8a687223 */ /* 0x000fe200000100ac */
[----:B------:R-:W-:-:S03]  /*2ca0*/  @P4 SHF.R.U64 R105, R118, 0x10, R119 ;  /* 0x0000001076694819 */ /* 0x000fc60000001277 */
[----:B------:R-:W-:Y:S02]  /*2cb0*/  FADD.FTZ R104, R143, -R104 ;  /* 0x800000688f687221 */ /* 0x000fe40000010000 */
[----:B------:R-:W-:Y:S02]  /*2cc0*/  @P4 HADD2.F32 R105, -RZ, R105.H0_H0 ;  /* 0x20000069ff694230 */ /* 0x000fe40000004100 */
[----:B------:R-:W-:-:S04]  /*2cd0*/  FMUL.FTZ R104, R169, R104 ;  /* 0x00000068a9687220 */ /* 0x000fc80000410000 */
[----:B------:R-:W-:-:S07]  /*2ce0*/  @P4 FADD.FTZ R104, R104, R105 ;  /* 0x0000006968684221 */ /* 0x000fce0000010000 */
.L_x_6615:
[----:B------:R-:W-:Y:S05]  /*2cf0*/  BSYNC B1 ;  /* 0x0000000000017941 */ /* 0x000fea0003800000 */
.L_x_6613:
        /* <DEDUP_REMOVED lines=15> */
.L_x_6617:
[----:B------:R-:W-:-:S04]  /*2df0*/  FFMA.FTZ R105, R141, R109, R172 ;  /* 0x0000006d8d697223 */ /* 0x000fc800000100ac */
[----:B------:R-:W-:Y:S01]  /*2e00*/  FADD.FTZ R104, R142, -R105 ;  /* 0x800000698e687221 */ /* 0x000fe20000010000 */
[----:B------:R-:W-:-:S03]  /*2e10*/  @P4 HADD2.F32 R105, -RZ, R119.H0_H0 ;  /* 0x20000077ff694230 */ /* 0x000fc60000004100 */
[----:B------:R-:W-:-:S04]  /*2e20*/  FMUL.FTZ R104, R169, R104 ;  /* 0x00000068a9687220 */ /* 0x000fc80000410000 */
[----:B------:R-:W-:-:S07]  /*2e30*/  @P4 FADD.FTZ R104, R104, R105 ;  /* 0x0000006968684221 */ /* 0x000fce0000010000 */
.L_x_6618:
[----:B------:R-:W-:Y:S05]  /*2e40*/  BSYNC B1 ;  /* 0x0000000000017941 */ /* 0x000fea0003800000 */
.L_x_6616:
        /* <DEDUP_REMOVED lines=16> */
.L_x_6620:
[----:B------:R-:W-:Y:S01]  /*2f50*/  FFMA.FTZ R104, R144, R109, R172 ;  /* 0x0000006d90687223 */ /* 0x000fe200000100ac */
[----:B------:R-:W-:-:S03]  /*2f60*/  @P4 SHF.R.U32.HI R105, RZ, 0x10, R119 ;  /* 0x00000010ff694819 */ /* 0x000fc60000011677 */
[----:B------:R-:W-:Y:S02]  /*2f70*/  FADD.FTZ R104, R145, -R104 ;  /* 0x8000006891687221 */ /* 0x000fe40000010000 */
[----:B------:R-:W-:Y:S02]  /*2f80*/  @P4 HADD2.F32 R105, -RZ, R105.H0_H0 ;  /* 0x20000069ff694230 */ /* 0x000fe40000004100 */
[----:B------:R-:W-:-:S04]  /*2f90*/  FMUL.FTZ R104, R169, R104 ;  /* 0x00000068a9687220 */ /* 0x000fc80000410000 */
[----:B------:R-:W-:-:S07]  /*2fa0*/  @P4 FADD.FTZ R104, R104, R105 ;  /* 0x0000006968684221 */ /* 0x000fce0000010000 */
.L_x_6621:
[----:B------:R-:W-:Y:S05]  /*2fb0*/  BSYNC B1 ;  /* 0x0000000000017941 */ /* 0x000fea0003800000 */
.L_x_6619:
        /* <DEDUP_REMOVED lines=17> */
.L_x_6622:
        /* <DEDUP_REMOVED lines=11> */
.L_x_6624:
[----:B------:R-:W-:Y:S05]  /*3180*/  BSYNC B1 ;  /* 0x0000000000017941 */ /* 0x000fea0003800000 */
.L_x_6623:
[----:B------:R-:W-:Y:S02]  /*3190*/  IADD3 R171, R171, 0x80, RZ ;  /* 0x00000080abab7810 */ /* 0x000fe40007ffe0ff */
[----:B------:R-:W-:-:S07]  /*31a0*/  IADD3 R108, R108, 0x80, RZ ;  /* 0x000000806c6c7810 */ /* 0x000fce0007ffe0ff */
.L_x_6607:
[----:B------:R-:W-:Y:S05]  /*31b0*/  BSYNC B0 ;  /* 0x0000000000007941 */ /* 0x000fea0003800000 */
.L_x_6606:
        /* <DEDUP_REMOVED lines=13> */
.L_x_6628:
[----:B------:R-:W-:Y:S05]  /*3290*/  BSYNC B1 ;  /* 0x0000000000017941 */ /* 0x000fea0003800000 */
.L_x_6627:
        /* <DEDUP_REMOVED lines=9> */
.L_x_6630:
        /* <DEDUP_REMOVED lines=8> */
.L_x_6631:
[----:B------:R-:W-:Y:S05]  /*33b0*/  BSYNC B1 ;  /* 0x0000000000017941 */ /* 0x000fea0003800000 */
.L_x_6629:
        /* <DEDUP_REMOVED lines=18> */
.L_x_6633:
[----:B------:R-:W-:Y:S01]  /*34e0*/  FFMA.FTZ R104, R146, R109, R172 ;  /* 0x0000006d92687223 */ /* 0x000fe200000100ac */
[----:B------:R-:W-:-:S03]  /*34f0*/  @P4 SHF.R.U64 R105, R116, 0x10, R117 ;  /* 0x0000001074694819 */ /* 0x000fc60000001275 */
[----:B------:R-:W-:Y:S02]  /*3500*/  FADD.FTZ R104, R151, -R104 ;  /* 0x8000006897687221 */ /* 0x000fe40000010000 */
[----:B------:R-:W-:Y:S02]  /*3510*/  @P4 HADD2.F32 R105, -RZ, R105.H0_H0 ;  /* 0x20000069ff694230 */ /* 0x000fe40000004100 */
[----:B------:R-:W-:-:S04]  /*3520*/  FMUL.FTZ R104, R169, R104 ;  /* 0x00000068a9687220 */ /* 0x000fc80000410000 */
[----:B------:R-:W-:-:S07]  /*3530*/  @P4 FADD.FTZ R104, R104, R105 ;  /* 0x0000006968684221 */ /* 0x000fce0000010000 */
.L_x_6634:
[----:B------:R-:W-:Y:S05]  /*3540*/  BSYNC B1 ;  /* 0x0000000000017941 */ /* 0x000fea0003800000 */
.L_x_6632:
        /* <DEDUP_REMOVED lines=15> */
.L_x_6636:
[----:B------:R-:W-:-:S04]  /*3640*/  FFMA.FTZ R105, R149, R109, R172 ;  /* 0x0000006d95697223 */ /* 0x000fc800000100ac */
[----:B------:R-:W-:Y:S01]  /*3650*/  FADD.FTZ R104, R150, -R105 ;  /* 0x8000006996687221 */ /* 0x000fe20000010000 */
[----:B------:R-:W-:-:S03]  /*3660*/  @P4 HADD2.F32 R105, -RZ, R117.H0_H0 ;  /* 0x20000075ff694230 */ /* 0x000fc60000004100 */
[----:B------:R-:W-:-:S04]  /*3670*/  FMUL.FTZ R104, R169, R104 ;  /* 0x00000068a9687220 */ /* 0x000fc80000410000 */
[----:B------:R-:W-:-:S07]  /*3680*/  @P4 FADD.FTZ R104, R104, R105 ;  /* 0x0000006968684221 */ /* 0x000fce0000010000 */
.L_x_6637:
[----:B------:R-:W-:Y:S05]  /*3690*/  BSYNC B1 ;  /* 0x0000000000017941 */ /* 0x000fea0003800000 */
.L_x_6635:
        /* <DEDUP_REMOVED lines=16> */
.L_x_6639:
[----:B------:R-:W-:Y:S01]  /*37a0*/  FFMA.FTZ R104, R152, R109, R172 ;  /* 0x0000006d98687223 */ /* 0x000fe200000100ac */
[----:B------:R-:W-:-:S03]  /*37b0*/  @P4 SHF.R.U32.HI R105, RZ, 0x10, R117 ;  /* 0x00000010ff694819 */ /* 0x000fc60000011675 */
[----:B------:R-:W-:Y:S02]  /*37c0*/  FADD.FTZ R104, R153, -R104 ;  /* 0x8000006899687221 */ /* 0x000fe40000010000 */
[----:B------:R-:W-:Y:S02]  /*37d0*/  @P4 HADD2.F32 R105, -RZ, R105.H0_H0 ;  /* 0x20000069ff694230 */ /* 0x000fe40000004100 */
[----:B------:R-:W-:-:S04]  /*37e0*/  FMUL.FTZ R104, R169, R104 ;  /* 0x00000068a9687220 */ /* 0x000fc80000410000 */
[----:B------:R-:W-:-:S07]  /*37f0*/  @P4 FADD.FTZ R104, R104, R105 ;  /* 0x0000006968684221 */ /* 0x000fce0000010000 */
.L_x_6640:
[----:B------:R-:W-:Y:S05]  /*3800*/  BSYNC B1 ;  /* 0x0000000000017941 */ /* 0x000fea0003800000 */
.L_x_6638:
        /* <DEDUP_REMOVED lines=17> */
.L_x_6641:
        /* <DEDUP_REMOVED lines=11> */
.L_x_6643:
[----:B------:R-:W-:Y:S05]  /*39d0*/  BSYNC B1 ;  /* 0x0000000000017941 */ /* 0x000fea0003800000 */
.L_x_6642:
[----:B------:R-:W-:Y:S02]  /*39e0*/  IADD3 R171, R171, 0x80, RZ ;  /* 0x00000080abab7810 */ /* 0x000fe40007ffe0ff */
[----:B------:R-:W-:-:S07]  /*39f0*/  IADD3 R108, R108, 0x80, RZ ;  /* 0x000000806c6c7810 */ /* 0x000fce0007ffe0ff */
.L_x_6626:
[----:B------:R-:W-:Y:S05]  /*3a00*/  BSYNC B0 ;  /* 0x0000000000007941 */ /* 0x000fea0003800000 */
.L_x_6625:
        /* <DEDUP_REMOVED lines=13> */
.L_x_6647:
[----:B------:R-:W-:Y:S05]  /*3ae0*/  BSYNC B1 ;  /* 0x0000000000017941 */ /* 0x000fea0003800000 */
.L_x_6646:
        /* <DEDUP_REMOVED lines=9> */
.L_x_6649:
        /* <DEDUP_REMOVED lines=8> */
.L_x_6650:
[----:B------:R-:W-:Y:S05]  /*3c00*/  BSYNC B1 ;  /* 0x0000000000017941 */ /* 0x000fea0003800000 */
.L_x_6648:
        /* <DEDUP_REMOVED lines=18> */
.L_x_6652:
[----:B------:R-:W-:Y:S01]  /*3d30*/  FFMA.FTZ R104, R154, R109, R172 ;  /* 0x0000006d9a687223 */ /* 0x000fe200000100ac */
[----:B------:R-:W-:-:S03]  /*3d40*/  @P4 SHF.R.U64 R105, R114, 0x10, R115 ;  /* 0x0000001072694819 */ /* 0x000fc60000001273 */
[----:B------:R-:W-:Y:S02]  /*3d50*/  FADD.FTZ R104, R159, -R104 ;  /* 0x800000689f687221 */ /* 0x000fe40000010000 */
[----:B------:R-:W-:Y:S02]  /*3d60*/  @P4 HADD2.F32 R105, -RZ, R105.H0_H0 ;  /* 0x20000069ff694230 */ /* 0x000fe40000004100 */
[----:B------:R-:W-:-:S04]  /*3d70*/  FMUL.FTZ R104, R169, R104 ;  /* 0x00000068a9687220 */ /* 0x000fc80000410000 */
[----:B------:R-:W-:-:S07]  /*3d80*/  @P4 FADD.FTZ R104, R104, R105 ;  /* 0x0000006968684221 */ /* 0x000fce0000010000 */
.L_x_6653:
[----:B------:R-:W-:Y:S05]  /*3d90*/  BSYNC B1 ;  /* 0x0000000000017941 */ /* 0x000fea0003800000 */
.L_x_6651:
        /* <DEDUP_REMOVED lines=15> */
.L_x_6655:
[----:B------:R-:W-:-:S04]  /*3e90*/  FFMA.FTZ R105, R157, R109, R172 ;  /* 0x0000006d9d697223 */ /* 0x000fc800000100ac */
[----:B------:R-:W-:Y:S01]  /*3ea0*/  FADD.FTZ R104, R158, -R105 ;  /* 0x800000699e687221 */ /* 0x000fe20000010000 */
[----:B------:R-:W-:-:S03]  /*3eb0*/  @P4 HADD2.F32 R105, -RZ, R115.H0_H0 ;  /* 0x20000073ff694230 */ /* 0x000fc60000004100 */
[----:B------:R-:W-:-:S04]  /*3ec0*/  FMUL.FTZ R104, R169, R104 ;  /* 0x00000068a9687220 */ /* 0x000fc80000410000 */
[----:B------:R-:W-:-:S07]  /*3ed0*/  @P4 FADD.FTZ R104, R104, R105 ;  /* 0x0000006968684221 */ /* 0x000fce0000010000 */
.L_x_6656:
[----:B------:R-:W-:Y:S05]  /*3ee0*/  BSYNC B1 ;  /* 0x0000000000017941 */ /* 0x000fea0003800000 */
.L_x_6654:
        /* <DEDUP_REMOVED lines=16> */
.L_x_6658:
[----:B------:R-:W-:Y:S01]  /*3ff0*/  FFMA.FTZ R104, R160, R109, R172 ;  /* 0x0000006da0687223 */ /* 0x000fe200000100ac */
[----:B------:R-:W-:-:S03]  /*4000*/  @P4 SHF.R.U32.HI R105, RZ, 0x10, R115 ;  /* 0x00000010ff694819 */ /* 0x000fc60000011673 */
[----:B------:R-:W-:Y:S02]  /*4010*/  FADD.FTZ R104, R161, -R104 ;  /* 0x80000068a1687221 */ /* 0x000fe40000010000 */
[----:B------:R-:W-:Y:S02]  /*4020*/  @P4 HADD2.F32 R105, -RZ, R105.H0_H0 ;  /* 0x20000069ff694230 */ /* 0x000fe40000004100 */
[----:B------:R-:W-:-:S04]  /*4030*/  FMUL.FTZ R104, R169, R104 ;  /* 0x00000068a9687220 */ /* 0x000fc80000410000 */
[----:B------:R-:W-:-:S07]  /*4040*/  @P4 FADD.FTZ R104, R104, R105 ;  /* 0x0000006968684221 */ /* 0x000fce0000010000 */
.L_x_6659:
[----:B------:R-:W-:Y:S05]  /*4050*/  BSYNC B1 ;  /* 0x0000000000017941 */ /* 0x000fea0003800000 */
.L_x_6657:
        /* <DEDUP_REMOVED lines=17> */
.L_x_6660:
        /* <DEDUP_REMOVED lines=11> */
.L_x_6662:
[----:B------:R-:W-:Y:S05]  /*4220*/  BSYNC B1 ;  /* 0x0000000000017941 */ /* 0x000fea0003800000 */
.L_x_6661:
[----:B------:R-:W-:Y:S02]  /*4230*/  IADD3 R171, R171, 0x80, RZ ;  /* 0x00000080abab7810 */ /* 0x000fe40007ffe0ff */
[----:B------:R-:W-:-:S07]  /*4240*/  IADD3 R108, R108, 0x80, RZ ;  /* 0x000000806c6c7810 */ /* 0x000fce0007ffe0ff */
.L_x_6645:
[----:B------:R-:W-:Y:S05]  /*4250*/  BSYNC B0 ;  /* 0x0000000000007941 */ /* 0x000fea0003800000 */
.L_x_6644:
        /* <DEDUP_REMOVED lines=14> */
.L_x_6666:
[----:B------:R-:W-:Y:S05]  /*4340*/  BSYNC B1 ;  /* 0x0000000000017941 */ /* 0x000fea0003800000 */
.L_x_6665:
        /* <DEDUP_REMOVED lines=9> */
.L_x_6668:
        /* <DEDUP_REMOVED lines=8> */
.L_x_6669:
[----:B------:R-:W-:Y:S05]  /*4460*/  BSYNC B1 ;  /* 0x0000000000017941 */ /* 0x000fea0003800000 */
.L_x_6667:
        /* <DEDUP_REMOVED lines=18> */
.L_x_6671:
[----:B------:R-:W-:Y:S01]  /*4590*/  FFMA.FTZ R104, R162, R109, R110 ;  /* 0x0000006da2687223 */ /* 0x000fe2000001006e */
[----:B------:R-:W-:-:S03]  /*45a0*/  @P4 SHF.R.U64 R105, R112, 0x10, R113 ;  /* 0x0000001070694819 */ /* 0x000fc60000001271 */
[----:B------:R-:W-:Y:S02]  /*45b0*/  FADD.FTZ R104, R165, -R104 ;  /* 0x80000068a5687221 */ /* 0x000fe40000010000 */
[----:B------:R-:W-:Y:S02]  /*45c0*/  @P4 HADD2.F32 R105, -RZ, R105.H0_H0 ;  /* 0x20000069ff694230 */ /* 0x000fe40000004100 */
[----:B------:R-:W-:-:S04]  /*45d0*/  FMUL.FTZ R104, R169, R104 ;  /* 0x00000068a9687220 */ /* 0x000fc80000410000 */
[----:B------:R-:W-:-:S07]  /*45e0*/  @P4 FADD.FTZ R104, R104, R105 ;  /* 0x0000006968684221 */ /* 0x000fce0000010000 */
.L_x_6672:
[----:B------:R-:W-:Y:S05]  /*45f0*/  BSYNC B1 ;  /* 0x0000000000017941 */ /* 0x000fea0003800000 */
.L_x_6670:
        /* <DEDUP_REMOVED lines=15> */
.L_x_6674:
[----:B------:R-:W-:-:S04]  /*46f0*/  FFMA.FTZ R105, R167, R109, R110 ;  /* 0x0000006da7697223 */ /* 0x000fc8000001006e */
[----:B------:R-:W-:Y:S01]  /*4700*/  FADD.FTZ R104, R166, -R105 ;  /* 0x80000069a6687221 */ /* 0x000fe20000010000 */
[----:B------:R-:W-:-:S03]  /*4710*/  @P4 HADD2.F32 R105, -RZ, R113.H0_H0 ;  /* 0x20000071ff694230 */ /* 0x000fc60000004100 */
[----:B------:R-:W-:-:S04]  /*4720*/  FMUL.FTZ R104, R169, R104 ;  /* 0x00000068a9687220 */ /* 0x000fc80000410000 */
[----:B------:R-:W-:-:S07]  /*4730*/  @P4 FADD.FTZ R104, R104, R105 ;  /* 0x0000006968684221 */ /* 0x000fce0000010000 */
.L_x_6675:
[----:B------:R-:W-:Y:S05]  /*4740*/  BSYNC B1 ;  /* 0x0000000000017941 */ /* 0x000fea0003800000 */
.L_x_6673:
        /* <DEDUP_REMOVED lines=16> */
.L_x_6677:
[----:B------:R-:W-:Y:S01]  /*4850*/  FFMA.FTZ R109, R170, R109, R110 ;  /* 0x0000006daa6d7223 */ /* 0x000fe2000001006e */
[----:B------:R-:W-:-:S03]  /*4860*/  @P4 SHF.R.U32.HI R105, RZ, 0x10, R113 ;  /* 0x00000010ff694819 */ /* 0x000fc60000011671 */
[----:B------:R-:W-:Y:S02]  /*4870*/  FADD.FTZ R104, R168, -R109 ;  /* 0x8000006da8687221 */ /* 0x000fe40000010000 */
[----:B------:R-:W-:Y:S02]  /*4880*/  @P4 HADD2.F32 R105, -RZ, R105.H0_H0 ;  /* 0x20000069ff694230 */ /* 0x000fe40000004100 */
[----:B------:R-:W-:-:S04]  /*4890*/  FMUL.FTZ R104, R169, R104 ;  /* 0x00000068a9687220 */ /* 0x000fc80000410000 */
[----:B------:R-:W-:-:S07]  /*48a0*/  @P4 FADD.FTZ R104, R104, R105 ;  /* 0x0000006968684221 */ /* 0x000fce0000010000 */
.L_x_6678:
[----:B------:R-:W-:Y:S05]  /*48b0*/  BSYNC B1 ;  /* 0x0000000000017941 */ /* 0x000fea0003800000 */
.L_x_6676:
        /* <DEDUP_REMOVED lines=16> */
.L_x_6679:
        /* <DEDUP_REMOVED lines=11> */
.L_x_6664:
[----:B------:R-:W-:Y:S05]  /*4a70*/  BSYNC B0 ;  /* 0x0000000000007941 */ /* 0x000fea0003800000 */
.L_x_6663:
[----:B------:R-:W-:Y:S02]  /*4a80*/  ISETP.NE.AND P2, PT, R184, RZ, PT ;  /* 0x000000ffb800720c */ /* 0x000fe40003f45270 */
[----:B------:R-:W-:Y:S02]  /*4a90*/  IADD3 R123, R123, UR12, RZ ;  /* 0x0000000c7b7b7c10 */ /* 0x000fe4000fffe0ff */
[----:B---3--:R-:W-:Y:S02]  /*4aa0*/  SEL R108, RZ, 0x1, P2 ;  /* 0x00000001ff6c7807 */ /* 0x008fe40001000000 */
[----:B------:R-:W-:-:S13]  /*4ab0*/  ISETP.GE.AND P2, PT, R123, UR13, PT ;  /* 0x0000000d7b007c0c */ /* 0x000fda000bf46270 */
[----:B------:R-:W-:Y:S05]  /*4ac0*/  @!P2 BRA `(.L_x_6680) ;  /* 0xffffffb800e0a947 */ /* 0x000fea000383ffff */
.L_x_6562:
        /* <DEDUP_REMOVED lines=19> */
.L_x_6682:
[----:B------:R-:W-:Y:S05]  /*4c00*/  BSYNC B0 ;  /* 0x0000000000007941 */ /* 0x000fea0003800000 */
.L_x_6681:
        /* <DEDUP_REMOVED lines=13> */
.L_x_6684:
[----:B------:R-:W-:Y:S05]  /*4ce0*/  BSYNC B0 ;  /* 0x0000000000007941 */ /* 0x000fea0003800000 */
.L_x_6683:
        /* <DEDUP_REMOVED lines=12> */
.L_x_6686:
[----:B------:R-:W-:Y:S05]  /*4db0*/  BSYNC B0 ;  /* 0x0000000000007941 */ /* 0x000fea0003800000 */
.L_x_6685:
        /* <DEDUP_REMOVED lines=12> */
.L_x_6688:
[----:B------:R-:W-:Y:S05]  /*4e80*/  BSYNC B0 ;  /* 0x0000000000007941 */ /* 0x000fea0003800000 */
.L_x_6687:
        /* <DEDUP_REMOVED lines=12> */
.L_x_6586:
[----:B------:R-:W-:Y:S01]  /*4f50*/  HFMA2.MMA R187, -RZ, RZ, 0, 9.5367431640625e-07 ;  /* 0x00000010ffbb7435 */ /* 0x000fe200000001ff */
[----:B------:R-:W-:Y:S02]  /*4f60*/  MOV R188, R111 ;  /* 0x0000006f00bc7202 */ /* 0x000fe40000000f00 */
[----:B------:R-:W-:Y:S02]  /*4f70*/  MOV R190, 0x1f ;  /* 0x0000001f00be7802 */ /* 0x000fe40000000f00 */
[----:B------:R-:W-:-:S07]  /*4f80*/  MOV R185, 0xffffffff ;  /* 0xffffffff00b97802 */ /* 0x000fce0000000f00 */
[----:B01---5:R-:W-:Y:S05]  /*4f90*/  WARPSYNC.COLLECTIVE R185, `(.L_x_6689) ;  /* 0x00000000b9087348 */ /* 0x023fea0003c00000 */
[----:B------:R2:W3:Y:S02]  /*4fa0*/  SHFL.DOWN P4, R186, R188, R187, R190 ;  /* 0x080000bbbcba7389 */ /* 0x0004e400000800be */
[----:B0123-5:R-:W-:Y:S01]  /*4fb0*/  ENDCOLLECTIVE ;  /* 0x000000000000791b */ /* 0x02ffe20003800000 */
.L_x_6689:
[----:B------:R-:W-:Y:S02]  /*4fc0*/  MOV R188, R174 ;  /* 0x000000ae00bc7202 */ /* 0x000fe40000000f00 */
[----:B------:R-:W-:-:S07]  /*4fd0*/  MOV R106, R186 ;  /* 0x000000ba006a7202 */ /* 0x000fce0000000f00 */
[----:B------:R-:W-:Y:S05]  /*4fe0*/  WARPSYNC.COLLECTIVE R185, `(.L_x_6690) ;  /* 0x00000000b9087348 */ /* 0x000fea0003c00000 */
[----:B------:R0:W1:Y:S02]  /*4ff0*/  SHFL.DOWN P4, R186, R188, R187, R190 ;  /* 0x080000bbbcba7389 */ /* 0x00006400000800be */
[----:B01----:R-:W-:Y:S01]  /*5000*/  ENDCOLLECTIVE ;  /* 0x000000000000791b */ /* 0x003fe20003800000 */
.L_x_6690:
[----:B------:R-:W-:Y:S01]  /*5010*/  FADD.FTZ R106, R106, R111 ;  /* 0x0000006f6a6a7221 */ /* 0x000fe20000010000 */
[----:B------:R-:W-:-:S04]  /*5020*/  HFMA2.MMA R187, -RZ, RZ, 0, 4.76837158203125e-07 ;  /* 0x00000008ffbb7435 */ /* 0x000fc800000001ff */
[----:B------:R-:W-:Y:S02]  /*5030*/  MOV R188, R106 ;  /* 0x0000006a00bc7202 */ /* 0x000fe40000000f00 */
[----:B------:R-:W-:-:S07]  /*5040*/  MOV R107, R186 ;  /* 0x000000ba006b7202 */ /* 0x000fce0000000f00 */
[----:B------:R-:W-:Y:S05]  /*5050*/  WARPSYNC.COLLECTIVE R185, `(.L_x_6691) ;  /* 0x00000000b9087348 */ /* 0x000fea0003c00000 */
[----:B------:R0:W1:Y:S02]  /*5060*/  SHFL.DOWN P4, R186, R188, R187, R190 ;  /* 0x080000bbbcba7389 */ /* 0x00006400000800be */
[----:B01----:R-:W-:Y:S01]  /*5070*/  ENDCOLLECTIVE ;  /* 0x000000000000791b */ /* 0x003fe20003800000 */
.L_x_6691:
[----:B------:R-:W-:-:S05]  /*5080*/  FADD.FTZ R107, R107, R174 ;  /* 0x000000ae6b6b7221 */ /* 0x000fca0000010000 */
[----:B------:R-:W-:Y:S02]  /*5090*/  MOV R188, R107 ;  /* 0x0000006b00bc7202 */ /* 0x000fe40000000f00 */
[----:B------:R-:W-:-:S07]  /*50a0*/  MOV R109, R186 ;  /* 0x000000ba006d7202 */ /* 0x000fce0000000f00 */
[----:B------:R-:W-:Y:S05]  /*50b0*/  WARPSYNC.COLLECTIVE R185, `(.L_x_6692) ;  /* 0x00000000b9087348 */ /* 0x000fea0003c00000 */
[----:B------:R0:W1:Y:S02]  /*50c0*/  SHFL.DOWN P4, R186, R188, R187, R190 ;  /* 0x080000bbbcba7389 */ /* 0x00006400000800be */
[----:B01----:R-:W-:Y:S01]  /*50d0*/  ENDCOLLECTIVE ;  /* 0x000000000000791b */ /* 0x003fe20003800000 */
.L_x_6692:
[----:B------:R-:W-:Y:S01]  /*50e0*/  FADD.FTZ R109, R106, R109 ;  /* 0x0000006d6a6d7221 */ /* 0x000fe20000010000 */
[----:B------:R-:W-:-:S04]  /*50f0*/  HFMA2.MMA R187, -RZ, RZ, 0, 2.384185791015625e-07 ;  /* 0x00000004ffbb7435 */ /* 0x000fc800000001ff */
[----:B------:R-:W-:Y:S02]  /*5100*/  MOV R188, R109 ;  /* 0x0000006d00bc7202 */ /* 0x000fe40000000f00 */
[----:B------:R-:W-:-:S07]  /*5110*/  MOV R108, R186 ;  /* 0x000000ba006c7202 */ /* 0x000fce0000000f00 */
[----:B------:R-:W-:Y:S05]  /*5120*/  WARPSYNC.COLLECTIVE R185, `(.L_x_6693) ;  /* 0x00000000b9087348 */ /* 0x000fea0003c00000 */
[----:B------:R0:W1:Y:S02]  /*5130*/  SHFL.DOWN P4, R186, R188, R187, R190 ;  /* 0x080000bbbcba7389 */ /* 0x00006400000800be */
[----:B01----:R-:W-:Y:S01]  /*5140*/  ENDCOLLECTIVE ;  /* 0x000000000000791b */ /* 0x003fe20003800000 */
.L_x_6693:
[----:B------:R-:W-:-:S05]  /*5150*/  FADD.FTZ R108, R107, R108 ;  /* 0x0000006c6b6c7221 */ /* 0x000fca0000010000 */
[----:B------:R-:W-:Y:S02]  /*5160*/  MOV R188, R108 ;  /* 0x0000006c00bc7202 */ /* 0x000fe40000000f00 */
[----:B------:R-:W-:-:S07]  /*5170*/  MOV R110, R186 ;  /* 0x000000ba006e7202 */ /* 0x000fce0000000f00 */
[----:B------:R-:W-:Y:S05]  /*5180*/  WARPSYNC.COLLECTIVE R185, `(.L_x_6694) ;  /* 0x00000000b9087348 */ /* 0x000fea0003c00000 */
[----:B------:R0:W1:Y:S02]  /*5190*/  SHFL.DOWN P4, R186, R188, R187, R190 ;  /* 0x080000bbbcba7389 */ /* 0x00006400000800be */
[----:B01----:R-:W-:Y:S01]  /*51a0*/  ENDCOLLECTIVE ;  /* 0x000000000000791b */ /* 0x003fe20003800000 */
.L_x_6694:
[----:B------:R-:W-:Y:S01]  /*51b0*/  FADD.FTZ R110, R109, R110 ;  /* 0x0000006e6d6e7221 */ /* 0x000fe20000010000 */
[----:B------:R-:W-:-:S04]  /*51c0*/  HFMA2.MMA R187, -RZ, RZ, 0, 1.1920928955078125e-07 ;  /* 0x00000002ffbb7435 */ /* 0x000fc800000001ff */
[----:B------:R-:W-:Y:S02]  /*51d0*/  MOV R188, R110 ;  /* 0x0000006e00bc7202 */ /* 0x000fe40000000f00 */
[----:B------:R-:W-:-:S07]  /*51e0*/  MOV R175, R186 ;  /* 0x000000ba00af7202 */ /* 0x000fce0000000f00 */
[----:B------:R-:W-:Y:S05]  /*51f0*/  WARPSYNC.COLLECTIVE R185, `(.L_x_6695) ;  /* 0x00000000b9087348 */ /* 0x000fea0003c00000 */
[----:B------:R0:W1:Y:S02]  /*5200*/  SHFL.DOWN P4, R186, R188, R187, R190 ;  /* 0x080000bbbcba7389 */ /* 0x00006400000800be */
[----:B01----:R-:W-:Y:S01]  /*5210*/  ENDCOLLECTIVE ;  /* 0x000000000000791b */ /* 0x003fe20003800000 */
.L_x_6695:
[----:B------:R-:W-:-:S05]  /*5220*/  FADD.FTZ R175, R108, R175 ;  /* 0x000000af6caf7221 */ /* 0x000fca0000010000 */
[----:B------:R-:W-:Y:S02]  /*5230*/  MOV R188, R175 ;  /* 0x000000af00bc7202 */ /* 0x000fe40000000f00 */
[----:B------:R-:W-:-:S07]  /*5240*/  MOV R111, R186 ;  /* 0x000000ba006f7202 */ /* 0x000fce0000000f00 */
[----:B------:R-:W-:Y:S05]  /*5250*/  WARPSYNC.COLLECTIVE R185, `(.L_x_6696) ;  /* 0x00000000b9087348 */ /* 0x000fea0003c00000 */
[----:B------:R0:W1:Y:S02]  /*5260*/  SHFL.DOWN P4, R186, R188, R187, R190 ;  /* 0x080000bbbcba7389 */ /* 0x00006400000800be */
[----:B01----:R-:W-:Y:S01]  /*5270*/  ENDCOLLECTIVE ;  /* 0x000000000000791b */ /* 0x003fe20003800000 */
.L_x_6696:
[----:B------:R-:W-:Y:S01]  /*5280*/  FADD.FTZ R111, R110, R111 ;  /* 0x0000006f6e6f7221 */ /* 0x000fe20000010000 */
[----:B------:R-:W-:-:S04]  /*5290*/  HFMA2.MMA R187, -RZ, RZ, 0, 5.9604644775390625e-08 ;  /* 0x00000001ffbb7435 */ /* 0x000fc800000001ff */
[----:B------:R-:W-:Y:S02]  /*52a0*/  MOV R188, R111 ;  /* 0x0000006f00bc7202 */ /* 0x000fe40000000f00 */
[----:B------:R-:W-:-:S07]  /*52b0*/  MOV R174, R186 ;  /* 0x000000ba00ae7202 */ /* 0x000fce0000000f00 */
[----:B------:R-:W-:Y:S05]  /*52c0*/  WARPSYNC.COLLECTIVE R185, `(.L_x_6697) ;  /* 0x00000000b9087348 */ /* 0x000fea0003c00000 */
[----:B------:R0:W1:Y:S02]  /*52d0*/  SHFL.DOWN P4, R186, R188, R187, R190 ;  /* 0x080000bbbcba7389 */ /* 0x00006400000800be */
[----:B01----:R-:W-:Y:S01]  /*52e0*/  ENDCOLLECTIVE ;  /* 0x000000000000791b */ /* 0x003fe20003800000 */
.L_x_6697:
[----:B------:R-:W-:-:S05]  /*52f0*/  FADD.FTZ R106, R175, R174 ;  /* 0x000000aeaf6a7221 */ /* 0x000fca0000010000 */
[----:B------:R-:W-:Y:S02]  /*5300*/  MOV R188, R106 ;  /* 0x0000006a00bc7202 */ /* 0x000fe40000000f00 */
[----:B------:R-:W-:-:S07]  /*5310*/  MOV R174, R186 ;  /* 0x000000ba00ae7202 */ /* 0x000fce0000000f00 */
[----:B------:R-:W-:Y:S05]  /*5320*/  WARPSYNC.COLLECTIVE R185, `(.L_x_6698) ;  /* 0x00000000b9087348 */ /* 0x000fea0003c00000 */
[----:B------:R0:W1:Y:S02]  /*5330*/  SHFL.DOWN P4, R186, R188, R187, R190 ;  /* 0x080000bbbcba7389 */ /* 0x00006400000800be */
[----:B01----:R-:W-:Y:S01]  /*5340*/  ENDCOLLECTIVE ;  /* 0x000000000000791b */ /* 0x003fe20003800000 */
.L_x_6698:
[----:B------:R-:W-:Y:S01]  /*5350*/  MOV R107, R186 ;  /* 0x000000ba006b7202 */ /* 0x000fe20000000f00 */
[----:B------:R-:W-:Y:S06]  /*5360*/  BRA `(.L_x_6699) ;  /* 0xffffffc800cc7947 */ /* 0x000fec000383ffff */
.L_x_6700:
        /* <DEDUP_REMOVED lines=9> */
.L_x_11924:


//--------------------- .text._ZN10layer_norm13ln_bwd_kernelINS_13Kernel_traitsIf6__halfS2_S2_fjLj2560ELj1ELj1ELj4ELj8ENS_18Kernel_traits_baseILj2560EfS2_S2_S2_fjLj128EEEEELb0ELb1ELb1ELb1EEEvNS_9BwdParamsE --------------------------
	.section	.text._ZN10layer_norm13ln_bwd_kernelINS_13Kernel_traitsIf6__halfS2_S2_fjLj2560ELj1ELj1ELj4ELj8ENS_18Kernel_traits_baseILj2560EfS2_S2_S2_fjLj128EEEEELb0ELb1ELb1ELb1EEEvNS_9BwdParamsE,"ax",@progbits
	.align	128
        .global         _ZN10layer_norm13ln_bwd_kernelINS_13Kernel_traitsIf6__halfS2_S2_fjLj2560ELj1ELj1ELj4ELj8ENS_18Kernel_traits_baseILj2560EfS2_S2_S2_fjLj128EEEEELb0ELb1ELb1ELb1EEEvNS_9BwdParamsE
        .type           _ZN10layer_norm13ln_bwd_kernelINS_13Kernel_traitsIf6__halfS2_S2_fjLj2560ELj1ELj1ELj4ELj8ENS_18Kernel_traits_baseILj2560EfS2_S2_S2_fjLj128EEEEELb0ELb1ELb1ELb1EEEvNS_9BwdParamsE,@function
        .size           _ZN10layer_norm13ln_bwd_kernelINS_13Kernel_traitsIf6__halfS2_S2_fjLj2560ELj1ELj1ELj4ELj8ENS_18Kernel_traits_baseILj2560EfS2_S2_S2_fjLj128EEEEELb0ELb1ELb1ELb1EEEvNS_9BwdParamsE,(.L_x_11925 - _ZN10layer_norm13ln_bwd_kernelINS_13Kernel_traitsIf6__halfS2_S2_fjLj2560ELj1ELj1ELj4ELj8ENS_18Kernel_traits_baseILj2560EfS2_S2_S2_fjLj128EEEEELb0ELb1ELb1ELb1EEEvNS_9BwdParamsE)
        .other          _ZN10layer_norm13ln_bwd_kernelINS_13Kernel_traitsIf6__halfS2_S2_fjLj2560ELj1ELj1ELj4ELj8ENS_18Kernel_traits_baseILj2560EfS2_S2_S2_fjLj128EEEEELb0ELb1ELb1ELb1EEEvNS_9BwdParamsE,@"STO_CUDA_ENTRY STV_DEFAULT"
_ZN10layer_norm13ln_bwd_kernelINS_13Kernel_traitsIf6__halfS2_S2_fjLj2560ELj1ELj1ELj4ELj8ENS_18Kernel_traits_baseILj2560EfS2_S2_S2_fjLj128EEEEELb0ELb1ELb1ELb1EEEvNS_9BwdParamsE:
.text._ZN10layer_norm13ln_bwd_kernelINS_13Kernel_traitsIf6__halfS2_S2_fjLj2560ELj1ELj1ELj4ELj8ENS_18Kernel_traits_baseILj2560EfS2_S2_S2_fjLj128EEEEELb0ELb1ELb1ELb1EEEvNS_9BwdParamsE:
        /* <DEDUP_REMOVED lines=43> */
.L_x_6701:
[----:B------:R-:W0:Y:S01]  /*02b0*/  LDC.U8 R122, c[0x0][0x2a0] ;  /* 0x0000a800ff7a7b82 */ /* 0x000e220000000000 */
[----:B------:R-:W-:Y:S01]  /*02c0*/  SHF.L.U32 R3, R0, 0x4, RZ ;  /* 0x0000000400037819 */ /* 0x000fe200000006ff */
[----:B------:R-:W-:Y:S01]  /*02d0*/  ULDC.64 UR6, c[0x0][0x260] ;  /* 0x0000980000067ab9 */ /* 0x000fe20000000a00 */
[----:B------:R-:W-:Y:S02]  /*02e0*/  ULDC.64 UR8, c[0x0][0x278] ;  /* 0x00009e0000087ab9 */ /* 0x000fe40000000a00 */
[----:B------:R-:W-:-:S04]  /*02f0*/  LOP3.LUT R3, R3, 0x7f0, RZ, 0xc0, !PT ;  /* 0x000007f003037812 */ /* 0x000fc800078ec0ff */
[C---:B------:R-:W-:Y:S02]  /*0300*/  IADD3 R44, P0, R3.reuse, UR6, RZ ;  /* 0x00000006032c7c10 */ /* 0x040fe4000ff1e0ff */
[----:B------:R-:W-:Y:S02]  /*0310*/  IADD3 R46, P1, R3, UR8, RZ ;  /* 0x00000008032e7c10 */ /* 0x000fe4000ff3e0ff */
[----:B------:R-:W-:Y:S02]  /*0320*/  IADD3.X R45, RZ, UR7, RZ, P0, !PT ;  /* 0x00000007ff2d7c10 */ /* 0x000fe400087fe4ff */
[----:B------:R-:W-:Y:S01]  /*0330*/  IADD3.X R47, RZ, UR9, RZ, P1, !PT ;  /* 0x00000009ff2f7c10 */ /* 0x000fe20008ffe4ff */
[----:B------:R-:W-:Y:S01]  /*0340*/  HFMA2.MMA R174, -RZ, RZ, 0, 5.9604644775390625e-08 ;  /* 0x00000001ffae7435 */ /* 0x000fe200000001ff */
[----:B------:R-:W-:Y:S01]  /*0350*/  LOP3.LUT R123, R0, 0x7f, RZ, 0xc0, !PT ;  /* 0x0000007f007b7812 */ /* 0x000fe200078ec0ff */
        /* <DEDUP_REMOVED lines=36> */
[----:B------:R2:W5:Y:S01]  /*05a0*/  LDG.E.128 R4, desc[UR4][R46.64+0x2000] ;  /* 0x002000042e047981 */ /* 0x000562000c1e1d00 */
[----:B------:R-:W-:Y:S02]  /*05b0*/  CS2R R48, SRZ ;  /* 0x0000000000307805 */ /* 0x000fe4000001ff00 */
[----:B-1----:R-:W-:Y:S02]  /*05c0*/  CS2R R44, SRZ ;  /* 0x00000000002c7805 */ /* 0x002fe4000001ff00 */
[----:B0-2---:R-:W-:-:S07]  /*05d0*/  CS2R R46, SRZ ;  /* 0x00000000002e7805 */ /* 0x005fce000001ff00 */
.L_x_6790:
        /* <DEDUP_REMOVED lines=38> */
[----:B------:R-:W-:Y:S01]  /*0840*/  CS2R R180, SRZ ;  /* 0x0000000000b47805 */ /* 0x000fe2000001ff00 */
[----:B------:R-:W-:Y:S06]  /*0850*/  BRA `(.L_x_6705) ;  /* 0x0000001000107947 */ /* 0x000fec0003800000 */
.L_x_6704:
        /* <DEDUP_REMOVED lines=13> */
[--C-:B------:R-:W-:Y:S01]  /*0930*/  IMAD.WIDE.U32 R140, R141, 0x8, R148.reuse ;  /* 0x000000088d8c7825 */ /* 0x100fe200078e0094 */
[----:B------:R-:W-:Y:S01]  /*0940*/  IADD3 R3, R3, 0x200, RZ ;  /* 0x0000020003037810 */ /* 0x000fe20007ffe0ff */
[----:B------:R-:W3:Y:S02]  /*0950*/  LDG.E.64 R158, desc[UR4][R138.64] ;  /* 0x000000048a9e7981 */ /* 0x000ee4000c1e1b00 */
[--C-:B------:R-:W-:Y:S01]  /*0960*/  IMAD.WIDE.U32 R142, R143, 0x8, R148.reuse ;  /* 0x000000088f8e7825 */ /* 0x100fe200078e0094 */
[----:B------:R-:W-:Y:S01]  /*0970*/  IADD3 R163, R133, 0x200, RZ ;  /* 0x0000020085a37810 */ /* 0x000fe20007ffe0ff */
[----:B------:R0:W4:Y:S02]  /*0980*/  LDG.E.64 R160, desc[UR4][R140.64] ;  /* 0x000000048ca07981 */ /* 0x000124000c1e1b00 */
[----:B------:R-:W-:-:S02]  /*0990*/  IMAD.WIDE.U32 R150, R151, 0x8, R148 ;  /* 0x0000000897967825 */ /* 0x000fc400078e0094 */
[----:B------:R-:W4:Y:S02]  /*09a0*/  LDG.E.64 R166, desc[UR4][R142.64] ;  /* 0x000000048ea67981 */ /* 0x000f24000c1e1b00 */
[----:B------:R-:W-:Y:S01]  /*09b0*/  IMAD.WIDE.U32 R148, R3, 0x8, R148 ;  /* 0x0000000803947825 */ /* 0x000fe200078e0094 */
[C---:B------:R-:W-:Y:S01]  /*09c0*/  IADD3 R3, R133.reuse, 0x180, RZ ;  /* 0x0000018085037810 */ /* 0x040fe20007ffe0ff */
[----:B------:R2:W4:Y:S02]  /*09d0*/  LDG.E.64 R168, desc[UR4][R150.64] ;  /* 0x0000000496a87981 */ /* 0x000524000c1e1b00 */
[--C-:B-1----:R-:W-:Y:S02]  /*09e0*/  IMAD.WIDE.U32 R146, R133, 0x8, R156.reuse ;  /* 0x0000000885927825 */ /* 0x102fe400078e009c */
[----:B------:R-:W4:Y:S02]  /*09f0*/  LDG.E.64 R148, desc[UR4][R148.64] ;  /* 0x0000000494947981 */ /* 0x000f24000c1e1b00 */
[----:B0-----:R-:W-:-:S02]  /*0a00*/  IMAD.WIDE.U32 R140, R3, 0x8, R156 ;  /* 0x00000008038c7825 */ /* 0x001fc400078e009c */
[----:B------:R-:W4:Y:S02]  /*0a10*/  LDG.E.64 R146, desc[UR4][R146.64] ;  /* 0x0000000492927981 */ /* 0x000f24000c1e1b00 */
[----:B--2---:R-:W-:Y:S02]  /*0a20*/  IMAD.WIDE R150, R2, 0x4, R154 ;  /* 0x0000000402967825 */ /* 0x004fe400078e029a */
[----:B------:R-:W2:Y:S02]  /*0a30*/  LDG.E.64 R140, desc[UR4][R140.64] ;  /* 0x000000048c8c7981 */ /* 0x000ea4000c1e1b00 */
[--C-:B------:R-:W-:Y:S02]  /*0a40*/  IMAD.WIDE.U32 R138, R163, 0x8, R156.reuse ;  /* 0x00000008a38a7825 */ /* 0x100fe400078e009c */
[----:B------:R-:W2:Y:S02]  /*0a50*/  LDG.E R150, desc[UR4][R150.64] ;  /* 0x0000000496967981 */ /* 0x000ea4000c1e1900 */
[----:B------:R-:W-:-:S02]  /*0a60*/  IMAD.WIDE.U32 R144, R137, 0x8, R156 ;  /* 0x0000000889907825 */ /* 0x000fc400078e009c */
[----:B------:R-:W2:Y:S02]  /*0a70*/  LDG.E.64 R138, desc[UR4][R138.64] ;  /* 0x000000048a8a7981 */ /* 0x000ea4000c1e1b00 */
[----:B------:R-:W-:Y:S02]  /*0a80*/  IMAD.WIDE.U32 R152, R135, 0x8, R156 ;  /* 0x0000000887987825 */ /* 0x000fe400078e009c */
[----:B------:R-:W2:Y:S04]  /*0a90*/  LDG.E.64 R144, desc[UR4][R144.64] ;  /* 0x0000000490907981 */ /* 0x000ea8000c1e1b00 */
[----:B------:R0:W2:Y:S01]  /*0aa0*/  LDG.E.64 R142, desc[UR4][R152.64] ;  /* 0x00000004988e7981 */ /* 0x0000a2000c1e1b00 */
[----:B------:R-:W-:Y:S02]  /*0ab0*/  MOV R178, UR16 ;  /* 0x0000001000b27c02 */ /* 0x000fe40008000f00 */
[----:B------:R-:W-:-:S02]  /*0ac0*/  MOV R179, UR17 ;  /* 0x0000001100b37c02 */ /* 0x000fc40008000f00 */
[----:B------:R-:W-:-:S04]  /*0ad0*/  ISETP.NE.U32.AND P0, PT, R178, RZ, PT ;  /* 0x000000ffb200720c */ /* 0x000fc80003f05070 */
[----:B------:R-:W-:-:S13]  /*0ae0*/  ISETP.NE.AND.EX P0, PT, R179, RZ, PT, P0 ;  /* 0x000000ffb300720c */ /* 0x000fda0003f05300 */
[--C-:B------:R-:W-:Y:S01]  /*0af0*/  @P0 IMAD.WIDE.U32 R154, R3, 0x8, R106.reuse ;  /* 0x00000008039a0825 */ /* 0x100fe200078e006a */
[----:B------:R-:W5:Y:S03]  /*0b00*/  @P0 LDG.E.64 R120, desc[UR4][R104.64] ;  /* 0x0000000468780981 */ /* 0x000f66000c1e1b00 */
[----:B------:R-:W-:Y:S01]  /*0b10*/  @P0 IMAD.WIDE.U32 R106, R163, 0x8, R106 ;  /* 0x00000008a36a0825 */ /* 0x000fe200078e006a */
[----:B------:R-:W5:Y:S04]  /*0b20*/  @P0 LDG.E.64 R118, desc[UR4][R108.64] ;  /* 0x000000046c760981 */ /* 0x000f68000c1e1b00 */
[----:B------:R1:W5:Y:S04]  /*0b30*/  @P0 LDG.E.64 R116, desc[UR4][R110.64] ;  /* 0x000000046e740981 */ /* 0x000368000c1e1b00 */
[----:B------:R-:W5:Y:S04]  /*0b40*/  @P0 LDG.E.64 R114, desc[UR4][R154.64] ;  /* 0x000000049a720981 */ /* 0x000f68000c1e1b00 */
[----:B------:R2:W5:Y:S01]  /*0b50*/  @P0 LDG.E.64 R112, desc[UR4][R106.64] ;  /* 0x000000046a700981 */ /* 0x000562000c1e1b00 */
[----:B------:R-:W-:-:S02]  /*0b60*/  ISETP.NE.AND P0, PT, R122, RZ, PT ;  /* 0x000000ff7a00720c */ /* 0x000fc40003f05270 */
[--C-:B---3--:R-:W-:Y:S02]  /*0b70*/  SHF.R.U64 R180, R158, 0x10, R159.reuse ;  /* 0x000000109eb47819 */ /* 0x108fe4000000129f */
[----:B------:R-:W-:Y:S02]  /*0b80*/  MOV R157, R159 ;  /* 0x0000009f009d7202 */ /* 0x000fe40000000f00 */
[----:B------:R-:W-:Y:S02]  /*0b90*/  SHF.R.U32.HI R172, RZ, 0x10, R159 ;  /* 0x00000010ffac7819 */ /* 0x000fe4000001169f */
[----:B0-----:R-:W-:Y:S02]  /*0ba0*/  MOV R152, R158 ;  /* 0x0000009e00987202 */ /* 0x001fe40000000f00 */
[----:B----4-:R-:W-:Y:S02]  /*0bb0*/  MOV R170, R160 ;  /* 0x000000a000aa7202 */ /* 0x010fe40000000f00 */
[----:B------:R-:W-:-:S02]  /*0bc0*/  SHF.R.U64 R165, R160, 0x10, R161 ;  /* 0x00000010a0a57819 */ /* 0x000fc400000012a1 */
[--C-:B-1----:R-:W-:Y:S02]  /*0bd0*/  SHF.R.U64 R111, R168, 0x10, R169.reuse ;  /* 0x00000010a86f7819 */ /* 0x102fe400000012a9 */
[----:B------:R-:W-:Y:S02]  /*0be0*/  MOV R109, R169 ;  /* 0x000000a9006d7202 */ /* 0x000fe40000000f00 */
[----:B------:R-:W-:Y:S02]  /*0bf0*/  SHF.R.U32.HI R110, RZ, 0x10, R169 ;  /* 0x00000010ff6e7819 */ /* 0x000fe400000116a9 */
[--C-:B------:R-:W-:Y:S01]  /*0c00*/  SHF.R.U64 R105, R146, 0x10, R147.reuse ;  /* 0x0000001092697819 */ /* 0x100fe20000001293 */
[----:B------:R-:W-:Y:S01]  /*0c10*/  HADD2.F32 R146, -RZ, R146.H0_H0 ;  /* 0x20000092ff927230 */ /* 0x000fe20000004100 */
[----:B------:R-:W-:Y:S02]  /*0c20*/  SHF.R.U32.HI R134, RZ, 0x10, R147 ;  /* 0x00000010ff867819 */ /* 0x000fe40000011693 */
[----:B--2---:R-:W-:-:S02]  /*0c30*/  SHF.R.U32.HI R153, RZ, 0x10, R141 ;  /* 0x00000010ff997819 */ /* 0x004fc4000001168d */
[----:B------:R-:W-:Y:S01]  /*0c40*/  FSEL R189, R150, RZ, !P0 ;  /* 0x000000ff96bd7208 */ /* 0x000fe20004000000 */
[----:B------:R-:W-:Y:S01]  /*0c50*/  HADD2.F32 R105, -RZ, R105.H0_H0 ;  /* 0x20000069ff697230 */ /* 0x000fe20000004100 */
[----:B------:R-:W-:Y:S01]  /*0c60*/  MOV R156, R168 ;  /* 0x000000a8009c7202 */ /* 0x000fe20000000f00 */
[----:B------:R-:W-:Y:S01]  /*0c70*/  HADD2.F32 R150, -RZ, R138.H0_H0 ;  /* 0x2000008aff967230 */ /* 0x000fe20000004100 */
[----:B------:R-:W-:Y:S01]  /*0c80*/  SHF.R.U32.HI R159, RZ, 0x10, R139 ;  /* 0x00000010ff9f7819 */ /* 0x000fe2000001168b */
[----:B------:R-:W-:Y:S01]  /*0c90*/  FADD.FTZ R3, -R189, R146 ;  /* 0x00000092bd037221 */ /* 0x000fe20000010100 */
[----:B------:R-:W-:Y:S02]  /*0ca0*/  MOV R163, R161 ;  /* 0x000000a100a37202 */ /* 0x000fe40000000f00 */
[--C-:B------:R-:W-:Y:S02]  /*0cb0*/  SHF.R.U64 R136, R144, 0x10, R145.reuse ;  /* 0x0000001090887819 */ /* 0x100fe40000001291 */
[----:B------:R-:W-:Y:S01]  /*0cc0*/  SHF.R.U32.HI R169, RZ, 0x10, R145 ;  /* 0x00000010ffa97819 */ /* 0x000fe20000011691 */
[----:B------:R-:W-:Y:S01]  /*0cd0*/  HADD2.F32 R145, -RZ, R145.H0_H0 ;  /* 0x20000091ff917230 */ /* 0x000fe20000004100 */
[----:B------:R-:W-:-:S02]  /*0ce0*/  SHF.R.U32.HI R164, RZ, 0x10, R161 ;  /* 0x00000010ffa47819 */ /* 0x000fc400000116a1 */
[----:B------:R-:W-:Y:S01]  /*0cf0*/  SHF.R.U64 R168, R142, 0x10, R143 ;  /* 0x000000108ea87819 */ /* 0x000fe2000000128f */
[----:B------:R-:W-:Y:S01]  /*0d00*/  HADD2.F32 R142, -RZ, R142.H0_H0 ;  /* 0x2000008eff8e7230 */ /* 0x000fe20000004100 */
[--C-:B------:R-:W-:Y:S01]  /*0d10*/  SHF.R.U64 R158, R166, 0x10, R167.reuse ;  /* 0x00000010a69e7819 */ /* 0x100fe200000012a7 */
[----:B------:R-:W-:Y:S01]  /*0d20*/  HADD2.F32 R146, -RZ, R153.H0_H0 ;  /* 0x20000099ff927230 */ /* 0x000fe20000004100 */
[----:B------:R-:W-:Y:S02]  /*0d30*/  MOV R161, R167 ;  /* 0x000000a700a17202 */ /* 0x000fe40000000f00 */
[----:B------:R-:W-:Y:S01]  /*0d40*/  SHF.R.U32.HI R160, RZ, 0x10, R167 ;  /* 0x00000010ffa07819 */ /* 0x000fe200000116a7 */
[----:B------:R-:W-:Y:S01]  /*0d50*/  HADD2.F32 R134, -RZ, R134.H0_H0 ;  /* 0x20000086ff867230 */ /* 0x000fe20000004100 */
[----:B------:R-:W-:Y:S01]  /*0d60*/  SHF.R.U32.HI R167, RZ, 0x10, R143 ;  /* 0x00000010ffa77819 */ /* 0x000fe2000001168f */
[----:B------:R-:W-:Y:S01]  /*0d70*/  FADD.FTZ R153, -R189, R150 ;  /* 0x00000096bd997221 */ /* 0x000fe20000010100 */
[----:B------:R-:W-:Y:S01]  /*0d80*/  MOV R108, R148 ;  /* 0x00000094006c7202 */ /* 0x000fe20000000f00 */
[----:B------:R-:W-:Y:S01]  /*0d90*/  HADD2.F32 R147, -RZ, R147.H0_H0 ;  /* 0x20000093ff937230 */ /* 0x000fe20000004100 */
[----:B------:R-:W-:Y:S01]  /*0da0*/  SHF.R.U64 R106, R148, 0x10, R149 ;  /* 0x00000010946a7819 */ /* 0x000fe20000001295 */
[----:B------:R-:W-:-:S02]  /*0db0*/  HADD2.F32 R148, -RZ, R143.H0_H0 ;  /* 0x2000008fff947230 */ /* 0x000fc40000004100 */
[C---:B------:R-:W-:Y:S01]  /*0dc0*/  FADD.FTZ R143, -R189.reuse, R145 ;  /* 0x00000091bd8f7221 */ /* 0x040fe20000010100 */
[----:B------:R-:W-:Y:S02]  /*0dd0*/  HADD2.F32 R150, -RZ, R159.H0_H0 ;  /* 0x2000009fff967230 */ /* 0x000fe40000004100 */
[C---:B------:R-:W-:Y:S01]  /*0de0*/  FADD.FTZ R159, -R189.reuse, R105 ;  /* 0x00000069bd9f7221 */ /* 0x040fe20000010100 */
[----:B------:R-:W-:Y:S01]  /*0df0*/  MOV R162, R166 ;  /* 0x000000a600a27202 */ /* 0x000fe20000000f00 */
[----:B------:R-:W-:Y:S01]  /*0e00*/  HADD2.F32 R144, -RZ, R144.H0_H0 ;  /* 0x20000090ff907230 */ /* 0x000fe20000004100 */
[----:B------:R-:W-:Y:S01]  /*0e10*/  SHF.R.U64 R155, R138, 0x10, R139 ;  /* 0x000000108a9b7819 */ /* 0x000fe2000000128b */
[----:B------:R-:W-:Y:S01]  /*0e20*/  FADD.FTZ R145, -R189, R142 ;  /* 0x0000008ebd917221 */ /* 0x000fe20000010100 */
[----:B------:R-:W-:Y:S01]  /*0e30*/  SHF.R.U64 R166, R140, 0x10, R141 ;  /* 0x000000108ca67819 */ /* 0x000fe2000000128d */
[----:B------:R-:W-:Y:S02]  /*0e40*/  HADD2.F32 R154, -RZ, R139.H0_H0 ;  /* 0x2000008bff9a7230 */ /* 0x000fe40000004100 */
[----:B------:R-:W-:-:S02]  /*0e50*/  HADD2.F32 R136, -RZ, R136.H0_H0 ;  /* 0x20000088ff887230 */ /* 0x000fc40000004100 */
[----:B------:R-:W-:Y:S02]  /*0e60*/  HADD2.F32 R142, -RZ, R167.H0_H0 ;  /* 0x200000a7ff8e7230 */ /* 0x000fe40000004100 */
[C---:B------:R-:W-:Y:S01]  /*0e70*/  FADD.FTZ R167, -R189.reuse, R134 ;  /* 0x00000086bda77221 */ /* 0x040fe20000010100 */
[C---:B------:R-:W-:Y:S01]  /*0e80*/  FADD.FTZ R139, -R189.reuse, R147 ;  /* 0x00000093bd8b7221 */ /* 0x040fe20000010100 */
[----:B-----5:R-:W-:Y:S01]  /*0e90*/  FMUL.FTZ R134, R132, R159 ;  /* 0x0000009f84867220 */ /* 0x020fe20000410000 */
[----:B------:R-:W-:Y:S02]  /*0ea0*/  HADD2.F32 R151, -RZ, R141.H0_H0 ;  /* 0x2000008dff977230 */ /* 0x000fe40000004100 */
[C---:B------:R-:W-:Y:S01]  /*0eb0*/  FADD.FTZ R147, -R189.reuse, R148 ;  /* 0x00000094bd937221 */ /* 0x040fe20000010100 */
[----:B------:R-:W-:Y:S02]  /*0ec0*/  HADD2.F32 R159, -RZ, R152.H0_H0 ;  /* 0x20000098ff9f7230 */ /* 0x000fe40000004100 */
[----:B------:R-:W-:Y:S01]  /*0ed0*/  FADD.FTZ R141, -R189, R144 ;  /* 0x00000090bd8d7221 */ /* 0x000fe20000010100 */
[----:B------:R-:W-:-:S02]  /*0ee0*/  HADD2.F32 R138, -RZ, R169.H0_H0 ;  /* 0x200000a9ff8a7230 */ /* 0x000fc40000004100 */
[C---:B------:R-:W-:Y:S01]  /*0ef0*/  FADD.FTZ R169, -R189.reuse, R136 ;  /* 0x00000088bda97221 */ /* 0x040fe20000010100 */
[----:B------:R-:W-:Y:S02]  /*0f00*/  HADD2.F32 R148, -RZ, R155.H0_H0 ;  /* 0x2000009bff947230 */ /* 0x000fe40000004100 */
[C---:B------:R-:W-:Y:S01]  /*0f10*/  FADD.FTZ R155, -R189.reuse, R154 ;  /* 0x0000009abd9b7221 */ /* 0x040fe20000010100 */
[----:B------:R-:W-:Y:S01]  /*0f20*/  HADD2.F32 R144, -RZ, R166.H0_H0 ;  /* 0x200000a6ff907230 */ /* 0x000fe20000004100 */
[----:B------:R-:W-:Y:S01]  /*0f30*/  MOV R107, R149 ;  /* 0x00000095006b7202 */ /* 0x000fe20000000f00 */
[----:B------:R-:W-:Y:S01]  /*0f40*/  FMUL.FTZ R136, R132, R167 ;  /* 0x000000a784887220 */ /* 0x000fe20000410000 */
[----:B------:R-:W-:Y:S01]  /*0f50*/  SHF.R.U32.HI R104, RZ, 0x10, R149 ;  /* 0x00000010ff687819 */ /* 0x000fe20000011695 */
[----:B------:R-:W-:Y:S02]  /*0f60*/  HADD2.F32 R154, -RZ, R180.H0_H0 ;  /* 0x200000b4ff9a7230 */ /* 0x000fe40000004100 */
[----:B------:R-:W-:Y:S01]  /*0f70*/  FADD.FTZ R175, -R189, R142 ;  /* 0x0000008ebdaf7221 */ /* 0x000fe20000010100 */
[----:B------:R-:W-:-:S02]  /*0f80*/  HADD2.F32 R149, -RZ, R140.H0_H0 ;  /* 0x2000008cff957230 */ /* 0x000fc40000004100 */
[----:B------:R-:W-:Y:S01]  /*0f90*/  FMUL.FTZ R139, R132, R139 ;  /* 0x0000008b848b7220 */ /* 0x000fe20000410000 */
[----:B------:R-:W-:Y:S02]  /*0fa0*/  HADD2.F32 R167, -RZ, R157.H0_H0 ;  /* 0x2000009dffa77230 */ /* 0x000fe40000004100 */
[----:B------:R-:W-:Y:S01]  /*0fb0*/  FMUL.FTZ R152, R40, R159 ;  /* 0x0000009f28987220 */ /* 0x000fe20000410000 */
[----:B------:R-:W-:Y:S02]  /*0fc0*/  HADD2.F32 R140, -RZ, R168.H0_H0 ;  /* 0x200000a8ff8c7230 */ /* 0x000fe40000004100 */
[C---:B------:R-:W-:Y:S01]  /*0fd0*/  FMUL.FTZ R3, R132.reuse, R3 ;  /* 0x0000000384037220 */ /* 0x040fe20000410000 */
[----:B------:R-:W-:Y:S01]  /*0fe0*/  FADD.FTZ R181, -R189, R144 ;  /* 0x00000090bdb57221 */ /* 0x000fe20000010100 */
        /* <DEDUP_REMOVED lines=9> */
[----:B------:R-:W-:Y:S01]  /*1080*/  FADD.FTZ R104, RZ, R152 ;  /* 0x00000098ff687221 */ /* 0x000fe20000010000 */
[----:B------:R-:W-:Y:S01]  /*1090*/  FADD.FTZ R173, -R189, R140 ;  /* 0x0000008cbdad7221 */ /* 0x000fe20000010100 */
[----:B------:R-:W-:Y:S02]  /*10a0*/  HADD2.F32 R167, -RZ, R170.H0_H0 ;  /* 0x200000aaffa77230 */ /* 0x000fe40000004100 */
[----:B------:R-:W-:Y:S01]  /*10b0*/  FFMA.FTZ R107, R3, R152, RZ ;  /* 0x00000098036b7223 */ /* 0x000fe200000100ff */
[----:B------:R-:W-:-:S02]  /*10c0*/  HADD2.F32 R170, -RZ, R111.H0_H0 ;  /* 0x2000006fffaa7230 */ /* 0x000fc40000004100 */
[----:B------:R-:W-:Y:S02]  /*10d0*/  HADD2.F32 R166, -RZ, R172.H0_H0 ;  /* 0x200000acffa67230 */ /* 0x000fe40000004100 */
[----:B------:R-:W-:Y:S02]  /*10e0*/  HADD2.F32 R111, -RZ, R109.H0_H0 ;  /* 0x2000006dff6f7230 */ /* 0x000fe40000004100 */
[----:B------:R-:W-:Y:S01]  /*10f0*/  FADD.FTZ R109, R104, R157 ;  /* 0x0000009d686d7221 */ /* 0x000fe20000010000 */
[----:B------:R-:W-:Y:S01]  /*1100*/  FMUL.FTZ R142, R132, R173 ;  /* 0x000000ad848e7220 */ /* 0x000fe20000410000 */
[----:B------:R-:W-:Y:S01]  /*1110*/  FFMA.FTZ R104, R134, R157, R107 ;  /* 0x0000009d86687223 */ /* 0x000fe2000001006b */
[----:B------:R-:W-:Y:S01]  /*1120*/  FADD.FTZ R171, -R189, R138 ;  /* 0x0000008abdab7221 */ /* 0x000fe20000010100 */
[----:B------:R-:W-:Y:S02]  /*1130*/  HADD2.F32 R173, -RZ, R108.H0_H0 ;  /* 0x2000006cffad7230 */ /* 0x000fe40000004100 */
[----:B------:R-:W-:Y:S01]  /*1140*/  FADD.FTZ R64, R64, R159 ;  /* 0x0000009f40407221 */ /* 0x000fe20000010000 */
[----:B------:R-:W-:Y:S01]  /*1150*/  FFMA.FTZ R44, R3, R159, R44 ;  /* 0x0000009f032c7223 */ /* 0x000fe2000001002c */
[----:B------:R-:W-:-:S02]  /*1160*/  HADD2.F32 R108, -RZ, R106.H0_H0 ;  /* 0x2000006aff6c7230 */ /* 0x000fc40000004100 */
[----:B------:R-:W-:Y:S01]  /*1170*/  FMUL.FTZ R159, R43, R166 ;  /* 0x000000a62b9f7220 */ /* 0x000fe20000410000 */
[----:B------:R-:W-:Y:S01]  /*1180*/  FADD.FTZ R106, R109, R154 ;  /* 0x0000009a6d6a7221 */ /* 0x000fe20000010000 */
[----:B------:R-:W-:Y:S01]  /*1190*/  FFMA.FTZ R107, R139, R154, R104 ;  /* 0x0000009a8b6b7223 */ /* 0x000fe20000010068 */
[----:B------:R-:W-:Y:S01]  /*11a0*/  FMUL.FTZ R140, R132, R171 ;  /* 0x000000ab848c7220 */ /* 0x000fe20000410000 */
[----:B------:R-:W-:Y:S01]  /*11b0*/  FADD.FTZ R67, R67, R166 ;  /* 0x000000a643437221 */ /* 0x000fe20000010000 */
        /* <DEDUP_REMOVED lines=13> */
[----:B------:R-:W-:Y:S02]  /*1290*/  HADD2.F32 R165, -RZ, R162.H0_H0 ;  /* 0x200000a2ffa57230 */ /* 0x000fe40000004100 */
[----:B------:R-:W-:Y:S01]  /*12a0*/  FMUL.FTZ R143, R132, R143 ;  /* 0x0000008f848f7220 */ /* 0x000fe20000410000 */
[----:B------:R-:W-:Y:S02]  /*12b0*/  HADD2.F32 R164, -RZ, R164.H0_H0 ;  /* 0x200000a4ffa47230 */ /* 0x000fe40000004100 */
[----:B------:R-:W-:Y:S01]  /*12c0*/  FADD.FTZ R109, R104, R161 ;  /* 0x000000a1686d7221 */ /* 0x000fe20000010000 */
[----:B------:R-:W-:-:S02]  /*12d0*/  HADD2.F32 R162, -RZ, R158.H0_H0 ;  /* 0x2000009effa27230 */ /* 0x000fc40000004100 */
[----:B------:R-:W-:Y:S01]  /*12e0*/  FMUL.FTZ R158, R38, R163 ;  /* 0x000000a3269e7220 */ /* 0x000fe20000410000 */
[----:B------:R-:W-:Y:S01]  /*12f0*/  FFMA.FTZ R104, R138, R161, R107 ;  /* 0x000000a18a687223 */ /* 0x000fe2000001006b */
[----:B------:R-:W-:Y:S01]  /*1300*/  FADD.FTZ R70, R70, R163 ;  /* 0x000000a346467221 */ /* 0x000fe20000010000 */
[----:B------:R-:W-:Y:S01]  /*1310*/  FFMA.FTZ R50, R143, R163, R50 ;  /* 0x000000a38f327223 */ /* 0x000fe20000010032 */
[----:B------:R-:W-:Y:S01]  /*1320*/  FMUL.FTZ R163, R39, R164 ;  /* 0x000000a427a37220 */ /* 0x000fe20000410000 */
[----:B------:R-:W-:Y:S01]  /*1330*/  FADD.FTZ R106, R109, R158 ;  /* 0x0000009e6d6a7221 */ /* 0x000fe20000010000 */
[----:B------:R-:W-:Y:S01]  /*1340*/  FFMA.FTZ R107, R143, R158, R104 ;  /* 0x0000009e8f6b7223 */ /* 0x000fe20000010068 */
[----:B------:R-:W-:Y:S01]  /*1350*/  FMUL.FTZ R145, R132, R145 ;  /* 0x0000009184917220 */ /* 0x000fe20000410000 */
[----:B------:R-:W-:Y:S02]  /*1360*/  HADD2.F32 R168, -RZ, R160.H0_H0 ;  /* 0x200000a0ffa87230 */ /* 0x000fe40000004100 */
        /* <DEDUP_REMOVED lines=83> */
.L_x_6705:
[----:B------:R-:W-:Y:S05]  /*18a0*/  BSYNC B0 ;  /* 0x0000000000007941 */ /* 0x000fea0003800000 */
.L_x_6703:
        /* <DEDUP_REMOVED lines=25> */
.L_x_6801:
[----:B------:R-:W3:Y:S01]  /*1a40*/  S2R R111, SR_CgaCtaId ;  /* 0x00000000006f7919 */ /* 0x000ee20000008800 */
[----:B-----5:R-:W-:Y:S01]  /*1a50*/  ISETP.GE.AND P4, PT, R176, 0x1, PT ;  /* 0x00000001b000780c */ /* 0x020fe20003f86270 */
[----:B------:R-:W-:Y:S01]  /*1a60*/  HFMA2.MMA R174, -RZ, RZ, 0, 0 ;  /* 0x00000000ffae7435 */ /* 0x000fe200000001ff */
        /* <DEDUP_REMOVED lines=35> */
[----:B--2---:R-:W-:Y:S02]  /*1ca0*/  @P4 PRMT R124, R124, 0x5410, R180 ;  /* 0x000054107c7c4816 */ /* 0x004fe400000000b4 */
        /* <DEDUP_REMOVED lines=12> */
.L_x_6708:
[----:B------:R-:W-:Y:S01]  /*1d70*/  ISETP.NE.U32.AND P0, PT, R178, RZ, PT ;  /* 0x000000ffb200720c */ /* 0x000fe20003f05070 */
[----:B------:R-:W-:-:S03]  /*1d80*/  FFMA.FTZ R107, R3, R104, R105 ;  /* 0x00000068036b7223 */ /* 0x000fc60000010069 */
[----:B------:R-:W-:Y:S01]  /*1d90*/  ISETP.NE.AND.EX P0, PT, R179, RZ, PT, P0 ;  /* 0x000000ffb300720c */ /* 0x000fe20003f05300 */
[----:B------:R-:W-:-:S04]  /*1da0*/  FADD.FTZ R107, R152, -R107 ;  /* 0x8000006b986b7221 */ /* 0x000fc80000010000 */
[----:B------:R-:W-:-:S08]  /*1db0*/  FMUL.FTZ R107, R132, R107 ;  /* 0x0000006b846b7220 */ /* 0x000fd00000410000 */
[----:B------:R-:W-:-:S05]  /*1dc0*/  @P0 HADD2.F32 R106, -RZ, R120.H0_H0 ;  /* 0x20000078ff6a0230 */ /* 0x000fca0000004100 */
[----:B------:R-:W-:-:S07]  /*1dd0*/  @P0 FADD.FTZ R107, R107, R106 ;  /* 0x0000006a6b6b0221 */ /* 0x000fce0000010000 */
.L_x_6709:
[----:B------:R-:W-:Y:S05]  /*1de0*/  BSYNC B0 ;  /* 0x0000000000007941 */ /* 0x000fea0003800000 */
.L_x_6707:
[----:B------:R-:W0:Y:S01]  /*1df0*/  @P4 LDC R106, c[0x0][0x29c] ;  /* 0x0000a700ff6a4b82 */ /* 0x000e220000000800 */
[----:B------:R-:W-:Y:S01]  /*1e00*/  ISETP.NE.U32.AND P1, PT, RZ, UR12, PT ;  /* 0x0000000cff007c0c */ /* 0x000fe2000bf25070 */
[----:B------:R-:W-:Y:S03]  /*1e10*/  BSSY B0, `(.L_x_6710) ;  /* 0x0000016000007945 */ /* 0x000fe60003800000 */
[----:B------:R-:W-:Y:S01]  /*1e20*/  ISETP.NE.AND.EX P1, PT, RZ, UR13, PT, P1 ;  /* 0x0000000dff007c0c */ /* 0x000fe2000bf25310 */
[----:B0-----:R-:W-:Y:S01]  /*1e30*/  @P4 FMUL.FTZ R109, R107, R106 ;  /* 0x0000006a6b6d4220 */ /* 0x001fe20000410000 */
[----:B------:R-:W-:-:S11]  /*1e40*/  @P4 HADD2.F32 R106, -RZ, R124.H1_H1 ;  /* 0x3000007cff6a4230 */ /* 0x000fd60000004100 */
        /* <DEDUP_REMOVED lines=12> */
.L_x_6711:
[----:B------:R-:W-:Y:S01]  /*1f10*/  FFMA.FTZ R106, R134, R104, R105 ;  /* 0x00000068866a7223 */ /* 0x000fe20000010069 */
[----:B------:R-:W-:-:S03]  /*1f20*/  @P0 SHF.R.U64 R108, R120, 0x10, R121 ;  /* 0x00000010786c0819 */ /* 0x000fc60000001279 */
[----:B------:R-:W-:Y:S02]  /*1f30*/  FADD.FTZ R107, R157, -R106 ;  /* 0x8000006a9d6b7221 */ /* 0x000fe40000010000 */
[----:B------:R-:W-:Y:S02]  /*1f40*/  @P0 HADD2.F32 R108, -RZ, R108.H0_H0 ;  /* 0x2000006cff6c0230 */ /* 0x000fe40000004100 */
[----:B------:R-:W-:-:S04]  /*1f50*/  FMUL.FTZ R107, R132, R107 ;  /* 0x0000006b846b7220 */ /* 0x000fc80000410000 */
[----:B------:R-:W-:-:S07]  /*1f60*/  @P0 FADD.FTZ R107, R107, R108 ;  /* 0x0000006c6b6b0221 */ /* 0x000fce0000010000 */
.L_x_6712:
[----:B------:R-:W-:Y:S05]  /*1f70*/  BSYNC B0 ;  /* 0x0000000000007941 */ /* 0x000fea0003800000 */
.L_x_6710:
        /* <DEDUP_REMOVED lines=15> */
.L_x_6714:
[----:B------:R-:W-:Y:S01]  /*2070*/  FFMA.FTZ R107, R139, R104, R105 ;  /* 0x000000688b6b7223 */ /* 0x000fe20000010069 */
[----:B------:R-:W-:-:S03]  /*2080*/  @P0 HADD2.F32 R106, -RZ, R121.H0_H0 ;  /* 0x20000079ff6a0230 */ /* 0x000fc60000004100 */
[----:B------:R-:W-:-:S04]  /*2090*/  FADD.FTZ R107, R154, -R107 ;  /* 0x8000006b9a6b7221 */ /* 0x000fc80000010000 */
[----:B------:R-:W-:-:S04]  /*20a0*/  FMUL.FTZ R107, R132, R107 ;  /* 0x0000006b846b7220 */ /* 0x000fc80000410000 */
[----:B------:R-:W-:-:S07]  /*20b0*/  @P0 FADD.FTZ R107, R107, R106 ;  /* 0x0000006a6b6b0221 */ /* 0x000fce0000010000 */
.L_x_6715:
[----:B------:R-:W-:Y:S05]  /*20c0*/  BSYNC B0 ;  /* 0x0000000000007941 */ /* 0x000fea0003800000 */
.L_x_6713:
[----:B------:R-:W0:Y:S01]  /*20d0*/  @P4 LDC R106, c[0x0][0x29c] ;  /* 0x0000a700ff6a4b82 */ /* 0x000e220000000800 */
[----:B------:R-:W-:Y:S01]  /*20e0*/  BSSY B0, `(.L_x_6716) ;  /* 0x0000015000007945 */ /* 0x000fe20003800000 */
[----:B0-----:R-:W-:Y:S01]  /*20f0*/  @P4 FMUL.FTZ R109, R107, R106 ;  /* 0x0000006a6b6d4220 */ /* 0x001fe20000410000 */
[----:B------:R-:W-:Y:S01]  /*2100*/  @P4 HADD2.F32 R106, -RZ, R131.H0_H0 ;  /* 0x20000083ff6a4230 */ /* 0x000fe20000004100 */
        /* <DEDUP_REMOVED lines=12> */
.L_x_6717:
[----:B------:R-:W-:Y:S01]  /*21d0*/  FFMA.FTZ R106, R136, R104, R105 ;  /* 0x00000068886a7223 */ /* 0x000fe20000010069 */
[----:B------:R-:W-:-:S03]  /*21e0*/  @P0 SHF.R.U32.HI R108, RZ, 0x10, R121 ;  /* 0x00000010ff6c0819 */ /* 0x000fc60000011679 */
[----:B------:R-:W-:Y:S02]  /*21f0*/  FADD.FTZ R107, R159, -R106 ;  /* 0x8000006a9f6b7221 */ /* 0x000fe40000010000 */
[----:B------:R-:W-:Y:S02]  /*2200*/  @P0 HADD2.F32 R108, -RZ, R108.H0_H0 ;  /* 0x2000006cff6c0230 */ /* 0x000fe40000004100 */
[----:B------:R-:W-:-:S04]  /*2210*/  FMUL.FTZ R107, R132, R107 ;  /* 0x0000006b846b7220 */ /* 0x000fc80000410000 */
[----:B------:R-:W-:-:S07]  /*2220*/  @P0 FADD.FTZ R107, R107, R108 ;  /* 0x0000006c6b6b0221 */ /* 0x000fce0000010000 */
.L_x_6718:
[----:B------:R-:W-:Y:S05]  /*2230*/  BSYNC B0 ;  /* 0x0000000000007941 */ /* 0x000fea0003800000 */
.L_x_6716:
[----:B------:R-:W0:Y:S01]  /*2240*/  @P4 LDC R176, c[0x0][0x29c] ;  /* 0x0000a700ffb04b82 */ /* 0x000e220000000800 */
[----:B------:R-:W-:Y:S01]  /*2250*/  IADD3 R108, R174, 0x80, RZ ;  /* 0x00000080ae6c7810 */ /* 0x000fe20007ffe0ff */
[----:B------:R-:W-:Y:S02]  /*2260*/  @P4 HADD2.F32 R109, -RZ, R124.H0_H0 ;  /* 0x2000007cff6d4230 */ /* 0x000fe40000004100 */
        /* <DEDUP_REMOVED lines=14> */
.L_x_6719:
        /* <DEDUP_REMOVED lines=11> */
.L_x_6721:
[----:B------:R-:W-:Y:S05]  /*2400*/  BSYNC B0 ;  /* 0x0000000000007941 */ /* 0x000fea0003800000 */
.L_x_6720:
[----:B------:R-:W-:Y:S04]  /*2410*/  BSSY B0, `(.L_x_6722) ;  /* 0x0000009000007945 */ /* 0x000fe80003800000 */
[----:B------:R-:W-:Y:S05]  /*2420*/  @!P4 BRA `(.L_x_6723) ;  /* 0x00000000001cc947 */ /* 0x000fea0003800000 */
[----:B01----:R-:W0:Y:S02]  /*2430*/  LDC.64 R106, c[0x0][0x220] ;  /* 0x00008800ff6a7b82 */ /* 0x003e240000000a00 */
[----:B0-----:R-:W-:-:S06]  /*2440*/  IMAD.WIDE.U32 R106, R108, 0x8, R106 ;  /* 0x000000086c6a7825 */ /* 0x001fcc00078e006a */
[----:B------:R-:W2:Y:S02]  /*2450*/  LDG.E.64 R106, desc[UR4][R106.64] ;  /* 0x000000046a6a7981 */ /* 0x000ea4000c1e1b00 */
[--C-:B--2---:R-:W-:Y:S02]  /*2460*/  SHF.R.U64 R110, R106, 0x10, R107.reuse ;  /* 0x000000106a6e7819 */ /* 0x104fe4000000126b */
[----:B------:R-:W-:Y:S02]  /*2470*/  SHF.R.U32.HI R124, RZ, 0x10, R107 ;  /* 0x00000010ff7c7819 */ /* 0x000fe4000001166b */
[----:B------:R-:W-:Y:S02]  /*2480*/  PRMT R131, R107, 0x5410, R110 ;  /* 0x000054106b837816 */ /* 0x000fe4000000006e */
[----:B------:R-:W-:-:S07]  /*2490*/  PRMT R124, R124, 0x5410, R106 ;  /* 0x000054107c7c7816 */ /* 0x000fce000000006a */
.L_x_6723:
[----:B------:R-:W-:Y:S05]  /*24a0*/  BSYNC B0 ;  /* 0x0000000000007941 */ /* 0x000fea0003800000 */
.L_x_6722:
[----:B------:R-:W-:Y:S01]  /*24b0*/  BSSY B0, `(.L_x_6724) ;  /* 0x000000c000007945 */ /* 0x000fe20003800000 */
[----:B------:R-:W-:-:S03]  /*24c0*/  @P4 FFMA.FTZ R103, R176, R109, R103 ;  /* 0x0000006db0674223 */ /* 0x000fc60000010067 */
[----:B------:R-:W-:Y:S05]  /*24d0*/  @P2 BRA `(.L_x_6725) ;  /* 0x0000000000102947 */ /* 0x000fea0003800000 */
[----:B01----:R-:W-:Y:S01]  /*24e0*/  HFMA2.MMA R107, -RZ, RZ, 0, 0 ;  /* 0x00000000ff6b7435 */ /* 0x003fe200000001ff */
[----:B------:R-:W-:Y:S10]  /*24f0*/  @!P0 BRA `(.L_x_6726) ;  /* 0x00000000001c8947 */ /* 0x000ff40003800000 */
[----:B------:R-:W-:Y:S01]  /*2500*/  HADD2.F32 R107, -RZ, R118.H0_H0 ;  /* 0x20000076ff6b7230 */ /* 0x000fe20000004100 */
[----:B------:R-:W-:Y:S06]  /*2510*/  BRA `(.L_x_6726) ;  /* 0x0000000000147947 */ /* 0x000fec0003800000 */
.L_x_6725:
[----:B01----:R-:W-:Y:S01]  /*2520*/  FFMA.FTZ R107, R141, R104, R105 ;  /* 0x000000688d6b7223 */ /* 0x003fe20000010069 */
[----:B------:R-:W-:-:S03]  /*2530*/  @P0 HADD2.F32 R106, -RZ, R118.H0_H0 ;  /* 0x20000076ff6a0230 */ /* 0x000fc60000004100 */
[----:B------:R-:W-:-:S04]  /*2540*/  FADD.FTZ R107, R156, -R107 ;  /* 0x8000006b9c6b7221 */ /* 0x000fc80000010000 */
[----:B------:R-:W-:-:S04]  /*2550*/  FMUL.FTZ R107, R132, R107 ;  /* 0x0000006b846b7220 */ /* 0x000fc80000410000 */
[----:B------:R-:W-:-:S07]  /*2560*/  @P0 FADD.FTZ R107, R107, R106 ;  /* 0x0000006a6b6b0221 */ /* 0x000fce0000010000 */
.L_x_6726:
[----:B------:R-:W-:Y:S05]  /*2570*/  BSYNC B0 ;  /* 0x0000000000007941 */ /* 0x000fea0003800000 */
.L_x_6724:
        /* <DEDUP_REMOVED lines=16> */
.L_x_6728:
[----:B------:R-:W-:Y:S01]  /*2680*/  FFMA.FTZ R106, R138, R104, R105 ;  /* 0x000000688a6a7223 */ /* 0x000fe20000010069 */
[----:B------:R-:W-:-:S03]  /*2690*/  @P0 SHF.R.U64 R109, R118, 0x10, R119 ;  /* 0x00000010766d0819 */ /* 0x000fc60000001277 */
[----:B------:R-:W-:Y:S02]  /*26a0*/  FADD.FTZ R107, R161, -R106 ;  /* 0x8000006aa16b7221 */ /* 0x000fe40000010000 */
[----:B------:R-:W-:Y:S02]  /*26b0*/  @P0 HADD2.F32 R106, -RZ, R109.H0_H0 ;  /* 0x2000006dff6a0230 */ /* 0x000fe40000004100 */
[----:B------:R-:W-:-:S04]  /*26c0*/  FMUL.FTZ R107, R132, R107 ;  /* 0x0000006b846b7220 */ /* 0x000fc80000410000 */
[----:B------:R-:W-:-:S07]  /*26d0*/  @P0 FADD.FTZ R107, R107, R106 ;  /* 0x0000006a6b6b0221 */ /* 0x000fce0000010000 */
.L_x_6729:
[----:B------:R-:W-:Y:S05]  /*26e0*/  BSYNC B0 ;  /* 0x0000000000007941 */ /* 0x000fea0003800000 */
.L_x_6727:
        /* <DEDUP_REMOVED lines=15> */
.L_x_6731:
[----:B------:R-:W-:Y:S01]  /*27e0*/  FFMA.FTZ R107, R143, R104, R105 ;  /* 0x000000688f6b7223 */ /* 0x000fe20000010069 */
[----:B------:R-:W-:-:S03]  /*27f0*/  @P0 HADD2.F32 R106, -RZ, R119.H0_H0 ;  /* 0x20000077ff6a0230 */ /* 0x000fc60000004100 */
[----:B------:R-:W-:-:S04]  /*2800*/  FADD.FTZ R107, R158, -R107 ;  /* 0x8000006b9e6b7221 */ /* 0x000fc80000010000 */
[----:B------:R-:W-:-:S04]  /*2810*/  FMUL.FTZ R107, R132, R107 ;  /* 0x0000006b846b7220 */ /* 0x000fc80000410000 */
[----:B------:R-:W-:-:S07]  /*2820*/  @P0 FADD.FTZ R107, R107, R106 ;  /* 0x0000006a6b6b0221 */ /* 0x000fce0000010000 */
.L_x_6732:
[----:B------:R-:W-:Y:S05]  /*2830*/  BSYNC B0 ;  /* 0x0000000000007941 */ /* 0x000fea0003800000 */
.L_x_6730:
        /* <DEDUP_REMOVED lines=16> */
.L_x_6734:
[----:B------:R-:W-:Y:S01]  /*2940*/  FFMA.FTZ R106, R140, R104, R105 ;  /* 0x000000688c6a7223 */ /* 0x000fe20000010069 */
[----:B------:R-:W-:-:S03]  /*2950*/  @P0 SHF.R.U32.HI R109, RZ, 0x10, R119 ;  /* 0x00000010ff6d0819 */ /* 0x000fc60000011677 */
[----:B------:R-:W-:Y:S02]  /*2960*/  FADD.FTZ R107, R163, -R106 ;  /* 0x8000006aa36b7221 */ /* 0x000fe40000010000 */
[----:B------:R-:W-:Y:S02]  /*2970*/  @P0 HADD2.F32 R106, -RZ, R109.H0_H0 ;  /* 0x2000006dff6a0230 */ /* 0x000fe40000004100 */
[----:B------:R-:W-:-:S04]  /*2980*/  FMUL.FTZ R107, R132, R107 ;  /* 0x0000006b846b7220 */ /* 0x000fc80000410000 */
[----:B------:R-:W-:-:S07]  /*2990*/  @P0 FADD.FTZ R107, R107, R106 ;  /* 0x0000006a6b6b0221 */ /* 0x000fce0000010000 */
.L_x_6735:
[----:B------:R-:W-:Y:S05]  /*29a0*/  BSYNC B0 ;  /* 0x0000000000007941 */ /* 0x000fea0003800000 */
.L_x_6733:
        /* <DEDUP_REMOVED lines=17> */
.L_x_6736:
        /* <DEDUP_REMOVED lines=11> */
.L_x_6738:
[----:B------:R-:W-:Y:S05]  /*2b70*/  BSYNC B0 ;  /* 0x0000000000007941 */ /* 0x000fea0003800000 */
.L_x_6737:
        /* <DEDUP_REMOVED lines=9> */
.L_x_6740:
[----:B------:R-:W-:Y:S05]  /*2c10*/  BSYNC B0 ;  /* 0x0000000000007941 */ /* 0x000fea0003800000 */
.L_x_6739:
[----:B------:R-:W-:Y:S01]  /*2c20*/  BSSY B0, `(.L_x_6741) ;  /* 0x000000c000007945 */ /* 0x000fe20003800000 */
[----:B------:R-:W-:-:S03]  /*2c30*/  @P4 FFMA.FTZ R99, R178, R176, R99 ;  /* 0x000000b0b2634223 */ /* 0x000fc60000010063 */
[----:B------:R-:W-:Y:S05]  /*2c40*/  @P2 BRA `(.L_x_6742) ;  /* 0x0000000000102947 */ /* 0x000fea0003800000 */
[----:B01----:R-:W-:Y:S01]  /*2c50*/  HFMA2.MMA R107, -RZ, RZ, 0, 0 ;  /* 0x00000000ff6b7435 */ /* 0x003fe200000001ff */
[----:B------:R-:W-:Y:S10]  /*2c60*/  @!P0 BRA `(.L_x_6743) ;  /* 0x00000000001c8947 */ /* 0x000ff40003800000 */
[----:B------:R-:W-:Y:S01]  /*2c70*/  HADD2.F32 R107, -RZ, R116.H0_H0 ;  /* 0x20000074ff6b7230 */ /* 0x000fe20000004100 */
[----:B------:R-:W-:Y:S06]  /*2c80*/  BRA `(.L_x_6743) ;  /* 0x0000000000147947 */ /* 0x000fec0003800000 */
.L_x_6742:
[----:B01----:R-:W-:Y:S01]  /*2c90*/  FFMA.FTZ R107, R145, R104, R105 ;  /* 0x00000068916b7223 */ /* 0x003fe20000010069 */
[----:B------:R-:W-:-:S03]  /*2ca0*/  @P0 HADD2.F32 R106, -RZ, R116.H0_H0 ;  /* 0x20000074ff6a0230 */ /* 0x000fc60000004100 */
[----:B------:R-:W-:-:S04]  /*2cb0*/  FADD.FTZ R107, R160, -R107 ;  /* 0x8000006ba06b7221 */ /* 0x000fc80000010000 */
[----:B------:R-:W-:-:S04]  /*2cc0*/  FMUL.FTZ R107, R132, R107 ;  /* 0x0000006b846b7220 */ /* 0x000fc80000410000 */
[----:B------:R-:W-:-:S07]  /*2cd0*/  @P0 FADD.FTZ R107, R107, R106 ;  /* 0x0000006a6b6b0221 */ /* 0x000fce0000010000 */
.L_x_6743:
[----:B------:R-:W-:Y:S05]  /*2ce0*/  BSYNC B0 ;  /* 0x0000000000007941 */ /* 0x000fea0003800000 */
.L_x_6741:
        /* <DEDUP_REMOVED lines=16> */
.L_x_6745:
[----:B------:R-:W-:Y:S01]  /*2df0*/  FFMA.FTZ R106, R142, R104, R105 ;  /* 0x000000688e6a7223 */ /* 0x000fe20000010069 */
[----:B------:R-:W-:-:S03]  /*2e00*/  @P0 SHF.R.U64 R108, R116, 0x10, R117 ;  /* 0x00000010746c0819 */ /* 0x000fc60000001275 */
[----:B------:R-:W-:Y:S02]  /*2e10*/  FADD.FTZ R107, R165, -R106 ;  /* 0x8000006aa56b7221 */ /* 0x000fe40000010000 */
[----:B------:R-:W-:Y:S02]  /*2e20*/  @P0 HADD2.F32 R108, -RZ, R108.H0_H0 ;  /* 0x2000006cff6c0230 */ /* 0x000fe40000004100 */
[----:B------:R-:W-:-:S04]  /*2e30*/  FMUL.FTZ R107, R132, R107 ;  /* 0x0000006b846b7220 */ /* 0x000fc80000410000 */
[----:B------:R-:W-:-:S07]  /*2e40*/  @P0 FADD.FTZ R107, R107, R108 ;  /* 0x0000006c6b6b0221 */ /* 0x000fce0000010000 */
.L_x_6746:
[----:B------:R-:W-:Y:S05]  /*2e50*/  BSYNC B0 ;  /* 0x0000000000007941 */ /* 0x000fea0003800000 */
.L_x_6744:
        /* <DEDUP_REMOVED lines=15> */
.L_x_6748:
[----:B------:R-:W-:Y:S01]  /*2f50*/  FFMA.FTZ R107, R147, R104, R105 ;  /* 0x00000068936b7223 */ /* 0x000fe20000010069 */
[----:B------:R-:W-:-:S03]  /*2f60*/  @P0 HADD2.F32 R106, -RZ, R117.H0_H0 ;  /* 0x20000075ff6a0230 */ /* 0x000fc60000004100 */
[----:B------:R-:W-:-:S04]  /*2f70*/  FADD.FTZ R107, R162, -R107 ;  /* 0x8000006ba26b7221 */ /* 0x000fc80000010000 */
[----:B------:R-:W-:-:S04]  /*2f80*/  FMUL.FTZ R107, R132, R107 ;  /* 0x0000006b846b7220 */ /* 0x000fc80000410000 */
[----:B------:R-:W-:-:S07]  /*2f90*/  @P0 FADD.FTZ R107, R107, R106 ;  /* 0x0000006a6b6b0221 */ /* 0x000fce0000010000 */
.L_x_6749:
[----:B------:R-:W-:Y:S05]  /*2fa0*/  BSYNC B0 ;  /* 0x0000000000007941 */ /* 0x000fea0003800000 */
.L_x_6747:
        /* <DEDUP_REMOVED lines=16> */
.L_x_6751:
[----:B------:R-:W-:Y:S01]  /*30b0*/  FFMA.FTZ R106, R144, R104, R105 ;  /* 0x00000068906a7223 */ /* 0x000fe20000010069 */
[----:B------:R-:W-:-:S03]  /*30c0*/  @P0 SHF.R.U32.HI R108, RZ, 0x10, R117 ;  /* 0x00000010ff6c0819 */ /* 0x000fc60000011675 */
[----:B------:R-:W-:Y:S02]  /*30d0*/  FADD.FTZ R107, R167, -R106 ;  /* 0x8000006aa76b7221 */ /* 0x000fe40000010000 */
[----:B------:R-:W-:Y:S02]  /*30e0*/  @P0 HADD2.F32 R108, -RZ, R108.H0_H0 ;  /* 0x2000006cff6c0230 */ /* 0x000fe40000004100 */
[----:B------:R-:W-:-:S04]  /*30f0*/  FMUL.FTZ R107, R132, R107 ;  /* 0x0000006b846b7220 */ /* 0x000fc80000410000 */
[----:B------:R-:W-:-:S07]  /*3100*/  @P0 FADD.FTZ R107, R107, R108 ;  /* 0x0000006c6b6b0221 */ /* 0x000fce0000010000 */
.L_x_6752:
[----:B------:R-:W-:Y:S05]  /*3110*/  BSYNC B0 ;  /* 0x0000000000007941 */ /* 0x000fea0003800000 */
.L_x_6750:
        /* <DEDUP_REMOVED lines=17> */
.L_x_6753:
        /* <DEDUP_REMOVED lines=11> */
.L_x_6755:
[----:B------:R-:W-:Y:S05]  /*32e0*/  BSYNC B0 ;  /* 0x0000000000007941 */ /* 0x000fea0003800000 */
.L_x_6754:
        /* <DEDUP_REMOVED lines=9> */
.L_x_6757:
[----:B------:R-:W-:Y:S05]  /*3380*/  BSYNC B0 ;  /* 0x0000000000007941 */ /* 0x000fea0003800000 */
.L_x_6756:
[----:B------:R-:W-:Y:S01]  /*3390*/  BSSY B0, `(.L_x_6758) ;  /* 0x000000c000007945 */ /* 0x000fe20003800000 */
[----:B------:R-:W-:-:S03]  /*33a0*/  @P4 FFMA.FTZ R95, R180, R178, R95 ;  /* 0x000000b2b45f4223 */ /* 0x000fc6000001005f */
[----:B------:R-:W-:Y:S05]  /*33b0*/  @P2 BRA `(.L_x_6759) ;  /* 0x0000000000102947 */ /* 0x000fea0003800000 */
[----:B01----:R-:W-:Y:S01]  /*33c0*/  HFMA2.MMA R107, -RZ, RZ, 0, 0 ;  /* 0x00000000ff6b7435 */ /* 0x003fe200000001ff */
[----:B------:R-:W-:Y:S10]  /*33d0*/  @!P0 BRA `(.L_x_6760) ;  /* 0x00000000001c8947 */ /* 0x000ff40003800000 */
[----:B------:R-:W-:Y:S01]  /*33e0*/  HADD2.F32 R107, -RZ, R114.H0_H0 ;  /* 0x20000072ff6b7230 */ /* 0x000fe20000004100 */
[----:B------:R-:W-:Y:S06]  /*33f0*/  BRA `(.L_x_6760) ;  /* 0x0000000000147947 */ /* 0x000fec0003800000 */
.L_x_6759:
[----:B01----:R-:W-:Y:S01]  /*3400*/  FFMA.FTZ R107, R149, R104, R105 ;  /* 0x00000068956b7223 */ /* 0x003fe20000010069 */
[----:B------:R-:W-:-:S03]  /*3410*/  @P0 HADD2.F32 R106, -RZ, R114.H0_H0 ;  /* 0x20000072ff6a0230 */ /* 0x000fc60000004100 */
[----:B------:R-:W-:-:S04]  /*3420*/  FADD.FTZ R107, R164, -R107 ;  /* 0x8000006ba46b7221 */ /* 0x000fc80000010000 */
[----:B------:R-:W-:-:S04]  /*3430*/  FMUL.FTZ R107, R132, R107 ;  /* 0x0000006b846b7220 */ /* 0x000fc80000410000 */
[----:B------:R-:W-:-:S07]  /*3440*/  @P0 FADD.FTZ R107, R107, R106 ;  /* 0x0000006a6b6b0221 */ /* 0x000fce0000010000 */
.L_x_6760:
[----:B------:R-:W-:Y:S05]  /*3450*/  BSYNC B0 ;  /* 0x0000000000007941 */ /* 0x000fea0003800000 */
.L_x_6758:
        /* <DEDUP_REMOVED lines=16> */
.L_x_6762:
[----:B------:R-:W-:Y:S01]  /*3560*/  FFMA.FTZ R106, R146, R104, R105 ;  /* 0x00000068926a7223 */ /* 0x000fe20000010069 */
[----:B------:R-:W-:-:S03]  /*3570*/  @P0 SHF.R.U64 R109, R114, 0x10, R115 ;  /* 0x00000010726d0819 */ /* 0x000fc60000001273 */
[----:B------:R-:W-:Y:S02]  /*3580*/  FADD.FTZ R107, R169, -R106 ;  /* 0x8000006aa96b7221 */ /* 0x000fe40000010000 */
[----:B------:R-:W-:Y:S02]  /*3590*/  @P0 HADD2.F32 R106, -RZ, R109.H0_H0 ;  /* 0x2000006dff6a0230 */ /* 0x000fe40000004100 */
[----:B------:R-:W-:-:S04]  /*35a0*/  FMUL.FTZ R107, R132, R107 ;  /* 0x0000006b846b7220 */ /* 0x000fc80000410000 */
[----:B------:R-:W-:-:S07]  /*35b0*/  @P0 FADD.FTZ R107, R107, R106 ;  /* 0x0000006a6b6b0221 */ /* 0x000fce0000010000 */
.L_x_6763:
[----:B------:R-:W-:Y:S05]  /*35c0*/  BSYNC B0 ;  /* 0x0000000000007941 */ /* 0x000fea0003800000 */
.L_x_6761:
        /* <DEDUP_REMOVED lines=15> */
.L_x_6765:
[----:B------:R-:W-:Y:S01]  /*36c0*/  FFMA.FTZ R107, R151, R104, R105 ;  /* 0x00000068976b7223 */ /* 0x000fe20000010069 */
[----:B------:R-:W-:-:S03]  /*36d0*/  @P0 HADD2.F32 R106, -RZ, R115.H0_H0 ;  /* 0x20000073ff6a0230 */ /* 0x000fc60000004100 */
[----:B------:R-:W-:-:S04]  /*36e0*/  FADD.FTZ R107, R166, -R107 ;  /* 0x8000006ba66b7221 */ /* 0x000fc80000010000 */
[----:B------:R-:W-:-:S04]  /*36f0*/  FMUL.FTZ R107, R132, R107 ;  /* 0x0000006b846b7220 */ /* 0x000fc80000410000 */
[----:B------:R-:W-:-:S07]  /*3700*/  @P0 FADD.FTZ R107, R107, R106 ;  /* 0x0000006a6b6b0221 */ /* 0x000fce0000010000 */
.L_x_6766:
[----:B------:R-:W-:Y:S05]  /*3710*/  BSYNC B0 ;  /* 0x0000000000007941 */ /* 0x000fea0003800000 */
.L_x_6764:
        /* <DEDUP_REMOVED lines=16> */
.L_x_6768:
[----:B------:R-:W-:Y:S01]  /*3820*/  FFMA.FTZ R106, R148, R104, R105 ;  /* 0x00000068946a7223 */ /* 0x000fe20000010069 */
[----:B------:R-:W-:-:S03]  /*3830*/  @P0 SHF.R.U32.HI R109, RZ, 0x10, R115 ;  /* 0x00000010ff6d0819 */ /* 0x000fc60000011673 */
[----:B------:R-:W-:Y:S02]  /*3840*/  FADD.FTZ R107, R171, -R106 ;  /* 0x8000006aab6b7221 */ /* 0x000fe40000010000 */
[----:B------:R-:W-:Y:S02]  /*3850*/  @P0 HADD2.F32 R106, -RZ, R109.H0_H0 ;  /* 0x2000006dff6a0230 */ /* 0x000fe40000004100 */
[----:B------:R-:W-:-:S04]  /*3860*/  FMUL.FTZ R107, R132, R107 ;  /* 0x0000006b846b7220 */ /* 0x000fc80000410000 */
[----:B------:R-:W-:-:S07]  /*3870*/  @P0 FADD.FTZ R107, R107, R106 ;  /* 0x0000006a6b6b0221 */ /* 0x000fce0000010000 */
.L_x_6769:
[----:B------:R-:W-:Y:S05]  /*3880*/  BSYNC B0 ;  /* 0x0000000000007941 */ /* 0x000fea0003800000 */
.L_x_6767:
        /* <DEDUP_REMOVED lines=18> */
.L_x_6770:
        /* <DEDUP_REMOVED lines=11> */
.L_x_6772:
[----:B------:R-:W-:Y:S05]  /*3a60*/  BSYNC B0 ;  /* 0x0000000000007941 */ /* 0x000fea0003800000 */
.L_x_6771:
        /* <DEDUP_REMOVED lines=9> */
.L_x_6774:
[----:B------:R-:W-:Y:S05]  /*3b00*/  BSYNC B0 ;  /* 0x0000000000007941 */ /* 0x000fea0003800000 */
.L_x_6773:
[----:B------:R-:W-:Y:S01]  /*3b10*/  BSSY B0, `(.L_x_6775) ;  /* 0x000000c000007945 */ /* 0x000fe20003800000 */
[----:B------:R-:W-:-:S03]  /*3b20*/  @P4 FFMA.FTZ R91, R178, R176, R91 ;  /* 0x000000b0b25b4223 */ /* 0x000fc6000001005b */
[----:B------:R-:W-:Y:S05]  /*3b30*/  @P2 BRA `(.L_x_6776) ;  /* 0x0000000000102947 */ /* 0x000fea0003800000 */
[----:B01----:R-:W-:Y:S01]  /*3b40*/  HFMA2.MMA R107, -RZ, RZ, 0, 0 ;  /* 0x00000000ff6b7435 */ /* 0x003fe200000001ff */
[----:B------:R-:W-:Y:S10]  /*3b50*/  @!P0 BRA `(.L_x_6777) ;  /* 0x00000000001c8947 */ /* 0x000ff40003800000 */
[----:B------:R-:W-:Y:S01]  /*3b60*/  HADD2.F32 R107, -RZ, R112.H0_H0 ;  /* 0x20000070ff6b7230 */ /* 0x000fe20000004100 */
[----:B------:R-:W-:Y:S06]  /*3b70*/  BRA `(.L_x_6777) ;  /* 0x0000000000147947 */ /* 0x000fec0003800000 */
.L_x_6776:
[----:B01----:R-:W-:Y:S01]  /*3b80*/  FFMA.FTZ R107, R153, R104, R105 ;  /* 0x00000068996b7223 */ /* 0x003fe20000010069 */
[----:B------:R-:W-:-:S03]  /*3b90*/  @P0 HADD2.F32 R106, -RZ, R112.H0_H0 ;  /* 0x20000070ff6a0230 */ /* 0x000fc60000004100 */
[----:B------:R-:W-:-:S04]  /*3ba0*/  FADD.FTZ R107, R168, -R107 ;  /* 0x8000006ba86b7221 */ /* 0x000fc80000010000 */
[----:B------:R-:W-:-:S04]  /*3bb0*/  FMUL.FTZ R107, R132, R107 ;  /* 0x0000006b846b7220 */ /* 0x000fc80000410000 */
[----:B------:R-:W-:-:S07]  /*3bc0*/  @P0 FADD.FTZ R107, R107, R106 ;  /* 0x0000006a6b6b0221 */ /* 0x000fce0000010000 */
.L_x_6777:
[----:B------:R-:W-:Y:S05]  /*3bd0*/  BSYNC B0 ;  /* 0x0000000000007941 */ /* 0x000fea0003800000 */
.L_x_6775:
        /* <DEDUP_REMOVED lines=16> */
.L_x_6779:
[----:B------:R-:W-:Y:S01]  /*3ce0*/  FFMA.FTZ R106, R150, R104, R105 ;  /* 0x00000068966a7223 */ /* 0x000fe20000010069 */
[----:B------:R-:W-:-:S03]  /*3cf0*/  @P0 SHF.R.U64 R108, R112, 0x10, R113 ;  /* 0x00000010706c0819 */ /* 0x000fc60000001271 */
[----:B------:R-:W-:Y:S02]  /*3d00*/  FADD.FTZ R107, R173, -R106 ;  /* 0x8000006aad6b7221 */ /* 0x000fe40000010000 */
[----:B------:R-:W-:Y:S02]  /*3d10*/  @P0 HADD2.F32 R108, -RZ, R108.H0_H0 ;  /* 0x2000006cff6c0230 */ /* 0x000fe40000004100 */
[----:B------:R-:W-:-:S04]  /*3d20*/  FMUL.FTZ R107, R132, R107 ;  /* 0x0000006b846b7220 */ /* 0x000fc80000410000 */
[----:B------:R-:W-:-:S07]  /*3d30*/  @P0 FADD.FTZ R107, R107, R108 ;  /* 0x0000006c6b6b0221 */ /* 0x000fce0000010000 */
.L_x_6780:
[----:B------:R-:W-:Y:S05]  /*3d40*/  BSYNC B0 ;  /* 0x0000000000007941 */ /* 0x000fea0003800000 */
.L_x_6778:
        /* <DEDUP_REMOVED lines=15> */
.L_x_6782:
[----:B------:R-:W-:Y:S01]  /*3e40*/  FFMA.FTZ R107, R155, R104, R105 ;  /* 0x000000689b6b7223 */ /* 0x000fe20000010069 */
[----:B------:R-:W-:-:S03]  /*3e50*/  @P0 HADD2.F32 R106, -RZ, R113.H0_H0 ;  /* 0x20000071ff6a0230 */ /* 0x000fc60000004100 */
[----:B------:R-:W-:-:S04]  /*3e60*/  FADD.FTZ R107, R170, -R107 ;  /* 0x8000006baa6b7221 */ /* 0x000fc80000010000 */
[----:B------:R-:W-:-:S04]  /*3e70*/  FMUL.FTZ R107, R132, R107 ;  /* 0x0000006b846b7220 */ /* 0x000fc80000410000 */
[----:B------:R-:W-:-:S07]  /*3e80*/  @P0 FADD.FTZ R107, R107, R106 ;  /* 0x0000006a6b6b0221 */ /* 0x000fce0000010000 */
.L_x_6783:
[----:B------:R-:W-:Y:S05]  /*3e90*/  BSYNC B0 ;  /* 0x0000000000007941 */ /* 0x000fea0003800000 */
.L_x_6781:
        /* <DEDUP_REMOVED lines=16> */
.L_x_6785:
[----:B------:R-:W-:Y:S01]  /*3fa0*/  FFMA.FTZ R104, R172, R104, R105 ;  /* 0x00000068ac687223 */ /* 0x000fe20000010069 */
[----:B------:R-:W-:-:S03]  /*3fb0*/  @P0 SHF.R.U32.HI R106, RZ, 0x10, R113 ;  /* 0x00000010ff6a0819 */ /* 0x000fc60000011671 */
[----:B------:R-:W-:Y:S02]  /*3fc0*/  FADD.FTZ R105, R175, -R104 ;  /* 0x80000068af697221 */ /* 0x000fe40000010000 */
[----:B------:R-:W-:Y:S02]  /*3fd0*/  @P0 HADD2.F32 R106, -RZ, R106.H0_H0 ;  /* 0x2000006aff6a0230 */ /* 0x000fe40000004100 */
[----:B------:R-:W-:-:S04]  /*3fe0*/  FMUL.FTZ R105, R132, R105 ;  /* 0x0000006984697220 */ /* 0x000fc80000410000 */
[----:B------:R-:W-:-:S07]  /*3ff0*/  @P0 FADD.FTZ R105, R105, R106 ;  /* 0x0000006a69690221 */ /* 0x000fce0000010000 */
.L_x_6786:
[----:B------:R-:W-:Y:S05]  /*4000*/  BSYNC B0 ;  /* 0x0000000000007941 */ /* 0x000fea0003800000 */
.L_x_6784:
[----:B------:R-:W0:Y:S01]  /*4010*/  @P4 LDC R110, c[0x0][0x29c] ;  /* 0x0000a700ff6e4b82 */ /* 0x000e220000000800 */
        /* <DEDUP_REMOVED lines=9> */
[----:B------:R-:W-:Y:S02]  /*40b0*/  PRMT R109, R127, 0x5410, R130 ;  /* 0x000054107f6d7816 */ /* 0x000fe40000000082 */
[----:B------:R-:W-:Y:S01]  /*40c0*/  IADD3 R133, R133, 0x200, RZ ;  /* 0x0000020085857810 */ /* 0x000fe20007ffe0ff */
[----:B------:R-:W-:-:S05]  /*40d0*/  IMAD.WIDE.U32 R104, R104, 0x10000, RZ ;  /* 0x0001000068687825 */ /* 0x000fca00078e00ff */
[----:B------:R-:W-:Y:S02]  /*40e0*/  LOP3.LUT R109, R109, R105, RZ, 0xfc, !PT ;  /* 0x000000696d6d7212 */ /* 0x000fe400078efcff */
[----:B------:R-:W-:Y:S01]  /*40f0*/  LOP3.LUT R108, R104, 0xffff, R125, 0xf8, !PT ;  /* 0x0000ffff686c7812 */ /* 0x000fe200078ef87d */
[----:B0-----:R-:W-:-:S05]  /*4100*/  IMAD.WIDE.U32 R104, R133, 0x8, R106 ;  /* 0x0000000885687825 */ /* 0x001fca00078e006a */
[----:B------:R0:W-:Y:S02]  /*4110*/  STG.E.64 desc[UR4][R104.64], R108 ;  /* 0x0000006c68007986 */ /* 0x0001e4000c101b04 */
.L_x_6787:
        /* <DEDUP_REMOVED lines=12> */
.L_x_6789:
[----:B------:R-:W-:Y:S05]  /*41e0*/  BSYNC B0 ;  /* 0x0000000000007941 */ /* 0x000fea0003800000 */
.L_x_6788:
[----:B------:R-:W-:Y:S02]  /*41f0*/  IADD3 R2, R2, UR14, RZ ;  /* 0x0000000e02027c10 */ /* 0x000fe4000fffe0ff */
[----:B------:R-:W-:Y:S02]  /*4200*/  SEL R174, RZ, 0x1, P3 ;  /* 0x00000001ffae7807 */ /* 0x000fe40001800000 */
[----:B------:R-:W-:-:S13]  /*4210*/  ISETP.GE.AND P0, PT, R2, UR15, PT ;  /* 0x0000000f02007c0c */ /* 0x000fda000bf06270 */
[----:B------:R-:W-:Y:S05]  /*4220*/  @!P0 BRA `(.L_x_6790) ;  /* 0xffffffc000ec8947 */ /* 0x000fea000383ffff */
.L_x_6702:
        /* <DEDUP_REMOVED lines=28> */
.L_x_6706:
[----:B------:R-:W-:Y:S01]  /*43f0*/  HFMA2.MMA R188, -RZ, RZ, 0, 9.5367431640625e-07 ;  /* 0x00000010ffbc7435 */ /* 0x000fe200000001ff */
[----:B------:R-:W-:Y:S02]  /*4400*/  MOV R187, R180 ;  /* 0x000000b400bb7202 */ /* 0x000fe40000000f00 */
[----:B------:R-:W-:Y:S02]  /*4410*/  MOV R189, 0x1f ;  /* 0x0000001f00bd7802 */ /* 0x000fe40000000f00 */
[----:B------:R-:W-:-:S07]  /*4420*/  MOV R186, 0xffffffff ;  /* 0xffffffff00ba7802 */ /* 0x000fce0000000f00 */
[----:B-----5:R-:W-:Y:S05]  /*4430*/  WARPSYNC.COLLECTIVE R186, `(.L_x_6791) ;  /* 0x00000000ba087348 */ /* 0x020fea0003c00000 */
[----:B------:R0:W1:Y:S02]  /*4440*/  SHFL.DOWN P1, R184, R187, R188, R189 ;  /* 0x080000bcbbb87389 */ /* 0x00006400000200bd */
[----:B01---5:R-:W-:Y:S01]  /*4450*/  ENDCOLLECTIVE ;  /* 0x000000000000791b */ /* 0x023fe20003800000 */
.L_x_6791:
[----:B------:R-:W-:Y:S02]  /*4460*/  MOV R187, R181 ;  /* 0x000000b500bb7202 */ /* 0x000fe40000000f00 */
[----:B------:R-:W-:-:S07]  /*4470*/  MOV R105, R184 ;  /* 0x000000b800697202 */ /* 0x000fce0000000f00 */
[----:B------:R-:W-:Y:S05]  /*4480*/  WARPSYNC.COLLECTIVE R186, `(.L_x_6792) ;  /* 0x00000000ba087348 */ /* 0x000fea0003c00000 */
[----:B------:R0:W1:Y:S02]  /*4490*/  SHFL.DOWN P1, R184, R187, R188, R189 ;  /* 0x080000bcbbb87389 */ /* 0x00006400000200bd */
[----:B01----:R-:W-:Y:S01]  /*44a0*/  ENDCOLLECTIVE ;  /* 0x000000000000791b */ /* 0x003fe20003800000 */
.L_x_6792:
[----:B------:R-:W-:Y:S01]  /*44b0*/  FADD.FTZ R105, R105, R180 ;  /* 0x000000b469697221 */ /* 0x000fe20000010000 */
[----:B------:R-:W-:-:S04]  /*44c0*/  HFMA2.MMA R188, -RZ, RZ, 0, 4.76837158203125e-07 ;  /* 0x00000008ffbc7435 */ /* 0x000fc800000001ff */
[----:B------:R-:W-:Y:S02]  /*44d0*/  MOV R187, R105 ;  /* 0x0000006900bb7202 */ /* 0x000fe40000000f00 */
[----:B------:R-:W-:-:S07]  /*44e0*/  MOV R104, R184 ;  /* 0x000000b800687202 */ /* 0x000fce0000000f00 */
[----:B------:R-:W-:Y:S05]  /*44f0*/  WARPSYNC.COLLECTIVE R186, `(.L_x_6793) ;  /* 0x00000000ba087348 */ /* 0x000fea0003c00000 */
[----:B------:R0:W1:Y:S02]  /*4500*/  SHFL.DOWN P1, R184, R187, R188, R189 ;  /* 0x080000bcbbb87389 */ /* 0x00006400000200bd */
[----:B01----:R-:W-:Y:S01]  /*4510*/  ENDCOLLECTIVE ;  /* 0x000000000000791b */ /* 0x003fe20003800000 */
.L_x_6793:
[----:B------:R-:W-:-:S05]  /*4520*/  FADD.FTZ R104, R104, R181 ;  /* 0x000000b568687221 */ /* 0x000fca0000010000 */
[----:B------:R-:W-:Y:S02]  /*4530*/  MOV R187, R104 ;  /* 0x0000006800bb7202 */ /* 0x000fe40000000f00 */
[----:B------:R-:W-:-:S07]  /*4540*/  MOV R108, R184 ;  /* 0x000000b8006c7202 */ /* 0x000fce0000000f00 */
[----:B------:R-:W-:Y:S05]  /*4550*/  WARPSYNC.COLLECTIVE R186, `(.L_x_6794) ;  /* 0x00000000ba087348 */ /* 0x000fea0003c00000 */
[----:B------:R0:W1:Y:S02]  /*4560*/  SHFL.DOWN P1, R184, R187, R188, R189 ;  /* 0x080000bcbbb87389 */ /* 0x00006400000200bd */
[----:B01----:R-:W-:Y:S01]  /*4570*/  ENDCOLLECTIVE ;  /* 0x000000000000791b */ /* 0x003fe20003800000 */
.L_x_6794:
[----:B------:R-:W-:Y:S01]  /*4580*/  FADD.FTZ R108, R105, R108 ;  /* 0x0000006c696c7221 */ /* 0x000fe20000010000 */
[----:B------:R-:W-:-:S04]  /*4590*/  HFMA2.MMA R188, -RZ, RZ, 0, 2.384185791015625e-07 ;  /* 0x00000004ffbc7435 */ /* 0x000fc800000001ff */
[----:B------:R-:W-:Y:S02]  /*45a0*/  MOV R187, R108 ;  /* 0x0000006c00bb7202 */ /* 0x000fe40000000f00 */
[----:B------:R-:W-:-:S07]  /*45b0*/  MOV R109, R184 ;  /* 0x000000b8006d7202 */ /* 0x000fce0000000f00 */
[----:B------:R-:W-:Y:S05]  /*45c0*/  WARPSYNC.COLLECTIVE R186, `(.L_x_6795) ;  /* 0x00000000ba087348 */ /* 0x000fea0003c00000 */
[----:B------:R0:W1:Y:S02]  /*45d0*/  SHFL.DOWN P1, R184, R187, R188, R189 ;  /* 0x080000bcbbb87389 */ /* 0x00006400000200bd */
[----:B01----:R-:W-:Y:S01]  /*45e0*/  ENDCOLLECTIVE ;  /* 0x000000000000791b */ /* 0x003fe20003800000 */
.L_x_6795:
[----:B------:R-:W-:-:S05]  /*45f0*/  FADD.FTZ R109, R104, R109 ;  /* 0x0000006d686d7221 */ /* 0x000fca0000010000 */
[----:B------:R-:W-:Y:S02]  /*4600*/  MOV R187, R109 ;  /* 0x0000006d00bb7202 */ /* 0x000fe40000000f00 */
[----:B------:R-:W-:-:S07]  /*4610*/  MOV R111, R184 ;  /* 0x000000b8006f7202 */ /* 0x000fce0000000f00 */
[----:B------:R-:W-:Y:S05]  /*4620*/  WARPSYNC.COLLECTIVE R186, `(.L_x_6796) ;  /* 0x00000000ba087348 */ /* 0x000fea0003c00000 */
[----:B------:R0:W1:Y:S02]  /*4630*/  SHFL.DOWN P1, R184, R187, R188, R189 ;  /* 0x080000bcbbb87389 */ /* 0x00006400000200bd */
[----:B01----:R-:W-:Y:S01]  /*4640*/  ENDCOLLECTIVE ;  /* 0x000000000000791b */ /* 0x003fe20003800000 */
.L_x_6796:
[----:B------:R-:W-:Y:S01]  /*4650*/  FADD.FTZ R111, R108, R111 ;  /* 0x0000006f6c6f7221 */ /* 0x000fe20000010000 */
[----:B------:R-:W-:-:S04]  /*4660*/  HFMA2.MMA R188, -RZ, RZ, 0, 1.1920928955078125e-07 ;  /* 0x00000002ffbc7435 */ /* 0x000fc800000001ff */
[----:B------:R-:W-:Y:S02]  /*4670*/  MOV R187, R111 ;  /* 0x0000006f00bb7202 */ /* 0x000fe40000000f00 */
[----:B------:R-:W-:-:S07]  /*4680*/  MOV R110, R184 ;  /* 0x000000b8006e7202 */ /* 0x000fce0000000f00 */
[----:B------:R-:W-:Y:S05]  /*4690*/  WARPSYNC.COLLECTIVE R186, `(.L_x_6797) ;  /* 0x00000000ba087348 */ /* 0x000fea0003c00000 */
[----:B------:R0:W1:Y:S02]  /*46a0*/  SHFL.DOWN P1, R184, R187, R188, R189 ;  /* 0x080000bcbbb87389 */ /* 0x00006400000200bd */
[----:B01----:R-:W-:Y:S01]  /*46b0*/  ENDCOLLECTIVE ;  /* 0x000000000000791b */ /* 0x003fe20003800000 */
.L_x_6797:
[----:B------:R-:W-:-:S05]  /*46c0*/  FADD.FTZ R110, R109, R110 ;  /* 0x0000006e6d6e7221 */ /* 0x000fca0000010000 */
[----:B------:R-:W-:Y:S02]  /*46d0*/  MOV R187, R110 ;  /* 0x0000006e00bb7202 */ /* 0x000fe40000000f00 */
[----:B------:R-:W-:-:S07]  /*46e0*/  MOV R174, R184 ;  /* 0x000000b800ae7202 */ /* 0x000fce0000000f00 */
[----:B------:R-:W-:Y:S05]  /*46f0*/  WARPSYNC.COLLECTIVE R186, `(.L_x_6798) ;  /* 0x00000000ba087348 */ /* 0x000fea0003c00000 */
[----:B------:R0:W1:Y:S02]  /*4700*/  SHFL.DOWN P1, R184, R187, R188, R189 ;  /* 0x080000bcbbb87389 */ /* 0x00006400000200bd */
[----:B01----:R-:W-:Y:S01]  /*4710*/  ENDCOLLECTIVE ;  /* 0x000000000000791b */ /* 0x003fe20003800000 */
.L_x_6798:
[----:B------:R-:W-:Y:S01]  /*4720*/  FADD.FTZ R180, R111, R174 ;  /* 0x000000ae6fb47221 */ /* 0x000fe20000010000 */
[----:B------:R-:W-:-:S04]  /*4730*/  HFMA2.MMA R188, -RZ, RZ, 0, 5.9604644775390625e-08 ;  /* 0x00000001ffbc7435 */ /* 0x000fc800000001ff */
[----:B------:R-:W-:Y:S02]  /*4740*/  MOV R187, R180 ;  /* 0x000000b400bb7202 */ /* 0x000fe40000000f00 */
[----:B------:R-:W-:-:S07]  /*4750*/  MOV R181, R184 ;  /* 0x000000b800b57202 */ /* 0x000fce0000000f00 */
[----:B------:R-:W-:Y:S05]  /*4760*/  WARPSYNC.COLLECTIVE R186, `(.L_x_6799) ;  /* 0x00000000ba087348 */ /* 0x000fea0003c00000 */
[----:B------:R0:W1:Y:S02]  /*4770*/  SHFL.DOWN P1, R184, R187, R188, R189 ;  /* 0x080000bcbbb87389 */ /* 0x00006400000200bd */
[----:B01----:R-:W-:Y:S01]  /*4780*/  ENDCOLLECTIVE ;  /* 0x000000000000791b */ /* 0x003fe20003800000 */
.L_x_6799:
[----:B------:R-:W-:-:S05]  /*4790*/  FADD.FTZ R181, R110, R181 ;  /* 0x000000b56eb57221 */ /* 0x000fca0000010000 */
[----:B------:R-:W-:Y:S02]  /*47a0*/  MOV R187, R181 ;  /* 0x000000b500bb7202 */ /* 0x000fe40000000f00 */
[----:B------:R-:W-:-:S07]  /*47b0*/  MOV R185, R184 ;  /* 0x000000b800b97202 */ /* 0x000fce0000000f00 */
[----:B------:R-:W-:Y:S05]  /*47c0*/  WARPSYNC.COLLECTIVE R186, `(.L_x_6800) ;  /* 0x00000000ba087348 */ /* 0x000fea0003c00000 */
[----:B------:R0:W1:Y:S02]  /*47d0*/  SHFL.DOWN P1, R184, R187, R188, R189 ;  /* 0x080000bcbbb87389 */ /* 0x00006400000200bd */
[----:B01----:R-:W-:Y:S01]  /*47e0*/  ENDCOLLECTIVE ;  /* 0x000000000000791b */ /* 0x003fe20003800000 */
.L_x_6800:
[----:B------:R-:W-:Y:S05]  /*47f0*/  BRA `(.L_x_6801) ;  /* 0xffffffd000907947 */ /* 0x000fea000383ffff */
.L_x_6802:
        /* <DEDUP_REMOVED lines=16> */
.L_x_11925:


//--------------------- .text._ZN10layer_norm13ln_bwd_kernelINS_13Kernel_traitsIf6__halfS2_S2_fjLj2560ELj1ELj1ELj4ELj8ENS_18Kernel_traits_baseILj2560EfS2_S2_S2_fjLj128EEEEELb1ELb0ELb0ELb0EEEvNS_9BwdParamsE --------------------------
	.section	.text._ZN10layer_norm13ln_bwd_kernelINS_13Kernel_traitsIf6__halfS2_S2_fjLj2560ELj1ELj1ELj4ELj8ENS_18Kernel_traits_baseILj2560EfS2_S2_S2_fjLj128EEEEELb1ELb0ELb0ELb0EEEvNS_9BwdParamsE,"ax",@progbits
	.align	128
        .global         _ZN10layer_norm13ln_bwd_kernelINS_13Kernel_traitsIf6__halfS2_S2_fjLj2560ELj1ELj1ELj4ELj8ENS_18Kernel_traits_baseILj2560EfS2_S2_S2_fjLj128EEEEELb1ELb0ELb0ELb0EEEvNS_9BwdParamsE
        .type           _ZN10layer_norm13ln_bwd_kernelINS_13Kernel_traitsIf6__halfS2_S2_fjLj2560ELj1ELj1ELj4ELj8ENS_18Kernel_traits_baseILj2560EfS2_S2_S2_fjLj128EEEEELb1ELb0ELb0ELb0EEEvNS_9BwdParamsE,@function
        .size           _ZN10layer_norm13ln_bwd_kernelINS_13Kernel_traitsIf6__halfS2_S2_fjLj2560ELj1ELj1ELj4ELj8ENS_18Kernel_traits_baseILj2560EfS2_S2_S2_fjLj128EEEEELb1ELb0ELb0ELb0EEEvNS_9BwdParamsE,(.L_x_11926 - _ZN10layer_norm13ln_bwd_kernelINS_13Kernel_traitsIf6__halfS2_S2_fjLj2560ELj1ELj1ELj4ELj8ENS_18Kernel_traits_baseILj2560EfS2_S2_S2_fjLj128EEEEELb1ELb0ELb0ELb0EEEvNS_9BwdParamsE)
        .other          _ZN10layer_norm13ln_bwd_kernelINS_13Kernel_traitsIf6__halfS2_S2_fjLj2560ELj1ELj1ELj4ELj8ENS_18Kernel_traits_baseILj2560EfS2_S2_S2_fjLj128EEEEELb1ELb0ELb0ELb0EEEvNS_9BwdParamsE,@"STO_CUDA_ENTRY STV_DEFAULT"
_ZN10layer_norm13ln_bwd_kernelINS_13Kernel_traitsIf6__halfS2_S2_fjLj2560ELj1ELj1ELj4ELj8ENS_18Kernel_traits_baseILj2560EfS2_S2_S2_fjLj128EEEEELb1ELb0ELb0ELb0EEEvNS_9BwdParamsE:
.text._ZN10layer_norm13ln_bwd_kernelINS_13Kernel_traitsIf6__halfS2_S2_fjLj2560ELj1ELj1ELj4ELj8ENS_18Kernel_traits_baseILj2560EfS2_S2_S2_fjLj128EEEEELb1ELb0ELb0ELb0EEEvNS_9BwdParamsE:
        /* <DEDUP_REMOVED lines=37> */
[----:B------:R-:W5:Y:S01]  /*0250*/  @P4 LDG.E.128 R80, desc[UR4][R6.64] ;  /* 0x0000000406504981 */ /* 0x000f62000c1e1d00 */
        /* <DEDUP_REMOVED lines=36> */
[----:B------:R-:W-:-:S13]  /*04a0*/  ISETP.NE.AND.EX P1, PT, RZ, UR7, PT, P1 ;  /* 0x00000007ff007c0c */ /* 0x000fda000bf25310 */
.L_x_6830:
        /* <DEDUP_REMOVED lines=39> */
[--C-:B--2---:R-:W-:Y:S01]  /*0720*/  SHF.R.U64 R131, R88, 0x10, R89.reuse ;  /* 0x0000001058837819 */ /* 0x104fe20000001259 */
[----:B------:R-:W-:Y:S02]  /*0730*/  HADD2.F32 R128, -RZ, R88.H0_H0 ;  /* 0x20000058ff807230 */ /* 0x000fe40000004100 */
[----:B------:R-:W-:Y:S01]  /*0740*/  HADD2.F32 R130, -RZ, R89.H0_H0 ;  /* 0x20000059ff827230 */ /* 0x000fe20000004100 */
[----:B------:R-:W-:Y:S02]  /*0750*/  SHF.R.U32.HI R129, RZ, 0x10, R89 ;  /* 0x00000010ff817819 */ /* 0x000fe40000011659 */
[----:B------:R-:W-:Y:S01]  /*0760*/  FADD.FTZ R128, -R125, R128 ;  /* 0x000000807d807221 */ /* 0x000fe20000010100 */
[----:B---3--:R-:W-:-:S02]  /*0770*/  MOV R3, R90 ;  /* 0x0000005a00037202 */ /* 0x008fc40000000f00 */
[--C-:B------:R-:W-:Y:S01]  /*0780*/  SHF.R.U64 R132, R90, 0x10, R91.reuse ;  /* 0x000000105a847819 */ /* 0x100fe2000000125b */
[----:B------:R-:W-:Y:S02]  /*0790*/  HADD2.F32 R90, -RZ, R131.H0_H0 ;  /* 0x20000083ff5a7230 */ /* 0x000fe40000004100 */
[----:B------:R-:W-:Y:S01]  /*07a0*/  HADD2.F32 R89, -RZ, R3.H0_H0 ;  /* 0x20000003ff597230 */ /* 0x000fe20000004100 */
[----:B------:R-:W-:Y:S02]  /*07b0*/  MOV R88, R91 ;  /* 0x0000005b00587202 */ /* 0x000fe40000000f00 */
[C---:B------:R-:W-:Y:S01]  /*07c0*/  FADD.FTZ R90, -R125.reuse, R90 ;  /* 0x0000005a7d5a7221 */ /* 0x040fe20000010100 */
[----:B-1----:R-:W-:Y:S01]  /*07d0*/  FADD.FTZ R92, -R125, R130 ;  /* 0x000000827d5c7221 */ /* 0x002fe20000010100 */
[----:B------:R-:W-:Y:S02]  /*07e0*/  HADD2.F32 R130, -RZ, R132.H0_H0 ;  /* 0x20000084ff827230 */ /* 0x000fe40000004100 */
[C---:B------:R-:W-:Y:S01]  /*07f0*/  FMUL.FTZ R3, R135.reuse, R128 ;  /* 0x0000008087037220 */ /* 0x040fe20000410000 */
[----:B------:R-:W-:Y:S01]  /*0800*/  FMUL.FTZ R134, R135, R90 ;  /* 0x0000005a87867220 */ /* 0x000fe20000410000 */
[----:B------:R-:W-:Y:S01]  /*0810*/  FMUL.FTZ R132, R84, R89 ;  /* 0x0000005954847220 */ /* 0x000fe20000410000 */
[----:B------:R-:W-:Y:S01]  /*0820*/  HADD2.F32 R94, -RZ, R129.H0_H0 ;  /* 0x20000081ff5e7230 */ /* 0x000fe20000004100 */
[----:B------:R-:W-:Y:S01]  /*0830*/  SHF.R.U32.HI R140, RZ, 0x10, R91 ;  /* 0x00000010ff8c7819 */ /* 0x000fe2000001165b */
[----:B------:R-:W-:-:S02]  /*0840*/  HADD2.F32 R129, -RZ, R88.H0_H0 ;  /* 0x20000058ff817230 */ /* 0x000fc40000004100 */
[----:B------:R-:W-:Y:S01]  /*0850*/  FADD.FTZ R44, R44, R89 ;  /* 0x000000592c2c7221 */ /* 0x000fe20000010000 */
[----:B------:R-:W-:Y:S01]  /*0860*/  FFMA.FTZ R64, R3, R89, R64 ;  /* 0x0000005903407223 */ /* 0x000fe20000010040 */
[----:B------:R-:W-:Y:S01]  /*0870*/  FADD.FTZ R45, R45, R130 ;  /* 0x000000822d2d7221 */ /* 0x000fe20000010000 */
[----:B------:R-:W-:Y:S01]  /*0880*/  FFMA.FTZ R65, R134, R130, R65 ;  /* 0x0000008286417223 */ /* 0x000fe20000010041 */
[----:B------:R-:W-:Y:S01]  /*0890*/  FMUL.FTZ R131, R135, R92 ;  /* 0x0000005c87837220 */ /* 0x000fe20000410000 */
[----:B------:R-:W-:Y:S01]  /*08a0*/  FMUL.FTZ R130, R85, R130 ;  /* 0x0000008255827220 */ /* 0x000fe20000410000 */
[----:B------:R-:W-:Y:S01]  /*08b0*/  FADD.FTZ R89, RZ, R132 ;  /* 0x00000084ff597221 */ /* 0x000fe20000010000 */
[----:B------:R-:W-:Y:S01]  /*08c0*/  FFMA.FTZ R91, R3, R132, RZ ;  /* 0x00000084035b7223 */ /* 0x000fe200000100ff */
[----:B------:R-:W-:Y:S01]  /*08d0*/  FADD.FTZ R94, -R125, R94 ;  /* 0x0000005e7d5e7221 */ /* 0x000fe20000010100 */
[----:B------:R-:W-:Y:S02]  /*08e0*/  HADD2.F32 R140, -RZ, R140.H0_H0 ;  /* 0x2000008cff8c7230 */ /* 0x000fe40000004100 */
        /* <DEDUP_REMOVED lines=13> */
.L_x_6805:
[----:B------:R-:W-:Y:S05]  /*09c0*/  BSYNC B0 ;  /* 0x0000000000007941 */ /* 0x000fea0003800000 */
.L_x_6804:
        /* <DEDUP_REMOVED lines=20> */
[----:B------:R-:W-:Y:S01]  /*0b10*/  HADD2.F32 R109, -RZ, R89.H0_H0 ;  /* 0x20000059ff6d7230 */ /* 0x000fe20000004100 */
[----:B------:R-:W-:Y:S01]  /*0b20*/  SHF.R.U32.HI R110, RZ, 0x10, R89 ;  /* 0x00000010ff6e7819 */ /* 0x000fe20000011659 */
[----:B------:R-:W-:Y:S02]  /*0b30*/  HADD2.F32 R108, -RZ, R88.H0_H0 ;  /* 0x20000058ff6c7230 */ /* 0x000fe40000004100 */
[----:B------:R-:W-:Y:S02]  /*0b40*/  HADD2.F32 R89, -RZ, R111.H0_H0 ;  /* 0x2000006fff597230 */ /* 0x000fe40000004100 */
[----:B-1----:R-:W-:Y:S01]  /*0b50*/  HADD2.F32 R92, -RZ, R110.H0_H0 ;  /* 0x2000006eff5c7230 */ /* 0x002fe20000004100 */
        /* <DEDUP_REMOVED lines=36> */
.L_x_6807:
[----:B------:R-:W-:Y:S05]  /*0da0*/  BSYNC B0 ;  /* 0x0000000000007941 */ /* 0x000fea0003800000 */
.L_x_6806:
        /* <DEDUP_REMOVED lines=61> */
.L_x_6809:
[----:B------:R-:W-:Y:S05]  /*1180*/  BSYNC B0 ;  /* 0x0000000000007941 */ /* 0x000fea0003800000 */
.L_x_6808:
        /* <DEDUP_REMOVED lines=20> */
[----:B------:R-:W-:Y:S01]  /*12d0*/  SHF.R.U32.HI R94, RZ, 0x10, R25 ;  /* 0x00000010ff5e7819 */ /* 0x000fe20000011619 */
[----:B------:R-:W-:Y:S02]  /*12e0*/  HADD2.F32 R93, -RZ, R25.H0_H0 ;  /* 0x20000019ff5d7230 */ /* 0x000fe40000004100 */
[----:B------:R-:W-:Y:S02]  /*12f0*/  HADD2.F32 R25, -RZ, R95.H0_H0 ;  /* 0x2000005fff197230 */ /* 0x000fe40000004100 */
[----:B------:R-:W-:Y:S01]  /*1300*/  HADD2.F32 R92, -RZ, R24.H0_H0 ;  /* 0x20000018ff5c7230 */ /* 0x000fe20000004100 */
[----:B---3--:R-:W-:-:S02]  /*1310*/  MOV R23, R26 ;  /* 0x0000001a00177202 */ /* 0x008fc40000000f00 */
[----:B------:R-:W-:Y:S01]  /*1320*/  SHF.R.U64 R96, R26, 0x10, R27 ;  /* 0x000000101a607819 */ /* 0x000fe2000000121b */
[----:B------:R-:W-:Y:S02]  /*1330*/  HADD2.F32 R26, -RZ, R94.H0_H0 ;  /* 0x2000005eff1a7230 */ /* 0x000fe40000004100 */
[C---:B------:R-:W-:Y:S01]  /*1340*/  FADD.FTZ R98, -R97.reuse, R25 ;  /* 0x0000001961627221 */ /* 0x040fe20000010100 */
[----:B------:R-:W-:Y:S01]  /*1350*/  HADD2.F32 R23, -RZ, R23.H0_H0 ;  /* 0x20000017ff177230 */ /* 0x000fe20000004100 */
[----:B------:R-:W-:Y:S01]  /*1360*/  MOV R24, R27 ;  /* 0x0000001b00187202 */ /* 0x000fe20000000f00 */
[C---:B------:R-:W-:Y:S01]  /*1370*/  FADD.FTZ R92, -R97.reuse, R92 ;  /* 0x0000005c615c7221 */ /* 0x040fe20000010100 */
[----:B------:R-:W-:Y:S01]  /*1380*/  SHF.R.U32.HI R27, RZ, 0x10, R27 ;  /* 0x00000010ff1b7819 */ /* 0x000fe2000001161b */
[C---:B------:R-:W-:Y:S01]  /*1390*/  FADD.FTZ R94, -R97.reuse, R26 ;  /* 0x0000001a615e7221 */ /* 0x040fe20000010100 */
[----:B------:R-:W-:Y:S02]  /*13a0*/  HADD2.F32 R26, -RZ, R96.H0_H0 ;  /* 0x20000060ff1a7230 */ /* 0x000fe40000004100 */
[----:B-1----:R-:W-:Y:S01]  /*13b0*/  FADD.FTZ R88, -R97, R93 ;  /* 0x0000005d61587221 */ /* 0x002fe20000010100 */
[C---:B------:R-:W-:Y:S01]  /*13c0*/  FMUL.FTZ R98, R135.reuse, R98 ;  /* 0x0000006287627220 */ /* 0x040fe20000410000 */
[----:B------:R-:W-:Y:S01]  /*13d0*/  FMUL.FTZ R97, R135, R92 ;  /* 0x0000005c87617220 */ /* 0x000fe20000410000 */
[----:B------:R-:W-:Y:S01]  /*13e0*/  FMUL.FTZ R96, R72, R23 ;  /* 0x0000001748607220 */ /* 0x000fe20000410000 */
[----:B------:R-:W-:-:S02]  /*13f0*/  HADD2.F32 R25, -RZ, R24.H0_H0 ;  /* 0x20000018ff197230 */ /* 0x000fc40000004100 */
        /* <DEDUP_REMOVED lines=22> */
.L_x_6811:
[----:B------:R-:W-:Y:S05]  /*1560*/  BSYNC B0 ;  /* 0x0000000000007941 */ /* 0x000fea0003800000 */
.L_x_6810:
        /* <DEDUP_REMOVED lines=26> */
[----:B------:R-:W-:Y:S01]  /*1710*/  FADD.FTZ R22, -R143, R22 ;  /* 0x000000168f167221 */ /* 0x000fe20000010100 */
[----:B------:R-:W-:-:S02]  /*1720*/  HADD2.F32 R20, -RZ, R93.H0_H0 ;  /* 0x2000005dff147230 */ /* 0x000fc40000004100 */
[----:B------:R-:W-:Y:S01]  /*1730*/  HADD2.F32 R15, -RZ, R15.H0_H0 ;  /* 0x2000000fff0f7230 */ /* 0x000fe20000004100 */
[----:B------:R-:W-:Y:S01]  /*1740*/  MOV R16, R21 ;  /* 0x0000001500107202 */ /* 0x000fe20000000f00 */
[C---:B------:R-:W-:Y:S01]  /*1750*/  FADD.FTZ R92, -R143.reuse, R92 ;  /* 0x0000005c8f5c7221 */ /* 0x040fe20000010100 */
[----:B------:R-:W-:Y:S01]  /*1760*/  SHF.R.U32.HI R138, RZ, 0x10, R21 ;  /* 0x00000010ff8a7819 */ /* 0x000fe20000011615 */
[C---:B0-----:R-:W-:Y:S01]  /*1770*/  FADD.FTZ R18, -R143.reuse, R17 ;  /* 0x000000118f127221 */ /* 0x041fe20000010100 */
[----:B------:R-:W-:Y:S01]  /*1780*/  FADD.FTZ R94, -R143, R20 ;  /* 0x000000148f5e7221 */ /* 0x000fe20000010100 */
[----:B------:R-:W-:Y:S02]  /*1790*/  HADD2.F32 R88, -RZ, R95.H0_H0 ;  /* 0x2000005fff587230 */ /* 0x000fe40000004100 */
[----:B------:R-:W-:Y:S01]  /*17a0*/  FMUL.FTZ R21, R135, R22 ;  /* 0x0000001687157220 */ /* 0x000fe20000410000 */
[----:B------:R-:W-:Y:S01]  /*17b0*/  FMUL.FTZ R20, R68, R15 ;  /* 0x0000000f44147220 */ /* 0x000fe20000410000 */
[----:B------:R-:W-:-:S02]  /*17c0*/  HADD2.F32 R17, -RZ, R16.H0_H0 ;  /* 0x20000010ff117230 */ /* 0x000fc40000004100 */
[----:B------:R-:W-:Y:S01]  /*17d0*/  FADD.FTZ R28, R28, R15 ;  /* 0x0000000f1c1c7221 */ /* 0x000fe20000010000 */
[----:B------:R-:W-:Y:S01]  /*17e0*/  FMUL.FTZ R22, R135, R18 ;  /* 0x0000001287167220 */ /* 0x000fe20000410000 */
        /* <DEDUP_REMOVED lines=21> */
.L_x_6813:
[----:B------:R-:W-:Y:S05]  /*1940*/  BSYNC B0 ;  /* 0x0000000000007941 */ /* 0x000fea0003800000 */
.L_x_6812:
        /* <DEDUP_REMOVED lines=28> */
.L_x_6841:
        /* <DEDUP_REMOVED lines=102> */
.L_x_6817:
[----:B------:R1:W-:Y:S01]  /*2170*/  STG.E.64 desc[UR4][R94.64], R90 ;  /* 0x0000005a5e007986 */ /* 0x0003e2000c101b04 */
[----:B------:R-:W-:-:S07]  /*2180*/  IADD3 R133, R133, 0x80, RZ ;  /* 0x0000008085857810 */ /* 0x000fce0007ffe0ff */
.L_x_6816:
[----:B------:R-:W-:Y:S05]  /*2190*/  BSYNC B0 ;  /* 0x0000000000007941 */ /* 0x000fea0003800000 */
.L_x_6815:
        /* <DEDUP_REMOVED lines=75> */
.L_x_6820:
[----:B------:R2:W-:Y:S01]  /*2650*/  STG.E.64 desc[UR4][R88.64], R94 ;  /* 0x0000005e58007986 */ /* 0x0005e2000c101b04 */
[----:B------:R-:W-:-:S07]  /*2660*/  IADD3 R133, R133, 0x80, RZ ;  /* 0x0000008085857810 */ /* 0x000fce0007ffe0ff */
.L_x_6819:
[----:B------:R-:W-:Y:S05]  /*2670*/  BSYNC B0 ;  /* 0x0000000000007941 */ /* 0x000fea0003800000 */
.L_x_6818:
        /* <DEDUP_REMOVED lines=75> */
.L_x_6823:
[----:B------:R3:W-:Y:S01]  /*2b30*/  STG.E.64 desc[UR4][R88.64], R94 ;  /* 0x0000005e58007986 */ /* 0x0007e2000c101b04 */
[----:B------:R-:W-:-:S07]  /*2b40*/  IADD3 R133, R133, 0x80, RZ ;  /* 0x0000008085857810 */ /* 0x000fce0007ffe0ff */
.L_x_6822:
[----:B------:R-:W-:Y:S05]  /*2b50*/  BSYNC B0 ;  /* 0x0000000000007941 */ /* 0x000fea0003800000 */
.L_x_6821:
        /* <DEDUP_REMOVED lines=75> */
.L_x_6826:
[----:B------:R4:W-:Y:S01]  /*3010*/  STG.E.64 desc[UR4][R90.64], R88 ;  /* 0x000000585a007986 */ /* 0x0009e2000c101b04 */
[----:B------:R-:W-:-:S07]  /*3020*/  IADD3 R133, R133, 0x80, RZ ;  /* 0x0000008085857810 */ /* 0x000fce0007ffe0ff */
.L_x_6825:
[----:B------:R-:W-:Y:S05]  /*3030*/  BSYNC B0 ;  /* 0x0000000000007941 */ /* 0x000fea0003800000 */
.L_x_6824:
        /* <DEDUP_REMOVED lines=76> */
.L_x_6829:
[----:B------:R1:W-:Y:S02]  /*3500*/  STG.E.64 desc[UR4][R94.64], R92 ;  /* 0x0000005c5e007986 */ /* 0x0003e4000c101b04 */
.L_x_6828:
[----:B------:R-:W-:Y:S05]  /*3510*/  BSYNC B0 ;  /* 0x0000000000007941 */ /* 0x000fea0003800000 */
.L_x_6827:
[----:B------:R-:W-:Y:S02]  /*3520*/  IADD3 R4, R4, UR18, RZ ;  /* 0x0000001204047c10 */ /* 0x000fe4000fffe0ff */
[----:B------:R-:W-:Y:S02]  /*3530*/  SEL R126, RZ, 0x1, P0 ;  /* 0x00000001ff7e7807 */ /* 0x000fe40000000000 */
[----:B------:R-:W-:-:S13]  /*3540*/  ISETP.GE.AND P0, PT, R4, UR19, PT ;  /* 0x0000001304007c0c */ /* 0x000fda000bf06270 */
[----:B------:R-:W-:Y:S05]  /*3550*/  @!P0 BRA `(.L_x_6830) ;  /* 0xffffffcc00d48947 */ /* 0x000fea000383ffff */
.L_x_6803:
        /* <DEDUP_REMOVED lines=42> */
.L_x_6814:
[----:B------:R-:W-:Y:S02]  /*3800*/  MOV R144, R139 ;  /* 0x0000008b00907202 */ /* 0x000fe40000000f00 */
[----:B------:R-:W-:Y:S02]  /*3810*/  MOV R143, 0x10 ;  /* 0x00000010008f7802 */ /* 0x000fe40000000f00 */
[----:B------:R-:W-:Y:S02]  /*3820*/  MOV R146, 0x1f ;  /* 0x0000001f00927802 */ /* 0x000fe40000000f00 */
[----:B------:R-:W-:-:S07]  /*3830*/  MOV R141, 0xffffffff ;  /* 0xffffffff008d7802 */ /* 0x000fce0000000f00 */
[----:B0-----:R-:W-:Y:S05]  /*3840*/  WARPSYNC.COLLECTIVE R141, `(.L_x_6831) ;  /* 0x000000008d087348 */ /* 0x001fea0003c00000 */
[----:B------:R1:W2:Y:S02]  /*3850*/  SHFL.DOWN P6, R142, R144, R143, R146 ;  /* 0x0800008f908e7389 */ /* 0x0002a400000c0092 */
[----:B012---:R-:W-:Y:S01]  /*3860*/  ENDCOLLECTIVE ;  /* 0x000000000000791b */ /* 0x007fe20003800000 */
.L_x_6831:
[----:B------:R-:W-:Y:S02]  /*3870*/  MOV R144, R140 ;  /* 0x0000008c00907202 */ /* 0x000fe40000000f00 */
[----:B------:R-:W-:-:S07]  /*3880*/  MOV R90, R142 ;  /* 0x0000008e005a7202 */ /* 0x000fce0000000f00 */
[----:B------:R-:W-:Y:S05]  /*3890*/  WARPSYNC.COLLECTIVE R141, `(.L_x_6832) ;  /* 0x000000008d087348 */ /* 0x000fea0003c00000 */
[----:B------:R0:W1:Y:S02]  /*38a0*/  SHFL.DOWN P6, R142, R144, R143, R146 ;  /* 0x0800008f908e7389 */ /* 0x00006400000c0092 */
[----:B01----:R-:W-:Y:S01]  /*38b0*/  ENDCOLLECTIVE ;  /* 0x000000000000791b */ /* 0x003fe20003800000 */
.L_x_6832:
[----:B------:R-:W-:-:S05]  /*38c0*/  FADD.FTZ R90, R90, R139 ;  /* 0x0000008b5a5a7221 */ /* 0x000fca0000010000 */
[----:B------:R-:W-:Y:S02]  /*38d0*/  MOV R144, R90 ;  /* 0x0000005a00907202 */ /* 0x000fe40000000f00 */
[----:B------:R-:W-:Y:S02]  /*38e0*/  MOV R143, 0x8 ;  /* 0x00000008008f7802 */ /* 0x000fe40000000f00 */
[----:B------:R-:W-:-:S07]  /*38f0*/  MOV R91, R142 ;  /* 0x0000008e005b7202 */ /* 0x000fce0000000f00 */
[----:B------:R-:W-:Y:S05]  /*3900*/  WARPSYNC.COLLECTIVE R141, `(.L_x_6833) ;  /* 0x000000008d087348 */ /* 0x000fea0003c00000 */
[----:B------:R0:W1:Y:S02]  /*3910*/  SHFL.DOWN P6, R142, R144, R143, R146 ;  /* 0x0800008f908e7389 */ /* 0x00006400000c0092 */
[----:B01----:R-:W-:Y:S01]  /*3920*/  ENDCOLLECTIVE ;  /* 0x000000000000791b */ /* 0x003fe20003800000 */
.L_x_6833:
[----:B------:R-:W-:-:S05]  /*3930*/  FADD.FTZ R91, R91, R140 ;  /* 0x0000008c5b5b7221 */ /* 0x000fca0000010000 */
[----:B------:R-:W-:Y:S02]  /*3940*/  MOV R144, R91 ;  /* 0x0000005b00907202 */ /* 0x000fe40000000f00 */
[----:B------:R-:W-:-:S07]  /*3950*/  MOV R93, R142 ;  /* 0x0000008e005d7202 */ /* 0x000fce0000000f00 */
[----:B------:R-:W-:Y:S05]  /*3960*/  WARPSYNC.COLLECTIVE R141, `(.L_x_6834) ;  /* 0x000000008d087348 */ /* 0x000fea0003c00000 */
[----:B------:R0:W1:Y:S02]  /*3970*/  SHFL.DOWN P6, R142, R144, R143, R146 ;  /* 0x0800008f908e7389 */ /* 0x00006400000c0092 */
[----:B01----:R-:W-:Y:S01]  /*3980*/  ENDCOLLECTIVE ;  /* 0x000000000000791b */ /* 0x003fe20003800000 */
.L_x_6834:
[----:B------:R-:W-:-:S05]  /*3990*/  FADD.FTZ R93, R90, R93 ;  /* 0x0000005d5a5d7221 */ /* 0x000fca0000010000 */
[----:B------:R-:W-:Y:S02]  /*39a0*/  MOV R144, R93 ;  /* 0x0000005d00907202 */ /* 0x000fe40000000f00 */
[----:B------:R-:W-:Y:S02]  /*39b0*/  MOV R143, 0x4 ;  /* 0x00000004008f7802 */ /* 0x000fe40000000f00 */
[----:B------:R-:W-:-:S07]  /*39c0*/  MOV R92, R142 ;  /* 0x0000008e005c7202 */ /* 0x000fce0000000f00 */
[----:B------:R-:W-:Y:S05]  /*39d0*/  WARPSYNC.COLLECTIVE R141, `(.L_x_6835) ;  /* 0x000000008d087348 */ /* 0x000fea0003c00000 */
[----:B------:R0:W1:Y:S02]  /*39e0*/  SHFL.DOWN P6, R142, R144, R143, R146 ;  /* 0x0800008f908e7389 */ /* 0x00006400000c0092 */
[----:B01----:R-:W-:Y:S01]  /*39f0*/  ENDCOLLECTIVE ;  /* 0x000000000000791b */ /* 0x003fe20003800000 */
.L_x_6835:
[----:B------:R-:W-:-:S05]  /*3a00*/  FADD.FTZ R92, R91, R92 ;  /* 0x0000005c5b5c7221 */ /* 0x000fca0000010000 */
[----:B------:R-:W-:Y:S02]  /*3a10*/  MOV R144, R92 ;  /* 0x0000005c00907202 */ /* 0x000fe40000000f00 */
[----:B------:R-:W-:-:S07]  /*3a20*/  MOV R94, R142 ;  /* 0x0000008e005e7202 */ /* 0x000fce0000000f00 */
[----:B------:R-:W-:Y:S05]  /*3a30*/  WARPSYNC.COLLECTIVE R141, `(.L_x_6836) ;  /* 0x000000008d087348 */ /* 0x000fea0003c00000 */
[----:B------:R0:W1:Y:S02]  /*3a40*/  SHFL.DOWN P6, R142, R144, R143, R146 ;  /* 0x0800008f908e7389 */ /* 0x00006400000c0092 */
[----:B01----:R-:W-:Y:S01]  /*3a50*/  ENDCOLLECTIVE ;  /* 0x000000000000791b */ /* 0x003fe20003800000 */
.L_x_6836:
[----:B------:R-:W-:-:S05]  /*3a60*/  FADD.FTZ R94, R93, R94 ;  /* 0x0000005e5d5e7221 */ /* 0x000fca0000010000 */
[----:B------:R-:W-:Y:S02]  /*3a70*/  MOV R144, R94 ;  /* 0x0000005e00907202 */ /* 0x000fe40000000f00 */
[----:B------:R-:W-:Y:S02]  /*3a80*/  MOV R143, 0x2 ;  /* 0x00000002008f7802 */ /* 0x000fe40000000f00 */
[----:B------:R-:W-:-:S07]  /*3a90*/  MOV R95, R142 ;  /* 0x0000008e005f7202 */ /* 0x000fce0000000f00 */
[----:B------:R-:W-:Y:S05]  /*3aa0*/  WARPSYNC.COLLECTIVE R141, `(.L_x_6837) ;  /* 0x000000008d087348 */ /* 0x000fea0003c00000 */
[----:B------:R0:W1:Y:S02]  /*3ab0*/  SHFL.DOWN P6, R142, R144, R143, R146 ;  /* 0x0800008f908e7389 */ /* 0x00006400000c0092 */
[----:B01----:R-:W-:Y:S01]  /*3ac0*/  ENDCOLLECTIVE ;  /* 0x000000000000791b */ /* 0x003fe20003800000 */
.L_x_6837:
[----:B------:R-:W-:-:S05]  /*3ad0*/  FADD.FTZ R95, R92, R95 ;  /* 0x0000005f5c5f7221 */ /* 0x000fca0000010000 */
[----:B------:R-:W-:Y:S02]  /*3ae0*/  MOV R144, R95 ;  /* 0x0000005f00907202 */ /* 0x000fe40000000f00 */
[----:B------:R-:W-:-:S07]  /*3af0*/  MOV R127, R142 ;  /* 0x0000008e007f7202 */ /* 0x000fce0000000f00 */
[----:B------:R-:W-:Y:S05]  /*3b00*/  WARPSYNC.COLLECTIVE R141, `(.L_x_6838) ;  /* 0x000000008d087348 */ /* 0x000fea0003c00000 */
[----:B------:R0:W1:Y:S02]  /*3b10*/  SHFL.DOWN P6, R142, R144, R143, R146 ;  /* 0x0800008f908e7389 */ /* 0x00006400000c0092 */
[----:B01----:R-:W-:Y:S01]  /*3b20*/  ENDCOLLECTIVE ;  /* 0x000000000000791b */ /* 0x003fe20003800000 */
.L_x_6838:
[----:B------:R-:W-:-:S05]  /*3b30*/  FADD.FTZ R127, R94, R127 ;  /* 0x0000007f5e7f7221 */ /* 0x000fca0000010000 */
[----:B------:R-:W-:Y:S02]  /*3b40*/  MOV R144, R127 ;  /* 0x0000007f00907202 */ /* 0x000fe40000000f00 */
[----:B------:R-:W-:Y:S02]  /*3b50*/  MOV R143, 0x1 ;  /* 0x00000001008f7802 */ /* 0x000fe40000000f00 */
[----:B------:R-:W-:-:S07]  /*3b60*/  MOV R126, R142 ;  /* 0x0000008e007e7202 */ /* 0x000fce0000000f00 */
[----:B------:R-:W-:Y:S05]  /*3b70*/  WARPSYNC.COLLECTIVE R141, `(.L_x_6839) ;  /* 0x000000008d087348 */ /* 0x000fea0003c00000 */
[----:B------:R0:W1:Y:S02]  /*3b80*/  SHFL.DOWN P6, R142, R144, R143, R146 ;  /* 0x0800008f908e7389 */ /* 0x00006400000c0092 */
[----:B01----:R-:W-:Y:S01]  /*3b90*/  ENDCOLLECTIVE ;  /* 0x000000000000791b */ /* 0x003fe20003800000 */
.L_x_6839:
[----:B------:R-:W-:-:S05]  /*3ba0*/  FADD.FTZ R90, R95, R126 ;  /* 0x0000007e5f5a7221 */ /* 0x000fca0000010000 */
[----:B------:R-:W-:Y:S02]  /*3bb0*/  MOV R144, R90 ;  /* 0x0000005a00907202 */ /* 0x000fe40000000f00 */
[----:B------:R-:W-:-:S07]  /*3bc0*/  MOV R126, R142 ;  /* 0x0000008e007e7202 */ /* 0x000fce0000000f00 */
[----:B------:R-:W-:Y:S05]  /*3bd0*/  WARPSYNC.COLLECTIVE R141, `(.L_x_6840) ;  /* 0x000000008d087348 */ /* 0x000fea0003c00000 */
[----:B------:R0:W1:Y:S02]  /*3be0*/  SHFL.DOWN P6, R142, R144, R143, R146 ;  /* 0x0800008f908e7389 */ /* 0x00006400000c0092 */
[----:B01----:R-:W-:Y:S01]  /*3bf0*/  ENDCOLLECTIVE ;  /* 0x000000000000791b */ /* 0x003fe20003800000 */
.L_x_6840:
[----:B------:R-:W-:Y:S01]  /*3c00*/  MOV R91, R142 ;  /* 0x0000008e005b7202 */ /* 0x000fe20000000f00 */
[----:B------:R-:W-:Y:S06]  /*3c10*/  BRA `(.L_x_6841) ;  /* 0xffffffdc00bc7947 */ /* 0x000fec000383ffff */
.L_x_6842:
        /* <DEDUP_REMOVED lines=14> */
.L_x_11926:


//--------------------- .text._ZN10layer_norm13ln_bwd_kernelINS_13Kernel_traitsIf6__halfS2_S2_fjLj2560ELj1ELj1ELj4ELj8ENS_18Kernel_traits_baseILj2560EfS2_S2_S2_fjLj128EEEEELb1ELb0ELb0ELb1EEEvNS_9BwdParamsE --------------------------
	.section	.text._ZN10layer_norm13ln_bwd_kernelINS_13Kernel_traitsIf6__halfS2_S2_fjLj2560ELj1ELj1ELj4ELj8ENS_18Kernel_traits_baseILj2560EfS2_S2_S2_fjLj128EEEEELb1ELb0ELb0ELb1EEEvNS_9BwdParamsE,"ax",@progbits
	.align	128
        .global         _ZN10layer_norm13ln_bwd_kernelINS_13Kernel_traitsIf6__halfS2_S2_fjLj2560ELj1ELj1ELj4ELj8ENS_18Kernel_traits_baseILj2560EfS2_S2_S2_fjLj128EEEEELb1ELb0ELb0ELb1EEEvNS_9BwdParamsE
        .type           _ZN10layer_norm13ln_bwd_kernelINS_13Kernel_traitsIf6__halfS2_S2_fjLj2560ELj1ELj1ELj4ELj8ENS_18Kernel_traits_baseILj2560EfS2_S2_S2_fjLj128EEEEELb1ELb0ELb0ELb1EEEvNS_9BwdParamsE,@function
        .size           _ZN10layer_norm13ln_bwd_kernelINS_13Kernel_traitsIf6__halfS2_S2_fjLj2560ELj1ELj1ELj4ELj8ENS_18Kernel_traits_baseILj2560EfS2_S2_S2_fjLj128EEEEELb1ELb0ELb0ELb1EEEvNS_9BwdParamsE,(.L_x_11927 - _ZN10layer_norm13ln_bwd_kernelINS_13Kernel_traitsIf6__halfS2_S2_fjLj2560ELj1ELj1ELj4ELj8ENS_18Kernel_traits_baseILj2560EfS2_S2_S2_fjLj128EEEEELb1ELb0ELb0ELb1EEEvNS_9BwdParamsE)
        .other          _ZN10layer_norm13ln_bwd_kernelINS_13Kernel_traitsIf6__halfS2_S2_fjLj2560ELj1ELj1ELj4ELj8ENS_18Kernel_traits_baseILj2560EfS2_S2_S2_fjLj128EEEEELb1ELb0ELb0ELb1EEEvNS_9BwdParamsE,@"STO_CUDA_ENTRY STV_DEFAULT"
_ZN10layer_norm13ln_bwd_kernelINS_13Kernel_traitsIf6__halfS2_S2_fjLj2560ELj1ELj1ELj4ELj8ENS_18Kernel_traits_baseILj2560EfS2_S2_S2_fjLj128EEEEELb1ELb0ELb0ELb1EEEvNS_9BwdParamsE:
.text._ZN10layer_norm13ln_bwd_kernelINS_13Kernel_traitsIf6__halfS2_S2_fjLj2560ELj1ELj1ELj4ELj8ENS_18Kernel_traits_baseILj2560EfS2_S2_S2_fjLj128EEEEELb1ELb0ELb0ELb1EEEvNS_9BwdParamsE:
        /* <DEDUP_REMOVED lines=36> */
.L_x_6843:
        /* <DEDUP_REMOVED lines=35> */
.L_x_6851:
        /* <DEDUP_REMOVED lines=12> */
[----:B------:R-:W-:Y:S02]  /*0530*/  IADD3 R117, R125, 0x100, RZ ;  /* 0x000001007d757810 */ /* 0x000fe40007ffe0ff */
[----:B------:R-:W-:Y:S01]  /*0540*/  @P1 LEA.HI.X R41, R111, R41, R24, 0x1, P0 ;  /* 0x000000296f291211 */ /* 0x000fe200000f0c18 */
[C---:B-1----:R-:W-:Y:S01]  /*0550*/  IMAD.WIDE.U32 R24, R125.reuse, 0x8, R30 ;  /* 0x000000087d187825 */ /* 0x042fe200078e001e */
[C---:B------:R-:W-:Y:S02]  /*0560*/  IADD3 R115, R125.reuse, 0x80, RZ ;  /* 0x000000807d737810 */ /* 0x040fe40007ffe0ff */
[C---:B------:R-:W-:Y:S01]  /*0570*/  IADD3 R119, R125.reuse, 0x180, RZ ;  /* 0x000001807d777810 */ /* 0x040fe20007ffe0ff */
[C---:B--2---:R-:W-:Y:S01]  /*0580*/  IMAD.WIDE.U32 R42, R125.reuse, 0x8, R50 ;  /* 0x000000087d2a7825 */ /* 0x044fe200078e0032 */
[----:B------:R-:W-:Y:S01]  /*0590*/  IADD3 R121, R125, 0x200, RZ ;  /* 0x000002007d797810 */ /* 0x000fe20007ffe0ff */
[----:B------:R1:W2:Y:S02]  /*05a0*/  @P1 LDG.E.U16 R0, desc[UR4][R40.64] ;  /* 0x0000000428001981 */ /* 0x0002a4000c1e1500 */
[----:B------:R-:W-:-:S02]  /*05b0*/  IMAD.WIDE.U32 R28, R117, 0x8, R30 ;  /* 0x00000008751c7825 */ /* 0x000fc400078e001e */
[----:B------:R-:W4:Y:S02]  /*05c0*/  LDG.E.64 R24, desc[UR4][R24.64] ;  /* 0x0000000418187981 */ /* 0x000f24000c1e1b00 */
[--C-:B------:R-:W-:Y:S02]  /*05d0*/  IMAD.WIDE.U32 R44, R115, 0x8, R50.reuse ;  /* 0x00000008732c7825 */ /* 0x100fe400078e0032 */
[----:B------:R-:W4:Y:S02]  /*05e0*/  LDG.E.64 R42, desc[UR4][R42.64] ;  /* 0x000000042a2a7981 */ /* 0x000f24000c1e1b00 */
[--C-:B------:R-:W-:Y:S02]  /*05f0*/  IMAD.WIDE.U32 R46, R117, 0x8, R50.reuse ;  /* 0x00000008752e7825 */ /* 0x100fe400078e0032 */
[----:B------:R-:W4:Y:S02]  /*0600*/  LDG.E.64 R28, desc[UR4][R28.64] ;  /* 0x000000041c1c7981 */ /* 0x000f24000c1e1b00 */
[----:B------:R-:W-:-:S02]  /*0610*/  IMAD.WIDE.U32 R58, R119, 0x8, R50 ;  /* 0x00000008773a7825 */ /* 0x000fc400078e0032 */
[----:B------:R-:W4:Y:S02]  /*0620*/  LDG.E.64 R46, desc[UR4][R46.64] ;  /* 0x000000042e2e7981 */ /* 0x000f24000c1e1b00 */
[----:B---3--:R-:W-:Y:S02]  /*0630*/  IMAD.WIDE R52, R111, 0x4, R48 ;  /* 0x000000046f347825 */ /* 0x008fe400078e0230 */
[----:B------:R-:W3:Y:S02]  /*0640*/  LDG.E.64 R48, desc[UR4][R58.64] ;  /* 0x000000043a307981 */ /* 0x000ee4000c1e1b00 */
[----:B------:R-:W-:Y:S02]  /*0650*/  IMAD.WIDE.U32 R26, R115, 0x8, R30 ;  /* 0x00000008731a7825 */ /* 0x000fe400078e001e */
[----:B------:R-:W3:Y:S02]  /*0660*/  LDG.E R124, desc[UR4][R52.64] ;  /* 0x00000004347c7981 */ /* 0x000ee4000c1e1900 */
[----:B------:R-:W-:-:S02]  /*0670*/  IMAD.WIDE.U32 R50, R121, 0x8, R50 ;  /* 0x0000000879327825 */ /* 0x000fc400078e0032 */
[----:B------:R-:W3:Y:S02]  /*0680*/  LDG.E.64 R26, desc[UR4][R26.64] ;  /* 0x000000041a1a7981 */ /* 0x000ee4000c1e1b00 */
[--C-:B------:R-:W-:Y:S02]  /*0690*/  IMAD.WIDE.U32 R54, R119, 0x8, R30.reuse ;  /* 0x0000000877367825 */ /* 0x100fe400078e001e */
[----:B------:R-:W3:Y:S02]  /*06a0*/  LDG.E.64 R50, desc[UR4][R50.64] ;  /* 0x0000000432327981 */ /* 0x000ee4000c1e1b00 */
[----:B-1----:R-:W-:Y:S02]  /*06b0*/  IMAD.WIDE.U32 R40, R121, 0x8, R30 ;  /* 0x0000000879287825 */ /* 0x002fe400078e001e */
[----:B------:R1:W3:Y:S02]  /*06c0*/  LDG.E.64 R30, desc[UR4][R54.64] ;  /* 0x00000004361e7981 */ /* 0x0002e4000c1e1b00 */
[----:B0-----:R-:W-:-:S02]  /*06d0*/  IMAD.WIDE R64, R111, 0x4, R64 ;  /* 0x000000046f407825 */ /* 0x001fc400078e0240 */
        /* <DEDUP_REMOVED lines=23> */
[----:B------:R0:W5:Y:S02]  /*0850*/  LDG.E R64, desc[UR4][R64.64] ;  /* 0x0000000440407981 */ /* 0x000164000c1e1900 */
[C---:B------:R-:W-:Y:S02]  /*0860*/  IMAD.WIDE.U32 R68, R117.reuse, 0x4, R54 ;  /* 0x0000000475447825 */ /* 0x040fe400078e0036 */
[----:B------:R3:W5:Y:S02]  /*0870*/  LDG.E R66, desc[UR4][R66.64] ;  /* 0x0000000442427981 */ /* 0x000764000c1e1900 */
[----:B------:R-:W-:-:S02]  /*0880*/  @P2 IMAD.WIDE.U32 R62, R117, 0x8, R62 ;  /* 0x00000008753e2825 */ /* 0x000fc400078e003e */
[----:B------:R-:W5:Y:S02]  /*0890*/  LDG.E R68, desc[UR4][R68.64] ;  /* 0x0000000444447981 */ /* 0x000f64000c1e1900 */
[----:B------:R-:W-:Y:S02]  /*08a0*/  IMAD.WIDE.U32 R54, R121, 0x4, R54 ;  /* 0x0000000479367825 */ /* 0x000fe400078e0036 */
[----:B------:R3:W5:Y:S02]  /*08b0*/  @P2 LDG.E.64 R34, desc[UR4][R62.64] ;  /* 0x000000043e222981 */ /* 0x000764000c1e1b00 */
[----:B------:R-:W-:Y:S02]  /*08c0*/  @P2 IMAD.WIDE.U32 R60, R115, 0x8, R60 ;  /* 0x00000008733c2825 */ /* 0x000fe400078e003c */
[----:B------:R3:W5:Y:S04]  /*08d0*/  LDG.E R54, desc[UR4][R54.64] ;  /* 0x0000000436367981 */ /* 0x000768000c1e1900 */
[----:B------:R3:W5:Y:S01]  /*08e0*/  @P2 LDG.E.64 R32, desc[UR4][R60.64] ;  /* 0x000000043c202981 */ /* 0x000762000c1e1b00 */
[----:B------:R-:W-:Y:S01]  /*08f0*/  UMOV UR6, 0xffffffff ;  /* 0xffffffff00067882 */ /* 0x000fe20000000000 */
[----:B------:R-:W-:Y:S01]  /*0900*/  LOP3.LUT P5, RZ, R104, 0x1f, RZ, 0xc0, !PT ;  /* 0x0000001f68ff7812 */ /* 0x000fe200078ac0ff */
[----:B--2---:R-:W-:Y:S01]  /*0910*/  @P1 HADD2.F32 R56, -RZ, R0.H0_H0 ;  /* 0x20000000ff381230 */ /* 0x004fe20000004100 */
[----:B----4-:R-:W-:-:S02]  /*0920*/  SHF.R.U64 R0, R24, 0x10, R25 ;  /* 0x0000001018007819 */ /* 0x010fc40000001219 */
[----:B------:R-:W-:Y:S02]  /*0930*/  MOV R128, R25 ;  /* 0x0000001900807202 */ /* 0x000fe40000000f00 */
[----:B------:R-:W-:Y:S02]  /*0940*/  SHF.R.U32.HI R130, RZ, 0x10, R25 ;  /* 0x00000010ff827819 */ /* 0x000fe40000011619 */
[----:B------:R-:W-:Y:S02]  /*0950*/  SHF.R.U64 R25, R42, 0x10, R43 ;  /* 0x000000102a197819 */ /* 0x000fe4000000122b */
[--C-:B-1----:R-:W-:Y:S02]  /*0960*/  SHF.R.U64 R58, R28, 0x10, R29.reuse ;  /* 0x000000101c3a7819 */ /* 0x102fe4000000121d */
[----:B0-----:R-:W-:Y:S02]  /*0970*/  MOV R52, R29 ;  /* 0x0000001d00347202 */ /* 0x001fe40000000f00 */
[----:B------:R-:W-:Y:S01]  /*0980*/  SHF.R.U32.HI R71, RZ, 0x10, R29 ;  /* 0x00000010ff477819 */ /* 0x000fe2000001161d */
[----:B------:R-:W-:Y:S01]  /*0990*/  HADD2.F32 R42, -RZ, R42.H0_H0 ;  /* 0x2000002aff2a7230 */ /* 0x000fe20000004100 */
[----:B------:R-:W-:Y:S01]  /*09a0*/  SHF.R.U32.HI R29, RZ, 0x10, R43 ;  /* 0x00000010ff1d7819 */ /* 0x000fe2000001162b */
[----:B------:R-:W-:Y:S01]  /*09b0*/  HADD2.F32 R127, -RZ, R47.H0_H0 ;  /* 0x2000002fff7f7230 */ /* 0x000fe20000004100 */
[--C-:B------:R-:W-:Y:S01]  /*09c0*/  SHF.R.U64 R131, R46, 0x10, R47.reuse ;  /* 0x000000102e837819 */ /* 0x100fe2000000122f */
[----:B------:R-:W-:Y:S01]  /*09d0*/  HADD2.F32 R25, -RZ, R25.H0_H0 ;  /* 0x20000019ff197230 */ /* 0x000fe20000004100 */
[----:B------:R-:W-:-:S02]  /*09e0*/  SHF.R.U32.HI R65, RZ, 0x10, R47 ;  /* 0x00000010ff417819 */ /* 0x000fc4000001162f */
[----:B---3--:R-:W-:Y:S02]  /*09f0*/  FSEL R124, R124, RZ, !P4 ;  /* 0x000000ff7c7c7208 */ /* 0x008fe40006000000 */
[----:B------:R-:W-:Y:S02]  /*0a00*/  MOV R132, R24 ;  /* 0x0000001800847202 */ /* 0x000fe40000000f00 */
[----:B------:R-:W-:Y:S01]  /*0a10*/  MOV R57, R26 ;  /* 0x0000001a00397202 */ /* 0x000fe20000000f00 */
[----:B------:R-:W-:Y:S01]  /*0a20*/  HADD2.F32 R67, -RZ, R48.H0_H0 ;  /* 0x20000030ff437230 */ /* 0x000fe20000004100 */
[----:B------:R-:W-:Y:S02]  /*0a30*/  SHF.R.U64 R26, R26, 0x10, R27 ;  /* 0x000000101a1a7819 */ /* 0x000fe4000000121b */
[----:B------:R-:W-:Y:S01]  /*0a40*/  SHF.R.U32.HI R47, RZ, 0x10, R51 ;  /* 0x00000010ff2f7819 */ /* 0x000fe20000011633 */
[----:B------:R-:W-:Y:S01]  /*0a50*/  HADD2.F32 R29, -RZ, R29.H0_H0 ;  /* 0x2000001dff1d7230 */ /* 0x000fe20000004100 */
[----:B------:R-:W-:-:S02]  /*0a60*/  MOV R24, R27 ;  /* 0x0000001b00187202 */ /* 0x000fc40000000f00 */
[----:B------:R-:W-:Y:S02]  /*0a70*/  MOV R126, R30 ;  /* 0x0000001e007e7202 */ /* 0x000fe40000000f00 */
[----:B------:R-:W-:Y:S02]  /*0a80*/  SHF.R.U64 R63, R30, 0x10, R31 ;  /* 0x000000101e3f7819 */ /* 0x000fe4000000121f */
[----:B------:R-:W-:Y:S01]  /*0a90*/  SHF.R.U32.HI R55, RZ, 0x10, R27 ;  /* 0x00000010ff377819 */ /* 0x000fe2000001161b */
[----:B------:R-:W-:Y:S01]  /*0aa0*/  HADD2.F32 R27, -RZ, R43.H0_H0 ;  /* 0x2000002bff1b7230 */ /* 0x000fe20000004100 */
[----:B------:R-:W-:Y:S02]  /*0ab0*/  MOV R53, R28 ;  /* 0x0000001c00357202 */ /* 0x000fe40000000f00 */
[----:B------:R-:W-:Y:S02]  /*0ac0*/  MOV R60, R40 ;  /* 0x00000028003c7202 */ /* 0x000fe40000000f00 */
[----:B------:R-:W-:Y:S01]  /*0ad0*/  SHF.R.U64 R30, R40, 0x10, R41 ;  /* 0x00000010281e7819 */ /* 0x000fe20000001229 */
[----:B------:R-:W-:Y:S01]  /*0ae0*/  FADD.FTZ R43, -R124, R42 ;  /* 0x0000002a7c2b7221 */ /* 0x000fe20000010100 */
[----:B------:R-:W-:-:S02]  /*0af0*/  MOV R28, R41 ;  /* 0x00000029001c7202 */ /* 0x000fc40000000f00 */
[----:B------:R-:W-:Y:S01]  /*0b00*/  SHF.R.U32.HI R40, RZ, 0x10, R41 ;  /* 0x00000010ff287819 */ /* 0x000fe20000011629 */
[----:B------:R-:W-:Y:S01]  /*0b10*/  HADD2.F32 R41, -RZ, R49.H0_H0 ;  /* 0x20000031ff297230 */ /* 0x000fe20000004100 */
[----:B------:R-:W-:Y:S02]  /*0b20*/  SHF.R.U64 R59, R48, 0x10, R49 ;  /* 0x00000010303b7819 */ /* 0x000fe40000001231 */
[--C-:B------:R-:W-:Y:S02]  /*0b30*/  SHF.R.U64 R135, R44, 0x10, R45.reuse ;  /* 0x000000102c877819 */ /* 0x100fe4000000122d */
[----:B------:R-:W-:Y:S02]  /*0b40*/  SHF.R.U32.HI R137, RZ, 0x10, R45 ;  /* 0x00000010ff897819 */ /* 0x000fe4000001162d */
[----:B------:R-:W-:Y:S01]  /*0b50*/  SHF.R.U32.HI R69, RZ, 0x10, R49 ;  /* 0x00000010ff457819 */ /* 0x000fe20000011631 */
[----:B------:R-:W-:Y:S01]  /*0b60*/  FADD.FTZ R49, -R124, R25 ;  /* 0x000000197c317221 */ /* 0x000fe20000010100 */
[----:B------:R-:W-:Y:S01]  /*0b70*/  SHF.R.U64 R48, R50, 0x10, R51 ;  /* 0x0000001032307819 */ /* 0x000fe20000001233 */
[----:B------:R-:W-:Y:S01]  /*0b80*/  HADD2.F32 R25, -RZ, R47.H0_H0 ;  /* 0x2000002fff197230 */ /* 0x000fe20000004100 */
[----:B------:R-:W-:Y:S01]  /*0b90*/  MOV R61, R31 ;  /* 0x0000001f003d7202 */ /* 0x000fe20000000f00 */
[----:B------:R-:W-:Y:S01]  /*0ba0*/  HADD2.F32 R47, -RZ, R132.H0_H0 ;  /* 0x20000084ff2f7230 */ /* 0x000fe20000004100 */
[----:B------:R-:W-:Y:S01]  /*0bb0*/  SHF.R.U32.HI R62, RZ, 0x10, R31 ;  /* 0x00000010ff3e7819 */ /* 0x000fe2000001161f */
[----:B------:R-:W-:-:S02]  /*0bc0*/  HADD2.F32 R42, -RZ, R0.H0_H0 ;  /* 0x20000000ff2a7230 */ /* 0x000fc40000004100 */
[----:B------:R-:W-:Y:S01]  /*0bd0*/  FADD.FTZ R139, -R124, R29 ;  /* 0x0000001d7c8b7221 */ /* 0x000fe20000010100 */
[----:B------:R-:W-:Y:S02]  /*0be0*/  HADD2.F32 R129, -RZ, R46.H0_H0 ;  /* 0x2000002eff817230 */ /* 0x000fe40000004100 */
[----:B------:R-:W-:Y:S01]  /*0bf0*/  FMUL.FTZ R0, R120, R43 ;  /* 0x0000002b78007220 */ /* 0x000fe20000410000 */
        /* <DEDUP_REMOVED lines=34> */
[C---:B------:R-:W-:Y:S01]  /*0e20*/  FMUL.FTZ R44, R120.reuse, R139 ;  /* 0x0000008b782c7220 */ /* 0x040fe20000410000 */
[----:B------:R-:W-:Y:S02]  /*0e30*/  HADD2.F32 R124, -RZ, R24.H0_H0 ;  /* 0x20000018ff7c7230 */ /* 0x000fe40000004100 */
[----:B------:R-:W-:Y:S01]  /*0e40*/  FMUL.FTZ R46, R120, R45 ;  /* 0x0000002d782e7220 */ /* 0x000fe20000410000 */
[----:B------:R-:W-:Y:S02]  /*0e50*/  HADD2.F32 R24, -RZ, R40.H0_H0 ;  /* 0x20000028ff187230 */ /* 0x000fe40000004100 */
[-C--:B------:R-:W-:Y:S01]  /*0e60*/  FMUL.FTZ R45, R21, R42.reuse ;  /* 0x0000002a152d7220 */ /* 0x080fe20000410000 */
[----:B------:R-:W-:Y:S01]  /*0e70*/  FADD.FTZ R40, RZ, R47 ;  /* 0x0000002fff287221 */ /* 0x000fe20000010000 */
[----:B------:R-:W-:Y:S01]  /*0e80*/  FADD.FTZ R109, R42, R109 ;  /* 0x0000006d2a6d7221 */ /* 0x000fe20000010000 */
[----:B------:R-:W-:Y:S01]  /*0e90*/  FFMA.FTZ R110, R49, R42, R110 ;  /* 0x0000002a316e7223 */ /* 0x000fe2000001006e */
[----:B------:R-:W-:Y:S01]  /*0ea0*/  FFMA.FTZ R50, R0, R47, RZ ;  /* 0x0000002f00327223 */ /* 0x000fe200000100ff */
        /* <DEDUP_REMOVED lines=10> */
[----:B------:R-:W-:Y:S02]  /*0f50*/  HADD2.F32 R134, -RZ, R52.H0_H0 ;  /* 0x20000034ff867230 */ /* 0x000fe40000004100 */
[----:B------:R-:W-:Y:S01]  /*0f60*/  FMUL.FTZ R52, R120, R129 ;  /* 0x0000008178347220 */ /* 0x000fe20000410000 */
[----:B------:R-:W-:Y:S02]  /*0f70*/  HADD2.F32 R57, -RZ, R57.H0_H0 ;  /* 0x20000039ff397230 */ /* 0x000fe40000004100 */
[----:B------:R-:W-:Y:S01]  /*0f80*/  FADD.FTZ R129, R40, R43 ;  /* 0x0000002b28817221 */ /* 0x000fe20000010000 */
[----:B------:R-:W-:-:S02]  /*0f90*/  HADD2.F32 R138, -RZ, R26.H0_H0 ;  /* 0x2000001aff8a7230 */ /* 0x000fc40000004100 */
[----:B------:R-:W-:Y:S01]  /*0fa0*/  FMUL.FTZ R140, R120, R133 ;  /* 0x00000085788c7220 */ /* 0x000fe20000410000 */
[----:B------:R-:W-:Y:S02]  /*0fb0*/  HADD2.F32 R58, -RZ, R58.H0_H0 ;  /* 0x2000003aff3a7230 */ /* 0x000fe40000004100 */
[----:B------:R-:W-:Y:S01]  /*0fc0*/  FFMA.FTZ R127, R46, R43, R127 ;  /* 0x0000002b2e7f7223 */ /* 0x000fe2000001007f */
[----:B------:R-:W-:Y:S02]  /*0fd0*/  HADD2.F32 R26, -RZ, R61.H0_H0 ;  /* 0x2000003dff1a7230 */ /* 0x000fe40000004100 */
[C---:B------:R-:W-:Y:S01]  /*0fe0*/  FMUL.FTZ R48, R120.reuse, R51 ;  /* 0x0000003378307220 */ /* 0x040fe20000410000 */
[C---:B------:R-:W-:Y:S01]  /*0ff0*/  FMUL.FTZ R61, R120.reuse, R131 ;  /* 0x00000083783d7220 */ /* 0x040fe20000410000 */
[----:B------:R-:W-:Y:S02]  /*1000*/  HADD2.F32 R132, -RZ, R53.H0_H0 ;  /* 0x20000035ff847230 */ /* 0x000fe40000004100 */
[----:B------:R-:W-:Y:S01]  /*1010*/  FMUL.FTZ R51, R120, R135 ;  /* 0x0000008778337220 */ /* 0x000fe20000410000 */
[----:B------:R-:W-:-:S02]  /*1020*/  HADD2.F32 R128, -RZ, R55.H0_H0 ;  /* 0x20000037ff807230 */ /* 0x000fc40000004100 */
        /* <DEDUP_REMOVED lines=9> */
[----:B------:R-:W-:Y:S01]  /*10c0*/  FADD.FTZ R88, R138, R88 ;  /* 0x000000588a587221 */ /* 0x000fe20000010000 */
[-C--:B------:R-:W-:Y:S01]  /*10d0*/  FFMA.FTZ R72, R51, R138.reuse, R72 ;  /* 0x0000008a33487223 */ /* 0x080fe20000010048 */
[C---:B------:R-:W-:Y:S01]  /*10e0*/  FMUL.FTZ R137, R120.reuse, R137 ;  /* 0x0000008978897220 */ /* 0x040fe20000410000 */
        /* <DEDUP_REMOVED lines=9> */
[----:B------:R-:W-:-:S02]  /*1180*/  FADD.FTZ R89, R57, R89 ;  /* 0x0000005939597221 */ /* 0x000fc40000010000 */
[----:B------:R-:W-:Y:S01]  /*1190*/  FADD.FTZ R128, R128, R55 ;  /* 0x0000003780807221 */ /* 0x000fe20000010000 */
[----:B------:R-:W-:Y:S01]  /*11a0*/  FFMA.FTZ R40, R140, R55, R67 ;  /* 0x000000378c287223 */ /* 0x000fe20000010043 */
[----:B------:R-:W-:Y:S01]  /*11b0*/  FFMA.FTZ R73, R48, R57, R73 ;  /* 0x0000003930497223 */ /* 0x000fe20000010049 */
[----:B------:R-:W-:Y:S01]  /*11c0*/  FADD.FTZ R93, R132, R93 ;  /* 0x0000005d845d7221 */ /* 0x000fe20000010000 */
[-C--:B------:R-:W-:Y:S01]  /*11d0*/  FFMA.FTZ R77, R52, R132.reuse, R77 ;  /* 0x00000084344d7223 */ /* 0x080fe2000001004d */
[----:B------:R-:W-:Y:S01]  /*11e0*/  FMUL.FTZ R57, R12, R132 ;  /* 0x000000840c397220 */ /* 0x000fe20000410000 */
[----:B------:R-:W-:Y:S01]  /*11f0*/  FADD.FTZ R132, R128, R135 ;  /* 0x0000008780847221 */ /* 0x000fe20000010000 */
[----:B------:R-:W-:Y:S01]  /*1200*/  FFMA.FTZ R67, R137, R135, R40 ;  /* 0x0000008789437223 */ /* 0x000fe20000010028 */
[----:B------:R-:W-:Y:S02]  /*1210*/  FMUL.FTZ R128, R120, R41 ;  /* 0x0000002978807220 */ /* 0x000fe40000410000 */
[----:B------:R-:W-:Y:S01]  /*1220*/  FADD.FTZ R41, R132, R57 ;  /* 0x0000003984297221 */ /* 0x000fe20000010000 */
[----:B------:R-:W-:Y:S01]  /*1230*/  FFMA.FTZ R40, R52, R57, R67 ;  /* 0x0000003934287223 */ /* 0x000fe20000010043 */
        /* <DEDUP_REMOVED lines=24> */
[----:B------:R-:W-:-:S02]  /*13c0*/  FMUL.FTZ R69, R120, R69 ;  /* 0x0000004578457220 */ /* 0x000fc40000410000 */
[----:B------:R-:W-:Y:S01]  /*13d0*/  FADD.FTZ R40, R31, R126 ;  /* 0x0000007e1f287221 */ /* 0x000fe20000010000 */
[----:B------:R-:W-:Y:S01]  /*13e0*/  FFMA.FTZ R31, R59, R126, R26 ;  /* 0x0000007e3b1f7223 */ /* 0x000fe2000001001a */
[----:B------:R-:W-:Y:S02]  /*13f0*/  HADD2.F32 R30, -RZ, R30.H0_H0 ;  /* 0x2000001eff1e7230 */ /* 0x000fe40000004100 */
        /* <DEDUP_REMOVED lines=56> */
.L_x_6862:
        /* <DEDUP_REMOVED lines=10> */
[----:B-----5:R-:W-:Y:S02]  /*1820*/  LOP3.LUT P6, RZ, R64, 0xff000000, RZ, 0xc0, !PT ;  /* 0xff00000040ff7812 */ /* 0x020fe400078cc0ff */
[----:B------:R-:W-:Y:S02]  /*1830*/  @!P3 IADD3 R40, R40, 0x4, RZ ;  /* 0x000000042828b810 */ /* 0x000fe40007ffe0ff */
[----:B------:R-:W-:-:S02]  /*1840*/  @!P0 IADD3 R27, R27, 0x4, RZ ;  /* 0x000000041b1b8810 */ /* 0x000fc40007ffe0ff */
[----:B------:R-:W-:Y:S02]  /*1850*/  LOP3.LUT P0, RZ, R64, 0xff, RZ, 0xc0, !PT ;  /* 0x000000ff40ff7812 */ /* 0x000fe4000780c0ff */
[----:B------:R-:W-:Y:S02]  /*1860*/  @!P5 LOP3.LUT R24, R27, 0x3, R24, 0xf8, !PT ;  /* 0x000000031b18d812 */ /* 0x000fe400078ef818 */
[----:B---3--:R-:W-:-:S04]  /*1870*/  LEA R29, R30, R29, 0x18 ;  /* 0x0000001d1e1d7211 */ /* 0x008fc800078ec0ff */
[-C--:B------:R-:W-:Y:S01]  /*1880*/  LEA R139, R40, R29.reuse, 0x3 ;  /* 0x0000001d288b7211 */ /* 0x080fe200078e18ff */
[----:B-1----:R-:W-:Y:S01]  /*1890*/  FADD.FTZ R40, R26, R25 ;  /* 0x000000191a287221 */ /* 0x002fe20000010000 */
[----:B------:R-:W-:-:S05]  /*18a0*/  @!P5 LEA R122, R24, R29, 0x3 ;  /* 0x0000001d187ad211 */ /* 0x000fca00078e18ff */
[----:B------:R1:W-:Y:S01]  /*18b0*/  @!P5 STS.64 [R122+0x2800], R40 ;  /* 0x002800287a00d388 */ /* 0x0003e20000000a00 */
[----:B------:R-:W-:Y:S01]  /*18c0*/  BAR.SYNC.DEFER_BLOCKING 0x0 ;  /* 0x0000000000007b1d */ /* 0x000fe20000010000 */
[----:B------:R-:W-:Y:S02]  /*18d0*/  LOP3.LUT P5, RZ, R64, 0xff00, RZ, 0xc0, !PT ;  /* 0x0000ff0040ff7812 */ /* 0x000fe400078ac0ff */
[----:B-1----:R-:W-:-:S03]  /*18e0*/  @P2 SHF.R.U32.HI R40, RZ, 0x10, R3 ;  /* 0x00000010ff282819 */ /* 0x002fc60000011603 */
        /* <DEDUP_REMOVED lines=24> */
[----:B------:R-:W-:Y:S01]  /*1a70*/  FADD.FTZ R41, R43, -R46 ;  /* 0x8000002e2b297221 */ /* 0x000fe20000010000 */
[----:B------:R-:W-:-:S02]  /*1a80*/  @P2 HADD2.F32 R0, -RZ, R0.H0_H0 ;  /* 0x20000000ff002230 */ /* 0x000fc40000004100 */
[----:B------:R-:W-:Y:S01]  /*1a90*/  FMUL.FTZ R29, R120, R29 ;  /* 0x0000001d781d7220 */ /* 0x000fe20000410000 */
[----:B------:R-:W-:Y:S02]  /*1aa0*/  @P2 HADD2.F32 R26, -RZ, R26.H0_H0 ;  /* 0x2000001aff1a2230 */ /* 0x000fe40000004100 */
[-CC-:B------:R-:W-:Y:S01]  /*1ab0*/  FFMA.FTZ R30, R137, R24.reuse, R25.reuse ;  /* 0x00000018891e7223 */ /* 0x180fe20000010019 */
[-C--:B------:R-:W-:Y:S01]  /*1ac0*/  FFMA.FTZ R31, R44, R24.reuse, R25 ;  /* 0x000000182c1f7223 */ /* 0x080fe20000010019 */
[----:B------:R-:W-:Y:S01]  /*1ad0*/  @P2 FADD.FTZ R27, R27, R0 ;  /* 0x000000001b1b2221 */ /* 0x000fe20000010000 */
[----:B------:R-:W-:Y:S01]  /*1ae0*/  @P2 HADD2.F32 R0, -RZ, R28.H0_H0 ;  /* 0x2000001cff002230 */ /* 0x000fe20000004100 */
[----:B------:R-:W-:Y:S01]  /*1af0*/  @P2 SHF.R.U64 R28, R32, 0x10, R33 ;  /* 0x00000010201c2819 */ /* 0x000fe20000001221 */
[----:B------:R-:W-:Y:S01]  /*1b00*/  FADD.FTZ R51, R138, -R51 ;  /* 0x800000338a337221 */ /* 0x000fe20000010000 */
[-CC-:B------:R-:W-:Y:S01]  /*1b10*/  FFMA.FTZ R48, R48, R24.reuse, R25.reuse ;  /* 0x0000001830307223 */ /* 0x180fe20000010019 */
[----:B------:R-:W-:Y:S01]  /*1b20*/  FFMA.FTZ R140, R140, R24, R25 ;  /* 0x000000188c8c7223 */ /* 0x000fe20000010019 */
[----:B------:R-:W-:Y:S01]  /*1b30*/  @P2 FADD.FTZ R29, R29, R26 ;  /* 0x0000001a1d1d2221 */ /* 0x000fe20000010000 */
[----:B------:R-:W-:Y:S01]  /*1b40*/  FMUL.FTZ R41, R120, R41 ;  /* 0x0000002978297220 */ /* 0x000fe20000410000 */
[----:B------:R-:W-:Y:S01]  /*1b50*/  FADD.FTZ R47, R135, -R30 ;  /* 0x8000001e872f7221 */ /* 0x000fe20000010000 */
[----:B------:R-:W-:Y:S01]  /*1b60*/  @P2 MOV R26, R32 ;  /* 0x00000020001a2202 */ /* 0x000fe20000000f00 */
[----:B------:R-:W-:-:S02]  /*1b70*/  @P2 HADD2.F32 R28, -RZ, R28.H0_H0 ;  /* 0x2000001cff1c2230 */ /* 0x000fc40000004100 */
[----:B------:R-:W-:Y:S01]  /*1b80*/  FADD.FTZ R31, R42, -R31 ;  /* 0x8000001f2a1f7221 */ /* 0x000fe20000010000 */
[----:B------:R-:W-:Y:S01]  /*1b90*/  @P2 MOV R30, R33 ;  /* 0x00000021001e2202 */ /* 0x000fe20000000f00 */
[C---:B------:R-:W-:Y:S01]  /*1ba0*/  FMUL.FTZ R45, R120.reuse, R51 ;  /* 0x00000033782d7220 */ /* 0x040fe20000410000 */
[----:B------:R-:W-:Y:S01]  /*1bb0*/  FADD.FTZ R53, R53, -R48 ;  /* 0x8000003035357221 */ /* 0x000fe20000010000 */
[----:B------:R-:W-:Y:S01]  /*1bc0*/  FADD.FTZ R55, R55, -R140 ;  /* 0x8000008c37377221 */ /* 0x000fe20000010000 */
[----:B------:R-:W-:Y:S01]  /*1bd0*/  @P2 FADD.FTZ R41, R41, R0 ;  /* 0x0000000029292221 */ /* 0x000fe20000010000 */
[----:B------:R-:W-:Y:S02]  /*1be0*/  @P2 HADD2.F32 R0, -RZ, R40.H0_H0 ;  /* 0x20000028ff002230 */ /* 0x000fe40000004100 */
[C---:B------:R-:W-:Y:S01]  /*1bf0*/  FMUL.FTZ R43, R120.reuse, R31 ;  /* 0x0000001f782b7220 */ /* 0x040fe20000410000 */
[----:B------:R-:W-:Y:S02]  /*1c00*/  @P2 HADD2.F32 R26, -RZ, R26.H0_H0 ;  /* 0x2000001aff1a2230 */ /* 0x000fe40000004100 */
[----:B------:R-:W-:Y:S01]  /*1c10*/  @P2 FADD.FTZ R45, R45, R28 ;  /* 0x0000001c2d2d2221 */ /* 0x000fe20000010000 */
[----:B------:R-:W-:Y:S01]  /*1c20*/  FMUL.FTZ R135, R120, R53 ;  /* 0x0000003578877220 */ /* 0x000fe20000410000 */
[----:B------:R-:W-:-:S02]  /*1c30*/  @P2 HADD2.F32 R28, -RZ, R30.H0_H0 ;  /* 0x2000001eff1c2230 */ /* 0x000fc40000004100 */
[C---:B------:R-:W-:Y:S01]  /*1c40*/  FMUL.FTZ R137, R120.reuse, R55 ;  /* 0x0000003778897220 */ /* 0x040fe20000410000 */
[----:B------:R-:W-:Y:S01]  /*1c50*/  @P2 SHF.R.U32.HI R31, RZ, 0x10, R33 ;  /* 0x00000010ff1f2819 */ /* 0x000fe20000011621 */
[----:B------:R-:W-:Y:S01]  /*1c60*/  @P2 FADD.FTZ R43, R43, R0 ;  /* 0x000000002b2b2221 */ /* 0x000fe20000010000 */
[----:B------:R-:W-:Y:S01]  /*1c70*/  @P2 FADD.FTZ R135, R135, R26 ;  /* 0x0000001a87872221 */ /* 0x000fe20000010000 */
[-C--:B------:R-:W-:Y:S01]  /*1c80*/  FMUL.FTZ R0, R27, R56.reuse ;  /* 0x000000381b007220 */ /* 0x080fe20000410000 */
[-C--:B------:R-:W-:Y:S01]  /*1c90*/  FMUL.FTZ R26, R29, R56.reuse ;  /* 0x000000381d1a7220 */ /* 0x080fe20000410000 */
[----:B------:R-:W-:Y:S01]  /*1ca0*/  @P2 FADD.FTZ R137, R137, R28 ;  /* 0x0000001c89892221 */ /* 0x000fe20000010000 */
[-C--:B------:R-:W-:Y:S01]  /*1cb0*/  FMUL.FTZ R28, R41, R56.reuse ;  /* 0x00000038291c7220 */ /* 0x080fe20000410000 */
[----:B------:R-:W-:Y:S02]  /*1cc0*/  @P2 HADD2.F32 R30, -RZ, R31.H0_H0 ;  /* 0x2000001fff1e2230 */ /* 0x000fe40000004100 */
        /* <DEDUP_REMOVED lines=28> */
[----:B------:R-:W-:Y:S01]  /*1e90*/  FFMA.FTZ R65, R65, R24, R25 ;  /* 0x0000001841417223 */ /* 0x000fe20000010019 */
[----:B------:R-:W-:Y:S01]  /*1ea0*/  FSEL R28, R40, RZ, P4 ;  /* 0x000000ff281c7208 */ /* 0x000fe20002000000 */
[----:B------:R-:W-:Y:S01]  /*1eb0*/  FMUL.FTZ R47, R120, R47 ;  /* 0x0000002f782f7220 */ /* 0x000fe20000410000 */
[----:B------:R-:W-:Y:S01]  /*1ec0*/  FSEL R40, R42, RZ, P6 ;  /* 0x000000ff2a287208 */ /* 0x000fe20003000000 */
[----:B------:R-:W-:Y:S01]  /*1ed0*/  FADD.FTZ R61, R124, -R61 ;  /* 0x8000003d7c3d7221 */ /* 0x000fe20000010000 */
[----:B------:R-:W-:Y:S01]  /*1ee0*/  @P2 MOV R42, R34 ;  /* 0x00000022002a2202 */ /* 0x000fe20000000f00 */
[----:B------:R-:W-:Y:S01]  /*1ef0*/  FFMA.FTZ R62, R62, R24, R25 ;  /* 0x000000183e3e7223 */ /* 0x000fe20000010019 */
[----:B------:R-:W-:Y:S01]  /*1f00*/  @P2 SHF.R.U64 R48, R34, 0x10, R35 ;  /* 0x0000001022302819 */ /* 0x000fe20000001223 */
[----:B------:R-:W-:Y:S01]  /*1f10*/  FADD.FTZ R65, R60, -R65 ;  /* 0x800000413c417221 */ /* 0x000fe20000010000 */
[----:B------:R-:W-:Y:S01]  /*1f20*/  @P2 SHF.R.U32.HI R46, RZ, 0x10, R35 ;  /* 0x00000010ff2e2819 */ /* 0x000fe20000011623 */
[----:B------:R-:W-:Y:S01]  /*1f30*/  @P2 HADD2.F32 R42, -RZ, R42.H0_H0 ;  /* 0x2000002aff2a2230 */ /* 0x000fe20000004100 */
[----:B------:R-:W-:Y:S01]  /*1f40*/  @P2 MOV R44, R35 ;  /* 0x00000023002c2202 */ /* 0x000fe20000000f00 */
[----:B------:R-:W-:Y:S01]  /*1f50*/  FMUL.FTZ R53, R120, R61 ;  /* 0x0000003d78357220 */ /* 0x000fe20000410000 */
[----:B------:R-:W-:Y:S01]  /*1f60*/  FADD.FTZ R51, R63, -R62 ;  /* 0x8000003e3f337221 */ /* 0x000fe20000010000 */
[----:B------:R-:W-:-:S02]  /*1f70*/  @P2 HADD2.F32 R46, -RZ, R46.H0_H0 ;  /* 0x2000002eff2e2230 */ /* 0x000fc40000004100 */
[----:B------:R-:W-:Y:S01]  /*1f80*/  @P2 FADD.FTZ R47, R47, R42 ;  /* 0x0000002a2f2f2221 */ /* 0x000fe20000010000 */
[----:B------:R-:W-:Y:S02]  /*1f90*/  @P2 HADD2.F32 R42, -RZ, R48.H0_H0 ;  /* 0x20000030ff2a2230 */ /* 0x000fe40000004100 */
[C---:B------:R-:W-:Y:S01]  /*1fa0*/  FMUL.FTZ R49, R120.reuse, R65 ;  /* 0x0000004178317220 */ /* 0x040fe20000410000 */
[----:B------:R-:W-:Y:S02]  /*1fb0*/  @P2 HADD2.F32 R44, -RZ, R44.H0_H0 ;  /* 0x2000002cff2c2230 */ /* 0x000fe40000004100 */
[----:B------:R-:W-:Y:S01]  /*1fc0*/  FMUL.FTZ R51, R120, R51 ;  /* 0x0000003378337220 */ /* 0x000fe20000410000 */
[--C-:B------:R-:W-:Y:S01]  /*1fd0*/  FFMA.FTZ R55, R58, R24, R25.reuse ;  /* 0x000000183a377223 */ /* 0x100fe20000010019 */
[----:B------:R-:W-:Y:S01]  /*1fe0*/  @P2 FADD.FTZ R53, R53, R42 ;  /* 0x0000002a35352221 */ /* 0x000fe20000010000 */
[----:B------:R-:W-:Y:S01]  /*1ff0*/  FMUL.FTZ R42, R47, R56 ;  /* 0x000000382f2a7220 */ /* 0x000fe20000410000 */
[-CC-:B------:R-:W-:Y:S01]  /*2000*/  FFMA.FTZ R59, R59, R24.reuse, R25.reuse ;  /* 0x000000183b3b7223 */ /* 0x180fe20000010019 */
[-CC-:B------:R-:W-:Y:S01]  /*2010*/  FFMA.FTZ R128, R128, R24.reuse, R25.reuse ;  /* 0x0000001880807223 */ /* 0x180fe20000010019 */
[-CC-:B------:R-:W-:Y:S01]  /*2020*/  FFMA.FTZ R69, R69, R24.reuse, R25.reuse ;  /* 0x0000001845457223 */ /* 0x180fe20000010019 */
[-CC-:B------:R-:W-:Y:S01]  /*2030*/  FFMA.FTZ R132, R132, R24.reuse, R25.reuse ;  /* 0x0000001884847223 */ /* 0x180fe20000010019 */
[-CC-:B------:R-:W-:Y:S01]  /*2040*/  FFMA.FTZ R57, R127, R24.reuse, R25.reuse ;  /* 0x000000187f397223 */ /* 0x180fe20000010019 */
[-CC-:B------:R-:W-:Y:S01]  /*2050*/  FFMA.FTZ R136, R136, R24.reuse, R25.reuse ;  /* 0x0000001888887223 */ /* 0x180fe20000010019 */
[----:B------:R-:W-:Y:S01]  /*2060*/  @P2 FADD.FTZ R49, R49, R46 ;  /* 0x0000002e31312221 */ /* 0x000fe20000010000 */
[----:B------:R-:W-:Y:S01]  /*2070*/  FFMA.FTZ R24, R133, R24, R25 ;  /* 0x0000001885187223 */ /* 0x000fe20000010019 */
[----:B------:R-:W-:Y:S01]  /*2080*/  @P2 FADD.FTZ R51, R51, R44 ;  /* 0x0000002c33332221 */ /* 0x000fe20000010000 */
[----:B------:R-:W-:Y:S01]  /*2090*/  FMUL.FTZ R42, R42, UR13 ;  /* 0x0000000d2a2a7c20 */ /* 0x000fe20008410000 */
[----:B------:R-:W-:Y:S01]  /*20a0*/  LOP3.LUT P0, RZ, R68, 0xff, RZ, 0xc0, !PT ;  /* 0x000000ff44ff7812 */ /* 0x000fe2000780c0ff */
[-C--:B------:R-:W-:Y:S01]  /*20b0*/  FMUL.FTZ R44, R53, R56.reuse ;  /* 0x00000038352c7220 */ /* 0x080fe20000410000 */
[----:B------:R-:W-:Y:S01]  /*20c0*/  FMUL.FTZ R48, R49, R56 ;  /* 0x0000003831307220 */ /* 0x000fe20000410000 */
[----:B------:R-:W-:Y:S01]  /*20d0*/  FADD.FTZ R129, R129, -R24 ;  /* 0x8000001881817221 */ /* 0x000fe20000010000 */
[----:B------:R-:W-:Y:S01]  /*20e0*/  @P2 MOV R24, R36 ;  /* 0x0000002400182202 */ /* 0x000fe20000000f00 */
[----:B------:R-:W-:Y:S01]  /*20f0*/  FMUL.FTZ R44, R44, UR13 ;  /* 0x0000000d2c2c7c20 */ /* 0x000fe20008410000 */
[----:B------:R-:W-:Y:S01]  /*2100*/  FSEL R52, R42, RZ, P0 ;  /* 0x000000ff2a347208 */ /* 0x000fe20000000000 */
[----:B------:R-:W-:Y:S01]  /*2110*/  FADD.FTZ R55, R50, -R55 ;  /* 0x8000003732377221 */ /* 0x000fe20000010000 */
[----:B------:R-:W-:Y:S01]  /*2120*/  LOP3.LUT P5, RZ, R68, 0xff00, RZ, 0xc0, !PT ;  /* 0x0000ff0044ff7812 */ /* 0x000fe200078ac0ff */
[----:B------:R-:W-:Y:S01]  /*2130*/  FMUL.FTZ R42, R48, UR13 ;  /* 0x0000000d302a7c20 */ /* 0x000fe20008410000 */
[----:B------:R-:W-:Y:S01]  /*2140*/  LOP3.LUT P6, RZ, R68, 0xff000000, RZ, 0xc0, !PT ;  /* 0xff00000044ff7812 */ /* 0x000fe200078cc0ff */
[----:B------:R-:W-:Y:S01]  /*2150*/  FADD.FTZ R65, R67, -R128 ;  /* 0x8000008043417221 */ /* 0x000fe20000010000 */
[----:B------:R-:W-:Y:S01]  /*2160*/  FADD.FTZ R67, R130, -R69 ;  /* 0x8000004582437221 */ /* 0x000fe20000010000 */
[----:B------:R-:W-:-:S02]  /*2170*/  @P2 HADD2.F32 R24, -RZ, R24.H0_H0 ;  /* 0x20000018ff182230 */ /* 0x000fc40000004100 */
[----:B------:R-:W-:Y:S01]  /*2180*/  FMUL.FTZ R69, R120, R55 ;  /* 0x0000003778457220 */ /* 0x000fe20000410000 */
[----:B------:R-:W-:Y:S01]  /*2190*/  FSEL R48, R44, RZ, P5 ;  /* 0x000000ff2c307208 */ /* 0x000fe20002800000 */
[----:B------:R-:W-:Y:S01]  /*21a0*/  FADD.FTZ R59, R126, -R59 ;  /* 0x8000003b7e3b7221 */ /* 0x000fe20000010000 */
[----:B------:R-:W-:Y:S01]  /*21b0*/  FSEL R44, R42, RZ, P6 ;  /* 0x000000ff2a2c7208 */ /* 0x000fe20003000000 */
[----:B------:R-:W-:Y:S01]  /*21c0*/  @P2 FADD.FTZ R69, R69, R24 ;  /* 0x0000001845452221 */ /* 0x000fe20000010000 */
[----:B------:R0:W1:Y:S01]  /*21d0*/  F2F.F16.F32 R42, R26 ;  /* 0x0000001a002a7304 */ /* 0x0000620000200800 */
[--C-:B------:R-:W-:Y:S01]  /*21e0*/  @P2 SHF.R.U32.HI R50, RZ, 0x10, R37.reuse ;  /* 0x00000010ff322819 */ /* 0x100fe20000011625 */
[----:B------:R-:W-:Y:S01]  /*21f0*/  FMUL.FTZ R63, R120, R59 ;  /* 0x0000003b783f7220 */ /* 0x000fe20000410000 */
[-C--:B------:R-:W-:Y:S01]  /*2200*/  FMUL.FTZ R24, R69, R56.reuse ;  /* 0x0000003845187220 */ /* 0x080fe20000410000 */
[----:B------:R-:W-:Y:S01]  /*2210*/  @P2 MOV R25, R37 ;  /* 0x0000002500192202 */ /* 0x000fe20000000f00 */
[----:B------:R-:W-:Y:S01]  /*2220*/  FMUL.FTZ R46, R51, R56 ;  /* 0x00000038332e7220 */ /* 0x000fe20000410000 */
[----:B------:R-:W-:Y:S01]  /*2230*/  LOP3.LUT P0, RZ, R70, 0xff, RZ, 0xc0, !PT ;  /* 0x000000ff46ff7812 */ /* 0x000fe2000780c0ff */
[----:B------:R-:W-:Y:S01]  /*2240*/  FMUL.FTZ R24, R24, UR13 ;  /* 0x0000000d18187c20 */ /* 0x000fe20008410000 */
[----:B------:R-:W-:Y:S01]  /*2250*/  @P2 HADD2.F32 R50, -RZ, R50.H0_H0 ;  /* 0x20000032ff322230 */ /* 0x000fe20000004100 */
[----:B0-----:R-:W-:Y:S01]  /*2260*/  @P2 SHF.R.U64 R26, R36, 0x10, R37 ;  /* 0x00000010241a2819 */ /* 0x001fe20000001225 */
[----:B------:R-:W-:Y:S01]  /*2270*/  FMUL.FTZ R67, R120, R67 ;  /* 0x0000004378437220 */ /* 0x000fe20000410000 */
[----:B------:R0:W2:Y:S01]  /*2280*/  F2F.F16.F32 R127, R28 ;  /* 0x0000001c007f7304 */ /* 0x0000a20000200800 */
[----:B------:R-:W-:Y:S01]  /*2290*/  FADD.FTZ R61, R131, -R136 ;  /* 0x80000088833d7221 */ /* 0x000fe20000010000 */
[----:B------:R-:W-:Y:S01]  /*22a0*/  FMUL.FTZ R46, R46, UR13 ;  /* 0x0000000d2e2e7c20 */ /* 0x000fe20008410000 */
[----:B------:R-:W-:Y:S01]  /*22b0*/  @P2 HADD2.F32 R26, -RZ, R26.H0_H0 ;  /* 0x2000001aff1a2230 */ /* 0x000fe20000004100 */
[----:B------:R-:W-:Y:S01]  /*22c0*/  FSEL R131, R24, RZ, P0 ;  /* 0x000000ff18837208 */ /* 0x000fe20000000000 */
[----:B------:R-:W-:Y:S01]  /*22d0*/  FADD.FTZ R57, R134, -R57 ;  /* 0x8000003986397221 */ /* 0x000fe20000010000 */
[----:B------:R-:W-:Y:S01]  /*22e0*/  LOP3.LUT P4, RZ, R68, 0xff0000, RZ, 0xc0, !PT ;  /* 0x00ff000044ff7812 */ /* 0x000fe2000788c0ff */
[----:B------:R-:W-:Y:S01]  /*22f0*/  FMUL.FTZ R65, R120, R65 ;  /* 0x0000004178417220 */ /* 0x000fe20000410000 */
[----:B------:R-:W-:Y:S01]  /*2300*/  @P2 FADD.FTZ R63, R63, R26 ;  /* 0x0000001a3f3f2221 */ /* 0x000fe20000010000 */
[----:B------:R-:W-:Y:S01]  /*2310*/  @P2 SHF.R.U64 R26, R38, 0x10, R39 ;  /* 0x00000010261a2819 */ /* 0x000fe20000001227 */
[----:B0-----:R-:W-:-:S02]  /*2320*/  @P2 HADD2.F32 R28, -RZ, R25.H0_H0 ;  /* 0x20000019ff1c2230 */ /* 0x001fc40000004100 */
[----:B------:R-:W-:Y:S01]  /*2330*/  @P2 FADD.FTZ R67, R67, R50 ;  /* 0x0000003243432221 */ /* 0x000fe20000010000 */
[-C--:B------:R-:W-:Y:S01]  /*2340*/  FMUL.FTZ R24, R63, R56.reuse ;  /* 0x000000383f187220 */ /* 0x080fe20000410000 */
[----:B------:R-:W-:Y:S01]  /*2350*/  FSEL R46, R46, RZ, P4 ;  /* 0x000000ff2e2e7208 */ /* 0x000fe20002000000 */
[----:B------:R-:W-:Y:S02]  /*2360*/  @P2 HADD2.F32 R26, -RZ, R26.H0_H0 ;  /* 0x2000001aff1a2230 */ /* 0x000fe40000004100 */
[----:B------:R-:W-:Y:S01]  /*2370*/  FMUL.FTZ R57, R120, R57 ;  /* 0x0000003978397220 */ /* 0x000fe20000410000 */
[----:B------:R-:W-:Y:S01]  /*2380*/  @P2 FADD.FTZ R65, R65, R28 ;  /* 0x0000001c41412221 */ /* 0x000fe20000010000 */
[----:B------:R-:W-:Y:S01]  /*2390*/  @P2 MOV R25, R39 ;  /* 0x0000002700192202 */ /* 0x000fe20000000f00 */
[----:B------:R-:W-:Y:S01]  /*23a0*/  FMUL.FTZ R24, R24, UR13 ;  /* 0x0000000d18187c20 */ /* 0x000fe20008410000 */
[----:B------:R-:W-:Y:S01]  /*23b0*/  LOP3.LUT P5, RZ, R70, 0xff00, RZ, 0xc0, !PT ;  /* 0x0000ff0046ff7812 */ /* 0x000fe200078ac0ff */
[----:B------:R-:W-:Y:S01]  /*23c0*/  FMUL.FTZ R28, R67, R56 ;  /* 0x00000038431c7220 */ /* 0x000fe20000410000 */
[----:B------:R-:W-:Y:S01]  /*23d0*/  FMUL.FTZ R59, R120, R129 ;  /* 0x00000081783b7220 */ /* 0x000fe20000410000 */
[----:B------:R-:W-:Y:S01]  /*23e0*/  @P2 SHF.R.U32.HI R50, RZ, 0x10, R39 ;  /* 0x00000010ff322819 */ /* 0x000fe20000011627 */
[----:B------:R0:W3:Y:S01]  /*23f0*/  F2F.F16.F32 R129, R46 ;  /* 0x0000002e00817304 */ /* 0x0000e20000200800 */
[----:B------:R-:W-:Y:S01]  /*2400*/  ISETP.NE.U32.AND P0, PT, RZ, UR14, PT ;  /* 0x0000000eff007c0c */ /* 0x000fe2000bf05070 */
[----:B------:R-:W-:Y:S01]  /*2410*/  @P2 FADD.FTZ R57, R57, R26 ;  /* 0x0000001a39392221 */ /* 0x000fe20000010000 */
[----:B------:R-:W-:Y:S01]  /*2420*/  FSEL R26, R24, RZ, P5 ;  /* 0x000000ff181a7208 */ /* 0x000fe20002800000 */
[----:B------:R-:W-:Y:S01]  /*2430*/  FMUL.FTZ R28, R28, UR13 ;  /* 0x0000000d1c1c7c20 */ /* 0x000fe20008410000 */
[----:B------:R-:W-:Y:S01]  /*2440*/  LOP3.LUT P6, RZ, R70, 0xff000000, RZ, 0xc0, !PT ;  /* 0xff00000046ff7812 */ /* 0x000fe200078cc0ff */
[----:B------:R-:W-:Y:S01]  /*2450*/  FADD.FTZ R71, R71, -R132 ;  /* 0x8000008447477221 */ /* 0x000fe20000010000 */
[----:B------:R-:W-:Y:S01]  /*2460*/  ISETP.NE.AND.EX P0, PT, RZ, UR15, PT, P0 ;  /* 0x0000000fff007c0c */ /* 0x000fe2000bf05300 */
[----:B------:R-:W-:Y:S01]  /*2470*/  @P2 HADD2.F32 R50, -RZ, R50.H0_H0 ;  /* 0x20000032ff322230 */ /* 0x000fe20000004100 */
[----:B------:R-:W-:Y:S01]  /*2480*/  @P2 MOV R58, R38 ;  /* 0x00000026003a2202 */ /* 0x000fe20000000f00 */
[----:B0-----:R-:W-:Y:S01]  /*2490*/  @P2 HADD2.F32 R46, -RZ, R25.H0_H0 ;  /* 0x20000019ff2e2230 */ /* 0x001fe20000004100 */
[----:B------:R-:W-:Y:S01]  /*24a0*/  FSEL R28, R28, RZ, P6 ;  /* 0x000000ff1c1c7208 */ /* 0x000fe20003000000 */
[----:B------:R-:W0:Y:S01]  /*24b0*/  LDC.64 R24, c[0x0][0x2f8] ;  /* 0x0000be00ff187b82 */ /* 0x000e220000000a00 */
[C---:B------:R-:W-:Y:S01]  /*24c0*/  FMUL.FTZ R55, R120.reuse, R71 ;  /* 0x0000004778377220 */ /* 0x040fe20000410000 */
[----:B------:R-:W-:Y:S01]  /*24d0*/  @P2 FADD.FTZ R59, R59, R50 ;  /* 0x000000323b3b2221 */ /* 0x000fe20000010000 */
[----:B------:R-:W4:Y:S01]  /*24e0*/  F2F.F16.F32 R139, R139 ;  /* 0x0000008b008b7304 */ /* 0x000f220000200800 */
[----:B------:R-:W-:Y:S01]  /*24f0*/  FMUL.FTZ R61, R120, R61 ;  /* 0x0000003d783d7220 */ /* 0x000fe20000410000 */
[----:B------:R-:W-:-:S03]  /*2500*/  LOP3.LUT P4, RZ, R70, 0xff0000, RZ, 0xc0, !PT ;  /* 0x00ff000046ff7812 */ /* 0x000fc6000788c0ff */
[----:B------:R-:W-:Y:S01]  /*2510*/  @P0 F2FP.F16.F32.PACK_AB R41, RZ, R41 ;  /* 0x00000029ff29023e */ /* 0x000fe200000000ff */
[----:B------:R-:W-:Y:S01]  /*2520*/  @P2 FADD.FTZ R61, R61, R46 ;  /* 0x0000002e3d3d2221 */ /* 0x000fe20000010000 */
[----:B------:R-:W-:Y:S01]  /*2530*/  @P0 F2FP.F16.F32.PACK_AB R27, RZ, R27 ;  /* 0x0000001bff1b023e */ /* 0x000fe200000000ff */
[----:B------:R-:W0:Y:S01]  /*2540*/  F2F.F16.F32 R0, R0 ;  /* 0x0000000000007304 */ /* 0x000e220000200800 */
[----:B------:R-:W-:Y:S02]  /*2550*/  @P0 F2FP.F16.F32.PACK_AB R29, RZ, R29 ;  /* 0x0000001dff1d023e */ /* 0x000fe400000000ff */
[----:B------:R-:W-:Y:S02]  /*2560*/  @P0 F2FP.F16.F32.PACK_AB R43, RZ, R43 ;  /* 0x0000002bff2b023e */ /* 0x000fe400000000ff */
[----:B------:R-:W-:Y:S02]  /*2570*/  @P0 PRMT R118, R41, 0x7610, R118 ;  /* 0x0000761029760816 */ /* 0x000fe40000000076 */
[----:B------:R-:W-:Y:S01]  /*2580*/  @P0 PRMT R114, R27, 0x7610, R114 ;  /* 0x000076101b720816 */ /* 0x000fe20000000072 */
[----:B------:R-:W0:Y:S01]  /*2590*/  F2F.F16.F32 R141, R141 ;  /* 0x0000008d008d7304 */ /* 0x000e220000200800 */
[----:B------:R-:W-:-:S02]  /*25a0*/  @P0 PRMT R116, R29, 0x7610, R116 ;  /* 0x000076101d740816 */ /* 0x000fc40000000074 */
[----:B------:R-:W-:Y:S02]  /*25b0*/  @P0 F2FP.F16.F32.PACK_AB R135, RZ, R135 ;  /* 0x00000087ff87023e */ /* 0x000fe400000000ff */
[----:B------:R-:W-:Y:S02]  /*25c0*/  @P0 F2FP.F16.F32.PACK_AB R45, RZ, R45 ;  /* 0x0000002dff2d023e */ /* 0x000fe400000000ff */
[----:B------:R-:W-:Y:S01]  /*25d0*/  @P0 F2FP.F16.F32.PACK_AB R137, RZ, R137 ;  /* 0x00000089ff89023e */ /* 0x000fe200000000ff */
[----:B------:R-:W0:Y:S01]  /*25e0*/  F2F.F16.F32 R30, R30 ;  /* 0x0000001e001e7304 */ /* 0x000e220000200800 */
[----:B------:R-:W-:-:S07]  /*25f0*/  @P0 PRMT R123, R43, 0x7610, R123 ;  /* 0x000076102b7b0816 */ /* 0x000fce000000007b */
[----:B------:R-:W0:Y:S08]  /*2600*/  F2F.F16.F32 R143, R143 ;  /* 0x0000008f008f7304 */ /* 0x000e300000200800 */
[----:B------:R-:W0:Y:S08]  /*2610*/  F2F.F16.F32 R40, R40 ;  /* 0x0000002800287304 */ /* 0x000e300000200800 */
[----:B------:R1:W0:Y:S08]  /*2620*/  F2F.F16.F32 R71, R52 ;  /* 0x0000003400477304 */ /* 0x0002300000200800 */
[----:B------:R-:W0:Y:S01]  /*2630*/  F2F.F16.F32 R48, R48 ;  /* 0x0000003000307304 */ /* 0x000e220000200800 */
[----:B-1----:R-:W-:-:S05]  /*2640*/  @P2 HADD2.F32 R52, -RZ, R58.H0_H0 ;  /* 0x2000003aff342230 */ /* 0x002fca0000004100 */
[----:B------:R-:W-:Y:S02]  /*2650*/  @P2 FADD.FTZ R55, R55, R52 ;  /* 0x0000003437372221 */ /* 0x000fe40000010000 */
[----:B------:R-:W1:Y:S08]  /*2660*/  F2F.F16.F32 R44, R44 ;  /* 0x0000002c002c7304 */ /* 0x000e700000200800 */
[----:B------:R-:W0:Y:S08]  /*2670*/  F2F.F16.F32 R131, R131 ;  /* 0x0000008300837304 */ /* 0x000e300000200800 */
[----:B------:R-:W0:Y:S08]  /*2680*/  F2F.F16.F32 R50, R28 ;  /* 0x0000001c00327304 */ /* 0x000e300000200800 */
[----:B------:R2:W0:Y:S02]  /*2690*/  F2F.F16.F32 R52, R26 ;  /* 0x0000001a00347304 */ /* 0x0004240000200800 */
        /* <DEDUP_REMOVED lines=11> */
.L_x_6846:
[----:B01----:R-:W-:Y:S01]  /*2750*/  IMAD.WIDE.U32 R28, R0, 0x10000, RZ ;  /* 0x00010000001c7825 */ /* 0x003fe200078e00ff */
[----:B------:R-:W-:Y:S02]  /*2760*/  SHF.L.U32 R30, R30, 0x10, RZ ;  /* 0x000000101e1e7819 */ /* 0x000fe400000006ff */
[----:B------:R-:W-:Y:S01]  /*2770*/  SHF.L.U32 R44, R44, 0x10, RZ ;  /* 0x000000102c2c7819 */ /* 0x000fe200000006ff */
[----:B------:R-:W-:Y:S01]  /*2780*/  IMAD.WIDE.U32 R26, R42, 0x10000, RZ ;  /* 0x000100002a1a7825 */ /* 0x000fe200078e00ff */
[----:B------:R-:W-:Y:S02]  /*2790*/  LOP3.LUT R43, R29, R30, R141, 0xfe, !PT ;  /* 0x0000001e1d2b7212 */ /* 0x000fe400078efe8d */
[----:B------:R-:W-:Y:S01]  /*27a0*/  LOP3.LUT R42, R28, R139, RZ, 0xfc, !PT ;  /* 0x0000008b1c2a7212 */ /* 0x000fe200078efcff */
[----:B------:R-:W-:Y:S01]  /*27b0*/  IMAD.WIDE.U32 R28, R48, 0x10000, RZ ;  /* 0x00010000301c7825 */ /* 0x000fe200078e00ff */
[----:B------:R-:W-:Y:S02]  /*27c0*/  @P0 PRMT R116, R45, 0x7610, R116 ;  /* 0x000076102d740816 */ /* 0x000fe40000000074 */
[----:B------:R-:W-:-:S02]  /*27d0*/  FSEL R41, R41, RZ, P4 ;  /* 0x000000ff29297208 */ /* 0x000fc40002000000 */
[----:B------:R-:W-:Y:S01]  /*27e0*/  LOP3.LUT R29, R29, R44, R129, 0xfe, !PT ;  /* 0x0000002c1d1d7212 */ /* 0x000fe200078efe81 */
[----:B------:R-:W-:Y:S01]  /*27f0*/  IMAD.WIDE.U32 R44, R125, 0x8, R24 ;  /* 0x000000087d2c7825 */ /* 0x000fe200078e0018 */
[----:B------:R0:W1:Y:S01]  /*2800*/  F2F.F16.F32 R46, R41 ;  /* 0x00000029002e7304 */ /* 0x0000620000200800 */
[----:B------:R-:W-:Y:S02]  /*2810*/  @P0 F2FP.F16.F32.PACK_AB R31, RZ, R31 ;  /* 0x0000001fff1f023e */ /* 0x000fe400000000ff */
[----:B------:R-:W-:Y:S01]  /*2820*/  SHF.L.U32 R40, R40, 0x10, RZ ;  /* 0x0000001028287819 */ /* 0x000fe200000006ff */
[----:B------:R2:W-:Y:S01]  /*2830*/  STG.E.64 desc[UR4][R44.64], R42 ;  /* 0x0000002a2c007986 */ /* 0x0005e2000c101b04 */
[----:B------:R-:W-:Y:S01]  /*2840*/  @P0 PRMT R123, R31, 0x7610, R123 ;  /* 0x000076101f7b0816 */ /* 0x000fe2000000007b */
[----:B------:R-:W-:Y:S01]  /*2850*/  IMAD.WIDE.U32 R30, R52, 0x10000, RZ ;  /* 0x00010000341e7825 */ /* 0x000fe200078e00ff */
[----:B------:R-:W-:Y:S02]  /*2860*/  LOP3.LUT R27, R27, R40, R127, 0xfe, !PT ;  /* 0x000000281b1b7212 */ /* 0x000fe400078efe7f */
[----:B0-----:R-:W-:-:S02]  /*2870*/  SHF.L.U32 R41, R50, 0x10, RZ ;  /* 0x0000001032297819 */ /* 0x001fc400000006ff */
[----:B------:R-:W-:Y:S02]  /*2880*/  @P0 PRMT R114, R135, 0x7610, R114 ;  /* 0x0000761087720816 */ /* 0x000fe40000000072 */
[----:B------:R-:W-:Y:S02]  /*2890*/  @P0 PRMT R118, R137, 0x7610, R118 ;  /* 0x0000761089760816 */ /* 0x000fe40000000076 */
[----:B-1----:R-:W-:Y:S01]  /*28a0*/  LOP3.LUT R31, R31, R41, R46, 0xfe, !PT ;  /* 0x000000291f1f7212 */ /* 0x002fe200078efe2e */
[----:B------:R-:W-:Y:S01]  /*28b0*/  IMAD.WIDE.U32 R40, R115, 0x8, R24 ;  /* 0x0000000873287825 */ /* 0x000fe200078e0018 */
[----:B------:R-:W-:Y:S02]  /*28c0*/  LOP3.LUT R26, R26, R143, RZ, 0xfc, !PT ;  /* 0x0000008f1a1a7212 */ /* 0x000fe400078efcff */
[----:B------:R-:W-:Y:S02]  /*28d0*/  LOP3.LUT R28, R28, R71, RZ, 0xfc, !PT ;  /* 0x000000471c1c7212 */ /* 0x000fe400078efcff */
[----:B------:R-:W-:Y:S01]  /*28e0*/  LOP3.LUT R30, R30, R131, RZ, 0xfc, !PT ;  /* 0x000000831e1e7212 */ /* 0x000fe200078efcff */
        /* <DEDUP_REMOVED lines=9> */
.L_x_6847:
        /* <DEDUP_REMOVED lines=20> */
.L_x_6848:
[----:B-1----:R-:W-:-:S04]  /*2ac0*/  IMAD.WIDE.U32 R26, R117, 0x8, R24 ;  /* 0x00000008751a7825 */ /* 0x002fc800078e0018 */
[----:B------:R-:W-:Y:S01]  /*2ad0*/  FMUL.FTZ R0, R0, UR13 ;  /* 0x0000000d00007c20 */ /* 0x000fe20008410000 */
[----:B------:R-:W-:Y:S01]  /*2ae0*/  LOP3.LUT P2, RZ, R54, 0xff, RZ, 0xc0, !PT ;  /* 0x000000ff36ff7812 */ /* 0x000fe2000784c0ff */
[-C--:B------:R-:W-:Y:S01]  /*2af0*/  FMUL.FTZ R40, R57, R56.reuse ;  /* 0x0000003839287220 */ /* 0x080fe20000410000 */
[----:B------:R-:W-:Y:S01]  /*2b00*/  @P0 F2FP.F16.F32.PACK_AB R63, RZ, R63 ;  /* 0x0000003fff3f023e */ /* 0x000fe200000000ff */
[----:B------:R1:W-:Y:S01]  /*2b10*/  STG.E.64 desc[UR4][R26.64], R28 ;  /* 0x0000001c1a007986 */ /* 0x0003e2000c101b04 */
[----:B------:R-:W-:Y:S01]  /*2b20*/  FSEL R0, R0, RZ, P2 ;  /* 0x000000ff00007208 */ /* 0x000fe20001000000 */
[----:B------:R-:W-:Y:S01]  /*2b30*/  FMUL.FTZ R40, R40, UR13 ;  /* 0x0000000d28287c20 */ /* 0x000fe20008410000 */
[----:B------:R-:W-:Y:S01]  /*2b40*/  @P0 F2FP.F16.F32.PACK_AB R65, RZ, R65 ;  /* 0x00000041ff41023e */ /* 0x000fe200000000ff */
[----:B0-----:R-:W-:Y:S01]  /*2b50*/  FMUL.FTZ R43, R61, R56 ;  /* 0x000000383d2b7220 */ /* 0x001fe20000410000 */
[----:B------:R1:W0:Y:S01]  /*2b60*/  F2F.F16.F32 R45, R0 ;  /* 0x00000000002d7304 */ /* 0x0002220000200800 */
        /* <DEDUP_REMOVED lines=17> */
.L_x_6849:
[----:B------:R-:W-:Y:S01]  /*2c80*/  FMUL.FTZ R56, R59, R56 ;  /* 0x000000383b387220 */ /* 0x000fe20000410000 */
[----:B0-----:R-:W-:-:S04]  /*2c90*/  IMAD.WIDE.U32 R26, R119, 0x8, R24 ;  /* 0x00000008771a7825 */ /* 0x001fc800078e0018 */
[----:B------:R-:W-:Y:S01]  /*2ca0*/  FMUL.FTZ R43, R43, UR13 ;  /* 0x0000000d2b2b7c20 */ /* 0x000fe20008410000 */
[----:B------:R-:W-:Y:S01]  /*2cb0*/  LOP3.LUT P2, RZ, R54, 0xff000000, RZ, 0xc0, !PT ;  /* 0xff00000036ff7812 */ /* 0x000fe2000784c0ff */
[----:B------:R-:W-:Y:S01]  /*2cc0*/  FMUL.FTZ R56, R56, UR13 ;  /* 0x0000000d38387c20 */ /* 0x000fe20008410000 */
[----:B------:R-:W0:Y:S01]  /*2cd0*/  F2F.F16.F32 R42, R42 ;  /* 0x0000002a002a7304 */ /* 0x000e220000200800 */
[----:B------:R1:W-:Y:S01]  /*2ce0*/  STG.E.64 desc[UR4][R26.64], R30 ;  /* 0x0000001e1a007986 */ /* 0x0003e2000c101b04 */
[----:B------:R-:W-:Y:S02]  /*2cf0*/  FSEL R43, R43, RZ, P4 ;  /* 0x000000ff2b2b7208 */ /* 0x000fe40002000000 */
[----:B------:R-:W-:Y:S02]  /*2d00*/  FSEL R56, R56, RZ, P2 ;  /* 0x000000ff38387208 */ /* 0x000fe40001000000 */
[----:B------:R-:W-:Y:S02]  /*2d10*/  @P0 F2FP.F16.F32.PACK_AB R55, RZ, R55 ;  /* 0x00000037ff37023e */ /* 0x000fe400000000ff */
[----:B------:R-:W2:Y:S01]  /*2d20*/  F2F.F16.F32 R43, R43 ;  /* 0x0000002b002b7304 */ /* 0x000ea20000200800 */
[----:B------:R-:W-:-:S02]  /*2d30*/  @P0 F2FP.F16.F32.PACK_AB R57, RZ, R57 ;  /* 0x00000039ff39023e */ /* 0x000fc400000000ff */
[----:B------:R-:W-:Y:S02]  /*2d40*/  @P0 F2FP.F16.F32.PACK_AB R61, RZ, R61 ;  /* 0x0000003dff3d023e */ /* 0x000fe400000000ff */
[----:B------:R-:W-:Y:S02]  /*2d50*/  @P0 F2FP.F16.F32.PACK_AB R59, RZ, R59 ;  /* 0x0000003bff3b023e */ /* 0x000fe400000000ff */
[----:B------:R-:W-:Y:S01]  /*2d60*/  @P0 PRMT R114, R55, 0x7610, R114 ;  /* 0x0000761037720816 */ /* 0x000fe20000000072 */
[----:B------:R-:W3:Y:S01]  /*2d70*/  F2F.F16.F32 R56, R56 ;  /* 0x0000003800387304 */ /* 0x000ee20000200800 */
        /* <DEDUP_REMOVED lines=12> */
.L_x_6850:
        /* <DEDUP_REMOVED lines=50> */
.L_x_6844:
        /* <DEDUP_REMOVED lines=21> */
.L_x_6845:
[----:B------:R-:W-:Y:S01]  /*32b0*/  HFMA2.MMA R141, -RZ, RZ, 0, 9.5367431640625e-07 ;  /* 0x00000010ff8d7435 */ /* 0x000fe200000001ff */
[----:B------:R-:W-:Y:S02]  /*32c0*/  MOV R139, R28 ;  /* 0x0000001c008b7202 */ /* 0x000fe40000000f00 */
[----:B------:R-:W-:Y:S02]  /*32d0*/  MOV R142, 0x1f ;  /* 0x0000001f008e7802 */ /* 0x000fe40000000f00 */
[----:B------:R-:W-:-:S07]  /*32e0*/  MOV R40, 0xffffffff ;  /* 0xffffffff00287802 */ /* 0x000fce0000000f00 */
[----:B-----5:R-:W-:Y:S05]  /*32f0*/  WARPSYNC.COLLECTIVE R40, `(.L_x_6852) ;  /* 0x0000000028087348 */ /* 0x020fea0003c00000 */
[----:B------:R0:W1:Y:S02]  /*3300*/  SHFL.DOWN P0, R41, R139, R141, R142 ;  /* 0x0800008d8b297389 */ /* 0x000064000000008e */
[----:B01---5:R-:W-:Y:S01]  /*3310*/  ENDCOLLECTIVE ;  /* 0x000000000000791b */ /* 0x023fe20003800000 */
.L_x_6852:
[----:B------:R-:W-:Y:S02]  /*3320*/  MOV R139, R26 ;  /* 0x0000001a008b7202 */ /* 0x000fe40000000f00 */
[----:B------:R-:W-:-:S07]  /*3330*/  MOV R25, R41 ;  /* 0x0000002900197202 */ /* 0x000fce0000000f00 */
[----:B------:R-:W-:Y:S05]  /*3340*/  WARPSYNC.COLLECTIVE R40, `(.L_x_6853) ;  /* 0x0000000028087348 */ /* 0x000fea0003c00000 */
[----:B------:R0:W1:Y:S02]  /*3350*/  SHFL.DOWN P0, R41, R139, R141, R142 ;  /* 0x0800008d8b297389 */ /* 0x000064000000008e */
[----:B01----:R-:W-:Y:S01]  /*3360*/  ENDCOLLECTIVE ;  /* 0x000000000000791b */ /* 0x003fe20003800000 */
.L_x_6853:
[----:B------:R-:W-:Y:S01]  /*3370*/  FADD.FTZ R25, R28, R25 ;  /* 0x000000191c197221 */ /* 0x000fe20000010000 */
[----:B------:R-:W-:-:S04]  /*3380*/  HFMA2.MMA R141, -RZ, RZ, 0, 4.76837158203125e-07 ;  /* 0x00000008ff8d7435 */ /* 0x000fc800000001ff */
[----:B------:R-:W-:Y:S02]  /*3390*/  MOV R139, R25 ;  /* 0x00000019008b7202 */ /* 0x000fe40000000f00 */
[----:B------:R-:W-:-:S07]  /*33a0*/  MOV R27, R41 ;  /* 0x00000029001b7202 */ /* 0x000fce0000000f00 */
[----:B------:R-:W-:Y:S05]  /*33b0*/  WARPSYNC.COLLECTIVE R40, `(.L_x_6854) ;  /* 0x0000000028087348 */ /* 0x000fea0003c00000 */
[----:B------:R0:W1:Y:S02]  /*33c0*/  SHFL.DOWN P0, R41, R139, R141, R142 ;  /* 0x0800008d8b297389 */ /* 0x000064000000008e */
[----:B01----:R-:W-:Y:S01]  /*33d0*/  ENDCOLLECTIVE ;  /* 0x000000000000791b */ /* 0x003fe20003800000 */
.L_x_6854:
[----:B------:R-:W-:-:S05]  /*33e0*/  FADD.FTZ R27, R26, R27 ;  /* 0x0000001b1a1b7221 */ /* 0x000fca0000010000 */
[----:B------:R-:W-:Y:S02]  /*33f0*/  MOV R139, R27 ;  /* 0x0000001b008b7202 */ /* 0x000fe40000000f00 */
[----:B------:R-:W-:-:S07]  /*3400*/  MOV R24, R41 ;  /* 0x0000002900187202 */ /* 0x000fce0000000f00 */
[----:B------:R-:W-:Y:S05]  /*3410*/  WARPSYNC.COLLECTIVE R40, `(.L_x_6855) ;  /* 0x0000000028087348 */ /* 0x000fea0003c00000 */
[----:B------:R0:W1:Y:S02]  /*3420*/  SHFL.DOWN P0, R41, R139, R141, R142 ;  /* 0x0800008d8b297389 */ /* 0x000064000000008e */
[----:B01----:R-:W-:Y:S01]  /*3430*/  ENDCOLLECTIVE ;  /* 0x000000000000791b */ /* 0x003fe20003800000 */
.L_x_6855:
[----:B------:R-:W-:Y:S01]  /*3440*/  FADD.FTZ R24, R25, R24 ;  /* 0x0000001819187221 */ /* 0x000fe20000010000 */
[----:B------:R-:W-:-:S04]  /*3450*/  HFMA2.MMA R141, -RZ, RZ, 0, 2.384185791015625e-07 ;  /* 0x00000004ff8d7435 */ /* 0x000fc800000001ff */
[----:B------:R-:W-:Y:S02]  /*3460*/  MOV R139, R24 ;  /* 0x00000018008b7202 */ /* 0x000fe40000000f00 */
[----:B------:R-:W-:-:S07]  /*3470*/  MOV R30, R41 ;  /* 0x00000029001e7202 */ /* 0x000fce0000000f00 */
[----:B------:R-:W-:Y:S05]  /*3480*/  WARPSYNC.COLLECTIVE R40, `(.L_x_6856) ;  /* 0x0000000028087348 */ /* 0x000fea0003c00000 */
[----:B------:R0:W1:Y:S02]  /*3490*/  SHFL.DOWN P0, R41, R139, R141, R142 ;  /* 0x0800008d8b297389 */ /* 0x000064000000008e */
[----:B01----:R-:W-:Y:S01]  /*34a0*/  ENDCOLLECTIVE ;  /* 0x000000000000791b */ /* 0x003fe20003800000 */
.L_x_6856:
[----:B------:R-:W-:-:S05]  /*34b0*/  FADD.FTZ R30, R27, R30 ;  /* 0x0000001e1b1e7221 */ /* 0x000fca0000010000 */
[----:B------:R-:W-:Y:S02]  /*34c0*/  MOV R139, R30 ;  /* 0x0000001e008b7202 */ /* 0x000fe40000000f00 */
[----:B------:R-:W-:-:S07]  /*34d0*/  MOV R29, R41 ;  /* 0x00000029001d7202 */ /* 0x000fce0000000f00 */
[----:B------:R-:W-:Y:S05]  /*34e0*/  WARPSYNC.COLLECTIVE R40, `(.L_x_6857) ;  /* 0x0000000028087348 */ /* 0x000fea0003c00000 */
[----:B------:R0:W1:Y:S02]  /*34f0*/  SHFL.DOWN P0, R41, R139, R141, R142 ;  /* 0x0800008d8b297389 */ /* 0x000064000000008e */
[----:B01----:R-:W-:Y:S01]  /*3500*/  ENDCOLLECTIVE ;  /* 0x000000000000791b */ /* 0x003fe20003800000 */
.L_x_6857:
[----:B------:R-:W-:Y:S01]  /*3510*/  FADD.FTZ R29, R24, R29 ;  /* 0x0000001d181d7221 */ /* 0x000fe20000010000 */
[----:B------:R-:W-:-:S04]  /*3520*/  HFMA2.MMA R141, -RZ, RZ, 0, 1.1920928955078125e-07 ;  /* 0x00000002ff8d7435 */ /* 0x000fc800000001ff */
[----:B------:R-:W-:Y:S02]  /*3530*/  MOV R139, R29 ;  /* 0x0000001d008b7202 */ /* 0x000fe40000000f00 */
[----:B------:R-:W-:-:S07]  /*3540*/  MOV R31, R41 ;  /* 0x00000029001f7202 */ /* 0x000fce0000000f00 */
[----:B------:R-:W-:Y:S05]  /*3550*/  WARPSYNC.COLLECTIVE R40, `(.L_x_6858) ;  /* 0x0000000028087348 */ /* 0x000fea0003c00000 */
[----:B------:R0:W1:Y:S02]  /*3560*/  SHFL.DOWN P0, R41, R139, R141, R142 ;  /* 0x0800008d8b297389 */ /* 0x000064000000008e */
[----:B01----:R-:W-:Y:S01]  /*3570*/  ENDCOLLECTIVE ;  /* 0x000000000000791b */ /* 0x003fe20003800000 */
.L_x_6858:
[----:B------:R-:W-:-:S05]  /*3580*/  FADD.FTZ R31, R30, R31 ;  /* 0x0000001f1e1f7221 */ /* 0x000fca0000010000 */
[----:B------:R-:W-:Y:S02]  /*3590*/  MOV R139, R31 ;  /* 0x0000001f008b7202 */ /* 0x000fe40000000f00 */
[----:B------:R-:W-:-:S07]  /*35a0*/  MOV R26, R41 ;  /* 0x00000029001a7202 */ /* 0x000fce0000000f00 */
[----:B------:R-:W-:Y:S05]  /*35b0*/  WARPSYNC.COLLECTIVE R40, `(.L_x_6859) ;  /* 0x0000000028087348 */ /* 0x000fea0003c00000 */
[----:B------:R0:W1:Y:S02]  /*35c0*/  SHFL.DOWN P0, R41, R139, R141, R142 ;  /* 0x0800008d8b297389 */ /* 0x000064000000008e */
[----:B01----:R-:W-:Y:S01]  /*35d0*/  ENDCOLLECTIVE ;  /* 0x000000000000791b */ /* 0x003fe20003800000 */
.L_x_6859:
[----:B------:R-:W-:Y:S01]  /*35e0*/  FADD.FTZ R26, R29, R26 ;  /* 0x0000001a1d1a7221 */ /* 0x000fe20000010000 */
[----:B------:R-:W-:-:S04]  /*35f0*/  HFMA2.MMA R141, -RZ, RZ, 0, 5.9604644775390625e-08 ;  /* 0x00000001ff8d7435 */ /* 0x000fc800000001ff */
[----:B------:R-:W-:Y:S02]  /*3600*/  MOV R139, R26 ;  /* 0x0000001a008b7202 */ /* 0x000fe40000000f00 */
[----:B------:R-:W-:-:S07]  /*3610*/  MOV R28, R41 ;  /* 0x00000029001c7202 */ /* 0x000fce0000000f00 */
[----:B------:R-:W-:Y:S05]  /*3620*/  WARPSYNC.COLLECTIVE R40, `(.L_x_6860) ;  /* 0x0000000028087348 */ /* 0x000fea0003c00000 */
[----:B------:R0:W1:Y:S02]  /*3630*/  SHFL.DOWN P0, R41, R139, R141, R142 ;  /* 0x0800008d8b297389 */ /* 0x000064000000008e */
[----:B01----:R-:W-:Y:S01]  /*3640*/  ENDCOLLECTIVE ;  /* 0x000000000000791b */ /* 0x003fe20003800000 */
.L_x_6860:
[----:B------:R-:W-:-:S05]  /*3650*/  FADD.FTZ R28, R31, R28 ;  /* 0x0000001c1f1c7221 */ /* 0x000fca0000010000 */
[----:B------:R-:W-:Y:S02]  /*3660*/  MOV R139, R28 ;  /* 0x0000001c008b7202 */ /* 0x000fe40000000f00 */
[----:B------:R-:W-:-:S07]  /*3670*/  MOV R25, R41 ;  /* 0x0000002900197202 */ /* 0x000fce0000000f00 */
[----:B------:R-:W-:Y:S05]  /*3680*/  WARPSYNC.COLLECTIVE R40, `(.L_x_6861) ;  /* 0x0000000028087348 */ /* 0x000fea0003c00000 */
[----:B------:R0:W1:Y:S02]  /*3690*/  SHFL.DOWN P0, R41, R139, R141, R142 ;  /* 0x0800008d8b297389 */ /* 0x000064000000008e */
[----:B01----:R-:W-:Y:S01]  /*36a0*/  ENDCOLLECTIVE ;  /* 0x000000000000791b */ /* 0x003fe20003800000 */
.L_x_6861:
[----:B------:R-:W-:Y:S05]  /*36b0*/  BRA `(.L_x_6862) ;  /* 0xffffffe000307947 */ /* 0x000fea000383ffff */
.L_x_6863:
        /* <DEDUP_REMOVED lines=12> */
.L_x_11927:


//--------------------- .text._ZN10layer_norm22ln_bwd_finalize_kernelINS_22Kernel_traits_finalizeILj2560Ef6__halfS2_S2_fjLb0ELj1024ELj4ENS_18Kernel_traits_baseILj2560EfS2_S2_S2_fjLj1024EEEEELb0ELb0EEEvNS_9BwdParamsE --------------------------
	.section	.text._ZN10layer_norm22ln_bwd_finalize_kernelINS_22Kernel_traits_finalizeILj2560Ef6__halfS2_S2_fjLb0ELj1024ELj4ENS_18Kernel_traits_baseILj2560EfS2_S2_S2_fjLj1024EEEEELb0ELb0EEEvNS_9BwdParamsE,"ax",@progbits
	.align	128
        .global         _ZN10layer_norm22ln_bwd_finalize_kernelINS_22Kernel_traits_finalizeILj2560Ef6__halfS2_S2_fjLb0ELj1024ELj4ENS_18Kernel_traits_baseILj2560EfS2_S2_S2_fjLj1024EEEEELb0ELb0EEEvNS_9BwdParamsE
        .type           _ZN10layer_norm22ln_bwd_finalize_kernelINS_22Kernel_traits_finalizeILj2560Ef6__halfS2_S2_fjLb0ELj1024ELj4ENS_18Kernel_traits_baseILj2560EfS2_S2_S2_fjLj1024EEEEELb0ELb0EEEvNS_9BwdParamsE,@function
        .size           _ZN10layer_norm22ln_bwd_finalize_kernelINS_22Kernel_traits_finalizeILj2560Ef6__halfS2_S2_fjLb0ELj1024ELj4ENS_18Kernel_traits_baseILj2560EfS2_S2_S2_fjLj1024EEEEELb0ELb0EEEvNS_9BwdParamsE,(.L_x_11928 - _ZN10layer_norm22ln_bwd_finalize_kernelINS_22Kernel_traits_finalizeILj2560Ef6__halfS2_S2_fjLb0ELj1024ELj4ENS_18Kernel_traits_baseILj2560EfS2_S2_S2_fjLj1024EEEEELb0ELb0EEEvNS_9BwdParamsE)
        .other          _ZN10layer_norm22ln_bwd_finalize_kernelINS_22Kernel_traits_finalizeILj2560Ef6__halfS2_S2_fjLb0ELj1024ELj4ENS_18Kernel_traits_baseILj2560EfS2_S2_S2_fjLj1024EEEEELb0ELb0EEEvNS_9BwdParamsE,@"STO_CUDA_ENTRY STV_DEFAULT"
_ZN10layer_norm22ln_bwd_finalize_kernelINS_22Kernel_traits_finalizeILj2560Ef6__halfS2_S2_fjLb0ELj1024ELj4ENS_18Kernel_traits_baseILj2560EfS2_S2_S2_fjLj1024EEEEELb0ELb0EEEvNS_9BwdParamsE:
.text._ZN10layer_norm22ln_bwd_finalize_kernelINS_22Kernel_traits_finalizeILj2560Ef6__halfS2_S2_fjLb0ELj1024ELj4ENS_18Kernel_traits_baseILj2560EfS2_S2_S2_fjLj1024EEEEELb0ELb0EEEvNS_9BwdParamsE:
        /* <DEDUP_REMOVED lines=25> */
.L_x_6876:
        /* <DEDUP_REMOVED lines=30> */
.L_x_6868:
        /* <DEDUP_REMOVED lines=36> */
.L_x_6867:
[----:B------:R-:W-:Y:S05]  /*05b0*/  BSYNC B1 ;  /* 0x0000000000017941 */ /* 0x000fea0003800000 */
.L_x_6866:
        /* <DEDUP_REMOVED lines=24> */
.L_x_6870:
[----:B------:R-:W-:Y:S05]  /*0740*/  BSYNC B1 ;  /* 0x0000000000017941 */ /* 0x000fea0003800000 */
.L_x_6869:
        /* <DEDUP_REMOVED lines=12> */
.L_x_6871:
[----:B------:R-:W-:Y:S05]  /*0810*/  BSYNC B1 ;  /* 0x0000000000017941 */ /* 0x000fea0003800000 */
.L_x_6865:
[----:B------:R-:W-:Y:S05]  /*0820*/  BSYNC B0 ;  /* 0x0000000000007941 */ /* 0x000fea0003800000 */
.L_x_6864:
        /* <DEDUP_REMOVED lines=29> */
.L_x_6887:
[----:B---3--:R-:W-:Y:S01]  /*0a00*/  FADD.FTZ R9, R18, R9 ;  /* 0x0000000912097221 */ /* 0x008fe20000010000 */
[----:B--2---:R-:W-:-:S04]  /*0a10*/  FADD.FTZ R11, R10, R11 ;  /* 0x0000000b0a0b7221 */ /* 0x004fc80000010000 */
[----:B------:R2:W-:Y:S04]  /*0a20*/  @!P1 STS [R6+0x2000], R9 ;  /* 0x0020000906009388 */ /* 0x0005e80000000800 */
[----:B------:R2:W-:Y:S02]  /*0a30*/  @!P1 STS [R6+0x2080], R11 ;  /* 0x0020800b06009388 */ /* 0x0005e40000000800 */
.L_x_6872:
        /* <DEDUP_REMOVED lines=16> */
.L_x_6875:
[----:B------:R-:W-:Y:S05]  /*0b40*/  BSYNC B0 ;  /* 0x0000000000007941 */ /* 0x000fea0003800000 */
.L_x_6874:
[C---:B------:R-:W-:Y:S01]  /*0b50*/  ISETP.GT.U32.AND P1, PT, R3.reuse, -0xa01, PT ;  /* 0xfffff5ff0300780c */ /* 0x040fe20003f24070 */
[----:B------:R-:W-:Y:S01]  /*0b60*/  VIADD R4, R4, 0x500 ;  /* 0x0000050004047836 */ /* 0x000fe20000000000 */
[----:B------:R-:W-:-:S11]  /*0b70*/  IADD3 R3, R3, 0xa00, RZ ;  /* 0x00000a0003037810 */ /* 0x000fd60007ffe0ff */
[----:B------:R-:W-:Y:S05]  /*0b80*/  @P1 BRA `(.L_x_6876) ;  /* 0xfffffff400801947 */ /* 0x000fea000383ffff */
[----:B------:R-:W-:Y:S05]  /*0b90*/  EXIT ;  /* 0x000000000000794d */ /* 0x000fea0003800000 */
.L_x_6873:
[----:B------:R-:W-:Y:S01]  /*0ba0*/  HFMA2.MMA R21, -RZ, RZ, 0, 5.9604644775390625e-08 ;  /* 0x00000001ff157435 */ /* 0x000fe200000001ff */
[----:B0--3--:R-:W-:Y:S01]  /*0bb0*/  MOV R22, R10 ;  /* 0x0000000a00167202 */ /* 0x009fe20000000f00 */
[----:B------:R-:W-:Y:S01]  /*0bc0*/  IMAD.MOV.U32 R19, RZ, RZ, -0x1 ;  /* 0xffffffffff137424 */ /* 0x000fe200078e00ff */
[----:B------:R-:W-:-:S08]  /*0bd0*/  MOV R24, 0x1f ;  /* 0x0000001f00187802 */ /* 0x000fd00000000f00 */
[----:B-12---:R-:W-:Y:S05]  /*0be0*/  WARPSYNC.COLLECTIVE R19, `(.L_x_6877) ;  /* 0x0000000013087348 */ /* 0x006fea0003c00000 */
[----:B------:R0:W3:Y:S02]  /*0bf0*/  SHFL.BFLY P2, R20, R22, R21, R24 ;  /* 0x0c00001516147389 */ /* 0x0000e40000040018 */
[----:B0123--:R-:W-:Y:S01]  /*0c00*/  ENDCOLLECTIVE ;  /* 0x000000000000791b */ /* 0x00ffe20003800000 */
.L_x_6877:
[----:B------:R-:W-:Y:S01]  /*0c10*/  HFMA2.MMA R21, -RZ, RZ, 0, 1.1920928955078125e-07 ;  /* 0x00000002ff157435 */ /* 0x000fe200000001ff */
[----:B------:R-:W-:-:S05]  /*0c20*/  MOV R11, R20 ;  /* 0x00000014000b7202 */ /* 0x000fca0000000f00 */
[----:B------:R-:W-:-:S05]  /*0c30*/  FADD.FTZ R11, R10, R11 ;  /* 0x0000000b0a0b7221 */ /* 0x000fca0000010000 */
[----:B------:R-:W-:-:S07]  /*0c40*/  MOV R22, R11 ;  /* 0x0000000b00167202 */ /* 0x000fce0000000f00 */
[----:B------:R-:W-:Y:S05]  /*0c50*/  WARPSYNC.COLLECTIVE R19, `(.L_x_6878) ;  /* 0x0000000013087348 */ /* 0x000fea0003c00000 */
[----:B------:R0:W1:Y:S02]  /*0c60*/  SHFL.BFLY P2, R20, R22, R21, R24 ;  /* 0x0c00001516147389 */ /* 0x0000640000040018 */
[----:B01----:R-:W-:Y:S01]  /*0c70*/  ENDCOLLECTIVE ;  /* 0x000000000000791b */ /* 0x003fe20003800000 */
.L_x_6878:
[----:B------:R-:W-:Y:S01]  /*0c80*/  HFMA2.MMA R21, -RZ, RZ, 0, 2.384185791015625e-07 ;  /* 0x00000004ff157435 */ /* 0x000fe200000001ff */
[----:B------:R-:W-:-:S04]  /*0c90*/  IMAD.MOV.U32 R14, RZ, RZ, R20 ;  /* 0x000000ffff0e7224 */ /* 0x000fc800078e0014 */
[----:B------:R-:W-:-:S05]  /*0ca0*/  FADD.FTZ R14, R11, R14 ;  /* 0x0000000e0b0e7221 */ /* 0x000fca0000010000 */
[----:B------:R-:W-:-:S07]  /*0cb0*/  MOV R22, R14 ;  /* 0x0000000e00167202 */ /* 0x000fce0000000f00 */
[----:B------:R-:W-:Y:S05]  /*0cc0*/  WARPSYNC.COLLECTIVE R19, `(.L_x_6879) ;  /* 0x0000000013087348 */ /* 0x000fea0003c00000 */
[----:B------:R0:W1:Y:S02]  /*0cd0*/  SHFL.BFLY P2, R20, R22, R21, R24 ;  /* 0x0c00001516147389 */ /* 0x0000640000040018 */
[----:B01----:R-:W-:Y:S01]  /*0ce0*/  ENDCOLLECTIVE ;  /* 0x000000000000791b */ /* 0x003fe20003800000 */
.L_x_6879:
[----:B------:R-:W-:Y:S01]  /*0cf0*/  IMAD.MOV.U32 R21, RZ, RZ, 0x8 ;  /* 0x00000008ff157424 */ /* 0x000fe200078e00ff */
[----:B------:R-:W-:-:S05]  /*0d00*/  MOV R13, R20 ;  /* 0x00000014000d7202 */ /* 0x000fca0000000f00 */
[----:B------:R-:W-:-:S05]  /*0d10*/  FADD.FTZ R13, R14, R13 ;  /* 0x0000000d0e0d7221 */ /* 0x000fca0000010000 */
[----:B------:R-:W-:-:S07]  /*0d20*/  MOV R22, R13 ;  /* 0x0000000d00167202 */ /* 0x000fce0000000f00 */
[----:B------:R-:W-:Y:S05]  /*0d30*/  WARPSYNC.COLLECTIVE R19, `(.L_x_6880) ;  /* 0x0000000013087348 */ /* 0x000fea0003c00000 */
[----:B------:R0:W1:Y:S02]  /*0d40*/  SHFL.BFLY P2, R20, R22, R21, R24 ;  /* 0x0c00001516147389 */ /* 0x0000640000040018 */
[----:B01----:R-:W-:Y:S01]  /*0d50*/  ENDCOLLECTIVE ;  /* 0x000000000000791b */ /* 0x003fe20003800000 */
.L_x_6880:
[----:B------:R-:W-:Y:S01]  /*0d60*/  HFMA2.MMA R21, -RZ, RZ, 0, 9.5367431640625e-07 ;  /* 0x00000010ff157435 */ /* 0x000fe200000001ff */
[----:B------:R-:W-:-:S05]  /*0d70*/  MOV R10, R20 ;  /* 0x00000014000a7202 */ /* 0x000fca0000000f00 */
[----:B------:R-:W-:-:S05]  /*0d80*/  FADD.FTZ R10, R13, R10 ;  /* 0x0000000a0d0a7221 */ /* 0x000fca0000010000 */
[----:B------:R-:W-:-:S07]  /*0d90*/  MOV R22, R10 ;  /* 0x0000000a00167202 */ /* 0x000fce0000000f00 */
[----:B------:R-:W-:Y:S05]  /*0da0*/  WARPSYNC.COLLECTIVE R19, `(.L_x_6881) ;  /* 0x0000000013087348 */ /* 0x000fea0003c00000 */
[----:B------:R0:W1:Y:S02]  /*0db0*/  SHFL.BFLY P2, R20, R22, R21, R24 ;  /* 0x0c00001516147389 */ /* 0x0000640000040018 */
[----:B01----:R-:W-:Y:S01]  /*0dc0*/  ENDCOLLECTIVE ;  /* 0x000000000000791b */ /* 0x003fe20003800000 */
.L_x_6881:
[----:B------:R-:W-:Y:S01]  /*0dd0*/  HFMA2.MMA R21, -RZ, RZ, 0, 5.9604644775390625e-08 ;  /* 0x00000001ff157435 */ /* 0x000fe200000001ff */
[----:B------:R-:W-:Y:S01]  /*0de0*/  IMAD.MOV.U32 R22, RZ, RZ, R9 ;  /* 0x000000ffff167224 */ /* 0x000fe200078e0009 */
[----:B------:R-:W-:-:S09]  /*0df0*/  MOV R11, R20 ;  /* 0x00000014000b7202 */ /* 0x000fd20000000f00 */
[----:B------:R-:W-:Y:S05]  /*0e00*/  WARPSYNC.COLLECTIVE R19, `(.L_x_6882) ;  /* 0x0000000013087348 */ /* 0x000fea0003c00000 */
[----:B------:R0:W1:Y:S02]  /*0e10*/  SHFL.BFLY P2, R20, R22, R21, R24 ;  /* 0x0c00001516147389 */ /* 0x0000640000040018 */
[----:B01----:R-:W-:Y:S01]  /*0e20*/  ENDCOLLECTIVE ;  /* 0x000000000000791b */ /* 0x003fe20003800000 */
.L_x_6882:
[----:B------:R-:W-:Y:S01]  /*0e30*/  HFMA2.MMA R21, -RZ, RZ, 0, 1.1920928955078125e-07 ;  /* 0x00000002ff157435 */ /* 0x000fe200000001ff */
[----:B------:R-:W-:-:S05]  /*0e40*/  MOV R14, R20 ;  /* 0x00000014000e7202 */ /* 0x000fca0000000f00 */
[----:B------:R-:W-:-:S05]  /*0e50*/  FADD.FTZ R15, R9, R14 ;  /* 0x0000000e090f7221 */ /* 0x000fca0000010000 */
[----:B------:R-:W-:-:S07]  /*0e60*/  MOV R22, R15 ;  /* 0x0000000f00167202 */ /* 0x000fce0000000f00 */
[----:B------:R-:W-:Y:S05]  /*0e70*/  WARPSYNC.COLLECTIVE R19, `(.L_x_6883) ;  /* 0x0000000013087348 */ /* 0x000fea0003c00000 */
[----:B------:R0:W1:Y:S02]  /*0e80*/  SHFL.BFLY P2, R20, R22, R21, R24 ;  /* 0x0c00001516147389 */ /* 0x0000640000040018 */
[----:B01----:R-:W-:Y:S01]  /*0e90*/  ENDCOLLECTIVE ;  /* 0x000000000000791b */ /* 0x003fe20003800000 */
.L_x_6883:
[----:B------:R-:W-:Y:S01]  /*0ea0*/  HFMA2.MMA R21, -RZ, RZ, 0, 2.384185791015625e-07 ;  /* 0x00000004ff157435 */ /* 0x000fe200000001ff */
[----:B------:R-:W-:-:S04]  /*0eb0*/  IMAD.MOV.U32 R16, RZ, RZ, R20 ;  /* 0x000000ffff107224 */ /* 0x000fc800078e0014 */
[----:B------:R-:W-:-:S05]  /*0ec0*/  FADD.FTZ R16, R15, R16 ;  /* 0x000000100f107221 */ /* 0x000fca0000010000 */
[----:B------:R-:W-:-:S07]  /*0ed0*/  MOV R22, R16 ;  /* 0x0000001000167202 */ /* 0x000fce0000000f00 */
[----:B------:R-:W-:Y:S05]  /*0ee0*/  WARPSYNC.COLLECTIVE R19, `(.L_x_6884) ;  /* 0x0000000013087348 */ /* 0x000fea0003c00000 */
[----:B------:R0:W1:Y:S02]  /*0ef0*/  SHFL.BFLY P2, R20, R22, R21, R24 ;  /* 0x0c00001516147389 */ /* 0x0000640000040018 */
[----:B01----:R-:W-:Y:S01]  /*0f00*/  ENDCOLLECTIVE ;  /* 0x000000000000791b */ /* 0x003fe20003800000 */
.L_x_6884:
[----:B------:R-:W-:Y:S01]  /*0f10*/  IMAD.MOV.U32 R21, RZ, RZ, 0x8 ;  /* 0x00000008ff157424 */ /* 0x000fe200078e00ff */
[----:B------:R-:W-:-:S05]  /*0f20*/  MOV R17, R20 ;  /* 0x0000001400117202 */ /* 0x000fca0000000f00 */
[----:B------:R-:W-:-:S05]  /*0f30*/  FADD.FTZ R17, R16, R17 ;  /* 0x0000001110117221 */ /* 0x000fca0000010000 */
[----:B------:R-:W-:-:S07]  /*0f40*/  MOV R22, R17 ;  /* 0x0000001100167202 */ /* 0x000fce0000000f00 */
[----:B------:R-:W-:Y:S05]  /*0f50*/  WARPSYNC.COLLECTIVE R19, `(.L_x_6885) ;  /* 0x0000000013087348 */ /* 0x000fea0003c00000 */
[----:B------:R0:W1:Y:S02]  /*0f60*/  SHFL.BFLY P2, R20, R22, R21, R24 ;  /* 0x0c00001516147389 */ /* 0x0000640000040018 */
[----:B01----:R-:W-:Y:S01]  /*0f70*/  ENDCOLLECTIVE ;  /* 0x000000000000791b */ /* 0x003fe20003800000 */
.L_x_6885:
[----:B------:R-:W-:Y:S01]  /*0f80*/  HFMA2.MMA R21, -RZ, RZ, 0, 9.5367431640625e-07 ;  /* 0x00000010ff157435 */ /* 0x000fe200000001ff */
[----:B------:R-:W-:-:S05]  /*0f90*/  MOV R18, R20 ;  /* 0x0000001400127202 */ /* 0x000fca0000000f00 */
[----:B------:R-:W-:-:S05]  /*0fa0*/  FADD.FTZ R18, R17, R18 ;  /* 0x0000001211127221 */ /* 0x000fca0000010000 */
[----:B------:R-:W-:-:S07]  /*0fb0*/  MOV R22, R18 ;  /* 0x0000001200167202 */ /* 0x000fce0000000f00 */
[----:B------:R-:W-:Y:S05]  /*0fc0*/  WARPSYNC.COLLECTIVE R19, `(.L_x_6886) ;  /* 0x0000000013087348 */ /* 0x000fea0003c00000 */
[----:B------:R0:W1:Y:S02]  /*0fd0*/  SHFL.BFLY P2, R20, R22, R21, R24 ;  /* 0x0c00001516147389 */ /* 0x0000640000040018 */
[----:B01----:R-:W-:Y:S01]  /*0fe0*/  ENDCOLLECTIVE ;  /* 0x000000000000791b */ /* 0x003fe20003800000 */
.L_x_6886:
[----:B------:R-:W-:Y:S01]  /*0ff0*/  MOV R9, R20 ;  /* 0x0000001400097202 */ /* 0x000fe20000000f00 */
[----:B------:R-:W-:Y:S06]  /*1000*/  BRA `(.L_x_6887) ;  /* 0xfffffff8007c7947 */ /* 0x000fec000383ffff */
.L_x_6888:
        /* <DEDUP_REMOVED lines=15> */
.L_x_11928:


//--------------------- .text._ZN10layer_norm13ln_bwd_kernelINS_13Kernel_traitsIf6__halfS2_S2_fjLj2560ELj1ELj1ELj4ELj8ENS_18Kernel_traits_baseILj2560EfS2_S2_S2_fjLj128EEEEELb1ELb0ELb1ELb0EEEvNS_9BwdParamsE --------------------------
	.section	.text._ZN10layer_norm13ln_bwd_kernelINS_13Kernel_traitsIf6__halfS2_S2_fjLj2560ELj1ELj1ELj4ELj8ENS_18Kernel_traits_baseILj2560EfS2_S2_S2_fjLj128EEEEELb1ELb0ELb1ELb0EEEvNS_9BwdParamsE,"ax",@progbits
	.align	128
        .global         _ZN10layer_norm13ln_bwd_kernelINS_13Kernel_traitsIf6__halfS2_S2_fjLj2560ELj1ELj1ELj4ELj8ENS_18Kernel_traits_baseILj2560EfS2_S2_S2_fjLj128EEEEELb1ELb0ELb1ELb0EEEvNS_9BwdParamsE
        .type           _ZN10layer_norm13ln_bwd_kernelINS_13Kernel_traitsIf6__halfS2_S2_fjLj2560ELj1ELj1ELj4ELj8ENS_18Kernel_traits_baseILj2560EfS2_S2_S2_fjLj128EEEEELb1ELb0ELb1ELb0EEEvNS_9BwdParamsE,@function
        .size           _ZN10layer_norm13ln_bwd_kernelINS_13Kernel_traitsIf6__halfS2_S2_fjLj2560ELj1ELj1ELj4ELj8ENS_18Kernel_traits_baseILj2560EfS2_S2_S2_fjLj128EEEEELb1ELb0ELb1ELb0EEEvNS_9BwdParamsE,(.L_x_11929 - _ZN10layer_norm13ln_bwd_kernelINS_13Kernel_traitsIf6__halfS2_S2_fjLj2560ELj1ELj1ELj4ELj8ENS_18Kernel_traits_baseILj2560EfS2_S2_S2_fjLj128EEEEELb1ELb0ELb1ELb0EEEvNS_9BwdParamsE)
        .other          _ZN10layer_norm13ln_bwd_kernelINS_13Kernel_traitsIf6__halfS2_S2_fjLj2560ELj1ELj1ELj4ELj8ENS_18Kernel_traits_baseILj2560EfS2_S2_S2_fjLj128EEEEELb1ELb0ELb1ELb0EEEvNS_9BwdParamsE,@"STO_CUDA_ENTRY STV_DEFAULT"
_ZN10layer_norm13ln_bwd_kernelINS_13Kernel_traitsIf6__halfS2_S2_fjLj2560ELj1ELj1ELj4ELj8ENS_18Kernel_traits_baseILj2560EfS2_S2_S2_fjLj128EEEEELb1ELb0ELb1ELb0EEEvNS_9BwdParamsE:
.text._ZN10layer_norm13ln_bwd_kernelINS_13Kernel_traitsIf6__halfS2_S2_fjLj2560ELj1ELj1ELj4ELj8ENS_18Kernel_traits_baseILj2560EfS2_S2_S2_fjLj128EEEEELb1ELb0ELb1ELb0EEEvNS_9BwdParamsE:
        /* <DEDUP_REMOVED lines=26> */
[----:B------:R-:W-:Y:S02]  /*01a0*/  P2R R134, PR, RZ, 0x10 ;  /* 0x00000010ff867803 */ /* 0x000fe40000000000 */
[----:B------:R-:W-:Y:S02]  /*01b0*/  CS2R R62, SRZ ;  /* 0x00000000003e7805 */ /* 0x000fe4000001ff00 */
[----:B------:R-:W-:Y:S01]  /*01c0*/  P2R R133, PR, RZ, 0x8 ;  /* 0x00000008ff857803 */ /* 0x000fe20000000000 */
        /* <DEDUP_REMOVED lines=39> */
[----:B------:R-:W0:Y:S01]  /*0440*/  LDC.U8 R3, c[0x0][0x2a0] ;  /* 0x0000a800ff037b82 */ /* 0x000e220000000000 */
[----:B------:R-:W-:Y:S01]  /*0450*/  HFMA2.MMA R90, -RZ, RZ, 0, 5.9604644775390625e-08 ;  /* 0x00000001ff5a7435 */ /* 0x000fe200000001ff */
[----:B------:R-:W-:-:S10]  /*0460*/  MOV R61, RZ ;  /* 0x000000ff003d7202 */ /* 0x000fd40000000f00 */
.L_x_6993:
        /* <DEDUP_REMOVED lines=11> */
[----:B------:R-:W-:Y:S01]  /*0520*/  MOV R2, UR14 ;  /* 0x0000000e00027c02 */ /* 0x000fe20008000f00 */
        /* <DEDUP_REMOVED lines=28> */
[----:B------:R-:W-:Y:S02]  /*06f0*/  IADD3 R147, R129, 0x80, RZ ;  /* 0x0000008081937810 */ /* 0x000fe40007ffe0ff */
[----:B------:R-:W-:-:S07]  /*0700*/  IADD3 R91, R91, 0x80, RZ ;  /* 0x000000805b5b7810 */ /* 0x000fce0007ffe0ff */
.L_x_6893:
[----:B------:R-:W-:Y:S05]  /*0710*/  BSYNC B1 ;  /* 0x0000000000017941 */ /* 0x000fea0003800000 */
.L_x_6892:
        /* <DEDUP_REMOVED lines=10> */
[----:B------:R-:W-:Y:S02]  /*07c0*/  IADD3 R91, R91, 0x80, RZ ;  /* 0x000000805b5b7810 */ /* 0x000fe40007ffe0ff */
[----:B------:R-:W-:-:S07]  /*07d0*/  IADD3 R147, R147, 0x80, RZ ;  /* 0x0000008093937810 */ /* 0x000fce0007ffe0ff */
.L_x_6895:
[----:B------:R-:W-:Y:S05]  /*07e0*/  BSYNC B1 ;  /* 0x0000000000017941 */ /* 0x000fea0003800000 */
.L_x_6894:
        /* <DEDUP_REMOVED lines=11> */
.L_x_6897:
[----:B------:R-:W-:Y:S05]  /*08a0*/  BSYNC B1 ;  /* 0x0000000000017941 */ /* 0x000fea0003800000 */
.L_x_6896:
        /* <DEDUP_REMOVED lines=11> */
.L_x_6899:
[----:B------:R-:W-:Y:S05]  /*0960*/  BSYNC B1 ;  /* 0x0000000000017941 */ /* 0x000fea0003800000 */
.L_x_6898:
        /* <DEDUP_REMOVED lines=10> */
[----:B------:R-:W-:Y:S01]  /*0a10*/  HFMA2.MMA R126, -RZ, RZ, 0, 0 ;  /* 0x00000000ff7e7435 */ /* 0x000fe200000001ff */
[----:B------:R-:W-:Y:S10]  /*0a20*/  BRA `(.L_x_6900) ;  /* 0x00000014001c7947 */ /* 0x000ff40003800000 */
.L_x_6891:
[----:B-----5:R-:W-:Y:S01]  /*0a30*/  ISETP.GE.AND P3, PT, R145, 0x1, PT ;  /* 0x000000019100780c */ /* 0x020fe20003f66270 */
[----:B------:R-:W-:Y:S01]  /*0a40*/  BSSY B1, `(.L_x_6901) ;  /* 0x000004c000017945 */ /* 0x000fe20003800000 */
[----:B------:R-:W-:Y:S02]  /*0a50*/  IADD3 R85, R146, -0x1, RZ ;  /* 0xffffffff92557810 */ /* 0x000fe40007ffe0ff */
[----:B------:R-:W-:Y:S02]  /*0a60*/  ISETP.NE.AND P4, PT, R134, RZ, PT ;  /* 0x000000ff8600720c */ /* 0x000fe40003f85270 */
[----:B------:R-:W-:Y:S01]  /*0a70*/  LOP3.LUT R130, R0, 0x7f, RZ, 0xc0, !PT ;  /* 0x0000007f00827812 */ /* 0x000fe200078ec0ff */
[----:B------:R-:W-:-:S05]  /*0a80*/  IMAD R85, R85, R2, RZ ;  /* 0x0000000255557224 */ /* 0x000fca00078e02ff */
[----:B------:R-:W-:Y:S02]  /*0a90*/  SHF.R.S32.HI R84, RZ, 0x1f, R85 ;  /* 0x0000001fff547819 */ /* 0x000fe40000011455 */
[----:B------:R-:W-:Y:S02]  /*0aa0*/  @P3 IADD3 R91, R145, -0x1, RZ ;  /* 0xffffffff915b3810 */ /* 0x000fe40007ffe0ff */
[----:B------:R-:W-:-:S03]  /*0ab0*/  LEA.HI R85, R84, R85, RZ, 0x2 ;  /* 0x0000005554557211 */ /* 0x000fc600078f10ff */
[----:B------:R-:W-:Y:S01]  /*0ac0*/  @P3 IMAD R91, R91, R2, RZ ;  /* 0x000000025b5b3224 */ /* 0x000fe200078e02ff */
[----:B------:R-:W-:-:S04]  /*0ad0*/  LEA.HI.SX32 R146, R85, R130, 0x1e ;  /* 0x0000008255927211 */ /* 0x000fc800078ff2ff */
[----:B------:R-:W-:-:S04]  /*0ae0*/  @P3 SHF.R.S32.HI R126, RZ, 0x1f, R91 ;  /* 0x0000001fff7e3819 */ /* 0x000fc8000001145b */
[----:B------:R-:W-:Y:S02]  /*0af0*/  @P3 LEA.HI R147, R126, R91, RZ, 0x2 ;  /* 0x0000005b7e933211 */ /* 0x000fe400078f10ff */
[----:B------:R-:W-:Y:S02]  /*0b00*/  CS2R R126, SRZ ;  /* 0x00000000007e7805 */ /* 0x000fe4000001ff00 */
[----:B------:R-:W-:Y:S02]  /*0b10*/  MOV R91, RZ ;  /* 0x000000ff005b7202 */ /* 0x000fe40000000f00 */
[----:B------:R-:W-:Y:S02]  /*0b20*/  @P3 LEA.HI.SX32 R91, R147, R130, 0x1e ;  /* 0x00000082935b3211 */ /* 0x000fe400078ff2ff */
[----:B------:R-:W-:Y:S01]  /*0b30*/  MOV R147, R129 ;  /* 0x0000008100937202 */ /* 0x000fe20000000f00 */
        /* <DEDUP_REMOVED lines=21> */
[----:B------:R-:W-:-:S03]  /*0c90*/  HADD2.F32 R140, -RZ, R85.H0_H0 ;  /* 0x20000055ff8c7230 */ /* 0x000fc60000004100 */
[C---:B------:R-:W-:Y:S01]  /*0ca0*/  FADD.FTZ R143, -R135.reuse, R138 ;  /* 0x0000008a878f7221 */ /* 0x040fe20000010100 */
[----:B-1----:R-:W-:Y:S02]  /*0cb0*/  MOV R88, R126 ;  /* 0x0000007e00587202 */ /* 0x002fe40000000f00 */
[--C-:B------:R-:W-:Y:S01]  /*0cc0*/  SHF.R.U64 R149, R126, 0x10, R127.reuse ;  /* 0x000000107e957819 */ /* 0x100fe2000000127f */
[----:B------:R-:W-:Y:S02]  /*0cd0*/  HADD2.F32 R126, -RZ, R139.H0_H0 ;  /* 0x2000008bff7e7230 */ /* 0x000fe40000004100 */
[----:B------:R-:W-:Y:S01]  /*0ce0*/  FMUL.FTZ R143, R142, R143 ;  /* 0x0000008f8e8f7220 */ /* 0x000fe20000410000 */
[----:B------:R-:W-:Y:S01]  /*0cf0*/  HADD2.F32 R141, -RZ, R88.H0_H0 ;  /* 0x20000058ff8d7230 */ /* 0x000fe20000004100 */
[----:B------:R-:W-:Y:S01]  /*0d00*/  MOV R84, R127 ;  /* 0x0000007f00547202 */ /* 0x000fe20000000f00 */
[C---:B------:R-:W-:Y:S01]  /*0d10*/  FADD.FTZ R85, -R135.reuse, R126 ;  /* 0x0000007e87557221 */ /* 0x040fe20000010100 */
[----:B------:R-:W-:Y:S01]  /*0d20*/  SHF.R.U32.HI R89, RZ, 0x10, R127 ;  /* 0x00000010ff597819 */ /* 0x000fe2000001167f */
[----:B------:R-:W-:Y:S01]  /*0d30*/  FADD.FTZ R139, -R135, R140 ;  /* 0x0000008c878b7221 */ /* 0x000fe20000010100 */
[----:B------:R-:W-:-:S02]  /*0d40*/  HADD2.F32 R138, -RZ, R149.H0_H0 ;  /* 0x20000095ff8a7230 */ /* 0x000fc40000004100 */
[----:B------:R-:W-:Y:S01]  /*0d50*/  FADD.FTZ R40, R40, R141 ;  /* 0x0000008d28287221 */ /* 0x000fe20000010000 */
[----:B------:R-:W-:Y:S01]  /*0d60*/  FMUL.FTZ R140, R142, R85 ;  /* 0x000000558e8c7220 */ /* 0x000fe20000410000 */
[-C--:B------:R-:W-:Y:S01]  /*0d70*/  FFMA.FTZ R60, R143, R141.reuse, R60 ;  /* 0x0000008d8f3c7223 */ /* 0x080fe2000001003c */
[----:B------:R-:W-:Y:S01]  /*0d80*/  FMUL.FTZ R141, R80, R141 ;  /* 0x0000008d508d7220 */ /* 0x000fe20000410000 */
[----:B------:R-:W-:Y:S02]  /*0d90*/  HADD2.F32 R148, -RZ, R148.H0_H0 ;  /* 0x20000094ff947230 */ /* 0x000fe40000004100 */
[----:B------:R-:W-:Y:S01]  /*0da0*/  FMUL.FTZ R139, R142, R139 ;  /* 0x0000008b8e8b7220 */ /* 0x000fe20000410000 */
[----:B0-----:R-:W-:Y:S02]  /*0db0*/  HADD2.F32 R137, -RZ, R84.H0_H0 ;  /* 0x20000054ff897230 */ /* 0x001fe40000004100 */
[----:B------:R-:W-:Y:S01]  /*0dc0*/  FADD.FTZ R41, R41, R138 ;  /* 0x0000008a29297221 */ /* 0x000fe20000010000 */
[----:B------:R-:W-:-:S02]  /*0dd0*/  HADD2.F32 R126, -RZ, R89.H0_H0 ;  /* 0x20000059ff7e7230 */ /* 0x000fc40000004100 */
        /* <DEDUP_REMOVED lines=18> */
.L_x_6902:
[----:B------:R-:W-:Y:S05]  /*0f00*/  BSYNC B1 ;  /* 0x0000000000017941 */ /* 0x000fea0003800000 */
.L_x_6901:
        /* <DEDUP_REMOVED lines=22> */
[----:B------:R-:W-:Y:S01]  /*1070*/  SHF.R.U32.HI R148, RZ, 0x10, R9 ;  /* 0x00000010ff947819 */ /* 0x000fe20000011609 */
[----:B0-----:R-:W-:-:S02]  /*1080*/  HADD2.F32 R84, -RZ, R8.H0_H0 ;  /* 0x20000008ff547230 */ /* 0x001fc40000004100 */
[----:B------:R-:W-:Y:S01]  /*1090*/  HADD2.F32 R88, -RZ, R9.H0_H0 ;  /* 0x20000009ff587230 */ /* 0x000fe20000004100 */
[----:B----4-:R-:W-:Y:S01]  /*10a0*/  MOV R14, R10 ;  /* 0x0000000a000e7202 */ /* 0x010fe20000000f00 */
[----:B------:R-:W-:Y:S01]  /*10b0*/  HADD2.F32 R148, -RZ, R148.H0_H0 ;  /* 0x20000094ff947230 */ /* 0x000fe20000004100 */
[--C-:B------:R-:W-:Y:S01]  /*10c0*/  SHF.R.U64 R151, R10, 0x10, R11.reuse ;  /* 0x000000100a977819 */ /* 0x100fe2000000120b */
[----:B------:R-:W-:Y:S01]  /*10d0*/  HADD2.F32 R10, -RZ, R89.H0_H0 ;  /* 0x20000059ff0a7230 */ /* 0x000fe20000004100 */
[----:B------:R-:W-:Y:S01]  /*10e0*/  MOV R8, R11 ;  /* 0x0000000b00087202 */ /* 0x000fe20000000f00 */
[C---:B------:R-:W-:Y:S01]  /*10f0*/  FADD.FTZ R9, -R7.reuse, R84 ;  /* 0x0000005407097221 */ /* 0x040fe20000010100 */
[----:B------:R-:W-:Y:S01]  /*1100*/  SHF.R.U32.HI R150, RZ, 0x10, R11 ;  /* 0x00000010ff967819 */ /* 0x000fe2000001160b */
[----:B------:R-:W-:Y:S02]  /*1110*/  HADD2.F32 R11, -RZ, R14.H0_H0 ;  /* 0x2000000eff0b7230 */ /* 0x000fe40000004100 */
[C---:B------:R-:W-:Y:S01]  /*1120*/  FADD.FTZ R85, -R7.reuse, R88 ;  /* 0x0000005807557221 */ /* 0x040fe20000010100 */
[C---:B-1----:R-:W-:Y:S01]  /*1130*/  FADD.FTZ R13, -R7.reuse, R10 ;  /* 0x0000000a070d7221 */ /* 0x042fe20000010100 */
[----:B------:R-:W-:Y:S01]  /*1140*/  FADD.FTZ R149, -R7, R148 ;  /* 0x0000009407957221 */ /* 0x000fe20000010100 */
[----:B------:R-:W-:-:S02]  /*1150*/  HADD2.F32 R12, -RZ, R151.H0_H0 ;  /* 0x20000097ff0c7230 */ /* 0x000fc40000004100 */
[----:B------:R-:W-:Y:S01]  /*1160*/  FMUL.FTZ R7, R142, R9 ;  /* 0x000000098e077220 */ /* 0x000fe20000410000 */
[----:B------:R-:W-:Y:S01]  /*1170*/  FMUL.FTZ R10, R76, R11 ;  /* 0x0000000b4c0a7220 */ /* 0x000fe20000410000 */
        /* <DEDUP_REMOVED lines=24> */
.L_x_6904:
[----:B------:R-:W-:Y:S05]  /*1300*/  BSYNC B1 ;  /* 0x0000000000017941 */ /* 0x000fea0003800000 */
.L_x_6903:
        /* <DEDUP_REMOVED lines=18> */
[----:B------:R-:W-:Y:S02]  /*1430*/  IADD3 R91, R91, 0x80, RZ ;  /* 0x000000805b5b7810 */ /* 0x000fe40007ffe0ff */
[----:B------:R-:W-:Y:S02]  /*1440*/  IADD3 R147, R147, 0x80, RZ ;  /* 0x0000008093937810 */ /* 0x000fe40007ffe0ff */
[--C-:B---3--:R-:W-:Y:S02]  /*1450*/  SHF.R.U64 R88, R16, 0x10, R17.reuse ;  /* 0x0000001010587819 */ /* 0x108fe40000001211 */
[----:B0-----:R-:W-:Y:S01]  /*1460*/  SHF.R.U32.HI R85, RZ, 0x10, R17 ;  /* 0x00000010ff557819 */ /* 0x001fe20000011611 */
[----:B------:R-:W-:Y:S02]  /*1470*/  HADD2.F32 R148, -RZ, R16.H0_H0 ;  /* 0x20000010ff947230 */ /* 0x000fe40000004100 */
[----:B------:R-:W-:-:S02]  /*1480*/  HADD2.F32 R150, -RZ, R17.H0_H0 ;  /* 0x20000011ff967230 */ /* 0x000fc40000004100 */
[----:B------:R-:W-:Y:S01]  /*1490*/  HADD2.F32 R152, -RZ, R85.H0_H0 ;  /* 0x20000055ff987230 */ /* 0x000fe20000004100 */
[----:B----4-:R-:W-:Y:S02]  /*14a0*/  MOV R22, R18 ;  /* 0x0000001200167202 */ /* 0x010fe40000000f00 */
[--C-:B------:R-:W-:Y:S01]  /*14b0*/  SHF.R.U64 R84, R18, 0x10, R19.reuse ;  /* 0x0000001012547819 */ /* 0x100fe20000001213 */
[----:B------:R-:W-:Y:S01]  /*14c0*/  HADD2.F32 R18, -RZ, R88.H0_H0 ;  /* 0x20000058ff127230 */ /* 0x000fe20000004100 */
[----:B------:R-:W-:Y:S02]  /*14d0*/  MOV R16, R19 ;  /* 0x0000001300107202 */ /* 0x000fe40000000f00 */
[----:B------:R-:W-:Y:S01]  /*14e0*/  SHF.R.U32.HI R88, RZ, 0x10, R19 ;  /* 0x00000010ff587819 */ /* 0x000fe20000011613 */
[C---:B------:R-:W-:Y:S01]  /*14f0*/  FADD.FTZ R19, -R15.reuse, R148 ;  /* 0x000000940f137221 */ /* 0x040fe20000010100 */
[C---:B------:R-:W-:Y:S01]  /*1500*/  FADD.FTZ R89, -R15.reuse, R150 ;  /* 0x000000960f597221 */ /* 0x040fe20000010100 */
[C---:B------:R-:W-:Y:S01]  /*1510*/  FADD.FTZ R85, -R15.reuse, R18 ;  /* 0x000000120f557221 */ /* 0x040fe20000010100 */
[----:B------:R-:W-:Y:S01]  /*1520*/  FADD.FTZ R149, -R15, R152 ;  /* 0x000000980f957221 */ /* 0x000fe20000010100 */
[----:B------:R-:W-:-:S02]  /*1530*/  HADD2.F32 R17, -RZ, R22.H0_H0 ;  /* 0x20000016ff117230 */ /* 0x000fc40000004100 */
[----:B------:R-:W-:Y:S01]  /*1540*/  FMUL.FTZ R15, R142, R19 ;  /* 0x000000138e0f7220 */ /* 0x000fe20000410000 */
[----:B-1----:R-:W-:Y:S02]  /*1550*/  HADD2.F32 R20, -RZ, R84.H0_H0 ;  /* 0x20000054ff147230 */ /* 0x002fe40000004100 */
[----:B------:R-:W-:Y:S02]  /*1560*/  HADD2.F32 R21, -RZ, R16.H0_H0 ;  /* 0x20000010ff157230 */ /* 0x000fe40000004100 */
        /* <DEDUP_REMOVED lines=24> */
.L_x_6906:
[----:B------:R-:W-:Y:S05]  /*16f0*/  BSYNC B1 ;  /* 0x0000000000017941 */ /* 0x000fea0003800000 */
.L_x_6905:
        /* <DEDUP_REMOVED lines=17> */
[----:B------:R-:W-:Y:S02]  /*1810*/  IADD3 R146, R146, 0x80, RZ ;  /* 0x0000008092927810 */ /* 0x000fe40007ffe0ff */
[----:B------:R-:W-:Y:S02]  /*1820*/  IADD3 R91, R91, 0x80, RZ ;  /* 0x000000805b5b7810 */ /* 0x000fe40007ffe0ff */
[----:B------:R-:W-:Y:S02]  /*1830*/  IADD3 R147, R147, 0x80, RZ ;  /* 0x0000008093937810 */ /* 0x000fe40007ffe0ff */
[--C-:B---3--:R-:W-:Y:S02]  /*1840*/  SHF.R.U32.HI R97, RZ, 0x10, R85.reuse ;  /* 0x00000010ff617819 */ /* 0x108fe40000011655 */
[----:B------:R-:W-:Y:S01]  /*1850*/  SHF.R.U64 R96, R84, 0x10, R85 ;  /* 0x0000001054607819 */ /* 0x000fe20000001255 */
[----:B------:R-:W-:Y:S01]  /*1860*/  HADD2.F32 R98, -RZ, R84.H0_H0 ;  /* 0x20000054ff627230 */ /* 0x000fe20000004100 */
[----:B0-----:R-:W-:-:S02]  /*1870*/  MOV R94, R88 ;  /* 0x00000058005e7202 */ /* 0x001fc40000000f00 */
[----:B------:R-:W-:Y:S01]  /*1880*/  SHF.R.U64 R95, R88, 0x10, R89 ;  /* 0x00000010585f7819 */ /* 0x000fe20000001259 */
[----:B------:R-:W-:Y:S02]  /*1890*/  HADD2.F32 R88, -RZ, R97.H0_H0 ;  /* 0x20000061ff587230 */ /* 0x000fe40000004100 */
[----:B------:R-:W-:Y:S02]  /*18a0*/  HADD2.F32 R150, -RZ, R85.H0_H0 ;  /* 0x20000055ff967230 */ /* 0x000fe40000004100 */
[----:B------:R-:W-:Y:S02]  /*18b0*/  HADD2.F32 R96, -RZ, R96.H0_H0 ;  /* 0x20000060ff607230 */ /* 0x000fe40000004100 */
[C---:B-1----:R-:W-:Y:S01]  /*18c0*/  FADD.FTZ R93, -R23.reuse, R98 ;  /* 0x00000062175d7221 */ /* 0x042fe20000010100 */
[----:B------:R-:W-:Y:S01]  /*18d0*/  HADD2.F32 R85, -RZ, R94.H0_H0 ;  /* 0x2000005eff557230 */ /* 0x000fe20000004100 */
[----:B------:R-:W-:Y:S01]  /*18e0*/  MOV R84, R89 ;  /* 0x0000005900547202 */ /* 0x000fe20000000f00 */
[C---:B------:R-:W-:Y:S01]  /*18f0*/  FADD.FTZ R151, -R23.reuse, R88 ;  /* 0x0000005817977221 */ /* 0x040fe20000010100 */
[C---:B------:R-:W-:Y:S01]  /*1900*/  FADD.FTZ R149, -R23.reuse, R150 ;  /* 0x0000009617957221 */ /* 0x040fe20000010100 */
[----:B------:R-:W-:Y:S01]  /*1910*/  FADD.FTZ R97, -R23, R96 ;  /* 0x0000006017617221 */ /* 0x000fe20000010100 */
[----:B------:R-:W-:-:S02]  /*1920*/  HADD2.F32 R88, -RZ, R95.H0_H0 ;  /* 0x2000005fff587230 */ /* 0x000fc40000004100 */
[----:B------:R-:W-:Y:S01]  /*1930*/  FMUL.FTZ R23, R142, R93 ;  /* 0x0000005d8e177220 */ /* 0x000fe20000410000 */
[----:B------:R-:W-:Y:S01]  /*1940*/  FMUL.FTZ R94, R68, R85 ;  /* 0x00000055445e7220 */ /* 0x000fe20000410000 */
[----:B------:R-:W-:Y:S01]  /*1950*/  SHF.R.U32.HI R148, RZ, 0x10, R89 ;  /* 0x00000010ff947819 */ /* 0x000fe20000011659 */
[----:B------:R-:W-:Y:S02]  /*1960*/  HADD2.F32 R89, -RZ, R84.H0_H0 ;  /* 0x20000054ff597230 */ /* 0x000fe40000004100 */
[----:B------:R-:W-:Y:S01]  /*1970*/  FMUL.FTZ R93, R142, R149 ;  /* 0x000000958e5d7220 */ /* 0x000fe20000410000 */
        /* <DEDUP_REMOVED lines=22> */
.L_x_6908:
[----:B------:R-:W-:Y:S05]  /*1ae0*/  BSYNC B1 ;  /* 0x0000000000017941 */ /* 0x000fea0003800000 */
.L_x_6907:
        /* <DEDUP_REMOVED lines=22> */
[C---:B------:R-:W-:Y:S01]  /*1c50*/  FADD.FTZ R99, -R144.reuse, R99 ;  /* 0x0000006390637221 */ /* 0x040fe20000010100 */
[C---:B------:R-:W-:Y:S02]  /*1c60*/  FADD.FTZ R103, -R144.reuse, R101 ;  /* 0x0000006590677221 */ /* 0x040fe40000010100 */
[----:B------:R-:W-:Y:S01]  /*1c70*/  FADD.FTZ R85, -R144, R85 ;  /* 0x0000005590557221 */ /* 0x000fe20000010100 */
[----:B------:R-:W-:Y:S01]  /*1c80*/  FMUL.FTZ R99, R142, R99 ;  /* 0x000000638e637220 */ /* 0x000fe20000410000 */
[----:B--2---:R-:W-:-:S02]  /*1c90*/  MOV R91, R86 ;  /* 0x00000056005b7202 */ /* 0x004fc40000000f00 */
[----:B------:R-:W-:-:S03]  /*1ca0*/  SHF.R.U64 R104, R86, 0x10, R87 ;  /* 0x0000001056687819 */ /* 0x000fc60000001257 */
[----:B------:R-:W-:Y:S01]  /*1cb0*/  HADD2.F32 R91, -RZ, R91.H0_H0 ;  /* 0x2000005bff5b7230 */ /* 0x000fe20000004100 */
[----:B------:R-:W-:Y:S01]  /*1cc0*/  MOV R84, R87 ;  /* 0x0000005700547202 */ /* 0x000fe20000000f00 */
[----:B------:R-:W-:Y:S01]  /*1cd0*/  HADD2.F32 R86, -RZ, R104.H0_H0 ;  /* 0x20000068ff567230 */ /* 0x000fe20000004100 */
[----:B------:R-:W-:Y:S02]  /*1ce0*/  SHF.R.U32.HI R100, RZ, 0x10, R87 ;  /* 0x00000010ff647819 */ /* 0x000fe40000011657 */
[----:B------:R-:W-:Y:S01]  /*1cf0*/  FMUL.FTZ R102, R64, R91 ;  /* 0x0000005b40667220 */ /* 0x000fe20000410000 */
[----:B------:R-:W-:Y:S02]  /*1d00*/  HADD2.F32 R87, -RZ, R84.H0_H0 ;  /* 0x20000054ff577230 */ /* 0x000fe40000004100 */
[C---:B------:R-:W-:Y:S01]  /*1d10*/  FMUL.FTZ R103, R142.reuse, R103 ;  /* 0x000000678e677220 */ /* 0x040fe20000410000 */
[----:B-1----:R-:W-:Y:S02]  /*1d20*/  HADD2.F32 R88, -RZ, R100.H0_H0 ;  /* 0x20000064ff587230 */ /* 0x002fe40000004100 */
        /* <DEDUP_REMOVED lines=23> */
.L_x_6900:
[----:B------:R-:W-:Y:S05]  /*1ea0*/  BSYNC B0 ;  /* 0x0000000000007941 */ /* 0x000fea0003800000 */
.L_x_6890:
        /* <DEDUP_REMOVED lines=26> */
.L_x_7004:
        /* <DEDUP_REMOVED lines=45> */
.L_x_6913:
        /* <DEDUP_REMOVED lines=8> */
.L_x_6914:
[----:B------:R-:W-:Y:S05]  /*23a0*/  BSYNC B1 ;  /* 0x0000000000017941 */ /* 0x000fea0003800000 */
.L_x_6912:
        /* <DEDUP_REMOVED lines=18> */
.L_x_6916:
[----:B------:R-:W-:Y:S01]  /*24d0*/  FFMA.FTZ R85, R140, R89, R86 ;  /* 0x000000598c557223 */ /* 0x000fe20000010056 */
[----:B------:R-:W-:-:S03]  /*24e0*/  @P4 SHF.R.U64 R84, R120, 0x10, R121 ;  /* 0x0000001078544819 */ /* 0x000fc60000001279 */
[----:B------:R-:W-:Y:S02]  /*24f0*/  FADD.FTZ R85, R138, -R85 ;  /* 0x800000558a557221 */ /* 0x000fe40000010000 */
[----:B------:R-:W-:Y:S02]  /*2500*/  @P4 HADD2.F32 R91, -RZ, R84.H0_H0 ;  /* 0x20000054ff5b4230 */ /* 0x000fe40000004100 */
[----:B------:R-:W-:-:S04]  /*2510*/  FMUL.FTZ R88, R142, R85 ;  /* 0x000000558e587220 */ /* 0x000fc80000410000 */
[----:B------:R-:W-:-:S07]  /*2520*/  @P4 FADD.FTZ R88, R88, R91 ;  /* 0x0000005b58584221 */ /* 0x000fce0000010000 */
.L_x_6917:
[----:B------:R-:W-:Y:S05]  /*2530*/  BSYNC B1 ;  /* 0x0000000000017941 */ /* 0x000fea0003800000 */
.L_x_6915:
        /* <DEDUP_REMOVED lines=15> */
.L_x_6919:
[----:B------:R-:W-:Y:S01]  /*2630*/  FFMA.FTZ R84, R139, R89, R86 ;  /* 0x000000598b547223 */ /* 0x000fe20000010056 */
[----:B------:R-:W-:-:S03]  /*2640*/  @P4 HADD2.F32 R91, -RZ, R121.H0_H0 ;  /* 0x20000079ff5b4230 */ /* 0x000fc60000004100 */
[----:B------:R-:W-:-:S04]  /*2650*/  FADD.FTZ R85, R137, -R84 ;  /* 0x8000005489557221 */ /* 0x000fc80000010000 */
[----:B------:R-:W-:-:S04]  /*2660*/  FMUL.FTZ R88, R142, R85 ;  /* 0x000000558e587220 */ /* 0x000fc80000410000 */
[----:B------:R-:W-:-:S07]  /*2670*/  @P4 FADD.FTZ R88, R88, R91 ;  /* 0x0000005b58584221 */ /* 0x000fce0000010000 */
.L_x_6920:
[----:B------:R-:W-:Y:S05]  /*2680*/  BSYNC B1 ;  /* 0x0000000000017941 */ /* 0x000fea0003800000 */
.L_x_6918:
        /* <DEDUP_REMOVED lines=16> */
.L_x_6922:
[----:B------:R-:W-:Y:S01]  /*2790*/  FFMA.FTZ R84, R136, R89, R86 ;  /* 0x0000005988547223 */ /* 0x000fe20000010056 */
[----:B------:R-:W-:-:S03]  /*27a0*/  @P4 SHF.R.U32.HI R88, RZ, 0x10, R121 ;  /* 0x00000010ff584819 */ /* 0x000fc60000011679 */
[----:B------:R-:W-:Y:S02]  /*27b0*/  FADD.FTZ R85, R135, -R84 ;  /* 0x8000005487557221 */ /* 0x000fe40000010000 */
[----:B------:R-:W-:Y:S02]  /*27c0*/  @P4 HADD2.F32 R91, -RZ, R88.H0_H0 ;  /* 0x20000058ff5b4230 */ /* 0x000fe40000004100 */
[----:B------:R-:W-:-:S04]  /*27d0*/  FMUL.FTZ R88, R142, R85 ;  /* 0x000000558e587220 */ /* 0x000fc80000410000 */
[----:B------:R-:W-:-:S07]  /*27e0*/  @P4 FADD.FTZ R88, R88, R91 ;  /* 0x0000005b58584221 */ /* 0x000fce0000010000 */
.L_x_6923:
[----:B------:R-:W-:Y:S05]  /*27f0*/  BSYNC B1 ;  /* 0x0000000000017941 */ /* 0x000fea0003800000 */
.L_x_6921:
        /* <DEDUP_REMOVED lines=17> */
.L_x_6924:
        /* <DEDUP_REMOVED lines=11> */
.L_x_6926:
[----:B------:R-:W-:Y:S05]  /*29c0*/  BSYNC B1 ;  /* 0x0000000000017941 */ /* 0x000fea0003800000 */
.L_x_6925:
[----:B------:R-:W-:Y:S02]  /*29d0*/  IADD3 R129, R129, 0x80, RZ ;  /* 0x0000008081817810 */ /* 0x000fe40007ffe0ff */
[----:B------:R-:W-:-:S07]  /*29e0*/  IADD3 R87, R87, 0x80, RZ ;  /* 0x0000008057577810 */ /* 0x000fce0007ffe0ff */
.L_x_6911:
[----:B------:R-:W-:Y:S05]  /*29f0*/  BSYNC B0 ;  /* 0x0000000000007941 */ /* 0x000fea0003800000 */
.L_x_6910:
        /* <DEDUP_REMOVED lines=12> */
.L_x_6930:
        /* <DEDUP_REMOVED lines=8> */
.L_x_6931:
[----:B------:R-:W-:Y:S05]  /*2b40*/  BSYNC B1 ;  /* 0x0000000000017941 */ /* 0x000fea0003800000 */
.L_x_6929:
        /* <DEDUP_REMOVED lines=18> */
.L_x_6933:
[----:B------:R-:W-:Y:S01]  /*2c70*/  FFMA.FTZ R84, R8, R89, R86 ;  /* 0x0000005908547223 */ /* 0x000fe20000010056 */
[----:B------:R-:W-:-:S03]  /*2c80*/  @P4 SHF.R.U64 R88, R118, 0x10, R119 ;  /* 0x0000001076584819 */ /* 0x000fc60000001277 */
[----:B------:R-:W-:Y:S02]  /*2c90*/  FADD.FTZ R85, R11, -R84 ;  /* 0x800000540b557221 */ /* 0x000fe40000010000 */
[----:B------:R-:W-:Y:S02]  /*2ca0*/  @P4 HADD2.F32 R91, -RZ, R88.H0_H0 ;  /* 0x20000058ff5b4230 */ /* 0x000fe40000004100 */
[----:B------:R-:W-:-:S04]  /*2cb0*/  FMUL.FTZ R88, R142, R85 ;  /* 0x000000558e587220 */ /* 0x000fc80000410000 */
[----:B------:R-:W-:-:S07]  /*2cc0*/  @P4 FADD.FTZ R88, R88, R91 ;  /* 0x0000005b58584221 */ /* 0x000fce0000010000 */
.L_x_6934:
[----:B------:R-:W-:Y:S05]  /*2cd0*/  BSYNC B1 ;  /* 0x0000000000017941 */ /* 0x000fea0003800000 */
.L_x_6932:
        /* <DEDUP_REMOVED lines=15> */
.L_x_6936:
[----:B------:R-:W-:Y:S01]  /*2dd0*/  FFMA.FTZ R85, R9, R89, R86 ;  /* 0x0000005909557223 */ /* 0x000fe20000010056 */
[----:B------:R-:W-:-:S03]  /*2de0*/  @P4 HADD2.F32 R91, -RZ, R119.H0_H0 ;  /* 0x20000077ff5b4230 */ /* 0x000fc60000004100 */
[----:B------:R-:W-:-:S04]  /*2df0*/  FADD.FTZ R85, R12, -R85 ;  /* 0x800000550c557221 */ /* 0x000fc80000010000 */
[----:B------:R-:W-:-:S04]  /*2e00*/  FMUL.FTZ R88, R142, R85 ;  /* 0x000000558e587220 */ /* 0x000fc80000410000 */
[----:B------:R-:W-:-:S07]  /*2e10*/  @P4 FADD.FTZ R88, R88, R91 ;  /* 0x0000005b58584221 */ /* 0x000fce0000010000 */
.L_x_6937:
[----:B------:R-:W-:Y:S05]  /*2e20*/  BSYNC B1 ;  /* 0x0000000000017941 */ /* 0x000fea0003800000 */
.L_x_6935:
        /* <DEDUP_REMOVED lines=11> */
[----:B------:R-:W-:Y:S01]  /*2ee0*/  IMAD.MOV.U32 R88, RZ, RZ, RZ ;  /* 0x000000ffff587224 */ /* 0x000fe200078e00ff */
[----:B------:R-:W-:Y:S06]  /*2ef0*/  @!P4 BRA `(.L_x_6940) ;  /* 0x000000000024c947 */ /* 0x000fec0003800000 */
[----:B------:R-:W-:-:S05]  /*2f00*/  SHF.R.U32.HI R88, RZ, 0x10, R119 ;  /* 0x00000010ff587819 */ /* 0x000fca0000011677 */
[----:B------:R-:W-:Y:S01]  /*2f10*/  HADD2.F32 R88, -RZ, R88.H0_H0 ;  /* 0x20000058ff587230 */ /* 0x000fe20000004100 */
[----:B------:R-:W-:Y:S06]  /*2f20*/  BRA `(.L_x_6940) ;  /* 0x0000000000187947 */ /* 0x000fec0003800000 */
.L_x_6939:
[----:B------:R-:W-:Y:S01]  /*2f30*/  FFMA.FTZ R84, R14, R89, R86 ;  /* 0x000000590e547223 */ /* 0x000fe20000010056 */
[----:B------:R-:W-:-:S03]  /*2f40*/  @P4 SHF.R.U32.HI R88, RZ, 0x10, R119 ;  /* 0x00000010ff584819 */ /* 0x000fc60000011677 */
[----:B------:R-:W-:Y:S02]  /*2f50*/  FADD.FTZ R85, R13, -R84 ;  /* 0x800000540d557221 */ /* 0x000fe40000010000 */
[----:B------:R-:W-:Y:S02]  /*2f60*/  @P4 HADD2.F32 R91, -RZ, R88.H0_H0 ;  /* 0x20000058ff5b4230 */ /* 0x000fe40000004100 */
[----:B------:R-:W-:-:S04]  /*2f70*/  FMUL.FTZ R88, R142, R85 ;  /* 0x000000558e587220 */ /* 0x000fc80000410000 */
[----:B------:R-:W-:-:S07]  /*2f80*/  @P4 FADD.FTZ R88, R88, R91 ;  /* 0x0000005b58584221 */ /* 0x000fce0000010000 */
.L_x_6940:
[----:B------:R-:W-:Y:S05]  /*2f90*/  BSYNC B1 ;  /* 0x0000000000017941 */ /* 0x000fea0003800000 */
.L_x_6938:
        /* <DEDUP_REMOVED lines=17> */
.L_x_6941:
        /* <DEDUP_REMOVED lines=11> */
.L_x_6943:
[----:B------:R-:W-:Y:S05]  /*3160*/  BSYNC B1 ;  /* 0x0000000000017941 */ /* 0x000fea0003800000 */
.L_x_6942:
[----:B------:R-:W-:Y:S02]  /*3170*/  IADD3 R129, R129, 0x80, RZ ;  /* 0x0000008081817810 */ /* 0x000fe40007ffe0ff */
[----:B------:R-:W-:-:S07]  /*3180*/  IADD3 R87, R87, 0x80, RZ ;  /* 0x0000008057577810 */ /* 0x000fce0007ffe0ff */
.L_x_6928:
[----:B------:R-:W-:Y:S05]  /*3190*/  BSYNC B0 ;  /* 0x0000000000007941 */ /* 0x000fea0003800000 */
.L_x_6927:
        /* <DEDUP_REMOVED lines=9> */
[----:B-----5:R-:W-:Y:S01]  /*3230*/  HADD2.F32 R88, -RZ, R116.H0_H0 ;  /* 0x20000074ff587230 */ /* 0x020fe20000004100 */
[----:B------:R-:W-:Y:S06]  /*3240*/  BRA `(.L_x_6948) ;  /* 0x0000000000207947 */ /* 0x000fec0003800000 */
.L_x_6947:
        /* <DEDUP_REMOVED lines=8> */
.L_x_6948:
[----:B------:R-:W-:Y:S05]  /*32d0*/  BSYNC B1 ;  /* 0x0000000000017941 */ /* 0x000fea0003800000 */
.L_x_6946:
        /* <DEDUP_REMOVED lines=18> */
.L_x_6950:
[----:B------:R-:W-:Y:S01]  /*3400*/  FFMA.FTZ R84, R16, R89, R86 ;  /* 0x0000005910547223 */ /* 0x000fe20000010056 */
[----:B------:R-:W-:-:S03]  /*3410*/  @P4 SHF.R.U64 R88, R116, 0x10, R117 ;  /* 0x0000001074584819 */ /* 0x000fc60000001275 */
[----:B------:R-:W-:Y:S02]  /*3420*/  FADD.FTZ R85, R19, -R84 ;  /* 0x8000005413557221 */ /* 0x000fe40000010000 */
[----:B------:R-:W-:Y:S02]  /*3430*/  @P4 HADD2.F32 R91, -RZ, R88.H0_H0 ;  /* 0x20000058ff5b4230 */ /* 0x000fe40000004100 */
[----:B------:R-:W-:-:S04]  /*3440*/  FMUL.FTZ R88, R142, R85 ;  /* 0x000000558e587220 */ /* 0x000fc80000410000 */
[----:B------:R-:W-:-:S07]  /*3450*/  @P4 FADD.FTZ R88, R88, R91 ;  /* 0x0000005b58584221 */ /* 0x000fce0000010000 */
.L_x_6951:
[----:B------:R-:W-:Y:S05]  /*3460*/  BSYNC B1 ;  /* 0x0000000000017941 */ /* 0x000fea0003800000 */
.L_x_6949:
        /* <DEDUP_REMOVED lines=15> */
.L_x_6953:
[----:B------:R-:W-:Y:S01]  /*3560*/  FFMA.FTZ R85, R17, R89, R86 ;  /* 0x0000005911557223 */ /* 0x000fe20000010056 */
[----:B------:R-:W-:-:S03]  /*3570*/  @P4 HADD2.F32 R91, -RZ, R117.H0_H0 ;  /* 0x20000075ff5b4230 */ /* 0x000fc60000004100 */
[----:B------:R-:W-:-:S04]  /*3580*/  FADD.FTZ R85, R20, -R85 ;  /* 0x8000005514557221 */ /* 0x000fc80000010000 */
[----:B------:R-:W-:-:S04]  /*3590*/  FMUL.FTZ R88, R142, R85 ;  /* 0x000000558e587220 */ /* 0x000fc80000410000 */
[----:B------:R-:W-:-:S07]  /*35a0*/  @P4 FADD.FTZ R88, R88, R91 ;  /* 0x0000005b58584221 */ /* 0x000fce0000010000 */
.L_x_6954:
[----:B------:R-:W-:Y:S05]  /*35b0*/  BSYNC B1 ;  /* 0x0000000000017941 */ /* 0x000fea0003800000 */
.L_x_6952:
        /* <DEDUP_REMOVED lines=16> */
.L_x_6956:
[----:B------:R-:W-:Y:S01]  /*36c0*/  FFMA.FTZ R84, R22, R89, R86 ;  /* 0x0000005916547223 */ /* 0x000fe20000010056 */
[----:B------:R-:W-:-:S03]  /*36d0*/  @P4 SHF.R.U32.HI R88, RZ, 0x10, R117 ;  /* 0x00000010ff584819 */ /* 0x000fc60000011675 */
[----:B------:R-:W-:Y:S02]  /*36e0*/  FADD.FTZ R85, R21, -R84 ;  /* 0x8000005415557221 */ /* 0x000fe40000010000 */
[----:B------:R-:W-:Y:S02]  /*36f0*/  @P4 HADD2.F32 R91, -RZ, R88.H0_H0 ;  /* 0x20000058ff5b4230 */ /* 0x000fe40000004100 */
[----:B------:R-:W-:-:S04]  /*3700*/  FMUL.FTZ R88, R142, R85 ;  /* 0x000000558e587220 */ /* 0x000fc80000410000 */
[----:B------:R-:W-:-:S07]  /*3710*/  @P4 FADD.FTZ R88, R88, R91 ;  /* 0x0000005b58584221 */ /* 0x000fce0000010000 */
.L_x_6957:
[----:B------:R-:W-:Y:S05]  /*3720*/  BSYNC B1 ;  /* 0x0000000000017941 */ /* 0x000fea0003800000 */
.L_x_6955:
        /* <DEDUP_REMOVED lines=17> */
.L_x_6958:
        /* <DEDUP_REMOVED lines=11> */
.L_x_6960:
[----:B------:R-:W-:Y:S05]  /*38f0*/  BSYNC B1 ;  /* 0x0000000000017941 */ /* 0x000fea0003800000 */
.L_x_6959:
[----:B------:R-:W-:Y:S02]  /*3900*/  IADD3 R129, R129, 0x80, RZ ;  /* 0x0000008081817810 */ /* 0x000fe40007ffe0ff */
[----:B------:R-:W-:-:S07]  /*3910*/  IADD3 R87, R87, 0x80, RZ ;  /* 0x0000008057577810 */ /* 0x000fce0007ffe0ff */
.L_x_6945:
[----:B------:R-:W-:Y:S05]  /*3920*/  BSYNC B0 ;  /* 0x0000000000007941 */ /* 0x000fea0003800000 */
.L_x_6944:
        /* <DEDUP_REMOVED lines=11> */
.L_x_6964:
        /* <DEDUP_REMOVED lines=8> */
.L_x_6965:
[----:B------:R-:W-:Y:S05]  /*3a60*/  BSYNC B1 ;  /* 0x0000000000017941 */ /* 0x000fea0003800000 */
.L_x_6963:
        /* <DEDUP_REMOVED lines=18> */
.L_x_6967:
[----:B------:R-:W-:Y:S01]  /*3b90*/  FFMA.FTZ R84, R92, R89, R86 ;  /* 0x000000595c547223 */ /* 0x000fe20000010056 */
[----:B------:R-:W-:-:S03]  /*3ba0*/  @P4 SHF.R.U64 R88, R114, 0x10, R115 ;  /* 0x0000001072584819 */ /* 0x000fc60000001273 */
[----:B------:R-:W-:Y:S02]  /*3bb0*/  FADD.FTZ R85, R95, -R84 ;  /* 0x800000545f557221 */ /* 0x000fe40000010000 */
[----:B------:R-:W-:Y:S02]  /*3bc0*/  @P4 HADD2.F32 R91, -RZ, R88.H0_H0 ;  /* 0x20000058ff5b4230 */ /* 0x000fe40000004100 */
[----:B------:R-:W-:-:S04]  /*3bd0*/  FMUL.FTZ R88, R142, R85 ;  /* 0x000000558e587220 */ /* 0x000fc80000410000 */
[----:B------:R-:W-:-:S07]  /*3be0*/  @P4 FADD.FTZ R88, R88, R91 ;  /* 0x0000005b58584221 */ /* 0x000fce0000010000 */
.L_x_6968:
[----:B------:R-:W-:Y:S05]  /*3bf0*/  BSYNC B1 ;  /* 0x0000000000017941 */ /* 0x000fea0003800000 */
.L_x_6966:
        /* <DEDUP_REMOVED lines=15> */
.L_x_6970:
[----:B------:R-:W-:Y:S01]  /*3cf0*/  FFMA.FTZ R85, R93, R89, R86 ;  /* 0x000000595d557223 */ /* 0x000fe20000010056 */
[----:B------:R-:W-:-:S03]  /*3d00*/  @P4 HADD2.F32 R91, -RZ, R115.H0_H0 ;  /* 0x20000073ff5b4230 */ /* 0x000fc60000004100 */
[----:B------:R-:W-:-:S04]  /*3d10*/  FADD.FTZ R85, R96, -R85 ;  /* 0x8000005560557221 */ /* 0x000fc80000010000 */
[----:B------:R-:W-:-:S04]  /*3d20*/  FMUL.FTZ R88, R142, R85 ;  /* 0x000000558e587220 */ /* 0x000fc80000410000 */
[----:B------:R-:W-:-:S07]  /*3d30*/  @P4 FADD.FTZ R88, R88, R91 ;  /* 0x0000005b58584221 */ /* 0x000fce0000010000 */
.L_x_6971:
[----:B------:R-:W-:Y:S05]  /*3d40*/  BSYNC B1 ;  /* 0x0000000000017941 */ /* 0x000fea0003800000 */
.L_x_6969:
        /* <DEDUP_REMOVED lines=16> */
.L_x_6973:
[----:B------:R-:W-:Y:S01]  /*3e50*/  FFMA.FTZ R84, R98, R89, R86 ;  /* 0x0000005962547223 */ /* 0x000fe20000010056 */
[----:B------:R-:W-:-:S03]  /*3e60*/  @P4 SHF.R.U32.HI R88, RZ, 0x10, R115 ;  /* 0x00000010ff584819 */ /* 0x000fc60000011673 */
[----:B------:R-:W-:Y:S02]  /*3e70*/  FADD.FTZ R85, R97, -R84 ;  /* 0x8000005461557221 */ /* 0x000fe40000010000 */
[----:B------:R-:W-:Y:S02]  /*3e80*/  @P4 HADD2.F32 R91, -RZ, R88.H0_H0 ;  /* 0x20000058ff5b4230 */ /* 0x000fe40000004100 */
[----:B------:R-:W-:-:S04]  /*3e90*/  FMUL.FTZ R88, R142, R85 ;  /* 0x000000558e587220 */ /* 0x000fc80000410000 */
[----:B------:R-:W-:-:S07]  /*3ea0*/  @P4 FADD.FTZ R88, R88, R91 ;  /* 0x0000005b58584221 */ /* 0x000fce0000010000 */
.L_x_6974:
[----:B------:R-:W-:Y:S05]  /*3eb0*/  BSYNC B1 ;  /* 0x0000000000017941 */ /* 0x000fea0003800000 */
.L_x_6972:
        /* <DEDUP_REMOVED lines=17> */
.L_x_6975:
        /* <DEDUP_REMOVED lines=11> */
.L_x_6977:
[----:B------:R-:W-:Y:S05]  /*4080*/  BSYNC B1 ;  /* 0x0000000000017941 */ /* 0x000fea0003800000 */
.L_x_6976:
[----:B------:R-:W-:Y:S02]  /*4090*/  IADD3 R129, R129, 0x80, RZ ;  /* 0x0000008081817810 */ /* 0x000fe40007ffe0ff */
[----:B------:R-:W-:-:S07]  /*40a0*/  IADD3 R87, R87, 0x80, RZ ;  /* 0x0000008057577810 */ /* 0x000fce0007ffe0ff */
.L_x_6962:
[----:B------:R-:W-:Y:S05]  /*40b0*/  BSYNC B0 ;  /* 0x0000000000007941 */ /* 0x000fea0003800000 */
.L_x_6961:
        /* <DEDUP_REMOVED lines=12> */
.L_x_6981:
        /* <DEDUP_REMOVED lines=8> */
.L_x_6982:
[----:B------:R-:W-:Y:S05]  /*4200*/  BSYNC B1 ;  /* 0x0000000000017941 */ /* 0x000fea0003800000 */
.L_x_6980:
        /* <DEDUP_REMOVED lines=18> */
.L_x_6984:
[----:B------:R-:W-:Y:S01]  /*4330*/  FFMA.FTZ R84, R100, R89, R86 ;  /* 0x0000005964547223 */ /* 0x000fe20000010056 */
[----:B------:R-:W-:-:S03]  /*4340*/  @P4 SHF.R.U64 R88, R112, 0x10, R113 ;  /* 0x0000001070584819 */ /* 0x000fc60000001271 */
[----:B------:R-:W-:Y:S02]  /*4350*/  FADD.FTZ R85, R101, -R84 ;  /* 0x8000005465557221 */ /* 0x000fe40000010000 */
[----:B------:R-:W-:Y:S02]  /*4360*/  @P4 HADD2.F32 R91, -RZ, R88.H0_H0 ;  /* 0x20000058ff5b4230 */ /* 0x000fe40000004100 */
[----:B------:R-:W-:-:S04]  /*4370*/  FMUL.FTZ R88, R142, R85 ;  /* 0x000000558e587220 */ /* 0x000fc80000410000 */
[----:B------:R-:W-:-:S07]  /*4380*/  @P4 FADD.FTZ R88, R88, R91 ;  /* 0x0000005b58584221 */ /* 0x000fce0000010000 */
.L_x_6985:
[----:B------:R-:W-:Y:S05]  /*4390*/  BSYNC B1 ;  /* 0x0000000000017941 */ /* 0x000fea0003800000 */
.L_x_6983:
        /* <DEDUP_REMOVED lines=15> */
.L_x_6987:
[----:B------:R-:W-:Y:S01]  /*4490*/  FFMA.FTZ R85, R103, R89, R86 ;  /* 0x0000005967557223 */ /* 0x000fe20000010056 */
[----:B------:R-:W-:-:S03]  /*44a0*/  @P4 HADD2.F32 R91, -RZ, R113.H0_H0 ;  /* 0x20000071ff5b4230 */ /* 0x000fc60000004100 */
[----:B------:R-:W-:-:S04]  /*44b0*/  FADD.FTZ R85, R104, -R85 ;  /* 0x8000005568557221 */ /* 0x000fc80000010000 */
[----:B------:R-:W-:-:S04]  /*44c0*/  FMUL.FTZ R88, R142, R85 ;  /* 0x000000558e587220 */ /* 0x000fc80000410000 */
[----:B------:R-:W-:-:S07]  /*44d0*/  @P4 FADD.FTZ R88, R88, R91 ;  /* 0x0000005b58584221 */ /* 0x000fce0000010000 */
.L_x_6988:
[----:B------:R-:W-:Y:S05]  /*44e0*/  BSYNC B1 ;  /* 0x0000000000017941 */ /* 0x000fea0003800000 */
.L_x_6986:
        /* <DEDUP_REMOVED lines=16> */
.L_x_6990:
[----:B------:R-:W-:Y:S01]  /*45f0*/  FFMA.FTZ R86, R106, R89, R86 ;  /* 0x000000596a567223 */ /* 0x000fe20000010056 */
[----:B------:R-:W-:-:S03]  /*4600*/  @P4 SHF.R.U32.HI R84, RZ, 0x10, R113 ;  /* 0x00000010ff544819 */ /* 0x000fc60000011671 */
[----:B------:R-:W-:Y:S02]  /*4610*/  FADD.FTZ R85, R105, -R86 ;  /* 0x8000005669557221 */ /* 0x000fe40000010000 */
[----:B------:R-:W-:Y:S02]  /*4620*/  @P4 HADD2.F32 R89, -RZ, R84.H0_H0 ;  /* 0x20000054ff594230 */ /* 0x000fe40000004100 */
[----:B------:R-:W-:-:S04]  /*4630*/  FMUL.FTZ R142, R142, R85 ;  /* 0x000000558e8e7220 */ /* 0x000fc80000410000 */
[----:B------:R-:W-:-:S07]  /*4640*/  @P4 FADD.FTZ R142, R142, R89 ;  /* 0x000000598e8e4221 */ /* 0x000fce0000010000 */
.L_x_6991:
[----:B------:R-:W-:Y:S05]  /*4650*/  BSYNC B1 ;  /* 0x0000000000017941 */ /* 0x000fea0003800000 */
.L_x_6989:
        /* <DEDUP_REMOVED lines=17> */
.L_x_6992:
        /* <DEDUP_REMOVED lines=10> */
.L_x_6979:
[----:B------:R-:W-:Y:S05]  /*4810*/  BSYNC B0 ;  /* 0x0000000000007941 */ /* 0x000fea0003800000 */
.L_x_6978:
[----:B------:R-:W-:Y:S02]  /*4820*/  IADD3 R131, R131, UR12, RZ ;  /* 0x0000000c83837c10 */ /* 0x000fe4000fffe0ff */
[----:B------:R-:W-:Y:S02]  /*4830*/  ISETP.NE.AND P3, PT, R144, RZ, PT ;  /* 0x000000ff9000720c */ /* 0x000fe40003f65270 */
[----:B------:R-:W-:Y:S02]  /*4840*/  ISETP.GE.AND P2, PT, R131, UR13, PT ;  /* 0x0000000d83007c0c */ /* 0x000fe4000bf46270 */
[----:B01----:R-:W-:-:S11]  /*4850*/  SEL R90, RZ, 0x1, P3 ;  /* 0x00000001ff5a7807 */ /* 0x003fd60001800000 */
[----:B------:R-:W-:Y:S05]  /*4860*/  @!P2 BRA `(.L_x_6993) ;  /* 0xffffffbc0000a947 */ /* 0x000fea000383ffff */
.L_x_6889:
        /* <DEDUP_REMOVED lines=28> */
[C---:B---3--:R-:W-:Y:S01]  /*4a30*/  @P0 IMAD.WIDE.U32 R14, R21.reuse, 0x10, R14 ;  /* 0x00000010150e0825 */ /* 0x048fe200078e000e */
[----:B------:R-:W-:Y:S01]  /*4a40*/  @P0 IADD3 R21, R21, 0x80, RZ ;  /* 0x0000008015150810 */ /* 0x000fe20007ffe0ff */
[----:B------:R2:W-:Y:S04]  /*4a50*/  @P0 STG.E.128 desc[UR4][R12.64], R32 ;  /* 0x000000200c000986 */ /* 0x0005e8000c101d04 */
[C---:B----4-:R-:W-:Y:S01]  /*4a60*/  @P1 IMAD.WIDE.U32 R16, R21.reuse, 0x10, R16 ;  /* 0x0000001015101825 */ /* 0x050fe200078e0010 */
[----:B------:R2:W-:Y:S04]  /*4a70*/  @P0 STG.E.128 desc[UR4][R14.64], R52 ;  /* 0x000000340e000986 */ /* 0x0005e8000c101d04 */
[----:B------:R2:W-:Y:S01]  /*4a80*/  @P1 STG.E.128 desc[UR4][R16.64], R28 ;  /* 0x0000001c10001986 */ /* 0x0005e2000c101d04 */
[----:B0-----:R-:W-:-:S05]  /*4a90*/  @P1 IMAD.WIDE.U32 R18, R21, 0x10, R18 ;  /* 0x0000001015121825 */ /* 0x001fca00078e0012 */
        /* <DEDUP_REMOVED lines=10> */
.L_x_6909:
[----:B------:R-:W-:Y:S01]  /*4b40*/  HFMA2.MMA R151, -RZ, RZ, 0, 1.847743988037109375e-06 ;  /* 0x0000001fff977435 */ /* 0x000fe200000001ff */
[----:B------:R-:W-:Y:S01]  /*4b50*/  MOV R149, R127 ;  /* 0x0000007f00957202 */ /* 0x000fe20000000f00 */
[----:B------:R-:W-:Y:S01]  /*4b60*/  IMAD.MOV.U32 R148, RZ, RZ, 0x10 ;  /* 0x00000010ff947424 */ /* 0x000fe200078e00ff */
[----:B------:R-:W-:-:S08]  /*4b70*/  MOV R146, 0xffffffff ;  /* 0xffffffff00927802 */ /* 0x000fd00000000f00 */
[----:B0----5:R-:W-:Y:S05]  /*4b80*/  WARPSYNC.COLLECTIVE R146, `(.L_x_6994) ;  /* 0x0000000092087348 */ /* 0x021fea0003c00000 */
[----:B------:R1:W2:Y:S02]  /*4b90*/  SHFL.DOWN P5, R147, R149, R148, R151 ;  /* 0x0800009495937389 */ /* 0x0002a400000a0097 */
[----:B012--5:R-:W-:Y:S01]  /*4ba0*/  ENDCOLLECTIVE ;  /* 0x000000000000791b */ /* 0x027fe20003800000 */
.L_x_6994:
[----:B------:R-:W-:Y:S02]  /*4bb0*/  MOV R149, R126 ;  /* 0x0000007e00957202 */ /* 0x000fe40000000f00 */
[----:B------:R-:W-:-:S07]  /*4bc0*/  MOV R86, R147 ;  /* 0x0000009300567202 */ /* 0x000fce0000000f00 */
[----:B------:R-:W-:Y:S05]  /*4bd0*/  WARPSYNC.COLLECTIVE R146, `(.L_x_6995) ;  /* 0x0000000092087348 */ /* 0x000fea0003c00000 */
[----:B------:R0:W1:Y:S02]  /*4be0*/  SHFL.DOWN P5, R147, R149, R148, R151 ;  /* 0x0800009495937389 */ /* 0x00006400000a0097 */
[----:B01----:R-:W-:Y:S01]  /*4bf0*/  ENDCOLLECTIVE ;  /* 0x000000000000791b */ /* 0x003fe20003800000 */
.L_x_6995:
[----:B------:R-:W-:Y:S01]  /*4c00*/  FADD.FTZ R86, R86, R127 ;  /* 0x0000007f56567221 */ /* 0x000fe20000010000 */
[----:B------:R-:W-:-:S04]  /*4c10*/  HFMA2.MMA R148, -RZ, RZ, 0, 4.76837158203125e-07 ;  /* 0x00000008ff947435 */ /* 0x000fc800000001ff */
[----:B------:R-:W-:Y:S02]  /*4c20*/  MOV R149, R86 ;  /* 0x0000005600957202 */ /* 0x000fe40000000f00 */
[----:B------:R-:W-:-:S07]  /*4c30*/  MOV R87, R147 ;  /* 0x0000009300577202 */ /* 0x000fce0000000f00 */
[----:B------:R-:W-:Y:S05]  /*4c40*/  WARPSYNC.COLLECTIVE R146, `(.L_x_6996) ;  /* 0x0000000092087348 */ /* 0x000fea0003c00000 */
[----:B------:R0:W1:Y:S02]  /*4c50*/  SHFL.DOWN P5, R147, R149, R148, R151 ;  /* 0x0800009495937389 */ /* 0x00006400000a0097 */
[----:B01----:R-:W-:Y:S01]  /*4c60*/  ENDCOLLECTIVE ;  /* 0x000000000000791b */ /* 0x003fe20003800000 */
.L_x_6996:
[----:B------:R-:W-:-:S05]  /*4c70*/  FADD.FTZ R87, R87, R126 ;  /* 0x0000007e57577221 */ /* 0x000fca0000010000 */
[----:B------:R-:W-:Y:S02]  /*4c80*/  MOV R149, R87 ;  /* 0x0000005700957202 */ /* 0x000fe40000000f00 */
[----:B------:R-:W-:-:S07]  /*4c90*/  MOV R89, R147 ;  /* 0x0000009300597202 */ /* 0x000fce0000000f00 */
[----:B------:R-:W-:Y:S05]  /*4ca0*/  WARPSYNC.COLLECTIVE R146, `(.L_x_6997) ;  /* 0x0000000092087348 */ /* 0x000fea0003c00000 */
[----:B------:R0:W1:Y:S02]  /*4cb0*/  SHFL.DOWN P5, R147, R149, R148, R151 ;  /* 0x0800009495937389 */ /* 0x00006400000a0097 */
[----:B01----:R-:W-:Y:S01]  /*4cc0*/  ENDCOLLECTIVE ;  /* 0x000000000000791b */ /* 0x003fe20003800000 */
.L_x_6997:
[----:B------:R-:W-:Y:S01]  /*4cd0*/  FADD.FTZ R89, R86, R89 ;  /* 0x0000005956597221 */ /* 0x000fe20000010000 */
[----:B------:R-:W-:-:S04]  /*4ce0*/  HFMA2.MMA R148, -RZ, RZ, 0, 2.384185791015625e-07 ;  /* 0x00000004ff947435 */ /* 0x000fc800000001ff */
[----:B------:R-:W-:Y:S02]  /*4cf0*/  MOV R149, R89 ;  /* 0x0000005900957202 */ /* 0x000fe40000000f00 */
[----:B------:R-:W-:-:S07]  /*4d00*/  MOV R88, R147 ;  /* 0x0000009300587202 */ /* 0x000fce0000000f00 */
[----:B------:R-:W-:Y:S05]  /*4d10*/  WARPSYNC.COLLECTIVE R146, `(.L_x_6998) ;  /* 0x0000000092087348 */ /* 0x000fea0003c00000 */
[----:B------:R0:W1:Y:S02]  /*4d20*/  SHFL.DOWN P5, R147, R149, R148, R151 ;  /* 0x0800009495937389 */ /* 0x00006400000a0097 */
[----:B01----:R-:W-:Y:S01]  /*4d30*/  ENDCOLLECTIVE ;  /* 0x000000000000791b */ /* 0x003fe20003800000 */
.L_x_6998:
[----:B------:R-:W-:-:S05]  /*4d40*/  FADD.FTZ R88, R87, R88 ;  /* 0x0000005857587221 */ /* 0x000fca0000010000 */
[----:B------:R-:W-:Y:S02]  /*4d50*/  MOV R149, R88 ;  /* 0x0000005800957202 */ /* 0x000fe40000000f00 */
[----:B------:R-:W-:-:S07]  /*4d60*/  MOV R90, R147 ;  /* 0x00000093005a7202 */ /* 0x000fce0000000f00 */
[----:B------:R-:W-:Y:S05]  /*4d70*/  WARPSYNC.COLLECTIVE R146, `(.L_x_6999) ;  /* 0x0000000092087348 */ /* 0x000fea0003c00000 */
[----:B------:R0:W1:Y:S02]  /*4d80*/  SHFL.DOWN P5, R147, R149, R148, R151 ;  /* 0x0800009495937389 */ /* 0x00006400000a0097 */
[----:B01----:R-:W-:Y:S01]  /*4d90*/  ENDCOLLECTIVE ;  /* 0x000000000000791b */ /* 0x003fe20003800000 */
.L_x_6999:
[----:B------:R-:W-:Y:S01]  /*4da0*/  FADD.FTZ R90, R89, R90 ;  /* 0x0000005a595a7221 */ /* 0x000fe20000010000 */
[----:B------:R-:W-:-:S04]  /*4db0*/  HFMA2.MMA R148, -RZ, RZ, 0, 1.1920928955078125e-07 ;  /* 0x00000002ff947435 */ /* 0x000fc800000001ff */
[----:B------:R-:W-:Y:S02]  /*4dc0*/  MOV R149, R90 ;  /* 0x0000005a00957202 */ /* 0x000fe40000000f00 */
[----:B------:R-:W-:-:S07]  /*4dd0*/  MOV R91, R147 ;  /* 0x00000093005b7202 */ /* 0x000fce0000000f00 */
[----:B------:R-:W-:Y:S05]  /*4de0*/  WARPSYNC.COLLECTIVE R146, `(.L_x_7000) ;  /* 0x0000000092087348 */ /* 0x000fea0003c00000 */
[----:B------:R0:W1:Y:S02]  /*4df0*/  SHFL.DOWN P5, R147, R149, R148, R151 ;  /* 0x0800009495937389 */ /* 0x00006400000a0097 */
[----:B01----:R-:W-:Y:S01]  /*4e00*/  ENDCOLLECTIVE ;  /* 0x000000000000791b */ /* 0x003fe20003800000 */
.L_x_7000:
[----:B------:R-:W-:-:S05]  /*4e10*/  FADD.FTZ R91, R88, R91 ;  /* 0x0000005b585b7221 */ /* 0x000fca0000010000 */
[----:B------:R-:W-:Y:S02]  /*4e20*/  MOV R149, R91 ;  /* 0x0000005b00957202 */ /* 0x000fe40000000f00 */
[----:B------:R-:W-:-:S07]  /*4e30*/  MOV R127, R147 ;  /* 0x00000093007f7202 */ /* 0x000fce0000000f00 */
[----:B------:R-:W-:Y:S05]  /*4e40*/  WARPSYNC.COLLECTIVE R146, `(.L_x_7001) ;  /* 0x0000000092087348 */ /* 0x000fea0003c00000 */
[----:B------:R0:W1:Y:S02]  /*4e50*/  SHFL.DOWN P5, R147, R149, R148, R151 ;  /* 0x0800009495937389 */ /* 0x00006400000a0097 */
[----:B01----:R-:W-:Y:S01]  /*4e60*/  ENDCOLLECTIVE ;  /* 0x000000000000791b */ /* 0x003fe20003800000 */
.L_x_7001:
[----:B------:R-:W-:Y:S01]  /*4e70*/  FADD.FTZ R127, R90, R127 ;  /* 0x0000007f5a7f7221 */ /* 0x000fe20000010000 */
[----:B------:R-:W-:-:S04]  /*4e80*/  HFMA2.MMA R148, -RZ, RZ, 0, 5.9604644775390625e-08 ;  /* 0x00000001ff947435 */ /* 0x000fc800000001ff */
[----:B------:R-:W-:Y:S02]  /*4e90*/  MOV R149, R127 ;  /* 0x0000007f00957202 */ /* 0x000fe40000000f00 */
[----:B------:R-:W-:-:S07]  /*4ea0*/  MOV R126, R147 ;  /* 0x00000093007e7202 */ /* 0x000fce0000000f00 */
[----:B------:R-:W-:Y:S05]  /*4eb0*/  WARPSYNC.COLLECTIVE R146, `(.L_x_7002) ;  /* 0x0000000092087348 */ /* 0x000fea0003c00000 */
[----:B------:R0:W1:Y:S02]  /*4ec0*/  SHFL.DOWN P5, R147, R149, R148, R151 ;  /* 0x0800009495937389 */ /* 0x00006400000a0097 */
[----:B01----:R-:W-:Y:S01]  /*4ed0*/  ENDCOLLECTIVE ;  /* 0x000000000000791b */ /* 0x003fe20003800000 */
.L_x_7002:
[----:B------:R-:W-:-:S05]  /*4ee0*/  FADD.FTZ R86, R91, R126 ;  /* 0x0000007e5b567221 */ /* 0x000fca0000010000 */
[----:B------:R-:W-:Y:S02]  /*4ef0*/  MOV R149, R86 ;  /* 0x0000005600957202 */ /* 0x000fe40000000f00 */
[----:B------:R-:W-:-:S07]  /*4f00*/  MOV R126, R147 ;  /* 0x00000093007e7202 */ /* 0x000fce0000000f00 */
[----:B------:R-:W-:Y:S05]  /*4f10*/  WARPSYNC.COLLECTIVE R146, `(.L_x_7003) ;  /* 0x0000000092087348 */ /* 0x000fea0003c00000 */
[----:B------:R0:W1:Y:S02]  /*4f20*/  SHFL.DOWN P5, R147, R149, R148, R151 ;  /* 0x0800009495937389 */ /* 0x00006400000a0097 */
[----:B01----:R-:W-:Y:S01]  /*4f30*/  ENDCOLLECTIVE ;  /* 0x000000000000791b */ /* 0x003fe20003800000 */
.L_x_7003:
[----:B------:R-:W-:Y:S01]  /*4f40*/  MOV R87, R147 ;  /* 0x0000009300577202 */ /* 0x000fe20000000f00 */
[----:B------:R-:W-:Y:S06]  /*4f50*/  BRA `(.L_x_7004) ;  /* 0xffffffd0003c7947 */ /* 0x000fec000383ffff */
.L_x_7005:
        /* <DEDUP_REMOVED lines=10> */
.L_x_11929:


//--------------------- .text._ZN10layer_norm22ln_bwd_finalize_kernelINS_22Kernel_traits_finalizeILj2560Ef6__halfS2_S2_fjLb0ELj1024ELj4ENS_18Kernel_traits_baseILj2560EfS2_S2_S2_fjLj1024EEEEELb0ELb1EEEvNS_9BwdParamsE --------------------------
	.section	.text._ZN10layer_norm22ln_bwd_finalize_kernelINS_22Kernel_traits_finalizeILj2560Ef6__halfS2_S2_fjLb0ELj1024ELj4ENS_18Kernel_traits_baseILj2560EfS2_S2_S2_fjLj1024EEEEELb0ELb1EEEvNS_9BwdParamsE,"ax",@progbits
	.align	128
        .global         _ZN10layer_norm22ln_bwd_finalize_kernelINS_22Kernel_traits_finalizeILj2560Ef6__halfS2_S2_fjLb0ELj1024ELj4ENS_18Kernel_traits_baseILj2560EfS2_S2_S2_fjLj1024EEEEELb0ELb1EEEvNS_9BwdParamsE
        .type           _ZN10layer_norm22ln_bwd_finalize_kernelINS_22Kernel_traits_finalizeILj2560Ef6__halfS2_S2_fjLb0ELj1024ELj4ENS_18Kernel_traits_baseILj2560EfS2_S2_S2_fjLj1024EEEEELb0ELb1EEEvNS_9BwdParamsE,@function
        .size           _ZN10layer_norm22ln_bwd_finalize_kernelINS_22Kernel_traits_finalizeILj2560Ef6__halfS2_S2_fjLb0ELj1024ELj4ENS_18Kernel_traits_baseILj2560EfS2_S2_S2_fjLj1024EEEEELb0ELb1EEEvNS_9BwdParamsE,(.L_x_11930 - _ZN10layer_norm22ln_bwd_finalize_kernelINS_22Kernel_traits_finalizeILj2560Ef6__halfS2_S2_fjLb0ELj1024ELj4ENS_18Kernel_traits_baseILj2560EfS2_S2_S2_fjLj1024EEEEELb0ELb1EEEvNS_9BwdParamsE)
        .other          _ZN10layer_norm22ln_bwd_finalize_kernelINS_22Kernel_traits_finalizeILj2560Ef6__halfS2_S2_fjLb0ELj1024ELj4ENS_18Kernel_traits_baseILj2560EfS2_S2_S2_fjLj1024EEEEELb0ELb1EEEvNS_9BwdParamsE,@"STO_CUDA_ENTRY STV_DEFAULT"
_ZN10layer_norm22ln_bwd_finalize_kernelINS_22Kernel_traits_finalizeILj2560Ef6__halfS2_S2_fjLb0ELj1024ELj4ENS_18Kernel_traits_baseILj2560EfS2_S2_S2_fjLj1024EEEEELb0ELb1EEEvNS_9BwdParamsE:
.text._ZN10layer_norm22ln_bwd_finalize_kernelINS_22Kernel_traits_finalizeILj2560Ef6__halfS2_S2_fjLb0ELj1024ELj4ENS_18Kernel_traits_baseILj2560EfS2_S2_S2_fjLj1024EEEEELb0ELb1EEEvNS_9BwdParamsE:
        /* <DEDUP_REMOVED lines=26> */
.L_x_7015:
        /* <DEDUP_REMOVED lines=31> */
.L_x_7010:
        /* <DEDUP_REMOVED lines=34> */
.L_x_7009:
[----:B------:R-:W-:Y:S05]  /*05b0*/  BSYNC B1 ;  /* 0x0000000000017941 */ /* 0x000fea0003800000 */
.L_x_7008:
        /* <DEDUP_REMOVED lines=25> */
.L_x_7012:
[----:B------:R-:W-:Y:S05]  /*0750*/  BSYNC B1 ;  /* 0x0000000000017941 */ /* 0x000fea0003800000 */
.L_x_7011:
        /* <DEDUP_REMOVED lines=12> */
.L_x_7007:
[----:B------:R-:W-:Y:S05]  /*0820*/  BSYNC B0 ;  /* 0x0000000000007941 */ /* 0x000fea0003800000 */
.L_x_7006:
        /* <DEDUP_REMOVED lines=29> */
.L_x_7026:
[----:B------:R-:W-:Y:S01]  /*0a00*/  @!P1 SHF.R.U32.HI R12, RZ, 0x3, R0 ;  /* 0x00000003ff0c9819 */ /* 0x000fe20000011600 */
[----:B----4-:R-:W-:Y:S01]  /*0a10*/  FADD.FTZ R14, R9, R14 ;  /* 0x0000000e090e7221 */ /* 0x010fe20000010000 */
[----:B---3--:R-:W-:Y:S02]  /*0a20*/  FADD.FTZ R11, R10, R11 ;  /* 0x0000000b0a0b7221 */ /* 0x008fe40000010000 */
[----:B------:R-:W-:-:S05]  /*0a30*/  @!P1 LOP3.LUT R12, R12, 0x1ffffffc, RZ, 0xc0, !PT ;  /* 0x1ffffffc0c0c9812 */ /* 0x000fca00078ec0ff */
[----:B------:R3:W-:Y:S04]  /*0a40*/  @!P1 STS [R12+UR4+0x2000], R14 ;  /* 0x0020000e0c009988 */ /* 0x0007e80008000804 */
[----:B------:R3:W-:Y:S02]  /*0a50*/  @!P1 STS [R12+UR4+0x2080], R11 ;  /* 0x0020800b0c009988 */ /* 0x0007e40008000804 */
.L_x_7013:
        /* <DEDUP_REMOVED lines=15> */
.L_x_7014:
[----:B------:R-:W-:Y:S01]  /*0b50*/  HFMA2.MMA R19, -RZ, RZ, 0, 5.9604644775390625e-08 ;  /* 0x00000001ff137435 */ /* 0x000fe200000001ff */
[----:B0--3--:R-:W-:Y:S01]  /*0b60*/  MOV R20, R10 ;  /* 0x0000000a00147202 */ /* 0x009fe20000000f00 */
[----:B------:R-:W-:Y:S01]  /*0b70*/  IMAD.MOV.U32 R22, RZ, RZ, 0x1f ;  /* 0x0000001fff167424 */ /* 0x000fe200078e00ff */
[----:B------:R-:W-:-:S08]  /*0b80*/  MOV R17, 0xffffffff ;  /* 0xffffffff00117802 */ /* 0x000fd00000000f00 */
[----:B-12---:R-:W-:Y:S05]  /*0b90*/  WARPSYNC.COLLECTIVE R17, `(.L_x_7016) ;  /* 0x0000000011087348 */ /* 0x006fea0003c00000 */
[----:B------:R0:W3:Y:S02]  /*0ba0*/  SHFL.BFLY P2, R18, R20, R19, R22 ;  /* 0x0c00001314127389 */ /* 0x0000e40000040016 */
[----:B0123--:R-:W-:Y:S01]  /*0bb0*/  ENDCOLLECTIVE ;  /* 0x000000000000791b */ /* 0x00ffe20003800000 */
.L_x_7016:
[----:B------:R-:W-:Y:S01]  /*0bc0*/  HFMA2.MMA R19, -RZ, RZ, 0, 1.1920928955078125e-07 ;  /* 0x00000002ff137435 */ /* 0x000fe200000001ff */
[----:B------:R-:W-:-:S05]  /*0bd0*/  MOV R11, R18 ;  /* 0x00000012000b7202 */ /* 0x000fca0000000f00 */
[----:B------:R-:W-:-:S05]  /*0be0*/  FADD.FTZ R11, R10, R11 ;  /* 0x0000000b0a0b7221 */ /* 0x000fca0000010000 */
[----:B------:R-:W-:-:S07]  /*0bf0*/  MOV R20, R11 ;  /* 0x0000000b00147202 */ /* 0x000fce0000000f00 */
[----:B------:R-:W-:Y:S05]  /*0c00*/  WARPSYNC.COLLECTIVE R17, `(.L_x_7017) ;  /* 0x0000000011087348 */ /* 0x000fea0003c00000 */
[----:B------:R0:W1:Y:S02]  /*0c10*/  SHFL.BFLY P2, R18, R20, R19, R22 ;  /* 0x0c00001314127389 */ /* 0x0000640000040016 */
[----:B01----:R-:W-:Y:S01]  /*0c20*/  ENDCOLLECTIVE ;  /* 0x000000000000791b */ /* 0x003fe20003800000 */
.L_x_7017:
[----:B------:R-:W-:Y:S01]  /*0c30*/  HFMA2.MMA R19, -RZ, RZ, 0, 2.384185791015625e-07 ;  /* 0x00000004ff137435 */ /* 0x000fe200000001ff */
[----:B------:R-:W-:-:S04]  /*0c40*/  IMAD.MOV.U32 R12, RZ, RZ, R18 ;  /* 0x000000ffff0c7224 */ /* 0x000fc800078e0012 */
[----:B------:R-:W-:-:S05]  /*0c50*/  FADD.FTZ R12, R11, R12 ;  /* 0x0000000c0b0c7221 */ /* 0x000fca0000010000 */
[----:B------:R-:W-:-:S07]  /*0c60*/  MOV R20, R12 ;  /* 0x0000000c00147202 */ /* 0x000fce0000000f00 */
[----:B------:R-:W-:Y:S05]  /*0c70*/  WARPSYNC.COLLECTIVE R17, `(.L_x_7018) ;  /* 0x0000000011087348 */ /* 0x000fea0003c00000 */
[----:B------:R0:W1:Y:S02]  /*0c80*/  SHFL.BFLY P2, R18, R20, R19, R22 ;  /* 0x0c00001314127389 */ /* 0x0000640000040016 */
[----:B01----:R-:W-:Y:S01]  /*0c90*/  ENDCOLLECTIVE ;  /* 0x000000000000791b */ /* 0x003fe20003800000 */
.L_x_7018:
[----:B------:R-:W-:Y:S01]  /*0ca0*/  IMAD.MOV.U32 R19, RZ, RZ, 0x8 ;  /* 0x00000008ff137424 */ /* 0x000fe200078e00ff */
[----:B------:R-:W-:-:S05]  /*0cb0*/  MOV R13, R18 ;  /* 0x00000012000d7202 */ /* 0x000fca0000000f00 */
[----:B------:R-:W-:-:S05]  /*0cc0*/  FADD.FTZ R13, R12, R13 ;  /* 0x0000000d0c0d7221 */ /* 0x000fca0000010000 */
[----:B------:R-:W-:-:S07]  /*0cd0*/  MOV R20, R13 ;  /* 0x0000000d00147202 */ /* 0x000fce0000000f00 */
[----:B------:R-:W-:Y:S05]  /*0ce0*/  WARPSYNC.COLLECTIVE R17, `(.L_x_7019) ;  /* 0x0000000011087348 */ /* 0x000fea0003c00000 */
[----:B------:R0:W1:Y:S02]  /*0cf0*/  SHFL.BFLY P2, R18, R20, R19, R22 ;  /* 0x0c00001314127389 */ /* 0x0000640000040016 */
[----:B01----:R-:W-:Y:S01]  /*0d00*/  ENDCOLLECTIVE ;  /* 0x000000000000791b */ /* 0x003fe20003800000 */
.L_x_7019:
[----:B------:R-:W-:Y:S01]  /*0d10*/  HFMA2.MMA R19, -RZ, RZ, 0, 9.5367431640625e-07 ;  /* 0x00000010ff137435 */ /* 0x000fe200000001ff */
[----:B------:R-:W-:-:S05]  /*0d20*/  MOV R10, R18 ;  /* 0x00000012000a7202 */ /* 0x000fca0000000f00 */
[----:B------:R-:W-:-:S05]  /*0d30*/  FADD.FTZ R10, R13, R10 ;  /* 0x0000000a0d0a7221 */ /* 0x000fca0000010000 */
[----:B------:R-:W-:-:S07]  /*0d40*/  MOV R20, R10 ;  /* 0x0000000a00147202 */ /* 0x000fce0000000f00 */
[----:B------:R-:W-:Y:S05]  /*0d50*/  WARPSYNC.COLLECTIVE R17, `(.L_x_7020) ;  /* 0x0000000011087348 */ /* 0x000fea0003c00000 */
[----:B------:R0:W1:Y:S02]  /*0d60*/  SHFL.BFLY P2, R18, R20, R19, R22 ;  /* 0x0c00001314127389 */ /* 0x0000640000040016 */
[----:B01----:R-:W-:Y:S01]  /*0d70*/  ENDCOLLECTIVE ;  /* 0x000000000000791b */ /* 0x003fe20003800000 */
.L_x_7020:
[----:B------:R-:W-:Y:S01]  /*0d80*/  HFMA2.MMA R19, -RZ, RZ, 0, 5.9604644775390625e-08 ;  /* 0x00000001ff137435 */ /* 0x000fe200000001ff */
[----:B------:R-:W-:Y:S01]  /*0d90*/  IMAD.MOV.U32 R20, RZ, RZ, R9 ;  /* 0x000000ffff147224 */ /* 0x000fe200078e0009 */
[----:B------:R-:W-:-:S09]  /*0da0*/  MOV R11, R18 ;  /* 0x00000012000b7202 */ /* 0x000fd20000000f00 */
[----:B------:R-:W-:Y:S05]  /*0db0*/  WARPSYNC.COLLECTIVE R17, `(.L_x_7021) ;  /* 0x0000000011087348 */ /* 0x000fea0003c00000 */
[----:B------:R0:W1:Y:S02]  /*0dc0*/  SHFL.BFLY P2, R18, R20, R19, R22 ;  /* 0x0c00001314127389 */ /* 0x0000640000040016 */
[----:B01----:R-:W-:Y:S01]  /*0dd0*/  ENDCOLLECTIVE ;  /* 0x000000000000791b */ /* 0x003fe20003800000 */
.L_x_7021:
[----:B------:R-:W-:Y:S01]  /*0de0*/  HFMA2.MMA R19, -RZ, RZ, 0, 1.1920928955078125e-07 ;  /* 0x00000002ff137435 */ /* 0x000fe200000001ff */
[----:B------:R-:W-:-:S05]  /*0df0*/  MOV R12, R18 ;  /* 0x00000012000c7202 */ /* 0x000fca0000000f00 */
[----:B------:R-:W-:-:S05]  /*0e00*/  FADD.FTZ R14, R9, R12 ;  /* 0x0000000c090e7221 */ /* 0x000fca0000010000 */
[----:B------:R-:W-:-:S07]  /*0e10*/  MOV R20, R14 ;  /* 0x0000000e00147202 */ /* 0x000fce0000000f00 */
[----:B------:R-:W-:Y:S05]  /*0e20*/  WARPSYNC.COLLECTIVE R17, `(.L_x_7022) ;  /* 0x0000000011087348 */ /* 0x000fea0003c00000 */
[----:B------:R0:W1:Y:S02]  /*0e30*/  SHFL.BFLY P2, R18, R20, R19, R22 ;  /* 0x0c00001314127389 */ /* 0x0000640000040016 */
[----:B01----:R-:W-:Y:S01]  /*0e40*/  ENDCOLLECTIVE ;  /* 0x000000000000791b */ /* 0x003fe20003800000 */
.L_x_7022:
[----:B------:R-:W-:Y:S01]  /*0e50*/  HFMA2.MMA R19, -RZ, RZ, 0, 2.384185791015625e-07 ;  /* 0x00000004ff137435 */ /* 0x000fe200000001ff */
[----:B------:R-:W-:-:S04]  /*0e60*/  IMAD.MOV.U32 R13, RZ, RZ, R18 ;  /* 0x000000ffff0d7224 */ /* 0x000fc800078e0012 */
[----:B------:R-:W-:-:S05]  /*0e70*/  FADD.FTZ R15, R14, R13 ;  /* 0x0000000d0e0f7221 */ /* 0x000fca0000010000 */
[----:B------:R-:W-:-:S07]  /*0e80*/  MOV R20, R15 ;  /* 0x0000000f00147202 */ /* 0x000fce0000000f00 */
[----:B------:R-:W-:Y:S05]  /*0e90*/  WARPSYNC.COLLECTIVE R17, `(.L_x_7023) ;  /* 0x0000000011087348 */ /* 0x000fea0003c00000 */
[----:B------:R0:W1:Y:S02]  /*0ea0*/  SHFL.BFLY P2, R18, R20, R19, R22 ;  /* 0x0c00001314127389 */ /* 0x0000640000040016 */
[----:B01----:R-:W-:Y:S01]  /*0eb0*/  ENDCOLLECTIVE ;  /* 0x000000000000791b */ /* 0x003fe20003800000 */
.L_x_7023:
[----:B------:R-:W-:Y:S01]  /*0ec0*/  IMAD.MOV.U32 R19, RZ, RZ, 0x8 ;  /* 0x00000008ff137424 */ /* 0x000fe200078e00ff */
[----:B------:R-:W-:-:S05]  /*0ed0*/  MOV R16, R18 ;  /* 0x0000001200107202 */ /* 0x000fca0000000f00 */
[----:B------:R-:W-:-:S05]  /*0ee0*/  FADD.FTZ R16, R15, R16 ;  /* 0x000000100f107221 */ /* 0x000fca0000010000 */
[----:B------:R-:W-:-:S07]  /*0ef0*/  MOV R20, R16 ;  /* 0x0000001000147202 */ /* 0x000fce0000000f00 */
[----:B------:R-:W-:Y:S05]  /*0f00*/  WARPSYNC.COLLECTIVE R17, `(.L_x_7024) ;  /* 0x0000000011087348 */ /* 0x000fea0003c00000 */
[----:B------:R0:W1:Y:S02]  /*0f10*/  SHFL.BFLY P2, R18, R20, R19, R22 ;  /* 0x0c00001314127389 */ /* 0x0000640000040016 */
[----:B01----:R-:W-:Y:S01]  /*0f20*/  ENDCOLLECTIVE ;  /* 0x000000000000791b */ /* 0x003fe20003800000 */
.L_x_7024:
[----:B------:R-:W-:Y:S01]  /*0f30*/  HFMA2.MMA R19, -RZ, RZ, 0, 9.5367431640625e-07 ;  /* 0x00000010ff137435 */ /* 0x000fe200000001ff */
[----:B------:R-:W-:-:S05]  /*0f40*/  MOV R9, R18 ;  /* 0x0000001200097202 */ /* 0x000fca0000000f00 */
[----:B------:R-:W-:-:S05]  /*0f50*/  FADD.FTZ R9, R16, R9 ;  /* 0x0000000910097221 */ /* 0x000fca0000010000 */
[----:B------:R-:W-:-:S07]  /*0f60*/  MOV R20, R9 ;  /* 0x0000000900147202 */ /* 0x000fce0000000f00 */
[----:B------:R-:W-:Y:S05]  /*0f70*/  WARPSYNC.COLLECTIVE R17, `(.L_x_7025) ;  /* 0x0000000011087348 */ /* 0x000fea0003c00000 */
[----:B------:R0:W1:Y:S02]  /*0f80*/  SHFL.BFLY P2, R18, R20, R19, R22 ;  /* 0x0c00001314127389 */ /* 0x0000640000040016 */
[----:B01----:R-:W-:Y:S01]  /*0f90*/  ENDCOLLECTIVE ;  /* 0x000000000000791b */ /* 0x003fe20003800000 */
.L_x_7025:
[----:B------:R-:W-:Y:S01]  /*0fa0*/  MOV R14, R18 ;  /* 0x00000012000e7202 */ /* 0x000fe20000000f00 */
[----:B------:R-:W-:Y:S06]  /*0fb0*/  BRA `(.L_x_7026) ;  /* 0xfffffff800907947 */ /* 0x000fec000383ffff */
.L_x_7027:
        /* <DEDUP_REMOVED lines=12> */
.L_x_11930:


//--------------------- .text._ZN10layer_norm13ln_bwd_kernelINS_13Kernel_traitsIf6__halfS2_S2_fjLj2560ELj1ELj1ELj4ELj8ENS_18Kernel_traits_baseILj2560EfS2_S2_S2_fjLj128EEEEELb1ELb0ELb1ELb1EEEvNS_9BwdParamsE --------------------------
	.section	.text._ZN10layer_norm13ln_bwd_kernelINS_13Kernel_traitsIf6__halfS2_S2_fjLj2560ELj1ELj1ELj4ELj8ENS_18Kernel_traits_baseILj2560EfS2_S2_S2_fjLj128EEEEELb1ELb0ELb1ELb1EEEvNS_9BwdParamsE,"ax",@progbits
	.align	128
        .global         _ZN10layer_norm13ln_bwd_kernelINS_13Kernel_traitsIf6__halfS2_S2_fjLj2560ELj1ELj1ELj4ELj8ENS_18Kernel_traits_baseILj2560EfS2_S2_S2_fjLj128EEEEELb1ELb0ELb1ELb1EEEvNS_9BwdParamsE
        .type           _ZN10layer_norm13ln_bwd_kernelINS_13Kernel_traitsIf6__halfS2_S2_fjLj2560ELj1ELj1ELj4ELj8ENS_18Kernel_traits_baseILj2560EfS2_S2_S2_fjLj128EEEEELb1ELb0ELb1ELb1EEEvNS_9BwdParamsE,@function
        .size           _ZN10layer_norm13ln_bwd_kernelINS_13Kernel_traitsIf6__halfS2_S2_fjLj2560ELj1ELj1ELj4ELj8ENS_18Kernel_traits_baseILj2560EfS2_S2_S2_fjLj128EEEEELb1ELb0ELb1ELb1EEEvNS_9BwdParamsE,(.L_x_11931 - _ZN10layer_norm13ln_bwd_kernelINS_13Kernel_traitsIf6__halfS2_S2_fjLj2560ELj1ELj1ELj4ELj8ENS_18Kernel_traits_baseILj2560EfS2_S2_S2_fjLj128EEEEELb1ELb0ELb1ELb1EEEvNS_9BwdParamsE)
        .other          _ZN10layer_norm13ln_bwd_kernelINS_13Kernel_traitsIf6__halfS2_S2_fjLj2560ELj1ELj1ELj4ELj8ENS_18Kernel_traits_baseILj2560EfS2_S2_S2_fjLj128EEEEELb1ELb0ELb1ELb1EEEvNS_9BwdParamsE,@"STO_CUDA_ENTRY STV_DEFAULT"
_ZN10layer_norm13ln_bwd_kernelINS_13Kernel_traitsIf6__halfS2_S2_fjLj2560ELj1ELj1ELj4ELj8ENS_18Kernel_traits_baseILj2560EfS2_S2_S2_fjLj128EEEEELb1ELb0ELb1ELb1EEEvNS_9BwdParamsE:
.text._ZN10layer_norm13ln_bwd_kernelINS_13Kernel_traitsIf6__halfS2_S2_fjLj2560ELj1ELj1ELj4ELj8ENS_18Kernel_traits_baseILj2560EfS2_S2_S2_fjLj128EEEEELb1ELb0ELb1ELb1EEEvNS_9BwdParamsE:
        /* <DEDUP_REMOVED lines=33> */
.L_x_7028:
[----:B------:R-:W-:Y:S01]  /*0210*/  SHF.L.U32 R2, R0, 0x4, RZ ;  /* 0x0000000400027819 */ /* 0x000fe200000006ff */
[----:B------:R-:W-:-:S03]  /*0220*/  ULDC.64 UR6, c[0x0][0x260] ;  /* 0x0000980000067ab9 */ /* 0x000fc60000000a00 */
[----:B------:R-:W-:-:S04]  /*0230*/  LOP3.LUT R2, R2, 0x7f0, RZ, 0xc0, !PT ;  /* 0x000007f002027812 */ /* 0x000fc800078ec0ff */
[----:B------:R-:W-:Y:S02]  /*0240*/  IADD3 R4, P0, R2, UR6, RZ ;  /* 0x0000000602047c10 */ /* 0x000fe4000ff1e0ff */
[----:B------:R-:W0:Y:S02]  /*0250*/  LDC.U8 R2, c[0x0][0x2a0] ;  /* 0x0000a800ff027b82 */ /* 0x000e240000000000 */
[----:B------:R-:W-:-:S05]  /*0260*/  IADD3.X R5, RZ, UR7, RZ, P0, !PT ;  /* 0x00000007ff057c10 */ /* 0x000fca00087fe4ff */
        /* <DEDUP_REMOVED lines=26> */
.L_x_7109:
        /* <DEDUP_REMOVED lines=19> */
[C---:B------:R-:W-:Y:S01]  /*0540*/  IADD3 R135, R4.reuse, 0x180, RZ ;  /* 0x0000018004877810 */ /* 0x040fe20007ffe0ff */
        /* <DEDUP_REMOVED lines=41> */
.L_x_7031:
        /* <DEDUP_REMOVED lines=8> */
[C---:B------:R-:W-:Y:S02]  /*0860*/  IADD3 R101, R4.reuse, 0x200, RZ ;  /* 0x0000020004657810 */ /* 0x040fe40007ffe0ff */
[C---:B------:R-:W-:Y:S01]  /*0870*/  IADD3 R23, R3.reuse, 0x80, RZ ;  /* 0x0000008003177810 */ /* 0x040fe20007ffe0ff */
[C-C-:B0-----:R-:W-:Y:S01]  /*0880*/  IMAD.WIDE.U32 R24, R3.reuse, 0x8, R16.reuse ;  /* 0x0000000803187825 */ /* 0x141fe200078e0010 */
[C---:B------:R-:W-:Y:S01]  /*0890*/  IADD3 R21, R3.reuse, 0x100, RZ ;  /* 0x0000010003157810 */ /* 0x040fe20007ffe0ff */
[----:B------:R-:W0:Y:S01]  /*08a0*/  LDC.64 R26, c[0x0][0x240] ;  /* 0x00009000ff1a7b82 */ /* 0x000e220000000a00 */
[----:B------:R-:W-:Y:S01]  /*08b0*/  IADD3 R19, R3, 0x180, RZ ;  /* 0x0000018003137810 */ /* 0x000fe20007ffe0ff */
[----:B------:R-:W-:Y:S01]  /*08c0*/  IMAD.WIDE.U32 R22, R23, 0x8, R16 ;  /* 0x0000000817167825 */ /* 0x000fe200078e0010 */
[----:B------:R-:W-:Y:S01]  /*08d0*/  IADD3 R3, R3, 0x200, RZ ;  /* 0x0000020003037810 */ /* 0x000fe20007ffe0ff */
[----:B------:R-:W3:Y:S02]  /*08e0*/  LDG.E.64 R24, desc[UR4][R24.64] ;  /* 0x0000000418187981 */ /* 0x000ee4000c1e1b00 */
[----:B-1----:R-:W-:-:S02]  /*08f0*/  IMAD.WIDE.U32 R6, R4, 0x8, R12 ;  /* 0x0000000804067825 */ /* 0x002fc400078e000c */
[----:B------:R-:W4:Y:S02]  /*0900*/  LDG.E.64 R22, desc[UR4][R22.64] ;  /* 0x0000000416167981 */ /* 0x000f24000c1e1b00 */
[----:B------:R-:W-:Y:S02]  /*0910*/  IMAD.WIDE.U32 R20, R21, 0x8, R16 ;  /* 0x0000000815147825 */ /* 0x000fe400078e0010 */
[----:B------:R-:W3:Y:S02]  /*0920*/  LDG.E.64 R6, desc[UR4][R6.64] ;  /* 0x0000000406067981 */ /* 0x000ee4000c1e1b00 */
[----:B--2---:R-:W-:Y:S02]  /*0930*/  IMAD.WIDE R96, R133, 0x4, R96 ;  /* 0x0000000485607825 */ /* 0x004fe400078e0260 */
[----:B------:R-:W2:Y:S02]  /*0940*/  LDG.E.64 R20, desc[UR4][R20.64] ;  /* 0x0000000414147981 */ /* 0x000ea4000c1e1b00 */
[----:B------:R-:W-:-:S04]  /*0950*/  IMAD.WIDE.U32 R18, R19, 0x8, R16 ;  /* 0x0000000813127825 */ /* 0x000fc800078e0010 */
[----:B------:R-:W-:Y:S02]  /*0960*/  IMAD.WIDE.U32 R10, R137, 0x8, R12 ;  /* 0x00000008890a7825 */ /* 0x000fe400078e000c */
[----:B------:R-:W2:Y:S02]  /*0970*/  LDG.E.64 R18, desc[UR4][R18.64] ;  /* 0x0000000412127981 */ /* 0x000ea4000c1e1b00 */
[----:B------:R-:W-:Y:S02]  /*0980*/  IMAD.WIDE.U32 R16, R3, 0x8, R16 ;  /* 0x0000000803107825 */ /* 0x000fe400078e0010 */
[----:B------:R1:W2:Y:S02]  /*0990*/  LDG.E R3, desc[UR4][R96.64] ;  /* 0x0000000460037981 */ /* 0x0002a4000c1e1900 */
[--C-:B------:R-:W-:Y:S02]  /*09a0*/  IMAD.WIDE.U32 R14, R101, 0x8, R12.reuse ;  /* 0x00000008650e7825 */ /* 0x100fe400078e000c */
[----:B------:R-:W2:Y:S02]  /*09b0*/  LDG.E.64 R10, desc[UR4][R10.64] ;  /* 0x000000040a0a7981 */ /* 0x000ea4000c1e1b00 */
[----:B------:R-:W-:-:S02]  /*09c0*/  IMAD.WIDE.U32 R8, R139, 0x8, R12 ;  /* 0x000000088b087825 */ /* 0x000fc400078e000c */
[----:B------:R-:W2:Y:S02]  /*09d0*/  LDG.E.64 R14, desc[UR4][R14.64] ;  /* 0x000000040e0e7981 */ /* 0x000ea4000c1e1b00 */
[----:B------:R-:W-:Y:S02]  /*09e0*/  IMAD.WIDE.U32 R98, R135, 0x8, R12 ;  /* 0x0000000887627825 */ /* 0x000fe400078e000c */
[----:B------:R-:W2:Y:S04]  /*09f0*/  LDG.E.64 R16, desc[UR4][R16.64] ;  /* 0x0000000410107981 */ /* 0x000ea8000c1e1b00 */
[----:B------:R-:W2:Y:S04]  /*0a00*/  LDG.E.64 R8, desc[UR4][R8.64] ;  /* 0x0000000408087981 */ /* 0x000ea8000c1e1b00 */
[----:B------:R0:W2:Y:S01]  /*0a10*/  LDG.E.64 R12, desc[UR4][R98.64] ;  /* 0x00000004620c7981 */ /* 0x0000a2000c1e1b00 */
[----:B-----5:R-:W-:-:S02]  /*0a20*/  ISETP.GE.AND P3, PT, R151, 0x1, PT ;  /* 0x000000019700780c */ /* 0x020fc40003f66270 */
[----:B------:R-:W-:Y:S02]  /*0a30*/  MOV R148, UR14 ;  /* 0x0000000e00947c02 */ /* 0x000fe40008000f00 */
[----:B------:R-:W-:Y:S02]  /*0a40*/  MOV R149, UR15 ;  /* 0x0000000f00957c02 */ /* 0x000fe40008000f00 */
[----:B------:R-:W-:-:S07]  /*0a50*/  ISETP.NE.U32.AND P0, PT, R148, RZ, PT ;  /* 0x000000ff9400720c */ /* 0x000fce0003f05070 */
[----:B------:R-:W-:Y:S02]  /*0a60*/  @P3 IADD3 R5, R151, -0x1, RZ ;  /* 0xffffffff97053810 */ /* 0x000fe40007ffe0ff */
[----:B------:R-:W-:-:S03]  /*0a70*/  ISETP.NE.AND.EX P0, PT, R149, RZ, PT, P0 ;  /* 0x000000ff9500720c */ /* 0x000fc60003f05300 */
[----:B------:R-:W-:Y:S01]  /*0a80*/  @P3 IMAD R5, R5, R152, RZ ;  /* 0x0000009805053224 */ /* 0x000fe200078e02ff */
[----:B-1----:R-:W-:-:S04]  /*0a90*/  HFMA2.MMA R97, -RZ, RZ, 0, 0 ;  /* 0x00000000ff617435 */ /* 0x002fc800000001ff */
[----:B0-----:R-:W-:-:S04]  /*0aa0*/  @P3 SHF.R.S32.HI R98, RZ, 0x1f, R5 ;  /* 0x0000001fff623819 */ /* 0x001fc80000011405 */
[----:B------:R-:W-:Y:S01]  /*0ab0*/  @P3 LEA.HI R5, R98, R5, RZ, 0x2 ;  /* 0x0000000562053211 */ /* 0x000fe200078f10ff */
[----:B------:R-:W-:Y:S01]  /*0ac0*/  @P0 IMAD.WIDE.U32 R126, R101, 0x8, R126 ;  /* 0x00000008657e0825 */ /* 0x000fe200078e007e */
[----:B------:R-:W5:Y:S02]  /*0ad0*/  @P0 LDG.E.64 R122, desc[UR4][R94.64] ;  /* 0x000000045e7a0981 */ /* 0x000f64000c1e1b00 */
[----:B------:R-:W-:Y:S02]  /*0ae0*/  @P3 LEA.HI.SX32 R97, R5, R150, 0x1e ;  /* 0x0000009605613211 */ /* 0x000fe400078ff2ff */
[----:B------:R-:W5:Y:S02]  /*0af0*/  @P0 LDG.E.64 R120, desc[UR4][R92.64] ;  /* 0x000000045c780981 */ /* 0x000f64000c1e1b00 */
[C---:B------:R-:W-:Y:S02]  /*0b00*/  IADD3 R99, R97.reuse, 0x80, RZ ;  /* 0x0000008061637810 */ /* 0x040fe40007ffe0ff */
[C---:B------:R-:W-:Y:S01]  /*0b10*/  IADD3 R107, R97.reuse, 0x200, RZ ;  /* 0x00000200616b7810 */ /* 0x040fe20007ffe0ff */
[----:B------:R-:W5:Y:S01]  /*0b20*/  @P0 LDG.E.64 R118, desc[UR4][R90.64] ;  /* 0x000000045a760981 */ /* 0x000f62000c1e1b00 */
[----:B------:R-:W-:-:S02]  /*0b30*/  IADD3 R101, R97, 0x100, RZ ;  /* 0x0000010061657810 */ /* 0x000fc40007ffe0ff */
[C---:B------:R-:W-:Y:S01]  /*0b40*/  IADD3 R103, R97.reuse, 0x180, RZ ;  /* 0x0000018061677810 */ /* 0x040fe20007ffe0ff */
[----:B------:R-:W5:Y:S01]  /*0b50*/  @P0 LDG.E.64 R116, desc[UR4][R88.64] ;  /* 0x0000000458740981 */ /* 0x000f62000c1e1b00 */
[----:B------:R-:W-:-:S03]  /*0b60*/  IMAD.WIDE.U32 R96, R97, 0x4, R26 ;  /* 0x0000000461607825 */ /* 0x000fc600078e001a */
[----:B------:R-:W5:Y:S01]  /*0b70*/  @P0 LDG.E.64 R114, desc[UR4][R126.64] ;  /* 0x000000047e720981 */ /* 0x000f62000c1e1b00 */
[----:B------:R-:W-:Y:S01]  /*0b80*/  ISETP.NE.AND P0, PT, R2, RZ, PT ;  /* 0x000000ff0200720c */ /* 0x000fe20003f05270 */
[--C-:B------:R-:W-:Y:S02]  /*0b90*/  IMAD.WIDE.U32 R98, R99, 0x4, R26.reuse ;  /* 0x0000000463627825 */ /* 0x100fe400078e001a */
        /* <DEDUP_REMOVED lines=8> */
[----:B---3--:R-:W-:Y:S01]  /*0c20*/  SHF.R.U64 R142, R6, 0x10, R7 ;  /* 0x00000010068e7819 */ /* 0x008fe20000001207 */
[----:B------:R-:W-:Y:S01]  /*0c30*/  HADD2.F32 R6, -RZ, R6.H0_H0 ;  /* 0x20000006ff067230 */ /* 0x000fe20000004100 */
[----:B----4-:R-:W-:-:S02]  /*0c40*/  SHF.R.U64 R96, R22, 0x10, R23 ;  /* 0x0000001016607819 */ /* 0x010fc40000001217 */
[----:B------:R-:W-:Y:S02]  /*0c50*/  MOV R94, R23 ;  /* 0x00000017005e7202 */ /* 0x000fe40000000f00 */
[----:B0-----:R-:W-:Y:S02]  /*0c60*/  SHF.R.U32.HI R99, RZ, 0x10, R23 ;  /* 0x00000010ff637819 */ /* 0x001fe40000011617 */
[----:B------:R-:W-:Y:S02]  /*0c70*/  MOV R97, R22 ;  /* 0x0000001600617202 */ /* 0x000fe40000000f00 */
[----:B--2---:R-:W-:Y:S01]  /*0c80*/  FSEL R3, R3, RZ, !P0 ;  /* 0x000000ff03037208 */ /* 0x004fe20004000000 */
[----:B-1----:R-:W-:-:S04]  /*0c90*/  HADD2.F32 R106, -RZ, R11.H0_H0 ;  /* 0x2000000bff6a7230 */ /* 0x002fc80000004100 */
[----:B------:R-:W-:Y:S01]  /*0ca0*/  FADD.FTZ R5, -R3, R6 ;  /* 0x0000000603057221 */ /* 0x000fe20000010100 */
[----:B------:R-:W-:Y:S01]  /*0cb0*/  HADD2.F32 R6, -RZ, R142.H0_H0 ;  /* 0x2000008eff067230 */ /* 0x000fe20000004100 */
[----:B------:R-:W-:Y:S01]  /*0cc0*/  SHF.R.U32.HI R23, RZ, 0x10, R15 ;  /* 0x00000010ff177819 */ /* 0x000fe2000001160f */
[----:B------:R-:W-:Y:S01]  /*0cd0*/  HADD2.F32 R22, -RZ, R10.H0_H0 ;  /* 0x2000000aff167230 */ /* 0x000fe20000004100 */
[----:B------:R-:W-:Y:S01]  /*0ce0*/  MOV R100, R20 ;  /* 0x0000001400647202 */ /* 0x000fe20000000f00 */
[----:B------:R-:W-:Y:S01]  /*0cf0*/  HADD2.F32 R126, -RZ, R15.H0_H0 ;  /* 0x2000000fff7e7230 */ /* 0x000fe20000004100 */
[----:B------:R-:W-:Y:S02]  /*0d00*/  SHF.R.U64 R98, R20, 0x10, R21 ;  /* 0x0000001014627819 */ /* 0x000fe40000001215 */
[----:B------:R-:W-:Y:S02]  /*0d10*/  MOV R102, R18 ;  /* 0x0000001200667202 */ /* 0x000fe40000000f00 */
[----:B------:R-:W-:Y:S01]  /*0d20*/  SHF.R.U64 R95, R18, 0x10, R19 ;  /* 0x00000010125f7819 */ /* 0x000fe20000001213 */
[----:B------:R-:W-:Y:S01]  /*0d30*/  HADD2.F32 R18, -RZ, R8.H0_H0 ;  /* 0x20000008ff127230 */ /* 0x000fe20000004100 */
[----:B------:R-:W-:Y:S01]  /*0d40*/  MOV R92, R16 ;  /* 0x00000010005c7202 */ /* 0x000fe20000000f00 */
[----:B------:R-:W-:Y:S01]  /*0d50*/  HADD2.F32 R20, -RZ, R9.H0_H0 ;  /* 0x20000009ff147230 */ /* 0x000fe20000004100 */
[----:B------:R-:W-:Y:S01]  /*0d60*/  SHF.R.U64 R90, R16, 0x10, R17 ;  /* 0x00000010105a7819 */ /* 0x000fe20000001211 */
[----:B------:R-:W-:Y:S01]  /*0d70*/  HADD2.F32 R16, -RZ, R7.H0_H0 ;  /* 0x20000007ff107230 */ /* 0x000fe20000004100 */
[----:B------:R-:W-:-:S02]  /*0d80*/  MOV R101, R21 ;  /* 0x0000001500657202 */ /* 0x000fc40000000f00 */
[----:B------:R-:W-:Y:S02]  /*0d90*/  SHF.R.U32.HI R103, RZ, 0x10, R21 ;  /* 0x00000010ff677819 */ /* 0x000fe40000011615 */
[----:B------:R-:W-:Y:S02]  /*0da0*/  MOV R91, R19 ;  /* 0x00000013005b7202 */ /* 0x000fe40000000f00 */
[----:B------:R-:W-:Y:S02]  /*0db0*/  SHF.R.U32.HI R93, RZ, 0x10, R19 ;  /* 0x00000010ff5d7819 */ /* 0x000fe40000011613 */
[----:B------:R-:W-:Y:S02]  /*0dc0*/  MOV R27, R17 ;  /* 0x00000011001b7202 */ /* 0x000fe40000000f00 */
[----:B------:R-:W-:Y:S02]  /*0dd0*/  SHF.R.U32.HI R88, RZ, 0x10, R17 ;  /* 0x00000010ff587819 */ /* 0x000fe40000011611 */
[----:B------:R-:W-:Y:S01]  /*0de0*/  SHF.R.U64 R89, R14, 0x10, R15 ;  /* 0x000000100e597819 */ /* 0x000fe2000000120f */
[----:B------:R-:W-:Y:S01]  /*0df0*/  FADD.FTZ R15, -R3, R106 ;  /* 0x0000006a030f7221 */ /* 0x000fe20000010100 */
[----:B------:R-:W-:Y:S01]  /*0e00*/  SHF.R.U32.HI R127, RZ, 0x10, R7 ;  /* 0x00000010ff7f7819 */ /* 0x000fe20000011607 */
[----:B------:R-:W-:Y:S01]  /*0e10*/  HADD2.F32 R106, -RZ, R23.H0_H0 ;  /* 0x20000017ff6a7230 */ /* 0x000fe20000004100 */
[----:B------:R-:W-:-:S02]  /*0e20*/  SHF.R.U64 R109, R8, 0x10, R9 ;  /* 0x00000010086d7819 */ /* 0x000fc40000001209 */
[----:B------:R-:W-:Y:S02]  /*0e30*/  SHF.R.U32.HI R107, RZ, 0x10, R9 ;  /* 0x00000010ff6b7819 */ /* 0x000fe40000011609 */
[--C-:B------:R-:W-:Y:S02]  /*0e40*/  SHF.R.U64 R105, R10, 0x10, R11.reuse ;  /* 0x000000100a697819 */ /* 0x100fe4000000120b */
[----:B------:R-:W-:Y:S02]  /*0e50*/  SHF.R.U32.HI R17, RZ, 0x10, R11 ;  /* 0x00000010ff117819 */ /* 0x000fe4000001160b */
[--C-:B------:R-:W-:Y:S02]  /*0e60*/  SHF.R.U64 R19, R12, 0x10, R13.reuse ;  /* 0x000000100c137819 */ /* 0x100fe4000000120d */
[----:B------:R-:W-:Y:S01]  /*0e70*/  SHF.R.U32.HI R21, RZ, 0x10, R13 ;  /* 0x00000010ff157819 */ /* 0x000fe2000001160d */
[----:B------:R-:W-:Y:S01]  /*0e80*/  FADD.FTZ R23, -R3, R6 ;  /* 0x0000000603177221 */ /* 0x000fe20000010100 */
[----:B------:R-:W-:Y:S01]  /*0e90*/  MOV R104, R24 ;  /* 0x0000001800687202 */ /* 0x000fe20000000f00 */
[----:B------:R-:W-:-:S02]  /*0ea0*/  HADD2.F32 R110, -RZ, R13.H0_H0 ;  /* 0x2000000dff6e7230 */ /* 0x000fc40000004100 */
[C---:B------:R-:W-:Y:S01]  /*0eb0*/  FADD.FTZ R7, -R3.reuse, R16 ;  /* 0x0000001003077221 */ /* 0x040fe20000010100 */
[----:B------:R-:W-:Y:S02]  /*0ec0*/  HADD2.F32 R108, -RZ, R12.H0_H0 ;  /* 0x2000000cff6c7230 */ /* 0x000fe40000004100 */
[C---:B------:R-:W-:Y:S01]  /*0ed0*/  FADD.FTZ R9, -R3.reuse, R18 ;  /* 0x0000001203097221 */ /* 0x040fe20000010100 */
[----:B------:R-:W-:Y:S02]  /*0ee0*/  HADD2.F32 R112, -RZ, R14.H0_H0 ;  /* 0x2000000eff707230 */ /* 0x000fe40000004100 */
[C---:B------:R-:W-:Y:S01]  /*0ef0*/  FADD.FTZ R11, -R3.reuse, R20 ;  /* 0x00000014030b7221 */ /* 0x040fe20000010100 */
[----:B------:R-:W-:Y:S01]  /*0f00*/  FADD.FTZ R13, -R3, R22 ;  /* 0x00000016030d7221 */ /* 0x000fe20000010100 */
[----:B------:R-:W-:Y:S01]  /*0f10*/  HADD2.F32 R8, -RZ, R127.H0_H0 ;  /* 0x2000007fff087230 */ /* 0x000fe20000004100 */
[----:B------:R-:W-:Y:S01]  /*0f20*/  SHF.R.U64 R24, R24, 0x10, R25 ;  /* 0x0000001018187819 */ /* 0x000fe20000001219 */
[----:B------:R-:W-:-:S02]  /*0f30*/  HADD2.F32 R10, -RZ, R109.H0_H0 ;  /* 0x2000006dff0a7230 */ /* 0x000fc40000004100 */
[----:B------:R-:W-:Y:S01]  /*0f40*/  FMUL.FTZ R6, R134, R23 ;  /* 0x0000001786067220 */ /* 0x000fe20000410000 */
[----:B------:R-:W-:Y:S02]  /*0f50*/  HADD2.F32 R12, -RZ, R107.H0_H0 ;  /* 0x2000006bff0c7230 */ /* 0x000fe40000004100 */
[----:B------:R-:W-:Y:S02]  /*0f60*/  HADD2.F32 R14, -RZ, R105.H0_H0 ;  /* 0x20000069ff0e7230 */ /* 0x000fe40000004100 */
[----:B------:R-:W-:Y:S02]  /*0f70*/  HADD2.F32 R16, -RZ, R17.H0_H0 ;  /* 0x20000011ff107230 */ /* 0x000fe40000004100 */
[----:B------:R-:W-:Y:S02]  /*0f80*/  HADD2.F32 R18, -RZ, R19.H0_H0 ;  /* 0x20000013ff127230 */ /* 0x000fe40000004100 */
[----:B------:R-:W-:Y:S02]  /*0f90*/  HADD2.F32 R20, -RZ, R21.H0_H0 ;  /* 0x20000015ff147230 */ /* 0x000fe40000004100 */
[----:B------:R-:W-:-:S02]  /*0fa0*/  HADD2.F32 R22, -RZ, R89.H0_H0 ;  /* 0x20000059ff167230 */ /* 0x000fc40000004100 */
[----:B------:R-:W-:Y:S01]  /*0fb0*/  HADD2.F32 R23, -RZ, R104.H0_H0 ;  /* 0x20000068ff177230 */ /* 0x000fe20000004100 */
[----:B------:R-:W-:Y:S01]  /*0fc0*/  MOV R26, R25 ;  /* 0x00000019001a7202 */ /* 0x000fe20000000f00 */
        /* <DEDUP_REMOVED lines=14> */
[----:B------:R-:W-:-:S02]  /*10b0*/  HADD2.F32 R104, -RZ, R24.H0_H0 ;  /* 0x20000018ff687230 */ /* 0x000fc40000004100 */
[----:B------:R-:W-:Y:S01]  /*10c0*/  FMUL.FTZ R24, R44, R23 ;  /* 0x000000172c187220 */ /* 0x000fe20000410000 */
[----:B------:R-:W-:Y:S01]  /*10d0*/  SHF.R.U32.HI R25, RZ, 0x10, R25 ;  /* 0x00000010ff197819 */ /* 0x000fe20000011619 */
[----:B------:R-:W-:Y:S01]  /*10e0*/  FMUL.FTZ R8, R134, R105 ;  /* 0x0000006986087220 */ /* 0x000fe20000410000 */
[----:B------:R-:W-:Y:S02]  /*10f0*/  HADD2.F32 R108, -RZ, R93.H0_H0 ;  /* 0x2000005dff6c7230 */ /* 0x000fe40000004100 */
[----:B------:R-:W-:Y:S01]  /*1100*/  FADD.FTZ R84, R84, R23 ;  /* 0x0000001754547221 */ /* 0x000fe20000010000 */
[----:B------:R-:W-:Y:S02]  /*1110*/  HADD2.F32 R105, -RZ, R26.H0_H0 ;  /* 0x2000001aff697230 */ /* 0x000fe40000004100 */
[----:B------:R-:W-:Y:S01]  /*1120*/  FFMA.FTZ R48, R3, R23, R48 ;  /* 0x0000001703307223 */ /* 0x000fe20000010030 */
[----:B------:R-:W-:Y:S02]  /*1130*/  HADD2.F32 R93, -RZ, R92.H0_H0 ;  /* 0x2000005cff5d7230 */ /* 0x000fe40000004100 */
[----:B------:R-:W-:Y:S01]  /*1140*/  FMUL.FTZ R23, R45, R104 ;  /* 0x000000682d177220 */ /* 0x000fe20000410000 */
[----:B------:R-:W-:-:S02]  /*1150*/  HADD2.F32 R110, -RZ, R99.H0_H0 ;  /* 0x20000063ff6e7230 */ /* 0x000fc40000004100 */
[----:B------:R-:W-:Y:S01]  /*1160*/  FADD.FTZ R92, RZ, R24 ;  /* 0x00000018ff5c7221 */ /* 0x000fe20000010000 */
[----:B------:R-:W-:Y:S01]  /*1170*/  FFMA.FTZ R99, R3, R24, RZ ;  /* 0x0000001803637223 */ /* 0x000fe200000100ff */
[----:B------:R-:W-:Y:S01]  /*1180*/  FMUL.FTZ R12, R134, R109 ;  /* 0x0000006d860c7220 */ /* 0x000fe20000410000 */
[----:B------:R-:W-:Y:S02]  /*1190*/  HADD2.F32 R106, -RZ, R25.H0_H0 ;  /* 0x20000019ff6a7230 */ /* 0x000fe40000004100 */
[----:B------:R-:W-:Y:S01]  /*11a0*/  FMUL.FTZ R26, R46, R105 ;  /* 0x000000692e1a7220 */ /* 0x000fe20000410000 */
[----:B------:R-:W-:Y:S02]  /*11b0*/  HADD2.F32 R109, -RZ, R101.H0_H0 ;  /* 0x20000065ff6d7230 */ /* 0x000fe40000004100 */
[----:B------:R-:W-:Y:S01]  /*11c0*/  FADD.FTZ R101, R92, R23 ;  /* 0x000000175c657221 */ /* 0x000fe20000010000 */
[----:B------:R-:W-:Y:S01]  /*11d0*/  FMUL.FTZ R5, R134, R7 ;  /* 0x0000000786057220 */ /* 0x000fe20000410000 */
[----:B------:R-:W-:Y:S01]  /*11e0*/  FADD.FTZ R85, R85, R104 ;  /* 0x0000006855557221 */ /* 0x000fe20000010000 */
[C---:B------:R-:W-:Y:S01]  /*11f0*/  FFMA.FTZ R49, R6.reuse, R104, R49 ;  /* 0x0000006806317223 */ /* 0x040fe20000010031 */
        /* <DEDUP_REMOVED lines=18> */
[----:B------:R-:W-:Y:S02]  /*1320*/  HADD2.F32 R95, -RZ, R91.H0_H0 ;  /* 0x2000005bff5f7230 */ /* 0x000fe40000004100 */
[----:B------:R-:W-:Y:S01]  /*1330*/  FMUL.FTZ R9, R134, R11 ;  /* 0x0000000b86097220 */ /* 0x000fe20000410000 */
[----:B------:R-:W-:-:S02]  /*1340*/  HADD2.F32 R91, -RZ, R27.H0_H0 ;  /* 0x2000001bff5b7230 */ /* 0x000fc40000004100 */
        /* <DEDUP_REMOVED lines=96> */
.L_x_7032:
[----:B------:R-:W-:Y:S05]  /*1950*/  BSYNC B0 ;  /* 0x0000000000007941 */ /* 0x000fea0003800000 */
.L_x_7030:
        /* <DEDUP_REMOVED lines=25> */
.L_x_7120:
        /* <DEDUP_REMOVED lines=40> */
.L_x_7035:
[----:B------:R-:W-:Y:S01]  /*1d70*/  ISETP.NE.U32.AND P0, PT, R148, RZ, PT ;  /* 0x000000ff9400720c */ /* 0x000fe20003f05070 */
[----:B------:R-:W-:-:S03]  /*1d80*/  FFMA.FTZ R89, R3, R92, R91 ;  /* 0x0000005c03597223 */ /* 0x000fc6000001005b */
[----:B------:R-:W-:Y:S01]  /*1d90*/  ISETP.NE.AND.EX P0, PT, R149, RZ, PT, P0 ;  /* 0x000000ff9500720c */ /* 0x000fe20003f05300 */
[----:B------:R-:W-:-:S04]  /*1da0*/  FADD.FTZ R89, R24, -R89 ;  /* 0x8000005918597221 */ /* 0x000fc80000010000 */
[----:B------:R-:W-:-:S08]  /*1db0*/  FMUL.FTZ R94, R134, R89 ;  /* 0x00000059865e7220 */ /* 0x000fd00000410000 */
[----:B-----5:R-:W-:-:S05]  /*1dc0*/  @P0 HADD2.F32 R93, -RZ, R122.H0_H0 ;  /* 0x2000007aff5d0230 */ /* 0x020fca0000004100 */
[----:B------:R-:W-:-:S07]  /*1dd0*/  @P0 FADD.FTZ R94, R94, R93 ;  /* 0x0000005d5e5e0221 */ /* 0x000fce0000010000 */
.L_x_7036:
[----:B------:R-:W-:Y:S05]  /*1de0*/  BSYNC B0 ;  /* 0x0000000000007941 */ /* 0x000fea0003800000 */
.L_x_7034:
        /* <DEDUP_REMOVED lines=18> */
.L_x_7038:
[----:B------:R-:W-:Y:S01]  /*1f10*/  FFMA.FTZ R88, R6, R92, R91 ;  /* 0x0000005c06587223 */ /* 0x000fe2000001005b */
[----:B------:R-:W-:-:S03]  /*1f20*/  @P0 SHF.R.U64 R93, R122, 0x10, R123 ;  /* 0x000000107a5d0819 */ /* 0x000fc6000000127b */
[----:B------:R-:W-:Y:S02]  /*1f30*/  FADD.FTZ R89, R23, -R88 ;  /* 0x8000005817597221 */ /* 0x000fe40000010000 */
[----:B------:R-:W-:Y:S02]  /*1f40*/  @P0 HADD2.F32 R93, -RZ, R93.H0_H0 ;  /* 0x2000005dff5d0230 */ /* 0x000fe40000004100 */
[----:B------:R-:W-:-:S04]  /*1f50*/  FMUL.FTZ R94, R134, R89 ;  /* 0x00000059865e7220 */ /* 0x000fc80000410000 */
[----:B------:R-:W-:-:S07]  /*1f60*/  @P0 FADD.FTZ R94, R94, R93 ;  /* 0x0000005d5e5e0221 */ /* 0x000fce0000010000 */
.L_x_7039:
[----:B------:R-:W-:Y:S05]  /*1f70*/  BSYNC B0 ;  /* 0x0000000000007941 */ /* 0x000fea0003800000 */
.L_x_7037:
        /* <DEDUP_REMOVED lines=15> */
.L_x_7041:
[----:B------:R-:W-:Y:S01]  /*2070*/  FFMA.FTZ R89, R5, R92, R91 ;  /* 0x0000005c05597223 */ /* 0x000fe2000001005b */
[----:B------:R-:W-:-:S03]  /*2080*/  @P0 HADD2.F32 R93, -RZ, R123.H0_H0 ;  /* 0x2000007bff5d0230 */ /* 0x000fc60000004100 */
[----:B------:R-:W-:-:S04]  /*2090*/  FADD.FTZ R89, R26, -R89 ;  /* 0x800000591a597221 */ /* 0x000fc80000010000 */
[----:B------:R-:W-:-:S04]  /*20a0*/  FMUL.FTZ R94, R134, R89 ;  /* 0x00000059865e7220 */ /* 0x000fc80000410000 */
[----:B------:R-:W-:-:S07]  /*20b0*/  @P0 FADD.FTZ R94, R94, R93 ;  /* 0x0000005d5e5e0221 */ /* 0x000fce0000010000 */
.L_x_7042:
[----:B------:R-:W-:Y:S05]  /*20c0*/  BSYNC B0 ;  /* 0x0000000000007941 */ /* 0x000fea0003800000 */
.L_x_7040:
        /* <DEDUP_REMOVED lines=16> */
.L_x_7044:
[----:B------:R-:W-:Y:S01]  /*21d0*/  FFMA.FTZ R88, R8, R92, R91 ;  /* 0x0000005c08587223 */ /* 0x000fe2000001005b */
[----:B------:R-:W-:-:S03]  /*21e0*/  @P0 SHF.R.U32.HI R93, RZ, 0x10, R123 ;  /* 0x00000010ff5d0819 */ /* 0x000fc6000001167b */
[----:B------:R-:W-:Y:S02]  /*21f0*/  FADD.FTZ R89, R25, -R88 ;  /* 0x8000005819597221 */ /* 0x000fe40000010000 */
[----:B------:R-:W-:Y:S02]  /*2200*/  @P0 HADD2.F32 R93, -RZ, R93.H0_H0 ;  /* 0x2000005dff5d0230 */ /* 0x000fe40000004100 */
[----:B------:R-:W-:-:S04]  /*2210*/  FMUL.FTZ R94, R134, R89 ;  /* 0x00000059865e7220 */ /* 0x000fc80000410000 */
[----:B------:R-:W-:-:S07]  /*2220*/  @P0 FADD.FTZ R94, R94, R93 ;  /* 0x0000005d5e5e0221 */ /* 0x000fce0000010000 */
.L_x_7045:
[----:B------:R-:W-:Y:S05]  /*2230*/  BSYNC B0 ;  /* 0x0000000000007941 */ /* 0x000fea0003800000 */
.L_x_7043:
        /* <DEDUP_REMOVED lines=17> */
.L_x_7046:
        /* <DEDUP_REMOVED lines=11> */
.L_x_7048:
[----:B------:R-:W-:Y:S05]  /*2400*/  BSYNC B0 ;  /* 0x0000000000007941 */ /* 0x000fea0003800000 */
.L_x_7047:
[----:B------:R-:W-:Y:S04]  /*2410*/  BSSY B0, `(.L_x_7049) ;  /* 0x000000b000007945 */ /* 0x000fe80003800000 */
[----:B------:R-:W-:Y:S05]  /*2420*/  @P2 BRA `(.L_x_7050) ;  /* 0x0000000000102947 */ /* 0x000fea0003800000 */
[----:B01----:R-:W-:Y:S01]  /*2430*/  HFMA2.MMA R94, -RZ, RZ, 0, 0 ;  /* 0x00000000ff5e7435 */ /* 0x003fe200000001ff */
[----:B------:R-:W-:Y:S10]  /*2440*/  @!P0 BRA `(.L_x_7051) ;  /* 0x00000000001c8947 */ /* 0x000ff40003800000 */
[----:B------:R-:W-:Y:S01]  /*2450*/  HADD2.F32 R94, -RZ, R120.H0_H0 ;  /* 0x20000078ff5e7230 */ /* 0x000fe20000004100 */
[----:B------:R-:W-:Y:S06]  /*2460*/  BRA `(.L_x_7051) ;  /* 0x0000000000147947 */ /* 0x000fec0003800000 */
.L_x_7050:
[----:B01----:R-:W-:Y:S01]  /*2470*/  FFMA.FTZ R89, R7, R92, R91 ;  /* 0x0000005c07597223 */ /* 0x003fe2000001005b */
[----:B------:R-:W-:-:S03]  /*2480*/  @P0 HADD2.F32 R93, -RZ, R120.H0_H0 ;  /* 0x20000078ff5d0230 */ /* 0x000fc60000004100 */
[----:B------:R-:W-:-:S04]  /*2490*/  FADD.FTZ R89, R96, -R89 ;  /* 0x8000005960597221 */ /* 0x000fc80000010000 */
[----:B------:R-:W-:-:S04]  /*24a0*/  FMUL.FTZ R94, R134, R89 ;  /* 0x00000059865e7220 */ /* 0x000fc80000410000 */
[----:B------:R-:W-:-:S07]  /*24b0*/  @P0 FADD.FTZ R94, R94, R93 ;  /* 0x0000005d5e5e0221 */ /* 0x000fce0000010000 */
.L_x_7051:
[----:B------:R-:W-:Y:S05]  /*24c0*/  BSYNC B0 ;  /* 0x0000000000007941 */ /* 0x000fea0003800000 */
.L_x_7049:
        /* <DEDUP_REMOVED lines=16> */
.L_x_7053:
[----:B------:R-:W-:Y:S01]  /*25d0*/  FFMA.FTZ R88, R10, R92, R91 ;  /* 0x0000005c0a587223 */ /* 0x000fe2000001005b */
[----:B------:R-:W-:-:S03]  /*25e0*/  @P0 SHF.R.U64 R93, R120, 0x10, R121 ;  /* 0x00000010785d0819 */ /* 0x000fc60000001279 */
[----:B------:R-:W-:Y:S02]  /*25f0*/  FADD.FTZ R89, R27, -R88 ;  /* 0x800000581b597221 */ /* 0x000fe40000010000 */
[----:B------:R-:W-:Y:S02]  /*2600*/  @P0 HADD2.F32 R93, -RZ, R93.H0_H0 ;  /* 0x2000005dff5d0230 */ /* 0x000fe40000004100 */
[----:B------:R-:W-:-:S04]  /*2610*/  FMUL.FTZ R94, R134, R89 ;  /* 0x00000059865e7220 */ /* 0x000fc80000410000 */
[----:B------:R-:W-:-:S07]  /*2620*/  @P0 FADD.FTZ R94, R94, R93 ;  /* 0x0000005d5e5e0221 */ /* 0x000fce0000010000 */
.L_x_7054:
[----:B------:R-:W-:Y:S05]  /*2630*/  BSYNC B0 ;  /* 0x0000000000007941 */ /* 0x000fea0003800000 */
.L_x_7052:
        /* <DEDUP_REMOVED lines=15> */
.L_x_7056:
[----:B------:R-:W-:Y:S01]  /*2730*/  FFMA.FTZ R89, R9, R92, R91 ;  /* 0x0000005c09597223 */ /* 0x000fe2000001005b */
[----:B------:R-:W-:-:S03]  /*2740*/  @P0 HADD2.F32 R93, -RZ, R121.H0_H0 ;  /* 0x20000079ff5d0230 */ /* 0x000fc60000004100 */
[----:B------:R-:W-:-:S04]  /*2750*/  FADD.FTZ R89, R98, -R89 ;  /* 0x8000005962597221 */ /* 0x000fc80000010000 */
[----:B------:R-:W-:-:S04]  /*2760*/  FMUL.FTZ R94, R134, R89 ;  /* 0x00000059865e7220 */ /* 0x000fc80000410000 */
[----:B------:R-:W-:-:S07]  /*2770*/  @P0 FADD.FTZ R94, R94, R93 ;  /* 0x0000005d5e5e0221 */ /* 0x000fce0000010000 */
.L_x_7057:
[----:B------:R-:W-:Y:S05]  /*2780*/  BSYNC B0 ;  /* 0x0000000000007941 */ /* 0x000fea0003800000 */
.L_x_7055:
        /* <DEDUP_REMOVED lines=16> */
.L_x_7059:
[----:B------:R-:W-:Y:S01]  /*2890*/  FFMA.FTZ R88, R12, R92, R91 ;  /* 0x0000005c0c587223 */ /* 0x000fe2000001005b */
[----:B------:R-:W-:-:S03]  /*28a0*/  @P0 SHF.R.U32.HI R93, RZ, 0x10, R121 ;  /* 0x00000010ff5d0819 */ /* 0x000fc60000011679 */
[----:B------:R-:W-:Y:S02]  /*28b0*/  FADD.FTZ R89, R97, -R88 ;  /* 0x8000005861597221 */ /* 0x000fe40000010000 */
[----:B------:R-:W-:Y:S02]  /*28c0*/  @P0 HADD2.F32 R93, -RZ, R93.H0_H0 ;  /* 0x2000005dff5d0230 */ /* 0x000fe40000004100 */
[----:B------:R-:W-:-:S04]  /*28d0*/  FMUL.FTZ R94, R134, R89 ;  /* 0x00000059865e7220 */ /* 0x000fc80000410000 */
[----:B------:R-:W-:-:S07]  /*28e0*/  @P0 FADD.FTZ R94, R94, R93 ;  /* 0x0000005d5e5e0221 */ /* 0x000fce0000010000 */
.L_x_7060:
[----:B------:R-:W-:Y:S05]  /*28f0*/  BSYNC B0 ;  /* 0x0000000000007941 */ /* 0x000fea0003800000 */
.L_x_7058:
        /* <DEDUP_REMOVED lines=17> */
.L_x_7061:
        /* <DEDUP_REMOVED lines=12> */
.L_x_7063:
[----:B------:R-:W-:Y:S05]  /*2ad0*/  BSYNC B0 ;  /* 0x0000000000007941 */ /* 0x000fea0003800000 */
.L_x_7062:
[----:B------:R-:W-:Y:S04]  /*2ae0*/  BSSY B0, `(.L_x_7064) ;  /* 0x000000b000007945 */ /* 0x000fe80003800000 */
[----:B------:R-:W-:Y:S05]  /*2af0*/  @P2 BRA `(.L_x_7065) ;  /* 0x0000000000102947 */ /* 0x000fea0003800000 */
[----:B01----:R-:W-:Y:S01]  /*2b00*/  HFMA2.MMA R94, -RZ, RZ, 0, 0 ;  /* 0x00000000ff5e7435 */ /* 0x003fe200000001ff */
[----:B------:R-:W-:Y:S10]  /*2b10*/  @!P0 BRA `(.L_x_7066) ;  /* 0x00000000001c8947 */ /* 0x000ff40003800000 */
[----:B------:R-:W-:Y:S01]  /*2b20*/  HADD2.F32 R94, -RZ, R118.H0_H0 ;  /* 0x20000076ff5e7230 */ /* 0x000fe20000004100 */
[----:B------:R-:W-:Y:S06]  /*2b30*/  BRA `(.L_x_7066) ;  /* 0x0000000000147947 */ /* 0x000fec0003800000 */
.L_x_7065:
[----:B01----:R-:W-:Y:S01]  /*2b40*/  FFMA.FTZ R89, R11, R92, R91 ;  /* 0x0000005c0b597223 */ /* 0x003fe2000001005b */
[----:B------:R-:W-:-:S03]  /*2b50*/  @P0 HADD2.F32 R93, -RZ, R118.H0_H0 ;  /* 0x20000076ff5d0230 */ /* 0x000fc60000004100 */
[----:B------:R-:W-:-:S04]  /*2b60*/  FADD.FTZ R89, R100, -R89 ;  /* 0x8000005964597221 */ /* 0x000fc80000010000 */
[----:B------:R-:W-:-:S04]  /*2b70*/  FMUL.FTZ R94, R134, R89 ;  /* 0x00000059865e7220 */ /* 0x000fc80000410000 */
[----:B------:R-:W-:-:S07]  /*2b80*/  @P0 FADD.FTZ R94, R94, R93 ;  /* 0x0000005d5e5e0221 */ /* 0x000fce0000010000 */
.L_x_7066:
[----:B------:R-:W-:Y:S05]  /*2b90*/  BSYNC B0 ;  /* 0x0000000000007941 */ /* 0x000fea0003800000 */
.L_x_7064:
        /* <DEDUP_REMOVED lines=16> */
.L_x_7068:
[----:B------:R-:W-:Y:S01]  /*2ca0*/  FFMA.FTZ R88, R14, R92, R91 ;  /* 0x0000005c0e587223 */ /* 0x000fe2000001005b */
[----:B------:R-:W-:-:S03]  /*2cb0*/  @P0 SHF.R.U64 R93, R118, 0x10, R119 ;  /* 0x00000010765d0819 */ /* 0x000fc60000001277 */
[----:B------:R-:W-:Y:S02]  /*2cc0*/  FADD.FTZ R89, R99, -R88 ;  /* 0x8000005863597221 */ /* 0x000fe40000010000 */
[----:B------:R-:W-:Y:S02]  /*2cd0*/  @P0 HADD2.F32 R93, -RZ, R93.H0_H0 ;  /* 0x2000005dff5d0230 */ /* 0x000fe40000004100 */
[----:B------:R-:W-:-:S04]  /*2ce0*/  FMUL.FTZ R94, R134, R89 ;  /* 0x00000059865e7220 */ /* 0x000fc80000410000 */
[----:B------:R-:W-:-:S07]  /*2cf0*/  @P0 FADD.FTZ R94, R94, R93 ;  /* 0x0000005d5e5e0221 */ /* 0x000fce0000010000 */
.L_x_7069:
[----:B------:R-:W-:Y:S05]  /*2d00*/  BSYNC B0 ;  /* 0x0000000000007941 */ /* 0x000fea0003800000 */
.L_x_7067:
        /* <DEDUP_REMOVED lines=15> */
.L_x_7071:
[----:B------:R-:W-:Y:S01]  /*2e00*/  FFMA.FTZ R89, R13, R92, R91 ;  /* 0x0000005c0d597223 */ /* 0x000fe2000001005b */
[----:B------:R-:W-:-:S03]  /*2e10*/  @P0 HADD2.F32 R93, -RZ, R119.H0_H0 ;  /* 0x20000077ff5d0230 */ /* 0x000fc60000004100 */
[----:B------:R-:W-:-:S04]  /*2e20*/  FADD.FTZ R89, R102, -R89 ;  /* 0x8000005966597221 */ /* 0x000fc80000010000 */
[----:B------:R-:W-:-:S04]  /*2e30*/  FMUL.FTZ R94, R134, R89 ;  /* 0x00000059865e7220 */ /* 0x000fc80000410000 */
[----:B------:R-:W-:-:S07]  /*2e40*/  @P0 FADD.FTZ R94, R94, R93 ;  /* 0x0000005d5e5e0221 */ /* 0x000fce0000010000 */
.L_x_7072:
[----:B------:R-:W-:Y:S05]  /*2e50*/  BSYNC B0 ;  /* 0x0000000000007941 */ /* 0x000fea0003800000 */
.L_x_7070:
        /* <DEDUP_REMOVED lines=16> */
.L_x_7074:
[----:B------:R-:W-:Y:S01]  /*2f60*/  FFMA.FTZ R88, R16, R92, R91 ;  /* 0x0000005c10587223 */ /* 0x000fe2000001005b */
[----:B------:R-:W-:-:S03]  /*2f70*/  @P0 SHF.R.U32.HI R93, RZ, 0x10, R119 ;  /* 0x00000010ff5d0819 */ /* 0x000fc60000011677 */
[----:B------:R-:W-:Y:S02]  /*2f80*/  FADD.FTZ R89, R101, -R88 ;  /* 0x8000005865597221 */ /* 0x000fe40000010000 */
[----:B------:R-:W-:Y:S02]  /*2f90*/  @P0 HADD2.F32 R93, -RZ, R93.H0_H0 ;  /* 0x2000005dff5d0230 */ /* 0x000fe40000004100 */
[----:B------:R-:W-:-:S04]  /*2fa0*/  FMUL.FTZ R94, R134, R89 ;  /* 0x00000059865e7220 */ /* 0x000fc80000410000 */
[----:B------:R-:W-:-:S07]  /*2fb0*/  @P0 FADD.FTZ R94, R94, R93 ;  /* 0x0000005d5e5e0221 */ /* 0x000fce0000010000 */
.L_x_7075:
[----:B------:R-:W-:Y:S05]  /*2fc0*/  BSYNC B0 ;  /* 0x0000000000007941 */ /* 0x000fea0003800000 */
.L_x_7073:
        /* <DEDUP_REMOVED lines=17> */
.L_x_7076:
        /* <DEDUP_REMOVED lines=12> */
.L_x_7078:
[----:B------:R-:W-:Y:S05]  /*31a0*/  BSYNC B0 ;  /* 0x0000000000007941 */ /* 0x000fea0003800000 */
.L_x_7077:
[----:B------:R-:W-:Y:S04]  /*31b0*/  BSSY B0, `(.L_x_7079) ;  /* 0x000000b000007945 */ /* 0x000fe80003800000 */
[----:B------:R-:W-:Y:S05]  /*31c0*/  @P2 BRA `(.L_x_7080) ;  /* 0x0000000000102947 */ /* 0x000fea0003800000 */
[----:B01----:R-:W-:Y:S01]  /*31d0*/  HFMA2.MMA R94, -RZ, RZ, 0, 0 ;  /* 0x00000000ff5e7435 */ /* 0x003fe200000001ff */
[----:B------:R-:W-:Y:S10]  /*31e0*/  @!P0 BRA `(.L_x_7081) ;  /* 0x00000000001c8947 */ /* 0x000ff40003800000 */
[----:B------:R-:W-:Y:S01]  /*31f0*/  HADD2.F32 R94, -RZ, R116.H0_H0 ;  /* 0x20000074ff5e7230 */ /* 0x000fe20000004100 */
[----:B------:R-:W-:Y:S06]  /*3200*/  BRA `(.L_x_7081) ;  /* 0x0000000000147947 */ /* 0x000fec0003800000 */
.L_x_7080:
[----:B01----:R-:W-:Y:S01]  /*3210*/  FFMA.FTZ R89, R15, R92, R91 ;  /* 0x0000005c0f597223 */ /* 0x003fe2000001005b */
[----:B------:R-:W-:-:S03]  /*3220*/  @P0 HADD2.F32 R93, -RZ, R116.H0_H0 ;  /* 0x20000074ff5d0230 */ /* 0x000fc60000004100 */
[----:B------:R-:W-:-:S04]  /*3230*/  FADD.FTZ R89, R104, -R89 ;  /* 0x8000005968597221 */ /* 0x000fc80000010000 */
[----:B------:R-:W-:-:S04]  /*3240*/  FMUL.FTZ R94, R134, R89 ;  /* 0x00000059865e7220 */ /* 0x000fc80000410000 */
[----:B------:R-:W-:-:S07]  /*3250*/  @P0 FADD.FTZ R94, R94, R93 ;  /* 0x0000005d5e5e0221 */ /* 0x000fce0000010000 */
.L_x_7081:
[----:B------:R-:W-:Y:S05]  /*3260*/  BSYNC B0 ;  /* 0x0000000000007941 */ /* 0x000fea0003800000 */
.L_x_7079:
        /* <DEDUP_REMOVED lines=16> */
.L_x_7083:
[----:B------:R-:W-:Y:S01]  /*3370*/  FFMA.FTZ R88, R18, R92, R91 ;  /* 0x0000005c12587223 */ /* 0x000fe2000001005b */
[----:B------:R-:W-:-:S03]  /*3380*/  @P0 SHF.R.U64 R93, R116, 0x10, R117 ;  /* 0x00000010745d0819 */ /* 0x000fc60000001275 */
[----:B------:R-:W-:Y:S02]  /*3390*/  FADD.FTZ R89, R103, -R88 ;  /* 0x8000005867597221 */ /* 0x000fe40000010000 */
[----:B------:R-:W-:Y:S02]  /*33a0*/  @P0 HADD2.F32 R93, -RZ, R93.H0_H0 ;  /* 0x2000005dff5d0230 */ /* 0x000fe40000004100 */
[----:B------:R-:W-:-:S04]  /*33b0*/  FMUL.FTZ R94, R134, R89 ;  /* 0x00000059865e7220 */ /* 0x000fc80000410000 */
[----:B------:R-:W-:-:S07]  /*33c0*/  @P0 FADD.FTZ R94, R94, R93 ;  /* 0x0000005d5e5e0221 */ /* 0x000fce0000010000 */
.L_x_7084:
[----:B------:R-:W-:Y:S05]  /*33d0*/  BSYNC B0 ;  /* 0x0000000000007941 */ /* 0x000fea0003800000 */
.L_x_7082:
        /* <DEDUP_REMOVED lines=15> */
.L_x_7086:
[----:B------:R-:W-:Y:S01]  /*34d0*/  FFMA.FTZ R89, R17, R92, R91 ;  /* 0x0000005c11597223 */ /* 0x000fe2000001005b */
[----:B------:R-:W-:-:S03]  /*34e0*/  @P0 HADD2.F32 R93, -RZ, R117.H0_H0 ;  /* 0x20000075ff5d0230 */ /* 0x000fc60000004100 */
[----:B------:R-:W-:-:S04]  /*34f0*/  FADD.FTZ R89, R106, -R89 ;  /* 0x800000596a597221 */ /* 0x000fc80000010000 */
[----:B------:R-:W-:-:S04]  /*3500*/  FMUL.FTZ R94, R134, R89 ;  /* 0x00000059865e7220 */ /* 0x000fc80000410000 */
[----:B------:R-:W-:-:S07]  /*3510*/  @P0 FADD.FTZ R94, R94, R93 ;  /* 0x0000005d5e5e0221 */ /* 0x000fce0000010000 */
.L_x_7087:
[----:B------:R-:W-:Y:S05]  /*3520*/  BSYNC B0 ;  /* 0x0000000000007941 */ /* 0x000fea0003800000 */
.L_x_7085:
        /* <DEDUP_REMOVED lines=16> */
.L_x_7089:
[----:B------:R-:W-:Y:S01]  /*3630*/  FFMA.FTZ R88, R20, R92, R91 ;  /* 0x0000005c14587223 */ /* 0x000fe2000001005b */
[----:B------:R-:W-:-:S03]  /*3640*/  @P0 SHF.R.U32.HI R93, RZ, 0x10, R117 ;  /* 0x00000010ff5d0819 */ /* 0x000fc60000011675 */
[----:B------:R-:W-:Y:S02]  /*3650*/  FADD.FTZ R89, R105, -R88 ;  /* 0x8000005869597221 */ /* 0x000fe40000010000 */
[----:B------:R-:W-:Y:S02]  /*3660*/  @P0 HADD2.F32 R93, -RZ, R93.H0_H0 ;  /* 0x2000005dff5d0230 */ /* 0x000fe40000004100 */
[----:B------:R-:W-:-:S04]  /*3670*/  FMUL.FTZ R94, R134, R89 ;  /* 0x00000059865e7220 */ /* 0x000fc80000410000 */
[----:B------:R-:W-:-:S07]  /*3680*/  @P0 FADD.FTZ R94, R94, R93 ;  /* 0x0000005d5e5e0221 */ /* 0x000fce0000010000 */
.L_x_7090:
[----:B------:R-:W-:Y:S05]  /*3690*/  BSYNC B0 ;  /* 0x0000000000007941 */ /* 0x000fea0003800000 */
.L_x_7088:
        /* <DEDUP_REMOVED lines=17> */
.L_x_7091:
        /* <DEDUP_REMOVED lines=12> */
.L_x_7093:
[----:B------:R-:W-:Y:S05]  /*3870*/  BSYNC B0 ;  /* 0x0000000000007941 */ /* 0x000fea0003800000 */
.L_x_7092:
[----:B------:R-:W-:Y:S04]  /*3880*/  BSSY B0, `(.L_x_7094) ;  /* 0x000000b000007945 */ /* 0x000fe80003800000 */
[----:B------:R-:W-:Y:S05]  /*3890*/  @P2 BRA `(.L_x_7095) ;  /* 0x0000000000102947 */ /* 0x000fea0003800000 */
[----:B01----:R-:W-:Y:S01]  /*38a0*/  HFMA2.MMA R94, -RZ, RZ, 0, 0 ;  /* 0x00000000ff5e7435 */ /* 0x003fe200000001ff */
[----:B------:R-:W-:Y:S10]  /*38b0*/  @!P0 BRA `(.L_x_7096) ;  /* 0x00000000001c8947 */ /* 0x000ff40003800000 */
[----:B------:R-:W-:Y:S01]  /*38c0*/  HADD2.F32 R94, -RZ, R114.H0_H0 ;  /* 0x20000072ff5e7230 */ /* 0x000fe20000004100 */
[----:B------:R-:W-:Y:S06]  /*38d0*/  BRA `(.L_x_7096) ;  /* 0x0000000000147947 */ /* 0x000fec0003800000 */
.L_x_7095:
[----:B01----:R-:W-:Y:S01]  /*38e0*/  FFMA.FTZ R89, R19, R92, R91 ;  /* 0x0000005c13597223 */ /* 0x003fe2000001005b */
[----:B------:R-:W-:-:S03]  /*38f0*/  @P0 HADD2.F32 R93, -RZ, R114.H0_H0 ;  /* 0x20000072ff5d0230 */ /* 0x000fc60000004100 */
[----:B------:R-:W-:-:S04]  /*3900*/  FADD.FTZ R89, R108, -R89 ;  /* 0x800000596c597221 */ /* 0x000fc80000010000 */
[----:B------:R-:W-:-:S04]  /*3910*/  FMUL.FTZ R94, R134, R89 ;  /* 0x00000059865e7220 */ /* 0x000fc80000410000 */
[----:B------:R-:W-:-:S07]  /*3920*/  @P0 FADD.FTZ R94, R94, R93 ;  /* 0x0000005d5e5e0221 */ /* 0x000fce0000010000 */
.L_x_7096:
[----:B------:R-:W-:Y:S05]  /*3930*/  BSYNC B0 ;  /* 0x0000000000007941 */ /* 0x000fea0003800000 */
.L_x_7094:
        /* <DEDUP_REMOVED lines=16> */
.L_x_7098:
[----:B------:R-:W-:Y:S01]  /*3a40*/  FFMA.FTZ R88, R22, R92, R91 ;  /* 0x0000005c16587223 */ /* 0x000fe2000001005b */
[----:B------:R-:W-:-:S03]  /*3a50*/  @P0 SHF.R.U64 R93, R114, 0x10, R115 ;  /* 0x00000010725d0819 */ /* 0x000fc60000001273 */
[----:B------:R-:W-:Y:S02]  /*3a60*/  FADD.FTZ R89, R107, -R88 ;  /* 0x800000586b597221 */ /* 0x000fe40000010000 */
[----:B------:R-:W-:Y:S02]  /*3a70*/  @P0 HADD2.F32 R93, -RZ, R93.H0_H0 ;  /* 0x2000005dff5d0230 */ /* 0x000fe40000004100 */
[----:B------:R-:W-:-:S04]  /*3a80*/  FMUL.FTZ R94, R134, R89 ;  /* 0x00000059865e7220 */ /* 0x000fc80000410000 */
[----:B------:R-:W-:-:S07]  /*3a90*/  @P0 FADD.FTZ R94, R94, R93 ;  /* 0x0000005d5e5e0221 */ /* 0x000fce0000010000 */
.L_x_7099:
[----:B------:R-:W-:Y:S05]  /*3aa0*/  BSYNC B0 ;  /* 0x0000000000007941 */ /* 0x000fea0003800000 */
.L_x_7097:
        /* <DEDUP_REMOVED lines=15> */
.L_x_7101:
[----:B------:R-:W-:Y:S01]  /*3ba0*/  FFMA.FTZ R89, R21, R92, R91 ;  /* 0x0000005c15597223 */ /* 0x000fe2000001005b */
[----:B------:R-:W-:-:S03]  /*3bb0*/  @P0 HADD2.F32 R93, -RZ, R115.H0_H0 ;  /* 0x20000073ff5d0230 */ /* 0x000fc60000004100 */
[----:B------:R-:W-:-:S04]  /*3bc0*/  FADD.FTZ R89, R110, -R89 ;  /* 0x800000596e597221 */ /* 0x000fc80000010000 */
[----:B------:R-:W-:-:S04]  /*3bd0*/  FMUL.FTZ R94, R134, R89 ;  /* 0x00000059865e7220 */ /* 0x000fc80000410000 */
[----:B------:R-:W-:-:S07]  /*3be0*/  @P0 FADD.FTZ R94, R94, R93 ;  /* 0x0000005d5e5e0221 */ /* 0x000fce0000010000 */
.L_x_7102:
[----:B------:R-:W-:Y:S05]  /*3bf0*/  BSYNC B0 ;  /* 0x0000000000007941 */ /* 0x000fea0003800000 */
.L_x_7100:
        /* <DEDUP_REMOVED lines=16> */
.L_x_7104:
[----:B------:R-:W-:Y:S01]  /*3d00*/  FFMA.FTZ R92, R112, R92, R91 ;  /* 0x0000005c705c7223 */ /* 0x000fe2000001005b */
[----:B------:R-:W-:-:S03]  /*3d10*/  @P0 SHF.R.U32.HI R88, RZ, 0x10, R115 ;  /* 0x00000010ff580819 */ /* 0x000fc60000011673 */
[----:B------:R-:W-:Y:S02]  /*3d20*/  FADD.FTZ R89, R109, -R92 ;  /* 0x8000005c6d597221 */ /* 0x000fe40000010000 */
[----:B------:R-:W-:Y:S02]  /*3d30*/  @P0 HADD2.F32 R91, -RZ, R88.H0_H0 ;  /* 0x20000058ff5b0230 */ /* 0x000fe40000004100 */
[----:B------:R-:W-:-:S04]  /*3d40*/  FMUL.FTZ R134, R134, R89 ;  /* 0x0000005986867220 */ /* 0x000fc80000410000 */
[----:B------:R-:W-:-:S07]  /*3d50*/  @P0 FADD.FTZ R134, R134, R91 ;  /* 0x0000005b86860221 */ /* 0x000fce0000010000 */
.L_x_7105:
[----:B------:R-:W-:Y:S05]  /*3d60*/  BSYNC B0 ;  /* 0x0000000000007941 */ /* 0x000fea0003800000 */
.L_x_7103:
        /* <DEDUP_REMOVED lines=18> */
.L_x_7106:
        /* <DEDUP_REMOVED lines=12> */
.L_x_7108:
[----:B------:R-:W-:Y:S05]  /*3f50*/  BSYNC B0 ;  /* 0x0000000000007941 */ /* 0x000fea0003800000 */
.L_x_7107:
[----:B------:R-:W-:Y:S02]  /*3f60*/  IADD3 R133, R133, UR12, RZ ;  /* 0x0000000c85857c10 */ /* 0x000fe4000fffe0ff */
[----:B------:R-:W-:Y:S02]  /*3f70*/  SEL R153, RZ, 0x1, P4 ;  /* 0x00000001ff997807 */ /* 0x000fe40002000000 */
[----:B------:R-:W-:-:S13]  /*3f80*/  ISETP.GE.AND P0, PT, R133, UR13, PT ;  /* 0x0000000d85007c0c */ /* 0x000fda000bf06270 */
[----:B------:R-:W-:Y:S05]  /*3f90*/  @!P0 BRA `(.L_x_7109) ;  /* 0xffffffc4001c8947 */ /* 0x000fea000383ffff */
.L_x_7029:
        /* <DEDUP_REMOVED lines=21> */
.L_x_7033:
[----:B------:R-:W-:Y:S01]  /*40f0*/  HFMA2.MMA R144, -RZ, RZ, 0, 9.5367431640625e-07 ;  /* 0x00000010ff907435 */ /* 0x000fe200000001ff */
[----:B------:R-:W-:Y:S02]  /*4100*/  MOV R145, R154 ;  /* 0x0000009a00917202 */ /* 0x000fe40000000f00 */
[----:B-1----:R-:W-:Y:S02]  /*4110*/  MOV R147, 0x1f ;  /* 0x0000001f00937802 */ /* 0x002fe40000000f00 */
[----:B------:R-:W-:-:S07]  /*4120*/  MOV R142, 0xffffffff ;  /* 0xffffffff008e7802 */ /* 0x000fce0000000f00 */
[----:B-----5:R-:W-:Y:S05]  /*4130*/  WARPSYNC.COLLECTIVE R142, `(.L_x_7110) ;  /* 0x000000008e087348 */ /* 0x020fea0003c00000 */
[----:B------:R0:W1:Y:S02]  /*4140*/  SHFL.DOWN P1, R143, R145, R144, R147 ;  /* 0x08000090918f7389 */ /* 0x0000640000020093 */
[----:B01---5:R-:W-:Y:S01]  /*4150*/  ENDCOLLECTIVE ;  /* 0x000000000000791b */ /* 0x023fe20003800000 */
.L_x_7110:
[----:B------:R-:W-:Y:S02]  /*4160*/  MOV R145, R155 ;  /* 0x0000009b00917202 */ /* 0x000fe40000000f00 */
[----:B------:R-:W-:-:S07]  /*4170*/  MOV R91, R143 ;  /* 0x0000008f005b7202 */ /* 0x000fce0000000f00 */
[----:B------:R-:W-:Y:S05]  /*4180*/  WARPSYNC.COLLECTIVE R142, `(.L_x_7111) ;  /* 0x000000008e087348 */ /* 0x000fea0003c00000 */
[----:B------:R0:W1:Y:S02]  /*4190*/  SHFL.DOWN P1, R143, R145, R144, R147 ;  /* 0x08000090918f7389 */ /* 0x0000640000020093 */
[----:B01----:R-:W-:Y:S01]  /*41a0*/  ENDCOLLECTIVE ;  /* 0x000000000000791b */ /* 0x003fe20003800000 */
.L_x_7111:
[----:B------:R-:W-:Y:S01]  /*41b0*/  FADD.FTZ R91, R91, R154 ;  /* 0x0000009a5b5b7221 */ /* 0x000fe20000010000 */
[----:B------:R-:W-:-:S04]  /*41c0*/  HFMA2.MMA R144, -RZ, RZ, 0, 4.76837158203125e-07 ;  /* 0x00000008ff907435 */ /* 0x000fc800000001ff */
[----:B------:R-:W-:Y:S02]  /*41d0*/  MOV R145, R91 ;  /* 0x0000005b00917202 */ /* 0x000fe40000000f00 */
[----:B------:R-:W-:-:S07]  /*41e0*/  MOV R90, R143 ;  /* 0x0000008f005a7202 */ /* 0x000fce0000000f00 */
[----:B------:R-:W-:Y:S05]  /*41f0*/  WARPSYNC.COLLECTIVE R142, `(.L_x_7112) ;  /* 0x000000008e087348 */ /* 0x000fea0003c00000 */
[----:B------:R0:W1:Y:S02]  /*4200*/  SHFL.DOWN P1, R143, R145, R144, R147 ;  /* 0x08000090918f7389 */ /* 0x0000640000020093 */
[----:B01----:R-:W-:Y:S01]  /*4210*/  ENDCOLLECTIVE ;  /* 0x000000000000791b */ /* 0x003fe20003800000 */
.L_x_7112:
[----:B------:R-:W-:-:S05]  /*4220*/  FADD.FTZ R90, R90, R155 ;  /* 0x0000009b5a5a7221 */ /* 0x000fca0000010000 */
[----:B------:R-:W-:Y:S02]  /*4230*/  MOV R145, R90 ;  /* 0x0000005a00917202 */ /* 0x000fe40000000f00 */
[----:B------:R-:W-:-:S07]  /*4240*/  MOV R92, R143 ;  /* 0x0000008f005c7202 */ /* 0x000fce0000000f00 */
[----:B------:R-:W-:Y:S05]  /*4250*/  WARPSYNC.COLLECTIVE R142, `(.L_x_7113) ;  /* 0x000000008e087348 */ /* 0x000fea0003c00000 */
[----:B------:R0:W1:Y:S02]  /*4260*/  SHFL.DOWN P1, R143, R145, R144, R147 ;  /* 0x08000090918f7389 */ /* 0x0000640000020093 */
[----:B01----:R-:W-:Y:S01]  /*4270*/  ENDCOLLECTIVE ;  /* 0x000000000000791b */ /* 0x003fe20003800000 */
.L_x_7113:
[----:B------:R-:W-:Y:S01]  /*4280*/  FADD.FTZ R92, R91, R92 ;  /* 0x0000005c5b5c7221 */ /* 0x000fe20000010000 */
[----:B------:R-:W-:-:S04]  /*4290*/  HFMA2.MMA R144, -RZ, RZ, 0, 2.384185791015625e-07 ;  /* 0x00000004ff907435 */ /* 0x000fc800000001ff */
[----:B------:R-:W-:Y:S02]  /*42a0*/  MOV R145, R92 ;  /* 0x0000005c00917202 */ /* 0x000fe40000000f00 */
[----:B------:R-:W-:-:S07]  /*42b0*/  MOV R93, R143 ;  /* 0x0000008f005d7202 */ /* 0x000fce0000000f00 */
[----:B------:R-:W-:Y:S05]  /*42c0*/  WARPSYNC.COLLECTIVE R142, `(.L_x_7114) ;  /* 0x000000008e087348 */ /* 0x000fea0003c00000 */
[----:B------:R0:W1:Y:S02]  /*42d0*/  SHFL.DOWN P1, R143, R145, R144, R147 ;  /* 0x08000090918f7389 */ /* 0x0000640000020093 */
[----:B01----:R-:W-:Y:S01]  /*42e0*/  ENDCOLLECTIVE ;  /* 0x000000000000791b */ /* 0x003fe20003800000 */
.L_x_7114:
[----:B------:R-:W-:-:S05]  /*42f0*/  FADD.FTZ R93, R90, R93 ;  /* 0x0000005d5a5d7221 */ /* 0x000fca0000010000 */
[----:B------:R-:W-:Y:S02]  /*4300*/  MOV R145, R93 ;  /* 0x0000005d00917202 */ /* 0x000fe40000000f00 */
[----:B------:R-:W-:-:S07]  /*4310*/  MOV R95, R143 ;  /* 0x0000008f005f7202 */ /* 0x000fce0000000f00 */
[----:B------:R-:W-:Y:S05]  /*4320*/  WARPSYNC.COLLECTIVE R142, `(.L_x_7115) ;  /* 0x000000008e087348 */ /* 0x000fea0003c00000 */
[----:B------:R0:W1:Y:S02]  /*4330*/  SHFL.DOWN P1, R143, R145, R144, R147 ;  /* 0x08000090918f7389 */ /* 0x0000640000020093 */
[----:B01----:R-:W-:Y:S01]  /*4340*/  ENDCOLLECTIVE ;  /* 0x000000000000791b */ /* 0x003fe20003800000 */
.L_x_7115:
[----:B------:R-:W-:Y:S01]  /*4350*/  FADD.FTZ R95, R92, R95 ;  /* 0x0000005f5c5f7221 */ /* 0x000fe20000010000 */
[----:B------:R-:W-:-:S04]  /*4360*/  HFMA2.MMA R144, -RZ, RZ, 0, 1.1920928955078125e-07 ;  /* 0x00000002ff907435 */ /* 0x000fc800000001ff */
[----:B------:R-:W-:Y:S02]  /*4370*/  MOV R145, R95 ;  /* 0x0000005f00917202 */ /* 0x000fe40000000f00 */
[----:B------:R-:W-:-:S07]  /*4380*/  MOV R94, R143 ;  /* 0x0000008f005e7202 */ /* 0x000fce0000000f00 */
[----:B------:R-:W-:Y:S05]  /*4390*/  WARPSYNC.COLLECTIVE R142, `(.L_x_7116) ;  /* 0x000000008e087348 */ /* 0x000fea0003c00000 */
[----:B------:R0:W1:Y:S02]  /*43a0*/  SHFL.DOWN P1, R143, R145, R144, R147 ;  /* 0x08000090918f7389 */ /* 0x0000640000020093 */
[----:B01----:R-:W-:Y:S01]  /*43b0*/  ENDCOLLECTIVE ;  /* 0x000000000000791b */ /* 0x003fe20003800000 */
.L_x_7116:
[----:B------:R-:W-:-:S05]  /*43c0*/  FADD.FTZ R94, R93, R94 ;  /* 0x0000005e5d5e7221 */ /* 0x000fca0000010000 */
[----:B------:R-:W-:Y:S02]  /*43d0*/  MOV R145, R94 ;  /* 0x0000005e00917202 */ /* 0x000fe40000000f00 */
[----:B------:R-:W-:-:S07]  /*43e0*/  MOV R126, R143 ;  /* 0x0000008f007e7202 */ /* 0x000fce0000000f00 */
[----:B------:R-:W-:Y:S05]  /*43f0*/  WARPSYNC.COLLECTIVE R142, `(.L_x_7117) ;  /* 0x000000008e087348 */ /* 0x000fea0003c00000 */
[----:B------:R0:W1:Y:S02]  /*4400*/  SHFL.DOWN P1, R143, R145, R144, R147 ;  /* 0x08000090918f7389 */ /* 0x0000640000020093 */
[----:B01----:R-:W-:Y:S01]  /*4410*/  ENDCOLLECTIVE ;  /* 0x000000000000791b */ /* 0x003fe20003800000 */
.L_x_7117:
[----:B------:R-:W-:Y:S01]  /*4420*/  FADD.FTZ R126, R95, R126 ;  /* 0x0000007e5f7e7221 */ /* 0x000fe20000010000 */
[----:B------:R-:W-:-:S04]  /*4430*/  HFMA2.MMA R144, -RZ, RZ, 0, 5.9604644775390625e-08 ;  /* 0x00000001ff907435 */ /* 0x000fc800000001ff */
[----:B------:R-:W-:Y:S02]  /*4440*/  MOV R145, R126 ;  /* 0x0000007e00917202 */ /* 0x000fe40000000f00 */
[----:B------:R-:W-:-:S07]  /*4450*/  MOV R127, R143 ;  /* 0x0000008f007f7202 */ /* 0x000fce0000000f00 */
[----:B------:R-:W-:Y:S05]  /*4460*/  WARPSYNC.COLLECTIVE R142, `(.L_x_7118) ;  /* 0x000000008e087348 */ /* 0x000fea0003c00000 */
[----:B------:R0:W1:Y:S02]  /*4470*/  SHFL.DOWN P1, R143, R145, R144, R147 ;  /* 0x08000090918f7389 */ /* 0x0000640000020093 */
[----:B01----:R-:W-:Y:S01]  /*4480*/  ENDCOLLECTIVE ;  /* 0x000000000000791b */ /* 0x003fe20003800000 */
.L_x_7118:
[----:B------:R-:W-:-:S05]  /*4490*/  FADD.FTZ R127, R94, R127 ;  /* 0x0000007f5e7f7221 */ /* 0x000fca0000010000 */
[----:B------:R-:W-:Y:S02]  /*44a0*/  MOV R145, R127 ;  /* 0x0000007f00917202 */ /* 0x000fe40000000f00 */
[----:B------:R-:W-:-:S07]  /*44b0*/  MOV R91, R143 ;  /* 0x0000008f005b7202 */ /* 0x000fce0000000f00 */
[----:B------:R-:W-:Y:S05]  /*44c0*/  WARPSYNC.COLLECTIVE R142, `(.L_x_7119) ;  /* 0x000000008e087348 */ /* 0x000fea0003c00000 */
[----:B------:R0:W1:Y:S02]  /*44d0*/  SHFL.DOWN P1, R143, R145, R144, R147 ;  /* 0x08000090918f7389 */ /* 0x0000640000020093 */
[----:B01----:R-:W-:Y:S01]  /*44e0*/  ENDCOLLECTIVE ;  /* 0x000000000000791b */ /* 0x003fe20003800000 */
.L_x_7119:
[----:B------:R-:W-:Y:S01]  /*44f0*/  MOV R90, R143 ;  /* 0x0000008f005a7202 */ /* 0x000fe20000000f00 */
[----:B------:R-:W-:Y:S06]  /*4500*/  BRA `(.L_x_7120) ;  /* 0xffffffd400787947 */ /* 0x000fec000383ffff */
.L_x_7121:
        /* <DEDUP_REMOVED lines=15> */
.L_x_11931:


//--------------------- .text._ZN10layer_norm13ln_bwd_kernelINS_13Kernel_traitsIf6__halfS2_S2_fjLj2560ELj1ELj1ELj4ELj8ENS_18Kernel_traits_baseILj2560EfS2_S2_S2_fjLj128EEEEELb1ELb1ELb0ELb0EEEvNS_9BwdParamsE --------------------------
	.section	.text._ZN10layer_norm13ln_bwd_kernelINS_13Kernel_traitsIf6__halfS2_S2_fjLj2560ELj1ELj1ELj4ELj8ENS_18Kernel_traits_baseILj2560EfS2_S2_S2_fjLj128EEEEELb1ELb1ELb0ELb0EEEvNS_9BwdParamsE,"ax",@progbits
	.align	128
        .global         _ZN10layer_norm13ln_bwd_kernelINS_13Kernel_traitsIf6__halfS2_S2_fjLj2560ELj1ELj1ELj4ELj8ENS_18Kernel_traits_baseILj2560EfS2_S2_S2_fjLj128EEEEELb1ELb1ELb0ELb0EEEvNS_9BwdParamsE
        .type           _ZN10layer_norm13ln_bwd_kernelINS_13Kernel_traitsIf6__halfS2_S2_fjLj2560ELj1ELj1ELj4ELj8ENS_18Kernel_traits_baseILj2560EfS2_S2_S2_fjLj128EEEEELb1ELb1ELb0ELb0EEEvNS_9BwdParamsE,@function
        .size           _ZN10layer_norm13ln_bwd_kernelINS_13Kernel_traitsIf6__halfS2_S2_fjLj2560ELj1ELj1ELj4ELj8ENS_18Kernel_traits_baseILj2560EfS2_S2_S2_fjLj128EEEEELb1ELb1ELb0ELb0EEEvNS_9BwdParamsE,(.L_x_11932 - _ZN10layer_norm13ln_bwd_kernelINS_13Kernel_traitsIf6__halfS2_S2_fjLj2560ELj1ELj1ELj4ELj8ENS_18Kernel_traits_baseILj2560EfS2_S2_S2_fjLj128EEEEELb1ELb1ELb0ELb0EEEvNS_9BwdParamsE)
        .other          _ZN10layer_norm13ln_bwd_kernelINS_13Kernel_traitsIf6__halfS2_S2_fjLj2560ELj1ELj1ELj4ELj8ENS_18Kernel_traits_baseILj2560EfS2_S2_S2_fjLj128EEEEELb1ELb1ELb0ELb0EEEvNS_9BwdParamsE,@"STO_CUDA_ENTRY STV_DEFAULT"
_ZN10layer_norm13ln_bwd_kernelINS_13Kernel_traitsIf6__halfS2_S2_fjLj2560ELj1ELj1ELj4ELj8ENS_18Kernel_traits_baseILj2560EfS2_S2_S2_fjLj128EEEEELb1ELb1ELb0ELb0EEEvNS_9BwdParamsE:
.text._ZN10layer_norm13ln_bwd_kernelINS_13Kernel_traitsIf6__halfS2_S2_fjLj2560ELj1ELj1ELj4ELj8ENS_18Kernel_traits_baseILj2560EfS2_S2_S2_fjLj128EEEEELb1ELb1ELb0ELb0EEEvNS_9BwdParamsE:
        /* <DEDUP_REMOVED lines=101> */
.L_x_7149:
        /* <DEDUP_REMOVED lines=18> */
[----:B-1----:R-:W-:Y:S02]  /*0770*/  CS2R R108, SRZ ;  /* 0x00000000006c7805 */ /* 0x002fe4000001ff00 */
[----:B------:R-:W-:Y:S01]  /*0780*/  MOV R107, R163 ;  /* 0x000000a3006b7202 */ /* 0x000fe20000000f00 */
[----:B------:R-:W-:Y:S06]  /*0790*/  @!P5 BRA `(.L_x_7124) ;  /* 0x0000000000ecd947 */ /* 0x000fec0003800000 */
[----:B------:R-:W1:Y:S01]  /*07a0*/  LDC.64 R108, c[0x0][0x2b8] ;  /* 0x0000ae00ff6c7b82 */ /* 0x000e620000000a00 */
[----:B------:R-:W-:-:S04]  /*07b0*/  LEA R164, P0, R163, UR12, 0x2 ;  /* 0x0000000ca3a47c11 */ /* 0x000fc8000f8010ff */
[C---:B------:R-:W-:Y:S02]  /*07c0*/  LEA.HI.X R165, R163.reuse, UR13, RZ, 0x2, P0 ;  /* 0x0000000da3a57c11 */ /* 0x040fe400080f14ff */
[----:B------:R-:W-:-:S03]  /*07d0*/  LEA R166, P0, R163, UR10, 0x3 ;  /* 0x0000000aa3a67c11 */ /* 0x000fc6000f8018ff */
[----:B------:R2:W5:Y:S01]  /*07e0*/  LDG.E R164, desc[UR4][R164.64] ;  /* 0x00000004a4a47981 */ /* 0x000562000c1e1900 */
[----:B------:R-:W-:Y:S02]  /*07f0*/  LEA.HI.X R167, R163, UR11, RZ, 0x3, P0 ;  /* 0x0000000ba3a77c11 */ /* 0x000fe400080f1cff */
[----:B------:R-:W-:-:S04]  /*0800*/  ISETP.NE.U32.AND P0, PT, RZ, UR8, PT ;  /* 0x00000008ff007c0c */ /* 0x000fc8000bf05070 */
[----:B------:R-:W3:Y:S01]  /*0810*/  LDG.E.64 R166, desc[UR4][R166.64] ;  /* 0x00000004a6a67981 */ /* 0x000ee2000c1e1b00 */
[----:B------:R-:W-:Y:S01]  /*0820*/  ISETP.NE.AND.EX P0, PT, RZ, UR9, PT, P0 ;  /* 0x00000009ff007c0c */ /* 0x000fe2000bf05300 */
[----:B-1----:R-:W-:-:S06]  /*0830*/  IMAD.WIDE.U32 R108, R163, 0x8, R108 ;  /* 0x00000008a36c7825 */ /* 0x002fcc00078e006c */
[----:B------:R-:W4:Y:S06]  /*0840*/  LDG.E.64 R108, desc[UR4][R108.64] ;  /* 0x000000046c6c7981 */ /* 0x000f2c000c1e1b00 */
[----:B------:R-:W-:-:S04]  /*0850*/  @P0 LEA R110, P6, R163, UR8, 0x3 ;  /* 0x00000008a36e0c11 */ /* 0x000fc8000f8c18ff */
[----:B------:R-:W-:-:S05]  /*0860*/  @P0 LEA.HI.X R111, R163, UR9, RZ, 0x3, P6 ;  /* 0x00000009a36f0c11 */ /* 0x000fca000b0f1cff */
[----:B------:R1:W5:Y:S01]  /*0870*/  @P0 LDG.E.64 R120, desc[UR4][R110.64] ;  /* 0x000000046e780981 */ /* 0x000362000c1e1b00 */
[----:B0-----:R-:W-:-:S04]  /*0880*/  ISETP.NE.AND P0, PT, R178, RZ, PT ;  /* 0x000000ffb200720c */ /* 0x001fc80003f05270 */
[----:B-----5:R-:W-:Y:S02]  /*0890*/  FSEL R168, R106, RZ, !P0 ;  /* 0x000000ff6aa87208 */ /* 0x020fe40004000000 */
[--C-:B---3--:R-:W-:Y:S02]  /*08a0*/  SHF.R.U64 R172, R166, 0x10, R167.reuse ;  /* 0x00000010a6ac7819 */ /* 0x108fe400000012a7 */
[----:B------:R-:W-:Y:S01]  /*08b0*/  SHF.R.U32.HI R170, RZ, 0x10, R167 ;  /* 0x00000010ffaa7819 */ /* 0x000fe200000116a7 */
[----:B------:R-:W-:Y:S02]  /*08c0*/  HADD2.F32 R169, -RZ, R166.H0_H0 ;  /* 0x200000a6ffa97230 */ /* 0x000fe40000004100 */
[----:B------:R-:W-:Y:S02]  /*08d0*/  HADD2.F32 R173, -RZ, R167.H0_H0 ;  /* 0x200000a7ffad7230 */ /* 0x000fe40000004100 */
[----:B--2---:R-:W-:Y:S02]  /*08e0*/  HADD2.F32 R165, -RZ, R172.H0_H0 ;  /* 0x200000acffa57230 */ /* 0x004fe40000004100 */
[----:B-1----:R-:W-:Y:S01]  /*08f0*/  HADD2.F32 R111, -RZ, R170.H0_H0 ;  /* 0x200000aaff6f7230 */ /* 0x002fe20000004100 */
[----:B----4-:R-:W-:-:S02]  /*0900*/  MOV R3, R108 ;  /* 0x0000006c00037202 */ /* 0x010fc40000000f00 */
[--C-:B------:R-:W-:Y:S02]  /*0910*/  SHF.R.U64 R167, R108, 0x10, R109.reuse ;  /* 0x000000106ca77819 */ /* 0x100fe4000000126d */
[----:B------:R-:W-:Y:S02]  /*0920*/  MOV R107, R109 ;  /* 0x0000006d006b7202 */ /* 0x000fe40000000f00 */
[----:B------:R-:W-:Y:S01]  /*0930*/  SHF.R.U32.HI R174, RZ, 0x10, R109 ;  /* 0x00000010ffae7819 */ /* 0x000fe2000001166d */
[----:B------:R-:W-:Y:S02]  /*0940*/  HADD2.F32 R109, -RZ, R3.H0_H0 ;  /* 0x20000003ff6d7230 */ /* 0x000fe40000004100 */
[C---:B------:R-:W-:Y:S01]  /*0950*/  FADD.FTZ R108, -R168.reuse, R169 ;  /* 0x000000a9a86c7221 */ /* 0x040fe20000010100 */
[C---:B------:R-:W-:Y:S01]  /*0960*/  FADD.FTZ R170, -R168.reuse, R173 ;  /* 0x000000ada8aa7221 */ /* 0x040fe20000010100 */
[C---:B------:R-:W-:Y:S01]  /*0970*/  FADD.FTZ R166, -R168.reuse, R165 ;  /* 0x000000a5a8a67221 */ /* 0x040fe20000010100 */
[----:B------:R-:W-:Y:S01]  /*0980*/  FADD.FTZ R172, -R168, R111 ;  /* 0x0000006fa8ac7221 */ /* 0x000fe20000010100 */
[----:B------:R-:W-:-:S02]  /*0990*/  HADD2.F32 R110, -RZ, R167.H0_H0 ;  /* 0x200000a7ff6e7230 */ /* 0x000fc40000004100 */
[-C--:B------:R-:W-:Y:S01]  /*09a0*/  FMUL.FTZ R168, R100, R109.reuse ;  /* 0x0000006d64a87220 */ /* 0x080fe20000410000 */
[C---:B------:R-:W-:Y:S01]  /*09b0*/  FMUL.FTZ R3, R171.reuse, R108 ;  /* 0x0000006cab037220 */ /* 0x040fe20000410000 */
[----:B------:R-:W-:Y:S02]  /*09c0*/  HADD2.F32 R111, -RZ, R107.H0_H0 ;  /* 0x2000006bff6f7230 */ /* 0x000fe40000004100 */
[----:B------:R-:W-:Y:S01]  /*09d0*/  FMUL.FTZ R166, R171, R166 ;  /* 0x000000a6aba67220 */ /* 0x000fe20000410000 */
[----:B------:R-:W-:Y:S01]  /*09e0*/  FMUL.FTZ R165, R101, R110 ;  /* 0x0000006e65a57220 */ /* 0x000fe20000410000 */
[----:B------:R-:W-:Y:S01]  /*09f0*/  FADD.FTZ R108, RZ, R168 ;  /* 0x000000a8ff6c7221 */ /* 0x000fe20000010000 */
[C---:B------:R-:W-:Y:S01]  /*0a00*/  FFMA.FTZ R107, R3.reuse, R168, RZ ;  /* 0x000000a8036b7223 */ /* 0x040fe200000100ff */
[----:B------:R-:W-:Y:S01]  /*0a10*/  FADD.FTZ R40, R40, R109 ;  /* 0x0000006d28287221 */ /* 0x000fe20000010000 */
[----:B------:R-:W-:Y:S01]  /*0a20*/  FFMA.FTZ R60, R3, R109, R60 ;  /* 0x0000006d033c7223 */ /* 0x000fe2000001003c */
[----:B------:R-:W-:-:S02]  /*0a30*/  HADD2.F32 R174, -RZ, R174.H0_H0 ;  /* 0x200000aeffae7230 */ /* 0x000fc40000004100 */
        /* <DEDUP_REMOVED lines=17> */
.L_x_7124:
[----:B------:R-:W-:Y:S05]  /*0b50*/  BSYNC B0 ;  /* 0x0000000000007941 */ /* 0x000fea0003800000 */
.L_x_7123:
        /* <DEDUP_REMOVED lines=25> */
[--C-:B------:R-:W-:Y:S01]  /*0cf0*/  SHF.R.U64 R155, R110, 0x10, R111.reuse ;  /* 0x000000106e9b7819 */ /* 0x100fe2000000126f */
[----:B------:R-:W-:Y:S01]  /*0d00*/  HADD2.F32 R110, -RZ, R175.H0_H0 ;  /* 0x200000afff6e7230 */ /* 0x000fe20000004100 */
[----:B------:R-:W-:Y:S02]  /*0d10*/  MOV R154, R111 ;  /* 0x0000006f009a7202 */ /* 0x000fe40000000f00 */
[----:B------:R-:W-:Y:S01]  /*0d20*/  SHF.R.U32.HI R182, RZ, 0x10, R111 ;  /* 0x00000010ffb67819 */ /* 0x000fe2000001166f */
[----:B------:R-:W-:Y:S02]  /*0d30*/  HADD2.F32 R111, -RZ, R158.H0_H0 ;  /* 0x2000009eff6f7230 */ /* 0x000fe40000004100 */
[----:B-1----:R-:W-:-:S02]  /*0d40*/  HADD2.F32 R152, -RZ, R174.H0_H0 ;  /* 0x200000aeff987230 */ /* 0x002fc40000004100 */
[C---:B------:R-:W-:Y:S01]  /*0d50*/  FADD.FTZ R174, -R179.reuse, R173 ;  /* 0x000000adb3ae7221 */ /* 0x040fe20000010100 */
[----:B------:R-:W-:Y:S01]  /*0d60*/  FADD.FTZ R110, -R179, R110 ;  /* 0x0000006eb36e7221 */ /* 0x000fe20000010100 */
[----:B------:R-:W-:Y:S02]  /*0d70*/  HADD2.F32 R173, -RZ, R154.H0_H0 ;  /* 0x2000009affad7230 */ /* 0x000fe40000004100 */
[----:B------:R-:W-:Y:S01]  /*0d80*/  FMUL.FTZ R154, R92, R111 ;  /* 0x0000006f5c9a7220 */ /* 0x000fe20000410000 */
[----:B------:R-:W-:Y:S02]  /*0d90*/  HADD2.F32 R156, -RZ, R155.H0_H0 ;  /* 0x2000009bff9c7230 */ /* 0x000fe40000004100 */
[----:B------:R-:W-:Y:S01]  /*0da0*/  FMUL.FTZ R153, R171, R160 ;  /* 0x000000a0ab997220 */ /* 0x000fe20000410000 */
        /* <DEDUP_REMOVED lines=24> */
.L_x_7126:
[----:B------:R-:W-:Y:S05]  /*0f30*/  BSYNC B0 ;  /* 0x0000000000007941 */ /* 0x000fea0003800000 */
.L_x_7125:
        /* <DEDUP_REMOVED lines=23> */
[----:B------:R-:W-:-:S02]  /*10b0*/  HADD2.F32 R129, -RZ, R175.H0_H0 ;  /* 0x200000afff817230 */ /* 0x000fc40000004100 */
[----:B-1----:R-:W-:Y:S02]  /*10c0*/  HADD2.F32 R111, -RZ, R174.H0_H0 ;  /* 0x200000aeff6f7230 */ /* 0x002fe40000004100 */
[C---:B------:R-:W-:Y:S01]  /*10d0*/  FADD.FTZ R136, -R180.reuse, R136 ;  /* 0x00000088b4887221 */ /* 0x040fe20000010100 */
[----:B---3--:R-:W-:Y:S01]  /*10e0*/  MOV R134, R132 ;  /* 0x0000008400867202 */ /* 0x008fe20000000f00 */
[C---:B------:R-:W-:Y:S01]  /*10f0*/  FADD.FTZ R174, -R180.reuse, R173 ;  /* 0x000000adb4ae7221 */ /* 0x040fe20000010100 */
[C---:B------:R-:W-:Y:S01]  /*1100*/  FADD.FTZ R110, -R180.reuse, R129 ;  /* 0x00000081b46e7221 */ /* 0x040fe20000010100 */
[----:B------:R-:W-:Y:S01]  /*1110*/  FADD.FTZ R180, -R180, R111 ;  /* 0x0000006fb4b47221 */ /* 0x000fe20000010100 */
[----:B------:R-:W-:Y:S01]  /*1120*/  SHF.R.U64 R179, R132, 0x10, R133 ;  /* 0x0000001084b37819 */ /* 0x000fe20000001285 */
[----:B------:R-:W-:Y:S01]  /*1130*/  HADD2.F32 R111, -RZ, R134.H0_H0 ;  /* 0x20000086ff6f7230 */ /* 0x000fe20000004100 */
[----:B------:R-:W-:Y:S01]  /*1140*/  MOV R128, R133 ;  /* 0x0000008500807202 */ /* 0x000fe20000000f00 */
[----:B------:R-:W-:-:S02]  /*1150*/  FMUL.FTZ R129, R171, R136 ;  /* 0x00000088ab817220 */ /* 0x000fc40000410000 */
[----:B------:R-:W-:Y:S02]  /*1160*/  HADD2.F32 R132, -RZ, R179.H0_H0 ;  /* 0x200000b3ff847230 */ /* 0x000fe40000004100 */
[-C--:B------:R-:W-:Y:S01]  /*1170*/  FMUL.FTZ R130, R84, R111.reuse ;  /* 0x0000006f54827220 */ /* 0x080fe20000410000 */
[----:B------:R-:W-:Y:S01]  /*1180*/  HADD2.F32 R173, -RZ, R128.H0_H0 ;  /* 0x20000080ffad7230 */ /* 0x000fe20000004100 */
[----:B------:R-:W-:Y:S01]  /*1190*/  SHF.R.U32.HI R182, RZ, 0x10, R133 ;  /* 0x00000010ffb67819 */ /* 0x000fe20000011685 */
[----:B------:R-:W-:Y:S01]  /*11a0*/  FMUL.FTZ R128, R171, R110 ;  /* 0x0000006eab807220 */ /* 0x000fe20000410000 */
[----:B------:R-:W-:Y:S01]  /*11b0*/  FADD.FTZ R110, R109, R130 ;  /* 0x000000826d6e7221 */ /* 0x000fe20000010000 */
[----:B------:R-:W-:Y:S01]  /*11c0*/  FMUL.FTZ R131, R85, R132 ;  /* 0x0000008455837220 */ /* 0x000fe20000410000 */
[C---:B------:R-:W-:Y:S01]  /*11d0*/  FFMA.FTZ R109, R129.reuse, R130, R108 ;  /* 0x00000082816d7223 */ /* 0x040fe2000001006c */
[----:B------:R-:W-:Y:S02]  /*11e0*/  HADD2.F32 R182, -RZ, R182.H0_H0 ;  /* 0x200000b6ffb67230 */ /* 0x000fe40000004100 */
        /* <DEDUP_REMOVED lines=18> */
.L_x_7128:
[----:B------:R-:W-:Y:S05]  /*1310*/  BSYNC B0 ;  /* 0x0000000000007941 */ /* 0x000fea0003800000 */
.L_x_7127:
        /* <DEDUP_REMOVED lines=30> */
[--C-:B------:R-:W-:Y:S01]  /*1500*/  SHF.R.U64 R179, R142, 0x10, R143.reuse ;  /* 0x000000108eb37819 */ /* 0x100fe2000000128f */
[----:B------:R-:W-:Y:S01]  /*1510*/  HADD2.F32 R111, -RZ, R137.H0_H0 ;  /* 0x20000089ff6f7230 */ /* 0x000fe20000004100 */
[----:B------:R-:W-:Y:S01]  /*1520*/  MOV R138, R143 ;  /* 0x0000008f008a7202 */ /* 0x000fe20000000f00 */
[----:B------:R-:W-:Y:S01]  /*1530*/  FMUL.FTZ R137, R171, R144 ;  /* 0x00000090ab897220 */ /* 0x000fe20000410000 */
[----:B------:R-:W-:Y:S01]  /*1540*/  SHF.R.U32.HI R182, RZ, 0x10, R143 ;  /* 0x00000010ffb67819 */ /* 0x000fe2000001168f */
[----:B------:R-:W-:-:S02]  /*1550*/  HADD2.F32 R142, -RZ, R179.H0_H0 ;  /* 0x200000b3ff8e7230 */ /* 0x000fc40000004100 */
[-C--:B------:R-:W-:Y:S01]  /*1560*/  FMUL.FTZ R140, R76, R111.reuse ;  /* 0x0000006f4c8c7220 */ /* 0x080fe20000410000 */
[----:B------:R-:W-:Y:S02]  /*1570*/  HADD2.F32 R143, -RZ, R138.H0_H0 ;  /* 0x2000008aff8f7230 */ /* 0x000fe40000004100 */
        /* <DEDUP_REMOVED lines=23> */
.L_x_7130:
[----:B------:R-:W-:Y:S05]  /*16f0*/  BSYNC B0 ;  /* 0x0000000000007941 */ /* 0x000fea0003800000 */
.L_x_7129:
        /* <DEDUP_REMOVED lines=20> */
[----:B------:R-:W-:Y:S01]  /*1840*/  HADD2.F32 R161, -RZ, R146.H0_H0 ;  /* 0x20000092ffa17230 */ /* 0x000fe20000004100 */
[----:B------:R-:W-:Y:S01]  /*1850*/  SHF.R.U64 R174, R146, 0x10, R147 ;  /* 0x0000001092ae7819 */ /* 0x000fe20000001293 */
[----:B------:R-:W-:Y:S02]  /*1860*/  HADD2.F32 R162, -RZ, R147.H0_H0 ;  /* 0x20000093ffa27230 */ /* 0x000fe40000004100 */
[----:B------:R-:W-:-:S02]  /*1870*/  HADD2.F32 R147, -RZ, R173.H0_H0 ;  /* 0x200000adff937230 */ /* 0x000fc40000004100 */
[----:B------:R-:W-:-:S03]  /*1880*/  HADD2.F32 R146, -RZ, R174.H0_H0 ;  /* 0x200000aeff927230 */ /* 0x000fc60000004100 */
[C---:B------:R-:W-:Y:S02]  /*1890*/  FADD.FTZ R174, -R179.reuse, R147 ;  /* 0x00000093b3ae7221 */ /* 0x040fe40000010100 */
[C---:B------:R-:W-:Y:S01]  /*18a0*/  FADD.FTZ R146, -R179.reuse, R146 ;  /* 0x00000092b3927221 */ /* 0x040fe20000010100 */
[----:B-1----:R-:W-:-:S03]  /*18b0*/  FADD.FTZ R148, -R179, R162 ;  /* 0x000000a2b3947221 */ /* 0x002fc60000010100 */
[----:B------:R-:W-:Y:S01]  /*18c0*/  FMUL.FTZ R162, R171, R146 ;  /* 0x00000092aba27220 */ /* 0x000fe20000410000 */
[----:B---3--:R-:W-:Y:S02]  /*18d0*/  MOV R145, R106 ;  /* 0x0000006a00917202 */ /* 0x008fe40000000f00 */
[----:B------:R-:W-:Y:S01]  /*18e0*/  SHF.R.U64 R175, R106, 0x10, R107 ;  /* 0x000000106aaf7819 */ /* 0x000fe2000000126b */
[----:B------:R-:W-:Y:S02]  /*18f0*/  FADD.FTZ R106, -R179, R161 ;  /* 0x000000a1b36a7221 */ /* 0x000fe40000010100 */
[----:B------:R-:W-:Y:S01]  /*1900*/  HADD2.F32 R145, -RZ, R145.H0_H0 ;  /* 0x20000091ff917230 */ /* 0x000fe20000004100 */
[----:B------:R-:W-:Y:S01]  /*1910*/  MOV R150, R107 ;  /* 0x0000006b00967202 */ /* 0x000fe20000000f00 */
[----:B0-----:R-:W-:Y:S02]  /*1920*/  HADD2.F32 R110, -RZ, R175.H0_H0 ;  /* 0x200000afff6e7230 */ /* 0x001fe40000004100 */
[----:B------:R-:W-:Y:S01]  /*1930*/  FMUL.FTZ R161, R171, R106 ;  /* 0x0000006aaba17220 */ /* 0x000fe20000410000 */
[----:B------:R-:W-:Y:S01]  /*1940*/  FMUL.FTZ R147, R68, R145 ;  /* 0x0000009144937220 */ /* 0x000fe20000410000 */
[----:B------:R-:W-:Y:S01]  /*1950*/  SHF.R.U32.HI R180, RZ, 0x10, R107 ;  /* 0x00000010ffb47819 */ /* 0x000fe2000001166b */
[----:B------:R-:W-:-:S02]  /*1960*/  HADD2.F32 R111, -RZ, R150.H0_H0 ;  /* 0x20000096ff6f7230 */ /* 0x000fc40000004100 */
[----:B------:R-:W-:Y:S01]  /*1970*/  FMUL.FTZ R150, R69, R110 ;  /* 0x0000006e45967220 */ /* 0x000fe20000410000 */
        /* <DEDUP_REMOVED lines=21> */
.L_x_7132:
[----:B------:R-:W-:Y:S05]  /*1ad0*/  BSYNC B0 ;  /* 0x0000000000007941 */ /* 0x000fea0003800000 */
.L_x_7131:
[----:B------:R-:W-:Y:S01]  /*1ae0*/  LOP3.LUT P0, RZ, R104, 0xff, RZ, 0xc0, !PT ;  /* 0x000000ff68ff7812 */ /* 0x000fe2000780c0ff */
[----:B------:R-:W-:Y:S01]  /*1af0*/  HFMA2.MMA R173, -RZ, RZ, 1.875, 0 ;  /* 0x3f800000ffad7435 */ /* 0x000fe200000001ff */
[----:B------:R-:W-:Y:S01]  /*1b00*/  SHF.R.U32.HI R104, RZ, 0x5, R176 ;  /* 0x00000005ff687819 */ /* 0x000fe200000116b0 */
[----:B------:R-:W-:Y:S01]  /*1b10*/  UMOV UR6, 0xffffffff ;  /* 0xffffffff00067882 */ /* 0x000fe20000000000 */
[----:B------:R-:W-:Y:S02]  /*1b20*/  LOP3.LUT P6, RZ, R176, 0x1f, RZ, 0xc0, !PT ;  /* 0x0000001fb0ff7812 */ /* 0x000fe400078cc0ff */
[----:B-----5:R-:W-:Y:S01]  /*1b30*/  LOP3.LUT R106, R104, 0x7fffffc, RZ, 0xc0, !PT ;  /* 0x07fffffc686a7812 */ /* 0x020fe200078ec0ff */
        /* <DEDUP_REMOVED lines=22> */
.L_x_7168:
        /* <DEDUP_REMOVED lines=44> */
[----:B------:R-:W-:Y:S02]  /*1f60*/  @P6 HADD2.F32 R107, -RZ, R108.H0_H0 ;  /* 0x2000006cff6b6230 */ /* 0x000fe40000004100 */
[----:B------:R-:W-:Y:S01]  /*1f70*/  FMUL.FTZ R108, R171, R106 ;  /* 0x0000006aab6c7220 */ /* 0x000fe20000410000 */
[----:B------:R-:W-:Y:S01]  /*1f80*/  @P6 SHF.R.U32.HI R175, RZ, 0x10, R121 ;  /* 0x00000010ffaf6819 */ /* 0x000fe20000011679 */
[----:B------:R-:W-:-:S02]  /*1f90*/  @P6 HADD2.F32 R109, -RZ, R109.H0_H0 ;  /* 0x2000006dff6d6230 */ /* 0x000fc40000004100 */
[----:B------:R-:W-:Y:S01]  /*1fa0*/  @P6 FADD.FTZ R108, R108, R107 ;  /* 0x0000006b6c6c6221 */ /* 0x000fe20000010000 */
[----:B------:R-:W-:Y:S01]  /*1fb0*/  @P6 HADD2.F32 R111, -RZ, R174.H0_H0 ;  /* 0x200000aeff6f6230 */ /* 0x000fe20000004100 */
        /* <DEDUP_REMOVED lines=15> */
[----:B------:R-:W-:Y:S02]  /*20b0*/  @P6 HADD2.F32 R109, -RZ, R110.H0_H0 ;  /* 0x2000006eff6d6230 */ /* 0x000fe40000004100 */
[----:B------:R-:W-:-:S03]  /*20c0*/  FMUL.FTZ R110, R96, R111 ;  /* 0x0000006f606e7220 */ /* 0x000fc60000410000 */
[----:B------:R-:W-:Y:S02]  /*20d0*/  @P6 FMUL.FTZ R179, R111, R109 ;  /* 0x0000006d6fb36220 */ /* 0x000fe40000410000 */
[----:B------:R-:W-:Y:S01]  /*20e0*/  FSEL R110, R110, RZ, P6 ;  /* 0x000000ff6e6e7208 */ /* 0x000fe20003000000 */
[----:B------:R-:W-:Y:S01]  /*20f0*/  FMUL.FTZ R109, R174, R173 ;  /* 0x000000adae6d7220 */ /* 0x000fe20000410000 */
[----:B------:R-:W-:Y:S02]  /*2100*/  LOP3.LUT P6, RZ, R164, 0xff00, RZ, 0xc0, !PT ;  /* 0x0000ff00a4ff7812 */ /* 0x000fe400078cc0ff */
[----:B------:R-:W-:Y:S01]  /*2110*/  F2F.F16.F32 R183, R110 ;  /* 0x0000006e00b77304 */ /* 0x000fe20000200800 */
[----:B------:R-:W-:-:S04]  /*2120*/  FMUL.FTZ R111, R109, UR15 ;  /* 0x0000000f6d6f7c20 */ /* 0x000fc80008410000 */
[----:B------:R-:W-:-:S05]  /*2130*/  FMUL.FTZ R109, R97, R111 ;  /* 0x0000006f616d7220 */ /* 0x000fca0000410000 */
[----:B------:R-:W-:Y:S02]  /*2140*/  FSEL R109, R109, RZ, P6 ;  /* 0x000000ff6d6d7208 */ /* 0x000fe40003000000 */
[----:B------:R-:W-:-:S04]  /*2150*/  @P6 SHF.R.U64 R106, R106, 0x10, R107 ;  /* 0x000000106a6a6819 */ /* 0x000fc8000000126b */
[----:B------:R-:W0:Y:S01]  /*2160*/  F2F.F16.F32 R109, R109 ;  /* 0x0000006d006d7304 */ /* 0x000e220000200800 */
[----:B------:R-:W-:-:S05]  /*2170*/  @P6 HADD2.F32 R106, -RZ, R106.H0_H0 ;  /* 0x2000006aff6a6230 */ /* 0x000fca0000004100 */
[----:B------:R-:W-:Y:S01]  /*2180*/  @P6 FMUL.FTZ R180, R111, R106 ;  /* 0x0000006a6fb46220 */ /* 0x000fe20000410000 */
[----:B------:R-:W-:Y:S01]  /*2190*/  LOP3.LUT P6, RZ, R164, 0xff0000, RZ, 0xc0, !PT ;  /* 0x00ff0000a4ff7812 */ /* 0x000fe200078cc0ff */
[----:B------:R-:W-:-:S04]  /*21a0*/  FMUL.FTZ R106, R182, R173 ;  /* 0x000000adb66a7220 */ /* 0x000fc80000410000 */
[----:B------:R-:W-:-:S08]  /*21b0*/  FMUL.FTZ R175, R106, UR15 ;  /* 0x0000000f6aaf7c20 */ /* 0x000fd00008410000 */
[----:B------:R-:W-:-:S05]  /*21c0*/  @P6 MOV R111, R107 ;  /* 0x0000006b006f6202 */ /* 0x000fca0000000f00 */
[----:B------:R-:W-:Y:S02]  /*21d0*/  @P6 HADD2.F32 R106, -RZ, R111.H0_H0 ;  /* 0x2000006fff6a6230 */ /* 0x000fe40000004100 */
[----:B------:R-:W-:-:S03]  /*21e0*/  FMUL.FTZ R111, R98, R175 ;  /* 0x000000af626f7220 */ /* 0x000fc60000410000 */
[----:B------:R-:W-:Y:S02]  /*21f0*/  @P6 FMUL.FTZ R181, R175, R106 ;  /* 0x0000006aafb56220 */ /* 0x000fe40000410000 */
[----:B------:R-:W-:Y:S01]  /*2200*/  FSEL R111, R111, RZ, P6 ;  /* 0x000000ff6f6f7208 */ /* 0x000fe20003000000 */
[----:B------:R-:W-:Y:S01]  /*2210*/  FMUL.FTZ R106, R184, R173 ;  /* 0x000000adb86a7220 */ /* 0x000fe20000410000 */
[----:B------:R-:W-:Y:S02]  /*2220*/  LOP3.LUT P6, RZ, R164, 0xff000000, RZ, 0xc0, !PT ;  /* 0xff000000a4ff7812 */ /* 0x000fe400078cc0ff */
[----:B------:R-:W-:Y:S01]  /*2230*/  F2F.F16.F32 R185, R111 ;  /* 0x0000006f00b97304 */ /* 0x000fe20000200800 */
[----:B------:R-:W-:-:S10]  /*2240*/  FMUL.FTZ R175, R106, UR15 ;  /* 0x0000000f6aaf7c20 */ /* 0x000fd40008410000 */
[----:B------:R-:W-:-:S05]  /*2250*/  @P6 SHF.R.U32.HI R107, RZ, 0x10, R107 ;  /* 0x00000010ff6b6819 */ /* 0x000fca000001166b */
[----:B------:R-:W-:Y:S02]  /*2260*/  @P6 HADD2.F32 R106, -RZ, R107.H0_H0 ;  /* 0x2000006bff6a6230 */ /* 0x000fe40000004100 */
[----:B------:R-:W-:-:S03]  /*2270*/  FMUL.FTZ R107, R99, R175 ;  /* 0x000000af636b7220 */ /* 0x000fc60000410000 */
[----:B------:R-:W-:Y:S02]  /*2280*/  @P6 FMUL.FTZ R186, R175, R106 ;  /* 0x0000006aafba6220 */ /* 0x000fe40000410000 */
[----:B------:R-:W-:Y:S02]  /*2290*/  FSEL R175, R107, RZ, P6 ;  /* 0x000000ff6baf7208 */ /* 0x000fe40003000000 */
[----:B------:R-:W-:Y:S01]  /*22a0*/  ISETP.NE.U32.AND P6, PT, RZ, UR16, PT ;  /* 0x00000010ff007c0c */ /* 0x000fe2000bfc5070 */
[----:B------:R-:W1:Y:S03]  /*22b0*/  LDC.64 R106, c[0x0][0x2f8] ;  /* 0x0000be00ff6a7b82 */ /* 0x000e660000000a00 */
[----:B------:R-:W-:Y:S01]  /*22c0*/  ISETP.NE.AND.EX P6, PT, RZ, UR17, PT, P6 ;  /* 0x00000011ff007c0c */ /* 0x000fe2000bfc5360 */
[----:B------:R-:W2:-:S12]  /*22d0*/  F2F.F16.F32 R175, R175 ;  /* 0x000000af00af7304 */ /* 0x000e980000200800 */
[----:B------:R-:W-:Y:S02]  /*22e0*/  @P6 F2FP.F16.F32.PACK_AB R108, RZ, R108 ;  /* 0x0000006cff6c623e */ /* 0x000fe400000000ff */
[----:B------:R-:W-:Y:S02]  /*22f0*/  @P6 F2FP.F16.F32.PACK_AB R174, RZ, R174 ;  /* 0x000000aeffae623e */ /* 0x000fe400000000ff */
[----:B------:R-:W-:Y:S01]  /*2300*/  @P6 PRMT R123, R108, 0x7610, R123 ;  /* 0x000076106c7b6816 */ /* 0x000fe2000000007b */
[----:B0-----:R-:W-:Y:S01]  /*2310*/  IMAD.WIDE.U32 R108, R109, 0x10000, RZ ;  /* 0x000100006d6c7825 */ /* 0x001fe200078e00ff */
[----:B------:R-:W-:Y:S02]  /*2320*/  @P6 F2FP.F16.F32.PACK_AB R182, RZ, R182 ;  /* 0x000000b6ffb6623e */ /* 0x000fe400000000ff */
[----:B--2---:R-:W-:Y:S01]  /*2330*/  SHF.L.U32 R111, R175, 0x10, RZ ;  /* 0x00000010af6f7819 */ /* 0x004fe200000006ff */
[----:B-1----:R-:W-:Y:S01]  /*2340*/  IMAD.WIDE.U32 R106, R163, 0x8, R106 ;  /* 0x00000008a36a7825 */ /* 0x002fe200078e006a */
        /* <DEDUP_REMOVED lines=15> */
.L_x_7136:
[----:B------:R1:W-:Y:S01]  /*2440*/  STG.E.64 desc[UR4][R106.64], R108 ;  /* 0x0000006c6a007986 */ /* 0x0003e2000c101b04 */
[----:B------:R-:W-:Y:S01]  /*2450*/  FADD.FTZ R22, R22, R181 ;  /* 0x000000b516167221 */ /* 0x000fe20000010000 */
[----:B------:R-:W-:Y:S01]  /*2460*/  FADD.FTZ R20, R20, R179 ;  /* 0x000000b314147221 */ /* 0x000fe20000010000 */
[----:B------:R-:W-:Y:S01]  /*2470*/  FADD.FTZ R21, R21, R180 ;  /* 0x000000b415157221 */ /* 0x000fe20000010000 */
[----:B------:R-:W-:Y:S01]  /*2480*/  FADD.FTZ R23, R23, R186 ;  /* 0x000000ba17177221 */ /* 0x000fe20000010000 */
[----:B------:R-:W-:-:S07]  /*2490*/  IADD3 R163, R163, 0x80, RZ ;  /* 0x00000080a3a37810 */ /* 0x000fce0007ffe0ff */
.L_x_7135:
[----:B------:R-:W-:Y:S05]  /*24a0*/  BSYNC B0 ;  /* 0x0000000000007941 */ /* 0x000fea0003800000 */
.L_x_7134:
        /* <DEDUP_REMOVED lines=16> */
[----:B------:R-:W-:Y:S02]  /*25b0*/  @P6 MOV R175, R119 ;  /* 0x0000007700af6202 */ /* 0x000fe40000000f00 */
[--C-:B------:R-:W-:Y:S01]  /*25c0*/  @P6 SHF.R.U64 R109, R118, 0x10, R119.reuse ;  /* 0x00000010766d6819 */ /* 0x100fe20000001277 */
[----:B------:R-:W-:Y:S01]  /*25d0*/  @P6 HADD2.F32 R107, -RZ, R108.H0_H0 ;  /* 0x2000006cff6b6230 */ /* 0x000fe20000004100 */
[----:B------:R-:W-:Y:S01]  /*25e0*/  @P6 SHF.R.U32.HI R180, RZ, 0x10, R119 ;  /* 0x00000010ffb46819 */ /* 0x000fe20000011677 */
[----:B------:R-:W-:Y:S01]  /*25f0*/  FADD.FTZ R108, R155, -R110 ;  /* 0x8000006e9b6c7221 */ /* 0x000fe20000010000 */
[----:B------:R-:W-:-:S02]  /*2600*/  @P6 HADD2.F32 R111, -RZ, R175.H0_H0 ;  /* 0x200000afff6f6230 */ /* 0x000fc40000004100 */
[C---:B------:R-:W-:Y:S01]  /*2610*/  FMUL.FTZ R110, R171.reuse, R106 ;  /* 0x0000006aab6e7220 */ /* 0x040fe20000410000 */
[----:B------:R-:W-:Y:S02]  /*2620*/  @P6 HADD2.F32 R109, -RZ, R109.H0_H0 ;  /* 0x2000006dff6d6230 */ /* 0x000fe40000004100 */
[----:B------:R-:W-:Y:S02]  /*2630*/  @P6 HADD2.F32 R175, -RZ, R180.H0_H0 ;  /* 0x200000b4ffaf6230 */ /* 0x000fe40000004100 */
[----:B------:R-:W-:Y:S01]  /*2640*/  FMUL.FTZ R180, R171, R108 ;  /* 0x0000006cabb47220 */ /* 0x000fe20000410000 */
[----:B------:R-:W-:Y:S01]  /*2650*/  @P6 FADD.FTZ R110, R110, R107 ;  /* 0x0000006b6e6e6221 */ /* 0x000fe20000010000 */
[----:B------:R-:W-:Y:S02]  /*2660*/  @P6 FADD.FTZ R184, R184, R111 ;  /* 0x0000006fb8b86221 */ /* 0x000fe40000010000 */
        /* <DEDUP_REMOVED lines=13> */
[----:B------:R-:W-:-:S07]  /*2740*/  MOV R188, RZ ;  /* 0x000000ff00bc7202 */ /* 0x000fce0000000f00 */
        /* <DEDUP_REMOVED lines=11> */
[----:B------:R-:W-:-:S05]  /*2800*/  @P6 SHF.R.U64 R108, R108, 0x10, R109 ;  /* 0x000000106c6c6819 */ /* 0x000fca000000126d */
        /* <DEDUP_REMOVED lines=11> */
[----:B------:R-:W-:-:S03]  /*28c0*/  LOP3.LUT P6, RZ, R151, 0xff000000, RZ, 0xc0, !PT ;  /* 0xff00000097ff7812 */ /* 0x000fc600078cc0ff */
[----:B------:R-:W-:Y:S01]  /*28d0*/  FMUL.FTZ R183, R108, UR15 ;  /* 0x0000000f6cb77c20 */ /* 0x000fe20008410000 */
[----:B------:R-:W-:Y:S09]  /*28e0*/  F2F.F16.F32 R175, R175 ;  /* 0x000000af00af7304 */ /* 0x000ff20000200800 */
[----:B------:R-:W-:-:S05]  /*28f0*/  @P6 SHF.R.U32.HI R109, RZ, 0x10, R109 ;  /* 0x00000010ff6d6819 */ /* 0x000fca000001166d */
[----:B------:R-:W-:Y:S02]  /*2900*/  @P6 HADD2.F32 R108, -RZ, R109.H0_H0 ;  /* 0x2000006dff6c6230 */ /* 0x000fe40000004100 */
[----:B------:R-:W-:-:S03]  /*2910*/  FMUL.FTZ R109, R91, R183 ;  /* 0x000000b75b6d7220 */ /* 0x000fc60000410000 */
[----:B------:R-:W-:Y:S02]  /*2920*/  @P6 FMUL.FTZ R188, R183, R108 ;  /* 0x0000006cb7bc6220 */ /* 0x000fe40000410000 */
[----:B------:R-:W-:Y:S01]  /*2930*/  FSEL R183, R109, RZ, P6 ;  /* 0x000000ff6db77208 */ /* 0x000fe20003000000 */
[----:B------:R-:W0:Y:S01]  /*2940*/  F2F.F16.F32 R108, R111 ;  /* 0x0000006f006c7304 */ /* 0x000e220000200800 */
[----:B------:R-:W-:-:S04]  /*2950*/  ISETP.NE.U32.AND P6, PT, RZ, UR16, PT ;  /* 0x00000010ff007c0c */ /* 0x000fc8000bfc5070 */
[----:B------:R-:W-:-:S03]  /*2960*/  ISETP.NE.AND.EX P6, PT, RZ, UR17, PT, P6 ;  /* 0x00000011ff007c0c */ /* 0x000fc6000bfc5360 */
[----:B------:R-:W1:Y:S01]  /*2970*/  F2F.F16.F32 R183, R183 ;  /* 0x000000b700b77304 */ /* 0x000e620000200800 */
[----:B0-----:R-:W-:-:S09]  /*2980*/  IMAD.WIDE.U32 R108, R108, 0x10000, RZ ;  /* 0x000100006c6c7825 */ /* 0x001fd200078e00ff */
[----:B------:R-:W-:Y:S02]  /*2990*/  @P6 F2FP.F16.F32.PACK_AB R110, RZ, R110 ;  /* 0x0000006eff6e623e */ /* 0x000fe400000000ff */
[----:B------:R-:W-:Y:S02]  /*29a0*/  @P6 F2FP.F16.F32.PACK_AB R180, RZ, R180 ;  /* 0x000000b4ffb4623e */ /* 0x000fe400000000ff */
[----:B------:R-:W-:Y:S02]  /*29b0*/  @P6 F2FP.F16.F32.PACK_AB R184, RZ, R184 ;  /* 0x000000b8ffb8623e */ /* 0x000fe400000000ff */
[----:B------:R-:W-:Y:S02]  /*29c0*/  @P6 F2FP.F16.F32.PACK_AB R186, RZ, R186 ;  /* 0x000000baffba623e */ /* 0x000fe400000000ff */
        /* <DEDUP_REMOVED lines=16> */
.L_x_7139:
[----:B------:R2:W-:Y:S01]  /*2ad0*/  STG.E.64 desc[UR4][R106.64], R108 ;  /* 0x0000006c6a007986 */ /* 0x0005e2000c101b04 */
[----:B------:R-:W-:Y:S01]  /*2ae0*/  FADD.FTZ R18, R18, R181 ;  /* 0x000000b512127221 */ /* 0x000fe20000010000 */
[----:B------:R-:W-:Y:S01]  /*2af0*/  FADD.FTZ R16, R16, R179 ;  /* 0x000000b310107221 */ /* 0x000fe20000010000 */
[----:B------:R-:W-:Y:S01]  /*2b00*/  FADD.FTZ R17, R17, R182 ;  /* 0x000000b611117221 */ /* 0x000fe20000010000 */
[----:B------:R-:W-:Y:S01]  /*2b10*/  FADD.FTZ R19, R19, R188 ;  /* 0x000000bc13137221 */ /* 0x000fe20000010000 */
[----:B------:R-:W-:-:S07]  /*2b20*/  IADD3 R163, R163, 0x80, RZ ;  /* 0x00000080a3a37810 */ /* 0x000fce0007ffe0ff */
.L_x_7138:
[----:B------:R-:W-:Y:S05]  /*2b30*/  BSYNC B0 ;  /* 0x0000000000007941 */ /* 0x000fea0003800000 */
.L_x_7137:
        /* <DEDUP_REMOVED lines=98> */
.L_x_7142:
[----:B------:R3:W-:Y:S01]  /*3160*/  STG.E.64 desc[UR4][R106.64], R108 ;  /* 0x0000006c6a007986 */ /* 0x0007e2000c101b04 */
[----:B------:R-:W-:Y:S01]  /*3170*/  FADD.FTZ R14, R14, R181 ;  /* 0x000000b50e0e7221 */ /* 0x000fe20000010000 */
[----:B------:R-:W-:Y:S01]  /*3180*/  FADD.FTZ R12, R12, R179 ;  /* 0x000000b30c0c7221 */ /* 0x000fe20000010000 */
[----:B------:R-:W-:Y:S01]  /*3190*/  FADD.FTZ R13, R13, R182 ;  /* 0x000000b60d0d7221 */ /* 0x000fe20000010000 */
[----:B------:R-:W-:Y:S01]  /*31a0*/  FADD.FTZ R15, R15, R188 ;  /* 0x000000bc0f0f7221 */ /* 0x000fe20000010000 */
[----:B------:R-:W-:-:S07]  /*31b0*/  IADD3 R163, R163, 0x80, RZ ;  /* 0x00000080a3a37810 */ /* 0x000fce0007ffe0ff */
.L_x_7141:
[----:B------:R-:W-:Y:S05]  /*31c0*/  BSYNC B0 ;  /* 0x0000000000007941 */ /* 0x000fea0003800000 */
.L_x_7140:
        /* <DEDUP_REMOVED lines=17> */
[----:B------:R-:W-:Y:S01]  /*32e0*/  @P6 MOV R175, R115 ;  /* 0x0000007300af6202 */ /* 0x000fe20000000f00 */
[----:B------:R-:W-:Y:S02]  /*32f0*/  @P6 HADD2.F32 R107, -RZ, R108.H0_H0 ;  /* 0x2000006cff6b6230 */ /* 0x000fe40000004100 */
[----:B------:R-:W-:Y:S01]  /*3300*/  FADD.FTZ R108, R139, -R110 ;  /* 0x8000006e8b6c7221 */ /* 0x000fe20000010000 */
[----:B------:R-:W-:Y:S01]  /*3310*/  @P6 HADD2.F32 R109, -RZ, R109.H0_H0 ;  /* 0x2000006dff6d6230 */ /* 0x000fe20000004100 */
[----:B------:R-:W-:Y:S01]  /*3320*/  @P6 SHF.R.U32.HI R179, RZ, 0x10, R115 ;  /* 0x00000010ffb36819 */ /* 0x000fe20000011673 */
[----:B------:R-:W-:-:S02]  /*3330*/  @P6 HADD2.F32 R111, -RZ, R175.H0_H0 ;  /* 0x200000afff6f6230 */ /* 0x000fc40000004100 */
[C---:B------:R-:W-:Y:S01]  /*3340*/  FMUL.FTZ R180, R171.reuse, R108 ;  /* 0x0000006cabb47220 */ /* 0x040fe20000410000 */
[----:B------:R-:W-:Y:S01]  /*3350*/  FMUL.FTZ R110, R171, R106 ;  /* 0x0000006aab6e7220 */ /* 0x000fe20000410000 */
[----:B------:R-:W-:Y:S02]  /*3360*/  @P6 HADD2.F32 R175, -RZ, R179.H0_H0 ;  /* 0x200000b3ffaf6230 */ /* 0x000fe40000004100 */
[----:B------:R-:W-:Y:S01]  /*3370*/  @P6 FADD.FTZ R180, R180, R109 ;  /* 0x0000006db4b46221 */ /* 0x000fe20000010000 */
[----:B------:R-:W-:Y:S01]  /*3380*/  @P6 FADD.FTZ R110, R110, R107 ;  /* 0x0000006b6e6e6221 */ /* 0x000fe20000010000 */
[----:B------:R-:W0:Y:S01]  /*3390*/  LDC.64 R108, c[0x0][0x220] ;  /* 0x00008800ff6c7b82 */ /* 0x000e220000000a00 */
        /* <DEDUP_REMOVED lines=69> */
.L_x_7145:
[----:B------:R4:W-:Y:S01]  /*37f0*/  STG.E.64 desc[UR4][R106.64], R108 ;  /* 0x0000006c6a007986 */ /* 0x0009e2000c101b04 */
[----:B------:R-:W-:Y:S01]  /*3800*/  FADD.FTZ R10, R10, R181 ;  /* 0x000000b50a0a7221 */ /* 0x000fe20000010000 */
[----:B------:R-:W-:Y:S01]  /*3810*/  FADD.FTZ R8, R8, R179 ;  /* 0x000000b308087221 */ /* 0x000fe20000010000 */
[----:B------:R-:W-:Y:S01]  /*3820*/  FADD.FTZ R9, R9, R182 ;  /* 0x000000b609097221 */ /* 0x000fe20000010000 */
[----:B------:R-:W-:Y:S01]  /*3830*/  FADD.FTZ R11, R11, R188 ;  /* 0x000000bc0b0b7221 */ /* 0x000fe20000010000 */
[----:B------:R-:W-:-:S07]  /*3840*/  IADD3 R163, R163, 0x80, RZ ;  /* 0x00000080a3a37810 */ /* 0x000fce0007ffe0ff */
.L_x_7144:
[----:B------:R-:W-:Y:S05]  /*3850*/  BSYNC B0 ;  /* 0x0000000000007941 */ /* 0x000fea0003800000 */
.L_x_7143:
        /* <DEDUP_REMOVED lines=28> */
[----:B------:R-:W-:Y:S01]  /*3a20*/  FMUL.FTZ R108, R171, R104 ;  /* 0x00000068ab6c7220 */ /* 0x000fe20000410000 */
[----:B------:R-:W-:-:S02]  /*3a30*/  @P6 FADD.FTZ R182, R182, R109 ;  /* 0x0000006db6b66221 */ /* 0x000fc40000010000 */
        /* <DEDUP_REMOVED lines=19> */
[----:B------:R-:W-:-:S03]  /*3b70*/  LOP3.LUT P6, RZ, R159, 0xff00, RZ, 0xc0, !PT ;  /* 0x0000ff009fff7812 */ /* 0x000fc600078cc0ff */
[----:B------:R-:W-:-:S04]  /*3b80*/  FMUL.FTZ R111, R109, UR15 ;  /* 0x0000000f6d6f7c20 */ /* 0x000fc80008410000 */
[----:B------:R-:W-:-:S05]  /*3b90*/  FMUL.FTZ R109, R65, R111 ;  /* 0x0000006f416d7220 */ /* 0x000fca0000410000 */
[----:B------:R-:W-:Y:S02]  /*3ba0*/  FSEL R109, R109, RZ, P6 ;  /* 0x000000ff6d6d7208 */ /* 0x000fe40003000000 */
[----:B------:R-:W-:-:S05]  /*3bb0*/  @P6 SHF.R.U64 R106, R106, 0x10, R107 ;  /* 0x000000106a6a6819 */ /* 0x000fca000000126b */
[----:B------:R-:W-:-:S05]  /*3bc0*/  @P6 HADD2.F32 R106, -RZ, R106.H0_H0 ;  /* 0x2000006aff6a6230 */ /* 0x000fca0000004100 */
[----:B------:R-:W-:Y:S01]  /*3bd0*/  @P6 FMUL.FTZ R180, R111, R106 ;  /* 0x0000006a6fb46220 */ /* 0x000fe20000410000 */
[----:B------:R-:W-:Y:S01]  /*3be0*/  LOP3.LUT P6, RZ, R159, 0xff0000, RZ, 0xc0, !PT ;  /* 0x00ff00009fff7812 */ /* 0x000fe200078cc0ff */
[-C--:B------:R-:W-:Y:S01]  /*3bf0*/  FMUL.FTZ R106, R182, R173.reuse ;  /* 0x000000adb66a7220 */ /* 0x080fe20000410000 */
[----:B------:R-:W-:-:S03]  /*3c00*/  FMUL.FTZ R173, R184, R173 ;  /* 0x000000adb8ad7220 */ /* 0x000fc60000410000 */
[----:B------:R-:W-:Y:S01]  /*3c10*/  FMUL.FTZ R179, R106, UR15 ;  /* 0x0000000f6ab37c20 */ /* 0x000fe20008410000 */
[----:B------:R-:W-:-:S07]  /*3c20*/  FMUL.FTZ R173, R173, UR15 ;  /* 0x0000000fadad7c20 */ /* 0x000fce0008410000 */
[----:B------:R-:W-:-:S05]  /*3c30*/  @P6 MOV R111, R107 ;  /* 0x0000006b006f6202 */ /* 0x000fca0000000f00 */
[----:B------:R-:W-:Y:S02]  /*3c40*/  @P6 HADD2.F32 R106, -RZ, R111.H0_H0 ;  /* 0x2000006fff6a6230 */ /* 0x000fe40000004100 */
[----:B------:R-:W-:-:S03]  /*3c50*/  FMUL.FTZ R111, R66, R179 ;  /* 0x000000b3426f7220 */ /* 0x000fc60000410000 */
[----:B------:R-:W-:Y:S02]  /*3c60*/  @P6 FMUL.FTZ R175, R179, R106 ;  /* 0x0000006ab3af6220 */ /* 0x000fe40000410000 */
[----:B------:R-:W-:Y:S01]  /*3c70*/  FSEL R111, R111, RZ, P6 ;  /* 0x000000ff6f6f7208 */ /* 0x000fe20003000000 */
[----:B------:R-:W-:Y:S01]  /*3c80*/  F2F.F16.F32 R179, R110 ;  /* 0x0000006e00b37304 */ /* 0x000fe20000200800 */
[----:B------:R-:W-:-:S07]  /*3c90*/  LOP3.LUT P6, RZ, R159, 0xff000000, RZ, 0xc0, !PT ;  /* 0xff0000009fff7812 */ /* 0x000fce00078cc0ff */
[----:B------:R-:W-:Y:S06]  /*3ca0*/  F2F.F16.F32 R111, R111 ;  /* 0x0000006f006f7304 */ /* 0x000fec0000200800 */
[----:B------:R-:W-:Y:S01]  /*3cb0*/  @P6 SHF.R.U32.HI R106, RZ, 0x10, R107 ;  /* 0x00000010ff6a6819 */ /* 0x000fe2000001166b */
[----:B------:R-:W-:-:S04]  /*3cc0*/  FMUL.FTZ R107, R67, R173 ;  /* 0x000000ad436b7220 */ /* 0x000fc80000410000 */
[----:B------:R-:W-:-:S05]  /*3cd0*/  @P6 HADD2.F32 R106, -RZ, R106.H0_H0 ;  /* 0x2000006aff6a6230 */ /* 0x000fca0000004100 */
[----:B------:R-:W-:Y:S01]  /*3ce0*/  @P6 FMUL.FTZ R186, R173, R106 ;  /* 0x0000006aadba6220 */ /* 0x000fe20000410000 */
        /* <DEDUP_REMOVED lines=9> */
[----:B-1----:R-:W-:Y:S02]  /*3d80*/  SHF.L.U32 R109, R173, 0x10, RZ ;  /* 0x00000010ad6d7819 */ /* 0x002fe400000006ff */
[----:B------:R-:W-:Y:S02]  /*3d90*/  @P6 F2FP.F16.F32.PACK_AB R184, RZ, R184 ;  /* 0x000000b8ffb8623e */ /* 0x000fe400000000ff */
        /* <DEDUP_REMOVED lines=15> */
.L_x_7148:
[----:B------:R1:W-:Y:S01]  /*3e90*/  STG.E.64 desc[UR4][R104.64], R108 ;  /* 0x0000006c68007986 */ /* 0x0003e2000c101b04 */
[----:B------:R-:W-:Y:S01]  /*3ea0*/  FADD.FTZ R6, R6, R175 ;  /* 0x000000af06067221 */ /* 0x000fe20000010000 */
[----:B------:R-:W-:Y:S01]  /*3eb0*/  FADD.FTZ R4, R4, R171 ;  /* 0x000000ab04047221 */ /* 0x000fe20000010000 */
[----:B------:R-:W-:Y:S01]  /*3ec0*/  FADD.FTZ R5, R5, R180 ;  /* 0x000000b405057221 */ /* 0x000fe20000010000 */
[----:B------:R-:W-:-:S07]  /*3ed0*/  FADD.FTZ R7, R7, R186 ;  /* 0x000000ba07077221 */ /* 0x000fce0000010000 */
.L_x_7147:
[----:B------:R-:W-:Y:S05]  /*3ee0*/  BSYNC B0 ;  /* 0x0000000000007941 */ /* 0x000fea0003800000 */
.L_x_7146:
[----:B------:R-:W-:Y:S02]  /*3ef0*/  IADD3 R125, R125, UR20, RZ ;  /* 0x000000147d7d7c10 */ /* 0x000fe4000fffe0ff */
[----:B-1----:R-:W-:Y:S02]  /*3f00*/  SEL R104, RZ, 0x1, P0 ;  /* 0x00000001ff687807 */ /* 0x002fe40000000000 */
[----:B------:R-:W-:-:S13]  /*3f10*/  ISETP.GE.AND P0, PT, R125, UR21, PT ;  /* 0x000000157d007c0c */ /* 0x000fda000bf06270 */
[----:B------:R-:W-:Y:S05]  /*3f20*/  @!P0 BRA `(.L_x_7149) ;  /* 0xffffffc400c88947 */ /* 0x000fea000383ffff */
.L_x_7122:
        /* <DEDUP_REMOVED lines=17> */
.L_x_7151:
[----:B------:R-:W-:Y:S05]  /*4040*/  BSYNC B0 ;  /* 0x0000000000007941 */ /* 0x000fea0003800000 */
.L_x_7150:
        /* <DEDUP_REMOVED lines=12> */
.L_x_7153:
[----:B------:R-:W-:Y:S05]  /*4110*/  BSYNC B0 ;  /* 0x0000000000007941 */ /* 0x000fea0003800000 */
.L_x_7152:
        /* <DEDUP_REMOVED lines=12> */
.L_x_7155:
[----:B------:R-:W-:Y:S05]  /*41e0*/  BSYNC B0 ;  /* 0x0000000000007941 */ /* 0x000fea0003800000 */
.L_x_7154:
        /* <DEDUP_REMOVED lines=12> */
.L_x_7157:
[----:B------:R-:W-:Y:S05]  /*42b0*/  BSYNC B0 ;  /* 0x0000000000007941 */ /* 0x000fea0003800000 */
.L_x_7156:
        /* <DEDUP_REMOVED lines=12> */
.L_x_7133:
[----:B------:R-:W-:Y:S02]  /*4380*/  MOV R182, R109 ;  /* 0x0000006d00b67202 */ /* 0x000fe40000000f00 */
[----:B------:R-:W-:Y:S02]  /*4390*/  MOV R181, 0x10 ;  /* 0x0000001000b57802 */ /* 0x000fe40000000f00 */
[----:B------:R-:W-:Y:S02]  /*43a0*/  MOV R184, 0x1f ;  /* 0x0000001f00b87802 */ /* 0x000fe40000000f00 */
[----:B------:R-:W-:-:S07]  /*43b0*/  MOV R175, 0xffffffff ;  /* 0xffffffff00af7802 */ /* 0x000fce0000000f00 */
[----:B0-----:R-:W-:Y:S05]  /*43c0*/  WARPSYNC.COLLECTIVE R175, `(.L_x_7158) ;  /* 0x00000000af087348 */ /* 0x001fea0003c00000 */
[----:B------:R1:W2:Y:S02]  /*43d0*/  SHFL.DOWN P6, R179, R182, R181, R184 ;  /* 0x080000b5b6b37389 */ /* 0x0002a400000c00b8 */
[----:B012---:R-:W-:Y:S01]  /*43e0*/  ENDCOLLECTIVE ;  /* 0x000000000000791b */ /* 0x007fe20003800000 */
.L_x_7158:
[----:B------:R-:W-:Y:S02]  /*43f0*/  MOV R182, R108 ;  /* 0x0000006c00b67202 */ /* 0x000fe40000000f00 */
[----:B------:R-:W-:-:S07]  /*4400*/  MOV R110, R179 ;  /* 0x000000b3006e7202 */ /* 0x000fce0000000f00 */
[----:B------:R-:W-:Y:S05]  /*4410*/  WARPSYNC.COLLECTIVE R175, `(.L_x_7159) ;  /* 0x00000000af087348 */ /* 0x000fea0003c00000 */
[----:B------:R0:W1:Y:S02]  /*4420*/  SHFL.DOWN P6, R179, R182, R181, R184 ;  /* 0x080000b5b6b37389 */ /* 0x00006400000c00b8 */
[----:B01----:R-:W-:Y:S01]  /*4430*/  ENDCOLLECTIVE ;  /* 0x000000000000791b */ /* 0x003fe20003800000 */
.L_x_7159:
[----:B------:R-:W-:-:S05]  /*4440*/  FADD.FTZ R110, R110, R109 ;  /* 0x0000006d6e6e7221 */ /* 0x000fca0000010000 */
[----:B------:R-:W-:Y:S02]  /*4450*/  MOV R182, R110 ;  /* 0x0000006e00b67202 */ /* 0x000fe40000000f00 */
[----:B------:R-:W-:Y:S02]  /*4460*/  MOV R181, 0x8 ;  /* 0x0000000800b57802 */ /* 0x000fe40000000f00 */
[----:B------:R-:W-:-:S07]  /*4470*/  MOV R105, R179 ;  /* 0x000000b300697202 */ /* 0x000fce0000000f00 */
[----:B------:R-:W-:Y:S05]  /*4480*/  WARPSYNC.COLLECTIVE R175, `(.L_x_7160) ;  /* 0x00000000af087348 */ /* 0x000fea0003c00000 */
[----:B------:R0:W1:Y:S02]  /*4490*/  SHFL.DOWN P6, R179, R182, R181, R184 ;  /* 0x080000b5b6b37389 */ /* 0x00006400000c00b8 */
[----:B01----:R-:W-:Y:S01]  /*44a0*/  ENDCOLLECTIVE ;  /* 0x000000000000791b */ /* 0x003fe20003800000 */
.L_x_7160:
[----:B------:R-:W-:-:S05]  /*44b0*/  FADD.FTZ R105, R105, R108 ;  /* 0x0000006c69697221 */ /* 0x000fca0000010000 */
[----:B------:R-:W-:Y:S02]  /*44c0*/  MOV R182, R105 ;  /* 0x0000006900b67202 */ /* 0x000fe40000000f00 */
[----:B------:R-:W-:-:S07]  /*44d0*/  MOV R107, R179 ;  /* 0x000000b3006b7202 */ /* 0x000fce0000000f00 */
[----:B------:R-:W-:Y:S05]  /*44e0*/  WARPSYNC.COLLECTIVE R175, `(.L_x_7161) ;  /* 0x00000000af087348 */ /* 0x000fea0003c00000 */
[----:B------:R0:W1:Y:S02]  /*44f0*/  SHFL.DOWN P6, R179, R182, R181, R184 ;  /* 0x080000b5b6b37389 */ /* 0x00006400000c00b8 */
[----:B01----:R-:W-:Y:S01]  /*4500*/  ENDCOLLECTIVE ;  /* 0x000000000000791b */ /* 0x003fe20003800000 */
.L_x_7161:
[----:B------:R-:W-:-:S05]  /*4510*/  FADD.FTZ R107, R110, R107 ;  /* 0x0000006b6e6b7221 */ /* 0x000fca0000010000 */
[----:B------:R-:W-:Y:S02]  /*4520*/  MOV R182, R107 ;  /* 0x0000006b00b67202 */ /* 0x000fe40000000f00 */
[----:B------:R-:W-:Y:S02]  /*4530*/  MOV R181, 0x4 ;  /* 0x0000000400b57802 */ /* 0x000fe40000000f00 */
[----:B------:R-:W-:-:S07]  /*4540*/  MOV R174, R179 ;  /* 0x000000b300ae7202 */ /* 0x000fce0000000f00 */
[----:B------:R-:W-:Y:S05]  /*4550*/  WARPSYNC.COLLECTIVE R175, `(.L_x_7162) ;  /* 0x00000000af087348 */ /* 0x000fea0003c00000 */
[----:B------:R0:W1:Y:S02]  /*4560*/  SHFL.DOWN P6, R179, R182, R181, R184 ;  /* 0x080000b5b6b37389 */ /* 0x00006400000c00b8 */
[----:B01----:R-:W-:Y:S01]  /*4570*/  ENDCOLLECTIVE ;  /* 0x000000000000791b */ /* 0x003fe20003800000 */
.L_x_7162:
[----:B------:R-:W-:-:S05]  /*4580*/  FADD.FTZ R174, R105, R174 ;  /* 0x000000ae69ae7221 */ /* 0x000fca0000010000 */
[----:B------:R-:W-:Y:S02]  /*4590*/  MOV R182, R174 ;  /* 0x000000ae00b67202 */ /* 0x000fe40000000f00 */
[----:B------:R-:W-:-:S07]  /*45a0*/  MOV R180, R179 ;  /* 0x000000b300b47202 */ /* 0x000fce0000000f00 */
[----:B------:R-:W-:Y:S05]  /*45b0*/  WARPSYNC.COLLECTIVE R175, `(.L_x_7163) ;  /* 0x00000000af087348 */ /* 0x000fea0003c00000 */
[----:B------:R0:W1:Y:S02]  /*45c0*/  SHFL.DOWN P6, R179, R182, R181, R184 ;  /* 0x080000b5b6b37389 */ /* 0x00006400000c00b8 */
[----:B01----:R-:W-:Y:S01]  /*45d0*/  ENDCOLLECTIVE ;  /* 0x000000000000791b */ /* 0x003fe20003800000 */
.L_x_7163:
[----:B------:R-:W-:-:S05]  /*45e0*/  FADD.FTZ R180, R107, R180 ;  /* 0x000000b46bb47221 */ /* 0x000fca0000010000 */
[----:B------:R-:W-:Y:S02]  /*45f0*/  MOV R182, R180 ;  /* 0x000000b400b67202 */ /* 0x000fe40000000f00 */
[----:B------:R-:W-:Y:S02]  /*4600*/  MOV R181, 0x2 ;  /* 0x0000000200b57802 */ /* 0x000fe40000000f00 */
[----:B------:R-:W-:-:S07]  /*4610*/  MOV R111, R179 ;  /* 0x000000b3006f7202 */ /* 0x000fce0000000f00 */
[----:B------:R-:W-:Y:S05]  /*4620*/  WARPSYNC.COLLECTIVE R175, `(.L_x_7164) ;  /* 0x00000000af087348 */ /* 0x000fea0003c00000 */
[----:B------:R0:W1:Y:S02]  /*4630*/  SHFL.DOWN P6, R179, R182, R181, R184 ;  /* 0x080000b5b6b37389 */ /* 0x00006400000c00b8 */
[----:B01----:R-:W-:Y:S01]  /*4640*/  ENDCOLLECTIVE ;  /* 0x000000000000791b */ /* 0x003fe20003800000 */
.L_x_7164:
[----:B------:R-:W-:-:S05]  /*4650*/  FADD.FTZ R111, R174, R111 ;  /* 0x0000006fae6f7221 */ /* 0x000fca0000010000 */
[----:B------:R-:W-:Y:S02]  /*4660*/  MOV R182, R111 ;  /* 0x0000006f00b67202 */ /* 0x000fe40000000f00 */
[----:B------:R-:W-:-:S07]  /*4670*/  MOV R109, R179 ;  /* 0x000000b3006d7202 */ /* 0x000fce0000000f00 */
[----:B------:R-:W-:Y:S05]  /*4680*/  WARPSYNC.COLLECTIVE R175, `(.L_x_7165) ;  /* 0x00000000af087348 */ /* 0x000fea0003c00000 */
[----:B------:R0:W1:Y:S02]  /*4690*/  SHFL.DOWN P6, R179, R182, R181, R184 ;  /* 0x080000b5b6b37389 */ /* 0x00006400000c00b8 */
[----:B01----:R-:W-:Y:S01]  /*46a0*/  ENDCOLLECTIVE ;  /* 0x000000000000791b */ /* 0x003fe20003800000 */
.L_x_7165:
[----:B------:R-:W-:-:S05]  /*46b0*/  FADD.FTZ R109, R180, R109 ;  /* 0x0000006db46d7221 */ /* 0x000fca0000010000 */
[----:B------:R-:W-:Y:S02]  /*46c0*/  MOV R182, R109 ;  /* 0x0000006d00b67202 */ /* 0x000fe40000000f00 */
[----:B------:R-:W-:Y:S02]  /*46d0*/  MOV R181, 0x1 ;  /* 0x0000000100b57802 */ /* 0x000fe40000000f00 */
[----:B------:R-:W-:-:S07]  /*46e0*/  MOV R108, R179 ;  /* 0x000000b3006c7202 */ /* 0x000fce0000000f00 */
[----:B------:R-:W-:Y:S05]  /*46f0*/  WARPSYNC.COLLECTIVE R175, `(.L_x_7166) ;  /* 0x00000000af087348 */ /* 0x000fea0003c00000 */
[----:B------:R0:W1:Y:S02]  /*4700*/  SHFL.DOWN P6, R179, R182, R181, R184 ;  /* 0x080000b5b6b37389 */ /* 0x00006400000c00b8 */
[----:B01----:R-:W-:Y:S01]  /*4710*/  ENDCOLLECTIVE ;  /* 0x000000000000791b */ /* 0x003fe20003800000 */
.L_x_7166:
[----:B------:R-:W-:-:S05]  /*4720*/  FADD.FTZ R108, R111, R108 ;  /* 0x0000006c6f6c7221 */ /* 0x000fca0000010000 */
[----:B------:R-:W-:Y:S02]  /*4730*/  MOV R182, R108 ;  /* 0x0000006c00b67202 */ /* 0x000fe40000000f00 */
[----:B------:R-:W-:-:S07]  /*4740*/  MOV R110, R179 ;  /* 0x000000b3006e7202 */ /* 0x000fce0000000f00 */
[----:B------:R-:W-:Y:S05]  /*4750*/  WARPSYNC.COLLECTIVE R175, `(.L_x_7167) ;  /* 0x00000000af087348 */ /* 0x000fea0003c00000 */
[----:B------:R0:W1:Y:S02]  /*4760*/  SHFL.DOWN P6, R179, R182, R181, R184 ;  /* 0x080000b5b6b37389 */ /* 0x00006400000c00b8 */
[----:B01----:R-:W-:Y:S01]  /*4770*/  ENDCOLLECTIVE ;  /* 0x000000000000791b */ /* 0x003fe20003800000 */
.L_x_7167:
[----:B------:R-:W-:Y:S01]  /*4780*/  MOV R105, R179 ;  /* 0x000000b300697202 */ /* 0x000fe20000000f00 */
[----:B------:R-:W-:Y:S06]  /*4790*/  BRA `(.L_x_7168) ;  /* 0xffffffd400407947 */ /* 0x000fec000383ffff */
.L_x_7169:
        /* <DEDUP_REMOVED lines=14> */
.L_x_11932:


//--------------------- .text._ZN10layer_norm13ln_bwd_kernelINS_13Kernel_traitsIf6__halfS2_S2_fjLj2560ELj1ELj1ELj4ELj8ENS_18Kernel_traits_baseILj2560EfS2_S2_S2_fjLj128EEEEELb1ELb1ELb0ELb1EEEvNS_9BwdParamsE --------------------------
	.section	.text._ZN10layer_norm13ln_bwd_kernelINS_13Kernel_traitsIf6__halfS2_S2_fjLj2560ELj1ELj1ELj4ELj8ENS_18Kernel_traits_baseILj2560EfS2_S2_S2_fjLj128EEEEELb1ELb1ELb0ELb1EEEvNS_9BwdParamsE,"ax",@progbits
	.align	128
        .global         _ZN10layer_norm13ln_bwd_kernelINS_13Kernel_traitsIf6__halfS2_S2_fjLj2560ELj1ELj1ELj4ELj8ENS_18Kernel_traits_baseILj2560EfS2_S2_S2_fjLj128EEEEELb1ELb1ELb0ELb1EEEvNS_9BwdParamsE
        .type           _ZN10layer_norm13ln_bwd_kernelINS_13Kernel_traitsIf6__halfS2_S2_fjLj2560ELj1ELj1ELj4ELj8ENS_18Kernel_traits_baseILj2560EfS2_S2_S2_fjLj128EEEEELb1ELb1ELb0ELb1EEEvNS_9BwdParamsE,@function
        .size           _ZN10layer_norm13ln_bwd_kernelINS_13Kernel_traitsIf6__halfS2_S2_fjLj2560ELj1ELj1ELj4ELj8ENS_18Kernel_traits_baseILj2560EfS2_S2_S2_fjLj128EEEEELb1ELb1ELb0ELb1EEEvNS_9BwdParamsE,(.L_x_11933 - _ZN10layer_norm13ln_bwd_kernelINS_13Kernel_traitsIf6__halfS2_S2_fjLj2560ELj1ELj1ELj4ELj8ENS_18Kernel_traits_baseILj2560EfS2_S2_S2_fjLj128EEEEELb1ELb1ELb0ELb1EEEvNS_9BwdParamsE)
        .other          _ZN10layer_norm13ln_bwd_kernelINS_13Kernel_traitsIf6__halfS2_S2_fjLj2560ELj1ELj1ELj4ELj8ENS_18Kernel_traits_baseILj2560EfS2_S2_S2_fjLj128EEEEELb1ELb1ELb0ELb1EEEvNS_9BwdParamsE,@"STO_CUDA_ENTRY STV_DEFAULT"
_ZN10layer_norm13ln_bwd_kernelINS_13Kernel_traitsIf6__halfS2_S2_fjLj2560ELj1ELj1ELj4ELj8ENS_18Kernel_traits_baseILj2560EfS2_S2_S2_fjLj128EEEEELb1ELb1ELb0ELb1EEEvNS_9BwdParamsE:
.text._ZN10layer_norm13ln_bwd_kernelINS_13Kernel_traitsIf6__halfS2_S2_fjLj2560ELj1ELj1ELj4ELj8ENS_18Kernel_traits_baseILj2560EfS2_S2_S2_fjLj128EEEEELb1ELb1ELb0ELb1EEEvNS_9BwdParamsE:
        /* <DEDUP_REMOVED lines=53> */
.L_x_7170:
        /* <DEDUP_REMOVED lines=16> */
[----:B------:R-:W-:-:S02]  /*0450*/  HFMA2.MMA R0, -RZ, RZ, 0, 5.9604644775390625e-08 ;  /* 0x00000001ff007435 */ /* 0x000fc400000001ff */
[----:B------:R-:W-:Y:S01]  /*0460*/  HFMA2.MMA R127, -RZ, RZ, 0, 0 ;  /* 0x00000000ff7f7435 */ /* 0x000fe200000001ff */
[----:B------:R-:W-:Y:S02]  /*0470*/  ISETP.NE.AND.EX P0, PT, RZ, UR7, PT, P0 ;  /* 0x00000007ff007c0c */ /* 0x000fe4000bf05300 */
[----:B------:R-:W-:Y:S02]  /*0480*/  CS2R R66, SRZ ;  /* 0x0000000000427805 */ /* 0x000fe4000001ff00 */
[----:B------:R-:W-:Y:S02]  /*0490*/  IADD3 R126, R129, 0x4, RZ ;  /* 0x00000004817e7810 */ /* 0x000fe40007ffe0ff */
        /* <DEDUP_REMOVED lines=28> */
[----:B0-----:R-:W-:-:S07]  /*0660*/  CS2R R108, SRZ ;  /* 0x00000000006c7805 */ /* 0x001fce000001ff00 */
.L_x_7174:
        /* <DEDUP_REMOVED lines=11> */
[C---:B------:R-:W-:Y:S02]  /*0720*/  SHF.L.U32 R164, R157.reuse, 0x3, RZ ;  /* 0x000000039da47819 */ /* 0x040fe400000006ff */
[----:B------:R-:W-:Y:S02]  /*0730*/  @P0 LEA.HI.X R47, R128, R61, R50, 0x1, P1 ;  /* 0x0000003d802f0211 */ /* 0x000fe400008f0c32 */
[C---:B------:R-:W-:Y:S02]  /*0740*/  IADD3 R177, R157.reuse, 0x100, RZ ;  /* 0x000001009db17810 */ /* 0x040fe40007ffe0ff */
[----:B------:R-:W-:Y:S01]  /*0750*/  IADD3 R181, R157, 0x200, RZ ;  /* 0x000002009db57810 */ /* 0x000fe20007ffe0ff */
[----:B------:R3:W4:Y:S01]  /*0760*/  @P0 LDG.E.U16 R141, desc[UR4][R46.64] ;  /* 0x000000042e8d0981 */ /* 0x000722000c1e1500 */
[C---:B------:R-:W-:Y:S01]  /*0770*/  SHF.L.U32 R162, R165.reuse, 0x3, RZ ;  /* 0x00000003a5a27819 */ /* 0x040fe200000006ff */
[----:B-1----:R-:W-:Y:S01]  /*0780*/  IMAD.WIDE.U32 R62, R165, 0x8, R44 ;  /* 0x00000008a53e7825 */ /* 0x002fe200078e002c */
[----:B------:R-:W-:-:S02]  /*0790*/  IADD3 R179, R157, 0x180, RZ ;  /* 0x000001809db37810 */ /* 0x000fc40007ffe0ff */
[----:B------:R-:W-:Y:S01]  /*07a0*/  SHF.R.U32.HI R163, RZ, 0x1d, R157 ;  /* 0x0000001dffa37819 */ /* 0x000fe2000001169d */
[----:B------:R-:W-:Y:S01]  /*07b0*/  IMAD.WIDE.U32 R142, R157, 0x8, R44 ;  /* 0x000000089d8e7825 */ /* 0x000fe200078e002c */
[----:B------:R-:W-:Y:S01]  /*07c0*/  IADD3 R150, P1, R164, UR12, RZ ;  /* 0x0000000ca4967c10 */ /* 0x000fe2000ff3e0ff */
[----:B------:R-:W4:Y:S01]  /*07d0*/  LDG.E.64 R62, desc[UR4][R62.64] ;  /* 0x000000043e3e7981 */ /* 0x000f22000c1e1b00 */
[----:B------:R-:W-:Y:S02]  /*07e0*/  SHF.R.U32.HI R161, RZ, 0x1d, R165 ;  /* 0x0000001dffa17819 */ /* 0x000fe400000116a5 */
[----:B------:R-:W-:Y:S02]  /*07f0*/  SHF.L.U32 R149, R177, 0x3, RZ ;  /* 0x00000003b1957819 */ /* 0x000fe400000006ff */
[----:B---3--:R-:W-:Y:S02]  /*0800*/  IADD3 R46, P2, R162, UR12, RZ ;  /* 0x0000000ca22e7c10 */ /* 0x008fe4000ff5e0ff */
[----:B------:R-:W-:-:S02]  /*0810*/  SHF.L.U32 R125, R181, 0x3, RZ ;  /* 0x00000003b57d7819 */ /* 0x000fc400000006ff */
[----:B------:R-:W-:Y:S02]  /*0820*/  SHF.R.U32.HI R140, RZ, 0x1d, R177 ;  /* 0x0000001dff8c7819 */ /* 0x000fe400000116b1 */
[----:B------:R-:W-:Y:S01]  /*0830*/  SHF.R.U32.HI R124, RZ, 0x1d, R181 ;  /* 0x0000001dff7c7819 */ /* 0x000fe200000116b5 */
[C-C-:B------:R-:W-:Y:S01]  /*0840*/  IMAD.WIDE.U32 R48, R179.reuse, 0x8, R44.reuse ;  /* 0x00000008b3307825 */ /* 0x140fe200078e002c */
[----:B------:R-:W-:Y:S01]  /*0850*/  SHF.L.U32 R139, R179, 0x3, RZ ;  /* 0x00000003b38b7819 */ /* 0x000fe200000006ff */
[----:B------:R-:W3:Y:S01]  /*0860*/  LDG.E.64 R142, desc[UR4][R142.64] ;  /* 0x000000048e8e7981 */ /* 0x000ee2000c1e1b00 */
[----:B------:R-:W-:Y:S01]  /*0870*/  IADD3.X R151, R163, UR13, RZ, P1, !PT ;  /* 0x0000000da3977c10 */ /* 0x000fe20008ffe4ff */
[----:B------:R-:W-:Y:S01]  /*0880*/  IMAD.WIDE.U32 R50, R177, 0x8, R44 ;  /* 0x00000008b1327825 */ /* 0x000fe200078e002c */
[----:B------:R-:W-:Y:S02]  /*0890*/  IADD3 R60, P3, R149, UR12, RZ ;  /* 0x0000000c953c7c10 */ /* 0x000fe4000ff7e0ff */
[----:B------:R-:W-:-:S02]  /*08a0*/  IADD3.X R47, R161, UR13, RZ, P2, !PT ;  /* 0x0000000da12f7c10 */ /* 0x000fc400097fe4ff */
[----:B------:R-:W-:Y:S01]  /*08b0*/  IADD3 R152, P1, R125, UR12, RZ ;  /* 0x0000000c7d987c10 */ /* 0x000fe2000ff3e0ff */
[----:B------:R-:W-:Y:S01]  /*08c0*/  IMAD.WIDE.U32 R146, R181, 0x8, R44 ;  /* 0x00000008b5927825 */ /* 0x000fe200078e002c */
[----:B------:R-:W-:Y:S01]  /*08d0*/  SHF.R.U32.HI R137, RZ, 0x1d, R179 ;  /* 0x0000001dff897819 */ /* 0x000fe200000116b3 */
[----:B------:R-:W3:Y:S01]  /*08e0*/  LDG.E.64 R44, desc[UR4][R48.64] ;  /* 0x00000004302c7981 */ /* 0x000ee2000c1e1b00 */
[----:B------:R-:W-:Y:S01]  /*08f0*/  IADD3 R144, P2, R139, UR12, RZ ;  /* 0x0000000c8b907c10 */ /* 0x000fe2000ff5e0ff */
[----:B--2---:R-:W-:Y:S01]  /*0900*/  IMAD.WIDE R134, R128, 0x4, R134 ;  /* 0x0000000480867825 */ /* 0x004fe200078e0286 */
[----:B------:R-:W-:Y:S01]  /*0910*/  IADD3.X R61, R140, UR13, RZ, P3, !PT ;  /* 0x0000000d8c3d7c10 */ /* 0x000fe20009ffe4ff */
[----:B------:R-:W2:Y:S01]  /*0920*/  LDG.E.64 R150, desc[UR4][R150.64] ;  /* 0x0000000496967981 */ /* 0x000ea2000c1e1b00 */
[----:B------:R-:W-:Y:S02]  /*0930*/  IADD3.X R153, R124, UR13, RZ, P1, !PT ;  /* 0x0000000d7c997c10 */ /* 0x000fe40008ffe4ff */
[----:B------:R-:W-:Y:S01]  /*0940*/  IADD3.X R145, R137, UR13, RZ, P2, !PT ;  /* 0x0000000d89917c10 */ /* 0x000fe200097fe4ff */
[----:B------:R-:W2:Y:S04]  /*0950*/  LDG.E.64 R50, desc[UR4][R50.64] ;  /* 0x0000000432327981 */ /* 0x000ea8000c1e1b00 */
[----:B------:R-:W2:Y:S04]  /*0960*/  LDG.E.64 R146, desc[UR4][R146.64] ;  /* 0x0000000492927981 */ /* 0x000ea8000c1e1b00 */
[----:B------:R-:W2:Y:S04]  /*0970*/  LDG.E.64 R46, desc[UR4][R46.64] ;  /* 0x000000042e2e7981 */ /* 0x000ea8000c1e1b00 */
[----:B------:R-:W2:Y:S04]  /*0980*/  LDG.E R168, desc[UR4][R134.64] ;  /* 0x0000000486a87981 */ /* 0x000ea8000c1e1900 */
        /* <DEDUP_REMOVED lines=23> */
[----:B------:R-:W-:Y:S01]  /*0b00*/  @P1 LEA.HI.X R159, R181, UR11, RZ, 0x3, P3 ;  /* 0x0000000bb59f1c11 */ /* 0x000fe200098f1cff */
[----:B------:R-:W5:Y:S01]  /*0b10*/  @P1 LDG.E.64 R52, desc[UR4][R174.64] ;  /* 0x00000004ae341981 */ /* 0x000f62000c1e1b00 */
[----:B0-----:R-:W-:-:S02]  /*0b20*/  LEA R154, P4, R179, UR14, 0x2 ;  /* 0x0000000eb39a7c11 */ /* 0x001fc4000f8810ff */
[----:B------:R-:W-:Y:S01]  /*0b30*/  LEA.HI.X R171, R165, UR15, RZ, 0x2, P2 ;  /* 0x0000000fa5ab7c11 */ /* 0x000fe200090f14ff */
[----:B------:R-:W5:Y:S01]  /*0b40*/  @P1 LDG.E.64 R2, desc[UR4][R158.64] ;  /* 0x000000049e021981 */ /* 0x000f62000c1e1b00 */
[----:B-1----:R-:W-:Y:S02]  /*0b50*/  LEA R144, P3, R177, UR14, 0x2 ;  /* 0x0000000eb1907c11 */ /* 0x002fe4000f8610ff */
[----:B------:R-:W-:Y:S01]  /*0b60*/  LEA R156, P2, R181, UR14, 0x2 ;  /* 0x0000000eb59c7c11 */ /* 0x000fe2000f8410ff */
[----:B------:R-:W5:Y:S01]  /*0b70*/  LDG.E R165, desc[UR4][R170.64] ;  /* 0x00000004aaa57981 */ /* 0x000f62000c1e1900 */
[----:B------:R-:W-:Y:S02]  /*0b80*/  LEA.HI.X R155, R179, UR15, RZ, 0x2, P4 ;  /* 0x0000000fb39b7c11 */ /* 0x000fe4000a0f14ff */
[----:B------:R-:W-:Y:S02]  /*0b90*/  LEA.HI.X R145, R177, UR15, RZ, 0x2, P3 ;  /* 0x0000000fb1917c11 */ /* 0x000fe400098f14ff */
[----:B------:R-:W-:Y:S01]  /*0ba0*/  LEA.HI.X R157, R181, UR15, RZ, 0x2, P2 ;  /* 0x0000000fb59d7c11 */ /* 0x000fe200090f14ff */
[----:B------:R-:W5:Y:S01]  /*0bb0*/  LDG.E R138, desc[UR4][R154.64] ;  /* 0x000000049a8a7981 */ /* 0x000f62000c1e1900 */
[----:B------:R-:W-:-:S03]  /*0bc0*/  ISETP.NE.AND P4, PT, RZ, UR8, PT ;  /* 0x00000008ff007c0c */ /* 0x000fc6000bf85270 */
[----:B------:R-:W5:Y:S01]  /*0bd0*/  LDG.E R135, desc[UR4][R156.64] ;  /* 0x000000049c877981 */ /* 0x000f62000c1e1900 */
[----:B------:R-:W-:-:S03]  /*0be0*/  LOP3.LUT P3, RZ, R0, 0xff, RZ, 0xc0, !PT ;  /* 0x000000ff00ff7812 */ /* 0x000fc6000786c0ff */
[----:B------:R0:W5:Y:S01]  /*0bf0*/  LDG.E R145, desc[UR4][R144.64] ;  /* 0x0000000490917981 */ /* 0x000162000c1e1900 */
[----:B------:R-:W-:Y:S01]  /*0c00*/  MOV R134, 0x3f800000 ;  /* 0x3f80000000867802 */ /* 0x000fe20000000f00 */
[----:B------:R-:W-:Y:S01]  /*0c10*/  UMOV UR6, 0xffffffff ;  /* 0xffffffff00067882 */ /* 0x000fe20000000000 */
[----:B----4-:R-:W-:Y:S01]  /*0c20*/  @P0 HADD2.F32 R134, -RZ, R141.H0_H0 ;  /* 0x2000008dff860230 */ /* 0x010fe20000004100 */
[--C-:B------:R-:W-:Y:S02]  /*0c30*/  SHF.R.U64 R179, R62, 0x10, R63.reuse ;  /* 0x000000103eb37819 */ /* 0x100fe4000000123f */
[----:B0-----:R-:W-:Y:S02]  /*0c40*/  MOV R144, R63 ;  /* 0x0000003f00907202 */ /* 0x001fe40000000f00 */
[----:B------:R-:W-:Y:S02]  /*0c50*/  SHF.R.U32.HI R180, RZ, 0x10, R63 ;  /* 0x00000010ffb47819 */ /* 0x000fe4000001163f */
[----:B---3--:R-:W-:-:S02]  /*0c60*/  MOV R0, R142 ;  /* 0x0000008e00007202 */ /* 0x008fc40000000f00 */
[----:B------:R-:W-:Y:S02]  /*0c70*/  SHF.R.U64 R184, R142, 0x10, R143 ;  /* 0x000000108eb87819 */ /* 0x000fe4000000128f */
[----:B------:R-:W-:Y:S02]  /*0c80*/  MOV R142, R62 ;  /* 0x0000003e008e7202 */ /* 0x000fe40000000f00 */
[----:B------:R-:W-:Y:S02]  /*0c90*/  MOV R154, R44 ;  /* 0x0000002c009a7202 */ /* 0x000fe40000000f00 */
[--C-:B------:R-:W-:Y:S02]  /*0ca0*/  SHF.R.U64 R178, R44, 0x10, R45.reuse ;  /* 0x000000102cb27819 */ /* 0x100fe4000000122d */
[----:B------:R-:W-:Y:S02]  /*0cb0*/  MOV R156, R45 ;  /* 0x0000002d009c7202 */ /* 0x000fe40000000f00 */
[----:B------:R-:W-:-:S02]  /*0cc0*/  SHF.R.U32.HI R176, RZ, 0x10, R45 ;  /* 0x00000010ffb07819 */ /* 0x000fc4000001162d */
[----:B--2---:R-:W-:Y:S01]  /*0cd0*/  SHF.R.U64 R44, R150, 0x10, R151 ;  /* 0x00000010962c7819 */ /* 0x004fe20000001297 */
[----:B------:R-:W-:Y:S01]  /*0ce0*/  HADD2.F32 R150, -RZ, R150.H0_H0 ;  /* 0x20000096ff967230 */ /* 0x000fe20000004100 */
[--C-:B------:R-:W-:Y:S02]  /*0cf0*/  SHF.R.U64 R173, R50, 0x10, R51.reuse ;  /* 0x0000001032ad7819 */ /* 0x100fe40000001233 */
[----:B------:R-:W-:Y:S02]  /*0d00*/  MOV R148, R51 ;  /* 0x0000003300947202 */ /* 0x000fe40000000f00 */
[----:B------:R-:W-:Y:S02]  /*0d10*/  SHF.R.U32.HI R175, RZ, 0x10, R51 ;  /* 0x00000010ffaf7819 */ /* 0x000fe40000011633 */
[----:B------:R-:W-:Y:S02]  /*0d20*/  MOV R158, R146 ;  /* 0x00000092009e7202 */ /* 0x000fe40000000f00 */
[----:B------:R-:W-:-:S02]  /*0d30*/  SHF.R.U64 R174, R146, 0x10, R147 ;  /* 0x0000001092ae7819 */ /* 0x000fc40000001293 */
[----:B------:R-:W-:Y:S02]  /*0d40*/  SHF.R.U64 R167, R46, 0x10, R47 ;  /* 0x000000102ea77819 */ /* 0x000fe4000000122f */
[----:B------:R-:W-:Y:S02]  /*0d50*/  SHF.R.U32.HI R45, RZ, 0x10, R151 ;  /* 0x00000010ff2d7819 */ /* 0x000fe40000011697 */
[----:B------:R-:W-:Y:S02]  /*0d60*/  FSEL R183, R168, RZ, !P4 ;  /* 0x000000ffa8b77208 */ /* 0x000fe40006000000 */
[----:B------:R-:W-:Y:S02]  /*0d70*/  SHF.R.U32.HI R159, RZ, 0x10, R47 ;  /* 0x00000010ff9f7819 */ /* 0x000fe4000001162f */
[--C-:B------:R-:W-:Y:S02]  /*0d80*/  SHF.R.U64 R51, R60, 0x10, R61.reuse ;  /* 0x000000103c337819 */ /* 0x100fe4000000123d */
[----:B------:R-:W-:-:S02]  /*0d90*/  SHF.R.U32.HI R146, RZ, 0x10, R61 ;  /* 0x00000010ff927819 */ /* 0x000fc4000001163d */
[--C-:B------:R-:W-:Y:S02]  /*0da0*/  SHF.R.U64 R157, R48, 0x10, R49.reuse ;  /* 0x00000010309d7819 */ /* 0x100fe40000001231 */
[----:B------:R-:W-:Y:S02]  /*0db0*/  SHF.R.U32.HI R63, RZ, 0x10, R49 ;  /* 0x00000010ff3f7819 */ /* 0x000fe40000011631 */
[--C-:B------:R-:W-:Y:S02]  /*0dc0*/  SHF.R.U64 R168, R152, 0x10, R153.reuse ;  /* 0x0000001098a87819 */ /* 0x100fe40000001299 */
[----:B------:R-:W-:Y:S01]  /*0dd0*/  SHF.R.U32.HI R170, RZ, 0x10, R153 ;  /* 0x00000010ffaa7819 */ /* 0x000fe20000011699 */
[----:B------:R-:W-:Y:S01]  /*0de0*/  HADD2.F32 R61, -RZ, R61.H0_H0 ;  /* 0x2000003dff3d7230 */ /* 0x000fe20000004100 */
[----:B------:R-:W-:Y:S02]  /*0df0*/  MOV R141, R143 ;  /* 0x0000008f008d7202 */ /* 0x000fe40000000f00 */
[----:B------:R-:W-:Y:S01]  /*0e00*/  SHF.R.U32.HI R188, RZ, 0x10, R143 ;  /* 0x00000010ffbc7819 */ /* 0x000fe2000001168f */
[----:B------:R-:W-:Y:S01]  /*0e10*/  HADD2.F32 R143, -RZ, R48.H0_H0 ;  /* 0x20000030ff8f7230 */ /* 0x000fe20000004100 */
[----:B------:R-:W-:Y:S01]  /*0e20*/  MOV R62, R50 ;  /* 0x00000032003e7202 */ /* 0x000fe20000000f00 */
[----:B------:R-:W-:Y:S01]  /*0e30*/  HADD2.F32 R50, -RZ, R47.H0_H0 ;  /* 0x2000002fff327230 */ /* 0x000fe20000004100 */
[----:B------:R-:W-:-:S02]  /*0e40*/  MOV R160, R147 ;  /* 0x0000009300a07202 */ /* 0x000fc40000000f00 */
[----:B------:R-:W-:Y:S01]  /*0e50*/  SHF.R.U32.HI R172, RZ, 0x10, R147 ;  /* 0x00000010ffac7819 */ /* 0x000fe20000011693 */
[----:B------:R-:W-:Y:S02]  /*0e60*/  HADD2.F32 R147, -RZ, R49.H0_H0 ;  /* 0x20000031ff937230 */ /* 0x000fe40000004100 */
[----:B------:R-:W-:Y:S01]  /*0e70*/  FADD.FTZ R49, -R183, R150 ;  /* 0x00000096b7317221 */ /* 0x000fe20000010100 */
        /* <DEDUP_REMOVED lines=52> */
[----:B------:R-:W-:Y:S02]  /*11c0*/  HADD2.F32 R188, -RZ, R188.H0_H0 ;  /* 0x200000bcffbc7230 */ /* 0x000fe40000004100 */
[----:B------:R-:W-:Y:S01]  /*11d0*/  FMUL.FTZ R191, R136, R191 ;  /* 0x000000bf88bf7220 */ /* 0x000fe20000410000 */
        /* <DEDUP_REMOVED lines=9> */
[C---:B------:R-:W-:Y:S01]  /*1270*/  FMUL.FTZ R167, R136.reuse, R167 ;  /* 0x000000a788a77220 */ /* 0x040fe20000410000 */
[----:B------:R-:W-:Y:S01]  /*1280*/  FADD.FTZ R49, R49, R186 ;  /* 0x000000ba31317221 */ /* 0x000fe20000010000 */
[----:B------:R-:W-:Y:S01]  /*1290*/  FFMA.FTZ R44, R187, R186, R44 ;  /* 0x000000babb2c7223 */ /* 0x000fe2000001002c */
[----:B------:R-:W-:Y:S02]  /*12a0*/  HADD2.F32 R179, -RZ, R179.H0_H0 ;  /* 0x200000b3ffb37230 */ /* 0x000fe40000004100 */
[----:B------:R-:W-:Y:S02]  /*12b0*/  HADD2.F32 R48, -RZ, R176.H0_H0 ;  /* 0x200000b0ff307230 */ /* 0x000fe40000004100 */
[----:B------:R-:W-:Y:S01]  /*12c0*/  FMUL.FTZ R176, R136, R61 ;  /* 0x0000003d88b07220 */ /* 0x000fe20000410000 */
[----:B------:R-:W-:-:S02]  /*12d0*/  HADD2.F32 R46, -RZ, R178.H0_H0 ;  /* 0x200000b2ff2e7230 */ /* 0x000fc40000004100 */
[----:B------:R-:W-:Y:S01]  /*12e0*/  FMUL.FTZ R178, R36, R51 ;  /* 0x0000003324b27220 */ /* 0x000fe20000410000 */
[----:B------:R-:W-:Y:S01]  /*12f0*/  FADD.FTZ R95, R62, R95 ;  /* 0x0000005f3e5f7221 */ /* 0x000fe20000010000 */
[-C--:B------:R-:W-:Y:S01]  /*1300*/  FFMA.FTZ R108, R167, R62.reuse, R108 ;  /* 0x0000003ea76c7223 */ /* 0x080fe2000001006c */
[----:B------:R-:W-:Y:S01]  /*1310*/  FMUL.FTZ R170, R32, R62 ;  /* 0x0000003e20aa7220 */ /* 0x000fe20000410000 */
[----:B------:R-:W-:Y:S01]  /*1320*/  FADD.FTZ R49, R49, R188 ;  /* 0x000000bc31317221 */ /* 0x000fe20000010000 */
[C---:B------:R-:W-:Y:S01]  /*1330*/  FMUL.FTZ R177, R136.reuse, R177 ;  /* 0x000000b188b17220 */ /* 0x040fe20000410000 */
[----:B------:R-:W-:Y:S01]  /*1340*/  FFMA.FTZ R62, R191, R188, R44 ;  /* 0x000000bcbf3e7223 */ /* 0x000fe2000001002c */
[----:B------:R-:W-:Y:S02]  /*1350*/  HADD2.F32 R185, -RZ, R144.H0_H0 ;  /* 0x20000090ffb97230 */ /* 0x000fe40000004100 */
[----:B------:R-:W-:Y:S01]  /*1360*/  FADD.FTZ R112, R179, R112 ;  /* 0x00000070b3707221 */ /* 0x000fe20000010000 */
[----:B------:R-:W-:Y:S01]  /*1370*/  FMUL.FTZ R180, R136, R63 ;  /* 0x0000003f88b47220 */ /* 0x000fe20000410000 */
        /* <DEDUP_REMOVED lines=15> */
[----:B------:R-:W-:Y:S02]  /*1470*/  HADD2.F32 R50, -RZ, R174.H0_H0 ;  /* 0x200000aeff327230 */ /* 0x000fe40000004100 */
        /* <DEDUP_REMOVED lines=98> */
.L_x_7185:
        /* <DEDUP_REMOVED lines=12> */
[----:B------:R-:W-:-:S04]  /*1b60*/  @!P2 IADD3 R46, R152, R46, RZ ;  /* 0x0000002e982ea210 */ /* 0x000fc80007ffe0ff */
[----:B------:R-:W-:-:S05]  /*1b70*/  @!P2 LEA R151, R46, R47, 0x3 ;  /* 0x0000002f2e97a211 */ /* 0x000fca00078e18ff */
        /* <DEDUP_REMOVED lines=10> */
[----:B------:R-:W-:Y:S01]  /*1c20*/  FADD.FTZ R44, RZ, R45 ;  /* 0x0000002dff2c7221 */ /* 0x000fe20000010000 */
[----:B------:R-:W-:Y:S02]  /*1c30*/  @P1 MOV R45, R59 ;  /* 0x0000003b002d1202 */ /* 0x000fe40000000f00 */
[----:B------:R-:W-:Y:S01]  /*1c40*/  FADD.FTZ R193, R46, R193 ;  /* 0x000000c12ec17221 */ /* 0x000fe20000010000 */
[----:B------:R-:W-:Y:S02]  /*1c50*/  FADD.FTZ R44, R47, R44 ;  /* 0x0000002c2f2c7221 */ /* 0x000fe40000010000 */
[----:B------:R-:W-:Y:S02]  /*1c60*/  @P1 HADD2.F32 R46, -RZ, R45.H0_H0 ;  /* 0x2000002dff2e1230 */ /* 0x000fe40000004100 */
[----:B-1----:R-:W-:Y:S01]  /*1c70*/  FADD.FTZ R193, R193, R48 ;  /* 0x00000030c1c17221 */ /* 0x002fe20000010000 */
[----:B------:R-:W-:Y:S01]  /*1c80*/  FADD.FTZ R44, R44, R49 ;  /* 0x000000312c2c7221 */ /* 0x000fe20000010000 */
[----:B------:R-:W-:-:S02]  /*1c90*/  @P1 SHF.R.U32.HI R48, RZ, 0x10, R59 ;  /* 0x00000010ff301819 */ /* 0x000fc4000001163b */
[----:B------:R-:W-:Y:S01]  /*1ca0*/  FADD.FTZ R50, R50, R193 ;  /* 0x000000c132327221 */ /* 0x000fe20000010000 */
[----:B------:R-:W-:Y:S02]  /*1cb0*/  FADD.FTZ R44, R51, R44 ;  /* 0x0000002c332c7221 */ /* 0x000fe40000010000 */
[----:B------:R-:W-:Y:S02]  /*1cc0*/  @P1 HADD2.F32 R48, -RZ, R48.H0_H0 ;  /* 0x20000030ff301230 */ /* 0x000fe40000004100 */
[----:B------:R-:W-:Y:S01]  /*1cd0*/  FMUL.FTZ R50, R50, UR16 ;  /* 0x0000001032327c20 */ /* 0x000fe20008410000 */
[----:B------:R-:W-:Y:S01]  /*1ce0*/  FMUL.FTZ R152, R44, UR16 ;  /* 0x000000102c987c20 */ /* 0x000fe20008410000 */
[----:B------:R-:W-:-:S03]  /*1cf0*/  @P1 SHF.R.U64 R44, R58, 0x10, R59 ;  /* 0x000000103a2c1819 */ /* 0x000fc6000000123b */
[----:B------:R-:W-:Y:S02]  /*1d00*/  FSEL R151, R50, RZ, !P4 ;  /* 0x000000ff32977208 */ /* 0x000fe40006000000 */
[----:B------:R-:W-:Y:S01]  /*1d10*/  LOP3.LUT P4, RZ, R166, 0xff, RZ, 0xc0, !PT ;  /* 0x000000ffa6ff7812 */ /* 0x000fe2000788c0ff */
[----:B------:R-:W-:Y:S02]  /*1d20*/  @P1 HADD2.F32 R44, -RZ, R44.H0_H0 ;  /* 0x2000002cff2c1230 */ /* 0x000fe40000004100 */
        /* <DEDUP_REMOVED lines=9> */
[----:B------:R-:W-:Y:S01]  /*1dc0*/  FADD.FTZ R187, R186, -R187 ;  /* 0x800000bbbabb7221 */ /* 0x000fe20000010000 */
[----:B------:R-:W-:-:S02]  /*1dd0*/  @P1 HADD2.F32 R0, -RZ, R0.H0_H0 ;  /* 0x20000000ff001230 */ /* 0x000fc40000004100 */
[C---:B------:R-:W-:Y:S01]  /*1de0*/  FMUL.FTZ R51, R136.reuse, R181 ;  /* 0x000000b588337220 */ /* 0x040fe20000410000 */
[C---:B------:R-:W-:Y:S01]  /*1df0*/  FMUL.FTZ R191, R136.reuse, R191 ;  /* 0x000000bf88bf7220 */ /* 0x040fe20000410000 */
[----:B------:R-:W-:Y:S01]  /*1e00*/  FMUL.FTZ R187, R136, R187 ;  /* 0x000000bb88bb7220 */ /* 0x000fe20000410000 */
[----:B------:R-:W-:Y:S01]  /*1e10*/  @P1 FADD.FTZ R183, R183, R0 ;  /* 0x00000000b7b71221 */ /* 0x000fe20000010000 */
[----:B------:R-:W-:Y:S01]  /*1e20*/  @P1 FADD.FTZ R51, R51, R44 ;  /* 0x0000002c33331221 */ /* 0x000fe20000010000 */
[----:B------:R-:W-:Y:S01]  /*1e30*/  HFMA2.MMA R0, -RZ, RZ, 0, 0 ;  /* 0x00000000ff007435 */ /* 0x000fe200000001ff */
[----:B------:R-:W-:Y:S01]  /*1e40*/  @P1 FADD.FTZ R191, R191, R48 ;  /* 0x00000030bfbf1221 */ /* 0x000fe20000010000 */
[-C--:B------:R-:W-:Y:S01]  /*1e50*/  FMUL.FTZ R44, R183, R134.reuse ;  /* 0x00000086b72c7220 */ /* 0x080fe20000410000 */
[-C--:B------:R-:W-:Y:S01]  /*1e60*/  FMUL.FTZ R47, R51, R134.reuse ;  /* 0x00000086332f7220 */ /* 0x080fe20000410000 */
[----:B------:R-:W-:Y:S01]  /*1e70*/  @P1 FADD.FTZ R187, R187, R46 ;  /* 0x0000002ebbbb1221 */ /* 0x000fe20000010000 */
[----:B------:R-:W-:Y:S01]  /*1e80*/  @P2 IADD3 R46, P6, R164, UR20, RZ ;  /* 0x00000014a42e2c10 */ /* 0x000fe2000ffde0ff */
[----:B------:R-:W-:Y:S01]  /*1e90*/  FMUL.FTZ R49, R44, UR17 ;  /* 0x000000112c317c20 */ /* 0x000fe20008410000 */
[----:B------:R-:W-:Y:S01]  /*1ea0*/  FMUL.FTZ R184, R47, UR17 ;  /* 0x000000112fb87c20 */ /* 0x000fe20008410000 */
[----:B------:R-:W-:Y:S01]  /*1eb0*/  FMUL.FTZ R62, R191, R134 ;  /* 0x00000086bf3e7220 */ /* 0x000fe20000410000 */
[----:B------:R-:W-:Y:S01]  /*1ec0*/  @P2 IADD3.X R47, R163, UR21, RZ, P6, !PT ;  /* 0x00000015a32f2c10 */ /* 0x000fe2000b7fe4ff */
[----:B------:R-:W-:Y:S01]  /*1ed0*/  FMUL.FTZ R44, R20, R49 ;  /* 0x00000031142c7220 */ /* 0x000fe20000410000 */
[----:B------:R-:W-:Y:S01]  /*1ee0*/  @P2 F2FP.F16.F32.PACK_AB R51, RZ, R51 ;  /* 0x00000033ff33223e */ /* 0x000fe200000000ff */
[----:B------:R-:W-:Y:S01]  /*1ef0*/  FMUL.FTZ R186, R62, UR17 ;  /* 0x000000113eba7c20 */ /* 0x000fe20008410000 */
[----:B------:R-:W-:-:S02]  /*1f00*/  @P2 F2FP.F16.F32.PACK_AB R191, RZ, R191 ;  /* 0x000000bfffbf223e */ /* 0x000fc400000000ff */
[----:B------:R-:W-:Y:S01]  /*1f10*/  FSEL R181, R44, RZ, P4 ;  /* 0x000000ff2cb57208 */ /* 0x000fe20002000000 */
[----:B------:R-:W-:Y:S01]  /*1f20*/  FMUL.FTZ R63, R23, R186 ;  /* 0x000000ba173f7220 */ /* 0x000fe20000410000 */
[----:B------:R-:W-:Y:S02]  /*1f30*/  IADD3 R44, P6, R162, UR18, RZ ;  /* 0x00000012a22c7c10 */ /* 0x000fe4000ffde0ff */
[----:B------:R-:W-:Y:S02]  /*1f40*/  @P2 PRMT R130, R51, 0x7610, R130 ;  /* 0x0000761033822816 */ /* 0x000fe40000000082 */
[----:B------:R-:W-:Y:S01]  /*1f50*/  F2F.F16.F32 R181, R181 ;  /* 0x000000b500b57304 */ /* 0x000fe20000200800 */
[----:B------:R-:W-:Y:S02]  /*1f60*/  @P2 F2FP.F16.F32.PACK_AB R51, RZ, R183 ;  /* 0x000000b7ff33223e */ /* 0x000fe400000000ff */
[----:B------:R-:W-:Y:S02]  /*1f70*/  @P2 PRMT R132, R191, 0x7610, R132 ;  /* 0x00007610bf842816 */ /* 0x000fe40000000084 */
[----:B------:R-:W-:-:S02]  /*1f80*/  @P2 PRMT R133, R51, 0x7610, R133 ;  /* 0x0000761033852816 */ /* 0x000fc40000000085 */
[----:B--2---:R-:W-:-:S05]  /*1f90*/  @P4 MOV R45, R60 ;  /* 0x0000003c002d4202 */ /* 0x004fca0000000f00 */
[----:B------:R-:W-:-:S05]  /*1fa0*/  @P4 HADD2.F32 R45, -RZ, R45.H0_H0 ;  /* 0x2000002dff2d4230 */ /* 0x000fca0000004100 */
[----:B------:R-:W-:Y:S01]  /*1fb0*/  @P4 FMUL.FTZ R0, R49, R45 ;  /* 0x0000002d31004220 */ /* 0x000fe20000410000 */
[----:B------:R-:W-:Y:S01]  /*1fc0*/  FMUL.FTZ R45, R21, R184 ;  /* 0x000000b8152d7220 */ /* 0x000fe20000410000 */
[----:B------:R-:W-:Y:S01]  /*1fd0*/  FMUL.FTZ R49, R187, R134 ;  /* 0x00000086bb317220 */ /* 0x000fe20000410000 */
[----:B------:R-:W-:Y:S02]  /*1fe0*/  IADD3 R48, P4, R164, UR22, RZ ;  /* 0x00000016a4307c10 */ /* 0x000fe4000ff9e0ff */
[----:B------:R-:W-:Y:S01]  /*1ff0*/  @P2 F2FP.F16.F32.PACK_AB R187, RZ, R187 ;  /* 0x000000bbffbb223e */ /* 0x000fe200000000ff */
[----:B------:R-:W-:Y:S01]  /*2000*/  FMUL.FTZ R193, R49, UR17 ;  /* 0x0000001131c17c20 */ /* 0x000fe20008410000 */
[----:B------:R-:W-:Y:S02]  /*2010*/  FSEL R50, R45, RZ, P5 ;  /* 0x000000ff2d327208 */ /* 0x000fe40002800000 */
[----:B------:R-:W-:Y:S01]  /*2020*/  IADD3.X R45, R161, UR19, RZ, P6, !PT ;  /* 0x00000013a12d7c10 */ /* 0x000fe2000b7fe4ff */
[----:B------:R-:W-:Y:S01]  /*2030*/  FMUL.FTZ R62, R22, R193 ;  /* 0x000000c1163e7220 */ /* 0x000fe20000410000 */
[----:B------:R-:W-:-:S02]  /*2040*/  LOP3.LUT P6, RZ, R166, 0xff000000, RZ, 0xc0, !PT ;  /* 0xff000000a6ff7812 */ /* 0x000fc400078cc0ff */
[----:B------:R-:W-:Y:S01]  /*2050*/  IADD3.X R49, R163, UR23, RZ, P4, !PT ;  /* 0x00000017a3317c10 */ /* 0x000fe2000a7fe4ff */
[----:B------:R-:W0:Y:S01]  /*2060*/  F2F.F16.F32 R50, R50 ;  /* 0x0000003200327304 */ /* 0x000e220000200800 */
[----:B------:R-:W-:Y:S02]  /*2070*/  FSEL R163, R63, RZ, P6 ;  /* 0x000000ff3fa37208 */ /* 0x000fe40003000000 */
[----:B------:R-:W-:Y:S02]  /*2080*/  LOP3.LUT P4, RZ, R166, 0xff0000, RZ, 0xc0, !PT ;  /* 0x00ff0000a6ff7812 */ /* 0x000fe4000788c0ff */
[----:B------:R-:W-:Y:S02]  /*2090*/  @P2 LOP3.LUT R63, R130, 0xffff, RZ, 0xc0, !PT ;  /* 0x0000ffff823f2812 */ /* 0x000fe400078ec0ff */
[----:B------:R-:W-:Y:S01]  /*20a0*/  FSEL R62, R62, RZ, P4 ;  /* 0x000000ff3e3e7208 */ /* 0x000fe20002000000 */
[----:B------:R-:W1:Y:S01]  /*20b0*/  F2F.F16.F32 R163, R163 ;  /* 0x000000a300a37304 */ /* 0x000e620000200800 */
[----:B------:R-:W-:-:S04]  /*20c0*/  @P2 PRMT R131, R187, 0x7610, R131 ;  /* 0x00007610bb832816 */ /* 0x000fc80000000083 */
[----:B------:R-:W-:Y:S01]  /*20d0*/  @P2 PRMT R183, R131, 0x5410, R132 ;  /* 0x0000541083b72816 */ /* 0x000fe20000000084 */
[----:B0-----:R-:W-:Y:S02]  /*20e0*/  IMAD.WIDE.U32 R50, R50, 0x10000, RZ ;  /* 0x0001000032327825 */ /* 0x001fe400078e00ff */
[----:B------:R0:W2:Y:S01]  /*20f0*/  F2F.F16.F32 R164, R62 ;  /* 0x0000003e00a47304 */ /* 0x0000a20000200800 */
        /* <DEDUP_REMOVED lines=14> */
[----:B------:R-:W-:Y:S01]  /*21e0*/  @P5 HADD2.F32 R60, -RZ, R60.H0_H0 ;  /* 0x2000003cff3c5230 */ /* 0x000fe20000004100 */
[----:B0-----:R-:W-:Y:S01]  /*21f0*/  @P1 MOV R46, R56 ;  /* 0x00000038002e1202 */ /* 0x001fe20000000f00 */
[----:B------:R-:W-:Y:S01]  /*2200*/  FADD.FTZ R177, R178, -R177 ;  /* 0x800000b1b2b17221 */ /* 0x000fe20000010000 */
[----:B------:R-:W-:Y:S01]  /*2210*/  @P1 MOV R47, R57 ;  /* 0x00000039002f1202 */ /* 0x000fe20000000f00 */
[----:B------:R-:W-:Y:S01]  /*2220*/  FADD.FTZ R179, R179, -R176 ;  /* 0x800000b0b3b37221 */ /* 0x000fe20000010000 */
[----:B------:R-:W-:Y:S01]  /*2230*/  @P5 FMUL.FTZ R163, R184, R60 ;  /* 0x0000003cb8a35220 */ /* 0x000fe20000410000 */
[----:B------:R-:W-:Y:S01]  /*2240*/  LOP3.LUT P5, RZ, R165, 0xff, RZ, 0xc0, !PT ;  /* 0x000000ffa5ff7812 */ /* 0x000fe200078ac0ff */
[----:B------:R-:W-:Y:S01]  /*2250*/  @P1 HADD2.F32 R46, -RZ, R46.H0_H0 ;  /* 0x2000002eff2e1230 */ /* 0x000fe20000004100 */
[----:B-1----:R-:W-:Y:S01]  /*2260*/  @P1 SHF.R.U64 R48, R56, 0x10, R57 ;  /* 0x0000001038301819 */ /* 0x002fe20000001239 */
[----:B------:R-:W-:Y:S01]  /*2270*/  FMUL.FTZ R63, R136, R177 ;  /* 0x000000b1883f7220 */ /* 0x000fe20000410000 */
[----:B------:R-:W-:-:S02]  /*2280*/  @P1 HADD2.F32 R50, -RZ, R47.H0_H0 ;  /* 0x2000002fff321230 */ /* 0x000fc40000004100 */
[----:B------:R-:W-:Y:S01]  /*2290*/  FMUL.FTZ R179, R136, R179 ;  /* 0x000000b388b37220 */ /* 0x000fe20000410000 */
[----:B------:R-:W-:Y:S01]  /*22a0*/  @P6 SHF.R.U32.HI R47, RZ, 0x10, R61 ;  /* 0x00000010ff2f6819 */ /* 0x000fe2000001163d */
[----:B------:R-:W-:Y:S02]  /*22b0*/  @P1 HADD2.F32 R48, -RZ, R48.H0_H0 ;  /* 0x20000030ff301230 */ /* 0x000fe40000004100 */
[----:B------:R-:W-:Y:S01]  /*22c0*/  @P1 FADD.FTZ R63, R63, R46 ;  /* 0x0000002e3f3f1221 */ /* 0x000fe20000010000 */
[----:B------:R-:W-:Y:S01]  /*22d0*/  @P1 SHF.R.U32.HI R60, RZ, 0x10, R57 ;  /* 0x00000010ff3c1819 */ /* 0x000fe20000011639 */
[----:B------:R-:W-:Y:S01]  /*22e0*/  FADD.FTZ R189, R189, -R182 ;  /* 0x800000b6bdbd7221 */ /* 0x000fe20000010000 */
[----:B------:R-:W-:Y:S01]  /*22f0*/  @P4 MOV R46, R61 ;  /* 0x0000003d002e4202 */ /* 0x000fe20000000f00 */
[----:B------:R-:W-:Y:S01]  /*2300*/  @P1 FADD.FTZ R179, R179, R48 ;  /* 0x00000030b3b31221 */ /* 0x000fe20000010000 */
[----:B------:R-:W-:Y:S01]  /*2310*/  FMUL.FTZ R48, R63, R134 ;  /* 0x000000863f307220 */ /* 0x000fe20000410000 */
[----:B------:R-:W-:-:S02]  /*2320*/  @P6 HADD2.F32 R47, -RZ, R47.H0_H0 ;  /* 0x2000002fff2f6230 */ /* 0x000fc40000004100 */
[----:B------:R-:W-:Y:S01]  /*2330*/  FFMA.FTZ R180, R180, R152, R151 ;  /* 0x00000098b4b47223 */ /* 0x000fe20000010097 */
[----:B------:R-:W-:Y:S01]  /*2340*/  @P1 HADD2.F32 R60, -RZ, R60.H0_H0 ;  /* 0x2000003cff3c1230 */ /* 0x000fe20000004100 */
[----:B------:R-:W-:Y:S01]  /*2350*/  HFMA2.MMA R164, -RZ, RZ, 0, 0 ;  /* 0x00000000ffa47435 */ /* 0x000fe200000001ff */
[----:B------:R-:W-:Y:S01]  /*2360*/  FMUL.FTZ R189, R136, R189 ;  /* 0x000000bd88bd7220 */ /* 0x000fe20000410000 */
[----:B------:R-:W-:Y:S01]  /*2370*/  MOV R177, RZ ;  /* 0x000000ff00b17202 */ /* 0x000fe20000000f00 */
[----:B------:R-:W-:Y:S01]  /*2380*/  @P4 HADD2.F32 R46, -RZ, R46.H0_H0 ;  /* 0x2000002eff2e4230 */ /* 0x000fe20000004100 */
[----:B------:R-:W-:Y:S01]  /*2390*/  HFMA2.MMA R166, -RZ, RZ, 0, 0 ;  /* 0x00000000ffa67435 */ /* 0x000fe200000001ff */
[----:B------:R-:W-:Y:S01]  /*23a0*/  FMUL.FTZ R51, R48, UR17 ;  /* 0x0000001130337c20 */ /* 0x000fe20008410000 */
[----:B------:R-:W-:Y:S01]  /*23b0*/  @P6 FMUL.FTZ R177, R186, R47 ;  /* 0x0000002fbab16220 */ /* 0x000fe20000410000 */
[----:B------:R-:W-:Y:S01]  /*23c0*/  FADD.FTZ R185, R185, -R180 ;  /* 0x800000b4b9b97221 */ /* 0x000fe20000010000 */
[----:B------:R-:W-:Y:S01]  /*23d0*/  FMUL.FTZ R47, R179, R134 ;  /* 0x00000086b32f7220 */ /* 0x000fe20000410000 */
[----:B------:R-:W-:Y:S01]  /*23e0*/  @P1 FADD.FTZ R189, R189, R60 ;  /* 0x0000003cbdbd1221 */ /* 0x000fe20000010000 */
        /* <DEDUP_REMOVED lines=10> */
[----:B------:R-:W-:-:S02]  /*2490*/  @P2 F2FP.F16.F32.PACK_AB R179, RZ, R179 ;  /* 0x000000b3ffb3223e */ /* 0x000fc400000000ff */
[----:B------:R-:W-:Y:S01]  /*24a0*/  FSEL R60, R47, RZ, P4 ;  /* 0x000000ff2f3c7208 */ /* 0x000fe20002000000 */
[----:B------:R-:W-:Y:S01]  /*24b0*/  FMUL.FTZ R62, R19, R180 ;  /* 0x000000b4133e7220 */ /* 0x000fe20000410000 */
[----:B------:R-:W-:Y:S02]  /*24c0*/  @P2 PRMT R130, R179, 0x7610, R130 ;  /* 0x00007610b3822816 */ /* 0x000fe40000000082 */
[----:B------:R-:W-:Y:S02]  /*24d0*/  @P2 F2FP.F16.F32.PACK_AB R189, RZ, R189 ;  /* 0x000000bdffbd223e */ /* 0x000fe400000000ff */
[----:B------:R-:W-:Y:S02]  /*24e0*/  F2F.F16.F32 R60, R60 ;  /* 0x0000003c003c7304 */ /* 0x000fe40000200800 */
[----:B------:R-:W-:Y:S02]  /*24f0*/  @P2 PRMT R132, R189, 0x7610, R132 ;  /* 0x00007610bd842816 */ /* 0x000fe40000000084 */
[----:B--2---:R-:W-:-:S05]  /*2500*/  @P5 MOV R49, R44 ;  /* 0x0000002c00315202 */ /* 0x004fca0000000f00 */
[----:B------:R-:W-:-:S05]  /*2510*/  @P5 HADD2.F32 R48, -RZ, R49.H0_H0 ;  /* 0x20000031ff305230 */ /* 0x000fca0000004100 */
        /* <DEDUP_REMOVED lines=13> */
[----:B------:R-:W-:Y:S01]  /*25f0*/  F2F.F16.F32 R165, R176 ;  /* 0x000000b000a57304 */ /* 0x000fe20000200800 */
[----:B------:R-:W-:Y:S02]  /*2600*/  FSEL R61, R61, RZ, P5 ;  /* 0x000000ff3d3d7208 */ /* 0x000fe40002800000 */
[----:B------:R-:W-:Y:S02]  /*2610*/  @P2 F2FP.F16.F32.PACK_AB R185, RZ, R185 ;  /* 0x000000b9ffb9223e */ /* 0x000fe400000000ff */
[----:B------:R-:W-:-:S02]  /*2620*/  @P2 LOP3.LUT R62, R130, 0xffff, RZ, 0xc0, !PT ;  /* 0x0000ffff823e2812 */ /* 0x000fc400078ec0ff */
[----:B------:R-:W-:Y:S01]  /*2630*/  @P2 PRMT R131, R185, 0x7610, R131 ;  /* 0x00007610b9832816 */ /* 0x000fe20000000083 */
[----:B------:R-:W0:Y:S03]  /*2640*/  F2F.F16.F32 R161, R161 ;  /* 0x000000a100a17304 */ /* 0x000e260000200800 */
[----:B------:R-:W-:-:S05]  /*2650*/  @P2 PRMT R179, R131, 0x5410, R132 ;  /* 0x0000541083b32816 */ /* 0x000fca0000000084 */
[----:B------:R1:W2:Y:S01]  /*2660*/  F2F.F16.F32 R162, R61 ;  /* 0x0000003d00a27304 */ /* 0x0002a20000200800 */
[----:B0-----:R-:W-:Y:S02]  /*2670*/  SHF.L.U32 R161, R161, 0x10, RZ ;  /* 0x00000010a1a17819 */ /* 0x001fe400000006ff */
[----:B-1----:R-:W-:Y:S01]  /*2680*/  @P2 F2FP.F16.F32.PACK_AB R61, RZ, R63 ;  /* 0x0000003fff3d223e */ /* 0x002fe200000000ff */
        /* <DEDUP_REMOVED lines=13> */
[-CC-:B------:R-:W-:Y:S01]  /*2760*/  FFMA.FTZ R168, R168, R152.reuse, R151.reuse ;  /* 0x00000098a8a87223 */ /* 0x180fe20000010097 */
[----:B------:R-:W-:Y:S01]  /*2770*/  FFMA.FTZ R171, R171, R152, R151 ;  /* 0x00000098abab7223 */ /* 0x000fe20000010097 */
[----:B------:R-:W-:-:S02]  /*2780*/  @P4 HADD2.F32 R44, -RZ, R44.H0_H0 ;  /* 0x2000002cff2c4230 */ /* 0x000fc40000004100 */
[----:B------:R-:W-:Y:S01]  /*2790*/  FADD.FTZ R167, R170, -R167 ;  /* 0x800000a7aaa77221 */ /* 0x000fe20000010000 */
[----:B0-----:R-:W-:Y:S01]  /*27a0*/  @P1 SHF.R.U64 R48, R54, 0x10, R55 ;  /* 0x0000001036301819 */ /* 0x001fe20000001237 */
[----:B------:R-:W-:Y:S01]  /*27b0*/  FADD.FTZ R173, R173, -R168 ;  /* 0x800000a8adad7221 */ /* 0x000fe20000010000 */
[----:B------:R-:W-:Y:S01]  /*27c0*/  @P1 MOV R49, R55 ;  /* 0x0000003700311202 */ /* 0x000fe20000000f00 */
[----:B------:R-:W-:Y:S01]  /*27d0*/  @P4 FMUL.FTZ R161, R178, R44 ;  /* 0x0000002cb2a14220 */ /* 0x000fe20000410000 */
[----:B------:R-:W-:Y:S01]  /*27e0*/  @P1 MOV R44, R54 ;  /* 0x00000036002c1202 */ /* 0x000fe20000000f00 */
[C---:B------:R-:W-:Y:S01]  /*27f0*/  FMUL.FTZ R167, R136.reuse, R167 ;  /* 0x000000a788a77220 */ /* 0x040fe20000410000 */
[----:B------:R-:W-:Y:S01]  /*2800*/  LOP3.LUT P4, RZ, R145, 0xff, RZ, 0xc0, !PT ;  /* 0x000000ff91ff7812 */ /* 0x000fe2000788c0ff */
[----:B------:R-:W-:Y:S02]  /*2810*/  @P1 HADD2.F32 R48, -RZ, R48.H0_H0 ;  /* 0x20000030ff301230 */ /* 0x000fe40000004100 */
[----:B------:R-:W-:Y:S01]  /*2820*/  FMUL.FTZ R173, R136, R173 ;  /* 0x000000ad88ad7220 */ /* 0x000fe20000410000 */
[----:B------:R-:W-:-:S02]  /*2830*/  @P1 HADD2.F32 R44, -RZ, R44.H0_H0 ;  /* 0x2000002cff2c1230 */ /* 0x000fc40000004100 */
[----:B------:R-:W-:Y:S01]  /*2840*/  FADD.FTZ R171, R172, -R171 ;  /* 0x800000abacab7221 */ /* 0x000fe20000010000 */
[----:B------:R-:W-:Y:S01]  /*2850*/  FFMA.FTZ R174, R174, R152, R151 ;  /* 0x00000098aeae7223 */ /* 0x000fe20000010097 */
[----:B-1----:R-:W-:Y:S01]  /*2860*/  @P1 SHF.R.U32.HI R60, RZ, 0x10, R55 ;  /* 0x00000010ff3c1819 */ /* 0x002fe20000011637 */
[----:B------:R-:W-:Y:S02]  /*2870*/  @P1 HADD2.F32 R50, -RZ, R49.H0_H0 ;  /* 0x20000031ff321230 */ /* 0x000fe40000004100 */
[----:B------:R-:W-:Y:S01]  /*2880*/  @P1 FADD.FTZ R167, R167, R44 ;  /* 0x0000002ca7a71221 */ /* 0x000fe20000010000 */
[----:B------:R-:W-:Y:S01]  /*2890*/  @P1 FADD.FTZ R173, R173, R48 ;  /* 0x00000030adad1221 */ /* 0x000fe20000010000 */
[----:B------:R-:W-:Y:S01]  /*28a0*/  FMUL.FTZ R171, R136, R171 ;  /* 0x000000ab88ab7220 */ /* 0x000fe20000410000 */
[----:B------:R-:W-:Y:S01]  /*28b0*/  @P5 MOV R48, R45 ;  /* 0x0000002d00305202 */ /* 0x000fe20000000f00 */
[----:B------:R-:W-:Y:S01]  /*28c0*/  FADD.FTZ R175, R175, -R174 ;  /* 0x800000aeafaf7221 */ /* 0x000fe20000010000 */
[----:B------:R-:W-:Y:S01]  /*28d0*/  @P6 SHF.R.U32.HI R44, RZ, 0x10, R45 ;  /* 0x00000010ff2c6819 */ /* 0x000fe2000001162d */
[----:B------:R-:W-:Y:S01]  /*28e0*/  FMUL.FTZ R45, R167, R134 ;  /* 0x00000086a72d7220 */ /* 0x000fe20000410000 */
[----:B------:R-:W-:-:S02]  /*28f0*/  @P1 HADD2.F32 R60, -RZ, R60.H0_H0 ;  /* 0x2000003cff3c1230 */ /* 0x000fc40000004100 */
[----:B------:R-:W-:Y:S01]  /*2900*/  @P1 FADD.FTZ R171, R171, R50 ;  /* 0x00000032abab1221 */ /* 0x000fe20000010000 */
[----:B------:R-:W-:Y:S01]  /*2910*/  FMUL.FTZ R175, R136, R175 ;  /* 0x000000af88af7220 */ /* 0x000fe20000410000 */
[----:B------:R-:W-:Y:S01]  /*2920*/  FMUL.FTZ R50, R45, UR17 ;  /* 0x000000112d327c20 */ /* 0x000fe20008410000 */
[----:B------:R-:W-:Y:S01]  /*2930*/  @P6 HADD2.F32 R44, -RZ, R44.H0_H0 ;  /* 0x2000002cff2c6230 */ /* 0x000fe20000004100 */
[----:B------:R-:W-:Y:S01]  /*2940*/  HFMA2.MMA R162, -RZ, RZ, 0, 0 ;  /* 0x00000000ffa27435 */ /* 0x000fe200000001ff */
[----:B------:R-:W-:Y:S01]  /*2950*/  @P1 FADD.FTZ R175, R175, R60 ;  /* 0x0000003cafaf1221 */ /* 0x000fe20000010000 */
[----:B------:R-:W-:Y:S01]  /*2960*/  @P5 HADD2.F32 R48, -RZ, R48.H0_H0 ;  /* 0x20000030ff305230 */ /* 0x000fe20000004100 */
[----:B------:R-:W-:Y:S01]  /*2970*/  HFMA2.MMA R168, -RZ, RZ, 0, 0 ;  /* 0x00000000ffa87435 */ /* 0x000fe200000001ff */
[----:B------:R-:W-:Y:S01]  /*2980*/  MOV R165, RZ ;  /* 0x000000ff00a57202 */ /* 0x000fe20000000f00 */
[----:B------:R-:W-:Y:S01]  /*2990*/  @P6 FMUL.FTZ R165, R180, R44 ;  /* 0x0000002cb4a56220 */ /* 0x000fe20000410000 */
[----:B------:R-:W-:Y:S01]  /*29a0*/  @P2 IADD3 R44, P6, R149, UR20, RZ ;  /* 0x00000014952c2c10 */ /* 0x000fe2000ffde0ff */
[----:B------:R-:W-:Y:S01]  /*29b0*/  FMUL.FTZ R61, R175, R134 ;  /* 0x00000086af3d7220 */ /* 0x000fe20000410000 */
[----:B------:R-:W-:Y:S01]  /*29c0*/  @P5 FMUL.FTZ R162, R181, R48 ;  /* 0x00000030b5a25220 */ /* 0x000fe20000410000 */
[----:B------:R-:W-:Y:S01]  /*29d0*/  FMUL.FTZ R48, R12, R50 ;  /* 0x000000320c307220 */ /* 0x000fe20000410000 */
[----:B------:R-:W-:Y:S01]  /*29e0*/  LOP3.LUT P5, RZ, R145, 0xff00, RZ, 0xc0, !PT ;  /* 0x0000ff0091ff7812 */ /* 0x000fe200078ac0ff */
[----:B------:R-:W-:Y:S01]  /*29f0*/  FMUL.FTZ R176, R61, UR17 ;  /* 0x000000113db07c20 */ /* 0x000fe20008410000 */
[----:B------:R-:W-:-:S02]  /*2a00*/  @P2 F2FP.F16.F32.PACK_AB R175, RZ, R175 ;  /* 0x000000afffaf223e */ /* 0x000fc400000000ff */
[----:B------:R-:W-:Y:S01]  /*2a10*/  FSEL R170, R48, RZ, P4 ;  /* 0x000000ff30aa7208 */ /* 0x000fe20002000000 */
[----:B------:R-:W-:Y:S01]  /*2a20*/  FMUL.FTZ R62, R15, R176 ;  /* 0x000000b00f3e7220 */ /* 0x000fe20000410000 */
[----:B------:R-:W-:Y:S02]  /*2a30*/  @P2 PRMT R132, R175, 0x7610, R132 ;  /* 0x00007610af842816 */ /* 0x000fe40000000084 */
[----:B--2---:R-:W-:-:S05]  /*2a40*/  @P4 MOV R49, R46 ;  /* 0x0000002e00314202 */ /* 0x004fca0000000f00 */
[----:B------:R-:W-:Y:S02]  /*2a50*/  @P4 HADD2.F32 R45, -RZ, R49.H0_H0 ;  /* 0x20000031ff2d4230 */ /* 0x000fe40000004100 */
[----:B------:R-:W-:Y:S01]  /*2a60*/  FMUL.FTZ R49, R173, R134 ;  /* 0x00000086ad317220 */ /* 0x000fe20000410000 */
[----:B------:R-:W-:-:S03]  /*2a70*/  @P2 F2FP.F16.F32.PACK_AB R173, RZ, R173 ;  /* 0x000000adffad223e */ /* 0x000fc600000000ff */
        /* <DEDUP_REMOVED lines=9> */
[----:B------:R-:W-:Y:S01]  /*2b10*/  F2F.F16.F32 R149, R170 ;  /* 0x000000aa00957304 */ /* 0x000fe20000200800 */
[----:B------:R-:W-:Y:S01]  /*2b20*/  IADD3.X R51, R137, UR19, RZ, P6, !PT ;  /* 0x0000001389337c10 */ /* 0x000fe2000b7fe4ff */
[----:B------:R-:W-:Y:S01]  /*2b30*/  FMUL.FTZ R61, R14, R179 ;  /* 0x000000b30e3d7220 */ /* 0x000fe20000410000 */
[----:B------:R-:W-:-:S02]  /*2b40*/  LOP3.LUT P6, RZ, R145, 0xff000000, RZ, 0xc0, !PT ;  /* 0xff00000091ff7812 */ /* 0x000fc400078cc0ff */
[----:B------:R-:W-:Y:S02]  /*2b50*/  IADD3.X R49, R140, UR23, RZ, P4, !PT ;  /* 0x000000178c317c10 */ /* 0x000fe4000a7fe4ff */
[----:B------:R-:W-:Y:S01]  /*2b60*/  FSEL R140, R62, RZ, P6 ;  /* 0x000000ff3e8c7208 */ /* 0x000fe20003000000 */
[----:B------:R-:W-:Y:S01]  /*2b70*/  F2F.F16.F32 R60, R60 ;  /* 0x0000003c003c7304 */ /* 0x000fe20000200800 */
[----:B------:R-:W-:Y:S02]  /*2b80*/  LOP3.LUT P4, RZ, R145, 0xff0000, RZ, 0xc0, !PT ;  /* 0x00ff000091ff7812 */ /* 0x000fe4000788c0ff */
[----:B------:R-:W-:Y:S02]  /*2b90*/  @P2 PRMT R130, R173, 0x7610, R130 ;  /* 0x00007610ad822816 */ /* 0x000fe40000000082 */
[----:B------:R-:W-:Y:S02]  /*2ba0*/  FSEL R61, R61, RZ, P4 ;  /* 0x000000ff3d3d7208 */ /* 0x000fe40002000000 */
[----:B------:R-:W-:Y:S01]  /*2bb0*/  @P2 F2FP.F16.F32.PACK_AB R171, RZ, R171 ;  /* 0x000000abffab223e */ /* 0x000fe200000000ff */
[----:B------:R-:W0:Y:S01]  /*2bc0*/  F2F.F16.F32 R140, R140 ;  /* 0x0000008c008c7304 */ /* 0x000e220000200800 */
[----:B------:R-:W-:-:S02]  /*2bd0*/  @P2 LOP3.LUT R62, R130, 0xffff, RZ, 0xc0, !PT ;  /* 0x0000ffff823e2812 */ /* 0x000fc400078ec0ff */
[----:B------:R-:W-:-:S03]  /*2be0*/  @P2 PRMT R131, R171, 0x7610, R131 ;  /* 0x00007610ab832816 */ /* 0x000fc60000000083 */
[----:B------:R-:W-:Y:S02]  /*2bf0*/  @P2 IMAD.WIDE.U32 R62, R62, 0x10000, RZ ;  /* 0x000100003e3e2825 */ /* 0x000fe400078e00ff */
[----:B------:R1:W2:Y:S01]  /*2c00*/  F2F.F16.F32 R174, R61 ;  /* 0x0000003d00ae7304 */ /* 0x0002a20000200800 */
[----:B0-----:R-:W-:Y:S02]  /*2c10*/  SHF.L.U32 R145, R140, 0x10, RZ ;  /* 0x000000108c917819 */ /* 0x001fe400000006ff */
[----:B-1----:R-:W-:Y:S02]  /*2c20*/  @P2 F2FP.F16.F32.PACK_AB R61, RZ, R167 ;  /* 0x000000a7ff3d223e */ /* 0x002fe400000000ff */
        /* <DEDUP_REMOVED lines=15> */
[----:B------:R-:W-:Y:S01]  /*2d20*/  @P5 HADD2.F32 R46, -RZ, R46.H0_H0 ;  /* 0x2000002eff2e5230 */ /* 0x000fe20000004100 */
[----:B0-----:R-:W-:Y:S01]  /*2d30*/  @P1 MOV R44, R52 ;  /* 0x00000034002c1202 */ /* 0x001fe20000000f00 */
[----:B------:R-:W-:Y:S01]  /*2d40*/  FADD.FTZ R159, R159, -R160 ;  /* 0x800000a09f9f7221 */ /* 0x000fe20000010000 */
[----:B------:R-:W-:Y:S01]  /*2d50*/  FADD.FTZ R157, R157, -R158 ;  /* 0x8000009e9d9d7221 */ /* 0x000fe20000010000 */
[----:B------:R-:W-:Y:S01]  /*2d60*/  @P1 MOV R45, R53 ;  /* 0x00000035002d1202 */ /* 0x000fe20000000f00 */
[----:B------:R-:W-:Y:S01]  /*2d70*/  @P5 FMUL.FTZ R145, R172, R46 ;  /* 0x0000002eac915220 */ /* 0x000fe20000410000 */
[----:B------:R-:W-:Y:S01]  /*2d80*/  LOP3.LUT P5, RZ, R138, 0xff, RZ, 0xc0, !PT ;  /* 0x000000ff8aff7812 */ /* 0x000fe200078ac0ff */
[----:B------:R-:W-:Y:S01]  /*2d90*/  @P1 HADD2.F32 R44, -RZ, R44.H0_H0 ;  /* 0x2000002cff2c1230 */ /* 0x000fe20000004100 */
[--C-:B------:R-:W-:Y:S01]  /*2da0*/  @P1 SHF.R.U64 R46, R52, 0x10, R53.reuse ;  /* 0x00000010342e1819 */ /* 0x100fe20000001235 */
[C---:B------:R-:W-:Y:S01]  /*2db0*/  FMUL.FTZ R159, R136.reuse, R159 ;  /* 0x0000009f889f7220 */ /* 0x040fe20000410000 */
[----:B------:R-:W-:Y:S01]  /*2dc0*/  FMUL.FTZ R157, R136, R157 ;  /* 0x0000009d889d7220 */ /* 0x000fe20000410000 */
[----:B-1----:R-:W-:Y:S01]  /*2dd0*/  @P1 HADD2.F32 R48, -RZ, R45.H0_H0 ;  /* 0x2000002dff301230 */ /* 0x002fe20000004100 */
[----:B------:R-:W-:Y:S01]  /*2de0*/  @P1 SHF.R.U32.HI R60, RZ, 0x10, R53 ;  /* 0x00000010ff3c1819 */ /* 0x000fe20000011635 */
[----:B------:R-:W-:-:S02]  /*2df0*/  @P1 HADD2.F32 R46, -RZ, R46.H0_H0 ;  /* 0x2000002eff2e1230 */ /* 0x000fc40000004100 */
[----:B------:R-:W-:Y:S01]  /*2e00*/  @P1 FADD.FTZ R159, R159, R44 ;  /* 0x0000002c9f9f1221 */ /* 0x000fe20000010000 */
[----:B------:R-:W-:Y:S01]  /*2e10*/  @P6 SHF.R.U32.HI R45, RZ, 0x10, R47 ;  /* 0x00000010ff2d6819 */ /* 0x000fe2000001162f */
[----:B------:R-:W-:Y:S01]  /*2e20*/  FADD.FTZ R153, R153, -R154 ;  /* 0x8000009a99997221 */ /* 0x000fe20000010000 */
[----:B------:R-:W-:Y:S01]  /*2e30*/  @P4 MOV R44, R47 ;  /* 0x0000002f002c4202 */ /* 0x000fe20000000f00 */
[----:B------:R-:W-:Y:S01]  /*2e40*/  @P1 FADD.FTZ R157, R157, R46 ;  /* 0x0000002e9d9d1221 */ /* 0x000fe20000010000 */
[----:B------:R-:W-:Y:S01]  /*2e50*/  FMUL.FTZ R46, R159, R134 ;  /* 0x000000869f2e7220 */ /* 0x000fe20000410000 */
[----:B------:R-:W-:Y:S01]  /*2e60*/  FFMA.FTZ R156, R156, R152, R151 ;  /* 0x000000989c9c7223 */ /* 0x000fe20000010097 */
[----:B------:R-:W-:Y:S02]  /*2e70*/  @P1 HADD2.F32 R60, -RZ, R60.H0_H0 ;  /* 0x2000003cff3c1230 */ /* 0x000fe40000004100 */
[----:B------:R-:W-:Y:S01]  /*2e80*/  FMUL.FTZ R63, R136, R153 ;  /* 0x00000099883f7220 */ /* 0x000fe20000410000 */
[----:B------:R-:W-:Y:S01]  /*2e90*/  @P6 HADD2.F32 R45, -RZ, R45.H0_H0 ;  /* 0x2000002dff2d6230 */ /* 0x000fe20000004100 */
[----:B------:R-:W-:Y:S01]  /*2ea0*/  HFMA2.MMA R140, -RZ, RZ, 0, 0 ;  /* 0x00000000ff8c7435 */ /* 0x000fe200000001ff */
[----:B------:R-:W-:Y:S01]  /*2eb0*/  FMUL.FTZ R49, R46, UR17 ;  /* 0x000000112e317c20 */ /* 0x000fe20008410000 */
[----:B------:R-:W-:-:S02]  /*2ec0*/  @P4 HADD2.F32 R44, -RZ, R44.H0_H0 ;  /* 0x2000002cff2c4230 */ /* 0x000fc40000004100 */
[----:B------:R-:W-:Y:S01]  /*2ed0*/  FADD.FTZ R155, R155, -R156 ;  /* 0x8000009c9b9b7221 */ /* 0x000fe20000010000 */
[----:B------:R-:W-:Y:S01]  /*2ee0*/  MOV R149, RZ ;  /* 0x000000ff00957202 */ /* 0x000fe20000000f00 */
[----:B------:R-:W-:Y:S01]  /*2ef0*/  HFMA2.MMA R154, -RZ, RZ, 0, 0 ;  /* 0x00000000ff9a7435 */ /* 0x000fe200000001ff */
[----:B------:R-:W-:Y:S01]  /*2f00*/  @P1 FADD.FTZ R63, R63, R60 ;  /* 0x0000003c3f3f1221 */ /* 0x000fe20000010000 */
[----:B------:R-:W-:Y:S01]  /*2f10*/  @P6 FMUL.FTZ R149, R176, R45 ;  /* 0x0000002db0956220 */ /* 0x000fe20000410000 */
[----:B------:R-:W-:Y:S01]  /*2f20*/  FMUL.FTZ R45, R8, R49 ;  /* 0x00000031082d7220 */ /* 0x000fe20000410000 */
[----:B------:R-:W-:Y:S01]  /*2f30*/  FMUL.FTZ R155, R136, R155 ;  /* 0x0000009b889b7220 */ /* 0x000fe20000410000 */
[----:B------:R-:W-:Y:S01]  /*2f40*/  @P4 FMUL.FTZ R140, R179, R44 ;  /* 0x0000002cb38c4220 */ /* 0x000fe20000410000 */
[----:B------:R-:W-:Y:S01]  /*2f50*/  @P2 IADD3 R44, P6, R139, UR20, RZ ;  /* 0x000000148b2c2c10 */ /* 0x000fe2000ffde0ff */
[----:B------:R-:W-:Y:S01]  /*2f60*/  FMUL.FTZ R61, R63, R134 ;  /* 0x000000863f3d7220 */ /* 0x000fe20000410000 */
[----:B------:R-:W-:Y:S01]  /*2f70*/  @P1 FADD.FTZ R155, R155, R48 ;  /* 0x000000309b9b1221 */ /* 0x000fe20000010000 */
[----:B------:R-:W-:-:S02]  /*2f80*/  FSEL R153, R45, RZ, P5 ;  /* 0x000000ff2d997208 */ /* 0x000fc40002800000 */
[----:B------:R-:W-:Y:S01]  /*2f90*/  LOP3.LUT P4, RZ, R138, 0xff00, RZ, 0xc0, !PT ;  /* 0x0000ff008aff7812 */ /* 0x000fe2000788c0ff */
[----:B------:R-:W-:Y:S01]  /*2fa0*/  FMUL.FTZ R158, R61, UR17 ;  /* 0x000000113d9e7c20 */ /* 0x000fe20008410000 */
[----:B------:R-:W-:Y:S02]  /*2fb0*/  @P2 IADD3.X R45, R137, UR21, RZ, P6, !PT ;  /* 0x00000015892d2c10 */ /* 0x000fe4000b7fe4ff */
[----:B------:R-:W-:Y:S01]  /*2fc0*/  IADD3 R48, P6, R125, UR18, RZ ;  /* 0x000000127d307c10 */ /* 0x000fe2000ffde0ff */
[----:B------:R-:W-:Y:S01]  /*2fd0*/  FMUL.FTZ R62, R11, R158 ;  /* 0x0000009e0b3e7220 */ /* 0x000fe20000410000 */
[----:B------:R-:W-:Y:S01]  /*2fe0*/  F2F.F16.F32 R153, R153 ;  /* 0x0000009900997304 */ /* 0x000fe20000200800 */
[----:B------:R-:W-:Y:S02]  /*2ff0*/  @P2 F2FP.F16.F32.PACK_AB R63, RZ, R63 ;  /* 0x0000003fff3f223e */ /* 0x000fe400000000ff */
[----:B------:R-:W-:Y:S02]  /*3000*/  @P2 F2FP.F16.F32.PACK_AB R159, RZ, R159 ;  /* 0x0000009fff9f223e */ /* 0x000fe400000000ff */
[----:B------:R-:W-:-:S02]  /*3010*/  @P2 PRMT R132, R63, 0x7610, R132 ;  /* 0x000076103f842816 */ /* 0x000fc40000000084 */
[----:B------:R-:W-:Y:S02]  /*3020*/  @P2 PRMT R133, R159, 0x7610, R133 ;  /* 0x000076109f852816 */ /* 0x000fe40000000085 */
[----:B--2---:R-:W-:-:S05]  /*3030*/  @P5 MOV R47, R50 ;  /* 0x00000032002f5202 */ /* 0x004fca0000000f00 */
[----:B------:R-:W-:Y:S02]  /*3040*/  @P5 HADD2.F32 R46, -RZ, R47.H0_H0 ;  /* 0x2000002fff2e5230 */ /* 0x000fe40000004100 */
[----:B------:R-:W-:Y:S01]  /*3050*/  FMUL.FTZ R47, R157, R134 ;  /* 0x000000869d2f7220 */ /* 0x000fe20000410000 */
[----:B------:R-:W-:-:S03]  /*3060*/  @P2 F2FP.F16.F32.PACK_AB R157, RZ, R157 ;  /* 0x0000009dff9d223e */ /* 0x000fc600000000ff */
        /* <DEDUP_REMOVED lines=13> */
[----:B------:R-:W-:Y:S01]  /*3140*/  F2F.F16.F32 R60, R60 ;  /* 0x0000003c003c7304 */ /* 0x000fe20000200800 */
[----:B------:R-:W-:Y:S02]  /*3150*/  FSEL R137, R62, RZ, P6 ;  /* 0x000000ff3e897208 */ /* 0x000fe40003000000 */
[----:B------:R-:W-:Y:S02]  /*3160*/  FSEL R61, R61, RZ, P5 ;  /* 0x000000ff3d3d7208 */ /* 0x000fe40002800000 */
[----:B------:R-:W-:Y:S02]  /*3170*/  @P2 F2FP.F16.F32.PACK_AB R155, RZ, R155 ;  /* 0x0000009bff9b223e */ /* 0x000fe400000000ff */
[----:B------:R-:W-:Y:S01]  /*3180*/  @P2 LOP3.LUT R62, R130, 0xffff, RZ, 0xc0, !PT ;  /* 0x0000ffff823e2812 */ /* 0x000fe200078ec0ff */
[----:B------:R-:W0:Y:S01]  /*3190*/  F2F.F16.F32 R137, R137 ;  /* 0x0000008900897304 */ /* 0x000e220000200800 */
[----:B------:R-:W-:-:S03]  /*31a0*/  @P2 PRMT R131, R155, 0x7610, R131 ;  /* 0x000076109b832816 */ /* 0x000fc60000000083 */
[----:B------:R-:W-:Y:S01]  /*31b0*/  @P2 IMAD.WIDE.U32 R62, R62, 0x10000, RZ ;  /* 0x000100003e3e2825 */ /* 0x000fe200078e00ff */
[----:B------:R-:W-:-:S03]  /*31c0*/  @P2 PRMT R155, R131, 0x5410, R132 ;  /* 0x00005410839b2816 */ /* 0x000fc60000000084 */
[----:B------:R1:W2:Y:S01]  /*31d0*/  F2F.F16.F32 R138, R61 ;  /* 0x0000003d008a7304 */ /* 0x0002a20000200800 */
        /* <DEDUP_REMOVED lines=9> */
[--C-:B------:R-:W-:Y:S01]  /*3270*/  FFMA.FTZ R143, R143, R152, R151.reuse ;  /* 0x000000988f8f7223 */ /* 0x100fe20000010097 */
[----:B------:R-:W-:Y:S01]  /*3280*/  @P1 MOV R137, R2 ;  /* 0x0000000200891202 */ /* 0x000fe20000000f00 */
[-CC-:B------:R-:W-:Y:S01]  /*3290*/  FFMA.FTZ R142, R142, R152.reuse, R151.reuse ;  /* 0x000000988e8e7223 */ /* 0x180fe20000010097 */
[-C--:B------:R-:W-:Y:S01]  /*32a0*/  FFMA.FTZ R147, R147, R152.reuse, R151 ;  /* 0x0000009893937223 */ /* 0x080fe20000010097 */
[----:B------:R-:W-:Y:S01]  /*32b0*/  FADD.FTZ R143, R144, -R143 ;  /* 0x8000008f908f7221 */ /* 0x000fe20000010000 */
[----:B------:R-:W-:Y:S01]  /*32c0*/  FFMA.FTZ R151, R150, R152, R151 ;  /* 0x0000009896977223 */ /* 0x000fe20000010097 */
[----:B0-----:R-:W-:Y:S01]  /*32d0*/  @P1 HADD2.F32 R44, -RZ, R137.H0_H0 ;  /* 0x20000089ff2c1230 */ /* 0x001fe20000004100 */
[--C-:B------:R-:W-:Y:S01]  /*32e0*/  @P1 SHF.R.U32.HI R62, RZ, 0x10, R3.reuse ;  /* 0x00000010ff3e1819 */ /* 0x100fe20000011603 */
[----:B------:R-:W-:Y:S01]  /*32f0*/  FMUL.FTZ R143, R136, R143 ;  /* 0x0000008f888f7220 */ /* 0x000fe20000410000 */
[----:B------:R-:W-:Y:S01]  /*3300*/  @P1 SHF.R.U64 R138, R2, 0x10, R3 ;  /* 0x00000010028a1819 */ /* 0x000fe20000001203 */
[----:B------:R-:W-:Y:S01]  /*3310*/  FADD.FTZ R147, R146, -R147 ;  /* 0x8000009392937221 */ /* 0x000fe20000010000 */
[----:B------:R-:W-:Y:S01]  /*3320*/  FADD.FTZ R151, R148, -R151 ;  /* 0x8000009794977221 */ /* 0x000fe20000010000 */
[----:B------:R-:W-:Y:S01]  /*3330*/  @P1 FADD.FTZ R143, R143, R44 ;  /* 0x0000002c8f8f1221 */ /* 0x000fe20000010000 */
[----:B------:R-:W-:Y:S01]  /*3340*/  @P1 MOV R44, R3 ;  /* 0x00000003002c1202 */ /* 0x000fe20000000f00 */
[----:B------:R-:W-:Y:S01]  /*3350*/  FADD.FTZ R141, R141, -R142 ;  /* 0x8000008e8d8d7221 */ /* 0x000fe20000010000 */
[--C-:B-1----:R-:W-:Y:S01]  /*3360*/  @P4 SHF.R.U64 R61, R50, 0x10, R51.reuse ;  /* 0x00000010323d4819 */ /* 0x102fe20000001233 */
[----:B------:R-:W-:Y:S01]  /*3370*/  @P1 HADD2.F32 R62, -RZ, R62.H0_H0 ;  /* 0x2000003eff3e1230 */ /* 0x000fe20000004100 */
[----:B------:R-:W-:Y:S01]  /*3380*/  @P5 MOV R47, R51 ;  /* 0x00000033002f5202 */ /* 0x000fe20000000f00 */
[----:B------:R-:W-:Y:S01]  /*3390*/  @P1 HADD2.F32 R60, -RZ, R44.H0_H0 ;  /* 0x2000002cff3c1230 */ /* 0x000fe20000004100 */
[----:B------:R-:W-:Y:S01]  /*33a0*/  @P6 SHF.R.U32.HI R50, RZ, 0x10, R51 ;  /* 0x00000010ff326819 */ /* 0x000fe20000011633 */
[C---:B------:R-:W-:Y:S01]  /*33b0*/  FMUL.FTZ R147, R136.reuse, R147 ;  /* 0x0000009388937220 */ /* 0x040fe20000410000 */
[----:B------:R-:W-:Y:S01]  /*33c0*/  FMUL.FTZ R151, R136, R151 ;  /* 0x0000009788977220 */ /* 0x000fe20000410000 */
[----:B------:R-:W-:-:S02]  /*33d0*/  @P1 HADD2.F32 R46, -RZ, R138.H0_H0 ;  /* 0x2000008aff2e1230 */ /* 0x000fc40000004100 */
[----:B------:R-:W-:Y:S01]  /*33e0*/  FMUL.FTZ R141, R136, R141 ;  /* 0x0000008d888d7220 */ /* 0x000fe20000410000 */
[----:B------:R-:W-:Y:S01]  /*33f0*/  HFMA2.MMA R45, -RZ, RZ, 0, 0 ;  /* 0x00000000ff2d7435 */ /* 0x000fe200000001ff */
[----:B------:R-:W-:Y:S01]  /*3400*/  @P4 HADD2.F32 R44, -RZ, R61.H0_H0 ;  /* 0x2000003dff2c4230 */ /* 0x000fe20000004100 */
[----:B------:R-:W-:Y:S01]  /*3410*/  HFMA2.MMA R51, -RZ, RZ, 0, 0 ;  /* 0x00000000ff337435 */ /* 0x000fe200000001ff */
[----:B------:R-:W-:Y:S02]  /*3420*/  @P5 HADD2.F32 R47, -RZ, R47.H0_H0 ;  /* 0x2000002fff2f5230 */ /* 0x000fe40000004100 */
[----:B------:R-:W-:Y:S01]  /*3430*/  @P1 FADD.FTZ R147, R147, R60 ;  /* 0x0000003c93931221 */ /* 0x000fe20000010000 */
[----:B------:R-:W-:Y:S02]  /*3440*/  @P6 HADD2.F32 R50, -RZ, R50.H0_H0 ;  /* 0x20000032ff326230 */ /* 0x000fe40000004100 */
[----:B------:R-:W-:Y:S01]  /*3450*/  @P1 FADD.FTZ R151, R151, R62 ;  /* 0x0000003e97971221 */ /* 0x000fe20000010000 */
[----:B------:R-:W-:Y:S01]  /*3460*/  @P1 FADD.FTZ R141, R141, R46 ;  /* 0x0000002e8d8d1221 */ /* 0x000fe20000010000 */
[----:B------:R-:W-:Y:S01]  /*3470*/  MOV R46, RZ ;  /* 0x000000ff002e7202 */ /* 0x000fe20000000f00 */
        /* <DEDUP_REMOVED lines=16> */
[----:B------:R-:W-:Y:S01]  /*3580*/  LOP3.LUT P1, RZ, R135, 0xff, RZ, 0xc0, !PT ;  /* 0x000000ff87ff7812 */ /* 0x000fe2000782c0ff */
[----:B------:R-:W-:Y:S01]  /*3590*/  FMUL.FTZ R147, R147, UR17 ;  /* 0x0000001193937c20 */ /* 0x000fe20008410000 */
[----:B------:R-:W-:Y:S01]  /*35a0*/  FMUL.FTZ R151, R151, UR17 ;  /* 0x0000001197977c20 */ /* 0x000fe20008410000 */
[----:B------:R-:W-:Y:S01]  /*35b0*/  @P2 PRMT R132, R50, 0x7610, R132 ;  /* 0x0000761032842816 */ /* 0x000fe20000000084 */
[----:B------:R-:W-:Y:S01]  /*35c0*/  FMUL.FTZ R63, R134, UR17 ;  /* 0x00000011863f7c20 */ /* 0x000fe20008410000 */
[----:B------:R-:W-:Y:S01]  /*35d0*/  FMUL.FTZ R141, R141, UR17 ;  /* 0x000000118d8d7c20 */ /* 0x000fe20008410000 */
[----:B------:R-:W-:Y:S01]  /*35e0*/  FMUL.FTZ R45, R6, R147 ;  /* 0x00000093062d7220 */ /* 0x000fe20000410000 */
[----:B------:R-:W-:Y:S01]  /*35f0*/  FMUL.FTZ R50, R7, R151 ;  /* 0x0000009707327220 */ /* 0x000fe20000410000 */
[----:B------:R-:W-:Y:S01]  /*3600*/  @P2 PRMT R130, R44, 0x7610, R130 ;  /* 0x000076102c822816 */ /* 0x000fe20000000082 */
[----:B------:R-:W-:Y:S01]  /*3610*/  FMUL.FTZ R0, R4, R63 ;  /* 0x0000003f04007220 */ /* 0x000fe20000410000 */
[----:B------:R-:W-:Y:S01]  /*3620*/  @P2 PRMT R131, R47, 0x7610, R131 ;  /* 0x000076102f832816 */ /* 0x000fe20000000083 */
[----:B------:R-:W-:Y:S01]  /*3630*/  FMUL.FTZ R44, R5, R141 ;  /* 0x0000008d052c7220 */ /* 0x000fe20000410000 */
[----:B------:R-:W-:Y:S01]  /*3640*/  FSEL R60, R50, RZ, P6 ;  /* 0x000000ff323c7208 */ /* 0x000fe20003000000 */
[----:B------:R-:W-:Y:S01]  /*3650*/  FADD.FTZ R70, R51, R70 ;  /* 0x0000004633467221 */ /* 0x000fe20000010000 */
[----:B------:R-:W-:Y:S01]  /*3660*/  FSEL R0, R0, RZ, P1 ;  /* 0x000000ff00007208 */ /* 0x000fe20000800000 */
[----:B------:R-:W-:Y:S01]  /*3670*/  FADD.FTZ R84, R163, R84 ;  /* 0x00000054a3547221 */ /* 0x000fe20000010000 */
[----:B------:R-:W-:Y:S01]  /*3680*/  FSEL R46, R44, RZ, P4 ;  /* 0x000000ff2c2e7208 */ /* 0x000fe20002000000 */
[----:B------:R-:W-:Y:S01]  /*3690*/  FADD.FTZ R81, R164, R81 ;  /* 0x00000051a4517221 */ /* 0x000fe20000010000 */
[----:B------:R-:W0:Y:S01]  /*36a0*/  F2F.F16.F32 R60, R60 ;  /* 0x0000003c003c7304 */ /* 0x000e220000200800 */
[----:B------:R-:W-:Y:S01]  /*36b0*/  MOV R51, RZ ;  /* 0x000000ff00337202 */ /* 0x000fe20000000f00 */
[----:B------:R-:W-:Y:S01]  /*36c0*/  FADD.FTZ R82, R177, R82 ;  /* 0x00000052b1527221 */ /* 0x000fe20000010000 */
[----:B------:R-:W-:Y:S01]  /*36d0*/  @P2 F2FP.F16.F32.PACK_AB R143, RZ, R143 ;  /* 0x0000008fff8f223e */ /* 0x000fe200000000ff */
[----:B------:R-:W-:Y:S01]  /*36e0*/  FADD.FTZ R79, R166, R79 ;  /* 0x0000004fa64f7221 */ /* 0x000fe20000010000 */
[----:B------:R-:W-:Y:S01]  /*36f0*/  FADD.FTZ R80, R161, R80 ;  /* 0x00000050a1507221 */ /* 0x000fe20000010000 */
[----:B------:R-:W-:Y:S01]  /*3700*/  FADD.FTZ R77, R162, R77 ;  /* 0x0000004da24d7221 */ /* 0x000fe20000010000 */
[----:B------:R-:W-:Y:S01]  /*3710*/  @P2 PRMT R133, R143, 0x7610, R133 ;  /* 0x000076108f852816 */ /* 0x000fe20000000085 */
[----:B------:R1:W3:Y:S01]  /*3720*/  F2F.F16.F32 R135, R0 ;  /* 0x0000000000877304 */ /* 0x0002e20000200800 */
[----:B------:R-:W-:Y:S01]  /*3730*/  FADD.FTZ R78, R165, R78 ;  /* 0x0000004ea54e7221 */ /* 0x000fe20000010000 */
[----:B------:R-:W-:Y:S01]  /*3740*/  FADD.FTZ R75, R168, R75 ;  /* 0x0000004ba84b7221 */ /* 0x000fe20000010000 */
[----:B------:R-:W-:Y:S01]  /*3750*/  FADD.FTZ R76, R145, R76 ;  /* 0x0000004c914c7221 */ /* 0x000fe20000010000 */
[----:B------:R-:W-:Y:S01]  /*3760*/  FADD.FTZ R73, R140, R73 ;  /* 0x000000498c497221 */ /* 0x000fe20000010000 */
[----:B------:R-:W-:Y:S01]  /*3770*/  FADD.FTZ R74, R149, R74 ;  /* 0x0000004a954a7221 */ /* 0x000fe20000010000 */
[----:B------:R-:W-:-:S02]  /*3780*/  FADD.FTZ R71, R154, R71 ;  /* 0x000000479a477221 */ /* 0x000fc40000010000 */
[----:B------:R4:W0:Y:S01]  /*3790*/  F2F.F16.F32 R134, R46 ;  /* 0x0000002e00867304 */ /* 0x0008220000200800 */
[----:B-1----:R-:W-:Y:S01]  /*37a0*/  HFMA2.MMA R0, -RZ, RZ, 0, 0 ;  /* 0x00000000ff007435 */ /* 0x002fe200000001ff */
[--C-:B--2---:R-:W-:Y:S02]  /*37b0*/  @P4 SHF.R.U64 R62, R48, 0x10, R49.reuse ;  /* 0x00000010303e4819 */ /* 0x104fe40000001231 */
[----:B------:R-:W-:Y:S02]  /*37c0*/  @P5 MOV R47, R49 ;  /* 0x00000031002f5202 */ /* 0x000fe40000000f00 */
[----:B------:R-:W-:Y:S01]  /*37d0*/  @P6 SHF.R.U32.HI R61, RZ, 0x10, R49 ;  /* 0x00000010ff3d6819 */ /* 0x000fe20000011631 */
[----:B----4-:R-:W-:Y:S01]  /*37e0*/  @P4 HADD2.F32 R46, -RZ, R62.H0_H0 ;  /* 0x2000003eff2e4230 */ /* 0x010fe20000004100 */
[----:B------:R-:W-:Y:S01]  /*37f0*/  FSEL R49, R45, RZ, P5 ;  /* 0x000000ff2d317208 */ /* 0x000fe20002800000 */
[----:B------:R-:W-:Y:S01]  /*3800*/  @P5 HADD2.F32 R47, -RZ, R47.H0_H0 ;  /* 0x2000002fff2f5230 */ /* 0x000fe20000004100 */
[----:B------:R-:W-:Y:S01]  /*3810*/  @P1 MOV R44, R48 ;  /* 0x00000030002c1202 */ /* 0x000fe20000000f00 */
[----:B------:R-:W-:Y:S01]  /*3820*/  HFMA2.MMA R48, -RZ, RZ, 0, 0 ;  /* 0x00000000ff307435 */ /* 0x000fe200000001ff */
[----:B------:R-:W-:Y:S01]  /*3830*/  @P6 HADD2.F32 R50, -RZ, R61.H0_H0 ;  /* 0x2000003dff326230 */ /* 0x000fe20000004100 */
[----:B------:R-:W-:Y:S01]  /*3840*/  MOV R45, RZ ;  /* 0x000000ff002d7202 */ /* 0x000fe20000000f00 */
[----:B------:R-:W1:Y:S01]  /*3850*/  F2F.F16.F32 R49, R49 ;  /* 0x0000003100317304 */ /* 0x000e620000200800 */
[----:B------:R-:W-:-:S02]  /*3860*/  @P1 HADD2.F32 R44, -RZ, R44.H0_H0 ;  /* 0x2000002cff2c1230 */ /* 0x000fc40000004100 */
[----:B------:R-:W-:Y:S01]  /*3870*/  @P4 FMUL.FTZ R45, R141, R46 ;  /* 0x0000002e8d2d4220 */ /* 0x000fe20000410000 */
[----:B------:R-:W-:Y:S01]  /*3880*/  @P5 FMUL.FTZ R48, R147, R47 ;  /* 0x0000002f93305220 */ /* 0x000fe20000410000 */
[----:B------:R-:W-:Y:S01]  /*3890*/  @P6 FMUL.FTZ R51, R151, R50 ;  /* 0x0000003297336220 */ /* 0x000fe20000410000 */
[----:B------:R-:W-:Y:S01]  /*38a0*/  @P1 FMUL.FTZ R0, R63, R44 ;  /* 0x0000002c3f001220 */ /* 0x000fe20000410000 */
[----:B------:R-:W-:Y:S01]  /*38b0*/  FADD.FTZ R68, R45, R68 ;  /* 0x000000442d447221 */ /* 0x000fe20000010000 */
[----:B------:R-:W-:Y:S01]  /*38c0*/  FADD.FTZ R65, R48, R65 ;  /* 0x0000004130417221 */ /* 0x000fe20000010000 */
[----:B------:R-:W-:Y:S01]  /*38d0*/  FADD.FTZ R66, R51, R66 ;  /* 0x0000004233427221 */ /* 0x000fe20000010000 */
[----:B------:R-:W-:Y:S01]  /*38e0*/  FADD.FTZ R67, R0, R67 ;  /* 0x0000004300437221 */ /* 0x000fe20000010000 */
[----:B0--3--:R-:W-:Y:S06]  /*38f0*/  @!P2 BRA `(.L_x_7173) ;  /* 0x000000000020a947 */ /* 0x009fec0003800000 */
        /* <DEDUP_REMOVED lines=8> */
.L_x_7173:
[----:B0-----:R-:W-:Y:S01]  /*3980*/  IMAD.WIDE.U32 R44, R134, 0x10000, RZ ;  /* 0x00010000862c7825 */ /* 0x001fe200078e00ff */
[----:B------:R-:W-:Y:S02]  /*3990*/  SHF.L.U32 R47, R60, 0x10, RZ ;  /* 0x000000103c2f7819 */ /* 0x000fe400000006ff */
[----:B------:R-:W-:Y:S02]  /*39a0*/  IADD3 R46, P1, R125, UR22, RZ ;  /* 0x000000167d2e7c10 */ /* 0x000fe4000ff3e0ff */
[----:B-1----:R-:W-:Y:S02]  /*39b0*/  LOP3.LUT R45, R45, R47, R49, 0xfe, !PT ;  /* 0x0000002f2d2d7212 */ /* 0x002fe400078efe31 */
[----:B------:R-:W-:Y:S02]  /*39c0*/  LOP3.LUT R44, R44, R135, RZ, 0xfc, !PT ;  /* 0x000000872c2c7212 */ /* 0x000fe400078efcff */
[----:B------:R-:W-:Y:S02]  /*39d0*/  IADD3.X R47, R124, UR23, RZ, P1, !PT ;  /* 0x000000177c2f7c10 */ /* 0x000fe40008ffe4ff */
[----:B------:R-:W-:-:S02]  /*39e0*/  IADD3 R128, R128, UR24, RZ ;  /* 0x0000001880807c10 */ /* 0x000fc4000fffe0ff */
[----:B------:R-:W-:Y:S01]  /*39f0*/  SEL R0, RZ, 0x1, P3 ;  /* 0x00000001ff007807 */ /* 0x000fe20001800000 */
[----:B------:R0:W-:Y:S01]  /*3a00*/  STG.E.64 desc[UR4][R46.64], R44 ;  /* 0x0000002c2e007986 */ /* 0x0001e2000c101b04 */
[----:B------:R-:W-:-:S13]  /*3a10*/  ISETP.GE.AND P1, PT, R128, UR25, PT ;  /* 0x0000001980007c0c */ /* 0x000fda000bf26270 */
[----:B0-----:R-:W-:Y:S05]  /*3a20*/  @!P1 BRA `(.L_x_7174) ;  /* 0xffffffcc00109947 */ /* 0x001fea000383ffff */
[----:B------:R-:W-:Y:S01]  /*3a30*/  MOV R10, R119 ;  /* 0x00000077000a7202 */ /* 0x000fe20000000f00 */
[----:B------:R-:W-:Y:S01]  /*3a40*/  IMAD.MOV.U32 R8, RZ, RZ, R123 ;  /* 0x000000ffff087224 */ /* 0x000fe200078e007b */
        /* <DEDUP_REMOVED lines=51> */
.L_x_7171:
        /* <DEDUP_REMOVED lines=28> */
.L_x_7172:
[----:B------:R-:W-:Y:S01]  /*3f40*/  HFMA2.MMA R151, -RZ, RZ, 0, 9.5367431640625e-07 ;  /* 0x00000010ff977435 */ /* 0x000fe200000001ff */
[----:B------:R-:W-:Y:S02]  /*3f50*/  MOV R63, R49 ;  /* 0x00000031003f7202 */ /* 0x000fe40000000f00 */
[----:B------:R-:W-:Y:S02]  /*3f60*/  MOV R190, 0x1f ;  /* 0x0000001f00be7802 */ /* 0x000fe40000000f00 */
[----:B------:R-:W-:-:S07]  /*3f70*/  MOV R60, 0xffffffff ;  /* 0xffffffff003c7802 */ /* 0x000fce0000000f00 */
[----:B-----5:R-:W-:Y:S05]  /*3f80*/  WARPSYNC.COLLECTIVE R60, `(.L_x_7175) ;  /* 0x000000003c087348 */ /* 0x020fea0003c00000 */
[----:B------:R0:W1:Y:S02]  /*3f90*/  SHFL.DOWN P2, R61, R63, R151, R190 ;  /* 0x080000973f3d7389 */ /* 0x00006400000400be */
[----:B01---5:R-:W-:Y:S01]  /*3fa0*/  ENDCOLLECTIVE ;  /* 0x000000000000791b */ /* 0x023fe20003800000 */
.L_x_7175:
[----:B------:R-:W-:Y:S02]  /*3fb0*/  MOV R63, R45 ;  /* 0x0000002d003f7202 */ /* 0x000fe40000000f00 */
[----:B------:R-:W-:-:S07]  /*3fc0*/  MOV R44, R61 ;  /* 0x0000003d002c7202 */ /* 0x000fce0000000f00 */
[----:B------:R-:W-:Y:S05]  /*3fd0*/  WARPSYNC.COLLECTIVE R60, `(.L_x_7176) ;  /* 0x000000003c087348 */ /* 0x000fea0003c00000 */
[----:B------:R0:W1:Y:S02]  /*3fe0*/  SHFL.DOWN P2, R61, R63, R151, R190 ;  /* 0x080000973f3d7389 */ /* 0x00006400000400be */
[----:B01----:R-:W-:Y:S01]  /*3ff0*/  ENDCOLLECTIVE ;  /* 0x000000000000791b */ /* 0x003fe20003800000 */
.L_x_7176:
[----:B------:R-:W-:Y:S01]  /*4000*/  FADD.FTZ R44, R49, R44 ;  /* 0x0000002c312c7221 */ /* 0x000fe20000010000 */
[----:B------:R-:W-:-:S04]  /*4010*/  HFMA2.MMA R151, -RZ, RZ, 0, 4.76837158203125e-07 ;  /* 0x00000008ff977435 */ /* 0x000fc800000001ff */
[----:B------:R-:W-:Y:S02]  /*4020*/  MOV R63, R44 ;  /* 0x0000002c003f7202 */ /* 0x000fe40000000f00 */
[----:B------:R-:W-:-:S07]  /*4030*/  MOV R46, R61 ;  /* 0x0000003d002e7202 */ /* 0x000fce0000000f00 */
[----:B------:R-:W-:Y:S05]  /*4040*/  WARPSYNC.COLLECTIVE R60, `(.L_x_7177) ;  /* 0x000000003c087348 */ /* 0x000fea0003c00000 */
[----:B------:R0:W1:Y:S02]  /*4050*/  SHFL.DOWN P2, R61, R63, R151, R190 ;  /* 0x080000973f3d7389 */ /* 0x00006400000400be */
[----:B01----:R-:W-:Y:S01]  /*4060*/  ENDCOLLECTIVE ;  /* 0x000000000000791b */ /* 0x003fe20003800000 */
.L_x_7177:
[----:B------:R-:W-:-:S05]  /*4070*/  FADD.FTZ R46, R45, R46 ;  /* 0x0000002e2d2e7221 */ /* 0x000fca0000010000 */
[----:B------:R-:W-:Y:S02]  /*4080*/  MOV R63, R46 ;  /* 0x0000002e003f7202 */ /* 0x000fe40000000f00 */
[----:B------:R-:W-:-:S07]  /*4090*/  MOV R47, R61 ;  /* 0x0000003d002f7202 */ /* 0x000fce0000000f00 */
[----:B------:R-:W-:Y:S05]  /*40a0*/  WARPSYNC.COLLECTIVE R60, `(.L_x_7178) ;  /* 0x000000003c087348 */ /* 0x000fea0003c00000 */
[----:B------:R0:W1:Y:S02]  /*40b0*/  SHFL.DOWN P2, R61, R63, R151, R190 ;  /* 0x080000973f3d7389 */ /* 0x00006400000400be */
[----:B01----:R-:W-:Y:S01]  /*40c0*/  ENDCOLLECTIVE ;  /* 0x000000000000791b */ /* 0x003fe20003800000 */
.L_x_7178:
[----:B------:R-:W-:Y:S01]  /*40d0*/  FADD.FTZ R47, R44, R47 ;  /* 0x0000002f2c2f7221 */ /* 0x000fe20000010000 */
[----:B------:R-:W-:-:S04]  /*40e0*/  HFMA2.MMA R151, -RZ, RZ, 0, 2.384185791015625e-07 ;  /* 0x00000004ff977435 */ /* 0x000fc800000001ff */
[----:B------:R-:W-:Y:S02]  /*40f0*/  MOV R63, R47 ;  /* 0x0000002f003f7202 */ /* 0x000fe40000000f00 */
[----:B------:R-:W-:-:S07]  /*4100*/  MOV R51, R61 ;  /* 0x0000003d00337202 */ /* 0x000fce0000000f00 */
[----:B------:R-:W-:Y:S05]  /*4110*/  WARPSYNC.COLLECTIVE R60, `(.L_x_7179) ;  /* 0x000000003c087348 */ /* 0x000fea0003c00000 */
[----:B------:R0:W1:Y:S02]  /*4120*/  SHFL.DOWN P2, R61, R63, R151, R190 ;  /* 0x080000973f3d7389 */ /* 0x00006400000400be */
[----:B01----:R-:W-:Y:S01]  /*4130*/  ENDCOLLECTIVE ;  /* 0x000000000000791b */ /* 0x003fe20003800000 */
.L_x_7179:
[----:B------:R-:W-:-:S05]  /*4140*/  FADD.FTZ R51, R46, R51 ;  /* 0x000000332e337221 */ /* 0x000fca0000010000 */
[----:B------:R-:W-:Y:S02]  /*4150*/  MOV R63, R51 ;  /* 0x00000033003f7202 */ /* 0x000fe40000000f00 */
[----:B------:R-:W-:-:S07]  /*4160*/  MOV R48, R61 ;  /* 0x0000003d00307202 */ /* 0x000fce0000000f00 */
[----:B------:R-:W-:Y:S05]  /*4170*/  WARPSYNC.COLLECTIVE R60, `(.L_x_7180) ;  /* 0x000000003c087348 */ /* 0x000fea0003c00000 */
[----:B------:R0:W1:Y:S02]  /*4180*/  SHFL.DOWN P2, R61, R63, R151, R190 ;  /* 0x080000973f3d7389 */ /* 0x00006400000400be */
[----:B01----:R-:W-:Y:S01]  /*4190*/  ENDCOLLECTIVE ;  /* 0x000000000000791b */ /* 0x003fe20003800000 */
.L_x_7180:
[----:B------:R-:W-:Y:S01]  /*41a0*/  FADD.FTZ R48, R47, R48 ;  /* 0x000000302f307221 */ /* 0x000fe20000010000 */
[----:B------:R-:W-:-:S04]  /*41b0*/  HFMA2.MMA R151, -RZ, RZ, 0, 1.1920928955078125e-07 ;  /* 0x00000002ff977435 */ /* 0x000fc800000001ff */
[----:B------:R-:W-:Y:S02]  /*41c0*/  MOV R63, R48 ;  /* 0x00000030003f7202 */ /* 0x000fe40000000f00 */
[----:B------:R-:W-:-:S07]  /*41d0*/  MOV R50, R61 ;  /* 0x0000003d00327202 */ /* 0x000fce0000000f00 */
[----:B------:R-:W-:Y:S05]  /*41e0*/  WARPSYNC.COLLECTIVE R60, `(.L_x_7181) ;  /* 0x000000003c087348 */ /* 0x000fea0003c00000 */
[----:B------:R0:W1:Y:S02]  /*41f0*/  SHFL.DOWN P2, R61, R63, R151, R190 ;  /* 0x080000973f3d7389 */ /* 0x00006400000400be */
[----:B01----:R-:W-:Y:S01]  /*4200*/  ENDCOLLECTIVE ;  /* 0x000000000000791b */ /* 0x003fe20003800000 */
.L_x_7181:
[----:B------:R-:W-:-:S05]  /*4210*/  FADD.FTZ R50, R51, R50 ;  /* 0x0000003233327221 */ /* 0x000fca0000010000 */
[----:B------:R-:W-:Y:S02]  /*4220*/  MOV R63, R50 ;  /* 0x00000032003f7202 */ /* 0x000fe40000000f00 */
[----:B------:R-:W-:-:S07]  /*4230*/  MOV R45, R61 ;  /* 0x0000003d002d7202 */ /* 0x000fce0000000f00 */
[----:B------:R-:W-:Y:S05]  /*4240*/  WARPSYNC.COLLECTIVE R60, `(.L_x_7182) ;  /* 0x000000003c087348 */ /* 0x000fea0003c00000 */
[----:B------:R0:W1:Y:S02]  /*4250*/  SHFL.DOWN P2, R61, R63, R151, R190 ;  /* 0x080000973f3d7389 */ /* 0x00006400000400be */
[----:B01----:R-:W-:Y:S01]  /*4260*/  ENDCOLLECTIVE ;  /* 0x000000000000791b */ /* 0x003fe20003800000 */
.L_x_7182:
[----:B------:R-:W-:Y:S01]  /*4270*/  FADD.FTZ R45, R48, R45 ;  /* 0x0000002d302d7221 */ /* 0x000fe20000010000 */
[----:B------:R-:W-:-:S04]  /*4280*/  HFMA2.MMA R151, -RZ, RZ, 0, 5.9604644775390625e-08 ;  /* 0x00000001ff977435 */ /* 0x000fc800000001ff */
[----:B------:R-:W-:Y:S02]  /*4290*/  MOV R63, R45 ;  /* 0x0000002d003f7202 */ /* 0x000fe40000000f00 */
[----:B------:R-:W-:-:S07]  /*42a0*/  MOV R49, R61 ;  /* 0x0000003d00317202 */ /* 0x000fce0000000f00 */
[----:B------:R-:W-:Y:S05]  /*42b0*/  WARPSYNC.COLLECTIVE R60, `(.L_x_7183) ;  /* 0x000000003c087348 */ /* 0x000fea0003c00000 */
[----:B------:R0:W1:Y:S02]  /*42c0*/  SHFL.DOWN P2, R61, R63, R151, R190 ;  /* 0x080000973f3d7389 */ /* 0x00006400000400be */
[----:B01----:R-:W-:Y:S01]  /*42d0*/  ENDCOLLECTIVE ;  /* 0x000000000000791b */ /* 0x003fe20003800000 */
.L_x_7183:
[----:B------:R-:W-:-:S05]  /*42e0*/  FADD.FTZ R49, R50, R49 ;  /* 0x0000003132317221 */ /* 0x000fca0000010000 */
[----:B------:R-:W-:Y:S02]  /*42f0*/  MOV R63, R49 ;  /* 0x00000031003f7202 */ /* 0x000fe40000000f00 */
[----:B------:R-:W-:-:S07]  /*4300*/  MOV R62, R61 ;  /* 0x0000003d003e7202 */ /* 0x000fce0000000f00 */
[----:B------:R-:W-:Y:S05]  /*4310*/  WARPSYNC.COLLECTIVE R60, `(.L_x_7184) ;  /* 0x000000003c087348 */ /* 0x000fea0003c00000 */
[----:B------:R0:W1:Y:S02]  /*4320*/  SHFL.DOWN P2, R61, R63, R151, R190 ;  /* 0x080000973f3d7389 */ /* 0x00006400000400be */
[----:B01----:R-:W-:Y:S01]  /*4330*/  ENDCOLLECTIVE ;  /* 0x000000000000791b */ /* 0x003fe20003800000 */
.L_x_7184:
[----:B------:R-:W-:Y:S01]  /*4340*/  MOV R44, R61 ;  /* 0x0000003d002c7202 */ /* 0x000fe20000000f00 */
[----:B------:R-:W-:Y:S06]  /*4350*/  BRA `(.L_x_7185) ;  /* 0xffffffd400d07947 */ /* 0x000fec000383ffff */
.L_x_7186:
        /* <DEDUP_REMOVED lines=10> */
.L_x_11933:


//--------------------- .text._ZN10layer_norm22ln_bwd_finalize_kernelINS_22Kernel_traits_finalizeILj2560Ef6__halfS2_S2_fjLb1ELj1024ELj4ENS_18Kernel_traits_baseILj2560EfS2_S2_S2_fjLj1024EEEEELb1ELb0EEEvNS_9BwdParamsE --------------------------
	.section	.text._ZN10layer_norm22ln_bwd_finalize_kernelINS_22Kernel_traits_finalizeILj2560Ef6__halfS2_S2_fjLb1ELj1024ELj4ENS_18Kernel_traits_baseILj2560EfS2_S2_S2_fjLj1024EEEEELb1ELb0EEEvNS_9BwdParamsE,"ax",@progbits
	.align	128
        .global         _ZN10layer_norm22ln_bwd_finalize_kernelINS_22Kernel_traits_finalizeILj2560Ef6__halfS2_S2_fjLb1ELj1024ELj4ENS_18Kernel_traits_baseILj2560EfS2_S2_S2_fjLj1024EEEEELb1ELb0EEEvNS_9BwdParamsE
        .type           _ZN10layer_norm22ln_bwd_finalize_kernelINS_22Kernel_traits_finalizeILj2560Ef6__halfS2_S2_fjLb1ELj1024ELj4ENS_18Kernel_traits_baseILj2560EfS2_S2_S2_fjLj1024EEEEELb1ELb0EEEvNS_9BwdParamsE,@function
        .size           _ZN10layer_norm22ln_bwd_finalize_kernelINS_22Kernel_traits_finalizeILj2560Ef6__halfS2_S2_fjLb1ELj1024ELj4ENS_18Kernel_traits_baseILj2560EfS2_S2_S2_fjLj1024EEEEELb1ELb0EEEvNS_9BwdParamsE,(.L_x_11934 - _ZN10layer_norm22ln_bwd_finalize_kernelINS_22Kernel_traits_finalizeILj2560Ef6__halfS2_S2_fjLb1ELj1024ELj4ENS_18Kernel_traits_baseILj2560EfS2_S2_S2_fjLj1024EEEEELb1ELb0EEEvNS_9BwdParamsE)
        .other          _ZN10layer_norm22ln_bwd_finalize_kernelINS_22Kernel_traits_finalizeILj2560Ef6__halfS2_S2_fjLb1ELj1024ELj4ENS_18Kernel_traits_baseILj2560EfS2_S2_S2_fjLj1024EEEEELb1ELb0EEEvNS_9BwdParamsE,@"STO_CUDA_ENTRY STV_DEFAULT"
_ZN10layer_norm22ln_bwd_finalize_kernelINS_22Kernel_traits_finalizeILj2560Ef6__halfS2_S2_fjLb1ELj1024ELj4ENS_18Kernel_traits_baseILj2560EfS2_S2_S2_fjLj1024EEEEELb1ELb0EEEvNS_9BwdParamsE:
.text._ZN10layer_norm22ln_bwd_finalize_kernelINS_22Kernel_traits_finalizeILj2560Ef6__halfS2_S2_fjLb1ELj1024ELj4ENS_18Kernel_traits_baseILj2560EfS2_S2_S2_fjLj1024EEEEELb1ELb0EEEvNS_9BwdParamsE:
        /* <DEDUP_REMOVED lines=24> */
.L_x_7199:
        /* <DEDUP_REMOVED lines=36> */
.L_x_7191:
        /* <DEDUP_REMOVED lines=49> */
.L_x_7190:
[----:B------:R-:W-:Y:S05]  /*06d0*/  BSYNC B1 ;  /* 0x0000000000017941 */ /* 0x000fea0003800000 */
.L_x_7189:
        /* <DEDUP_REMOVED lines=31> */
.L_x_7193:
[----:B------:R-:W-:Y:S05]  /*08d0*/  BSYNC B1 ;  /* 0x0000000000017941 */ /* 0x000fea0003800000 */
.L_x_7192:
        /* <DEDUP_REMOVED lines=16> */
.L_x_7194:
[----:B------:R-:W-:Y:S05]  /*09e0*/  BSYNC B1 ;  /* 0x0000000000017941 */ /* 0x000fea0003800000 */
.L_x_7188:
[----:B------:R-:W-:Y:S05]  /*09f0*/  BSYNC B0 ;  /* 0x0000000000007941 */ /* 0x000fea0003800000 */
.L_x_7187:
        /* <DEDUP_REMOVED lines=40> */
.L_x_7215:
        /* <DEDUP_REMOVED lines=8> */
.L_x_7195:
        /* <DEDUP_REMOVED lines=20> */
.L_x_7198:
[----:B------:R-:W-:Y:S05]  /*0e40*/  BSYNC B0 ;  /* 0x0000000000007941 */ /* 0x000fea0003800000 */
.L_x_7197:
[C---:B------:R-:W-:Y:S01]  /*0e50*/  ISETP.GT.U32.AND P1, PT, R4.reuse, -0xa01, PT ;  /* 0xfffff5ff0400780c */ /* 0x040fe20003f24070 */
[----:B------:R-:W-:Y:S01]  /*0e60*/  VIADD R4, R4, 0xa00 ;  /* 0x00000a0004047836 */ /* 0x000fe20000000000 */
[----:B------:R-:W-:-:S11]  /*0e70*/  IADD3 R5, R5, 0x500, RZ ;  /* 0x0000050005057810 */ /* 0x000fd60007ffe0ff */
[----:B------:R-:W-:Y:S05]  /*0e80*/  @P1 BRA `(.L_x_7199) ;  /* 0xfffffff000bc1947 */ /* 0x000fea000383ffff */
[----:B------:R-:W-:Y:S05]  /*0e90*/  EXIT ;  /* 0x000000000000794d */ /* 0x000fea0003800000 */
.L_x_7196:
[----:B0-----:R-:W-:Y:S01]  /*0ea0*/  HFMA2.MMA R24, -RZ, RZ, 0, 5.9604644775390625e-08 ;  /* 0x00000001ff187435 */ /* 0x001fe200000001ff */
[----:B----4-:R-:W-:Y:S02]  /*0eb0*/  MOV R23, R10 ;  /* 0x0000000a00177202 */ /* 0x010fe40000000f00 */
[----:B------:R-:W-:Y:S02]  /*0ec0*/  MOV R25, 0x1f ;  /* 0x0000001f00197802 */ /* 0x000fe40000000f00 */
[----:B------:R-:W-:-:S07]  /*0ed0*/  MOV R20, 0xffffffff ;  /* 0xffffffff00147802 */ /* 0x000fce0000000f00 */
[----:B-123--:R-:W-:Y:S05]  /*0ee0*/  WARPSYNC.COLLECTIVE R20, `(.L_x_7200) ;  /* 0x0000000014087348 */ /* 0x00efea0003c00000 */
[----:B------:R0:W4:Y:S02]  /*0ef0*/  SHFL.BFLY P2, R22, R23, R24, R25 ;  /* 0x0c00001817167389 */ /* 0x0001240000040019 */
[----:B01234-:R-:W-:Y:S01]  /*0f00*/  ENDCOLLECTIVE ;  /* 0x000000000000791b */ /* 0x01ffe20003800000 */
.L_x_7200:
[----:B------:R-:W-:Y:S01]  /*0f10*/  IMAD.MOV.U32 R24, RZ, RZ, 0x2 ;  /* 0x00000002ff187424 */ /* 0x000fe200078e00ff */
[----:B------:R-:W-:-:S05]  /*0f20*/  MOV R11, R22 ;  /* 0x00000016000b7202 */ /* 0x000fca0000000f00 */
[----:B------:R-:W-:-:S05]  /*0f30*/  FADD.FTZ R11, R10, R11 ;  /* 0x0000000b0a0b7221 */ /* 0x000fca0000010000 */
[----:B------:R-:W-:-:S07]  /*0f40*/  MOV R23, R11 ;  /* 0x0000000b00177202 */ /* 0x000fce0000000f00 */
[----:B------:R-:W-:Y:S05]  /*0f50*/  WARPSYNC.COLLECTIVE R20, `(.L_x_7201) ;  /* 0x0000000014087348 */ /* 0x000fea0003c00000 */
[----:B------:R0:W1:Y:S02]  /*0f60*/  SHFL.BFLY P2, R22, R23, R24, R25 ;  /* 0x0c00001817167389 */ /* 0x0000640000040019 */
[----:B01----:R-:W-:Y:S01]  /*0f70*/  ENDCOLLECTIVE ;  /* 0x000000000000791b */ /* 0x003fe20003800000 */
.L_x_7201:
[----:B------:R-:W-:Y:S01]  /*0f80*/  HFMA2.MMA R24, -RZ, RZ, 0, 2.384185791015625e-07 ;  /* 0x00000004ff187435 */ /* 0x000fe200000001ff */
[----:B------:R-:W-:-:S05]  /*0f90*/  MOV R14, R22 ;  /* 0x00000016000e7202 */ /* 0x000fca0000000f00 */
[----:B------:R-:W-:-:S05]  /*0fa0*/  FADD.FTZ R14, R11, R14 ;  /* 0x0000000e0b0e7221 */ /* 0x000fca0000010000 */
[----:B------:R-:W-:-:S07]  /*0fb0*/  MOV R23, R14 ;  /* 0x0000000e00177202 */ /* 0x000fce0000000f00 */
[----:B------:R-:W-:Y:S05]  /*0fc0*/  WARPSYNC.COLLECTIVE R20, `(.L_x_7202) ;  /* 0x0000000014087348 */ /* 0x000fea0003c00000 */
[----:B------:R0:W1:Y:S02]  /*0fd0*/  SHFL.BFLY P2, R22, R23, R24, R25 ;  /* 0x0c00001817167389 */ /* 0x0000640000040019 */
[----:B01----:R-:W-:Y:S01]  /*0fe0*/  ENDCOLLECTIVE ;  /* 0x000000000000791b */ /* 0x003fe20003800000 */
.L_x_7202:
[----:B------:R-:W-:Y:S01]  /*0ff0*/  HFMA2.MMA R24, -RZ, RZ, 0, 4.76837158203125e-07 ;  /* 0x00000008ff187435 */ /* 0x000fe200000001ff */
[----:B------:R-:W-:-:S05]  /*1000*/  MOV R13, R22 ;  /* 0x00000016000d7202 */ /* 0x000fca0000000f00 */
[----:B------:R-:W-:-:S05]  /*1010*/  FADD.FTZ R13, R14, R13 ;  /* 0x0000000d0e0d7221 */ /* 0x000fca0000010000 */
[----:B------:R-:W-:-:S07]  /*1020*/  MOV R23, R13 ;  /* 0x0000000d00177202 */ /* 0x000fce0000000f00 */
[----:B------:R-:W-:Y:S05]  /*1030*/  WARPSYNC.COLLECTIVE R20, `(.L_x_7203) ;  /* 0x0000000014087348 */ /* 0x000fea0003c00000 */
[----:B------:R0:W1:Y:S02]  /*1040*/  SHFL.BFLY P2, R22, R23, R24, R25 ;  /* 0x0c00001817167389 */ /* 0x0000640000040019 */
[----:B01----:R-:W-:Y:S01]  /*1050*/  ENDCOLLECTIVE ;  /* 0x000000000000791b */ /* 0x003fe20003800000 */
.L_x_7203:
[----:B------:R-:W-:Y:S01]  /*1060*/  HFMA2.MMA R24, -RZ, RZ, 0, 9.5367431640625e-07 ;  /* 0x00000010ff187435 */ /* 0x000fe200000001ff */
[----:B------:R-:W-:-:S05]  /*1070*/  MOV R10, R22 ;  /* 0x00000016000a7202 */ /* 0x000fca0000000f00 */
[----:B------:R-:W-:-:S04]  /*1080*/  FADD.FTZ R11, R13, R10 ;  /* 0x0000000a0d0b7221 */ /* 0x000fc80000010000 */
[----:B------:R-:W-:-:S07]  /*1090*/  IMAD.MOV.U32 R23, RZ, RZ, R11 ;  /* 0x000000ffff177224 */ /* 0x000fce00078e000b */
[----:B------:R-:W-:Y:S05]  /*10a0*/  WARPSYNC.COLLECTIVE R20, `(.L_x_7204) ;  /* 0x0000000014087348 */ /* 0x000fea0003c00000 */
[----:B------:R0:W1:Y:S02]  /*10b0*/  SHFL.BFLY P2, R22, R23, R24, R25 ;  /* 0x0c00001817167389 */ /* 0x0000640000040019 */
[----:B01----:R-:W-:Y:S01]  /*10c0*/  ENDCOLLECTIVE ;  /* 0x000000000000791b */ /* 0x003fe20003800000 */
.L_x_7204:
[----:B------:R-:W-:Y:S01]  /*10d0*/  HFMA2.MMA R24, -RZ, RZ, 0, 5.9604644775390625e-08 ;  /* 0x00000001ff187435 */ /* 0x000fe200000001ff */
[----:B------:R-:W-:Y:S02]  /*10e0*/  MOV R23, R12 ;  /* 0x0000000c00177202 */ /* 0x000fe40000000f00 */
[----:B------:R-:W-:-:S08]  /*10f0*/  MOV R10, R22 ;  /* 0x00000016000a7202 */ /* 0x000fd00000000f00 */
[----:B------:R-:W-:Y:S05]  /*1100*/  WARPSYNC.COLLECTIVE R20, `(.L_x_7205) ;  /* 0x0000000014087348 */ /* 0x000fea0003c00000 */
[----:B------:R0:W1:Y:S02]  /*1110*/  SHFL.BFLY P2, R22, R23, R24, R25 ;  /* 0x0c00001817167389 */ /* 0x0000640000040019 */
[----:B01----:R-:W-:Y:S01]  /*1120*/  ENDCOLLECTIVE ;  /* 0x000000000000791b */ /* 0x003fe20003800000 */
.L_x_7205:
[----:B------:R-:W-:Y:S01]  /*1130*/  HFMA2.MMA R24, -RZ, RZ, 0, 1.1920928955078125e-07 ;  /* 0x00000002ff187435 */ /* 0x000fe200000001ff */
[----:B------:R-:W-:-:S05]  /*1140*/  MOV R13, R22 ;  /* 0x00000016000d7202 */ /* 0x000fca0000000f00 */
[----:B------:R-:W-:-:S05]  /*1150*/  FADD.FTZ R15, R12, R13 ;  /* 0x0000000d0c0f7221 */ /* 0x000fca0000010000 */
[----:B------:R-:W-:-:S07]  /*1160*/  MOV R23, R15 ;  /* 0x0000000f00177202 */ /* 0x000fce0000000f00 */
[----:B------:R-:W-:Y:S05]  /*1170*/  WARPSYNC.COLLECTIVE R20, `(.L_x_7206) ;  /* 0x0000000014087348 */ /* 0x000fea0003c00000 */
[----:B------:R0:W1:Y:S02]  /*1180*/  SHFL.BFLY P2, R22, R23, R24, R25 ;  /* 0x0c00001817167389 */ /* 0x0000640000040019 */
[----:B01----:R-:W-:Y:S01]  /*1190*/  ENDCOLLECTIVE ;  /* 0x000000000000791b */ /* 0x003fe20003800000 */
.L_x_7206:
[----:B------:R-:W-:Y:S01]  /*11a0*/  HFMA2.MMA R24, -RZ, RZ, 0, 2.384185791015625e-07 ;  /* 0x00000004ff187435 */ /* 0x000fe200000001ff */
[----:B------:R-:W-:-:S04]  /*11b0*/  IMAD.MOV.U32 R16, RZ, RZ, R22 ;  /* 0x000000ffff107224 */ /* 0x000fc800078e0016 */
[----:B------:R-:W-:-:S05]  /*11c0*/  FADD.FTZ R16, R15, R16 ;  /* 0x000000100f107221 */ /* 0x000fca0000010000 */
[----:B------:R-:W-:-:S07]  /*11d0*/  MOV R23, R16 ;  /* 0x0000001000177202 */ /* 0x000fce0000000f00 */
[----:B------:R-:W-:Y:S05]  /*11e0*/  WARPSYNC.COLLECTIVE R20, `(.L_x_7207) ;  /* 0x0000000014087348 */ /* 0x000fea0003c00000 */
[----:B------:R0:W1:Y:S02]  /*11f0*/  SHFL.BFLY P2, R22, R23, R24, R25 ;  /* 0x0c00001817167389 */ /* 0x0000640000040019 */
[----:B01----:R-:W-:Y:S01]  /*1200*/  ENDCOLLECTIVE ;  /* 0x000000000000791b */ /* 0x003fe20003800000 */
.L_x_7207:
[----:B------:R-:W-:Y:S01]  /*1210*/  HFMA2.MMA R24, -RZ, RZ, 0, 4.76837158203125e-07 ;  /* 0x00000008ff187435 */ /* 0x000fe200000001ff */
[----:B------:R-:W-:-:S05]  /*1220*/  MOV R17, R22 ;  /* 0x0000001600117202 */ /* 0x000fca0000000f00 */
[----:B------:R-:W-:-:S05]  /*1230*/  FADD.FTZ R17, R16, R17 ;  /* 0x0000001110117221 */ /* 0x000fca0000010000 */
[----:B------:R-:W-:-:S07]  /*1240*/  MOV R23, R17 ;  /* 0x0000001100177202 */ /* 0x000fce0000000f00 */
[----:B------:R-:W-:Y:S05]  /*1250*/  WARPSYNC.COLLECTIVE R20, `(.L_x_7208) ;  /* 0x0000000014087348 */ /* 0x000fea0003c00000 */
[----:B------:R0:W1:Y:S02]  /*1260*/  SHFL.BFLY P2, R22, R23, R24, R25 ;  /* 0x0c00001817167389 */ /* 0x0000640000040019 */
[----:B01----:R-:W-:Y:S01]  /*1270*/  ENDCOLLECTIVE ;  /* 0x000000000000791b */ /* 0x003fe20003800000 */
.L_x_7208:
[----:B------:R-:W-:Y:S01]  /*1280*/  IMAD.MOV.U32 R24, RZ, RZ, 0x10 ;  /* 0x00000010ff187424 */ /* 0x000fe200078e00ff */
[----:B------:R-:W-:-:S05]  /*1290*/  MOV R12, R22 ;  /* 0x00000016000c7202 */ /* 0x000fca0000000f00 */
[----:B------:R-:W-:-:S05]  /*12a0*/  FADD.FTZ R12, R17, R12 ;  /* 0x0000000c110c7221 */ /* 0x000fca0000010000 */
[----:B------:R-:W-:-:S07]  /*12b0*/  MOV R23, R12 ;  /* 0x0000000c00177202 */ /* 0x000fce0000000f00 */
[----:B------:R-:W-:Y:S05]  /*12c0*/  WARPSYNC.COLLECTIVE R20, `(.L_x_7209) ;  /* 0x0000000014087348 */ /* 0x000fea0003c00000 */
[----:B------:R0:W1:Y:S02]  /*12d0*/  SHFL.BFLY P2, R22, R23, R24, R25 ;  /* 0x0c00001817167389 */ /* 0x0000640000040019 */
[----:B01----:R-:W-:Y:S01]  /*12e0*/  ENDCOLLECTIVE ;  /* 0x000000000000791b */ /* 0x003fe20003800000 */
.L_x_7209:
[----:B------:R-:W-:Y:S01]  /*12f0*/  HFMA2.MMA R24, -RZ, RZ, 0, 5.9604644775390625e-08 ;  /* 0x00000001ff187435 */ /* 0x000fe200000001ff */
[----:B------:R-:W-:Y:S02]  /*1300*/  MOV R23, R8 ;  /* 0x0000000800177202 */ /* 0x000fe40000000f00 */
[----:B------:R-:W-:-:S08]  /*1310*/  MOV R15, R22 ;  /* 0x00000016000f7202 */ /* 0x000fd00000000f00 */
[----:B------:R-:W-:Y:S05]  /*1320*/  WARPSYNC.COLLECTIVE R20, `(.L_x_7210) ;  /* 0x0000000014087348 */ /* 0x000fea0003c00000 */
[----:B------:R0:W1:Y:S02]  /*1330*/  SHFL.BFLY P2, R22, R23, R24, R25 ;  /* 0x0c00001817167389 */ /* 0x0000640000040019 */
[----:B01----:R-:W-:Y:S01]  /*1340*/  ENDCOLLECTIVE ;  /* 0x000000000000791b */ /* 0x003fe20003800000 */
.L_x_7210:
[----:B------:R-:W-:Y:S01]  /*1350*/  HFMA2.MMA R24, -RZ, RZ, 0, 1.1920928955078125e-07 ;  /* 0x00000002ff187435 */ /* 0x000fe200000001ff */
[----:B------:R-:W-:-:S05]  /*1360*/  MOV R17, R22 ;  /* 0x0000001600117202 */ /* 0x000fca0000000f00 */
[----:B------:R-:W-:-:S05]  /*1370*/  FADD.FTZ R18, R8, R17 ;  /* 0x0000001108127221 */ /* 0x000fca0000010000 */
[----:B------:R-:W-:-:S07]  /*1380*/  MOV R23, R18 ;  /* 0x0000001200177202 */ /* 0x000fce0000000f00 */
[----:B------:R-:W-:Y:S05]  /*1390*/  WARPSYNC.COLLECTIVE R20, `(.L_x_7211) ;  /* 0x0000000014087348 */ /* 0x000fea0003c00000 */
[----:B------:R0:W1:Y:S02]  /*13a0*/  SHFL.BFLY P2, R22, R23, R24, R25 ;  /* 0x0c00001817167389 */ /* 0x0000640000040019 */
[----:B01----:R-:W-:Y:S01]  /*13b0*/  ENDCOLLECTIVE ;  /* 0x000000000000791b */ /* 0x003fe20003800000 */
.L_x_7211:
[----:B------:R-:W-:Y:S01]  /*13c0*/  HFMA2.MMA R24, -RZ, RZ, 0, 2.384185791015625e-07 ;  /* 0x00000004ff187435 */ /* 0x000fe200000001ff */
[----:B------:R-:W-:-:S05]  /*13d0*/  MOV R13, R22 ;  /* 0x00000016000d7202 */ /* 0x000fca0000000f00 */
[----:B------:R-:W-:-:S04]  /*13e0*/  FADD.FTZ R19, R18, R13 ;  /* 0x0000000d12137221 */ /* 0x000fc80000010000 */
[----:B------:R-:W-:-:S07]  /*13f0*/  IMAD.MOV.U32 R23, RZ, RZ, R19 ;  /* 0x000000ffff177224 */ /* 0x000fce00078e0013 */
[----:B------:R-:W-:Y:S05]  /*1400*/  WARPSYNC.COLLECTIVE R20, `(.L_x_7212) ;  /* 0x0000000014087348 */ /* 0x000fea0003c00000 */
[----:B------:R0:W1:Y:S02]  /*1410*/  SHFL.BFLY P2, R22, R23, R24, R25 ;  /* 0x0c00001817167389 */ /* 0x0000640000040019 */
[----:B01----:R-:W-:Y:S01]  /*1420*/  ENDCOLLECTIVE ;  /* 0x000000000000791b */ /* 0x003fe20003800000 */
.L_x_7212:
[----:B------:R-:W-:Y:S01]  /*1430*/  HFMA2.MMA R24, -RZ, RZ, 0, 4.76837158203125e-07 ;  /* 0x00000008ff187435 */ /* 0x000fe200000001ff */
[----:B------:R-:W-:-:S05]  /*1440*/  MOV R8, R22 ;  /* 0x0000001600087202 */ /* 0x000fca0000000f00 */
[----:B------:R-:W-:-:S05]  /*1450*/  FADD.FTZ R8, R19, R8 ;  /* 0x0000000813087221 */ /* 0x000fca0000010000 */
[----:B------:R-:W-:-:S07]  /*1460*/  MOV R23, R8 ;  /* 0x0000000800177202 */ /* 0x000fce0000000f00 */
[----:B------:R-:W-:Y:S05]  /*1470*/  WARPSYNC.COLLECTIVE R20, `(.L_x_7213) ;  /* 0x0000000014087348 */ /* 0x000fea0003c00000 */
[----:B------:R0:W1:Y:S02]  /*1480*/  SHFL.BFLY P2, R22, R23, R24, R25 ;  /* 0x0c00001817167389 */ /* 0x0000640000040019 */
[----:B01----:R-:W-:Y:S01]  /*1490*/  ENDCOLLECTIVE ;  /* 0x000000000000791b */ /* 0x003fe20003800000 */
.L_x_7213:
[----:B------:R-:W-:Y:S01]  /*14a0*/  HFMA2.MMA R24, -RZ, RZ, 0, 9.5367431640625e-07 ;  /* 0x00000010ff187435 */ /* 0x000fe200000001ff */
[----:B------:R-:W-:-:S05]  /*14b0*/  MOV R21, R22 ;  /* 0x0000001600157202 */ /* 0x000fca0000000f00 */
[----:B------:R-:W-:-:S05]  /*14c0*/  FADD.FTZ R21, R8, R21 ;  /* 0x0000001508157221 */ /* 0x000fca0000010000 */
[----:B------:R-:W-:-:S07]  /*14d0*/  MOV R23, R21 ;  /* 0x0000001500177202 */ /* 0x000fce0000000f00 */
[----:B------:R-:W-:Y:S05]  /*14e0*/  WARPSYNC.COLLECTIVE R20, `(.L_x_7214) ;  /* 0x0000000014087348 */ /* 0x000fea0003c00000 */
[----:B------:R0:W1:Y:S02]  /*14f0*/  SHFL.BFLY P2, R22, R23, R24, R25 ;  /* 0x0c00001817167389 */ /* 0x0000640000040019 */
[----:B01----:R-:W-:Y:S01]  /*1500*/  ENDCOLLECTIVE ;  /* 0x000000000000791b */ /* 0x003fe20003800000 */
.L_x_7214:
[----:B------:R-:W-:Y:S01]  /*1510*/  MOV R14, R22 ;  /* 0x00000016000e7202 */ /* 0x000fe20000000f00 */
[----:B------:R-:W-:Y:S06]  /*1520*/  BRA `(.L_x_7215) ;  /* 0xfffffff400d47947 */ /* 0x000fec000383ffff */
.L_x_7216:
        /* <DEDUP_REMOVED lines=13> */
.L_x_11934:


//--------------------- .text._ZN10layer_norm13ln_bwd_kernelINS_13Kernel_traitsIf6__halfS2_S2_fjLj2560ELj1ELj1ELj4ELj8ENS_18Kernel_traits_baseILj2560EfS2_S2_S2_fjLj128EEEEELb1ELb1ELb1ELb0EEEvNS_9BwdParamsE --------------------------
	.section	.text._ZN10layer_norm13ln_bwd_kernelINS_13Kernel_traitsIf6__halfS2_S2_fjLj2560ELj1ELj1ELj4ELj8ENS_18Kernel_traits_baseILj2560EfS2_S2_S2_fjLj128EEEEELb1ELb1ELb1ELb0EEEvNS_9BwdParamsE,"ax",@progbits
	.align	128
        .global         _ZN10layer_norm13ln_bwd_kernelINS_13Kernel_traitsIf6__halfS2_S2_fjLj2560ELj1ELj1ELj4ELj8ENS_18Kernel_traits_baseILj2560EfS2_S2_S2_fjLj128EEEEELb1ELb1ELb1ELb0EEEvNS_9BwdParamsE
        .type           _ZN10layer_norm13ln_bwd_kernelINS_13Kernel_traitsIf6__halfS2_S2_fjLj2560ELj1ELj1ELj4ELj8ENS_18Kernel_traits_baseILj2560EfS2_S2_S2_fjLj128EEEEELb1ELb1ELb1ELb0EEEvNS_9BwdParamsE,@function
        .size           _ZN10layer_norm13ln_bwd_kernelINS_13Kernel_traitsIf6__halfS2_S2_fjLj2560ELj1ELj1ELj4ELj8ENS_18Kernel_traits_baseILj2560EfS2_S2_S2_fjLj128EEEEELb1ELb1ELb1ELb0EEEvNS_9BwdParamsE,(.L_x_11935 - _ZN10layer_norm13ln_bwd_kernelINS_13Kernel_traitsIf6__halfS2_S2_fjLj2560ELj1ELj1ELj4ELj8ENS_18Kernel_traits_baseILj2560EfS2_S2_S2_fjLj128EEEEELb1ELb1ELb1ELb0EEEvNS_9BwdParamsE)
        .other          _ZN10layer_norm13ln_bwd_kernelINS_13Kernel_traitsIf6__halfS2_S2_fjLj2560ELj1ELj1ELj4ELj8ENS_18Kernel_traits_baseILj2560EfS2_S2_S2_fjLj128EEEEELb1ELb1ELb1ELb0EEEvNS_9BwdParamsE,@"STO_CUDA_ENTRY STV_DEFAULT"
_ZN10layer_norm13ln_bwd_kernelINS_13Kernel_traitsIf6__halfS2_S2_fjLj2560ELj1ELj1ELj4ELj8ENS_18Kernel_traits_baseILj2560EfS2_S2_S2_fjLj128EEEEELb1ELb1ELb1ELb0EEEvNS_9BwdParamsE:
.text._ZN10layer_norm13ln_bwd_kernelINS_13Kernel_traitsIf6__halfS2_S2_fjLj2560ELj1ELj1ELj4ELj8ENS_18Kernel_traits_baseILj2560EfS2_S2_S2_fjLj128EEEEELb1ELb1ELb1ELb0EEEvNS_9BwdParamsE:
        /* <DEDUP_REMOVED lines=83> */
[----:B--2---:R-:W-:Y:S02]  /*0530*/  CS2R R20, SRZ ;  /* 0x0000000000147805 */ /* 0x004fe4000001ff00 */
[----:B---3--:R-:W-:Y:S02]  /*0540*/  CS2R R22, SRZ ;  /* 0x0000000000167805 */ /* 0x008fe4000001ff00 */
[----:B------:R-:W-:-:S02]  /*0550*/  CS2R R16, SRZ ;  /* 0x0000000000107805 */ /* 0x000fc4000001ff00 */
[----:B------:R-:W-:Y:S02]  /*0560*/  CS2R R18, SRZ ;  /* 0x0000000000127805 */ /* 0x000fe4000001ff00 */
[----:B------:R-:W-:Y:S02]  /*0570*/  CS2R R12, SRZ ;  /* 0x00000000000c7805 */ /* 0x000fe4000001ff00 */
[----:B------:R-:W-:Y:S02]  /*0580*/  CS2R R14, SRZ ;  /* 0x00000000000e7805 */ /* 0x000fe4000001ff00 */
[----:B0-----:R-:W-:Y:S02]  /*0590*/  CS2R R8, SRZ ;  /* 0x0000000000087805 */ /* 0x001fe4000001ff00 */
[----:B-1----:R-:W-:Y:S02]  /*05a0*/  CS2R R10, SRZ ;  /* 0x00000000000a7805 */ /* 0x002fe4000001ff00 */
[----:B------:R-:W-:-:S02]  /*05b0*/  CS2R R4, SRZ ;  /* 0x0000000000047805 */ /* 0x000fc4000001ff00 */
[----:B------:R-:W-:Y:S01]  /*05c0*/  CS2R R6, SRZ ;  /* 0x0000000000067805 */ /* 0x000fe2000001ff00 */
[----:B------:R-:W-:Y:S06]  /*05d0*/  @P2 BRA `(.L_x_7217) ;  /* 0x0000005000402947 */ /* 0x000fec0003800000 */
[----:B------:R-:W0:Y:S01]  /*05e0*/  LDC.U8 R182, c[0x0][0x2a0] ;  /* 0x0000a800ffb67b82 */ /* 0x000e220000000000 */
[----:B------:R-:W-:Y:S01]  /*05f0*/  HFMA2.MMA R110, -RZ, RZ, 0, 5.9604644775390625e-08 ;  /* 0x00000001ff6e7435 */ /* 0x000fe200000001ff */
[----:B------:R-:W-:-:S10]  /*0600*/  MOV R61, RZ ;  /* 0x000000ff003d7202 */ /* 0x000fd40000000f00 */
.L_x_7371:
        /* <DEDUP_REMOVED lines=10> */
[C---:B----4-:R-:W-:Y:S01]  /*06b0*/  IMAD.WIDE R188, R123.reuse, 0x4, R104 ;  /* 0x000000047bbc7825 */ /* 0x050fe200078e0268 */
[----:B------:R-:W-:Y:S01]  /*06c0*/  MOV R0, UR16 ;  /* 0x0000001000007c02 */ /* 0x000fe20008000f00 */
[----:B------:R-:W2:Y:S03]  /*06d0*/  LDC.64 R104, c[0x0][0x2c8] ;  /* 0x0000b200ff687b82 */ /* 0x000ea60000000a00 */
[----:B------:R1:W5:Y:S01]  /*06e0*/  LDG.E R180, desc[UR4][R188.64] ;  /* 0x00000004bcb47981 */ /* 0x000362000c1e1900 */
        /* <DEDUP_REMOVED lines=28> */
.L_x_7221:
[----:B------:R-:W-:Y:S05]  /*08b0*/  BSYNC B1 ;  /* 0x0000000000017941 */ /* 0x000fea0003800000 */
.L_x_7220:
        /* <DEDUP_REMOVED lines=12> */
.L_x_7223:
[----:B------:R-:W-:Y:S05]  /*0980*/  BSYNC B1 ;  /* 0x0000000000017941 */ /* 0x000fea0003800000 */
.L_x_7222:
        /* <DEDUP_REMOVED lines=11> */
.L_x_7225:
[----:B------:R-:W-:Y:S05]  /*0a40*/  BSYNC B1 ;  /* 0x0000000000017941 */ /* 0x000fea0003800000 */
.L_x_7224:
        /* <DEDUP_REMOVED lines=11> */
.L_x_7227:
[----:B------:R-:W-:Y:S05]  /*0b00*/  BSYNC B1 ;  /* 0x0000000000017941 */ /* 0x000fea0003800000 */
.L_x_7226:
[----:B------:R-:W-:Y:S01]  /*0b10*/  ISETP.NE.AND P4, PT, R185, RZ, PT ;  /* 0x000000ffb900720c */ /* 0x000fe20003f85270 */
[----:B------:R-:W-:Y:S01]  /*0b20*/  HFMA2.MMA R189, -RZ, RZ, 0, 0 ;  /* 0x00000000ffbd7435 */ /* 0x000fe200000001ff */
[----:B------:R-:W-:-:S11]  /*0b30*/  MOV R178, RZ ;  /* 0x000000ff00b27202 */ /* 0x000fd60000000f00 */
        /* <DEDUP_REMOVED lines=8> */
[----:B------:R-:W-:Y:S01]  /*0bc0*/  MOV R178, RZ ;  /* 0x000000ff00b27202 */ /* 0x000fe20000000f00 */
[----:B------:R-:W-:Y:S06]  /*0bd0*/  BRA `(.L_x_7228) ;  /* 0x00000014001c7947 */ /* 0x000fec0003800000 */
.L_x_7219:
[----:B-----5:R-:W-:Y:S01]  /*0be0*/  ISETP.GE.AND P3, PT, R180, 0x1, PT ;  /* 0x00000001b400780c */ /* 0x020fe20003f66270 */
[----:B------:R-:W-:Y:S01]  /*0bf0*/  BSSY B1, `(.L_x_7229) ;  /* 0x000004c000017945 */ /* 0x000fe20003800000 */
[----:B------:R-:W-:Y:S01]  /*0c00*/  IADD3 R109, R190, -0x1, RZ ;  /* 0xffffffffbe6d7810 */ /* 0x000fe20007ffe0ff */
[----:B------:R-:W-:Y:S01]  /*0c10*/  HFMA2.MMA R189, -RZ, RZ, 0, 0 ;  /* 0x00000000ffbd7435 */ /* 0x000fe200000001ff */
[----:B------:R-:W-:Y:S02]  /*0c20*/  ISETP.NE.AND P4, PT, R183, RZ, PT ;  /* 0x000000ffb700720c */ /* 0x000fe40003f85270 */
[----:B------:R-:W-:Y:S01]  /*0c30*/  LOP3.LUT R2, R181, 0x7f, RZ, 0xc0, !PT ;  /* 0x0000007fb5027812 */ /* 0x000fe200078ec0ff */
[----:B------:R-:W-:Y:S01]  /*0c40*/  IMAD R109, R109, R0, RZ ;  /* 0x000000006d6d7224 */ /* 0x000fe200078e02ff */
[----:B------:R-:W-:-:S04]  /*0c50*/  MOV R191, R171 ;  /* 0x000000ab00bf7202 */ /* 0x000fc80000000f00 */
[----:B------:R-:W-:Y:S02]  /*0c60*/  SHF.R.S32.HI R108, RZ, 0x1f, R109 ;  /* 0x0000001fff6c7819 */ /* 0x000fe4000001146d */
        /* <DEDUP_REMOVED lines=28> */
[----:B-1----:R-:W-:Y:S01]  /*0e30*/  SHF.R.U32.HI R107, RZ, 0x10, R109 ;  /* 0x00000010ff6b7819 */ /* 0x002fe2000001166d */
[----:B------:R-:W-:-:S02]  /*0e40*/  HADD2.F32 R132, -RZ, R109.H0_H0 ;  /* 0x2000006dff847230 */ /* 0x000fc40000004100 */
[----:B------:R-:W-:Y:S01]  /*0e50*/  HADD2.F32 R108, -RZ, R178.H0_H0 ;  /* 0x200000b2ff6c7230 */ /* 0x000fe20000004100 */
[----:B----4-:R-:W-:Y:S02]  /*0e60*/  MOV R3, R126 ;  /* 0x0000007e00037202 */ /* 0x010fe40000000f00 */
[--C-:B------:R-:W-:Y:S01]  /*0e70*/  SHF.R.U64 R188, R126, 0x10, R127.reuse ;  /* 0x000000107ebc7819 */ /* 0x100fe2000000127f */
[----:B------:R-:W-:Y:S02]  /*0e80*/  HADD2.F32 R126, -RZ, R107.H0_H0 ;  /* 0x2000006bff7e7230 */ /* 0x000fe40000004100 */
[----:B------:R-:W-:Y:S01]  /*0e90*/  HADD2.F32 R109, -RZ, R3.H0_H0 ;  /* 0x20000003ff6d7230 */ /* 0x000fe20000004100 */
[----:B------:R-:W-:Y:S01]  /*0ea0*/  MOV R106, R127 ;  /* 0x0000007f006a7202 */ /* 0x000fe20000000f00 */
[C---:B------:R-:W-:Y:S01]  /*0eb0*/  FADD.FTZ R107, -R125.reuse, R130 ;  /* 0x000000827d6b7221 */ /* 0x040fe20000010100 */
[----:B------:R-:W-:Y:S01]  /*0ec0*/  SHF.R.U32.HI R178, RZ, 0x10, R127 ;  /* 0x00000010ffb27819 */ /* 0x000fe2000001167f */
[----:B------:R-:W-:Y:S01]  /*0ed0*/  FADD.FTZ R127, -R125, R108 ;  /* 0x0000006c7d7f7221 */ /* 0x000fe20000010100 */
[----:B------:R-:W-:-:S02]  /*0ee0*/  HADD2.F32 R108, -RZ, R188.H0_H0 ;  /* 0x200000bcff6c7230 */ /* 0x000fc40000004100 */
[----:B0-----:R-:W-:Y:S01]  /*0ef0*/  FMUL.FTZ R128, R100, R109 ;  /* 0x0000006d64807220 */ /* 0x001fe20000410000 */
[C---:B------:R-:W-:Y:S01]  /*0f00*/  FMUL.FTZ R3, R122.reuse, R107 ;  /* 0x0000006b7a037220 */ /* 0x040fe20000410000 */
[----:B------:R-:W-:Y:S01]  /*0f10*/  FADD.FTZ R193, -R125, R126 ;  /* 0x0000007e7dc17221 */ /* 0x000fe20000010100 */
[----:B------:R-:W-:Y:S02]  /*0f20*/  HADD2.F32 R189, -RZ, R106.H0_H0 ;  /* 0x2000006affbd7230 */ /* 0x000fe40000004100 */
[----:B------:R-:W-:Y:S01]  /*0f30*/  FMUL.FTZ R126, R122, R127 ;  /* 0x0000007f7a7e7220 */ /* 0x000fe20000410000 */
[----:B------:R-:W-:Y:S01]  /*0f40*/  FMUL.FTZ R127, R101, R108 ;  /* 0x0000006c657f7220 */ /* 0x000fe20000410000 */
[----:B------:R-:W-:Y:S01]  /*0f50*/  FADD.FTZ R106, RZ, R128 ;  /* 0x00000080ff6a7221 */ /* 0x000fe20000010000 */
[----:B------:R-:W-:Y:S01]  /*0f60*/  FADD.FTZ R129, -R125, R132 ;  /* 0x000000847d817221 */ /* 0x000fe20000010100 */
[C---:B------:R-:W-:Y:S01]  /*0f70*/  FFMA.FTZ R107, R3.reuse, R128, RZ ;  /* 0x00000080036b7223 */ /* 0x040fe200000100ff */
[----:B------:R-:W-:Y:S01]  /*0f80*/  FADD.FTZ R40, R40, R109 ;  /* 0x0000006d28287221 */ /* 0x000fe20000010000 */
[----:B------:R-:W-:Y:S01]  /*0f90*/  FFMA.FTZ R60, R3, R109, R60 ;  /* 0x0000006d033c7223 */ /* 0x000fe2000001003c */
[----:B------:R-:W-:-:S02]  /*0fa0*/  HADD2.F32 R178, -RZ, R178.H0_H0 ;  /* 0x200000b2ffb27230 */ /* 0x000fc40000004100 */
        /* <DEDUP_REMOVED lines=16> */
.L_x_7230:
[----:B------:R-:W-:Y:S05]  /*10b0*/  BSYNC B1 ;  /* 0x0000000000017941 */ /* 0x000fea0003800000 */
.L_x_7229:
        /* <DEDUP_REMOVED lines=63> */
.L_x_7232:
[----:B------:R-:W-:Y:S05]  /*14b0*/  BSYNC B1 ;  /* 0x0000000000017941 */ /* 0x000fea0003800000 */
.L_x_7231:
        /* <DEDUP_REMOVED lines=26> */
[----:B------:R-:W-:Y:S02]  /*1660*/  SHF.R.U64 R141, R108, 0x10, R109 ;  /* 0x000000106c8d7819 */ /* 0x000fe4000000126d */
[C---:B-1----:R-:W-:Y:S01]  /*1670*/  FADD.FTZ R143, -R148.reuse, R107 ;  /* 0x0000006b948f7221 */ /* 0x042fe20000010100 */
[C---:B------:R-:W-:Y:S01]  /*1680*/  FADD.FTZ R145, -R148.reuse, R145 ;  /* 0x0000009194917221 */ /* 0x040fe20000010100 */
[----:B------:R-:W-:Y:S01]  /*1690*/  HADD2.F32 R107, -RZ, R139.H0_H0 ;  /* 0x2000008bff6b7230 */ /* 0x000fe20000004100 */
[----:B------:R-:W-:Y:S01]  /*16a0*/  MOV R106, R109 ;  /* 0x0000006d006a7202 */ /* 0x000fe20000000f00 */
[----:B------:R-:W-:Y:S02]  /*16b0*/  HADD2.F32 R195, -RZ, R144.H0_H0 ;  /* 0x20000090ffc37230 */ /* 0x000fe40000004100 */
[----:B------:R-:W-:Y:S01]  /*16c0*/  FADD.FTZ R193, -R148, R193 ;  /* 0x000000c194c17221 */ /* 0x000fe20000010100 */
[----:B------:R-:W-:-:S02]  /*16d0*/  HADD2.F32 R108, -RZ, R141.H0_H0 ;  /* 0x2000008dff6c7230 */ /* 0x000fc40000004100 */
[----:B------:R-:W-:Y:S01]  /*16e0*/  FMUL.FTZ R139, R122, R145 ;  /* 0x000000917a8b7220 */ /* 0x000fe20000410000 */
[----:B------:R-:W-:Y:S01]  /*16f0*/  FMUL.FTZ R144, R84, R107 ;  /* 0x0000006b54907220 */ /* 0x000fe20000410000 */
[----:B------:R-:W-:Y:S01]  /*1700*/  SHF.R.U32.HI R188, RZ, 0x10, R109 ;  /* 0x00000010ffbc7819 */ /* 0x000fe2000001166d */
[----:B------:R-:W-:Y:S02]  /*1710*/  HADD2.F32 R109, -RZ, R106.H0_H0 ;  /* 0x2000006aff6d7230 */ /* 0x000fe40000004100 */
        /* <DEDUP_REMOVED lines=10> */
[----:B------:R-:W-:-:S02]  /*17c0*/  HADD2.F32 R188, -RZ, R188.H0_H0 ;  /* 0x200000bcffbc7230 */ /* 0x000fc40000004100 */
        /* <DEDUP_REMOVED lines=13> */
.L_x_7234:
[----:B------:R-:W-:Y:S05]  /*18a0*/  BSYNC B1 ;  /* 0x0000000000017941 */ /* 0x000fea0003800000 */
.L_x_7233:
        /* <DEDUP_REMOVED lines=62> */
.L_x_7236:
[----:B------:R-:W-:Y:S05]  /*1c90*/  BSYNC B1 ;  /* 0x0000000000017941 */ /* 0x000fea0003800000 */
.L_x_7235:
        /* <DEDUP_REMOVED lines=17> */
[--C-:B---3--:R-:W-:Y:S02]  /*1db0*/  SHF.R.U64 R157, R106, 0x10, R107.reuse ;  /* 0x000000106a9d7819 */ /* 0x108fe4000000126b */
[----:B------:R-:W-:Y:S01]  /*1dc0*/  SHF.R.U32.HI R155, RZ, 0x10, R107 ;  /* 0x00000010ff9b7819 */ /* 0x000fe2000001166b */
[----:B0-----:R-:W-:Y:S02]  /*1dd0*/  HADD2.F32 R109, -RZ, R106.H0_H0 ;  /* 0x2000006aff6d7230 */ /* 0x001fe40000004100 */
[----:B------:R-:W-:Y:S02]  /*1de0*/  HADD2.F32 R111, -RZ, R107.H0_H0 ;  /* 0x2000006bff6f7230 */ /* 0x000fe40000004100 */
[----:B------:R-:W-:Y:S02]  /*1df0*/  HADD2.F32 R155, -RZ, R155.H0_H0 ;  /* 0x2000009bff9b7230 */ /* 0x000fe40000004100 */
[----:B------:R-:W-:-:S03]  /*1e00*/  FADD.FTZ R109, -R162, R109 ;  /* 0x0000006da26d7221 */ /* 0x000fc60000010100 */
[----:B------:R-:W-:Y:S01]  /*1e10*/  FADD.FTZ R179, -R162, R155 ;  /* 0x0000009ba2b37221 */ /* 0x000fe20000010100 */
[----:B--2---:R-:W-:Y:S02]  /*1e20*/  MOV R108, R104 ;  /* 0x00000068006c7202 */ /* 0x004fe40000000f00 */
[--C-:B------:R-:W-:Y:S01]  /*1e30*/  SHF.R.U64 R160, R104, 0x10, R105.reuse ;  /* 0x0000001068a07819 */ /* 0x100fe20000001269 */
[----:B------:R-:W-:Y:S01]  /*1e40*/  HADD2.F32 R104, -RZ, R157.H0_H0 ;  /* 0x2000009dff687230 */ /* 0x000fe20000004100 */
[----:B------:R-:W-:Y:S02]  /*1e50*/  MOV R106, R105 ;  /* 0x00000069006a7202 */ /* 0x000fe40000000f00 */
[----:B------:R-:W-:Y:S01]  /*1e60*/  SHF.R.U32.HI R157, RZ, 0x10, R105 ;  /* 0x00000010ff9d7819 */ /* 0x000fe20000011669 */
[----:B------:R-:W-:Y:S02]  /*1e70*/  HADD2.F32 R105, -RZ, R108.H0_H0 ;  /* 0x2000006cff697230 */ /* 0x000fe40000004100 */
[----:B------:R-:W-:Y:S01]  /*1e80*/  FADD.FTZ R107, -R162, R104 ;  /* 0x00000068a26b7221 */ /* 0x000fe20000010100 */
[----:B------:R-:W-:-:S02]  /*1e90*/  HADD2.F32 R104, -RZ, R160.H0_H0 ;  /* 0x200000a0ff687230 */ /* 0x000fc40000004100 */
[C---:B------:R-:W-:Y:S01]  /*1ea0*/  FMUL.FTZ R155, R122.reuse, R109 ;  /* 0x0000006d7a9b7220 */ /* 0x040fe20000410000 */
[----:B-1----:R-:W-:Y:S01]  /*1eb0*/  FMUL.FTZ R158, R122, R107 ;  /* 0x0000006b7a9e7220 */ /* 0x002fe20000410000 */
[-C--:B------:R-:W-:Y:S01]  /*1ec0*/  FMUL.FTZ R160, R68, R105.reuse ;  /* 0x0000006944a07220 */ /* 0x080fe20000410000 */
[----:B------:R-:W-:Y:S02]  /*1ed0*/  HADD2.F32 R108, -RZ, R157.H0_H0 ;  /* 0x2000009dff6c7230 */ /* 0x000fe40000004100 */
[----:B------:R-:W-:Y:S01]  /*1ee0*/  FADD.FTZ R25, R25, R104 ;  /* 0x0000006819197221 */ /* 0x000fe20000010000 */
[-C--:B------:R-:W-:Y:S01]  /*1ef0*/  FFMA.FTZ R45, R158, R104.reuse, R45 ;  /* 0x000000689e2d7223 */ /* 0x080fe2000001002d */
[----:B------:R-:W-:Y:S01]  /*1f00*/  FMUL.FTZ R157, R69, R104 ;  /* 0x00000068459d7220 */ /* 0x000fe20000410000 */
[----:B------:R-:W-:Y:S01]  /*1f10*/  FADD.FTZ R111, -R162, R111 ;  /* 0x0000006fa26f7221 */ /* 0x000fe20000010100 */
        /* <DEDUP_REMOVED lines=19> */
.L_x_7228:
[----:B------:R-:W-:Y:S05]  /*2050*/  BSYNC B0 ;  /* 0x0000000000007941 */ /* 0x000fea0003800000 */
.L_x_7218:
        /* <DEDUP_REMOVED lines=26> */
.L_x_7390:
        /* <DEDUP_REMOVED lines=37> */
[----:B-1----:R-:W-:-:S05]  /*2450*/  IMAD.WIDE.U32 R104, R109, 0x8, R104 ;  /* 0x000000086d687825 */ /* 0x002fca00078e0068 */
[----:B------:R-:W2:Y:S02]  /*2460*/  LDG.E.64 R172, desc[UR4][R104.64] ;  /* 0x0000000468ac7981 */ /* 0x000ea4000c1e1b00 */
[C-C-:B--2---:R-:W-:Y:S02]  /*2470*/  SHF.R.U64 R107, R172.reuse, 0x10, R173.reuse ;  /* 0x00000010ac6b7819 */ /* 0x144fe400000012ad */
[--C-:B------:R-:W-:Y:S02]  /*2480*/  SHF.R.U32.HI R106, RZ, 0x10, R173.reuse ;  /* 0x00000010ff6a7819 */ /* 0x100fe400000116ad */
[----:B------:R-:W-:Y:S02]  /*2490*/  PRMT R172, R172, 0x5410, R173 ;  /* 0x00005410acac7816 */ /* 0x000fe400000000ad */
[----:B------:R-:W-:-:S07]  /*24a0*/  PRMT R173, R107, 0x5410, R106 ;  /* 0x000054106bad7816 */ /* 0x000fce000000006a */
.L_x_7241:
[----:B------:R-:W-:Y:S05]  /*24b0*/  BSYNC B1 ;  /* 0x0000000000017941 */ /* 0x000fea0003800000 */
.L_x_7240:
        /* <DEDUP_REMOVED lines=9> */
.L_x_7243:
        /* <DEDUP_REMOVED lines=10> */
.L_x_7244:
[----:B------:R-:W-:Y:S05]  /*25f0*/  BSYNC B1 ;  /* 0x0000000000017941 */ /* 0x000fea0003800000 */
.L_x_7242:
[----:B------:R-:W-:Y:S01]  /*2600*/  ISETP.NE.U32.AND P5, PT, RZ, UR6, PT ;  /* 0x00000006ff007c0c */ /* 0x000fe2000bfa5070 */
[----:B------:R-:W-:Y:S03]  /*2610*/  BSSY B1, `(.L_x_7245) ;  /* 0x000000f000017945 */ /* 0x000fe60003800000 */
[----:B------:R-:W-:-:S13]  /*2620*/  ISETP.NE.AND.EX P5, PT, RZ, UR7, PT, P5 ;  /* 0x00000007ff007c0c */ /* 0x000fda000bfa5350 */
[----:B------:R-:W-:Y:S01]  /*2630*/  @P5 F2FP.F16.F32.PACK_AB R111, RZ, R105 ;  /* 0x00000069ff6f523e */ /* 0x000fe200000000ff */
[----:B------:R-:W-:Y:S06]  /*2640*/  @!P3 BRA `(.L_x_7246) ;  /* 0x00000000002cb947 */ /* 0x000fec0003800000 */
[----:B-----5:R-:W-:Y:S01]  /*2650*/  LOP3.LUT P6, RZ, R174, 0xff, RZ, 0xc0, !PT ;  /* 0x000000ffaeff7812 */ /* 0x020fe200078cc0ff */
[----:B------:R-:W-:-:S04]  /*2660*/  FMUL.FTZ R105, R105, UR13 ;  /* 0x0000000d69697c20 */ /* 0x000fc80008410000 */
[----:B------:R-:W-:Y:S01]  /*2670*/  FMUL.FTZ R107, R105, UR12 ;  /* 0x0000000c696b7c20 */ /* 0x000fe20008410000 */
[----:B------:R-:W-:-:S03]  /*2680*/  HFMA2.MMA R105, -RZ, RZ, 0, 0 ;  /* 0x00000000ff697435 */ /* 0x000fc600000001ff */
[----:B------:R-:W-:-:S04]  /*2690*/  FMUL.FTZ R106, R96, R107 ;  /* 0x0000006b606a7220 */ /* 0x000fc80000410000 */
[----:B------:R-:W-:Y:S01]  /*26a0*/  @P6 HADD2.F32 R104, -RZ, R172.H0_H0 ;  /* 0x200000acff686230 */ /* 0x000fe20000004100 */
[----:B------:R-:W-:-:S04]  /*26b0*/  FSEL R106, R106, RZ, P6 ;  /* 0x000000ff6a6a7208 */ /* 0x000fc80003000000 */
[----:B------:R-:W-:Y:S01]  /*26c0*/  @P6 FMUL.FTZ R105, R107, R104 ;  /* 0x000000686b696220 */ /* 0x000fe20000410000 */
[----:B------:R-:W-:-:S03]  /*26d0*/  F2FP.F16.F32.PACK_AB R106, RZ, R106 ;  /* 0x0000006aff6a723e */ /* 0x000fc600000000ff */
[----:B------:R-:W-:Y:S01]  /*26e0*/  FADD.FTZ R20, R20, R105 ;  /* 0x0000006914147221 */ /* 0x000fe20000010000 */
[----:B------:R-:W-:-:S07]  /*26f0*/  PRMT R163, R106, 0x7610, R163 ;  /* 0x000076106aa37816 */ /* 0x000fce00000000a3 */
.L_x_7246:
[----:B------:R-:W-:Y:S05]  /*2700*/  BSYNC B1 ;  /* 0x0000000000017941 */ /* 0x000fea0003800000 */
.L_x_7245:
        /* <DEDUP_REMOVED lines=8> */
.L_x_7248:
[----:B0-----:R-:W-:Y:S02]  /*2790*/  ISETP.NE.AND P6, PT, R182, RZ, PT ;  /* 0x000000ffb600720c */ /* 0x001fe40003fc5270 */
[----:B-----5:R-:W-:Y:S02]  /*27a0*/  @P4 SHF.R.U64 R106, R112, 0x10, R113 ;  /* 0x00000010706a4819 */ /* 0x020fe40000001271 */
[----:B------:R-:W-:-:S03]  /*27b0*/  FSEL R105, R108, RZ, !P6 ;  /* 0x000000ff6c697208 */ /* 0x000fc60007000000 */
[----:B------:R-:W-:Y:S02]  /*27c0*/  @P4 HADD2.F32 R106, -RZ, R106.H0_H0 ;  /* 0x2000006aff6a4230 */ /* 0x000fe40000004100 */
[----:B------:R-:W-:-:S04]  /*27d0*/  FFMA.FTZ R104, R126, R110, R105 ;  /* 0x0000006e7e687223 */ /* 0x000fc80000010069 */
[----:B------:R-:W-:-:S04]  /*27e0*/  FADD.FTZ R105, R127, -R104 ;  /* 0x800000687f697221 */ /* 0x000fc80000010000 */
[----:B------:R-:W-:-:S04]  /*27f0*/  FMUL.FTZ R105, R122, R105 ;  /* 0x000000697a697220 */ /* 0x000fc80000410000 */
[----:B------:R-:W-:-:S07]  /*2800*/  @P4 FADD.FTZ R105, R105, R106 ;  /* 0x0000006a69694221 */ /* 0x000fce0000010000 */
.L_x_7249:
[----:B------:R-:W-:Y:S05]  /*2810*/  BSYNC B1 ;  /* 0x0000000000017941 */ /* 0x000fea0003800000 */
.L_x_7247:
[----:B------:R-:W-:Y:S01]  /*2820*/  BSSY B1, `(.L_x_7250) ;  /* 0x000000e000017945 */ /* 0x000fe20003800000 */
[----:B------:R-:W-:-:S03]  /*2830*/  @P5 F2FP.F16.F32.PACK_AB R107, RZ, R105 ;  /* 0x00000069ff6b523e */ /* 0x000fc600000000ff */
[----:B------:R-:W-:Y:S05]  /*2840*/  @!P3 BRA `(.L_x_7251) ;  /* 0x00000000002cb947 */ /* 0x000fea0003800000 */
[----:B-----5:R-:W-:Y:S01]  /*2850*/  LOP3.LUT P6, RZ, R174, 0xff00, RZ, 0xc0, !PT ;  /* 0x0000ff00aeff7812 */ /* 0x020fe200078cc0ff */
[----:B------:R-:W-:Y:S01]  /*2860*/  FMUL.FTZ R105, R105, UR13 ;  /* 0x0000000d69697c20 */ /* 0x000fe20008410000 */
[----:B------:R-:W-:-:S03]  /*2870*/  HFMA2.MMA R104, -RZ, RZ, 0, 0 ;  /* 0x00000000ff687435 */ /* 0x000fc600000001ff */
[----:B------:R-:W-:-:S04]  /*2880*/  FMUL.FTZ R166, R105, UR12 ;  /* 0x0000000c69a67c20 */ /* 0x000fc80008410000 */
[----:B------:R-:W-:-:S04]  /*2890*/  FMUL.FTZ R106, R97, R166 ;  /* 0x000000a6616a7220 */ /* 0x000fc80000410000 */
[----:B------:R-:W-:Y:S01]  /*28a0*/  @P6 HADD2.F32 R105, -RZ, R173.H0_H0 ;  /* 0x200000adff696230 */ /* 0x000fe20000004100 */
[----:B------:R-:W-:-:S04]  /*28b0*/  FSEL R106, R106, RZ, P6 ;  /* 0x000000ff6a6a7208 */ /* 0x000fc80003000000 */
[----:B------:R-:W-:Y:S01]  /*28c0*/  @P6 FMUL.FTZ R104, R166, R105 ;  /* 0x00000069a6686220 */ /* 0x000fe20000410000 */
[----:B------:R-:W-:-:S03]  /*28d0*/  F2FP.F16.F32.PACK_AB R106, RZ, R106 ;  /* 0x0000006aff6a723e */ /* 0x000fc600000000ff */
[----:B------:R-:W-:Y:S01]  /*28e0*/  FADD.FTZ R21, R21, R104 ;  /* 0x0000006815157221 */ /* 0x000fe20000010000 */
[----:B------:R-:W-:-:S07]  /*28f0*/  PRMT R166, R106, 0x7610, R166 ;  /* 0x000076106aa67816 */ /* 0x000fce00000000a6 */
.L_x_7251:
[----:B------:R-:W-:Y:S05]  /*2900*/  BSYNC B1 ;  /* 0x0000000000017941 */ /* 0x000fea0003800000 */
.L_x_7250:
[----:B------:R-:W-:Y:S01]  /*2910*/  BSSY B1, `(.L_x_7252) ;  /* 0x000000e000017945 */ /* 0x000fe20003800000 */
[----:B------:R-:W-:-:S03]  /*2920*/  @P5 PRMT R186, R107, 0x7610, R186 ;  /* 0x000076106bba5816 */ /* 0x000fc600000000ba */
[----:B------:R-:W-:Y:S05]  /*2930*/  @P2 BRA `(.L_x_7253) ;  /* 0x0000000000102947 */ /* 0x000fea0003800000 */
[----:B------:R-:W-:Y:S01]  /*2940*/  MOV R105, RZ ;  /* 0x000000ff00697202 */ /* 0x000fe20000000f00 */
[----:B------:R-:W-:Y:S06]  /*2950*/  @!P4 BRA `(.L_x_7254) ;  /* 0x000000000024c947 */ /* 0x000fec0003800000 */
[----:B-----5:R-:W-:Y:S01]  /*2960*/  HADD2.F32 R105, -RZ, R113.H0_H0 ;  /* 0x20000071ff697230 */ /* 0x020fe20000004100 */
[----:B------:R-:W-:Y:S06]  /*2970*/  BRA `(.L_x_7254) ;  /* 0x00000000001c7947 */ /* 0x000fec0003800000 */
.L_x_7253:
[----:B0-----:R-:W-:-:S04]  /*2980*/  ISETP.NE.AND P6, PT, R182, RZ, PT ;  /* 0x000000ffb600720c */ /* 0x001fc80003fc5270 */
[----:B------:R-:W-:-:S05]  /*2990*/  FSEL R104, R108, RZ, !P6 ;  /* 0x000000ff6c687208 */ /* 0x000fca0007000000 */
[----:B------:R-:W-:Y:S01]  /*29a0*/  FFMA.FTZ R105, R125, R110, R104 ;  /* 0x0000006e7d697223 */ /* 0x000fe20000010068 */
[----:B-----5:R-:W-:-:S03]  /*29b0*/  @P4 HADD2.F32 R104, -RZ, R113.H0_H0 ;  /* 0x20000071ff684230 */ /* 0x020fc60000004100 */
[----:B------:R-:W-:-:S04]  /*29c0*/  FADD.FTZ R105, R130, -R105 ;  /* 0x8000006982697221 */ /* 0x000fc80000010000 */
[----:B------:R-:W-:-:S04]  /*29d0*/  FMUL.FTZ R105, R122, R105 ;  /* 0x000000697a697220 */ /* 0x000fc80000410000 */
[----:B------:R-:W-:-:S07]  /*29e0*/  @P4 FADD.FTZ R105, R105, R104 ;  /* 0x0000006869694221 */ /* 0x000fce0000010000 */
.L_x_7254:
[----:B------:R-:W-:Y:S05]  /*29f0*/  BSYNC B1 ;  /* 0x0000000000017941 */ /* 0x000fea0003800000 */
.L_x_7252:
[----:B------:R-:W-:Y:S01]  /*2a00*/  BSSY B1, `(.L_x_7255) ;  /* 0x000000e000017945 */ /* 0x000fe20003800000 */
[----:B------:R-:W-:-:S03]  /*2a10*/  @P5 F2FP.F16.F32.PACK_AB R111, RZ, R105 ;  /* 0x00000069ff6f523e */ /* 0x000fc600000000ff */
[----:B------:R-:W-:Y:S05]  /*2a20*/  @!P3 BRA `(.L_x_7256) ;  /* 0x00000000002cb947 */ /* 0x000fea0003800000 */
[----:B-----5:R-:W-:Y:S01]  /*2a30*/  LOP3.LUT P6, RZ, R174, 0xff0000, RZ, 0xc0, !PT ;  /* 0x00ff0000aeff7812 */ /* 0x020fe200078cc0ff */
[----:B------:R-:W-:-:S04]  /*2a40*/  FMUL.FTZ R105, R105, UR13 ;  /* 0x0000000d69697c20 */ /* 0x000fc80008410000 */
[----:B------:R-:W-:Y:S01]  /*2a50*/  FMUL.FTZ R107, R105, UR12 ;  /* 0x0000000c696b7c20 */ /* 0x000fe20008410000 */
[----:B------:R-:W-:-:S03]  /*2a60*/  HFMA2.MMA R105, -RZ, RZ, 0, 0 ;  /* 0x00000000ff697435 */ /* 0x000fc600000001ff */
[----:B------:R-:W-:-:S04]  /*2a70*/  FMUL.FTZ R106, R98, R107 ;  /* 0x0000006b626a7220 */ /* 0x000fc80000410000 */
[----:B------:R-:W-:Y:S01]  /*2a80*/  @P6 HADD2.F32 R104, -RZ, R172.H1_H1 ;  /* 0x300000acff686230 */ /* 0x000fe20000004100 */
[----:B------:R-:W-:-:S04]  /*2a90*/  FSEL R106, R106, RZ, P6 ;  /* 0x000000ff6a6a7208 */ /* 0x000fc80003000000 */
[----:B------:R-:W-:Y:S01]  /*2aa0*/  @P6 FMUL.FTZ R105, R107, R104 ;  /* 0x000000686b696220 */ /* 0x000fe20000410000 */
[----:B------:R-:W-:-:S03]  /*2ab0*/  F2FP.F16.F32.PACK_AB R106, RZ, R106 ;  /* 0x0000006aff6a723e */ /* 0x000fc600000000ff */
[----:B------:R-:W-:Y:S01]  /*2ac0*/  FADD.FTZ R22, R22, R105 ;  /* 0x0000006916167221 */ /* 0x000fe20000010000 */
[----:B------:R-:W-:-:S07]  /*2ad0*/  PRMT R167, R106, 0x7610, R167 ;  /* 0x000076106aa77816 */ /* 0x000fce00000000a7 */
.L_x_7256:
[----:B------:R-:W-:Y:S05]  /*2ae0*/  BSYNC B1 ;  /* 0x0000000000017941 */ /* 0x000fea0003800000 */
.L_x_7255:
        /* <DEDUP_REMOVED lines=8> */
.L_x_7258:
[----:B0-----:R-:W-:Y:S02]  /*2b70*/  ISETP.NE.AND P6, PT, R182, RZ, PT ;  /* 0x000000ffb600720c */ /* 0x001fe40003fc5270 */
[----:B-----5:R-:W-:Y:S02]  /*2b80*/  @P4 SHF.R.U32.HI R106, RZ, 0x10, R113 ;  /* 0x00000010ff6a4819 */ /* 0x020fe40000011671 */
[----:B------:R-:W-:-:S03]  /*2b90*/  FSEL R105, R108, RZ, !P6 ;  /* 0x000000ff6c697208 */ /* 0x000fc60007000000 */
[----:B------:R-:W-:Y:S02]  /*2ba0*/  @P4 HADD2.F32 R106, -RZ, R106.H0_H0 ;  /* 0x2000006aff6a4230 */ /* 0x000fe40000004100 */
[----:B------:R-:W-:-:S04]  /*2bb0*/  FFMA.FTZ R104, R132, R110, R105 ;  /* 0x0000006e84687223 */ /* 0x000fc80000010069 */
[----:B------:R-:W-:-:S04]  /*2bc0*/  FADD.FTZ R105, R129, -R104 ;  /* 0x8000006881697221 */ /* 0x000fc80000010000 */
[----:B------:R-:W-:-:S04]  /*2bd0*/  FMUL.FTZ R105, R122, R105 ;  /* 0x000000697a697220 */ /* 0x000fc80000410000 */
[----:B------:R-:W-:-:S07]  /*2be0*/  @P4 FADD.FTZ R105, R105, R106 ;  /* 0x0000006a69694221 */ /* 0x000fce0000010000 */
.L_x_7259:
[----:B------:R-:W-:Y:S05]  /*2bf0*/  BSYNC B1 ;  /* 0x0000000000017941 */ /* 0x000fea0003800000 */
.L_x_7257:
[----:B------:R-:W-:Y:S01]  /*2c00*/  @P5 F2FP.F16.F32.PACK_AB R104, RZ, R105 ;  /* 0x00000069ff68523e */ /* 0x000fe200000000ff */
        /* <DEDUP_REMOVED lines=8> */
[----:B------:R-:W-:Y:S01]  /*2c90*/  @P4 HADD2.F32 R105, -RZ, R173.H1_H1 ;  /* 0x300000adff694230 */ /* 0x000fe20000004100 */
[----:B------:R-:W-:-:S04]  /*2ca0*/  FSEL R106, R106, RZ, P4 ;  /* 0x000000ff6a6a7208 */ /* 0x000fc80002000000 */
[----:B------:R-:W-:Y:S01]  /*2cb0*/  @P4 FMUL.FTZ R104, R170, R105 ;  /* 0x00000069aa684220 */ /* 0x000fe20000410000 */
[----:B------:R-:W-:-:S03]  /*2cc0*/  F2FP.F16.F32.PACK_AB R106, RZ, R106 ;  /* 0x0000006aff6a723e */ /* 0x000fc600000000ff */
[----:B------:R-:W-:Y:S01]  /*2cd0*/  FADD.FTZ R23, R23, R104 ;  /* 0x0000006817177221 */ /* 0x000fe20000010000 */
[----:B------:R-:W-:-:S07]  /*2ce0*/  PRMT R170, R106, 0x7610, R170 ;  /* 0x000076106aaa7816 */ /* 0x000fce00000000aa */
.L_x_7261:
[----:B------:R-:W-:Y:S05]  /*2cf0*/  BSYNC B1 ;  /* 0x0000000000017941 */ /* 0x000fea0003800000 */
.L_x_7260:
        /* <DEDUP_REMOVED lines=9> */
.L_x_7262:
        /* <DEDUP_REMOVED lines=10> */
.L_x_7264:
[----:B------:R-:W-:Y:S05]  /*2e30*/  BSYNC B1 ;  /* 0x0000000000017941 */ /* 0x000fea0003800000 */
.L_x_7263:
[----:B------:R-:W-:Y:S02]  /*2e40*/  IADD3 R171, R171, 0x80, RZ ;  /* 0x00000080abab7810 */ /* 0x000fe40007ffe0ff */
[----:B------:R-:W-:-:S07]  /*2e50*/  IADD3 R109, R109, 0x80, RZ ;  /* 0x000000806d6d7810 */ /* 0x000fce0007ffe0ff */
.L_x_7239:
[----:B------:R-:W-:Y:S05]  /*2e60*/  BSYNC B0 ;  /* 0x0000000000007941 */ /* 0x000fea0003800000 */
.L_x_7238:
        /* <DEDUP_REMOVED lines=8> */
[----:B0-----:R-:W-:-:S05]  /*2ef0*/  IMAD.WIDE.U32 R104, R109, 0x8, R104 ;  /* 0x000000086d687825 */ /* 0x001fca00078e0068 */
[----:B------:R-:W2:Y:S02]  /*2f00*/  LDG.E.64 R172, desc[UR4][R104.64] ;  /* 0x0000000468ac7981 */ /* 0x000ea4000c1e1b00 */
[C-C-:B--2---:R-:W-:Y:S02]  /*2f10*/  SHF.R.U64 R107, R172.reuse, 0x10, R173.reuse ;  /* 0x00000010ac6b7819 */ /* 0x144fe400000012ad */
[--C-:B------:R-:W-:Y:S02]  /*2f20*/  SHF.R.U32.HI R106, RZ, 0x10, R173.reuse ;  /* 0x00000010ff6a7819 */ /* 0x100fe400000116ad */
[----:B------:R-:W-:Y:S02]  /*2f30*/  PRMT R172, R172, 0x5410, R173 ;  /* 0x00005410acac7816 */ /* 0x000fe400000000ad */
[----:B------:R-:W-:-:S07]  /*2f40*/  PRMT R173, R107, 0x5410, R106 ;  /* 0x000054106bad7816 */ /* 0x000fce000000006a */
.L_x_7268:
[----:B------:R-:W-:Y:S05]  /*2f50*/  BSYNC B1 ;  /* 0x0000000000017941 */ /* 0x000fea0003800000 */
.L_x_7267:
[----:B------:R-:W-:Y:S04]  /*2f60*/  BSSY B1, `(.L_x_7269) ;  /* 0x0000011000017945 */ /* 0x000fe80003800000 */
[----:B------:R-:W-:Y:S05]  /*2f70*/  @P2 BRA `(.L_x_7270) ;  /* 0x00000000001c2947 */ /* 0x000fea0003800000 */
[----:B------:R-:W-:Y:S01]  /*2f80*/  UISETP.NE.U32.AND UP0, UPT, UR8, URZ, UPT ;  /* 0x0000003f0800728c */ /* 0x000fe2000bf05070 */
[----:B-12---:R-:W-:-:S03]  /*2f90*/  MOV R105, RZ ;  /* 0x000000ff00697202 */ /* 0x006fc60000000f00 */
[----:B------:R-:W-:-:S06]  /*2fa0*/  UISETP.NE.AND.EX UP0, UPT, UR9, URZ, UPT, UP0 ;  /* 0x0000003f0900728c */ /* 0x000fcc000bf05300 */
[----:B------:R-:W-:-:S13]  /*2fb0*/  PLOP3.LUT P4, PT, PT, PT, UP0, 0x80, 0x0 ;  /* 0x000000000000781c */ /* 0x000fda0003f8f008 */
[----:B------:R-:W-:Y:S05]  /*2fc0*/  @!P4 BRA `(.L_x_7271) ;  /* 0x000000000028c947 */ /* 0x000fea0003800000 */
[----:B-----5:R-:W-:Y:S01]  /*2fd0*/  HADD2.F32 R105, -RZ, R114.H0_H0 ;  /* 0x20000072ff697230 */ /* 0x020fe20000004100 */
[----:B------:R-:W-:Y:S06]  /*2fe0*/  BRA `(.L_x_7271) ;  /* 0x0000000000207947 */ /* 0x000fec0003800000 */
.L_x_7270:
[----:B------:R-:W-:Y:S01]  /*2ff0*/  UISETP.NE.U32.AND UP0, UPT, UR8, URZ, UPT ;  /* 0x0000003f0800728c */ /* 0x000fe2000bf05070 */
[----:B-12---:R-:W-:-:S03]  /*3000*/  FFMA.FTZ R105, R131, R110, R111 ;  /* 0x0000006e83697223 */ /* 0x006fc6000001006f */
[----:B------:R-:W-:Y:S01]  /*3010*/  UISETP.NE.AND.EX UP0, UPT, UR9, URZ, UPT, UP0 ;  /* 0x0000003f0900728c */ /* 0x000fe2000bf05300 */
[----:B------:R-:W-:-:S04]  /*3020*/  FADD.FTZ R105, R136, -R105 ;  /* 0x8000006988697221 */ /* 0x000fc80000010000 */
[----:B------:R-:W-:Y:S01]  /*3030*/  FMUL.FTZ R105, R122, R105 ;  /* 0x000000697a697220 */ /* 0x000fe20000410000 */
[----:B------:R-:W-:-:S13]  /*3040*/  PLOP3.LUT P4, PT, PT, PT, UP0, 0x80, 0x0 ;  /* 0x000000000000781c */ /* 0x000fda0003f8f008 */
[----:B-----5:R-:W-:-:S05]  /*3050*/  @P4 HADD2.F32 R104, -RZ, R114.H0_H0 ;  /* 0x20000072ff684230 */ /* 0x020fca0000004100 */
[----:B------:R-:W-:-:S07]  /*3060*/  @P4 FADD.FTZ R105, R105, R104 ;  /* 0x0000006869694221 */ /* 0x000fce0000010000 */
.L_x_7271:
[----:B------:R-:W-:Y:S05]  /*3070*/  BSYNC B1 ;  /* 0x0000000000017941 */ /* 0x000fea0003800000 */
.L_x_7269:
        /* <DEDUP_REMOVED lines=16> */
.L_x_7273:
[----:B------:R-:W-:Y:S05]  /*3180*/  BSYNC B1 ;  /* 0x0000000000017941 */ /* 0x000fea0003800000 */
.L_x_7272:
        /* <DEDUP_REMOVED lines=8> */
.L_x_7275:
[----:B------:R-:W-:Y:S01]  /*3210*/  FFMA.FTZ R104, R134, R110, R111 ;  /* 0x0000006e86687223 */ /* 0x000fe2000001006f */
[----:B-----5:R-:W-:-:S03]  /*3220*/  @P4 SHF.R.U64 R106, R114, 0x10, R115 ;  /* 0x00000010726a4819 */ /* 0x020fc60000001273 */
[----:B------:R-:W-:Y:S02]  /*3230*/  FADD.FTZ R105, R135, -R104 ;  /* 0x8000006887697221 */ /* 0x000fe40000010000 */
[----:B------:R-:W-:Y:S02]  /*3240*/  @P4 HADD2.F32 R106, -RZ, R106.H0_H0 ;  /* 0x2000006aff6a4230 */ /* 0x000fe40000004100 */
[----:B------:R-:W-:-:S04]  /*3250*/  FMUL.FTZ R105, R122, R105 ;  /* 0x000000697a697220 */ /* 0x000fc80000410000 */
[----:B------:R-:W-:-:S07]  /*3260*/  @P4 FADD.FTZ R105, R105, R106 ;  /* 0x0000006a69694221 */ /* 0x000fce0000010000 */
.L_x_7276:
[----:B------:R-:W-:Y:S05]  /*3270*/  BSYNC B1 ;  /* 0x0000000000017941 */ /* 0x000fea0003800000 */
.L_x_7274:
        /* <DEDUP_REMOVED lines=14> */
.L_x_7278:
[----:B------:R-:W-:Y:S05]  /*3360*/  BSYNC B1 ;  /* 0x0000000000017941 */ /* 0x000fea0003800000 */
.L_x_7277:
[----:B------:R-:W-:Y:S01]  /*3370*/  BSSY B1, `(.L_x_7279) ;  /* 0x000000c000017945 */ /* 0x000fe20003800000 */
[----:B------:R-:W-:-:S03]  /*3380*/  @P5 PRMT R186, R178, 0x7610, R186 ;  /* 0x00007610b2ba5816 */ /* 0x000fc600000000ba */
[----:B------:R-:W-:Y:S05]  /*3390*/  @P2 BRA `(.L_x_7280) ;  /* 0x0000000000102947 */ /* 0x000fea0003800000 */
[----:B------:R-:W-:Y:S01]  /*33a0*/  MOV R105, RZ ;  /* 0x000000ff00697202 */ /* 0x000fe20000000f00 */
[----:B------:R-:W-:Y:S06]  /*33b0*/  @!P4 BRA `(.L_x_7281) ;  /* 0x00000000001cc947 */ /* 0x000fec0003800000 */
[----:B-----5:R-:W-:Y:S01]  /*33c0*/  HADD2.F32 R105, -RZ, R115.H0_H0 ;  /* 0x20000073ff697230 */ /* 0x020fe20000004100 */
[----:B------:R-:W-:Y:S06]  /*33d0*/  BRA `(.L_x_7281) ;  /* 0x0000000000147947 */ /* 0x000fec0003800000 */
.L_x_7280:
[----:B------:R-:W-:Y:S01]  /*33e0*/  FFMA.FTZ R105, R133, R110, R111 ;  /* 0x0000006e85697223 */ /* 0x000fe2000001006f */
[----:B-----5:R-:W-:-:S03]  /*33f0*/  @P4 HADD2.F32 R104, -RZ, R115.H0_H0 ;  /* 0x20000073ff684230 */ /* 0x020fc60000004100 */
[----:B------:R-:W-:-:S04]  /*3400*/  FADD.FTZ R105, R138, -R105 ;  /* 0x800000698a697221 */ /* 0x000fc80000010000 */
[----:B------:R-:W-:-:S04]  /*3410*/  FMUL.FTZ R105, R122, R105 ;  /* 0x000000697a697220 */ /* 0x000fc80000410000 */
[----:B------:R-:W-:-:S07]  /*3420*/  @P4 FADD.FTZ R105, R105, R104 ;  /* 0x0000006869694221 */ /* 0x000fce0000010000 */
.L_x_7281:
[----:B------:R-:W-:Y:S05]  /*3430*/  BSYNC B1 ;  /* 0x0000000000017941 */ /* 0x000fea0003800000 */
.L_x_7279:
        /* <DEDUP_REMOVED lines=14> */
.L_x_7283:
[----:B------:R-:W-:Y:S05]  /*3520*/  BSYNC B1 ;  /* 0x0000000000017941 */ /* 0x000fea0003800000 */
.L_x_7282:
        /* <DEDUP_REMOVED lines=8> */
.L_x_7285:
[----:B------:R-:W-:Y:S01]  /*35b0*/  FFMA.FTZ R104, R140, R110, R111 ;  /* 0x0000006e8c687223 */ /* 0x000fe2000001006f */
[----:B-----5:R-:W-:-:S03]  /*35c0*/  @P4 SHF.R.U32.HI R106, RZ, 0x10, R115 ;  /* 0x00000010ff6a4819 */ /* 0x020fc60000011673 */
[----:B------:R-:W-:Y:S02]  /*35d0*/  FADD.FTZ R105, R137, -R104 ;  /* 0x8000006889697221 */ /* 0x000fe40000010000 */
[----:B------:R-:W-:Y:S02]  /*35e0*/  @P4 HADD2.F32 R106, -RZ, R106.H0_H0 ;  /* 0x2000006aff6a4230 */ /* 0x000fe40000004100 */
[----:B------:R-:W-:-:S04]  /*35f0*/  FMUL.FTZ R105, R122, R105 ;  /* 0x000000697a697220 */ /* 0x000fc80000410000 */
[----:B------:R-:W-:-:S07]  /*3600*/  @P4 FADD.FTZ R105, R105, R106 ;  /* 0x0000006a69694221 */ /* 0x000fce0000010000 */
.L_x_7286:
[----:B------:R-:W-:Y:S05]  /*3610*/  BSYNC B1 ;  /* 0x0000000000017941 */ /* 0x000fea0003800000 */
.L_x_7284:
        /* <DEDUP_REMOVED lines=15> */
.L_x_7288:
[----:B------:R-:W-:Y:S05]  /*3710*/  BSYNC B1 ;  /* 0x0000000000017941 */ /* 0x000fea0003800000 */
.L_x_7287:
        /* <DEDUP_REMOVED lines=9> */
.L_x_7289:
        /* <DEDUP_REMOVED lines=10> */
.L_x_7291:
[----:B------:R-:W-:Y:S05]  /*3850*/  BSYNC B1 ;  /* 0x0000000000017941 */ /* 0x000fea0003800000 */
.L_x_7290:
[----:B------:R-:W-:Y:S02]  /*3860*/  IADD3 R171, R171, 0x80, RZ ;  /* 0x00000080abab7810 */ /* 0x000fe40007ffe0ff */
[----:B------:R-:W-:-:S07]  /*3870*/  IADD3 R109, R109, 0x80, RZ ;  /* 0x000000806d6d7810 */ /* 0x000fce0007ffe0ff */
.L_x_7266:
[----:B------:R-:W-:Y:S05]  /*3880*/  BSYNC B0 ;  /* 0x0000000000007941 */ /* 0x000fea0003800000 */
.L_x_7265:
[----:B------:R-:W-:Y:S04]  /*3890*/  BSSY B0, `(.L_x_7292) ;  /* 0x00000a0000007945 */ /* 0x000fe80003800000 */
        /* <DEDUP_REMOVED lines=12> */
.L_x_7295:
[----:B------:R-:W-:Y:S05]  /*3960*/  BSYNC B1 ;  /* 0x0000000000017941 */ /* 0x000fea0003800000 */
.L_x_7294:
        /* <DEDUP_REMOVED lines=9> */
.L_x_7297:
        /* <DEDUP_REMOVED lines=8> */
.L_x_7298:
[----:B------:R-:W-:Y:S05]  /*3a80*/  BSYNC B1 ;  /* 0x0000000000017941 */ /* 0x000fea0003800000 */
.L_x_7296:
        /* <DEDUP_REMOVED lines=16> */
.L_x_7300:
[----:B------:R-:W-:Y:S05]  /*3b90*/  BSYNC B1 ;  /* 0x0000000000017941 */ /* 0x000fea0003800000 */
.L_x_7299:
        /* <DEDUP_REMOVED lines=8> */
.L_x_7302:
[----:B------:R-:W-:Y:S01]  /*3c20*/  FFMA.FTZ R104, R142, R110, R111 ;  /* 0x0000006e8e687223 */ /* 0x000fe2000001006f */
[----:B-----5:R-:W-:-:S03]  /*3c30*/  @P4 SHF.R.U64 R106, R116, 0x10, R117 ;  /* 0x00000010746a4819 */ /* 0x020fc60000001275 */
[----:B------:R-:W-:Y:S02]  /*3c40*/  FADD.FTZ R105, R143, -R104 ;  /* 0x800000688f697221 */ /* 0x000fe40000010000 */
[----:B------:R-:W-:Y:S02]  /*3c50*/  @P4 HADD2.F32 R106, -RZ, R106.H0_H0 ;  /* 0x2000006aff6a4230 */ /* 0x000fe40000004100 */
[----:B------:R-:W-:-:S04]  /*3c60*/  FMUL.FTZ R105, R122, R105 ;  /* 0x000000697a697220 */ /* 0x000fc80000410000 */
[----:B------:R-:W-:-:S07]  /*3c70*/  @P4 FADD.FTZ R105, R105, R106 ;  /* 0x0000006a69694221 */ /* 0x000fce0000010000 */
.L_x_7303:
[----:B------:R-:W-:Y:S05]  /*3c80*/  BSYNC B1 ;  /* 0x0000000000017941 */ /* 0x000fea0003800000 */
.L_x_7301:
        /* <DEDUP_REMOVED lines=14> */
.L_x_7305:
[----:B------:R-:W-:Y:S05]  /*3d70*/  BSYNC B1 ;  /* 0x0000000000017941 */ /* 0x000fea0003800000 */
.L_x_7304:
[----:B------:R-:W-:Y:S01]  /*3d80*/  BSSY B1, `(.L_x_7306) ;  /* 0x000000c000017945 */ /* 0x000fe20003800000 */
[----:B------:R-:W-:-:S03]  /*3d90*/  @P5 PRMT R186, R178, 0x7610, R186 ;  /* 0x00007610b2ba5816 */ /* 0x000fc600000000ba */
[----:B------:R-:W-:Y:S05]  /*3da0*/  @P2 BRA `(.L_x_7307) ;  /* 0x0000000000102947 */ /* 0x000fea0003800000 */
[----:B------:R-:W-:Y:S01]  /*3db0*/  MOV R105, RZ ;  /* 0x000000ff00697202 */ /* 0x000fe20000000f00 */
[----:B------:R-:W-:Y:S06]  /*3dc0*/  @!P4 BRA `(.L_x_7308) ;  /* 0x00000000001cc947 */ /* 0x000fec0003800000 */
[----:B-----5:R-:W-:Y:S01]  /*3dd0*/  HADD2.F32 R105, -RZ, R117.H0_H0 ;  /* 0x20000075ff697230 */ /* 0x020fe20000004100 */
[----:B------:R-:W-:Y:S06]  /*3de0*/  BRA `(.L_x_7308) ;  /* 0x0000000000147947 */ /* 0x000fec0003800000 */
.L_x_7307:
[----:B------:R-:W-:Y:S01]  /*3df0*/  FFMA.FTZ R105, R141, R110, R111 ;  /* 0x0000006e8d697223 */ /* 0x000fe2000001006f */
[----:B-----5:R-:W-:-:S03]  /*3e00*/  @P4 HADD2.F32 R104, -RZ, R117.H0_H0 ;  /* 0x20000075ff684230 */ /* 0x020fc60000004100 */
[----:B------:R-:W-:-:S04]  /*3e10*/  FADD.FTZ R105, R146, -R105 ;  /* 0x8000006992697221 */ /* 0x000fc80000010000 */
[----:B------:R-:W-:-:S04]  /*3e20*/  FMUL.FTZ R105, R122, R105 ;  /* 0x000000697a697220 */ /* 0x000fc80000410000 */
[----:B------:R-:W-:-:S07]  /*3e30*/  @P4 FADD.FTZ R105, R105, R104 ;  /* 0x0000006869694221 */ /* 0x000fce0000010000 */
.L_x_7308:
[----:B------:R-:W-:Y:S05]  /*3e40*/  BSYNC B1 ;  /* 0x0000000000017941 */ /* 0x000fea0003800000 */
.L_x_7306:
        /* <DEDUP_REMOVED lines=14> */
.L_x_7310:
[----:B------:R-:W-:Y:S05]  /*3f30*/  BSYNC B1 ;  /* 0x0000000000017941 */ /* 0x000fea0003800000 */
.L_x_7309:
        /* <DEDUP_REMOVED lines=8> */
.L_x_7312:
[----:B------:R-:W-:Y:S01]  /*3fc0*/  FFMA.FTZ R104, R148, R110, R111 ;  /* 0x0000006e94687223 */ /* 0x000fe2000001006f */
[----:B-----5:R-:W-:-:S03]  /*3fd0*/  @P4 SHF.R.U32.HI R106, RZ, 0x10, R117 ;  /* 0x00000010ff6a4819 */ /* 0x020fc60000011675 */
[----:B------:R-:W-:Y:S02]  /*3fe0*/  FADD.FTZ R105, R145, -R104 ;  /* 0x8000006891697221 */ /* 0x000fe40000010000 */
[----:B------:R-:W-:Y:S02]  /*3ff0*/  @P4 HADD2.F32 R106, -RZ, R106.H0_H0 ;  /* 0x2000006aff6a4230 */ /* 0x000fe40000004100 */
[----:B------:R-:W-:-:S04]  /*4000*/  FMUL.FTZ R105, R122, R105 ;  /* 0x000000697a697220 */ /* 0x000fc80000410000 */
[----:B------:R-:W-:-:S07]  /*4010*/  @P4 FADD.FTZ R105, R105, R106 ;  /* 0x0000006a69694221 */ /* 0x000fce0000010000 */
.L_x_7313:
[----:B------:R-:W-:Y:S05]  /*4020*/  BSYNC B1 ;  /* 0x0000000000017941 */ /* 0x000fea0003800000 */
.L_x_7311:
        /* <DEDUP_REMOVED lines=15> */
.L_x_7315:
[----:B------:R-:W-:Y:S05]  /*4120*/  BSYNC B1 ;  /* 0x0000000000017941 */ /* 0x000fea0003800000 */
.L_x_7314:
        /* <DEDUP_REMOVED lines=9> */
.L_x_7316:
        /* <DEDUP_REMOVED lines=10> */
.L_x_7318:
[----:B------:R-:W-:Y:S05]  /*4260*/  BSYNC B1 ;  /* 0x0000000000017941 */ /* 0x000fea0003800000 */
.L_x_7317:
[----:B------:R-:W-:Y:S02]  /*4270*/  IADD3 R171, R171, 0x80, RZ ;  /* 0x00000080abab7810 */ /* 0x000fe40007ffe0ff */
[----:B------:R-:W-:-:S07]  /*4280*/  IADD3 R109, R109, 0x80, RZ ;  /* 0x000000806d6d7810 */ /* 0x000fce0007ffe0ff */
.L_x_7293:
[----:B------:R-:W-:Y:S05]  /*4290*/  BSYNC B0 ;  /* 0x0000000000007941 */ /* 0x000fea0003800000 */
.L_x_7292:
        /* <DEDUP_REMOVED lines=13> */
.L_x_7322:
[----:B------:R-:W-:Y:S05]  /*4370*/  BSYNC B1 ;  /* 0x0000000000017941 */ /* 0x000fea0003800000 */
.L_x_7321:
        /* <DEDUP_REMOVED lines=9> */
.L_x_7324:
        /* <DEDUP_REMOVED lines=8> */
.L_x_7325:
[----:B------:R-:W-:Y:S05]  /*4490*/  BSYNC B1 ;  /* 0x0000000000017941 */ /* 0x000fea0003800000 */
.L_x_7323:
        /* <DEDUP_REMOVED lines=16> */
.L_x_7327:
[----:B------:R-:W-:Y:S05]  /*45a0*/  BSYNC B1 ;  /* 0x0000000000017941 */ /* 0x000fea0003800000 */
.L_x_7326:
        /* <DEDUP_REMOVED lines=8> */
.L_x_7329:
[----:B------:R-:W-:Y:S01]  /*4630*/  FFMA.FTZ R104, R150, R110, R111 ;  /* 0x0000006e96687223 */ /* 0x000fe2000001006f */
[----:B-----5:R-:W-:-:S03]  /*4640*/  @P4 SHF.R.U64 R106, R118, 0x10, R119 ;  /* 0x00000010766a4819 */ /* 0x020fc60000001277 */
[----:B------:R-:W-:Y:S02]  /*4650*/  FADD.FTZ R105, R151, -R104 ;  /* 0x8000006897697221 */ /* 0x000fe40000010000 */
[----:B------:R-:W-:Y:S02]  /*4660*/  @P4 HADD2.F32 R106, -RZ, R106.H0_H0 ;  /* 0x2000006aff6a4230 */ /* 0x000fe40000004100 */
[----:B------:R-:W-:-:S04]  /*4670*/  FMUL.FTZ R105, R122, R105 ;  /* 0x000000697a697220 */ /* 0x000fc80000410000 */
[----:B------:R-:W-:-:S07]  /*4680*/  @P4 FADD.FTZ R105, R105, R106 ;  /* 0x0000006a69694221 */ /* 0x000fce0000010000 */
.L_x_7330:
[----:B------:R-:W-:Y:S05]  /*4690*/  BSYNC B1 ;  /* 0x0000000000017941 */ /* 0x000fea0003800000 */
.L_x_7328:
        /* <DEDUP_REMOVED lines=14> */
.L_x_7332:
[----:B------:R-:W-:Y:S05]  /*4780*/  BSYNC B1 ;  /* 0x0000000000017941 */ /* 0x000fea0003800000 */
.L_x_7331:
[----:B------:R-:W-:Y:S01]  /*4790*/  BSSY B1, `(.L_x_7333) ;  /* 0x000000c000017945 */ /* 0x000fe20003800000 */
[----:B------:R-:W-:-:S03]  /*47a0*/  @P5 PRMT R186, R178, 0x7610, R186 ;  /* 0x00007610b2ba5816 */ /* 0x000fc600000000ba */
[----:B------:R-:W-:Y:S05]  /*47b0*/  @P2 BRA `(.L_x_7334) ;  /* 0x0000000000102947 */ /* 0x000fea0003800000 */
[----:B------:R-:W-:Y:S01]  /*47c0*/  MOV R105, RZ ;  /* 0x000000ff00697202 */ /* 0x000fe20000000f00 */
[----:B------:R-:W-:Y:S06]  /*47d0*/  @!P4 BRA `(.L_x_7335) ;  /* 0x00000000001cc947 */ /* 0x000fec0003800000 */
[----:B-----5:R-:W-:Y:S01]  /*47e0*/  HADD2.F32 R105, -RZ, R119.H0_H0 ;  /* 0x20000077ff697230 */ /* 0x020fe20000004100 */
[----:B------:R-:W-:Y:S06]  /*47f0*/  BRA `(.L_x_7335) ;  /* 0x0000000000147947 */ /* 0x000fec0003800000 */
.L_x_7334:
[----:B------:R-:W-:Y:S01]  /*4800*/  FFMA.FTZ R105, R149, R110, R111 ;  /* 0x0000006e95697223 */ /* 0x000fe2000001006f */
[----:B-----5:R-:W-:-:S03]  /*4810*/  @P4 HADD2.F32 R104, -RZ, R119.H0_H0 ;  /* 0x20000077ff684230 */ /* 0x020fc60000004100 */
[----:B------:R-:W-:-:S04]  /*4820*/  FADD.FTZ R105, R154, -R105 ;  /* 0x800000699a697221 */ /* 0x000fc80000010000 */
[----:B------:R-:W-:-:S04]  /*4830*/  FMUL.FTZ R105, R122, R105 ;  /* 0x000000697a697220 */ /* 0x000fc80000410000 */
[----:B------:R-:W-:-:S07]  /*4840*/  @P4 FADD.FTZ R105, R105, R104 ;  /* 0x0000006869694221 */ /* 0x000fce0000010000 */
.L_x_7335:
[----:B------:R-:W-:Y:S05]  /*4850*/  BSYNC B1 ;  /* 0x0000000000017941 */ /* 0x000fea0003800000 */
.L_x_7333:
        /* <DEDUP_REMOVED lines=14> */
.L_x_7337:
[----:B------:R-:W-:Y:S05]  /*4940*/  BSYNC B1 ;  /* 0x0000000000017941 */ /* 0x000fea0003800000 */
.L_x_7336:
        /* <DEDUP_REMOVED lines=8> */
.L_x_7339:
[----:B------:R-:W-:Y:S01]  /*49d0*/  FFMA.FTZ R104, R156, R110, R111 ;  /* 0x0000006e9c687223 */ /* 0x000fe2000001006f */
[----:B-----5:R-:W-:-:S03]  /*49e0*/  @P4 SHF.R.U32.HI R106, RZ, 0x10, R119 ;  /* 0x00000010ff6a4819 */ /* 0x020fc60000011677 */
[----:B------:R-:W-:Y:S02]  /*49f0*/  FADD.FTZ R105, R153, -R104 ;  /* 0x8000006899697221 */ /* 0x000fe40000010000 */
[----:B------:R-:W-:Y:S02]  /*4a00*/  @P4 HADD2.F32 R106, -RZ, R106.H0_H0 ;  /* 0x2000006aff6a4230 */ /* 0x000fe40000004100 */
[----:B------:R-:W-:-:S04]  /*4a10*/  FMUL.FTZ R105, R122, R105 ;  /* 0x000000697a697220 */ /* 0x000fc80000410000 */
[----:B------:R-:W-:-:S07]  /*4a20*/  @P4 FADD.FTZ R105, R105, R106 ;  /* 0x0000006a69694221 */ /* 0x000fce0000010000 */
.L_x_7340:
[----:B------:R-:W-:Y:S05]  /*4a30*/  BSYNC B1 ;  /* 0x0000000000017941 */ /* 0x000fea0003800000 */
.L_x_7338:
        /* <DEDUP_REMOVED lines=15> */
.L_x_7342:
[----:B------:R-:W-:Y:S05]  /*4b30*/  BSYNC B1 ;  /* 0x0000000000017941 */ /* 0x000fea0003800000 */
.L_x_7341:
        /* <DEDUP_REMOVED lines=9> */
.L_x_7343:
        /* <DEDUP_REMOVED lines=10> */
.L_x_7345:
[----:B------:R-:W-:Y:S05]  /*4c70*/  BSYNC B1 ;  /* 0x0000000000017941 */ /* 0x000fea0003800000 */
.L_x_7344:
[----:B------:R-:W-:Y:S02]  /*4c80*/  IADD3 R171, R171, 0x80, RZ ;  /* 0x00000080abab7810 */ /* 0x000fe40007ffe0ff */
[----:B------:R-:W-:-:S07]  /*4c90*/  IADD3 R109, R109, 0x80, RZ ;  /* 0x000000806d6d7810 */ /* 0x000fce0007ffe0ff */
.L_x_7320:
[----:B------:R-:W-:Y:S05]  /*4ca0*/  BSYNC B0 ;  /* 0x0000000000007941 */ /* 0x000fea0003800000 */
.L_x_7319:
        /* <DEDUP_REMOVED lines=14> */
.L_x_7349:
[----:B------:R-:W-:Y:S05]  /*4d90*/  BSYNC B1 ;  /* 0x0000000000017941 */ /* 0x000fea0003800000 */
.L_x_7348:
        /* <DEDUP_REMOVED lines=9> */
.L_x_7351:
        /* <DEDUP_REMOVED lines=8> */
.L_x_7352:
[----:B------:R-:W-:Y:S05]  /*4eb0*/  BSYNC B1 ;  /* 0x0000000000017941 */ /* 0x000fea0003800000 */
.L_x_7350:
        /* <DEDUP_REMOVED lines=16> */
.L_x_7354:
[----:B------:R-:W-:Y:S05]  /*4fc0*/  BSYNC B1 ;  /* 0x0000000000017941 */ /* 0x000fea0003800000 */
.L_x_7353:
        /* <DEDUP_REMOVED lines=8> */
.L_x_7356:
[----:B------:R-:W-:Y:S01]  /*5050*/  FFMA.FTZ R104, R158, R110, R111 ;  /* 0x0000006e9e687223 */ /* 0x000fe2000001006f */
[----:B-----5:R-:W-:-:S03]  /*5060*/  @P4 SHF.R.U64 R106, R120, 0x10, R121 ;  /* 0x00000010786a4819 */ /* 0x020fc60000001279 */
[----:B------:R-:W-:Y:S02]  /*5070*/  FADD.FTZ R105, R157, -R104 ;  /* 0x800000689d697221 */ /* 0x000fe40000010000 */
[----:B------:R-:W-:Y:S02]  /*5080*/  @P4 HADD2.F32 R106, -RZ, R106.H0_H0 ;  /* 0x2000006aff6a4230 */ /* 0x000fe40000004100 */
[----:B------:R-:W-:-:S04]  /*5090*/  FMUL.FTZ R105, R122, R105 ;  /* 0x000000697a697220 */ /* 0x000fc80000410000 */
[----:B------:R-:W-:-:S07]  /*50a0*/  @P4 FADD.FTZ R105, R105, R106 ;  /* 0x0000006a69694221 */ /* 0x000fce0000010000 */
.L_x_7357:
[----:B------:R-:W-:Y:S05]  /*50b0*/  BSYNC B1 ;  /* 0x0000000000017941 */ /* 0x000fea0003800000 */
.L_x_7355:
        /* <DEDUP_REMOVED lines=14> */
.L_x_7359:
[----:B------:R-:W-:Y:S05]  /*51a0*/  BSYNC B1 ;  /* 0x0000000000017941 */ /* 0x000fea0003800000 */
.L_x_7358:
[----:B------:R-:W-:Y:S01]  /*51b0*/  BSSY B1, `(.L_x_7360) ;  /* 0x000000c000017945 */ /* 0x000fe20003800000 */
[----:B------:R-:W-:-:S03]  /*51c0*/  @P5 PRMT R186, R108, 0x7610, R186 ;  /* 0x000076106cba5816 */ /* 0x000fc600000000ba */
[----:B------:R-:W-:Y:S05]  /*51d0*/  @P2 BRA `(.L_x_7361) ;  /* 0x0000000000102947 */ /* 0x000fea0003800000 */
[----:B------:R-:W-:Y:S01]  /*51e0*/  MOV R105, RZ ;  /* 0x000000ff00697202 */ /* 0x000fe20000000f00 */
[----:B------:R-:W-:Y:S06]  /*51f0*/  @!P4 BRA `(.L_x_7362) ;  /* 0x00000000001cc947 */ /* 0x000fec0003800000 */
[----:B-----5:R-:W-:Y:S01]  /*5200*/  HADD2.F32 R105, -RZ, R121.H0_H0 ;  /* 0x20000079ff697230 */ /* 0x020fe20000004100 */
[----:B------:R-:W-:Y:S06]  /*5210*/  BRA `(.L_x_7362) ;  /* 0x0000000000147947 */ /* 0x000fec0003800000 */
.L_x_7361:
[----:B------:R-:W-:Y:S01]  /*5220*/  FFMA.FTZ R105, R159, R110, R111 ;  /* 0x0000006e9f697223 */ /* 0x000fe2000001006f */
[----:B-----5:R-:W-:-:S03]  /*5230*/  @P4 HADD2.F32 R104, -RZ, R121.H0_H0 ;  /* 0x20000079ff684230 */ /* 0x020fc60000004100 */
[----:B------:R-:W-:-:S04]  /*5240*/  FADD.FTZ R105, R162, -R105 ;  /* 0x80000069a2697221 */ /* 0x000fc80000010000 */
[----:B------:R-:W-:-:S04]  /*5250*/  FMUL.FTZ R105, R122, R105 ;  /* 0x000000697a697220 */ /* 0x000fc80000410000 */
[----:B------:R-:W-:-:S07]  /*5260*/  @P4 FADD.FTZ R105, R105, R104 ;  /* 0x0000006869694221 */ /* 0x000fce0000010000 */
.L_x_7362:
[----:B------:R-:W-:Y:S05]  /*5270*/  BSYNC B1 ;  /* 0x0000000000017941 */ /* 0x000fea0003800000 */
.L_x_7360:
        /* <DEDUP_REMOVED lines=14> */
.L_x_7364:
[----:B------:R-:W-:Y:S05]  /*5360*/  BSYNC B1 ;  /* 0x0000000000017941 */ /* 0x000fea0003800000 */
.L_x_7363:
        /* <DEDUP_REMOVED lines=8> */
.L_x_7366:
[----:B------:R-:W-:Y:S01]  /*53f0*/  FFMA.FTZ R110, R164, R110, R111 ;  /* 0x0000006ea46e7223 */ /* 0x000fe2000001006f */
[----:B-----5:R-:W-:-:S03]  /*5400*/  @P4 SHF.R.U32.HI R104, RZ, 0x10, R121 ;  /* 0x00000010ff684819 */ /* 0x020fc60000011679 */
[----:B------:R-:W-:Y:S02]  /*5410*/  FADD.FTZ R105, R161, -R110 ;  /* 0x8000006ea1697221 */ /* 0x000fe40000010000 */
[----:B------:R-:W-:Y:S02]  /*5420*/  @P4 HADD2.F32 R104, -RZ, R104.H0_H0 ;  /* 0x20000068ff684230 */ /* 0x000fe40000004100 */
[----:B------:R-:W-:-:S04]  /*5430*/  FMUL.FTZ R105, R122, R105 ;  /* 0x000000697a697220 */ /* 0x000fc80000410000 */
[----:B------:R-:W-:-:S07]  /*5440*/  @P4 FADD.FTZ R105, R105, R104 ;  /* 0x0000006869694221 */ /* 0x000fce0000010000 */
.L_x_7367:
[----:B------:R-:W-:Y:S05]  /*5450*/  BSYNC B1 ;  /* 0x0000000000017941 */ /* 0x000fea0003800000 */
.L_x_7365:
        /* <DEDUP_REMOVED lines=15> */
.L_x_7369:
[----:B------:R-:W-:Y:S05]  /*5550*/  BSYNC B1 ;  /* 0x0000000000017941 */ /* 0x000fea0003800000 */
.L_x_7368:
        /* <DEDUP_REMOVED lines=9> */
.L_x_7370:
        /* <DEDUP_REMOVED lines=9> */
.L_x_7347:
[----:B------:R-:W-:Y:S05]  /*5680*/  BSYNC B0 ;  /* 0x0000000000007941 */ /* 0x000fea0003800000 */
.L_x_7346:
[----:B------:R-:W-:Y:S02]  /*5690*/  IADD3 R123, R123, UR14, RZ ;  /* 0x0000000e7b7b7c10 */ /* 0x000fe4000fffe0ff */
[----:B------:R-:W-:Y:S02]  /*56a0*/  ISETP.NE.AND P3, PT, R187, RZ, PT ;  /* 0x000000ffbb00720c */ /* 0x000fe40003f65270 */
[----:B------:R-:W-:Y:S02]  /*56b0*/  ISETP.GE.AND P2, PT, R123, UR15, PT ;  /* 0x0000000f7b007c0c */ /* 0x000fe4000bf46270 */
[----:B------:R-:W-:-:S11]  /*56c0*/  SEL R110, RZ, 0x1, P3 ;  /* 0x00000001ff6e7807 */ /* 0x000fd60001800000 */
[----:B------:R-:W-:Y:S05]  /*56d0*/  @!P2 BRA `(.L_x_7371) ;  /* 0xffffffac00cca947 */ /* 0x000fea000383ffff */
.L_x_7217:
        /* <DEDUP_REMOVED lines=19> */
.L_x_7373:
[----:B------:R-:W-:Y:S05]  /*5810*/  BSYNC B0 ;  /* 0x0000000000007941 */ /* 0x000fea0003800000 */
.L_x_7372:
        /* <DEDUP_REMOVED lines=13> */
.L_x_7375:
[----:B------:R-:W-:Y:S05]  /*58f0*/  BSYNC B0 ;  /* 0x0000000000007941 */ /* 0x000fea0003800000 */
.L_x_7374:
        /* <DEDUP_REMOVED lines=12> */
.L_x_7377:
[----:B------:R-:W-:Y:S05]  /*59c0*/  BSYNC B0 ;  /* 0x0000000000007941 */ /* 0x000fea0003800000 */
.L_x_7376:
        /* <DEDUP_REMOVED lines=12> */
.L_x_7379:
[----:B------:R-:W-:Y:S05]  /*5a90*/  BSYNC B0 ;  /* 0x0000000000007941 */ /* 0x000fea0003800000 */
.L_x_7378:
        /* <DEDUP_REMOVED lines=12> */
.L_x_7237:
[----:B------:R-:W-:Y:S01]  /*5b60*/  HFMA2.MMA R192, -RZ, RZ, 0, 9.5367431640625e-07 ;  /* 0x00000010ffc07435 */ /* 0x000fe200000001ff */
[----:B------:R-:W-:Y:S02]  /*5b70*/  MOV R191, R189 ;  /* 0x000000bd00bf7202 */ /* 0x000fe40000000f00 */
[----:B------:R-:W-:Y:S02]  /*5b80*/  MOV R193, 0x1f ;  /* 0x0000001f00c17802 */ /* 0x000fe40000000f00 */
[----:B------:R-:W-:-:S07]  /*5b90*/  MOV R188, 0xffffffff ;  /* 0xffffffff00bc7802 */ /* 0x000fce0000000f00 */
[----:B0--345:R-:W-:Y:S05]  /*5ba0*/  WARPSYNC.COLLECTIVE R188, `(.L_x_7380) ;  /* 0x00000000bc087348 */ /* 0x039fea0003c00000 */
[----:B------:R1:W2:Y:S02]  /*5bb0*/  SHFL.DOWN P5, R190, R191, R192, R193 ;  /* 0x080000c0bfbe7389 */ /* 0x0002a400000a00c1 */
[----:B012345:R-:W-:Y:S01]  /*5bc0*/  ENDCOLLECTIVE ;  /* 0x000000000000791b */ /* 0x03ffe20003800000 */
.L_x_7380:
[----:B------:R-:W-:Y:S02]  /*5bd0*/  MOV R191, R178 ;  /* 0x000000b200bf7202 */ /* 0x000fe40000000f00 */
[----:B------:R-:W-:-:S07]  /*5be0*/  MOV R106, R190 ;  /* 0x000000be006a7202 */ /* 0x000fce0000000f00 */
[----:B------:R-:W-:Y:S05]  /*5bf0*/  WARPSYNC.COLLECTIVE R188, `(.L_x_7381) ;  /* 0x00000000bc087348 */ /* 0x000fea0003c00000 */
[----:B------:R0:W1:Y:S02]  /*5c00*/  SHFL.DOWN P5, R190, R191, R192, R193 ;  /* 0x080000c0bfbe7389 */ /* 0x00006400000a00c1 */
[----:B01----:R-:W-:Y:S01]  /*5c10*/  ENDCOLLECTIVE ;  /* 0x000000000000791b */ /* 0x003fe20003800000 */
.L_x_7381:
[----:B------:R-:W-:Y:S01]  /*5c20*/  FADD.FTZ R106, R106, R189 ;  /* 0x000000bd6a6a7221 */ /* 0x000fe20000010000 */
[----:B------:R-:W-:-:S04]  /*5c30*/  HFMA2.MMA R192, -RZ, RZ, 0, 4.76837158203125e-07 ;  /* 0x00000008ffc07435 */ /* 0x000fc800000001ff */
[----:B------:R-:W-:Y:S02]  /*5c40*/  MOV R191, R106 ;  /* 0x0000006a00bf7202 */ /* 0x000fe40000000f00 */
[----:B------:R-:W-:-:S07]  /*5c50*/  MOV R107, R190 ;  /* 0x000000be006b7202 */ /* 0x000fce0000000f00 */
[----:B------:R-:W-:Y:S05]  /*5c60*/  WARPSYNC.COLLECTIVE R188, `(.L_x_7382) ;  /* 0x00000000bc087348 */ /* 0x000fea0003c00000 */
[----:B------:R0:W1:Y:S02]  /*5c70*/  SHFL.DOWN P5, R190, R191, R192, R193 ;  /* 0x080000c0bfbe7389 */ /* 0x00006400000a00c1 */
[----:B01----:R-:W-:Y:S01]  /*5c80*/  ENDCOLLECTIVE ;  /* 0x000000000000791b */ /* 0x003fe20003800000 */
.L_x_7382:
[----:B------:R-:W-:-:S05]  /*5c90*/  FADD.FTZ R107, R107, R178 ;  /* 0x000000b26b6b7221 */ /* 0x000fca0000010000 */
[----:B------:R-:W-:Y:S02]  /*5ca0*/  MOV R191, R107 ;  /* 0x0000006b00bf7202 */ /* 0x000fe40000000f00 */
[----:B------:R-:W-:-:S07]  /*5cb0*/  MOV R109, R190 ;  /* 0x000000be006d7202 */ /* 0x000fce0000000f00 */
[----:B------:R-:W-:Y:S05]  /*5cc0*/  WARPSYNC.COLLECTIVE R188, `(.L_x_7383) ;  /* 0x00000000bc087348 */ /* 0x000fea0003c00000 */
[----:B------:R0:W1:Y:S02]  /*5cd0*/  SHFL.DOWN P5, R190, R191, R192, R193 ;  /* 0x080000c0bfbe7389 */ /* 0x00006400000a00c1 */
[----:B01----:R-:W-:Y:S01]  /*5ce0*/  ENDCOLLECTIVE ;  /* 0x000000000000791b */ /* 0x003fe20003800000 */
.L_x_7383:
[----:B------:R-:W-:Y:S01]  /*5cf0*/  FADD.FTZ R109, R106, R109 ;  /* 0x0000006d6a6d7221 */ /* 0x000fe20000010000 */
[----:B------:R-:W-:-:S04]  /*5d00*/  HFMA2.MMA R192, -RZ, RZ, 0, 2.384185791015625e-07 ;  /* 0x00000004ffc07435 */ /* 0x000fc800000001ff */
[----:B------:R-:W-:Y:S02]  /*5d10*/  MOV R191, R109 ;  /* 0x0000006d00bf7202 */ /* 0x000fe40000000f00 */
[----:B------:R-:W-:-:S07]  /*5d20*/  MOV R108, R190 ;  /* 0x000000be006c7202 */ /* 0x000fce0000000f00 */
[----:B------:R-:W-:Y:S05]  /*5d30*/  WARPSYNC.COLLECTIVE R188, `(.L_x_7384) ;  /* 0x00000000bc087348 */ /* 0x000fea0003c00000 */
[----:B------:R0:W1:Y:S02]  /*5d40*/  SHFL.DOWN P5, R190, R191, R192, R193 ;  /* 0x080000c0bfbe7389 */ /* 0x00006400000a00c1 */
[----:B01----:R-:W-:Y:S01]  /*5d50*/  ENDCOLLECTIVE ;  /* 0x000000000000791b */ /* 0x003fe20003800000 */
.L_x_7384:
[----:B------:R-:W-:-:S05]  /*5d60*/  FADD.FTZ R108, R107, R108 ;  /* 0x0000006c6b6c7221 */ /* 0x000fca0000010000 */
[----:B------:R-:W-:Y:S02]  /*5d70*/  MOV R191, R108 ;  /* 0x0000006c00bf7202 */ /* 0x000fe40000000f00 */
[----:B------:R-:W-:-:S07]  /*5d80*/  MOV R110, R190 ;  /* 0x000000be006e7202 */ /* 0x000fce0000000f00 */
[----:B------:R-:W-:Y:S05]  /*5d90*/  WARPSYNC.COLLECTIVE R188, `(.L_x_7385) ;  /* 0x00000000bc087348 */ /* 0x000fea0003c00000 */
[----:B------:R0:W1:Y:S02]  /*5da0*/  SHFL.DOWN P5, R190, R191, R192, R193 ;  /* 0x080000c0bfbe7389 */ /* 0x00006400000a00c1 */
[----:B01----:R-:W-:Y:S01]  /*5db0*/  ENDCOLLECTIVE ;  /* 0x000000000000791b */ /* 0x003fe20003800000 */
.L_x_7385:
[----:B------:R-:W-:Y:S01]  /*5dc0*/  FADD.FTZ R110, R109, R110 ;  /* 0x0000006e6d6e7221 */ /* 0x000fe20000010000 */
[----:B------:R-:W-:-:S04]  /*5dd0*/  HFMA2.MMA R192, -RZ, RZ, 0, 1.1920928955078125e-07 ;  /* 0x00000002ffc07435 */ /* 0x000fc800000001ff */
[----:B------:R-:W-:Y:S02]  /*5de0*/  MOV R191, R110 ;  /* 0x0000006e00bf7202 */ /* 0x000fe40000000f00 */
[----:B------:R-:W-:-:S07]  /*5df0*/  MOV R111, R190 ;  /* 0x000000be006f7202 */ /* 0x000fce0000000f00 */
[----:B------:R-:W-:Y:S05]  /*5e00*/  WARPSYNC.COLLECTIVE R188, `(.L_x_7386) ;  /* 0x00000000bc087348 */ /* 0x000fea0003c00000 */
[----:B------:R0:W1:Y:S02]  /*5e10*/  SHFL.DOWN P5, R190, R191, R192, R193 ;  /* 0x080000c0bfbe7389 */ /* 0x00006400000a00c1 */
[----:B01----:R-:W-:Y:S01]  /*5e20*/  ENDCOLLECTIVE ;  /* 0x000000000000791b */ /* 0x003fe20003800000 */
.L_x_7386:
[----:B------:R-:W-:-:S05]  /*5e30*/  FADD.FTZ R111, R108, R111 ;  /* 0x0000006f6c6f7221 */ /* 0x000fca0000010000 */
[----:B------:R-:W-:Y:S02]  /*5e40*/  MOV R191, R111 ;  /* 0x0000006f00bf7202 */ /* 0x000fe40000000f00 */
[----:B------:R-:W-:-:S07]  /*5e50*/  MOV R179, R190 ;  /* 0x000000be00b37202 */ /* 0x000fce0000000f00 */
[----:B------:R-:W-:Y:S05]  /*5e60*/  WARPSYNC.COLLECTIVE R188, `(.L_x_7387) ;  /* 0x00000000bc087348 */ /* 0x000fea0003c00000 */
[----:B------:R0:W1:Y:S02]  /*5e70*/  SHFL.DOWN P5, R190, R191, R192, R193 ;  /* 0x080000c0bfbe7389 */ /* 0x00006400000a00c1 */
[----:B01----:R-:W-:Y:S01]  /*5e80*/  ENDCOLLECTIVE ;  /* 0x000000000000791b */ /* 0x003fe20003800000 */
.L_x_7387:
[----:B------:R-:W-:Y:S01]  /*5e90*/  FADD.FTZ R179, R110, R179 ;  /* 0x000000b36eb37221 */ /* 0x000fe20000010000 */
[----:B------:R-:W-:-:S04]  /*5ea0*/  HFMA2.MMA R192, -RZ, RZ, 0, 5.9604644775390625e-08 ;  /* 0x00000001ffc07435 */ /* 0x000fc800000001ff */
[----:B------:R-:W-:Y:S02]  /*5eb0*/  MOV R191, R179 ;  /* 0x000000b300bf7202 */ /* 0x000fe40000000f00 */
[----:B------:R-:W-:-:S07]  /*5ec0*/  MOV R178, R190 ;  /* 0x000000be00b27202 */ /* 0x000fce0000000f00 */
[----:B------:R-:W-:Y:S05]  /*5ed0*/  WARPSYNC.COLLECTIVE R188, `(.L_x_7388) ;  /* 0x00000000bc087348 */ /* 0x000fea0003c00000 */
[----:B------:R0:W1:Y:S02]  /*5ee0*/  SHFL.DOWN P5, R190, R191, R192, R193 ;  /* 0x080000c0bfbe7389 */ /* 0x00006400000a00c1 */
[----:B01----:R-:W-:Y:S01]  /*5ef0*/  ENDCOLLECTIVE ;  /* 0x000000000000791b */ /* 0x003fe20003800000 */
.L_x_7388:
[----:B------:R-:W-:-:S05]  /*5f00*/  FADD.FTZ R106, R111, R178 ;  /* 0x000000b26f6a7221 */ /* 0x000fca0000010000 */
[----:B------:R-:W-:Y:S02]  /*5f10*/  MOV R191, R106 ;  /* 0x0000006a00bf7202 */ /* 0x000fe40000000f00 */
[----:B------:R-:W-:-:S07]  /*5f20*/  MOV R178, R190 ;  /* 0x000000be00b27202 */ /* 0x000fce0000000f00 */
[----:B------:R-:W-:Y:S05]  /*5f30*/  WARPSYNC.COLLECTIVE R188, `(.L_x_7389) ;  /* 0x00000000bc087348 */ /* 0x000fea0003c00000 */
[----:B------:R0:W1:Y:S02]  /*5f40*/  SHFL.DOWN P5, R190, R191, R192, R193 ;  /* 0x080000c0bfbe7389 */ /* 0x00006400000a00c1 */
[----:B01----:R-:W-:Y:S01]  /*5f50*/  ENDCOLLECTIVE ;  /* 0x000000000000791b */ /* 0x003fe20003800000 */
.L_x_7389:
[----:B------:R-:W-:Y:S01]  /*5f60*/  MOV R107, R190 ;  /* 0x000000be006b7202 */ /* 0x000fe20000000f00 */
[----:B------:R-:W-:Y:S06]  /*5f70*/  BRA `(.L_x_7390) ;  /* 0xffffffc000a07947 */ /* 0x000fec000383ffff */
.L_x_7391:
        /* <DEDUP_REMOVED lines=16> */
.L_x_11935:


//--------------------- .text._ZN10layer_norm22ln_bwd_finalize_kernelINS_22Kernel_traits_finalizeILj2560Ef6__halfS2_S2_fjLb1ELj1024ELj4ENS_18Kernel_traits_baseILj2560EfS2_S2_S2_fjLj1024EEEEELb1ELb1EEEvNS_9BwdParamsE --------------------------
	.section	.text._ZN10layer_norm22ln_bwd_finalize_kernelINS_22Kernel_traits_finalizeILj2560Ef6__halfS2_S2_fjLb1ELj1024ELj4ENS_18Kernel_traits_baseILj2560EfS2_S2_S2_fjLj1024EEEEELb1ELb1EEEvNS_9BwdParamsE,"ax",@progbits
	.align	128
        .global         _ZN10layer_norm22ln_bwd_finalize_kernelINS_22Kernel_traits_finalizeILj2560Ef6__halfS2_S2_fjLb1ELj1024ELj4ENS_18Kernel_traits_baseILj2560EfS2_S2_S2_fjLj1024EEEEELb1ELb1EEEvNS_9BwdParamsE
        .type           _ZN10layer_norm22ln_bwd_finalize_kernelINS_22Kernel_traits_finalizeILj2560Ef6__halfS2_S2_fjLb1ELj1024ELj4ENS_18Kernel_traits_baseILj2560EfS2_S2_S2_fjLj1024EEEEELb1ELb1EEEvNS_9BwdParamsE,@function
        .size           _ZN10layer_norm22ln_bwd_finalize_kernelINS_22Kernel_traits_finalizeILj2560Ef6__halfS2_S2_fjLb1ELj1024ELj4ENS_18Kernel_traits_baseILj2560EfS2_S2_S2_fjLj1024EEEEELb1ELb1EEEvNS_9BwdParamsE,(.L_x_11936 - _ZN10layer_norm22ln_bwd_finalize_kernelINS_22Kernel_traits_finalizeILj2560Ef6__halfS2_S2_fjLb1ELj1024ELj4ENS_18Kernel_traits_baseILj2560EfS2_S2_S2_fjLj1024EEEEELb1ELb1EEEvNS_9BwdParamsE)
        .other          _ZN10layer_norm22ln_bwd_finalize_kernelINS_22Kernel_traits_finalizeILj2560Ef6__halfS2_S2_fjLb1ELj1024ELj4ENS_18Kernel_traits_baseILj2560EfS2_S2_S2_fjLj1024EEEEELb1ELb1EEEvNS_9BwdParamsE,@"STO_CUDA_ENTRY STV_DEFAULT"
_ZN10layer_norm22ln_bwd_finalize_kernelINS_22Kernel_traits_finalizeILj2560Ef6__halfS2_S2_fjLb1ELj1024ELj4ENS_18Kernel_traits_baseILj2560EfS2_S2_S2_fjLj1024EEEEELb1ELb1EEEvNS_9BwdParamsE:
.text._ZN10layer_norm22ln_bwd_finalize_kernelINS_22Kernel_traits_finalizeILj2560Ef6__halfS2_S2_fjLb1ELj1024ELj4ENS_18Kernel_traits_baseILj2560EfS2_S2_S2_fjLj1024EEEEELb1ELb1EEEvNS_9BwdParamsE:
        /* <DEDUP_REMOVED lines=25> */
.L_x_7403:
        /* <DEDUP_REMOVED lines=33> */
.L_x_7396:
        /* <DEDUP_REMOVED lines=49> */
.L_x_7395:
[----:B------:R-:W-:Y:S05]  /*06b0*/  BSYNC B1 ;  /* 0x0000000000017941 */ /* 0x000fea0003800000 */
.L_x_7394:
        /* <DEDUP_REMOVED lines=32> */
.L_x_7398:
[----:B------:R-:W-:Y:S05]  /*08c0*/  BSYNC B1 ;  /* 0x0000000000017941 */ /* 0x000fea0003800000 */
.L_x_7397:
        /* <DEDUP_REMOVED lines=16> */
.L_x_7393:
[----:B------:R-:W-:Y:S05]  /*09d0*/  BSYNC B0 ;  /* 0x0000000000007941 */ /* 0x000fea0003800000 */
.L_x_7392:
        /* <DEDUP_REMOVED lines=40> */
.L_x_7419:
        /* <DEDUP_REMOVED lines=8> */
.L_x_7399:
        /* <DEDUP_REMOVED lines=18> */
.L_x_7402:
[----:B------:R-:W-:Y:S05]  /*0e00*/  BSYNC B0 ;  /* 0x0000000000007941 */ /* 0x000fea0003800000 */
.L_x_7401:
[C---:B------:R-:W-:Y:S01]  /*0e10*/  ISETP.GT.U32.AND P1, PT, R4.reuse, -0xa01, PT ;  /* 0xfffff5ff0400780c */ /* 0x040fe20003f24070 */
[----:B------:R-:W-:Y:S01]  /*0e20*/  VIADD R4, R4, 0xa00 ;  /* 0x00000a0004047836 */ /* 0x000fe20000000000 */
[----:B------:R-:W-:-:S11]  /*0e30*/  IADD3 R5, R5, 0x500, RZ ;  /* 0x0000050005057810 */ /* 0x000fd60007ffe0ff */
[----:B------:R-:W-:Y:S05]  /*0e40*/  @P1 BRA `(.L_x_7403) ;  /* 0xfffffff000d01947 */ /* 0x000fea000383ffff */
[----:B------:R-:W-:Y:S05]  /*0e50*/  EXIT ;  /* 0x000000000000794d */ /* 0x000fea0003800000 */
.L_x_7400:
[----:B------:R-:W-:Y:S01]  /*0e60*/  HFMA2.MMA R22, -RZ, RZ, 0, 5.9604644775390625e-08 ;  /* 0x00000001ff167435 */ /* 0x000fe200000001ff */
[----:B---3--:R-:W-:Y:S02]  /*0e70*/  MOV R23, R8 ;  /* 0x0000000800177202 */ /* 0x008fe40000000f00 */
[----:B------:R-:W-:Y:S02]  /*0e80*/  MOV R25, 0x1f ;  /* 0x0000001f00197802 */ /* 0x000fe40000000f00 */
[----:B------:R-:W-:-:S07]  /*0e90*/  MOV R20, 0xffffffff ;  /* 0xffffffff00147802 */ /* 0x000fce0000000f00 */
[----:B012---:R-:W-:Y:S05]  /*0ea0*/  WARPSYNC.COLLECTIVE R20, `(.L_x_7404) ;  /* 0x0000000014087348 */ /* 0x007fea0003c00000 */
[----:B------:R3:W4:Y:S02]  /*0eb0*/  SHFL.BFLY P2, R21, R23, R22, R25 ;  /* 0x0c00001617157389 */ /* 0x0007240000040019 */
[----:B01234-:R-:W-:Y:S01]  /*0ec0*/  ENDCOLLECTIVE ;  /* 0x000000000000791b */ /* 0x01ffe20003800000 */
.L_x_7404:
[----:B------:R-:W-:Y:S01]  /*0ed0*/  HFMA2.MMA R22, -RZ, RZ, 0, 1.1920928955078125e-07 ;  /* 0x00000002ff167435 */ /* 0x000fe200000001ff */
[----:B------:R-:W-:-:S05]  /*0ee0*/  MOV R9, R21 ;  /* 0x0000001500097202 */ /* 0x000fca0000000f00 */
[----:B------:R-:W-:-:S05]  /*0ef0*/  FADD.FTZ R9, R8, R9 ;  /* 0x0000000908097221 */ /* 0x000fca0000010000 */
[----:B------:R-:W-:-:S07]  /*0f00*/  MOV R23, R9 ;  /* 0x0000000900177202 */ /* 0x000fce0000000f00 */
[----:B------:R-:W-:Y:S05]  /*0f10*/  WARPSYNC.COLLECTIVE R20, `(.L_x_7405) ;  /* 0x0000000014087348 */ /* 0x000fea0003c00000 */
[----:B------:R0:W1:Y:S02]  /*0f20*/  SHFL.BFLY P2, R21, R23, R22, R25 ;  /* 0x0c00001617157389 */ /* 0x0000640000040019 */
[----:B01----:R-:W-:Y:S01]  /*0f30*/  ENDCOLLECTIVE ;  /* 0x000000000000791b */ /* 0x003fe20003800000 */
.L_x_7405:
[----:B------:R-:W-:Y:S01]  /*0f40*/  HFMA2.MMA R22, -RZ, RZ, 0, 2.384185791015625e-07 ;  /* 0x00000004ff167435 */ /* 0x000fe200000001ff */
[----:B------:R-:W-:-:S04]  /*0f50*/  IMAD.MOV.U32 R12, RZ, RZ, R21 ;  /* 0x000000ffff0c7224 */ /* 0x000fc800078e0015 */
[----:B------:R-:W-:-:S05]  /*0f60*/  FADD.FTZ R12, R9, R12 ;  /* 0x0000000c090c7221 */ /* 0x000fca0000010000 */
[----:B------:R-:W-:-:S07]  /*0f70*/  MOV R23, R12 ;  /* 0x0000000c00177202 */ /* 0x000fce0000000f00 */
[----:B------:R-:W-:Y:S05]  /*0f80*/  WARPSYNC.COLLECTIVE R20, `(.L_x_7406) ;  /* 0x0000000014087348 */ /* 0x000fea0003c00000 */
[----:B------:R0:W1:Y:S02]  /*0f90*/  SHFL.BFLY P2, R21, R23, R22, R25 ;  /* 0x0c00001617157389 */ /* 0x0000640000040019 */
[----:B01----:R-:W-:Y:S01]  /*0fa0*/  ENDCOLLECTIVE ;  /* 0x000000000000791b */ /* 0x003fe20003800000 */
.L_x_7406:
[----:B------:R-:W-:Y:S01]  /*0fb0*/  HFMA2.MMA R22, -RZ, RZ, 0, 4.76837158203125e-07 ;  /* 0x00000008ff167435 */ /* 0x000fe200000001ff */
[----:B------:R-:W-:-:S05]  /*0fc0*/  MOV R13, R21 ;  /* 0x00000015000d7202 */ /* 0x000fca0000000f00 */
[----:B------:R-:W-:-:S05]  /*0fd0*/  FADD.FTZ R13, R12, R13 ;  /* 0x0000000d0c0d7221 */ /* 0x000fca0000010000 */
[----:B------:R-:W-:-:S07]  /*0fe0*/  MOV R23, R13 ;  /* 0x0000000d00177202 */ /* 0x000fce0000000f00 */
[----:B------:R-:W-:Y:S05]  /*0ff0*/  WARPSYNC.COLLECTIVE R20, `(.L_x_7407) ;  /* 0x0000000014087348 */ /* 0x000fea0003c00000 */
[----:B------:R0:W1:Y:S02]  /*1000*/  SHFL.BFLY P2, R21, R23, R22, R25 ;  /* 0x0c00001617157389 */ /* 0x0000640000040019 */
[----:B01----:R-:W-:Y:S01]  /*1010*/  ENDCOLLECTIVE ;  /* 0x000000000000791b */ /* 0x003fe20003800000 */
.L_x_7407:
[----:B------:R-:W-:Y:S01]  /*1020*/  HFMA2.MMA R22, -RZ, RZ, 0, 9.5367431640625e-07 ;  /* 0x00000010ff167435 */ /* 0x000fe200000001ff */
[----:B------:R-:W-:-:S05]  /*1030*/  MOV R8, R21 ;  /* 0x0000001500087202 */ /* 0x000fca0000000f00 */
[----:B------:R-:W-:-:S05]  /*1040*/  FADD.FTZ R9, R13, R8 ;  /* 0x000000080d097221 */ /* 0x000fca0000010000 */
[----:B------:R-:W-:-:S07]  /*1050*/  MOV R23, R9 ;  /* 0x0000000900177202 */ /* 0x000fce0000000f00 */
[----:B------:R-:W-:Y:S05]  /*1060*/  WARPSYNC.COLLECTIVE R20, `(.L_x_7408) ;  /* 0x0000000014087348 */ /* 0x000fea0003c00000 */
[----:B------:R0:W1:Y:S02]  /*1070*/  SHFL.BFLY P2, R21, R23, R22, R25 ;  /* 0x0c00001617157389 */ /* 0x0000640000040019 */
[----:B01----:R-:W-:Y:S01]  /*1080*/  ENDCOLLECTIVE ;  /* 0x000000000000791b */ /* 0x003fe20003800000 */
.L_x_7408:
[----:B------:R-:W-:Y:S01]  /*1090*/  HFMA2.MMA R22, -RZ, RZ, 0, 5.9604644775390625e-08 ;  /* 0x00000001ff167435 */ /* 0x000fe200000001ff */
[----:B------:R-:W-:Y:S01]  /*10a0*/  IMAD.MOV.U32 R23, RZ, RZ, R11 ;  /* 0x000000ffff177224 */ /* 0x000fe200078e000b */
[----:B------:R-:W-:-:S09]  /*10b0*/  MOV R8, R21 ;  /* 0x0000001500087202 */ /* 0x000fd20000000f00 */
[----:B------:R-:W-:Y:S05]  /*10c0*/  WARPSYNC.COLLECTIVE R20, `(.L_x_7409) ;  /* 0x0000000014087348 */ /* 0x000fea0003c00000 */
[----:B------:R0:W1:Y:S02]  /*10d0*/  SHFL.BFLY P2, R21, R23, R22, R25 ;  /* 0x0c00001617157389 */ /* 0x0000640000040019 */
[----:B01----:R-:W-:Y:S01]  /*10e0*/  ENDCOLLECTIVE ;  /* 0x000000000000791b */ /* 0x003fe20003800000 */
.L_x_7409:
[----:B------:R-:W-:Y:S01]  /*10f0*/  HFMA2.MMA R22, -RZ, RZ, 0, 1.1920928955078125e-07 ;  /* 0x00000002ff167435 */ /* 0x000fe200000001ff */
[----:B------:R-:W-:-:S05]  /*1100*/  MOV R12, R21 ;  /* 0x00000015000c7202 */ /* 0x000fca0000000f00 */
[----:B------:R-:W-:-:S05]  /*1110*/  FADD.FTZ R14, R11, R12 ;  /* 0x0000000c0b0e7221 */ /* 0x000fca0000010000 */
[----:B------:R-:W-:-:S07]  /*1120*/  MOV R23, R14 ;  /* 0x0000000e00177202 */ /* 0x000fce0000000f00 */
[----:B------:R-:W-:Y:S05]  /*1130*/  WARPSYNC.COLLECTIVE R20, `(.L_x_7410) ;  /* 0x0000000014087348 */ /* 0x000fea0003c00000 */
[----:B------:R0:W1:Y:S02]  /*1140*/  SHFL.BFLY P2, R21, R23, R22, R25 ;  /* 0x0c00001617157389 */ /* 0x0000640000040019 */
[----:B01----:R-:W-:Y:S01]  /*1150*/  ENDCOLLECTIVE ;  /* 0x000000000000791b */ /* 0x003fe20003800000 */
.L_x_7410:
[----:B------:R-:W-:Y:S01]  /*1160*/  HFMA2.MMA R22, -RZ, RZ, 0, 2.384185791015625e-07 ;  /* 0x00000004ff167435 */ /* 0x000fe200000001ff */
[----:B------:R-:W-:-:S05]  /*1170*/  MOV R13, R21 ;  /* 0x00000015000d7202 */ /* 0x000fca0000000f00 */
[----:B------:R-:W-:-:S05]  /*1180*/  FADD.FTZ R15, R14, R13 ;  /* 0x0000000d0e0f7221 */ /* 0x000fca0000010000 */
[----:B------:R-:W-:-:S07]  /*1190*/  MOV R23, R15 ;  /* 0x0000000f00177202 */ /* 0x000fce0000000f00 */
[----:B------:R-:W-:Y:S05]  /*11a0*/  WARPSYNC.COLLECTIVE R20, `(.L_x_7411) ;  /* 0x0000000014087348 */ /* 0x000fea0003c00000 */
[----:B------:R0:W1:Y:S02]  /*11b0*/  SHFL.BFLY P2, R21, R23, R22, R25 ;  /* 0x0c00001617157389 */ /* 0x0000640000040019 */
[----:B01----:R-:W-:Y:S01]  /*11c0*/  ENDCOLLECTIVE ;  /* 0x000000000000791b */ /* 0x003fe20003800000 */
.L_x_7411:
[----:B------:R-:W-:Y:S01]  /*11d0*/  IMAD.MOV.U32 R22, RZ, RZ, 0x8 ;  /* 0x00000008ff167424 */ /* 0x000fe200078e00ff */
[----:B------:R-:W-:-:S05]  /*11e0*/  MOV R16, R21 ;  /* 0x0000001500107202 */ /* 0x000fca0000000f00 */
[----:B------:R-:W-:-:S05]  /*11f0*/  FADD.FTZ R16, R15, R16 ;  /* 0x000000100f107221 */ /* 0x000fca0000010000 */
[----:B------:R-:W-:-:S07]  /*1200*/  MOV R23, R16 ;  /* 0x0000001000177202 */ /* 0x000fce0000000f00 */
[----:B------:R-:W-:Y:S05]  /*1210*/  WARPSYNC.COLLECTIVE R20, `(.L_x_7412) ;  /* 0x0000000014087348 */ /* 0x000fea0003c00000 */
[----:B------:R0:W1:Y:S02]  /*1220*/  SHFL.BFLY P2, R21, R23, R22, R25 ;  /* 0x0c00001617157389 */ /* 0x0000640000040019 */
[----:B01----:R-:W-:Y:S01]  /*1230*/  ENDCOLLECTIVE ;  /* 0x000000000000791b */ /* 0x003fe20003800000 */
.L_x_7412:
[----:B------:R-:W-:Y:S01]  /*1240*/  HFMA2.MMA R22, -RZ, RZ, 0, 9.5367431640625e-07 ;  /* 0x00000010ff167435 */ /* 0x000fe200000001ff */
[----:B------:R-:W-:-:S05]  /*1250*/  MOV R11, R21 ;  /* 0x00000015000b7202 */ /* 0x000fca0000000f00 */
[----:B------:R-:W-:-:S05]  /*1260*/  FADD.FTZ R11, R16, R11 ;  /* 0x0000000b100b7221 */ /* 0x000fca0000010000 */
[----:B------:R-:W-:-:S07]  /*1270*/  MOV R23, R11 ;  /* 0x0000000b00177202 */ /* 0x000fce0000000f00 */
[----:B------:R-:W-:Y:S05]  /*1280*/  WARPSYNC.COLLECTIVE R20, `(.L_x_7413) ;  /* 0x0000000014087348 */ /* 0x000fea0003c00000 */
[----:B------:R0:W1:Y:S02]  /*1290*/  SHFL.BFLY P2, R21, R23, R22, R25 ;  /* 0x0c00001617157389 */ /* 0x0000640000040019 */
[----:B01----:R-:W-:Y:S01]  /*12a0*/  ENDCOLLECTIVE ;  /* 0x000000000000791b */ /* 0x003fe20003800000 */
.L_x_7413:
[----:B------:R-:W-:Y:S01]  /*12b0*/  HFMA2.MMA R22, -RZ, RZ, 0, 5.9604644775390625e-08 ;  /* 0x00000001ff167435 */ /* 0x000fe200000001ff */
[----:B------:R-:W-:Y:S02]  /*12c0*/  MOV R23, R10 ;  /* 0x0000000a00177202 */ /* 0x000fe40000000f00 */
[----:B------:R-:W-:-:S08]  /*12d0*/  MOV R12, R21 ;  /* 0x00000015000c7202 */ /* 0x000fd00000000f00 */
[----:B------:R-:W-:Y:S05]  /*12e0*/  WARPSYNC.COLLECTIVE R20, `(.L_x_7414) ;  /* 0x0000000014087348 */ /* 0x000fea0003c00000 */
[----:B------:R0:W1:Y:S02]  /*12f0*/  SHFL.BFLY P2, R21, R23, R22, R25 ;  /* 0x0c00001617157389 */ /* 0x0000640000040019 */
[----:B01----:R-:W-:Y:S01]  /*1300*/  ENDCOLLECTIVE ;  /* 0x000000000000791b */ /* 0x003fe20003800000 */
.L_x_7414:
[----:B------:R-:W-:Y:S01]  /*1310*/  HFMA2.MMA R22, -RZ, RZ, 0, 1.1920928955078125e-07 ;  /* 0x00000002ff167435 */ /* 0x000fe200000001ff */
[----:B------:R-:W-:-:S05]  /*1320*/  MOV R13, R21 ;  /* 0x00000015000d7202 */ /* 0x000fca0000000f00 */
[----:B------:R-:W-:-:S05]  /*1330*/  FADD.FTZ R17, R10, R13 ;  /* 0x0000000d0a117221 */ /* 0x000fca0000010000 */
[----:B------:R-:W-:-:S07]  /*1340*/  MOV R23, R17 ;  /* 0x0000001100177202 */ /* 0x000fce0000000f00 */
[----:B------:R-:W-:Y:S05]  /*1350*/  WARPSYNC.COLLECTIVE R20, `(.L_x_7415) ;  /* 0x0000000014087348 */ /* 0x000fea0003c00000 */
[----:B------:R0:W1:Y:S02]  /*1360*/  SHFL.BFLY P2, R21, R23, R22, R25 ;  /* 0x0c00001617157389 */ /* 0x0000640000040019 */
[----:B01----:R-:W-:Y:S01]  /*1370*/  ENDCOLLECTIVE ;  /* 0x000000000000791b */ /* 0x003fe20003800000 */
.L_x_7415:
[----:B------:R-:W-:Y:S01]  /*1380*/  HFMA2.MMA R22, -RZ, RZ, 0, 2.384185791015625e-07 ;  /* 0x00000004ff167435 */ /* 0x000fe200000001ff */
[----:B------:R-:W-:-:S04]  /*1390*/  IMAD.MOV.U32 R16, RZ, RZ, R21 ;  /* 0x000000ffff107224 */ /* 0x000fc800078e0015 */
[----:B------:R-:W-:-:S05]  /*13a0*/  FADD.FTZ R18, R17, R16 ;  /* 0x0000001011127221 */ /* 0x000fca0000010000 */
[----:B------:R-:W-:-:S07]  /*13b0*/  MOV R23, R18 ;  /* 0x0000001200177202 */ /* 0x000fce0000000f00 */
[----:B------:R-:W-:Y:S05]  /*13c0*/  WARPSYNC.COLLECTIVE R20, `(.L_x_7416) ;  /* 0x0000000014087348 */ /* 0x000fea0003c00000 */
[----:B------:R0:W1:Y:S02]  /*13d0*/  SHFL.BFLY P2, R21, R23, R22, R25 ;  /* 0x0c00001617157389 */ /* 0x0000640000040019 */
[----:B01----:R-:W-:Y:S01]  /*13e0*/  ENDCOLLECTIVE ;  /* 0x000000000000791b */ /* 0x003fe20003800000 */
.L_x_7416:
[----:B------:R-:W-:Y:S01]  /*13f0*/  HFMA2.MMA R22, -RZ, RZ, 0, 4.76837158203125e-07 ;  /* 0x00000008ff167435 */ /* 0x000fe200000001ff */
[----:B------:R-:W-:-:S05]  /*1400*/  MOV R19, R21 ;  /* 0x0000001500137202 */ /* 0x000fca0000000f00 */
[----:B------:R-:W-:-:S05]  /*1410*/  FADD.FTZ R19, R18, R19 ;  /* 0x0000001312137221 */ /* 0x000fca0000010000 */
[----:B------:R-:W-:-:S07]  /*1420*/  MOV R23, R19 ;  /* 0x0000001300177202 */ /* 0x000fce0000000f00 */
[----:B------:R-:W-:Y:S05]  /*1430*/  WARPSYNC.COLLECTIVE R20, `(.L_x_7417) ;  /* 0x0000000014087348 */ /* 0x000fea0003c00000 */
[----:B------:R0:W1:Y:S02]  /*1440*/  SHFL.BFLY P2, R21, R23, R22, R25 ;  /* 0x0c00001617157389 */ /* 0x0000640000040019 */
[----:B01----:R-:W-:Y:S01]  /*1450*/  ENDCOLLECTIVE ;  /* 0x000000000000791b */ /* 0x003fe20003800000 */
.L_x_7417:
[----:B------:R-:W-:Y:S01]  /*1460*/  HFMA2.MMA R22, -RZ, RZ, 0, 9.5367431640625e-07 ;  /* 0x00000010ff167435 */ /* 0x000fe200000001ff */
[----:B------:R-:W-:-:S05]  /*1470*/  MOV R10, R21 ;  /* 0x00000015000a7202 */ /* 0x000fca0000000f00 */
[----:B------:R-:W-:-:S05]  /*1480*/  FADD.FTZ R10, R19, R10 ;  /* 0x0000000a130a7221 */ /* 0x000fca0000010000 */
[----:B------:R-:W-:-:S07]  /*1490*/  MOV R23, R10 ;  /* 0x0000000a00177202 */ /* 0x000fce0000000f00 */
[----:B------:R-:W-:Y:S05]  /*14a0*/  WARPSYNC.COLLECTIVE R20, `(.L_x_7418) ;  /* 0x0000000014087348 */ /* 0x000fea0003c00000 */
[----:B------:R0:W1:Y:S02]  /*14b0*/  SHFL.BFLY P2, R21, R23, R22, R25 ;  /* 0x0c00001617157389 */ /* 0x0000640000040019 */
[----:B01----:R-:W-:Y:S01]  /*14c0*/  ENDCOLLECTIVE ;  /* 0x000000000000791b */ /* 0x003fe20003800000 */
.L_x_7418:
[----:B------:R-:W-:Y:S01]  /*14d0*/  MOV R15, R21 ;  /* 0x00000015000f7202 */ /* 0x000fe20000000f00 */
[----:B------:R-:W-:Y:S06]  /*14e0*/  BRA `(.L_x_7419) ;  /* 0xfffffff400dc7947 */ /* 0x000fec000383ffff */
.L_x_7420:
        /* <DEDUP_REMOVED lines=9> */
.L_x_11936:


//--------------------- .text._ZN10layer_norm13ln_bwd_kernelINS_13Kernel_traitsIf6__halfS2_S2_fjLj2560ELj1ELj1ELj4ELj8ENS_18Kernel_traits_baseILj2560EfS2_S2_S2_fjLj128EEEEELb1ELb1ELb1ELb1EEEvNS_9BwdParamsE --------------------------
	.section	.text._ZN10layer_norm13ln_bwd_kernelINS_13Kernel_traitsIf6__halfS2_S2_fjLj2560ELj1ELj1ELj4ELj8ENS_18Kernel_traits_baseILj2560EfS2_S2_S2_fjLj128EEEEELb1ELb1ELb1ELb1EEEvNS_9BwdParamsE,"ax",@progbits
	.align	128
        .global         _ZN10layer_norm13ln_bwd_kernelINS_13Kernel_traitsIf6__halfS2_S2_fjLj2560ELj1ELj1ELj4ELj8ENS_18Kernel_traits_baseILj2560EfS2_S2_S2_fjLj128EEEEELb1ELb1ELb1ELb1EEEvNS_9BwdParamsE
        .type           _ZN10layer_norm13ln_bwd_kernelINS_13Kernel_traitsIf6__halfS2_S2_fjLj2560ELj1ELj1ELj4ELj8ENS_18Kernel_traits_baseILj2560EfS2_S2_S2_fjLj128EEEEELb1ELb1ELb1ELb1EEEvNS_9BwdParamsE,@function
        .size           _ZN10layer_norm13ln_bwd_kernelINS_13Kernel_traitsIf6__halfS2_S2_fjLj2560ELj1ELj1ELj4ELj8ENS_18Kernel_traits_baseILj2560EfS2_S2_S2_fjLj128EEEEELb1ELb1ELb1ELb1EEEvNS_9BwdParamsE,(.L_x_11937 - _ZN10layer_norm13ln_bwd_kernelINS_13Kernel_traitsIf6__halfS2_S2_fjLj2560ELj1ELj1ELj4ELj8ENS_18Kernel_traits_baseILj2560EfS2_S2_S2_fjLj128EEEEELb1ELb1ELb1ELb1EEEvNS_9BwdParamsE)
        .other          _ZN10layer_norm13ln_bwd_kernelINS_13Kernel_traitsIf6__halfS2_S2_fjLj2560ELj1ELj1ELj4ELj8ENS_18Kernel_traits_baseILj2560EfS2_S2_S2_fjLj128EEEEELb1ELb1ELb1ELb1EEEvNS_9BwdParamsE,@"STO_CUDA_ENTRY STV_DEFAULT"
_ZN10layer_norm13ln_bwd_kernelINS_13Kernel_traitsIf6__halfS2_S2_fjLj2560ELj1ELj1ELj4ELj8ENS_18Kernel_traits_baseILj2560EfS2_S2_S2_fjLj128EEEEELb1ELb1ELb1ELb1EEEvNS_9BwdParamsE:
.text._ZN10layer_norm13ln_bwd_kernelINS_13Kernel_traitsIf6__halfS2_S2_fjLj2560ELj1ELj1ELj4ELj8ENS_18Kernel_traits_baseILj2560EfS2_S2_S2_fjLj128EEEEELb1ELb1ELb1ELb1EEEvNS_9BwdParamsE:
        /* <DEDUP_REMOVED lines=44> */
.L_x_7421:
        /* <DEDUP_REMOVED lines=48> */
[----:B-1----:R-:W-:Y:S02]  /*05c0*/  CS2R R44, SRZ ;  /* 0x00000000002c7805 */ /* 0x002fe4000001ff00 */
[----:B0-2---:R-:W-:-:S07]  /*05d0*/  CS2R R46, SRZ ;  /* 0x00000000002e7805 */ /* 0x005fce000001ff00 */
.L_x_7550:
        /* <DEDUP_REMOVED lines=22> */
[----:B0-----:R-:W-:-:S04]  /*0740*/  IMAD.WIDE.U32 R108, R141, 0x8, R122 ;  /* 0x000000088d6c7825 */ /* 0x001fc800078e007a */
[----:B------:R-:W-:Y:S01]  /*0750*/  IMAD.WIDE.U32 R106, R143, 0x8, R122 ;  /* 0x000000088f6a7825 */ /* 0x000fe200078e007a */
        /* <DEDUP_REMOVED lines=12> */
[----:B------:R-:W5:Y:S01]  /*0820*/  @P0 LDG.E.64 R112, desc[UR4][R110.64] ;  /* 0x000000046e700981 */ /* 0x000f62000c1e1b00 */
[----:B------:R-:W-:Y:S02]  /*0830*/  @P0 IADD3 R129, R137, 0x200, RZ ;  /* 0x0000020089810810 */ /* 0x000fe40007ffe0ff */
[----:B------:R-:W-:Y:S01]  /*0840*/  @P3 LEA.HI R125, R125, R124, RZ, 0x2 ;  /* 0x0000007c7d7d3211 */ /* 0x000fe200078f10ff */
[----:B------:R-:W5:Y:S02]  /*0850*/  @P0 LDG.E.64 R114, desc[UR4][R104.64] ;  /* 0x0000000468720981 */ /* 0x000f64000c1e1b00 */
[----:B------:R-:W-:Y:S01]  /*0860*/  @P0 IMAD.WIDE.U32 R122, R129, 0x8, R122 ;  /* 0x00000008817a0825 */ /* 0x000fe200078e007a */
[----:B------:R-:W-:Y:S01]  /*0870*/  @P3 LEA.HI.SX32 R133, R125, R176, 0x1e ;  /* 0x000000b07d853211 */ /* 0x000fe200078ff2ff */
[----:B------:R-:W5:Y:S03]  /*0880*/  @P0 LDG.E.64 R116, desc[UR4][R108.64] ;  /* 0x000000046c740981 */ /* 0x000f66000c1e1b00 */
        /* <DEDUP_REMOVED lines=12> */
[----:B------:R-:W-:-:S02]  /*0950*/  IMAD.WIDE.U32 R124, R125, 0x4, R126 ;  /* 0x000000047d7c7825 */ /* 0x000fc400078e007e */
[----:B------:R1:W5:Y:S02]  /*0960*/  LDG.E R128, desc[UR4][R128.64] ;  /* 0x0000000480807981 */ /* 0x000364000c1e1900 */
[----:B------:R-:W-:Y:S02]  /*0970*/  IMAD.WIDE.U32 R126, R151, 0x4, R126 ;  /* 0x00000004977e7825 */ /* 0x000fe400078e007e */
[----:B------:R1:W5:Y:S04]  /*0980*/  LDG.E R151, desc[UR4][R124.64] ;  /* 0x000000047c977981 */ /* 0x000368000c1e1900 */
[----:B------:R1:W5:Y:S01]  /*0990*/  LDG.E R126, desc[UR4][R126.64] ;  /* 0x000000047e7e7981 */ /* 0x000362000c1e1900 */
[----:B0-----:R-:W-:Y:S01]  /*09a0*/  MOV R133, RZ ;  /* 0x000000ff00857202 */ /* 0x001fe20000000f00 */
[----:B------:R-:W-:Y:S06]  /*09b0*/  BRA `(.L_x_7425) ;  /* 0x00000010005c7947 */ /* 0x000fec0003800000 */
.L_x_7424:
        /* <DEDUP_REMOVED lines=8> */
[C---:B------:R-:W-:Y:S02]  /*0a40*/  IADD3 R167, R3.reuse, 0x80, RZ ;  /* 0x0000008003a77810 */ /* 0x040fe40007ffe0ff */
[C---:B------:R-:W-:Y:S01]  /*0a50*/  IADD3 R165, R3.reuse, 0x100, RZ ;  /* 0x0000010003a57810 */ /* 0x040fe20007ffe0ff */
[C-C-:B0-----:R-:W-:Y:S01]  /*0a60*/  IMAD.WIDE.U32 R168, R3.reuse, 0x8, R124.reuse ;  /* 0x0000000803a87825 */ /* 0x141fe200078e007c */
[C---:B------:R-:W-:Y:S01]  /*0a70*/  IADD3 R159, R3.reuse, 0x180, RZ ;  /* 0x00000180039f7810 */ /* 0x040fe20007ffe0ff */
[----:B------:R-:W0:Y:S01]  /*0a80*/  LDC.64 R170, c[0x0][0x240] ;  /* 0x00009000ffaa7b82 */ /* 0x000e220000000a00 */
[----:B------:R-:W-:Y:S01]  /*0a90*/  IADD3 R3, R3, 0x200, RZ ;  /* 0x0000020003037810 */ /* 0x000fe20007ffe0ff */
[----:B------:R-:W-:Y:S01]  /*0aa0*/  IMAD.WIDE.U32 R166, R167, 0x8, R124 ;  /* 0x00000008a7a67825 */ /* 0x000fe200078e007c */
[C---:B------:R-:W-:Y:S01]  /*0ab0*/  IADD3 R183, R137.reuse, 0x200, RZ ;  /* 0x0000020089b77810 */ /* 0x040fe20007ffe0ff */
        /* <DEDUP_REMOVED lines=15> */
[--C-:B------:R-:W-:Y:S02]  /*0bb0*/  IMAD.WIDE.U32 R156, R141, 0x8, R162.reuse ;  /* 0x000000088d9c7825 */ /* 0x100fe400078e00a2 */
[----:B------:R-:W2:Y:S02]  /*0bc0*/  LDG.E.64 R160, desc[UR4][R160.64] ;  /* 0x00000004a0a07981 */ /* 0x000ea4000c1e1b00 */
[----:B------:R-:W-:Y:S02]  /*0bd0*/  IMAD.WIDE.U32 R162, R183, 0x8, R162 ;  /* 0x00000008b7a27825 */ /* 0x000fe400078e00a2 */
[----:B------:R-:W2:Y:S04]  /*0be0*/  LDG.E.64 R156, desc[UR4][R156.64] ;  /* 0x000000049c9c7981 */ /* 0x000ea8000c1e1b00 */
[----:B------:R-:W2:Y:S01]  /*0bf0*/  LDG.E.64 R162, desc[UR4][R162.64] ;  /* 0x00000004a2a27981 */ /* 0x000ea2000c1e1b00 */
[----:B-----5:R-:W-:-:S02]  /*0c00*/  ISETP.GE.AND P3, PT, R177, 0x1, PT ;  /* 0x00000001b100780c */ /* 0x020fc40003f66270 */
[----:B------:R-:W-:Y:S02]  /*0c10*/  MOV R149, UR18 ;  /* 0x0000001200957c02 */ /* 0x000fe40008000f00 */
[----:B------:R-:W-:Y:S02]  /*0c20*/  MOV R150, UR19 ;  /* 0x0000001300967c02 */ /* 0x000fe40008000f00 */
[----:B------:R-:W-:-:S07]  /*0c30*/  ISETP.NE.U32.AND P0, PT, R149, RZ, PT ;  /* 0x000000ff9500720c */ /* 0x000fce0003f05070 */
[----:B------:R-:W-:Y:S02]  /*0c40*/  @P3 IADD3 R128, R177, -0x1, RZ ;  /* 0xffffffffb1803810 */ /* 0x000fe40007ffe0ff */
[----:B------:R-:W-:-:S03]  /*0c50*/  ISETP.NE.AND.EX P0, PT, R150, RZ, PT, P0 ;  /* 0x000000ff9600720c */ /* 0x000fc60003f05300 */
[----:B------:R-:W-:Y:S01]  /*0c60*/  @P3 IMAD R128, R128, R175, RZ ;  /* 0x000000af80803224 */ /* 0x000fe200078e02ff */
[----:B------:R-:W-:-:S04]  /*0c70*/  HFMA2.MMA R133, -RZ, RZ, 0, 0 ;  /* 0x00000000ff857435 */ /* 0x000fc800000001ff */
[----:B------:R-:W-:-:S04]  /*0c80*/  @P3 SHF.R.S32.HI R129, RZ, 0x1f, R128 ;  /* 0x0000001fff813819 */ /* 0x000fc80000011480 */
[----:B------:R-:W-:Y:S01]  /*0c90*/  @P3 LEA.HI R129, R129, R128, RZ, 0x2 ;  /* 0x0000008081813211 */ /* 0x000fe200078f10ff */
[----:B------:R-:W-:Y:S01]  /*0ca0*/  @P0 IMAD.WIDE.U32 R182, R183, 0x8, R122 ;  /* 0x00000008b7b60825 */ /* 0x000fe200078e007a */
[----:B------:R-:W5:Y:S02]  /*0cb0*/  @P0 LDG.E.64 R112, desc[UR4][R110.64] ;  /* 0x000000046e700981 */ /* 0x000f64000c1e1b00 */
[----:B------:R-:W-:Y:S02]  /*0cc0*/  @P3 LEA.HI.SX32 R133, R129, R176, 0x1e ;  /* 0x000000b081853211 */ /* 0x000fe400078ff2ff */
[----:B------:R4:W5:Y:S02]  /*0cd0*/  @P0 LDG.E.64 R114, desc[UR4][R104.64] ;  /* 0x0000000468720981 */ /* 0x000964000c1e1b00 */
[C---:B------:R-:W-:Y:S02]  /*0ce0*/  IADD3 R131, R133.reuse, 0x80, RZ ;  /* 0x0000008085837810 */ /* 0x040fe40007ffe0ff */
[C---:B------:R-:W-:Y:S01]  /*0cf0*/  IADD3 R129, R133.reuse, 0x100, RZ ;  /* 0x0000010085817810 */ /* 0x040fe20007ffe0ff */
[----:B------:R-:W5:Y:S01]  /*0d00*/  @P0 LDG.E.64 R116, desc[UR4][R108.64] ;  /* 0x000000046c740981 */ /* 0x000f62000c1e1b00 */
[----:B------:R-:W-:-:S02]  /*0d10*/  IADD3 R123, R133, 0x180, RZ ;  /* 0x00000180857b7810 */ /* 0x000fc40007ffe0ff */
[C---:B-1----:R-:W-:Y:S01]  /*0d20*/  IADD3 R127, R133.reuse, 0x200, RZ ;  /* 0x00000200857f7810 */ /* 0x042fe20007ffe0ff */
[--C-:B0-----:R-:W-:Y:S01]  /*0d30*/  IMAD.WIDE.U32 R132, R133, 0x4, R170.reuse ;  /* 0x0000000485847825 */ /* 0x101fe200078e00aa */
[----:B------:R-:W5:Y:S04]  /*0d40*/  @P0 LDG.E.64 R118, desc[UR4][R106.64] ;  /* 0x000000046a760981 */ /* 0x000f68000c1e1b00 */
[----:B------:R-:W5:Y:S01]  /*0d50*/  @P0 LDG.E.64 R120, desc[UR4][R182.64] ;  /* 0x00000004b6780981 */ /* 0x000f62000c1e1b00 */
[----:B------:R-:W-:Y:S01]  /*0d60*/  ISETP.NE.AND P0, PT, R135, RZ, PT ;  /* 0x000000ff8700720c */ /* 0x000fe20003f05270 */
[--C-:B------:R-:W-:Y:S02]  /*0d70*/  IMAD.WIDE.U32 R122, R123, 0x4, R170.reuse ;  /* 0x000000047b7a7825 */ /* 0x100fe400078e00aa */
[----:B------:R0:W5:Y:S02]  /*0d80*/  LDG.E R132, desc[UR4][R132.64] ;  /* 0x0000000484847981 */ /* 0x000164000c1e1900 */
[----:B------:R-:W-:-:S02]  /*0d90*/  IMAD.WIDE.U32 R130, R131, 0x4, R170 ;  /* 0x0000000483827825 */ /* 0x000fc400078e00aa */
[----:B------:R1:W5:Y:S02]  /*0da0*/  LDG.E R151, desc[UR4][R122.64] ;  /* 0x000000047a977981 */ /* 0x000364000c1e1900 */
[--C-:B------:R-:W-:Y:S02]  /*0db0*/  IMAD.WIDE.U32 R128, R129, 0x4, R170.reuse ;  /* 0x0000000481807825 */ /* 0x100fe400078e00aa */
[----:B------:R-:W5:Y:S02]  /*0dc0*/  LDG.E R130, desc[UR4][R130.64] ;  /* 0x0000000482827981 */ /* 0x000f64000c1e1900 */
[----:B------:R-:W-:Y:S02]  /*0dd0*/  IMAD.WIDE.U32 R126, R127, 0x4, R170 ;  /* 0x000000047f7e7825 */ /* 0x000fe400078e00aa */
[----:B------:R1:W5:Y:S04]  /*0de0*/  LDG.E R128, desc[UR4][R128.64] ;  /* 0x0000000480807981 */ /* 0x000368000c1e1900 */
[----:B------:R1:W5:Y:S01]  /*0df0*/  LDG.E R126, desc[UR4][R126.64] ;  /* 0x000000047e7e7981 */ /* 0x000362000c1e1900 */
[----:B---3--:R-:W-:-:S02]  /*0e00*/  MOV R173, R168 ;  /* 0x000000a800ad7202 */ /* 0x008fc40000000f00 */
[----:B----4-:R-:W-:Y:S02]  /*0e10*/  SHF.R.U64 R179, R166, 0x10, R167 ;  /* 0x00000010a6b37819 */ /* 0x010fe400000012a7 */
[----:B------:R-:W-:Y:S01]  /*0e20*/  SHF.R.U64 R105, R152, 0x10, R153 ;  /* 0x0000001098697819 */ /* 0x000fe20000001299 */
[----:B------:R-:W-:Y:S01]  /*0e30*/  HADD2.F32 R152, -RZ, R152.H0_H0 ;  /* 0x20000098ff987230 */ /* 0x000fe20000004100 */
[----:B0-----:R-:W-:Y:S02]  /*0e40*/  MOV R133, R167 ;  /* 0x000000a700857202 */ /* 0x001fe40000000f00 */
[----:B------:R-:W-:Y:S01]  /*0e50*/  SHF.R.U32.HI R178, RZ, 0x10, R167 ;  /* 0x00000010ffb27819 */ /* 0x000fe200000116a7 */
[----:B------:R-:W-:Y:S01]  /*0e60*/  HADD2.F32 R105, -RZ, R105.H0_H0 ;  /* 0x20000069ff697230 */ /* 0x000fe20000004100 */
[----:B------:R-:W-:Y:S02]  /*0e70*/  MOV R180, R166 ;  /* 0x000000a600b47202 */ /* 0x000fe40000000f00 */
[----:B------:R-:W-:-:S02]  /*0e80*/  SHF.R.U64 R111, R158, 0x10, R159 ;  /* 0x000000109e6f7819 */ /* 0x000fc4000000129f */
[----:B------:R-:W-:Y:S02]  /*0e90*/  MOV R108, R159 ;  /* 0x0000009f006c7202 */ /* 0x000fe40000000f00 */
[--C-:B------:R-:W-:Y:S02]  /*0ea0*/  SHF.R.U64 R107, R124, 0x10, R125.reuse ;  /* 0x000000107c6b7819 */ /* 0x100fe4000000127d */
[----:B------:R-:W-:Y:S02]  /*0eb0*/  MOV R104, R125 ;  /* 0x0000007d00687202 */ /* 0x000fe40000000f00 */
[----:B------:R-:W-:Y:S01]  /*0ec0*/  SHF.R.U32.HI R106, RZ, 0x10, R125 ;  /* 0x00000010ff6a7819 */ /* 0x000fe2000001167d */
[----:B--2---:R-:W-:Y:S01]  /*0ed0*/  HADD2.F32 R125, -RZ, R155.H0_H0 ;  /* 0x2000009bff7d7230 */ /* 0x004fe20000004100 */
[----:B------:R-:W-:Y:S02]  /*0ee0*/  SHF.R.U64 R184, R154, 0x10, R155 ;  /* 0x000000109ab87819 */ /* 0x000fe4000000129b */
[----:B------:R-:W-:Y:S01]  /*0ef0*/  FSEL R199, R3, RZ, !P0 ;  /* 0x000000ff03c77208 */ /* 0x000fe20004000000 */
[----:B------:R-:W-:Y:S01]  /*0f00*/  HADD2.F32 R154, -RZ, R154.H0_H0 ;  /* 0x2000009aff9a7230 */ /* 0x000fe20000004100 */
[----:B------:R-:W-:-:S02]  /*0f10*/  SHF.R.U32.HI R110, RZ, 0x10, R159 ;  /* 0x00000010ff6e7819 */ /* 0x000fc4000001169f */
[----:B------:R-:W-:Y:S02]  /*0f20*/  SHF.R.U32.HI R167, RZ, 0x10, R161 ;  /* 0x00000010ffa77819 */ /* 0x000fe400000116a1 */
[----:B------:R-:W-:Y:S02]  /*0f30*/  SHF.R.U32.HI R159, RZ, 0x10, R155 ;  /* 0x00000010ff9f7819 */ /* 0x000fe4000001169b */
[----:B------:R-:W-:Y:S01]  /*0f40*/  SHF.R.U64 R183, R156, 0x10, R157 ;  /* 0x000000109cb77819 */ /* 0x000fe2000000129d */
[----:B------:R-:W-:Y:S01]  /*0f50*/  HADD2.F32 R156, -RZ, R156.H0_H0 ;  /* 0x2000009cff9c7230 */ /* 0x000fe20000004100 */
[--C-:B------:R-:W-:Y:S01]  /*0f60*/  SHF.R.U64 R172, R168, 0x10, R169.reuse ;  /* 0x00000010a8ac7819 */ /* 0x100fe200000012a9 */
[----:B------:R-:W-:Y:S01]  /*0f70*/  FADD.FTZ R3, -R199, R152 ;  /* 0x00000098c7037221 */ /* 0x000fe20000010100 */
[----:B------:R-:W-:Y:S01]  /*0f80*/  HADD2.F32 R166, -RZ, R162.H0_H0 ;  /* 0x200000a2ffa67230 */ /* 0x000fe20000004100 */
[----:B------:R-:W-:Y:S01]  /*0f90*/  MOV R170, R169 ;  /* 0x000000a900aa7202 */ /* 0x000fe20000000f00 */
[----:B------:R-:W-:Y:S01]  /*0fa0*/  HADD2.F32 R152, -RZ, R184.H0_H0 ;  /* 0x200000b8ff987230 */ /* 0x000fe20000004100 */
[----:B------:R-:W-:-:S02]  /*0fb0*/  SHF.R.U32.HI R171, RZ, 0x10, R169 ;  /* 0x00000010ffab7819 */ /* 0x000fc400000116a9 */
[----:B-1----:R-:W-:Y:S01]  /*0fc0*/  MOV R123, R158 ;  /* 0x0000009e007b7202 */ /* 0x002fe20000000f00 */
[----:B------:R-:W-:Y:S01]  /*0fd0*/  HADD2.F32 R158, -RZ, R157.H0_H0 ;  /* 0x2000009dff9e7230 */ /* 0x000fe20000004100 */
[----:B------:R-:W-:Y:S02]  /*0fe0*/  MOV R109, R124 ;  /* 0x0000007c006d7202 */ /* 0x000fe40000000f00 */
[----:B------:R-:W-:Y:S01]  /*0ff0*/  SHF.R.U32.HI R181, RZ, 0x10, R163 ;  /* 0x00000010ffb57819 */ /* 0x000fe200000116a3 */
[C---:B------:R-:W-:Y:S01]  /*1000*/  FADD.FTZ R155, -R199.reuse, R154 ;  /* 0x0000009ac79b7221 */ /* 0x040fe20000010100 */
[----:B------:R-:W-:Y:S02]  /*1010*/  SHF.R.U32.HI R124, RZ, 0x10, R153 ;  /* 0x00000010ff7c7819 */ /* 0x000fe40000011699 */
[----:B------:R-:W-:Y:S01]  /*1020*/  SHF.R.U32.HI R182, RZ, 0x10, R157 ;  /* 0x00000010ffb67819 */ /* 0x000fe2000001169d */
[----:B------:R-:W-:Y:S01]  /*1030*/  FADD.FTZ R157, -R199, R125 ;  /* 0x0000007dc79d7221 */ /* 0x000fe20000010100 */
[----:B------:R-:W-:Y:S01]  /*1040*/  SHF.R.U64 R169, R162, 0x10, R163 ;  /* 0x00000010a2a97819 */ /* 0x000fe200000012a3 */
[----:B------:R-:W-:-:S02]  /*1050*/  HADD2.F32 R162, -RZ, R167.H0_H0 ;  /* 0x200000a7ffa27230 */ /* 0x000fc40000004100 */
[C---:B------:R-:W-:Y:S01]  /*1060*/  FADD.FTZ R125, -R199.reuse, R105 ;  /* 0x00000069c77d7221 */ /* 0x040fe20000010100 */
[----:B------:R-:W-:Y:S02]  /*1070*/  HADD2.F32 R154, -RZ, R159.H0_H0 ;  /* 0x2000009fff9a7230 */ /* 0x000fe40000004100 */
[C---:B------:R-:W-:Y:S01]  /*1080*/  FADD.FTZ R159, -R199.reuse, R156 ;  /* 0x0000009cc79f7221 */ /* 0x040fe20000010100 */
[C---:B------:R-:W-:Y:S01]  /*1090*/  FADD.FTZ R167, -R199.reuse, R166 ;  /* 0x000000a6c7a77221 */ /* 0x040fe20000010100 */
[----:B------:R-:W-:Y:S02]  /*10a0*/  HADD2.F32 R173, -RZ, R173.H0_H0 ;  /* 0x200000adffad7230 */ /* 0x000fe40000004100 */
[----:B------:R-:W-:Y:S02]  /*10b0*/  HADD2.F32 R156, -RZ, R183.H0_H0 ;  /* 0x200000b7ff9c7230 */ /* 0x000fe40000004100 */
[----:B------:R-:W-:Y:S01]  /*10c0*/  FADD.FTZ R183, -R199, R152 ;  /* 0x00000098c7b77221 */ /* 0x000fe20000010100 */
[----:B------:R-:W-:-:S02]  /*10d0*/  HADD2.F32 R166, -RZ, R181.H0_H0 ;  /* 0x200000b5ffa67230 */ /* 0x000fc40000004100 */
[C---:B------:R-:W-:Y:S01]  /*10e0*/  FADD.FTZ R193, -R199.reuse, R162 ;  /* 0x000000a2c7c17221 */ /* 0x040fe20000010100 */
[----:B------:R-:W-:Y:S02]  /*10f0*/  HADD2.F32 R153, -RZ, R153.H0_H0 ;  /* 0x20000099ff997230 */ /* 0x000fe40000004100 */
[----:B------:R-:W-:Y:S01]  /*1100*/  FMUL.FTZ R152, R136, R125 ;  /* 0x0000007d88987220 */ /* 0x000fe20000410000 */
[----:B------:R-:W-:Y:S01]  /*1110*/  HADD2.F32 R124, -RZ, R124.H0_H0 ;  /* 0x2000007cff7c7230 */ /* 0x000fe20000004100 */
[--C-:B------:R-:W-:Y:S01]  /*1120*/  SHF.R.U64 R129, R164, 0x10, R165.reuse ;  /* 0x00000010a4817819 */ /* 0x100fe200000012a5 */
[----:B------:R-:W-:Y:S01]  /*1130*/  HADD2.F32 R172, -RZ, R172.H0_H0 ;  /* 0x200000acffac7230 */ /* 0x000fe20000004100 */
[----:B------:R-:W-:Y:S01]  /*1140*/  MOV R122, R165 ;  /* 0x000000a5007a7202 */ /* 0x000fe20000000f00 */
[----:B------:R-:W-:Y:S02]  /*1150*/  HADD2.F32 R125, -RZ, R170.H0_H0 ;  /* 0x200000aaff7d7230 */ /* 0x000fe40000004100 */
[----:B------:R-:W-:Y:S01]  /*1160*/  FMUL.FTZ R170, R4, R173 ;  /* 0x000000ad04aa7220 */ /* 0x000fe20000410000 */
[----:B------:R-:W-:Y:S01]  /*1170*/  SHF.R.U32.HI R127, RZ, 0x10, R165 ;  /* 0x00000010ff7f7819 */ /* 0x000fe200000116a5 */
[C---:B------:R-:W-:Y:S01]  /*1180*/  FADD.FTZ R105, -R199.reuse, R166 ;  /* 0x000000a6c7697221 */ /* 0x040fe20000010100 */
[C---:B------:R-:W-:Y:S01]  /*1190*/  FMUL.FTZ R3, R136.reuse, R3 ;  /* 0x0000000388037220 */ /* 0x040fe20000410000 */
[C---:B------:R-:W-:Y:S01]  /*11a0*/  FADD.FTZ R153, -R199.reuse, R153 ;  /* 0x00000099c7997221 */ /* 0x040fe20000010100 */
[----:B------:R-:W-:Y:S01]  /*11b0*/  FADD.FTZ R181, -R199, R124 ;  /* 0x0000007cc7b57221 */ /* 0x000fe20000010100 */
[----:B------:R-:W-:Y:S01]  /*11c0*/  FMUL.FTZ R166, R136, R193 ;  /* 0x000000c188a67220 */ /* 0x000fe20000410000 */
[----:B------:R-:W-:-:S02]  /*11d0*/  HADD2.F32 R188, -RZ, R111.H0_H0 ;  /* 0x2000006fffbc7230 */ /* 0x000fc40000004100 */
[----:B------:R-:W-:Y:S02]  /*11e0*/  HADD2.F32 R124, -RZ, R171.H0_H0 ;  /* 0x200000abff7c7230 */ /* 0x000fe40000004100 */
[----:B------:R-:W-:Y:S01]  /*11f0*/  FMUL.FTZ R171, R5, R172 ;  /* 0x000000ac05ab7220 */ /* 0x000fe20000410000 */
[----:B------:R-:W-:Y:S02]  /*1200*/  HADD2.F32 R111, -RZ, R108.H0_H0 ;  /* 0x2000006cff6f7230 */ /* 0x000fe40000004100 */
[----:B------:R-:W-:Y:S02]  /*1210*/  HADD2.F32 R193, -RZ, R104.H0_H0 ;  /* 0x20000068ffc17230 */ /* 0x000fe40000004100 */
[----:B------:R-:W-:Y:S01]  /*1220*/  FADD.FTZ R104, RZ, R170 ;  /* 0x000000aaff687221 */ /* 0x000fe20000010000 */
[----:B------:R-:W-:Y:S02]  /*1230*/  HADD2.F32 R184, -RZ, R129.H0_H0 ;  /* 0x20000081ffb87230 */ /* 0x000fe40000004100 */
[----:B------:R-:W-:-:S02]  /*1240*/  HADD2.F32 R108, -RZ, R107.H0_H0 ;  /* 0x2000006bff6c7230 */ /* 0x000fc40000004100 */
[----:B------:R-:W-:Y:S01]  /*1250*/  FFMA.FTZ R107, R3, R170, RZ ;  /* 0x000000aa036b7223 */ /* 0x000fe200000100ff */
[----:B------:R-:W-:Y:S02]  /*1260*/  HADD2.F32 R129, -RZ, R122.H0_H0 ;  /* 0x2000007aff817230 */ /* 0x000fe40000004100 */
[----:B------:R-:W-:Y:S01]  /*1270*/  FMUL.FTZ R153, R136, R153 ;  /* 0x0000009988997220 */ /* 0x000fe20000410000 */
[----:B------:R-:W-:Y:S02]  /*1280*/  HADD2.F32 R122, -RZ, R127.H0_H0 ;  /* 0x2000007fff7a7230 */ /* 0x000fe40000004100 */
[----:B------:R-:W-:Y:S01]  /*1290*/  FADD.FTZ R65, R65, R172 ;  /* 0x000000ac41417221 */ /* 0x000fe20000010000 */
[----:B------:R-:W-:Y:S01]  /*12a0*/  FFMA.FTZ R45, R152, R172, R45 ;  /* 0x000000ac982d7223 */ /* 0x000fe2000001002d */
[----:B------:R-:W-:Y:S02]  /*12b0*/  HADD2.F32 R127, -RZ, R109.H0_H0 ;  /* 0x2000006dff7f7230 */ /* 0x000fe40000004100 */
        /* <DEDUP_REMOVED lines=10> */
[----:B------:R-:W-:Y:S01]  /*1360*/  HADD2.F32 R125, -RZ, R180.H0_H0 ;  /* 0x200000b4ff7d7230 */ /* 0x000fe20000004100 */
[----:B------:R-:W-:Y:S01]  /*1370*/  SHF.R.U64 R165, R160, 0x10, R161 ;  /* 0x00000010a0a57819 */ /* 0x000fe200000012a1 */
[----:B------:R-:W-:-:S02]  /*1380*/  HADD2.F32 R196, -RZ, R106.H0_H0 ;  /* 0x2000006affc47230 */ /* 0x000fc40000004100 */
[----:B------:R-:W-:Y:S01]  /*1390*/  FMUL.FTZ R173, R7, R124 ;  /* 0x0000007c07ad7220 */ /* 0x000fe20000410000 */
[----:B------:R-:W-:Y:S02]  /*13a0*/  HADD2.F32 R164, -RZ, R161.H0_H0 ;  /* 0x200000a1ffa47230 */ /* 0x000fe40000004100 */
[----:B------:R-:W-:Y:S01]  /*13b0*/  FADD.FTZ R106, R109, R172 ;  /* 0x000000ac6d6a7221 */ /* 0x000fe20000010000 */
[----:B------:R-:W-:Y:S01]  /*13c0*/  FADD.FTZ R161, -R199, R158 ;  /* 0x0000009ec7a17221 */ /* 0x000fe20000010100 */
[----:B------:R-:W-:Y:S01]  /*13d0*/  FFMA.FTZ R107, R153, R172, R104 ;  /* 0x000000ac996b7223 */ /* 0x000fe20000010068 */
[----:B------:R-:W-:Y:S02]  /*13e0*/  HADD2.F32 R158, -RZ, R182.H0_H0 ;  /* 0x200000b6ff9e7230 */ /* 0x000fe40000004100 */
[----:B------:R-:W-:Y:S01]  /*13f0*/  FADD.FTZ R67, R67, R124 ;  /* 0x0000007c43437221 */ /* 0x000fe20000010000 */
[----:B------:R-:W-:Y:S01]  /*1400*/  FFMA.FTZ R47, R154, R124, R47 ;  /* 0x0000007c9a2f7223 */ /* 0x000fe2000001002f */
[----:B------:R-:W-:-:S02]  /*1410*/  HADD2.F32 R124, -RZ, R179.H0_H0 ;  /* 0x200000b3ff7c7230 */ /* 0x000fc40000004100 */
[----:B------:R-:W-:Y:S01]  /*1420*/  FADD.FTZ R109, R106, R173 ;  /* 0x000000ad6a6d7221 */ /* 0x000fe20000010000 */
[----:B------:R-:W-:Y:S02]  /*1430*/  HADD2.F32 R182, -RZ, R178.H0_H0 ;  /* 0x200000b2ffb67230 */ /* 0x000fe40000004100 */
[----:B------:R-:W-:Y:S01]  /*1440*/  FMUL.FTZ R178, R8, R125 ;  /* 0x0000007d08b27220 */ /* 0x000fe20000410000 */
        /* <DEDUP_REMOVED lines=13> */
[C---:B------:R-:W-:Y:S01]  /*1520*/  FADD.FTZ R189, -R199.reuse, R158 ;  /* 0x0000009ec7bd7221 */ /* 0x040fe20000010100 */
[----:B------:R-:W-:Y:S02]  /*1530*/  HADD2.F32 R168, -RZ, R163.H0_H0 ;  /* 0x200000a3ffa87230 */ /* 0x000fe40000004100 */
[----:B------:R-:W-:Y:S01]  /*1540*/  FMUL.FTZ R158, R136, R185 ;  /* 0x000000b9889e7220 */ /* 0x000fe20000410000 */
[----:B------:R-:W-:Y:S02]  /*1550*/  HADD2.F32 R131, -RZ, R131.H0_H0 ;  /* 0x20000083ff837230 */ /* 0x000fe40000004100 */
[----:B------:R-:W-:Y:S01]  /*1560*/  FADD.FTZ R163, -R199, R160 ;  /* 0x000000a0c7a37221 */ /* 0x000fe20000010100 */
[----:B------:R-:W-:Y:S01]  /*1570*/  FMUL.FTZ R181, R11, R182 ;  /* 0x000000b60bb57220 */ /* 0x000fe20000410000 */
[----:B------:R-:W-:Y:S01]  /*1580*/  FADD.FTZ R106, R109, R180 ;  /* 0x000000b46d6a7221 */ /* 0x000fe20000010000 */
[----:B------:R-:W-:-:S02]  /*1590*/  HADD2.F32 R160, -RZ, R165.H0_H0 ;  /* 0x200000a5ffa07230 */ /* 0x000fc40000004100 */
        /* <DEDUP_REMOVED lines=19> */
[----:B------:R-:W-:Y:S01]  /*16d0*/  FADD.FTZ R165, -R199, R164 ;  /* 0x000000a4c7a57221 */ /* 0x000fe20000010100 */
[----:B------:R-:W-:Y:S01]  /*16e0*/  FMUL.FTZ R185, R15, R122 ;  /* 0x0000007a0fb97220 */ /* 0x000fe20000410000 */
[----:B------:R-:W-:Y:S01]  /*16f0*/  FADD.FTZ R106, R109, R184 ;  /* 0x000000b86d6a7221 */ /* 0x000fe20000010000 */
[----:B------:R-:W-:Y:S02]  /*1700*/  HADD2.F32 R164, -RZ, R169.H0_H0 ;  /* 0x200000a9ffa47230 */ /* 0x000fe40000004100 */
        /* <DEDUP_REMOVED lines=66> */
.L_x_7425:
[----:B------:R-:W-:Y:S05]  /*1b30*/  BSYNC B0 ;  /* 0x0000000000007941 */ /* 0x000fea0003800000 */
.L_x_7423:
        /* <DEDUP_REMOVED lines=25> */
.L_x_7561:
[----:B------:R-:W3:Y:S01]  /*1cd0*/  S2R R109, SR_CgaCtaId ;  /* 0x00000000006d7919 */ /* 0x000ee20000008800 */
[----:B------:R-:W-:Y:S01]  /*1ce0*/  @P3 IADD3 R108, R177, -0x1, RZ ;  /* 0xffffffffb16c3810 */ /* 0x000fe20007ffe0ff */
[----:B-1----:R-:W-:Y:S01]  /*1cf0*/  FADD.FTZ R124, R122, R125 ;  /* 0x0000007d7a7c7221 */ /* 0x002fe20000010000 */
[----:B------:R-:W-:Y:S01]  /*1d00*/  @!P0 LOP3.LUT R106, R106, 0x3, RZ, 0xc0, !PT ;  /* 0x000000036a6a8812 */ /* 0x000fe200078ec0ff */
[----:B------:R-:W0:Y:S01]  /*1d10*/  @P3 LDC.64 R104, c[0x0][0x220] ;  /* 0x00008800ff683b82 */ /* 0x000e220000000a00 */
[----:B--2---:R-:W-:Y:S01]  /*1d20*/  FADD.FTZ R125, R123, R174 ;  /* 0x000000ae7b7d7221 */ /* 0x004fe20000010000 */
[----:B------:R-:W-:Y:S01]  /*1d30*/  @P3 IMAD R108, R108, R175, RZ ;  /* 0x000000af6c6c3224 */ /* 0x000fe200078e02ff */
[----:B------:R-:W-:Y:S01]  /*1d40*/  @!P0 IADD3 R106, R107, R106, RZ ;  /* 0x0000006a6b6a8210 */ /* 0x000fe20007ffe0ff */
[----:B------:R-:W-:Y:S05]  /*1d50*/  WARPSYNC.ALL ;  /* 0x0000000000007948 */ /* 0x000fea0003800000 */
[----:B------:R-:W-:Y:S01]  /*1d60*/  @P3 SHF.R.S32.HI R111, RZ, 0x1f, R108 ;  /* 0x0000001fff6f3819 */ /* 0x000fe2000001146c */
[----:B------:R-:W-:-:S03]  /*1d70*/  HFMA2.MMA R127, -RZ, RZ, 0, 0 ;  /* 0x00000000ff7f7435 */ /* 0x000fc600000001ff */
[----:B------:R-:W-:Y:S02]  /*1d80*/  @P3 LEA.HI R111, R111, R108, RZ, 0x2 ;  /* 0x0000006c6f6f3211 */ /* 0x000fe400078f10ff */
[----:B------:R-:W-:Y:S02]  /*1d90*/  MOV R108, 0x400 ;  /* 0x00000400006c7802 */ /* 0x000fe40000000f00 */
        /* <DEDUP_REMOVED lines=36> */
.L_x_7428:
[----:B------:R-:W-:Y:S01]  /*1fe0*/  ISETP.NE.U32.AND P0, PT, R149, RZ, PT ;  /* 0x000000ff9500720c */ /* 0x000fe20003f05070 */
[----:B------:R-:W-:-:S03]  /*1ff0*/  FFMA.FTZ R107, R3, R104, R105 ;  /* 0x00000068036b7223 */ /* 0x000fc60000010069 */
[----:B------:R-:W-:Y:S01]  /*2000*/  ISETP.NE.AND.EX P0, PT, R150, RZ, PT, P0 ;  /* 0x000000ff9600720c */ /* 0x000fe20003f05300 */
[----:B------:R-:W-:-:S04]  /*2010*/  FADD.FTZ R107, R170, -R107 ;  /* 0x8000006baa6b7221 */ /* 0x000fc80000010000 */
[----:B------:R-:W-:-:S08]  /*2020*/  FMUL.FTZ R107, R136, R107 ;  /* 0x0000006b886b7220 */ /* 0x000fd00000410000 */
[----:B-----5:R-:W-:-:S05]  /*2030*/  @P0 HADD2.F32 R106, -RZ, R112.H0_H0 ;  /* 0x20000070ff6a0230 */ /* 0x020fca0000004100 */
[----:B------:R-:W-:-:S07]  /*2040*/  @P0 FADD.FTZ R107, R107, R106 ;  /* 0x0000006a6b6b0221 */ /* 0x000fce0000010000 */
.L_x_7429:
[----:B------:R-:W-:Y:S05]  /*2050*/  BSYNC B0 ;  /* 0x0000000000007941 */ /* 0x000fea0003800000 */
.L_x_7427:
        /* <DEDUP_REMOVED lines=8> */
[----:B------:R-:W-:-:S03]  /*20e0*/  MOV R107, RZ ;  /* 0x000000ff006b7202 */ /* 0x000fc60000000f00 */
[----:B------:R-:W-:-:S04]  /*20f0*/  FMUL.FTZ R108, R24, R109 ;  /* 0x0000006d186c7220 */ /* 0x000fc80000410000 */
[----:B------:R-:W-:Y:S01]  /*2100*/  @P5 HADD2.F32 R106, -RZ, R146.H0_H0 ;  /* 0x20000092ff6a5230 */ /* 0x000fe20000004100 */
[----:B------:R-:W-:-:S04]  /*2110*/  FSEL R108, R108, RZ, P5 ;  /* 0x000000ff6c6c7208 */ /* 0x000fc80002800000 */
[----:B------:R-:W-:Y:S01]  /*2120*/  @P5 FMUL.FTZ R107, R109, R106 ;  /* 0x0000006a6d6b5220 */ /* 0x000fe20000410000 */
[----:B------:R-:W-:-:S03]  /*2130*/  F2FP.F16.F32.PACK_AB R108, RZ, R108 ;  /* 0x0000006cff6c723e */ /* 0x000fc600000000ff */
[----:B------:R-:W-:Y:S01]  /*2140*/  FADD.FTZ R100, R100, R107 ;  /* 0x0000006b64647221 */ /* 0x000fe20000010000 */
[----:B------:R-:W-:-:S07]  /*2150*/  PRMT R140, R108, 0x7610, R140 ;  /* 0x000076106c8c7816 */ /* 0x000fce000000008c */
.L_x_7431:
[----:B------:R-:W-:Y:S05]  /*2160*/  BSYNC B0 ;  /* 0x0000000000007941 */ /* 0x000fea0003800000 */
.L_x_7430:
        /* <DEDUP_REMOVED lines=8> */
.L_x_7433:
[----:B------:R-:W-:Y:S01]  /*21f0*/  FFMA.FTZ R106, R152, R104, R105 ;  /* 0x00000068986a7223 */ /* 0x000fe20000010069 */
[----:B-----5:R-:W-:-:S03]  /*2200*/  @P0 SHF.R.U64 R108, R112, 0x10, R113 ;  /* 0x00000010706c0819 */ /* 0x020fc60000001271 */
[----:B------:R-:W-:Y:S02]  /*2210*/  FADD.FTZ R107, R171, -R106 ;  /* 0x8000006aab6b7221 */ /* 0x000fe40000010000 */
[----:B------:R-:W-:Y:S02]  /*2220*/  @P0 HADD2.F32 R108, -RZ, R108.H0_H0 ;  /* 0x2000006cff6c0230 */ /* 0x000fe40000004100 */
[----:B------:R-:W-:-:S04]  /*2230*/  FMUL.FTZ R107, R136, R107 ;  /* 0x0000006b886b7220 */ /* 0x000fc80000410000 */
[----:B------:R-:W-:-:S07]  /*2240*/  @P0 FADD.FTZ R107, R107, R108 ;  /* 0x0000006c6b6b0221 */ /* 0x000fce0000010000 */
.L_x_7434:
[----:B------:R-:W-:Y:S05]  /*2250*/  BSYNC B0 ;  /* 0x0000000000007941 */ /* 0x000fea0003800000 */
.L_x_7432:
[----:B------:R-:W-:Y:S01]  /*2260*/  BSSY B0, `(.L_x_7435) ;  /* 0x000000e000007945 */ /* 0x000fe20003800000 */
[----:B------:R-:W-:-:S03]  /*2270*/  @P1 F2FP.F16.F32.PACK_AB R109, RZ, R107 ;  /* 0x0000006bff6d123e */ /* 0x000fc600000000ff */
[----:B------:R-:W-:Y:S05]  /*2280*/  @!P3 BRA `(.L_x_7436) ;  /* 0x00000000002cb947 */ /* 0x000fea0003800000 */
[----:B-----5:R-:W-:Y:S01]  /*2290*/  LOP3.LUT P5, RZ, R132, 0xff00, RZ, 0xc0, !PT ;  /* 0x0000ff0084ff7812 */ /* 0x020fe200078ac0ff */
[----:B------:R-:W-:Y:S01]  /*22a0*/  FMUL.FTZ R107, R107, UR15 ;  /* 0x0000000f6b6b7c20 */ /* 0x000fe20008410000 */
[----:B------:R-:W-:-:S03]  /*22b0*/  MOV R106, RZ ;  /* 0x000000ff006a7202 */ /* 0x000fc60000000f00 */
        /* <DEDUP_REMOVED lines=8> */
.L_x_7436:
[----:B------:R-:W-:Y:S05]  /*2340*/  BSYNC B0 ;  /* 0x0000000000007941 */ /* 0x000fea0003800000 */
.L_x_7435:
[----:B------:R-:W-:Y:S01]  /*2350*/  BSSY B0, `(.L_x_7437) ;  /* 0x000000c000007945 */ /* 0x000fe20003800000 */
[----:B------:R-:W-:-:S03]  /*2360*/  @P1 PRMT R195, R109, 0x7610, R195 ;  /* 0x000076106dc31816 */ /* 0x000fc600000000c3 */
[----:B------:R-:W-:Y:S05]  /*2370*/  @P2 BRA `(.L_x_7438) ;  /* 0x0000000000102947 */ /* 0x000fea0003800000 */
[----:B------:R-:W-:Y:S01]  /*2380*/  HFMA2.MMA R107, -RZ, RZ, 0, 0 ;  /* 0x00000000ff6b7435 */ /* 0x000fe200000001ff */
[----:B------:R-:W-:Y:S10]  /*2390*/  @!P0 BRA `(.L_x_7439) ;  /* 0x00000000001c8947 */ /* 0x000ff40003800000 */
[----:B-----5:R-:W-:Y:S01]  /*23a0*/  HADD2.F32 R107, -RZ, R113.H0_H0 ;  /* 0x20000071ff6b7230 */ /* 0x020fe20000004100 */
[----:B------:R-:W-:Y:S06]  /*23b0*/  BRA `(.L_x_7439) ;  /* 0x0000000000147947 */ /* 0x000fec0003800000 */
.L_x_7438:
[----:B------:R-:W-:Y:S01]  /*23c0*/  FFMA.FTZ R107, R153, R104, R105 ;  /* 0x00000068996b7223 */ /* 0x000fe20000010069 */
[----:B-----5:R-:W-:-:S03]  /*23d0*/  @P0 HADD2.F32 R106, -RZ, R113.H0_H0 ;  /* 0x20000071ff6a0230 */ /* 0x020fc60000004100 */
[----:B------:R-:W-:-:S04]  /*23e0*/  FADD.FTZ R107, R172, -R107 ;  /* 0x8000006bac6b7221 */ /* 0x000fc80000010000 */
[----:B------:R-:W-:-:S04]  /*23f0*/  FMUL.FTZ R107, R136, R107 ;  /* 0x0000006b886b7220 */ /* 0x000fc80000410000 */
[----:B------:R-:W-:-:S07]  /*2400*/  @P0 FADD.FTZ R107, R107, R106 ;  /* 0x0000006a6b6b0221 */ /* 0x000fce0000010000 */
.L_x_7439:
[----:B------:R-:W-:Y:S05]  /*2410*/  BSYNC B0 ;  /* 0x0000000000007941 */ /* 0x000fea0003800000 */
.L_x_7437:
[----:B------:R-:W-:Y:S01]  /*2420*/  BSSY B0, `(.L_x_7440) ;  /* 0x000000e000007945 */ /* 0x000fe20003800000 */
[----:B------:R-:W-:-:S03]  /*2430*/  @P1 F2FP.F16.F32.PACK_AB R110, RZ, R107 ;  /* 0x0000006bff6e123e */ /* 0x000fc600000000ff */
[----:B------:R-:W-:Y:S05]  /*2440*/  @!P3 BRA `(.L_x_7441) ;  /* 0x00000000002cb947 */ /* 0x000fea0003800000 */
[----:B-----5:R-:W-:Y:S01]  /*2450*/  LOP3.LUT P5, RZ, R132, 0xff0000, RZ, 0xc0, !PT ;  /* 0x00ff000084ff7812 */ /* 0x020fe200078ac0ff */
[----:B------:R-:W-:-:S04]  /*2460*/  FMUL.FTZ R107, R107, UR15 ;  /* 0x0000000f6b6b7c20 */ /* 0x000fc80008410000 */
[----:B------:R-:W-:Y:S01]  /*2470*/  FMUL.FTZ R109, R107, UR14 ;  /* 0x0000000e6b6d7c20 */ /* 0x000fe20008410000 */
[----:B------:R-:W-:-:S03]  /*2480*/  MOV R107, RZ ;  /* 0x000000ff006b7202 */ /* 0x000fc60000000f00 */
[----:B------:R-:W-:-:S04]  /*2490*/  FMUL.FTZ R108, R26, R109 ;  /* 0x0000006d1a6c7220 */ /* 0x000fc80000410000 */
[----:B------:R-:W-:Y:S01]  /*24a0*/  @P5 HADD2.F32 R106, -RZ, R148.H1_H1 ;  /* 0x30000094ff6a5230 */ /* 0x000fe20000004100 */
[----:B------:R-:W-:-:S04]  /*24b0*/  FSEL R108, R108, RZ, P5 ;  /* 0x000000ff6c6c7208 */ /* 0x000fc80002800000 */
[----:B------:R-:W-:Y:S01]  /*24c0*/  @P5 FMUL.FTZ R107, R109, R106 ;  /* 0x0000006a6d6b5220 */ /* 0x000fe20000410000 */
[----:B------:R-:W-:-:S03]  /*24d0*/  F2FP.F16.F32.PACK_AB R108, RZ, R108 ;  /* 0x0000006cff6c723e */ /* 0x000fc600000000ff */
[----:B------:R-:W-:Y:S01]  /*24e0*/  FADD.FTZ R102, R102, R107 ;  /* 0x0000006b66667221 */ /* 0x000fe20000010000 */
[----:B------:R-:W-:-:S07]  /*24f0*/  PRMT R145, R108, 0x7610, R145 ;  /* 0x000076106c917816 */ /* 0x000fce0000000091 */
.L_x_7441:
[----:B------:R-:W-:Y:S05]  /*2500*/  BSYNC B0 ;  /* 0x0000000000007941 */ /* 0x000fea0003800000 */
.L_x_7440:
        /* <DEDUP_REMOVED lines=8> */
.L_x_7443:
[----:B------:R-:W-:Y:S01]  /*2590*/  FFMA.FTZ R106, R154, R104, R105 ;  /* 0x000000689a6a7223 */ /* 0x000fe20000010069 */
[----:B-----5:R-:W-:-:S03]  /*25a0*/  @P0 SHF.R.U32.HI R108, RZ, 0x10, R113 ;  /* 0x00000010ff6c0819 */ /* 0x020fc60000011671 */
[----:B------:R-:W-:Y:S02]  /*25b0*/  FADD.FTZ R107, R173, -R106 ;  /* 0x8000006aad6b7221 */ /* 0x000fe40000010000 */
[----:B------:R-:W-:Y:S02]  /*25c0*/  @P0 HADD2.F32 R108, -RZ, R108.H0_H0 ;  /* 0x2000006cff6c0230 */ /* 0x000fe40000004100 */
[----:B------:R-:W-:-:S04]  /*25d0*/  FMUL.FTZ R107, R136, R107 ;  /* 0x0000006b886b7220 */ /* 0x000fc80000410000 */
[----:B------:R-:W-:-:S07]  /*25e0*/  @P0 FADD.FTZ R107, R107, R108 ;  /* 0x0000006c6b6b0221 */ /* 0x000fce0000010000 */
.L_x_7444:
[----:B------:R-:W-:Y:S05]  /*25f0*/  BSYNC B0 ;  /* 0x0000000000007941 */ /* 0x000fea0003800000 */
.L_x_7442:
[----:B------:R-:W-:Y:S01]  /*2600*/  @P1 F2FP.F16.F32.PACK_AB R106, RZ, R107 ;  /* 0x0000006bff6a123e */ /* 0x000fe200000000ff */
        /* <DEDUP_REMOVED lines=14> */
.L_x_7446:
[----:B------:R-:W-:Y:S05]  /*26f0*/  BSYNC B0 ;  /* 0x0000000000007941 */ /* 0x000fea0003800000 */
.L_x_7445:
        /* <DEDUP_REMOVED lines=9> */
.L_x_7447:
        /* <DEDUP_REMOVED lines=10> */
.L_x_7449:
[----:B------:R-:W-:Y:S05]  /*2830*/  BSYNC B0 ;  /* 0x0000000000007941 */ /* 0x000fea0003800000 */
.L_x_7448:
        /* <DEDUP_REMOVED lines=10> */
.L_x_7451:
[----:B------:R-:W-:Y:S05]  /*28e0*/  BSYNC B0 ;  /* 0x0000000000007941 */ /* 0x000fea0003800000 */
.L_x_7450:
[----:B------:R-:W-:Y:S04]  /*28f0*/  BSSY B0, `(.L_x_7452) ;  /* 0x000000b000007945 */ /* 0x000fe80003800000 */
[----:B------:R-:W-:Y:S05]  /*2900*/  @P2 BRA `(.L_x_7453) ;  /* 0x0000000000102947 */ /* 0x000fea0003800000 */
[----:B01----:R-:W-:Y:S01]  /*2910*/  HFMA2.MMA R107, -RZ, RZ, 0, 0 ;  /* 0x00000000ff6b7435 */ /* 0x003fe200000001ff */
[----:B------:R-:W-:Y:S10]  /*2920*/  @!P0 BRA `(.L_x_7454) ;  /* 0x00000000001c8947 */ /* 0x000ff40003800000 */
[----:B-----5:R-:W-:Y:S01]  /*2930*/  HADD2.F32 R107, -RZ, R114.H0_H0 ;  /* 0x20000072ff6b7230 */ /* 0x020fe20000004100 */
[----:B------:R-:W-:Y:S06]  /*2940*/  BRA `(.L_x_7454) ;  /* 0x0000000000147947 */ /* 0x000fec0003800000 */
.L_x_7453:
[----:B01----:R-:W-:Y:S01]  /*2950*/  FFMA.FTZ R107, R155, R104, R105 ;  /* 0x000000689b6b7223 */ /* 0x003fe20000010069 */
[----:B-----5:R-:W-:-:S03]  /*2960*/  @P0 HADD2.F32 R106, -RZ, R114.H0_H0 ;  /* 0x20000072ff6a0230 */ /* 0x020fc60000004100 */
[----:B------:R-:W-:-:S04]  /*2970*/  FADD.FTZ R107, R178, -R107 ;  /* 0x8000006bb26b7221 */ /* 0x000fc80000010000 */
[----:B------:R-:W-:-:S04]  /*2980*/  FMUL.FTZ R107, R136, R107 ;  /* 0x0000006b886b7220 */ /* 0x000fc80000410000 */
[----:B------:R-:W-:-:S07]  /*2990*/  @P0 FADD.FTZ R107, R107, R106 ;  /* 0x0000006a6b6b0221 */ /* 0x000fce0000010000 */
.L_x_7454:
[----:B------:R-:W-:Y:S05]  /*29a0*/  BSYNC B0 ;  /* 0x0000000000007941 */ /* 0x000fea0003800000 */
.L_x_7452:
        /* <DEDUP_REMOVED lines=14> */
.L_x_7456:
[----:B------:R-:W-:Y:S05]  /*2a90*/  BSYNC B0 ;  /* 0x0000000000007941 */ /* 0x000fea0003800000 */
.L_x_7455:
        /* <DEDUP_REMOVED lines=8> */
.L_x_7458:
[----:B------:R-:W-:Y:S01]  /*2b20*/  FFMA.FTZ R106, R156, R104, R105 ;  /* 0x000000689c6a7223 */ /* 0x000fe20000010069 */
[----:B-----5:R-:W-:-:S03]  /*2b30*/  @P0 SHF.R.U64 R108, R114, 0x10, R115 ;  /* 0x00000010726c0819 */ /* 0x020fc60000001273 */
[----:B------:R-:W-:Y:S02]  /*2b40*/  FADD.FTZ R107, R179, -R106 ;  /* 0x8000006ab36b7221 */ /* 0x000fe40000010000 */
[----:B------:R-:W-:Y:S02]  /*2b50*/  @P0 HADD2.F32 R108, -RZ, R108.H0_H0 ;  /* 0x2000006cff6c0230 */ /* 0x000fe40000004100 */
[----:B------:R-:W-:-:S04]  /*2b60*/  FMUL.FTZ R107, R136, R107 ;  /* 0x0000006b886b7220 */ /* 0x000fc80000410000 */
[----:B------:R-:W-:-:S07]  /*2b70*/  @P0 FADD.FTZ R107, R107, R108 ;  /* 0x0000006c6b6b0221 */ /* 0x000fce0000010000 */
.L_x_7459:
[----:B------:R-:W-:Y:S05]  /*2b80*/  BSYNC B0 ;  /* 0x0000000000007941 */ /* 0x000fea0003800000 */
.L_x_7457:
        /* <DEDUP_REMOVED lines=14> */
.L_x_7461:
[----:B------:R-:W-:Y:S05]  /*2c70*/  BSYNC B0 ;  /* 0x0000000000007941 */ /* 0x000fea0003800000 */
.L_x_7460:
[----:B------:R-:W-:Y:S01]  /*2c80*/  BSSY B0, `(.L_x_7462) ;  /* 0x000000c000007945 */ /* 0x000fe20003800000 */
[----:B------:R-:W-:-:S03]  /*2c90*/  @P1 PRMT R195, R110, 0x7610, R195 ;  /* 0x000076106ec31816 */ /* 0x000fc600000000c3 */
[----:B------:R-:W-:Y:S05]  /*2ca0*/  @P2 BRA `(.L_x_7463) ;  /* 0x0000000000102947 */ /* 0x000fea0003800000 */
[----:B------:R-:W-:Y:S01]  /*2cb0*/  HFMA2.MMA R107, -RZ, RZ, 0, 0 ;  /* 0x00000000ff6b7435 */ /* 0x000fe200000001ff */
[----:B------:R-:W-:Y:S10]  /*2cc0*/  @!P0 BRA `(.L_x_7464) ;  /* 0x00000000001c8947 */ /* 0x000ff40003800000 */
[----:B-----5:R-:W-:Y:S01]  /*2cd0*/  HADD2.F32 R107, -RZ, R115.H0_H0 ;  /* 0x20000073ff6b7230 */ /* 0x020fe20000004100 */
[----:B------:R-:W-:Y:S06]  /*2ce0*/  BRA `(.L_x_7464) ;  /* 0x0000000000147947 */ /* 0x000fec0003800000 */
.L_x_7463:
[----:B------:R-:W-:Y:S01]  /*2cf0*/  FFMA.FTZ R107, R157, R104, R105 ;  /* 0x000000689d6b7223 */ /* 0x000fe20000010069 */
[----:B-----5:R-:W-:-:S03]  /*2d00*/  @P0 HADD2.F32 R106, -RZ, R115.H0_H0 ;  /* 0x20000073ff6a0230 */ /* 0x020fc60000004100 */
[----:B------:R-:W-:-:S04]  /*2d10*/  FADD.FTZ R107, R180, -R107 ;  /* 0x8000006bb46b7221 */ /* 0x000fc80000010000 */
[----:B------:R-:W-:-:S04]  /*2d20*/  FMUL.FTZ R107, R136, R107 ;  /* 0x0000006b886b7220 */ /* 0x000fc80000410000 */
[----:B------:R-:W-:-:S07]  /*2d30*/  @P0 FADD.FTZ R107, R107, R106 ;  /* 0x0000006a6b6b0221 */ /* 0x000fce0000010000 */
.L_x_7464:
[----:B------:R-:W-:Y:S05]  /*2d40*/  BSYNC B0 ;  /* 0x0000000000007941 */ /* 0x000fea0003800000 */
.L_x_7462:
        /* <DEDUP_REMOVED lines=14> */
.L_x_7466:
[----:B------:R-:W-:Y:S05]  /*2e30*/  BSYNC B0 ;  /* 0x0000000000007941 */ /* 0x000fea0003800000 */
.L_x_7465:
        /* <DEDUP_REMOVED lines=8> */
.L_x_7468:
[----:B------:R-:W-:Y:S01]  /*2ec0*/  FFMA.FTZ R106, R158, R104, R105 ;  /* 0x000000689e6a7223 */ /* 0x000fe20000010069 */
[----:B-----5:R-:W-:-:S03]  /*2ed0*/  @P0 SHF.R.U32.HI R108, RZ, 0x10, R115 ;  /* 0x00000010ff6c0819 */ /* 0x020fc60000011673 */
[----:B------:R-:W-:Y:S02]  /*2ee0*/  FADD.FTZ R107, R181, -R106 ;  /* 0x8000006ab56b7221 */ /* 0x000fe40000010000 */
[----:B------:R-:W-:Y:S02]  /*2ef0*/  @P0 HADD2.F32 R108, -RZ, R108.H0_H0 ;  /* 0x2000006cff6c0230 */ /* 0x000fe40000004100 */
[----:B------:R-:W-:-:S04]  /*2f00*/  FMUL.FTZ R107, R136, R107 ;  /* 0x0000006b886b7220 */ /* 0x000fc80000410000 */
[----:B------:R-:W-:-:S07]  /*2f10*/  @P0 FADD.FTZ R107, R107, R108 ;  /* 0x0000006c6b6b0221 */ /* 0x000fce0000010000 */
.L_x_7469:
[----:B------:R-:W-:Y:S05]  /*2f20*/  BSYNC B0 ;  /* 0x0000000000007941 */ /* 0x000fea0003800000 */
.L_x_7467:
[----:B------:R-:W-:Y:S01]  /*2f30*/  @P1 F2FP.F16.F32.PACK_AB R108, RZ, R107 ;  /* 0x0000006bff6c123e */ /* 0x000fe200000000ff */
[----:B------:R-:W-:Y:S01]  /*2f40*/  BSSY B0, `(.L_x_7470) ;  /* 0x000000f000007945 */ /* 0x000fe20003800000 */
[----:B------:R-:W-:Y:S02]  /*2f50*/  IADD3 R106, R127, 0x100, RZ ;  /* 0x000001007f6a7810 */ /* 0x000fe40007ffe0ff */
        /* <DEDUP_REMOVED lines=13> */
.L_x_7471:
[----:B------:R-:W-:Y:S05]  /*3030*/  BSYNC B0 ;  /* 0x0000000000007941 */ /* 0x000fea0003800000 */
.L_x_7470:
        /* <DEDUP_REMOVED lines=9> */
.L_x_7472:
        /* <DEDUP_REMOVED lines=11> */
.L_x_7474:
[----:B------:R-:W-:Y:S05]  /*3180*/  BSYNC B0 ;  /* 0x0000000000007941 */ /* 0x000fea0003800000 */
.L_x_7473:
        /* <DEDUP_REMOVED lines=9> */
.L_x_7476:
[----:B------:R-:W-:Y:S05]  /*3220*/  BSYNC B0 ;  /* 0x0000000000007941 */ /* 0x000fea0003800000 */
.L_x_7475:
[----:B------:R-:W-:Y:S04]  /*3230*/  BSSY B0, `(.L_x_7477) ;  /* 0x000000b000007945 */ /* 0x000fe80003800000 */
[----:B------:R-:W-:Y:S05]  /*3240*/  @P2 BRA `(.L_x_7478) ;  /* 0x0000000000102947 */ /* 0x000fea0003800000 */
[----:B------:R-:W-:Y:S01]  /*3250*/  HFMA2.MMA R107, -RZ, RZ, 0, 0 ;  /* 0x00000000ff6b7435 */ /* 0x000fe200000001ff */
[----:B------:R-:W-:Y:S10]  /*3260*/  @!P0 BRA `(.L_x_7479) ;  /* 0x00000000001c8947 */ /* 0x000ff40003800000 */
[----:B-----5:R-:W-:Y:S01]  /*3270*/  HADD2.F32 R107, -RZ, R116.H0_H0 ;  /* 0x20000074ff6b7230 */ /* 0x020fe20000004100 */
[----:B------:R-:W-:Y:S06]  /*3280*/  BRA `(.L_x_7479) ;  /* 0x0000000000147947 */ /* 0x000fec0003800000 */
.L_x_7478:
[----:B------:R-:W-:Y:S01]  /*3290*/  FFMA.FTZ R107, R159, R104, R105 ;  /* 0x000000689f6b7223 */ /* 0x000fe20000010069 */
[----:B01---5:R-:W-:-:S03]  /*32a0*/  @P0 HADD2.F32 R108, -RZ, R116.H0_H0 ;  /* 0x20000074ff6c0230 */ /* 0x023fc60000004100 */
[----:B------:R-:W-:-:S04]  /*32b0*/  FADD.FTZ R107, R182, -R107 ;  /* 0x8000006bb66b7221 */ /* 0x000fc80000010000 */
[----:B------:R-:W-:-:S04]  /*32c0*/  FMUL.FTZ R107, R136, R107 ;  /* 0x0000006b886b7220 */ /* 0x000fc80000410000 */
[----:B------:R-:W-:-:S07]  /*32d0*/  @P0 FADD.FTZ R107, R107, R108 ;  /* 0x0000006c6b6b0221 */ /* 0x000fce0000010000 */
.L_x_7479:
[----:B------:R-:W-:Y:S05]  /*32e0*/  BSYNC B0 ;  /* 0x0000000000007941 */ /* 0x000fea0003800000 */
.L_x_7477:
[----:B------:R-:W-:Y:S01]  /*32f0*/  BSSY B0, `(.L_x_7480) ;  /* 0x000000e000007945 */ /* 0x000fe20003800000 */
[----:B01----:R-:W-:-:S03]  /*3300*/  @P1 F2FP.F16.F32.PACK_AB R111, RZ, R107 ;  /* 0x0000006bff6f123e */ /* 0x003fc600000000ff */
        /* <DEDUP_REMOVED lines=12> */
.L_x_7481:
[----:B------:R-:W-:Y:S05]  /*33d0*/  BSYNC B0 ;  /* 0x0000000000007941 */ /* 0x000fea0003800000 */
.L_x_7480:
        /* <DEDUP_REMOVED lines=8> */
.L_x_7483:
[----:B------:R-:W-:Y:S01]  /*3460*/  FFMA.FTZ R108, R160, R104, R105 ;  /* 0x00000068a06c7223 */ /* 0x000fe20000010069 */
[----:B-----5:R-:W-:-:S03]  /*3470*/  @P0 SHF.R.U64 R109, R116, 0x10, R117 ;  /* 0x00000010746d0819 */ /* 0x020fc60000001275 */
[----:B------:R-:W-:Y:S02]  /*3480*/  FADD.FTZ R107, R183, -R108 ;  /* 0x8000006cb76b7221 */ /* 0x000fe40000010000 */
[----:B------:R-:W-:Y:S02]  /*3490*/  @P0 HADD2.F32 R108, -RZ, R109.H0_H0 ;  /* 0x2000006dff6c0230 */ /* 0x000fe40000004100 */
[----:B------:R-:W-:-:S04]  /*34a0*/  FMUL.FTZ R107, R136, R107 ;  /* 0x0000006b886b7220 */ /* 0x000fc80000410000 */
[----:B------:R-:W-:-:S07]  /*34b0*/  @P0 FADD.FTZ R107, R107, R108 ;  /* 0x0000006c6b6b0221 */ /* 0x000fce0000010000 */
.L_x_7484:
[----:B------:R-:W-:Y:S05]  /*34c0*/  BSYNC B0 ;  /* 0x0000000000007941 */ /* 0x000fea0003800000 */
.L_x_7482:
        /* <DEDUP_REMOVED lines=14> */
.L_x_7486:
[----:B------:R-:W-:Y:S05]  /*35b0*/  BSYNC B0 ;  /* 0x0000000000007941 */ /* 0x000fea0003800000 */
.L_x_7485:
[----:B------:R-:W-:Y:S01]  /*35c0*/  BSSY B0, `(.L_x_7487) ;  /* 0x000000c000007945 */ /* 0x000fe20003800000 */
[----:B------:R-:W-:-:S03]  /*35d0*/  @P1 PRMT R195, R111, 0x7610, R195 ;  /* 0x000076106fc31816 */ /* 0x000fc600000000c3 */
[----:B------:R-:W-:Y:S05]  /*35e0*/  @P2 BRA `(.L_x_7488) ;  /* 0x0000000000102947 */ /* 0x000fea0003800000 */
[----:B------:R-:W-:Y:S01]  /*35f0*/  HFMA2.MMA R107, -RZ, RZ, 0, 0 ;  /* 0x00000000ff6b7435 */ /* 0x000fe200000001ff */
[----:B------:R-:W-:Y:S10]  /*3600*/  @!P0 BRA `(.L_x_7489) ;  /* 0x00000000001c8947 */ /* 0x000ff40003800000 */
[----:B-----5:R-:W-:Y:S01]  /*3610*/  HADD2.F32 R107, -RZ, R117.H0_H0 ;  /* 0x20000075ff6b7230 */ /* 0x020fe20000004100 */
[----:B------:R-:W-:Y:S06]  /*3620*/  BRA `(.L_x_7489) ;  /* 0x0000000000147947 */ /* 0x000fec0003800000 */
.L_x_7488:
[----:B------:R-:W-:Y:S01]  /*3630*/  FFMA.FTZ R107, R161, R104, R105 ;  /* 0x00000068a16b7223 */ /* 0x000fe20000010069 */
[----:B-----5:R-:W-:-:S03]  /*3640*/  @P0 HADD2.F32 R108, -RZ, R117.H0_H0 ;  /* 0x20000075ff6c0230 */ /* 0x020fc60000004100 */
[----:B------:R-:W-:-:S04]  /*3650*/  FADD.FTZ R107, R184, -R107 ;  /* 0x8000006bb86b7221 */ /* 0x000fc80000010000 */
[----:B------:R-:W-:-:S04]  /*3660*/  FMUL.FTZ R107, R136, R107 ;  /* 0x0000006b886b7220 */ /* 0x000fc80000410000 */
[----:B------:R-:W-:-:S07]  /*3670*/  @P0 FADD.FTZ R107, R107, R108 ;  /* 0x0000006c6b6b0221 */ /* 0x000fce0000010000 */
.L_x_7489:
[----:B------:R-:W-:Y:S05]  /*3680*/  BSYNC B0 ;  /* 0x0000000000007941 */ /* 0x000fea0003800000 */
.L_x_7487:
        /* <DEDUP_REMOVED lines=14> */
.L_x_7491:
[----:B------:R-:W-:Y:S05]  /*3770*/  BSYNC B0 ;  /* 0x0000000000007941 */ /* 0x000fea0003800000 */
.L_x_7490:
        /* <DEDUP_REMOVED lines=8> */
.L_x_7493:
[----:B------:R-:W-:Y:S01]  /*3800*/  FFMA.FTZ R108, R162, R104, R105 ;  /* 0x00000068a26c7223 */ /* 0x000fe20000010069 */
[----:B-----5:R-:W-:-:S03]  /*3810*/  @P0 SHF.R.U32.HI R109, RZ, 0x10, R117 ;  /* 0x00000010ff6d0819 */ /* 0x020fc60000011675 */
[----:B------:R-:W-:Y:S02]  /*3820*/  FADD.FTZ R107, R185, -R108 ;  /* 0x8000006cb96b7221 */ /* 0x000fe40000010000 */
[----:B------:R-:W-:Y:S02]  /*3830*/  @P0 HADD2.F32 R109, -RZ, R109.H0_H0 ;  /* 0x2000006dff6d0230 */ /* 0x000fe40000004100 */
[----:B------:R-:W-:-:S04]  /*3840*/  FMUL.FTZ R108, R136, R107 ;  /* 0x0000006b886c7220 */ /* 0x000fc80000410000 */
[----:B------:R-:W-:-:S07]  /*3850*/  @P0 FADD.FTZ R108, R108, R109 ;  /* 0x0000006d6c6c0221 */ /* 0x000fce0000010000 */
.L_x_7494:
[----:B------:R-:W-:Y:S05]  /*3860*/  BSYNC B0 ;  /* 0x0000000000007941 */ /* 0x000fea0003800000 */
.L_x_7492:
        /* <DEDUP_REMOVED lines=16> */
.L_x_7496:
[----:B------:R-:W-:Y:S05]  /*3970*/  BSYNC B0 ;  /* 0x0000000000007941 */ /* 0x000fea0003800000 */
.L_x_7495:
        /* <DEDUP_REMOVED lines=9> */
.L_x_7497:
        /* <DEDUP_REMOVED lines=10> */
.L_x_7499:
[----:B------:R-:W-:Y:S05]  /*3ab0*/  BSYNC B0 ;  /* 0x0000000000007941 */ /* 0x000fea0003800000 */
.L_x_7498:
        /* <DEDUP_REMOVED lines=9> */
.L_x_7501:
[----:B------:R-:W-:Y:S05]  /*3b50*/  BSYNC B0 ;  /* 0x0000000000007941 */ /* 0x000fea0003800000 */
.L_x_7500:
[----:B------:R-:W-:Y:S04]  /*3b60*/  BSSY B0, `(.L_x_7502) ;  /* 0x000000b000007945 */ /* 0x000fe80003800000 */
[----:B------:R-:W-:Y:S05]  /*3b70*/  @P2 BRA `(.L_x_7503) ;  /* 0x0000000000102947 */ /* 0x000fea0003800000 */
[----:B01----:R-:W-:Y:S01]  /*3b80*/  HFMA2.MMA R109, -RZ, RZ, 0, 0 ;  /* 0x00000000ff6d7435 */ /* 0x003fe200000001ff */
[----:B------:R-:W-:Y:S10]  /*3b90*/  @!P0 BRA `(.L_x_7504) ;  /* 0x00000000001c8947 */ /* 0x000ff40003800000 */
[----:B-----5:R-:W-:Y:S01]  /*3ba0*/  HADD2.F32 R109, -RZ, R118.H0_H0 ;  /* 0x20000076ff6d7230 */ /* 0x020fe20000004100 */
[----:B------:R-:W-:Y:S06]  /*3bb0*/  BRA `(.L_x_7504) ;  /* 0x0000000000147947 */ /* 0x000fec0003800000 */
.L_x_7503:
[----:B01----:R-:W-:Y:S01]  /*3bc0*/  FFMA.FTZ R109, R163, R104, R105 ;  /* 0x00000068a36d7223 */ /* 0x003fe20000010069 */
[----:B-----5:R-:W-:-:S03]  /*3bd0*/  @P0 HADD2.F32 R106, -RZ, R118.H0_H0 ;  /* 0x20000076ff6a0230 */ /* 0x020fc60000004100 */
[----:B------:R-:W-:-:S04]  /*3be0*/  FADD.FTZ R109, R186, -R109 ;  /* 0x8000006dba6d7221 */ /* 0x000fc80000010000 */
[----:B------:R-:W-:-:S04]  /*3bf0*/  FMUL.FTZ R109, R136, R109 ;  /* 0x0000006d886d7220 */ /* 0x000fc80000410000 */
[----:B------:R-:W-:-:S07]  /*3c00*/  @P0 FADD.FTZ R109, R109, R106 ;  /* 0x0000006a6d6d0221 */ /* 0x000fce0000010000 */
.L_x_7504:
[----:B------:R-:W-:Y:S05]  /*3c10*/  BSYNC B0 ;  /* 0x0000000000007941 */ /* 0x000fea0003800000 */
.L_x_7502:
        /* <DEDUP_REMOVED lines=14> */
.L_x_7506:
[----:B------:R-:W-:Y:S05]  /*3d00*/  BSYNC B0 ;  /* 0x0000000000007941 */ /* 0x000fea0003800000 */
.L_x_7505:
        /* <DEDUP_REMOVED lines=8> */
.L_x_7508:
[----:B------:R-:W-:Y:S01]  /*3d90*/  FFMA.FTZ R106, R164, R104, R105 ;  /* 0x00000068a46a7223 */ /* 0x000fe20000010069 */
[----:B-----5:R-:W-:-:S03]  /*3da0*/  @P0 SHF.R.U64 R108, R118, 0x10, R119 ;  /* 0x00000010766c0819 */ /* 0x020fc60000001277 */
[----:B------:R-:W-:Y:S02]  /*3db0*/  FADD.FTZ R109, R187, -R106 ;  /* 0x8000006abb6d7221 */ /* 0x000fe40000010000 */
[----:B------:R-:W-:Y:S02]  /*3dc0*/  @P0 HADD2.F32 R108, -RZ, R108.H0_H0 ;  /* 0x2000006cff6c0230 */ /* 0x000fe40000004100 */
[----:B------:R-:W-:-:S04]  /*3dd0*/  FMUL.FTZ R109, R136, R109 ;  /* 0x0000006d886d7220 */ /* 0x000fc80000410000 */
[----:B------:R-:W-:-:S07]  /*3de0*/  @P0 FADD.FTZ R109, R109, R108 ;  /* 0x0000006c6d6d0221 */ /* 0x000fce0000010000 */
.L_x_7509:
[----:B------:R-:W-:Y:S05]  /*3df0*/  BSYNC B0 ;  /* 0x0000000000007941 */ /* 0x000fea0003800000 */
.L_x_7507:
        /* <DEDUP_REMOVED lines=14> */
.L_x_7511:
[----:B------:R-:W-:Y:S05]  /*3ee0*/  BSYNC B0 ;  /* 0x0000000000007941 */ /* 0x000fea0003800000 */
.L_x_7510:
[----:B------:R-:W-:Y:S01]  /*3ef0*/  BSSY B0, `(.L_x_7512) ;  /* 0x000000c000007945 */ /* 0x000fe20003800000 */
[----:B------:R-:W-:-:S03]  /*3f00*/  @P1 PRMT R195, R111, 0x7610, R195 ;  /* 0x000076106fc31816 */ /* 0x000fc600000000c3 */
[----:B------:R-:W-:Y:S05]  /*3f10*/  @P2 BRA `(.L_x_7513) ;  /* 0x0000000000102947 */ /* 0x000fea0003800000 */
[----:B------:R-:W-:Y:S01]  /*3f20*/  HFMA2.MMA R109, -RZ, RZ, 0, 0 ;  /* 0x00000000ff6d7435 */ /* 0x000fe200000001ff */
[----:B------:R-:W-:Y:S10]  /*3f30*/  @!P0 BRA `(.L_x_7514) ;  /* 0x00000000001c8947 */ /* 0x000ff40003800000 */
[----:B-----5:R-:W-:Y:S01]  /*3f40*/  HADD2.F32 R109, -RZ, R119.H0_H0 ;  /* 0x20000077ff6d7230 */ /* 0x020fe20000004100 */
[----:B------:R-:W-:Y:S06]  /*3f50*/  BRA `(.L_x_7514) ;  /* 0x0000000000147947 */ /* 0x000fec0003800000 */
.L_x_7513:
[----:B------:R-:W-:Y:S01]  /*3f60*/  FFMA.FTZ R109, R165, R104, R105 ;  /* 0x00000068a56d7223 */ /* 0x000fe20000010069 */
[----:B-----5:R-:W-:-:S03]  /*3f70*/  @P0 HADD2.F32 R106, -RZ, R119.H0_H0 ;  /* 0x20000077ff6a0230 */ /* 0x020fc60000004100 */
[----:B------:R-:W-:-:S04]  /*3f80*/  FADD.FTZ R109, R188, -R109 ;  /* 0x8000006dbc6d7221 */ /* 0x000fc80000010000 */
[----:B------:R-:W-:-:S04]  /*3f90*/  FMUL.FTZ R109, R136, R109 ;  /* 0x0000006d886d7220 */ /* 0x000fc80000410000 */
[----:B------:R-:W-:-:S07]  /*3fa0*/  @P0 FADD.FTZ R109, R109, R106 ;  /* 0x0000006a6d6d0221 */ /* 0x000fce0000010000 */
.L_x_7514:
[----:B------:R-:W-:Y:S05]  /*3fb0*/  BSYNC B0 ;  /* 0x0000000000007941 */ /* 0x000fea0003800000 */
.L_x_7512:
        /* <DEDUP_REMOVED lines=14> */
.L_x_7516:
[----:B------:R-:W-:Y:S05]  /*40a0*/  BSYNC B0 ;  /* 0x0000000000007941 */ /* 0x000fea0003800000 */
.L_x_7515:
        /* <DEDUP_REMOVED lines=8> */
.L_x_7518:
[----:B------:R-:W-:Y:S01]  /*4130*/  FFMA.FTZ R106, R166, R104, R105 ;  /* 0x00000068a66a7223 */ /* 0x000fe20000010069 */
[----:B-----5:R-:W-:-:S03]  /*4140*/  @P0 SHF.R.U32.HI R108, RZ, 0x10, R119 ;  /* 0x00000010ff6c0819 */ /* 0x020fc60000011677 */
[----:B------:R-:W-:Y:S02]  /*4150*/  FADD.FTZ R109, R189, -R106 ;  /* 0x8000006abd6d7221 */ /* 0x000fe40000010000 */
[----:B------:R-:W-:Y:S02]  /*4160*/  @P0 HADD2.F32 R108, -RZ, R108.H0_H0 ;  /* 0x2000006cff6c0230 */ /* 0x000fe40000004100 */
[----:B------:R-:W-:-:S04]  /*4170*/  FMUL.FTZ R109, R136, R109 ;  /* 0x0000006d886d7220 */ /* 0x000fc80000410000 */
[----:B------:R-:W-:-:S07]  /*4180*/  @P0 FADD.FTZ R109, R109, R108 ;  /* 0x0000006c6d6d0221 */ /* 0x000fce0000010000 */
.L_x_7519:
[----:B------:R-:W-:Y:S05]  /*4190*/  BSYNC B0 ;  /* 0x0000000000007941 */ /* 0x000fea0003800000 */
.L_x_7517:
        /* <DEDUP_REMOVED lines=16> */
.L_x_7521:
[----:B------:R-:W-:Y:S05]  /*42a0*/  BSYNC B0 ;  /* 0x0000000000007941 */ /* 0x000fea0003800000 */
.L_x_7520:
        /* <DEDUP_REMOVED lines=9> */
.L_x_7522:
        /* <DEDUP_REMOVED lines=10> */
.L_x_7524:
[----:B------:R-:W-:Y:S05]  /*43e0*/  BSYNC B0 ;  /* 0x0000000000007941 */ /* 0x000fea0003800000 */
.L_x_7523:
[----:B------:R-:W-:Y:S04]  /*43f0*/  BSSY B0, `(.L_x_7525) ;  /* 0x0000009000007945 */ /* 0x000fe80003800000 */
[----:B------:R-:W-:Y:S05]  /*4400*/  @!P3 BRA `(.L_x_7526) ;  /* 0x00000000001cb947 */ /* 0x000fea0003800000 */
[----:B-1----:R-:W1:Y:S02]  /*4410*/  LDC.64 R106, c[0x0][0x220] ;  /* 0x00008800ff6a7b82 */ /* 0x002e640000000a00 */
[----:B-1----:R-:W-:-:S06]  /*4420*/  IMAD.WIDE.U32 R106, R127, 0x8, R106 ;  /* 0x000000087f6a7825 */ /* 0x002fcc00078e006a */
[----:B------:R-:W0:Y:S02]  /*4430*/  LDG.E.64 R106, desc[UR4][R106.64] ;  /* 0x000000046a6a7981 */ /* 0x000e24000c1e1b00 */
[C-C-:B0-----:R-:W-:Y:S02]  /*4440*/  SHF.R.U64 R108, R106.reuse, 0x10, R107.reuse ;  /* 0x000000106a6c7819 */ /* 0x141fe4000000126b */
[--C-:B------:R-:W-:Y:S02]  /*4450*/  SHF.R.U32.HI R148, RZ, 0x10, R107.reuse ;  /* 0x00000010ff947819 */ /* 0x100fe4000001166b */
[----:B------:R-:W-:Y:S02]  /*4460*/  PRMT R146, R106, 0x5410, R108 ;  /* 0x000054106a927816 */ /* 0x000fe4000000006c */
[----:B------:R-:W-:-:S07]  /*4470*/  PRMT R148, R148, 0x5410, R107 ;  /* 0x0000541094947816 */ /* 0x000fce000000006b */
.L_x_7526:
[----:B------:R-:W-:Y:S05]  /*4480*/  BSYNC B0 ;  /* 0x0000000000007941 */ /* 0x000fea0003800000 */
.L_x_7525:
[----:B------:R-:W-:Y:S04]  /*4490*/  BSSY B0, `(.L_x_7527) ;  /* 0x000000b000007945 */ /* 0x000fe80003800000 */
[----:B------:R-:W-:Y:S05]  /*44a0*/  @P2 BRA `(.L_x_7528) ;  /* 0x0000000000102947 */ /* 0x000fea0003800000 */
[----:B-1----:R-:W-:Y:S01]  /*44b0*/  HFMA2.MMA R107, -RZ, RZ, 0, 0 ;  /* 0x00000000ff6b7435 */ /* 0x002fe200000001ff */
[----:B------:R-:W-:Y:S10]  /*44c0*/  @!P0 BRA `(.L_x_7529) ;  /* 0x00000000001c8947 */ /* 0x000ff40003800000 */
[----:B-----5:R-:W-:Y:S01]  /*44d0*/  HADD2.F32 R107, -RZ, R120.H0_H0 ;  /* 0x20000078ff6b7230 */ /* 0x020fe20000004100 */
[----:B------:R-:W-:Y:S06]  /*44e0*/  BRA `(.L_x_7529) ;  /* 0x0000000000147947 */ /* 0x000fec0003800000 */
.L_x_7528:
[----:B-1----:R-:W-:Y:S01]  /*44f0*/  FFMA.FTZ R107, R167, R104, R105 ;  /* 0x00000068a76b7223 */ /* 0x002fe20000010069 */
[----:B-----5:R-:W-:-:S03]  /*4500*/  @P0 HADD2.F32 R106, -RZ, R120.H0_H0 ;  /* 0x20000078ff6a0230 */ /* 0x020fc60000004100 */
[----:B------:R-:W-:-:S04]  /*4510*/  FADD.FTZ R107, R190, -R107 ;  /* 0x8000006bbe6b7221 */ /* 0x000fc80000010000 */
[----:B------:R-:W-:-:S04]  /*4520*/  FMUL.FTZ R107, R136, R107 ;  /* 0x0000006b886b7220 */ /* 0x000fc80000410000 */
[----:B------:R-:W-:-:S07]  /*4530*/  @P0 FADD.FTZ R107, R107, R106 ;  /* 0x0000006a6b6b0221 */ /* 0x000fce0000010000 */
.L_x_7529:
[----:B------:R-:W-:Y:S05]  /*4540*/  BSYNC B0 ;  /* 0x0000000000007941 */ /* 0x000fea0003800000 */
.L_x_7527:
[----:B------:R-:W-:Y:S01]  /*4550*/  BSSY B0, `(.L_x_7530) ;  /* 0x000000e000007945 */ /* 0x000fe20003800000 */
[----:B------:R-:W-:-:S03]  /*4560*/  @P1 F2FP.F16.F32.PACK_AB R110, RZ, R107 ;  /* 0x0000006bff6e123e */ /* 0x000fc600000000ff */
[----:B------:R-:W-:Y:S05]  /*4570*/  @!P3 BRA `(.L_x_7531) ;  /* 0x00000000002cb947 */ /* 0x000fea0003800000 */
[----:B-----5:R-:W-:Y:S01]  /*4580*/  LOP3.LUT P5, RZ, R126, 0xff, RZ, 0xc0, !PT ;  /* 0x000000ff7eff7812 */ /* 0x020fe200078ac0ff */
[----:B------:R-:W-:-:S04]  /*4590*/  FMUL.FTZ R107, R107, UR15 ;  /* 0x0000000f6b6b7c20 */ /* 0x000fc80008410000 */
[----:B0-----:R-:W-:Y:S01]  /*45a0*/  FMUL.FTZ R109, R107, UR14 ;  /* 0x0000000e6b6d7c20 */ /* 0x001fe20008410000 */
        /* <DEDUP_REMOVED lines=8> */
.L_x_7531:
[----:B------:R-:W-:Y:S05]  /*4630*/  BSYNC B0 ;  /* 0x0000000000007941 */ /* 0x000fea0003800000 */
.L_x_7530:
        /* <DEDUP_REMOVED lines=8> */
.L_x_7533:
[----:B------:R-:W-:Y:S01]  /*46c0*/  FFMA.FTZ R106, R168, R104, R105 ;  /* 0x00000068a86a7223 */ /* 0x000fe20000010069 */
[----:B0----5:R-:W-:-:S03]  /*46d0*/  @P0 SHF.R.U64 R108, R120, 0x10, R121 ;  /* 0x00000010786c0819 */ /* 0x021fc60000001279 */
[----:B------:R-:W-:Y:S02]  /*46e0*/  FADD.FTZ R107, R191, -R106 ;  /* 0x8000006abf6b7221 */ /* 0x000fe40000010000 */
[----:B------:R-:W-:Y:S02]  /*46f0*/  @P0 HADD2.F32 R108, -RZ, R108.H0_H0 ;  /* 0x2000006cff6c0230 */ /* 0x000fe40000004100 */
[----:B------:R-:W-:-:S04]  /*4700*/  FMUL.FTZ R107, R136, R107 ;  /* 0x0000006b886b7220 */ /* 0x000fc80000410000 */
[----:B------:R-:W-:-:S07]  /*4710*/  @P0 FADD.FTZ R107, R107, R108 ;  /* 0x0000006c6b6b0221 */ /* 0x000fce0000010000 */
.L_x_7534:
[----:B------:R-:W-:Y:S05]  /*4720*/  BSYNC B0 ;  /* 0x0000000000007941 */ /* 0x000fea0003800000 */
.L_x_7532:
[----:B------:R-:W-:Y:S01]  /*4730*/  BSSY B0, `(.L_x_7535) ;  /* 0x000000e000007945 */ /* 0x000fe20003800000 */
[----:B------:R-:W-:-:S03]  /*4740*/  @P1 F2FP.F16.F32.PACK_AB R110, RZ, R107 ;  /* 0x0000006bff6e123e */ /* 0x000fc600000000ff */
[----:B------:R-:W-:Y:S05]  /*4750*/  @!P3 BRA `(.L_x_7536) ;  /* 0x00000000002cb947 */ /* 0x000fea0003800000 */
[----:B-----5:R-:W-:Y:S01]  /*4760*/  LOP3.LUT P5, RZ, R126, 0xff00, RZ, 0xc0, !PT ;  /* 0x0000ff007eff7812 */ /* 0x020fe200078ac0ff */
[----:B------:R-:W-:Y:S01]  /*4770*/  FMUL.FTZ R107, R107, UR15 ;  /* 0x0000000f6b6b7c20 */ /* 0x000fe20008410000 */
[----:B------:R-:W-:-:S03]  /*4780*/  MOV R106, RZ ;  /* 0x000000ff006a7202 */ /* 0x000fc60000000f00 */
[----:B0-----:R-:W-:-:S04]  /*4790*/  FMUL.FTZ R108, R107, UR14 ;  /* 0x0000000e6b6c7c20 */ /* 0x001fc80008410000 */
[----:B------:R-:W-:-:S04]  /*47a0*/  FMUL.FTZ R107, R41, R108 ;  /* 0x0000006c296b7220 */ /* 0x000fc80000410000 */
[----:B------:R-:W-:Y:S01]  /*47b0*/  @P5 HADD2.F32 R109, -RZ, R146.H1_H1 ;  /* 0x30000092ff6d5230 */ /* 0x000fe20000004100 */
[----:B------:R-:W-:-:S04]  /*47c0*/  FSEL R107, R107, RZ, P5 ;  /* 0x000000ff6b6b7208 */ /* 0x000fc80002800000 */
[----:B------:R-:W-:Y:S01]  /*47d0*/  @P5 FMUL.FTZ R106, R109, R108 ;  /* 0x0000006c6d6a5220 */ /* 0x000fe20000410000 */
[----:B------:R-:W-:-:S03]  /*47e0*/  F2FP.F16.F32.PACK_AB R107, RZ, R107 ;  /* 0x0000006bff6b723e */ /* 0x000fc600000000ff */
[----:B------:R-:W-:Y:S01]  /*47f0*/  FADD.FTZ R85, R85, R106 ;  /* 0x0000006a55557221 */ /* 0x000fe20000010000 */
[----:B------:R-:W-:-:S07]  /*4800*/  PRMT R144, R107, 0x7610, R144 ;  /* 0x000076106b907816 */ /* 0x000fce0000000090 */
.L_x_7536:
[----:B------:R-:W-:Y:S05]  /*4810*/  BSYNC B0 ;  /* 0x0000000000007941 */ /* 0x000fea0003800000 */
.L_x_7535:
[----:B------:R-:W-:Y:S01]  /*4820*/  BSSY B0, `(.L_x_7537) ;  /* 0x000000c000007945 */ /* 0x000fe20003800000 */
[----:B------:R-:W-:-:S03]  /*4830*/  @P1 PRMT R195, R110, 0x7610, R195 ;  /* 0x000076106ec31816 */ /* 0x000fc600000000c3 */
[----:B------:R-:W-:Y:S05]  /*4840*/  @P2 BRA `(.L_x_7538) ;  /* 0x0000000000102947 */ /* 0x000fea0003800000 */
[----:B------:R-:W-:Y:S01]  /*4850*/  HFMA2.MMA R107, -RZ, RZ, 0, 0 ;  /* 0x00000000ff6b7435 */ /* 0x000fe200000001ff */
[----:B------:R-:W-:Y:S10]  /*4860*/  @!P0 BRA `(.L_x_7539) ;  /* 0x00000000001c8947 */ /* 0x000ff40003800000 */
[----:B-----5:R-:W-:Y:S01]  /*4870*/  HADD2.F32 R107, -RZ, R121.H0_H0 ;  /* 0x20000079ff6b7230 */ /* 0x020fe20000004100 */
[----:B------:R-:W-:Y:S06]  /*4880*/  BRA `(.L_x_7539) ;  /* 0x0000000000147947 */ /* 0x000fec0003800000 */
.L_x_7538:
[----:B------:R-:W-:Y:S01]  /*4890*/  FFMA.FTZ R107, R169, R104, R105 ;  /* 0x00000068a96b7223 */ /* 0x000fe20000010069 */
[----:B-----5:R-:W-:-:S03]  /*48a0*/  @P0 HADD2.F32 R106, -RZ, R121.H0_H0 ;  /* 0x20000079ff6a0230 */ /* 0x020fc60000004100 */
[----:B------:R-:W-:-:S04]  /*48b0*/  FADD.FTZ R107, R192, -R107 ;  /* 0x8000006bc06b7221 */ /* 0x000fc80000010000 */
[----:B------:R-:W-:-:S04]  /*48c0*/  FMUL.FTZ R107, R136, R107 ;  /* 0x0000006b886b7220 */ /* 0x000fc80000410000 */
[----:B------:R-:W-:-:S07]  /*48d0*/  @P0 FADD.FTZ R107, R107, R106 ;  /* 0x0000006a6b6b0221 */ /* 0x000fce0000010000 */
.L_x_7539:
[----:B------:R-:W-:Y:S05]  /*48e0*/  BSYNC B0 ;  /* 0x0000000000007941 */ /* 0x000fea0003800000 */
.L_x_7537:
        /* <DEDUP_REMOVED lines=14> */
.L_x_7541:
[----:B------:R-:W-:Y:S05]  /*49d0*/  BSYNC B0 ;  /* 0x0000000000007941 */ /* 0x000fea0003800000 */
.L_x_7540:
        /* <DEDUP_REMOVED lines=8> */
.L_x_7543:
[----:B------:R-:W-:Y:S01]  /*4a60*/  FFMA.FTZ R104, R194, R104, R105 ;  /* 0x00000068c2687223 */ /* 0x000fe20000010069 */
[----:B-----5:R-:W-:-:S03]  /*4a70*/  @P0 SHF.R.U32.HI R106, RZ, 0x10, R121 ;  /* 0x00000010ff6a0819 */ /* 0x020fc60000011679 */
[----:B------:R-:W-:Y:S02]  /*4a80*/  FADD.FTZ R105, R193, -R104 ;  /* 0x80000068c1697221 */ /* 0x000fe40000010000 */
[----:B------:R-:W-:Y:S02]  /*4a90*/  @P0 HADD2.F32 R106, -RZ, R106.H0_H0 ;  /* 0x2000006aff6a0230 */ /* 0x000fe40000004100 */
[----:B------:R-:W-:-:S04]  /*4aa0*/  FMUL.FTZ R105, R136, R105 ;  /* 0x0000006988697220 */ /* 0x000fc80000410000 */
[----:B------:R-:W-:-:S07]  /*4ab0*/  @P0 FADD.FTZ R105, R105, R106 ;  /* 0x0000006a69690221 */ /* 0x000fce0000010000 */
.L_x_7544:
[----:B------:R-:W-:Y:S05]  /*4ac0*/  BSYNC B0 ;  /* 0x0000000000007941 */ /* 0x000fea0003800000 */
.L_x_7542:
        /* <DEDUP_REMOVED lines=15> */
.L_x_7546:
[----:B------:R-:W-:Y:S05]  /*4bc0*/  BSYNC B0 ;  /* 0x0000000000007941 */ /* 0x000fea0003800000 */
.L_x_7545:
[----:B------:R-:W-:Y:S05]  /*4bd0*/  @!P1 BRA `(.L_x_7547) ;  /* 0x0000000000249947 */ /* 0x000fea0003800000 */
[----:B------:R-:W1:Y:S01]  /*4be0*/  LDC.64 R106, c[0x0][0x308] ;  /* 0x0000c200ff6a7b82 */ /* 0x000e620000000a00 */
[----:B------:R-:W-:Y:S02]  /*4bf0*/  LOP3.LUT R104, R195, 0xffff, RZ, 0xc0, !PT ;  /* 0x0000ffffc3687812 */ /* 0x000fe400078ec0ff */
[----:B0-----:R-:W-:Y:S02]  /*4c00*/  PRMT R109, R147, 0x5410, R134 ;  /* 0x00005410936d7816 */ /* 0x001fe40000000086 */
[----:B------:R-:W-:Y:S01]  /*4c10*/  IADD3 R137, R137, 0x200, RZ ;  /* 0x0000020089897810 */ /* 0x000fe20007ffe0ff */
[----:B------:R-:W-:-:S05]  /*4c20*/  IMAD.WIDE.U32 R104, R104, 0x10000, RZ ;  /* 0x0001000068687825 */ /* 0x000fca00078e00ff */
[----:B------:R-:W-:Y:S02]  /*4c30*/  LOP3.LUT R109, R109, R105, RZ, 0xfc, !PT ;  /* 0x000000696d6d7212 */ /* 0x000fe400078efcff */
[----:B------:R-:W-:Y:S01]  /*4c40*/  LOP3.LUT R108, R104, 0xffff, R142, 0xf8, !PT ;  /* 0x0000ffff686c7812 */ /* 0x000fe200078ef88e */
[----:B-1----:R-:W-:-:S05]  /*4c50*/  IMAD.WIDE.U32 R104, R137, 0x8, R106 ;  /* 0x0000000889687825 */ /* 0x002fca00078e006a */
[----:B------:R1:W-:Y:S02]  /*4c60*/  STG.E.64 desc[UR4][R104.64], R108 ;  /* 0x0000006c68007986 */ /* 0x0003e4000c101b04 */
.L_x_7547:
        /* <DEDUP_REMOVED lines=10> */
.L_x_7549:
[----:B------:R-:W-:Y:S05]  /*4d10*/  BSYNC B0 ;  /* 0x0000000000007941 */ /* 0x000fea0003800000 */
.L_x_7548:
[----:B------:R-:W-:Y:S02]  /*4d20*/  IADD3 R2, R2, UR16, RZ ;  /* 0x0000001002027c10 */ /* 0x000fe4000fffe0ff */
[----:B------:R-:W-:Y:S02]  /*4d30*/  SEL R174, RZ, 0x1, P4 ;  /* 0x00000001ffae7807 */ /* 0x000fe40002000000 */
[----:B------:R-:W-:-:S13]  /*4d40*/  ISETP.GE.AND P0, PT, R2, UR17, PT ;  /* 0x0000001102007c0c */ /* 0x000fda000bf06270 */
[----:B------:R-:W-:Y:S05]  /*4d50*/  @!P0 BRA `(.L_x_7550) ;  /* 0xffffffb800208947 */ /* 0x000fea000383ffff */
.L_x_7422:
        /* <DEDUP_REMOVED lines=28> */
.L_x_7426:
[----:B-1----:R-:W-:Y:S01]  /*4f20*/  HFMA2.MMA R129, -RZ, RZ, 0, 9.5367431640625e-07 ;  /* 0x00000010ff817435 */ /* 0x002fe200000001ff */
[----:B------:R-:W-:Y:S02]  /*4f30*/  MOV R127, R196 ;  /* 0x000000c4007f7202 */ /* 0x000fe40000000f00 */
[----:B------:R-:W-:Y:S02]  /*4f40*/  MOV R198, 0x1f ;  /* 0x0000001f00c67802 */ /* 0x000fe40000000f00 */
[----:B------:R-:W-:-:S07]  /*4f50*/  MOV R124, 0xffffffff ;  /* 0xffffffff007c7802 */ /* 0x000fce0000000f00 */
[----:B-----5:R-:W-:Y:S05]  /*4f60*/  WARPSYNC.COLLECTIVE R124, `(.L_x_7551) ;  /* 0x000000007c087348 */ /* 0x020fea0003c00000 */
[----:B------:R0:W1:Y:S02]  /*4f70*/  SHFL.DOWN P1, R174, R127, R129, R198 ;  /* 0x080000817fae7389 */ /* 0x00006400000200c6 */
[----:B01---5:R-:W-:Y:S01]  /*4f80*/  ENDCOLLECTIVE ;  /* 0x000000000000791b */ /* 0x023fe20003800000 */
.L_x_7551:
[----:B------:R-:W-:Y:S02]  /*4f90*/  MOV R127, R133 ;  /* 0x00000085007f7202 */ /* 0x000fe40000000f00 */
[----:B------:R-:W-:-:S07]  /*4fa0*/  MOV R105, R174 ;  /* 0x000000ae00697202 */ /* 0x000fce0000000f00 */
[----:B------:R-:W-:Y:S05]  /*4fb0*/  WARPSYNC.COLLECTIVE R124, `(.L_x_7552) ;  /* 0x000000007c087348 */ /* 0x000fea0003c00000 */
[----:B------:R0:W1:Y:S02]  /*4fc0*/  SHFL.DOWN P1, R174, R127, R129, R198 ;  /* 0x080000817fae7389 */ /* 0x00006400000200c6 */
[----:B01----:R-:W-:Y:S01]  /*4fd0*/  ENDCOLLECTIVE ;  /* 0x000000000000791b */ /* 0x003fe20003800000 */
.L_x_7552:
[----:B------:R-:W-:Y:S01]  /*4fe0*/  FADD.FTZ R105, R105, R196 ;  /* 0x000000c469697221 */ /* 0x000fe20000010000 */
[----:B------:R-:W-:-:S04]  /*4ff0*/  HFMA2.MMA R129, -RZ, RZ, 0, 4.76837158203125e-07 ;  /* 0x00000008ff817435 */ /* 0x000fc800000001ff */
[----:B------:R-:W-:Y:S02]  /*5000*/  MOV R127, R105 ;  /* 0x00000069007f7202 */ /* 0x000fe40000000f00 */
[----:B------:R-:W-:-:S07]  /*5010*/  MOV R104, R174 ;  /* 0x000000ae00687202 */ /* 0x000fce0000000f00 */
[----:B------:R-:W-:Y:S05]  /*5020*/  WARPSYNC.COLLECTIVE R124, `(.L_x_7553) ;  /* 0x000000007c087348 */ /* 0x000fea0003c00000 */
[----:B------:R0:W1:Y:S02]  /*5030*/  SHFL.DOWN P1, R174, R127, R129, R198 ;  /* 0x080000817fae7389 */ /* 0x00006400000200c6 */
[----:B01----:R-:W-:Y:S01]  /*5040*/  ENDCOLLECTIVE ;  /* 0x000000000000791b */ /* 0x003fe20003800000 */
.L_x_7553:
[----:B------:R-:W-:-:S05]  /*5050*/  FADD.FTZ R104, R104, R133 ;  /* 0x0000008568687221 */ /* 0x000fca0000010000 */
[----:B------:R-:W-:Y:S02]  /*5060*/  MOV R127, R104 ;  /* 0x00000068007f7202 */ /* 0x000fe40000000f00 */
[----:B------:R-:W-:-:S07]  /*5070*/  MOV R108, R174 ;  /* 0x000000ae006c7202 */ /* 0x000fce0000000f00 */
[----:B------:R-:W-:Y:S05]  /*5080*/  WARPSYNC.COLLECTIVE R124, `(.L_x_7554) ;  /* 0x000000007c087348 */ /* 0x000fea0003c00000 */
[----:B------:R0:W1:Y:S02]  /*5090*/  SHFL.DOWN P1, R174, R127, R129, R198 ;  /* 0x080000817fae7389 */ /* 0x00006400000200c6 */
[----:B01----:R-:W-:Y:S01]  /*50a0*/  ENDCOLLECTIVE ;  /* 0x000000000000791b */ /* 0x003fe20003800000 */
.L_x_7554:
[----:B------:R-:W-:Y:S01]  /*50b0*/  FADD.FTZ R108, R105, R108 ;  /* 0x0000006c696c7221 */ /* 0x000fe20000010000 */
[----:B------:R-:W-:-:S04]  /*50c0*/  HFMA2.MMA R129, -RZ, RZ, 0, 2.384185791015625e-07 ;  /* 0x00000004ff817435 */ /* 0x000fc800000001ff */
[----:B------:R-:W-:Y:S02]  /*50d0*/  MOV R127, R108 ;  /* 0x0000006c007f7202 */ /* 0x000fe40000000f00 */
[----:B------:R-:W-:-:S07]  /*50e0*/  MOV R109, R174 ;  /* 0x000000ae006d7202 */ /* 0x000fce0000000f00 */
[----:B------:R-:W-:Y:S05]  /*50f0*/  WARPSYNC.COLLECTIVE R124, `(.L_x_7555) ;  /* 0x000000007c087348 */ /* 0x000fea0003c00000 */
[----:B------:R0:W1:Y:S02]  /*5100*/  SHFL.DOWN P1, R174, R127, R129, R198 ;  /* 0x080000817fae7389 */ /* 0x00006400000200c6 */
[----:B01----:R-:W-:Y:S01]  /*5110*/  ENDCOLLECTIVE ;  /* 0x000000000000791b */ /* 0x003fe20003800000 */
.L_x_7555:
[----:B------:R-:W-:-:S05]  /*5120*/  FADD.FTZ R109, R104, R109 ;  /* 0x0000006d686d7221 */ /* 0x000fca0000010000 */
[----:B------:R-:W-:Y:S02]  /*5130*/  MOV R127, R109 ;  /* 0x0000006d007f7202 */ /* 0x000fe40000000f00 */
[----:B------:R-:W-:-:S07]  /*5140*/  MOV R111, R174 ;  /* 0x000000ae006f7202 */ /* 0x000fce0000000f00 */
[----:B------:R-:W-:Y:S05]  /*5150*/  WARPSYNC.COLLECTIVE R124, `(.L_x_7556) ;  /* 0x000000007c087348 */ /* 0x000fea0003c00000 */
[----:B------:R0:W1:Y:S02]  /*5160*/  SHFL.DOWN P1, R174, R127, R129, R198 ;  /* 0x080000817fae7389 */ /* 0x00006400000200c6 */
[----:B01----:R-:W-:Y:S01]  /*5170*/  ENDCOLLECTIVE ;  /* 0x000000000000791b */ /* 0x003fe20003800000 */
.L_x_7556:
[----:B------:R-:W-:Y:S01]  /*5180*/  FADD.FTZ R111, R108, R111 ;  /* 0x0000006f6c6f7221 */ /* 0x000fe20000010000 */
[----:B------:R-:W-:-:S04]  /*5190*/  HFMA2.MMA R129, -RZ, RZ, 0, 1.1920928955078125e-07 ;  /* 0x00000002ff817435 */ /* 0x000fc800000001ff */
[----:B------:R-:W-:Y:S02]  /*51a0*/  MOV R127, R111 ;  /* 0x0000006f007f7202 */ /* 0x000fe40000000f00 */
[----:B------:R-:W-:-:S07]  /*51b0*/  MOV R110, R174 ;  /* 0x000000ae006e7202 */ /* 0x000fce0000000f00 */
[----:B------:R-:W-:Y:S05]  /*51c0*/  WARPSYNC.COLLECTIVE R124, `(.L_x_7557) ;  /* 0x000000007c087348 */ /* 0x000fea0003c00000 */
[----:B------:R0:W1:Y:S02]  /*51d0*/  SHFL.DOWN P1, R174, R127, R129, R198 ;  /* 0x080000817fae7389 */ /* 0x00006400000200c6 */
[----:B01----:R-:W-:Y:S01]  /*51e0*/  ENDCOLLECTIVE ;  /* 0x000000000000791b */ /* 0x003fe20003800000 */
.L_x_7557:
[----:B------:R-:W-:-:S05]  /*51f0*/  FADD.FTZ R110, R109, R110 ;  /* 0x0000006e6d6e7221 */ /* 0x000fca0000010000 */
[----:B------:R-:W-:Y:S02]  /*5200*/  MOV R127, R110 ;  /* 0x0000006e007f7202 */ /* 0x000fe40000000f00 */
[----:B------:R-:W-:-:S07]  /*5210*/  MOV R122, R174 ;  /* 0x000000ae007a7202 */ /* 0x000fce0000000f00 */
[----:B------:R-:W-:Y:S05]  /*5220*/  WARPSYNC.COLLECTIVE R124, `(.L_x_7558) ;  /* 0x000000007c087348 */ /* 0x000fea0003c00000 */
[----:B------:R0:W1:Y:S02]  /*5230*/  SHFL.DOWN P1, R174, R127, R129, R198 ;  /* 0x080000817fae7389 */ /* 0x00006400000200c6 */
[----:B01----:R-:W-:Y:S01]  /*5240*/  ENDCOLLECTIVE ;  /* 0x000000000000791b */ /* 0x003fe20003800000 */
.L_x_7558:
[----:B------:R-:W-:Y:S01]  /*5250*/  FADD.FTZ R122, R111, R122 ;  /* 0x0000007a6f7a7221 */ /* 0x000fe20000010000 */
[----:B------:R-:W-:-:S04]  /*5260*/  HFMA2.MMA R129, -RZ, RZ, 0, 5.9604644775390625e-08 ;  /* 0x00000001ff817435 */ /* 0x000fc800000001ff */
[----:B------:R-:W-:Y:S02]  /*5270*/  MOV R127, R122 ;  /* 0x0000007a007f7202 */ /* 0x000fe40000000f00 */
[----:B------:R-:W-:-:S07]  /*5280*/  MOV R123, R174 ;  /* 0x000000ae007b7202 */ /* 0x000fce0000000f00 */
[----:B------:R-:W-:Y:S05]  /*5290*/  WARPSYNC.COLLECTIVE R124, `(.L_x_7559) ;  /* 0x000000007c087348 */ /* 0x000fea0003c00000 */
[----:B------:R0:W1:Y:S02]  /*52a0*/  SHFL.DOWN P1, R174, R127, R129, R198 ;  /* 0x080000817fae7389 */ /* 0x00006400000200c6 */
[----:B01----:R-:W-:Y:S01]  /*52b0*/  ENDCOLLECTIVE ;  /* 0x000000000000791b */ /* 0x003fe20003800000 */
.L_x_7559:
[----:B------:R-:W-:-:S05]  /*52c0*/  FADD.FTZ R123, R110, R123 ;  /* 0x0000007b6e7b7221 */ /* 0x000fca0000010000 */
[----:B------:R-:W-:Y:S02]  /*52d0*/  MOV R127, R123 ;  /* 0x0000007b007f7202 */ /* 0x000fe40000000f00 */
[----:B------:R-:W-:-:S07]  /*52e0*/  MOV R125, R174 ;  /* 0x000000ae007d7202 */ /* 0x000fce0000000f00 */
[----:B------:R-:W-:Y:S05]  /*52f0*/  WARPSYNC.COLLECTIVE R124, `(.L_x_7560) ;  /* 0x000000007c087348 */ /* 0x000fea0003c00000 */
[----:B------:R0:W1:Y:S02]  /*5300*/  SHFL.DOWN P1, R174, R127, R129, R198 ;  /* 0x080000817fae7389 */ /* 0x00006400000200c6 */
[----:B01----:R-:W-:Y:S01]  /*5310*/  ENDCOLLECTIVE ;  /* 0x000000000000791b */ /* 0x003fe20003800000 */
.L_x_7560:
[----:B------:R-:W-:Y:S05]  /*5320*/  BRA `(.L_x_7561) ;  /* 0xffffffc800687947 */ /* 0x000fea000383ffff */
.L_x_7562:
        /* <DEDUP_REMOVED lines=13> */
.L_x_11937:


//--------------------- .text._ZN10layer_norm13ln_bwd_kernelINS_13Kernel_traitsI6__halfS2_fS2_fjLj2560ELj1ELj1ELj4ELj8ENS_18Kernel_traits_baseILj2560ES2_S2_fS2_fjLj128EEEEELb0ELb0ELb0ELb0EEEvNS_9BwdParamsE --------------------------
	.section	.text._ZN10layer_norm13ln_bwd_kernelINS_13Kernel_traitsI6__halfS2_fS2_fjLj2560ELj1ELj1ELj4ELj8ENS_18Kernel_traits_baseILj2560ES2_S2_fS2_fjLj128EEEEELb0ELb0ELb0ELb0EEEvNS_9BwdParamsE,"ax",@progbits
	.align	128
        .global         _ZN10layer_norm13ln_bwd_kernelINS_13Kernel_traitsI6__halfS2_fS2_fjLj2560ELj1ELj1ELj4ELj8ENS_18Kernel_traits_baseILj2560ES2_S2_fS2_fjLj128EEEEELb0ELb0ELb0ELb0EEEvNS_9BwdParamsE
        .type           _ZN10layer_norm13ln_bwd_kernelINS_13Kernel_traitsI6__halfS2_fS2_fjLj2560ELj1ELj1ELj4ELj8ENS_18Kernel_traits_baseILj2560ES2_S2_fS2_fjLj128EEEEELb0ELb0ELb0ELb0EEEvNS_9BwdParamsE,@function
        .size           _ZN10layer_norm13ln_bwd_kernelINS_13Kernel_traitsI6__halfS2_fS2_fjLj2560ELj1ELj1ELj4ELj8ENS_18Kernel_traits_baseILj2560ES2_S2_fS2_fjLj128EEEEELb0ELb0ELb0ELb0EEEvNS_9BwdParamsE,(.L_x_11938 - _ZN10layer_norm13ln_bwd_kernelINS_13Kernel_traitsI6__halfS2_fS2_fjLj2560ELj1ELj1ELj4ELj8ENS_18Kernel_traits_baseILj2560ES2_S2_fS2_fjLj128EEEEELb0ELb0ELb0ELb0EEEvNS_9BwdParamsE)
        .other          _ZN10layer_norm13ln_bwd_kernelINS_13Kernel_traitsI6__halfS2_fS2_fjLj2560ELj1ELj1ELj4ELj8ENS_18Kernel_traits_baseILj2560ES2_S2_fS2_fjLj128EEEEELb0ELb0ELb0ELb0EEEvNS_9BwdParamsE,@"STO_CUDA_ENTRY STV_DEFAULT"
_ZN10layer_norm13ln_bwd_kernelINS_13Kernel_traitsI6__halfS2_fS2_fjLj2560ELj1ELj1ELj4ELj8ENS_18Kernel_traits_baseILj2560ES2_S2_fS2_fjLj128EEEEELb0ELb0ELb0ELb0EEEvNS_9BwdParamsE:
.text._ZN10layer_norm13ln_bwd_kernelINS_13Kernel_traitsI6__halfS2_fS2_fjLj2560ELj1ELj1ELj4ELj8ENS_18Kernel_traits_baseILj2560ES2_S2_fS2_fjLj128EEEEELb0ELb0ELb0ELb0EEEvNS_9BwdParamsE:
        /* <DEDUP_REMOVED lines=86> */
[----:B------:R-:W-:-:S02]  /*0560*/  SHF.R.U64 R13, R8, 0x10, R9 ;  /* 0x00000010080d7819 */ /* 0x000fc40000001209 */
[----:B------:R-:W-:Y:S02]  /*0570*/  MOV R12, R9 ;  /* 0x00000009000c7202 */ /* 0x000fe40000000f00 */
[----:B------:R-:W-:Y:S01]  /*0580*/  SHF.R.U32.HI R65, RZ, 0x10, R9 ;  /* 0x00000010ff417819 */ /* 0x000fe20000011609 */
        /* <DEDUP_REMOVED lines=23> */
[----:B0-----:R-:W-:-:S08]  /*0700*/  HADD2.F32 R2, -RZ, R64.H0_H0 ;  /* 0x20000040ff027230 */ /* 0x001fd00000004100 */
.L_x_7585:
        /* <DEDUP_REMOVED lines=38> */
[----:B------:R-:W-:Y:S02]  /*0970*/  SHF.R.U64 R107, R92, 0x10, R93 ;  /* 0x000000105c6b7819 */ /* 0x000fe4000000125d */
[----:B------:R-:W-:Y:S01]  /*0980*/  MOV R104, R93 ;  /* 0x0000005d00687202 */ /* 0x000fe20000000f00 */
[----:B---3--:R-:W-:Y:S01]  /*0990*/  FADD.FTZ R146, -R123, R91 ;  /* 0x0000005b7b927221 */ /* 0x008fe20000010100 */
[----:B------:R-:W-:-:S02]  /*09a0*/  HADD2.F32 R91, -RZ, R3.H0_H0 ;  /* 0x20000003ff5b7230 */ /* 0x000fc40000004100 */
[C---:B------:R-:W-:Y:S01]  /*09b0*/  FADD.FTZ R106, -R123.reuse, R88 ;  /* 0x000000587b6a7221 */ /* 0x040fe20000010100 */
[----:B------:R-:W-:Y:S01]  /*09c0*/  SHF.R.U32.HI R105, RZ, 0x10, R93 ;  /* 0x00000010ff697819 */ /* 0x000fe2000001165d */
[C---:B------:R-:W-:Y:S01]  /*09d0*/  FADD.FTZ R144, -R123.reuse, R90 ;  /* 0x0000005a7b907221 */ /* 0x040fe20000010100 */
[----:B------:R-:W-:Y:S02]  /*09e0*/  HADD2.F32 R90, -RZ, R107.H0_H0 ;  /* 0x2000006bff5a7230 */ /* 0x000fe40000004100 */
[----:B------:R-:W-:Y:S02]  /*09f0*/  HADD2.F32 R93, -RZ, R104.H0_H0 ;  /* 0x20000068ff5d7230 */ /* 0x000fe40000004100 */
        /* <DEDUP_REMOVED lines=26> */
.L_x_7565:
[----:B------:R-:W-:Y:S05]  /*0ba0*/  BSYNC B0 ;  /* 0x0000000000007941 */ /* 0x000fea0003800000 */
.L_x_7564:
        /* <DEDUP_REMOVED lines=50> */
.L_x_7567:
[----:B------:R-:W-:Y:S05]  /*0ed0*/  BSYNC B0 ;  /* 0x0000000000007941 */ /* 0x000fea0003800000 */
.L_x_7566:
        /* <DEDUP_REMOVED lines=50> */
.L_x_7569:
[----:B------:R-:W-:Y:S05]  /*1200*/  BSYNC B0 ;  /* 0x0000000000007941 */ /* 0x000fea0003800000 */
.L_x_7568:
        /* <DEDUP_REMOVED lines=50> */
.L_x_7571:
[----:B------:R-:W-:Y:S05]  /*1530*/  BSYNC B0 ;  /* 0x0000000000007941 */ /* 0x000fea0003800000 */
.L_x_7570:
        /* <DEDUP_REMOVED lines=50> */
.L_x_7573:
[----:B------:R-:W-:Y:S05]  /*1860*/  BSYNC B0 ;  /* 0x0000000000007941 */ /* 0x000fea0003800000 */
.L_x_7572:
        /* <DEDUP_REMOVED lines=27> */
.L_x_7596:
        /* <DEDUP_REMOVED lines=54> */
[----:B------:R-:W-:Y:S01]  /*1d80*/  F2F.F16.F32 R144, R144 ;  /* 0x0000009000907304 */ /* 0x000fe20000200800 */
[----:B------:R-:W-:Y:S01]  /*1d90*/  SEL R87, R122, R87, P6 ;  /* 0x000000577a577207 */ /* 0x000fe20003000000 */
[C---:B------:R-:W-:Y:S01]  /*1da0*/  FMUL.FTZ R122, R91.reuse, R143 ;  /* 0x0000008f5b7a7220 */ /* 0x040fe20000410000 */
[----:B------:R-:W-:-:S03]  /*1db0*/  SEL R84, R91, R84, P6 ;  /* 0x000000545b547207 */ /* 0x000fc60003000000 */
[----:B------:R-:W0:Y:S02]  /*1dc0*/  @P6 LDC.64 R88, c[0x0][0x308] ;  /* 0x0000c200ff586b82 */ /* 0x000e240000000a00 */
[----:B------:R-:W1:Y:S08]  /*1dd0*/  F2F.F16.F32 R90, R123 ;  /* 0x0000007b005a7304 */ /* 0x000e700000200800 */
[----:B------:R-:W-:Y:S01]  /*1de0*/  F2F.F16.F32 R145, R145 ;  /* 0x0000009100917304 */ /* 0x000fe20000200800 */
[----:B-1----:R-:W-:-:S07]  /*1df0*/  IMAD.WIDE.U32 R90, R90, 0x10000, RZ ;  /* 0x000100005a5a7825 */ /* 0x002fce00078e00ff */
[----:B------:R-:W1:Y:S01]  /*1e00*/  F2F.F16.F32 R147, R122 ;  /* 0x0000007a00937304 */ /* 0x000e620000200800 */
        /* <DEDUP_REMOVED lines=9> */
.L_x_7576:
[----:B------:R-:W-:Y:S05]  /*1ea0*/  BSYNC B0 ;  /* 0x0000000000007941 */ /* 0x000fea0003800000 */
.L_x_7575:
        /* <DEDUP_REMOVED lines=26> */
[----:B------:R-:W-:Y:S01]  /*2050*/  F2F.F16.F32 R145, R145 ;  /* 0x0000009100917304 */ /* 0x000fe20000200800 */
[----:B------:R-:W0:Y:S01]  /*2060*/  LDC.64 R88, c[0x0][0x2f8] ;  /* 0x0000be00ff587b82 */ /* 0x000e220000000a00 */
[----:B------:R-:W-:Y:S02]  /*2070*/  SEL R85, R90, R85, P6 ;  /* 0x000000555a557207 */ /* 0x000fe40003000000 */
[----:B------:R-:W-:Y:S01]  /*2080*/  SEL R87, R122, R87, P6 ;  /* 0x000000577a577207 */ /* 0x000fe20003000000 */
[C---:B------:R-:W-:Y:S01]  /*2090*/  FMUL.FTZ R122, R91.reuse, R143 ;  /* 0x0000008f5b7a7220 */ /* 0x040fe20000410000 */
[----:B------:R-:W-:Y:S02]  /*20a0*/  SEL R84, R91, R84, P6 ;  /* 0x000000545b547207 */ /* 0x000fe40003000000 */
[----:B------:R-:W1:Y:S01]  /*20b0*/  F2F.F16.F32 R90, R123 ;  /* 0x0000007b005a7304 */ /* 0x000e620000200800 */
[----:B------:R-:W2:Y:S07]  /*20c0*/  @P6 LDC.64 R94, c[0x0][0x308] ;  /* 0x0000c200ff5e6b82 */ /* 0x000eae0000000a00 */
[----:B------:R-:W-:Y:S01]  /*20d0*/  F2F.F16.F32 R144, R144 ;  /* 0x0000009000907304 */ /* 0x000fe20000200800 */
[----:B-1----:R-:W-:-:S07]  /*20e0*/  IMAD.WIDE.U32 R90, R90, 0x10000, RZ ;  /* 0x000100005a5a7825 */ /* 0x002fce00078e00ff */
[----:B------:R-:W1:Y:S01]  /*20f0*/  F2F.F16.F32 R147, R122 ;  /* 0x0000007a00937304 */ /* 0x000e620000200800 */
        /* <DEDUP_REMOVED lines=8> */
.L_x_7578:
[----:B------:R-:W-:Y:S05]  /*2180*/  BSYNC B0 ;  /* 0x0000000000007941 */ /* 0x000fea0003800000 */
.L_x_7577:
        /* <DEDUP_REMOVED lines=45> */
.L_x_7580:
[----:B------:R-:W-:Y:S05]  /*2460*/  BSYNC B0 ;  /* 0x0000000000007941 */ /* 0x000fea0003800000 */
.L_x_7579:
        /* <DEDUP_REMOVED lines=25> */
[----:B------:R-:W0:Y:S03]  /*2600*/  F2F.F16.F32 R88, R123 ;  /* 0x0000007b00587304 */ /* 0x000e260000200800 */
[----:B------:R-:W-:-:S02]  /*2610*/  SEL R85, R90, R85, P6 ;  /* 0x000000555a557207 */ /* 0x000fc40003000000 */
[----:B------:R-:W-:Y:S02]  /*2620*/  SEL R86, R91, R86, P6 ;  /* 0x000000565b567207 */ /* 0x000fe40003000000 */
[----:B------:R-:W1:Y:S01]  /*2630*/  LDC.64 R90, c[0x0][0x2f8] ;  /* 0x0000be00ff5a7b82 */ /* 0x000e620000000a00 */
[----:B------:R-:W-:Y:S01]  /*2640*/  SEL R87, R122, R87, P6 ;  /* 0x000000577a577207 */ /* 0x000fe20003000000 */
[----:B------:R-:W-:Y:S01]  /*2650*/  F2F.F16.F32 R145, R145 ;  /* 0x0000009100917304 */ /* 0x000fe20000200800 */
[C---:B------:R-:W-:Y:S01]  /*2660*/  FMUL.FTZ R122, R89.reuse, R143 ;  /* 0x0000008f597a7220 */ /* 0x040fe20000410000 */
[----:B------:R-:W-:-:S04]  /*2670*/  SEL R84, R89, R84, P6 ;  /* 0x0000005459547207 */ /* 0x000fc80003000000 */
[----:B------:R-:W2:Y:S01]  /*2680*/  @P6 LDC.64 R94, c[0x0][0x308] ;  /* 0x0000c200ff5e6b82 */ /* 0x000ea20000000a00 */
[----:B0-----:R-:W-:Y:S01]  /*2690*/  IMAD.WIDE.U32 R88, R88, 0x10000, RZ ;  /* 0x0001000058587825 */ /* 0x001fe200078e00ff */
[----:B------:R-:W-:Y:S08]  /*26a0*/  F2F.F16.F32 R144, R144 ;  /* 0x0000009000907304 */ /* 0x000ff00000200800 */
[----:B------:R-:W0:Y:S01]  /*26b0*/  F2F.F16.F32 R147, R122 ;  /* 0x0000007a00937304 */ /* 0x000e220000200800 */
        /* <DEDUP_REMOVED lines=8> */
.L_x_7582:
[----:B------:R-:W-:Y:S05]  /*2740*/  BSYNC B0 ;  /* 0x0000000000007941 */ /* 0x000fea0003800000 */
.L_x_7581:
        /* <DEDUP_REMOVED lines=30> */
[----:B------:R-:W0:Y:S01]  /*2930*/  F2F.F16.F32 R90, R94 ;  /* 0x0000005e005a7304 */ /* 0x000e220000200800 */
[----:B------:R-:W-:Y:S02]  /*2940*/  SEL R84, R91, R84, P6 ;  /* 0x000000545b547207 */ /* 0x000fe40003000000 */
[----:B------:R-:W1:Y:S05]  /*2950*/  @P6 LDC.64 R88, c[0x0][0x308] ;  /* 0x0000c200ff586b82 */ /* 0x000e6a0000000a00 */
[----:B------:R-:W-:Y:S01]  /*2960*/  F2F.F16.F32 R122, R122 ;  /* 0x0000007a007a7304 */ /* 0x000fe20000200800 */
[----:B0-----:R-:W-:-:S07]  /*2970*/  IMAD.WIDE.U32 R90, R90, 0x10000, RZ ;  /* 0x000100005a5a7825 */ /* 0x001fce00078e00ff */
[----:B------:R-:W-:Y:S08]  /*2980*/  F2F.F16.F32 R95, R95 ;  /* 0x0000005f005f7304 */ /* 0x000ff00000200800 */
[----:B------:R-:W0:Y:S01]  /*2990*/  F2F.F16.F32 R143, R143 ;  /* 0x0000008f008f7304 */ /* 0x000e220000200800 */
        /* <DEDUP_REMOVED lines=8> */
.L_x_7584:
[----:B------:R-:W-:Y:S05]  /*2a20*/  BSYNC B0 ;  /* 0x0000000000007941 */ /* 0x000fea0003800000 */
.L_x_7583:
[----:B------:R-:W-:Y:S02]  /*2a30*/  IADD3 R96, R96, UR16, RZ ;  /* 0x0000001060607c10 */ /* 0x000fe4000fffe0ff */
[----:B------:R-:W-:Y:S02]  /*2a40*/  SEL R94, RZ, 0x1, P0 ;  /* 0x00000001ff5e7807 */ /* 0x000fe40000000000 */
[----:B------:R-:W-:-:S13]  /*2a50*/  ISETP.GE.AND P0, PT, R96, UR17, PT ;  /* 0x0000001160007c0c */ /* 0x000fda000bf06270 */
[----:B------:R-:W-:Y:S05]  /*2a60*/  @!P0 BRA `(.L_x_7585) ;  /* 0xffffffdc00288947 */ /* 0x000fea000383ffff */
.L_x_7563:
        /* <DEDUP_REMOVED lines=42> */
.L_x_7574:
[----:B------:R-:W-:Y:S02]  /*2d10*/  MOV R147, 0x10 ;  /* 0x0000001000937802 */ /* 0x000fe40000000f00 */
[----:B------:R-:W-:Y:S02]  /*2d20*/  MOV R148, 0x1f ;  /* 0x0000001f00947802 */ /* 0x000fe40000000f00 */
[----:B------:R-:W-:-:S07]  /*2d30*/  MOV R146, 0xffffffff ;  /* 0xffffffff00927802 */ /* 0x000fce0000000f00 */
[----:B------:R-:W-:Y:S05]  /*2d40*/  WARPSYNC.COLLECTIVE R146, `(.L_x_7586) ;  /* 0x0000000092087348 */ /* 0x000fea0003c00000 */
[----:B------:R0:W1:Y:S02]  /*2d50*/  SHFL.DOWN P6, R123, R145, R147, R148 ;  /* 0x08000093917b7389 */ /* 0x00006400000c0094 */
[----:B01----:R-:W-:Y:S01]  /*2d60*/  ENDCOLLECTIVE ;  /* 0x000000000000791b */ /* 0x003fe20003800000 */
.L_x_7586:
[----:B------:R-:W-:-:S05]  /*2d70*/  MOV R90, R123 ;  /* 0x0000007b005a7202 */ /* 0x000fca0000000f00 */
[----:B------:R-:W-:Y:S01]  /*2d80*/  FADD.FTZ R90, R90, R145 ;  /* 0x000000915a5a7221 */ /* 0x000fe20000010000 */
[----:B------:R-:W-:-:S07]  /*2d90*/  MOV R145, R144 ;  /* 0x0000009000917202 */ /* 0x000fce0000000f00 */
[----:B------:R-:W-:Y:S05]  /*2da0*/  WARPSYNC.COLLECTIVE R146, `(.L_x_7587) ;  /* 0x0000000092087348 */ /* 0x000fea0003c00000 */
[----:B------:R0:W1:Y:S02]  /*2db0*/  SHFL.DOWN P6, R123, R145, R147, R148 ;  /* 0x08000093917b7389 */ /* 0x00006400000c0094 */
[----:B01----:R-:W-:Y:S01]  /*2dc0*/  ENDCOLLECTIVE ;  /* 0x000000000000791b */ /* 0x003fe20003800000 */
.L_x_7587:
[----:B------:R-:W-:Y:S02]  /*2dd0*/  MOV R145, R90 ;  /* 0x0000005a00917202 */ /* 0x000fe40000000f00 */
[----:B------:R-:W-:Y:S02]  /*2de0*/  MOV R147, 0x8 ;  /* 0x0000000800937802 */ /* 0x000fe40000000f00 */
[----:B------:R-:W-:-:S07]  /*2df0*/  MOV R89, R123 ;  /* 0x0000007b00597202 */ /* 0x000fce0000000f00 */
[----:B------:R-:W-:Y:S05]  /*2e00*/  WARPSYNC.COLLECTIVE R146, `(.L_x_7588) ;  /* 0x0000000092087348 */ /* 0x000fea0003c00000 */
[----:B------:R0:W1:Y:S02]  /*2e10*/  SHFL.DOWN P6, R123, R145, R147, R148 ;  /* 0x08000093917b7389 */ /* 0x00006400000c0094 */
[----:B01----:R-:W-:Y:S01]  /*2e20*/  ENDCOLLECTIVE ;  /* 0x000000000000791b */ /* 0x003fe20003800000 */
.L_x_7588:
[----:B------:R-:W-:-:S05]  /*2e30*/  FADD.FTZ R89, R89, R144 ;  /* 0x0000009059597221 */ /* 0x000fca0000010000 */
[----:B------:R-:W-:Y:S02]  /*2e40*/  MOV R145, R89 ;  /* 0x0000005900917202 */ /* 0x000fe40000000f00 */
[----:B------:R-:W-:-:S07]  /*2e50*/  MOV R91, R123 ;  /* 0x0000007b005b7202 */ /* 0x000fce0000000f00 */
[----:B------:R-:W-:Y:S05]  /*2e60*/  WARPSYNC.COLLECTIVE R146, `(.L_x_7589) ;  /* 0x0000000092087348 */ /* 0x000fea0003c00000 */
[----:B------:R0:W1:Y:S02]  /*2e70*/  SHFL.DOWN P6, R123, R145, R147, R148 ;  /* 0x08000093917b7389 */ /* 0x00006400000c0094 */
[----:B01----:R-:W-:Y:S01]  /*2e80*/  ENDCOLLECTIVE ;  /* 0x000000000000791b */ /* 0x003fe20003800000 */
.L_x_7589:
[----:B------:R-:W-:-:S05]  /*2e90*/  FADD.FTZ R91, R90, R91 ;  /* 0x0000005b5a5b7221 */ /* 0x000fca0000010000 */
[----:B------:R-:W-:Y:S02]  /*2ea0*/  MOV R145, R91 ;  /* 0x0000005b00917202 */ /* 0x000fe40000000f00 */
[----:B------:R-:W-:Y:S02]  /*2eb0*/  MOV R147, 0x4 ;  /* 0x0000000400937802 */ /* 0x000fe40000000f00 */
[----:B------:R-:W-:-:S07]  /*2ec0*/  MOV R92, R123 ;  /* 0x0000007b005c7202 */ /* 0x000fce0000000f00 */
[----:B------:R-:W-:Y:S05]  /*2ed0*/  WARPSYNC.COLLECTIVE R146, `(.L_x_7590) ;  /* 0x0000000092087348 */ /* 0x000fea0003c00000 */
[----:B------:R0:W1:Y:S02]  /*2ee0*/  SHFL.DOWN P6, R123, R145, R147, R148 ;  /* 0x08000093917b7389 */ /* 0x00006400000c0094 */
[----:B01----:R-:W-:Y:S01]  /*2ef0*/  ENDCOLLECTIVE ;  /* 0x000000000000791b */ /* 0x003fe20003800000 */
.L_x_7590:
[----:B------:R-:W-:-:S05]  /*2f00*/  FADD.FTZ R92, R89, R92 ;  /* 0x0000005c595c7221 */ /* 0x000fca0000010000 */
[----:B------:R-:W-:Y:S02]  /*2f10*/  MOV R145, R92 ;  /* 0x0000005c00917202 */ /* 0x000fe40000000f00 */
[----:B------:R-:W-:-:S07]  /*2f20*/  MOV R94, R123 ;  /* 0x0000007b005e7202 */ /* 0x000fce0000000f00 */
[----:B------:R-:W-:Y:S05]  /*2f30*/  WARPSYNC.COLLECTIVE R146, `(.L_x_7591) ;  /* 0x0000000092087348 */ /* 0x000fea0003c00000 */
[----:B------:R0:W1:Y:S02]  /*2f40*/  SHFL.DOWN P6, R123, R145, R147, R148 ;  /* 0x08000093917b7389 */ /* 0x00006400000c0094 */
[----:B01----:R-:W-:Y:S01]  /*2f50*/  ENDCOLLECTIVE ;  /* 0x000000000000791b */ /* 0x003fe20003800000 */
.L_x_7591:
[----:B------:R-:W-:-:S05]  /*2f60*/  FADD.FTZ R94, R91, R94 ;  /* 0x0000005e5b5e7221 */ /* 0x000fca0000010000 */
[----:B------:R-:W-:Y:S02]  /*2f70*/  MOV R145, R94 ;  /* 0x0000005e00917202 */ /* 0x000fe40000000f00 */
[----:B------:R-:W-:Y:S02]  /*2f80*/  MOV R147, 0x2 ;  /* 0x0000000200937802 */ /* 0x000fe40000000f00 */
[----:B------:R-:W-:-:S07]  /*2f90*/  MOV R93, R123 ;  /* 0x0000007b005d7202 */ /* 0x000fce0000000f00 */
[----:B------:R-:W-:Y:S05]  /*2fa0*/  WARPSYNC.COLLECTIVE R146, `(.L_x_7592) ;  /* 0x0000000092087348 */ /* 0x000fea0003c00000 */
[----:B------:R0:W1:Y:S02]  /*2fb0*/  SHFL.DOWN P6, R123, R145, R147, R148 ;  /* 0x08000093917b7389 */ /* 0x00006400000c0094 */
[----:B01----:R-:W-:Y:S01]  /*2fc0*/  ENDCOLLECTIVE ;  /* 0x000000000000791b */ /* 0x003fe20003800000 */
.L_x_7592:
[----:B------:R-:W-:-:S05]  /*2fd0*/  FADD.FTZ R93, R92, R93 ;  /* 0x0000005d5c5d7221 */ /* 0x000fca0000010000 */
[----:B------:R-:W-:Y:S02]  /*2fe0*/  MOV R145, R93 ;  /* 0x0000005d00917202 */ /* 0x000fe40000000f00 */
[----:B------:R-:W-:-:S07]  /*2ff0*/  MOV R95, R123 ;  /* 0x0000007b005f7202 */ /* 0x000fce0000000f00 */
[----:B------:R-:W-:Y:S05]  /*3000*/  WARPSYNC.COLLECTIVE R146, `(.L_x_7593) ;  /* 0x0000000092087348 */ /* 0x000fea0003c00000 */
[----:B------:R0:W1:Y:S02]  /*3010*/  SHFL.DOWN P6, R123, R145, R147, R148 ;  /* 0x08000093917b7389 */ /* 0x00006400000c0094 */
[----:B01----:R-:W-:Y:S01]  /*3020*/  ENDCOLLECTIVE ;  /* 0x000000000000791b */ /* 0x003fe20003800000 */
.L_x_7593:
[----:B------:R-:W-:-:S05]  /*3030*/  FADD.FTZ R95, R94, R95 ;  /* 0x0000005f5e5f7221 */ /* 0x000fca0000010000 */
[----:B------:R-:W-:Y:S02]  /*3040*/  MOV R145, R95 ;  /* 0x0000005f00917202 */ /* 0x000fe40000000f00 */
[----:B------:R-:W-:Y:S02]  /*3050*/  MOV R147, 0x1 ;  /* 0x0000000100937802 */ /* 0x000fe40000000f00 */
[----:B------:R-:W-:-:S07]  /*3060*/  MOV R144, R123 ;  /* 0x0000007b00907202 */ /* 0x000fce0000000f00 */
[----:B------:R-:W-:Y:S05]  /*3070*/  WARPSYNC.COLLECTIVE R146, `(.L_x_7594) ;  /* 0x0000000092087348 */ /* 0x000fea0003c00000 */
[----:B------:R0:W1:Y:S02]  /*3080*/  SHFL.DOWN P6, R123, R145, R147, R148 ;  /* 0x08000093917b7389 */ /* 0x00006400000c0094 */
[----:B01----:R-:W-:Y:S01]  /*3090*/  ENDCOLLECTIVE ;  /* 0x000000000000791b */ /* 0x003fe20003800000 */
.L_x_7594:
[----:B------:R-:W-:-:S05]  /*30a0*/  FADD.FTZ R144, R93, R144 ;  /* 0x000000905d907221 */ /* 0x000fca0000010000 */
[----:B------:R-:W-:Y:S02]  /*30b0*/  MOV R145, R144 ;  /* 0x0000009000917202 */ /* 0x000fe40000000f00 */
[----:B------:R-:W-:-:S07]  /*30c0*/  MOV R90, R123 ;  /* 0x0000007b005a7202 */ /* 0x000fce0000000f00 */
[----:B------:R-:W-:Y:S05]  /*30d0*/  WARPSYNC.COLLECTIVE R146, `(.L_x_7595) ;  /* 0x0000000092087348 */ /* 0x000fea0003c00000 */
[----:B------:R0:W1:Y:S02]  /*30e0*/  SHFL.DOWN P6, R123, R145, R147, R148 ;  /* 0x08000093917b7389 */ /* 0x00006400000c0094 */
[----:B01----:R-:W-:Y:S01]  /*30f0*/  ENDCOLLECTIVE ;  /* 0x000000000000791b */ /* 0x003fe20003800000 */
.L_x_7595:
[----:B------:R-:W-:Y:S05]  /*3100*/  BRA `(.L_x_7596) ;  /* 0xffffffe800447947 */ /* 0x000fea000383ffff */
.L_x_7597:
        /* <DEDUP_REMOVED lines=15> */
.L_x_11938:


//--------------------- .text._ZN10layer_norm13ln_bwd_kernelINS_13Kernel_traitsI6__halfS2_fS2_fjLj2560ELj1ELj1ELj4ELj8ENS_18Kernel_traits_baseILj2560ES2_S2_fS2_fjLj128EEEEELb0ELb0ELb0ELb1EEEvNS_9BwdParamsE --------------------------
	.section	.text._ZN10layer_norm13ln_bwd_kernelINS_13Kernel_traitsI6__halfS2_fS2_fjLj2560ELj1ELj1ELj4ELj8ENS_18Kernel_traits_baseILj2560ES2_S2_fS2_fjLj128EEEEELb0ELb0ELb0ELb1EEEvNS_9BwdParamsE,"ax",@progbits
	.align	128
        .global         _ZN10layer_norm13ln_bwd_kernelINS_13Kernel_traitsI6__halfS2_fS2_fjLj2560ELj1ELj1ELj4ELj8ENS_18Kernel_traits_baseILj2560ES2_S2_fS2_fjLj128EEEEELb0ELb0ELb0ELb1EEEvNS_9BwdParamsE
        .type           _ZN10layer_norm13ln_bwd_kernelINS_13Kernel_traitsI6__halfS2_fS2_fjLj2560ELj1ELj1ELj4ELj8ENS_18Kernel_traits_baseILj2560ES2_S2_fS2_fjLj128EEEEELb0ELb0ELb0ELb1EEEvNS_9BwdParamsE,@function
        .size           _ZN10layer_norm13ln_bwd_kernelINS_13Kernel_traitsI6__halfS2_fS2_fjLj2560ELj1ELj1ELj4ELj8ENS_18Kernel_traits_baseILj2560ES2_S2_fS2_fjLj128EEEEELb0ELb0ELb0ELb1EEEvNS_9BwdParamsE,(.L_x_11939 - _ZN10layer_norm13ln_bwd_kernelINS_13Kernel_traitsI6__halfS2_fS2_fjLj2560ELj1ELj1ELj4ELj8ENS_18Kernel_traits_baseILj2560ES2_S2_fS2_fjLj128EEEEELb0ELb0ELb0ELb1EEEvNS_9BwdParamsE)
        .other          _ZN10layer_norm13ln_bwd_kernelINS_13Kernel_traitsI6__halfS2_fS2_fjLj2560ELj1ELj1ELj4ELj8ENS_18Kernel_traits_baseILj2560ES2_S2_fS2_fjLj128EEEEELb0ELb0ELb0ELb1EEEvNS_9BwdParamsE,@"STO_CUDA_ENTRY STV_DEFAULT"
_ZN10layer_norm13ln_bwd_kernelINS_13Kernel_traitsI6__halfS2_fS2_fjLj2560ELj1ELj1ELj4ELj8ENS_18Kernel_traits_baseILj2560ES2_S2_fS2_fjLj128EEEEELb0ELb0ELb0ELb1EEEvNS_9BwdParamsE:
.text._ZN10layer_norm13ln_bwd_kernelINS_13Kernel_traitsI6__halfS2_fS2_fjLj2560ELj1ELj1ELj4ELj8ENS_18Kernel_traits_baseILj2560ES2_S2_fS2_fjLj128EEEEELb0ELb0ELb0ELb1EEEvNS_9BwdParamsE:
        /* <DEDUP_REMOVED lines=34> */
.L_x_7598:
        /* <DEDUP_REMOVED lines=69> */
.L_x_7602:
        /* <DEDUP_REMOVED lines=14> */
[----:B------:R-:W-:Y:S02]  /*0750*/  IADD3 R129, R137, 0x100, RZ ;  /* 0x0000010089817810 */ /* 0x000fe40007ffe0ff */
[----:B------:R-:W-:Y:S01]  /*0760*/  @P0 LEA.HI.X R63, R85, R63, R60, 0x1, P1 ;  /* 0x0000003f553f0211 */ /* 0x000fe200008f0c3c */
[C---:B--2---:R-:W-:Y:S01]  /*0770*/  IMAD.WIDE.U32 R98, R137.reuse, 0x8, R100 ;  /* 0x0000000889627825 */ /* 0x044fe200078e0064 */
[----:B------:R-:W-:-:S03]  /*0780*/  IADD3 R133, R137, 0x180, RZ ;  /* 0x0000018089857810 */ /* 0x000fc60007ffe0ff */
[----:B------:R-:W2:Y:S01]  /*0790*/  @P0 LDG.E.U16 R136, desc[UR6][R62.64] ;  /* 0x000000063e880981 */ /* 0x000ea2000c1e1500 */
[C---:B------:R-:W-:Y:S02]  /*07a0*/  IADD3 R139, R137.reuse, 0x80, RZ ;  /* 0x00000080898b7810 */ /* 0x040fe40007ffe0ff */
[C---:B-1----:R-:W-:Y:S01]  /*07b0*/  IADD3 R135, R137.reuse, 0x200, RZ ;  /* 0x0000020089877810 */ /* 0x042fe20007ffe0ff */
[----:B------:R-:W2:Y:S01]  /*07c0*/  LDG.E.64 R98, desc[UR6][R98.64] ;  /* 0x0000000662627981 */ /* 0x000ea2000c1e1b00 */
[----:B---3--:R-:W-:-:S04]  /*07d0*/  IMAD.WIDE.U32 R56, R137, 0x10, R72 ;  /* 0x0000001089387825 */ /* 0x008fc800078e0048 */
[--C-:B------:R-:W-:Y:S02]  /*07e0*/  IMAD.WIDE.U32 R64, R129, 0x10, R72.reuse ;  /* 0x0000001081407825 */ /* 0x100fe400078e0048 */
[----:B------:R-:W3:Y:S02]  /*07f0*/  LDG.E.128 R56, desc[UR6][R56.64] ;  /* 0x0000000638387981 */ /* 0x000ee4000c1e1d00 */
[----:B------:R-:W-:Y:S02]  /*0800*/  IMAD.WIDE.U32 R68, R133, 0x10, R72 ;  /* 0x0000001085447825 */ /* 0x000fe400078e0048 */
[----:B------:R-:W3:Y:S02]  /*0810*/  LDG.E.128 R64, desc[UR6][R64.64] ;  /* 0x0000000640407981 */ /* 0x000ee4000c1e1d00 */
[----:B0-----:R-:W-:Y:S02]  /*0820*/  IMAD.WIDE R130, R85, 0x4, R94 ;  /* 0x0000000455827825 */ /* 0x001fe400078e025e */
[----:B------:R-:W3:Y:S01]  /*0830*/  LDG.E.128 R68, desc[UR6][R68.64] ;  /* 0x0000000644447981 */ /* 0x000ee2000c1e1d00 */
[----:B------:R-:W0:Y:S01]  /*0840*/  LDC.64 R94, c[0x0][0x2c8] ;  /* 0x0000b200ff5e7b82 */ /* 0x000e220000000a00 */
[----:B------:R-:W-:-:S02]  /*0850*/  IMAD.WIDE.U32 R96, R139, 0x8, R100 ;  /* 0x000000088b607825 */ /* 0x000fc400078e0064 */
[----:B------:R1:W3:Y:S02]  /*0860*/  LDG.E R130, desc[UR6][R130.64] ;  /* 0x0000000682827981 */ /* 0x0002e4000c1e1900 */
[----:B------:R-:W-:Y:S02]  /*0870*/  IMAD.WIDE.U32 R60, R139, 0x10, R72 ;  /* 0x000000108b3c7825 */ /* 0x000fe400078e0048 */
[----:B------:R-:W3:Y:S02]  /*0880*/  LDG.E.64 R96, desc[UR6][R96.64] ;  /* 0x0000000660607981 */ /* 0x000ee4000c1e1b00 */
[----:B------:R-:W-:Y:S02]  /*0890*/  IMAD.WIDE.U32 R102, R129, 0x8, R100 ;  /* 0x0000000881667825 */ /* 0x000fe400078e0064 */
[----:B------:R-:W3:Y:S02]  /*08a0*/  LDG.E.128 R60, desc[UR6][R60.64] ;  /* 0x000000063c3c7981 */ /* 0x000ee4000c1e1d00 */
[----:B------:R-:W-:-:S02]  /*08b0*/  IMAD.WIDE.U32 R72, R135, 0x10, R72 ;  /* 0x0000001087487825 */ /* 0x000fc400078e0048 */
[----:B------:R-:W3:Y:S02]  /*08c0*/  LDG.E.64 R102, desc[UR6][R102.64] ;  /* 0x0000000666667981 */ /* 0x000ee4000c1e1b00 */
[--C-:B------:R-:W-:Y:S02]  /*08d0*/  IMAD.WIDE.U32 R104, R133, 0x8, R100.reuse ;  /* 0x0000000885687825 */ /* 0x100fe400078e0064 */
[----:B------:R-:W3:Y:S02]  /*08e0*/  LDG.E.128 R72, desc[UR6][R72.64] ;  /* 0x0000000648487981 */ /* 0x000ee4000c1e1d00 */
[----:B------:R-:W-:Y:S02]  /*08f0*/  IMAD.WIDE.U32 R100, R135, 0x8, R100 ;  /* 0x0000000887647825 */ /* 0x000fe400078e0064 */
        /* <DEDUP_REMOVED lines=22> */
[----:B----4-:R-:W-:Y:S01]  /*0a60*/  FSEL R140, R134, RZ, !P3 ;  /* 0x000000ff868c7208 */ /* 0x010fe20005800000 */
[----:B--2---:R-:W-:Y:S01]  /*0a70*/  @P0 HADD2.F32 R131, -RZ, R136.H0_H0 ;  /* 0x20000088ff830230 */ /* 0x004fe20000004100 */
[----:B------:R-:W-:Y:S02]  /*0a80*/  MOV R138, R98 ;  /* 0x00000062008a7202 */ /* 0x000fe40000000f00 */
[----:B------:R-:W-:Y:S02]  /*0a90*/  MOV R136, R99 ;  /* 0x0000006300887202 */ /* 0x000fe40000000f00 */
[----:B------:R-:W-:Y:S01]  /*0aa0*/  SHF.R.U64 R134, R98, 0x10, R99 ;  /* 0x0000001062867819 */ /* 0x000fe20000001263 */
[C---:B---3--:R-:W-:Y:S01]  /*0ab0*/  FADD.FTZ R155, -R140.reuse, R56 ;  /* 0x000000388c9b7221 */ /* 0x048fe20000010100 */
[C---:B------:R-:W-:Y:S01]  /*0ac0*/  FADD.FTZ R159, -R140.reuse, R58 ;  /* 0x0000003a8c9f7221 */ /* 0x040fe20000010100 */
[----:B0-----:R-:W-:Y:S01]  /*0ad0*/  FADD.FTZ R115, -R140, R67 ;  /* 0x000000438c737221 */ /* 0x001fe20000010100 */
[----:B------:R-:W-:-:S02]  /*0ae0*/  HADD2.F32 R67, -RZ, R138.H0_H0 ;  /* 0x2000008aff437230 */ /* 0x000fc40000004100 */
[C---:B-1----:R-:W-:Y:S01]  /*0af0*/  FADD.FTZ R111, -R140.reuse, R65 ;  /* 0x000000418c6f7221 */ /* 0x042fe20000010100 */
[----:B------:R-:W-:Y:S02]  /*0b00*/  HADD2.F32 R136, -RZ, R136.H0_H0 ;  /* 0x20000088ff887230 */ /* 0x000fe40000004100 */
[C---:B------:R-:W-:Y:S01]  /*0b10*/  FADD.FTZ R145, -R140.reuse, R70 ;  /* 0x000000468c917221 */ /* 0x040fe20000010100 */
[----:B------:R-:W-:Y:S01]  /*0b20*/  SHF.R.U32.HI R142, RZ, 0x10, R99 ;  /* 0x00000010ff8e7819 */ /* 0x000fe20000011663 */
[----:B------:R-:W-:Y:S01]  /*0b30*/  FADD.FTZ R161, -R140, R59 ;  /* 0x0000003b8ca17221 */ /* 0x000fe20000010100 */
[C---:B------:R-:W-:Y:S01]  /*0b40*/  FMUL.FTZ R65, R130.reuse, R155 ;  /* 0x0000009b82417220 */ /* 0x040fe20000410000 */
[----:B------:R-:W-:Y:S01]  /*0b50*/  FMUL.FTZ R70, R130, R159 ;  /* 0x0000009f82467220 */ /* 0x000fe20000410000 */
[----:B------:R-:W-:Y:S01]  /*0b60*/  HADD2.F32 R134, -RZ, R134.H0_H0 ;  /* 0x20000086ff867230 */ /* 0x000fe20000004100 */
[----:B------:R-:W-:Y:S01]  /*0b70*/  MOV R98, R97 ;  /* 0x0000006100627202 */ /* 0x000fe20000000f00 */
[C---:B------:R-:W-:Y:S01]  /*0b80*/  FADD.FTZ R157, -R140.reuse, R57 ;  /* 0x000000398c9d7221 */ /* 0x040fe20000010100 */
[C---:B------:R-:W-:Y:S01]  /*0b90*/  FADD.FTZ R109, -R140.reuse, R64 ;  /* 0x000000408c6d7221 */ /* 0x040fe20000010100 */
[C---:B------:R-:W-:Y:S01]  /*0ba0*/  FADD.FTZ R99, -R140.reuse, R60 ;  /* 0x0000003c8c637221 */ /* 0x040fe20000010100 */
        /* <DEDUP_REMOVED lines=21> */
[----:B------:R-:W-:-:S02]  /*0d00*/  HADD2.F32 R136, -RZ, R98.H0_H0 ;  /* 0x20000062ff887230 */ /* 0x000fc40000004100 */
        /* <DEDUP_REMOVED lines=11> */
[----:B------:R-:W-:Y:S01]  /*0dc0*/  MOV R106, R96 ;  /* 0x00000060006a7202 */ /* 0x000fe20000000f00 */
[----:B------:R-:W-:Y:S01]  /*0dd0*/  FADD.FTZ R143, -R140, R69 ;  /* 0x000000458c8f7221 */ /* 0x000fe20000010100 */
[----:B------:R-:W-:-:S02]  /*0de0*/  HADD2.F32 R61, -RZ, R58.H0_H0 ;  /* 0x2000003aff3d7230 */ /* 0x000fc40000004100 */
[----:B------:R-:W-:Y:S02]  /*0df0*/  HADD2.F32 R109, -RZ, R62.H0_H0 ;  /* 0x2000003eff6d7230 */ /* 0x000fe40000004100 */
[----:B------:R-:W-:Y:S02]  /*0e00*/  HADD2.F32 R69, -RZ, R142.H0_H0 ;  /* 0x2000008eff457230 */ /* 0x000fe40000004100 */
[----:B------:R-:W-:Y:S02]  /*0e10*/  HADD2.F32 R62, -RZ, R108.H0_H0 ;  /* 0x2000006cff3e7230 */ /* 0x000fe40000004100 */
[----:B------:R-:W-:Y:S01]  /*0e20*/  FADD.FTZ R108, R111, R66 ;  /* 0x000000426f6c7221 */ /* 0x000fe20000010000 */
[----:B------:R-:W-:Y:S01]  /*0e30*/  SHF.R.U64 R96, R96, 0x10, R97 ;  /* 0x0000001060607819 */ /* 0x000fe20000001261 */
[----:B------:R-:W-:Y:S01]  /*0e40*/  FFMA.FTZ R115, R74, R66, R115 ;  /* 0x000000424a737223 */ /* 0x000fe20000010073 */
[----:B------:R-:W-:Y:S02]  /*0e50*/  HADD2.F32 R155, -RZ, R106.H0_H0 ;  /* 0x2000006aff9b7230 */ /* 0x000fe40000004100 */
[----:B------:R-:W-:Y:S01]  /*0e60*/  FADD.FTZ R22, R61, R22 ;  /* 0x000000163d167221 */ /* 0x000fe20000010000 */
[-C--:B------:R-:W-:Y:S01]  /*0e70*/  FFMA.FTZ R6, R99, R61.reuse, R6 ;  /* 0x0000003d63067223 */ /* 0x080fe20000010006 */
[----:B------:R-:W-:Y:S01]  /*0e80*/  FMUL.FTZ R138, R90, R61 ;  /* 0x0000003d5a8a7220 */ /* 0x000fe20000410000 */
[----:B------:R-:W-:Y:S01]  /*0e90*/  MOV R110, R101 ;  /* 0x00000065006e7202 */ /* 0x000fe20000000f00 */
[----:B------:R-:W-:Y:S01]  /*0ea0*/  FADD.FTZ R141, -R140, R68 ;  /* 0x000000448c8d7221 */ /* 0x000fe20000010100 */
[----:B------:R-:W-:Y:S01]  /*0eb0*/  FMUL.FTZ R64, R120, R69 ;  /* 0x0000004578407220 */ /* 0x000fe20000410000 */
[----:B------:R-:W-:Y:S01]  /*0ec0*/  FADD.FTZ R61, R108, R67 ;  /* 0x000000436c3d7221 */ /* 0x000fe20000010000 */
[----:B------:R-:W-:Y:S01]  /*0ed0*/  SHF.R.U32.HI R101, RZ, 0x10, R101 ;  /* 0x00000010ff657819 */ /* 0x000fe20000011665 */
[----:B------:R-:W-:Y:S01]  /*0ee0*/  FMUL.FTZ R68, R130, R161 ;  /* 0x000000a182447220 */ /* 0x000fe20000410000 */
[----:B------:R-:W-:Y:S01]  /*0ef0*/  FADD.FTZ R82, R134, R82 ;  /* 0x0000005286527221 */ /* 0x000fe20000010000 */
[----:B------:R-:W-:Y:S01]  /*0f00*/  FFMA.FTZ R83, R74, R134, R83 ;  /* 0x000000864a537223 */ /* 0x000fe20000010053 */
[----:B------:R-:W-:Y:S01]  /*0f10*/  FFMA.FTZ R115, R70, R67, R115 ;  /* 0x0000004346737223 */ /* 0x000fe20000010073 */
[----:B------:R-:W-:-:S02]  /*0f20*/  HADD2.F32 R134, -RZ, R96.H0_H0 ;  /* 0x20000060ff867230 */ /* 0x000fc40000004100 */
[----:B------:R-:W-:Y:S01]  /*0f30*/  FMUL.FTZ R142, R88, R155 ;  /* 0x0000009b588e7220 */ /* 0x000fe20000410000 */
[----:B------:R-:W-:Y:S02]  /*0f40*/  HADD2.F32 R58, -RZ, R56.H0_H0 ;  /* 0x20000038ff3a7230 */ /* 0x000fe40000004100 */
[----:B------:R-:W-:Y:S01]  /*0f50*/  FADD.FTZ R61, R61, R64 ;  /* 0x000000403d3d7221 */ /* 0x000fe20000010000 */
[C---:B------:R-:W-:Y:S01]  /*0f60*/  FFMA.FTZ R108, R68.reuse, R64, R115 ;  /* 0x00000040446c7223 */ /* 0x040fe20000010073 */
[----:B------:R-:W-:Y:S01]  /*0f70*/  SHF.R.U32.HI R97, RZ, 0x10, R97 ;  /* 0x00000010ff617819 */ /* 0x000fe20000011661 */
[----:B------:R-:W-:Y:S01]  /*0f80*/  FADD.FTZ R78, R69, R78 ;  /* 0x0000004e454e7221 */ /* 0x000fe20000010000 */
[----:B------:R-:W-:Y:S01]  /*0f90*/  FFMA.FTZ R79, R68, R69, R79 ;  /* 0x00000045444f7223 */ /* 0x000fe2000001004f */
[----:B------:R-:W-:Y:S02]  /*0fa0*/  HADD2.F32 R56, -RZ, R101.H0_H0 ;  /* 0x20000065ff387230 */ /* 0x000fe40000004100 */
[C---:B------:R-:W-:Y:S01]  /*0fb0*/  FMUL.FTZ R69, R130.reuse, R107 ;  /* 0x0000006b82457220 */ /* 0x040fe20000410000 */
        /* <DEDUP_REMOVED lines=15> */
[----:B------:R-:W-:Y:S01]  /*10b0*/  FMUL.FTZ R136, R89, R136 ;  /* 0x0000008859887220 */ /* 0x000fe20000410000 */
[----:B------:R-:W-:Y:S01]  /*10c0*/  FADD.FTZ R61, R61, R134 ;  /* 0x000000863d3d7221 */ /* 0x000fe20000010000 */
[----:B------:R-:W-:Y:S01]  /*10d0*/  FADD.FTZ R63, -R140, R63 ;  /* 0x0000003f8c3f7221 */ /* 0x000fe20000010100 */
[----:B------:R-:W-:Y:S01]  /*10e0*/  FFMA.FTZ R58, R71, R134, R58 ;  /* 0x00000086473a7223 */ /* 0x000fe2000001003a */
        /* <DEDUP_REMOVED lines=26> */
[----:B------:R-:W-:Y:S02]  /*1290*/  HADD2.F32 R112, -RZ, R103.H0_H0 ;  /* 0x20000067ff707230 */ /* 0x000fe40000004100 */
[C---:B------:R-:W-:Y:S01]  /*12a0*/  FMUL.FTZ R103, R130.reuse, R145 ;  /* 0x0000009182677220 */ /* 0x040fe20000410000 */
[----:B------:R-:W-:Y:S02]  /*12b0*/  HADD2.F32 R113, -RZ, R104.H0_H0 ;  /* 0x20000068ff717230 */ /* 0x000fe40000004100 */
        /* <DEDUP_REMOVED lines=67> */
.L_x_7613:
        /* <DEDUP_REMOVED lines=13> */
.L_x_7601:
        /* <DEDUP_REMOVED lines=92> */
[----:B------:R-:W0:Y:S01]  /*1d80*/  F2F.F16.F32 R58, R58 ;  /* 0x0000003a003a7304 */ /* 0x000e220000200800 */
[----:B------:R-:W-:Y:S01]  /*1d90*/  FMUL.FTZ R149, R130, R75 ;  /* 0x0000004b82957220 */ /* 0x000fe20000410000 */
[----:B------:R-:W-:Y:S01]  /*1da0*/  @P2 FADD.FTZ R132, R43, R132 ;  /* 0x000000842b842221 */ /* 0x000fe20000010000 */
[----:B------:R-:W-:Y:S01]  /*1db0*/  FADD.FTZ R109, R109, -R144 ;  /* 0x800000906d6d7221 */ /* 0x000fe20000010000 */
[----:B------:R-:W-:Y:S01]  /*1dc0*/  @P2 FADD.FTZ R97, R32, R97 ;  /* 0x0000006120612221 */ /* 0x000fe20000010000 */
[----:B------:R-:W-:Y:S01]  /*1dd0*/  @P2 FADD.FTZ R143, R36, R143 ;  /* 0x0000008f248f2221 */ /* 0x000fe20000010000 */
[C---:B------:R-:W-:Y:S01]  /*1de0*/  FMUL.FTZ R147, R130.reuse, R99 ;  /* 0x0000006382937220 */ /* 0x040fe20000410000 */
[----:B------:R-:W-:Y:S01]  /*1df0*/  FMUL.FTZ R112, R130, R113 ;  /* 0x0000007182707220 */ /* 0x000fe20000410000 */
[----:B------:R-:W1:Y:S01]  /*1e00*/  F2F.F16.F32 R60, R60 ;  /* 0x0000003c003c7304 */ /* 0x000e620000200800 */
[-C--:B------:R-:W-:Y:S01]  /*1e10*/  FMUL.FTZ R95, R145, R131.reuse ;  /* 0x00000083915f7220 */ /* 0x080fe20000410000 */
[----:B------:R-:W-:Y:S01]  /*1e20*/  @P2 FADD.FTZ R114, R45, R114 ;  /* 0x000000722d722221 */ /* 0x000fe20000010000 */
[----:B------:R-:W-:Y:S01]  /*1e30*/  FMUL.FTZ R70, R138, R131 ;  /* 0x000000838a467220 */ /* 0x000fe20000410000 */
[C---:B------:R-:W-:Y:S01]  /*1e40*/  FMUL.FTZ R141, R130.reuse, R105 ;  /* 0x00000069828d7220 */ /* 0x040fe20000410000 */
[C---:B------:R-:W-:Y:S01]  /*1e50*/  FMUL.FTZ R115, R130.reuse, R103 ;  /* 0x0000006782737220 */ /* 0x040fe20000410000 */
[----:B------:R-:W-:Y:S01]  /*1e60*/  @P2 FADD.FTZ R110, R49, R110 ;  /* 0x0000006e316e2221 */ /* 0x000fe20000010000 */
[C---:B------:R-:W-:Y:S01]  /*1e70*/  FMUL.FTZ R111, R130.reuse, R101 ;  /* 0x00000065826f7220 */ /* 0x040fe20000410000 */
[----:B------:R-:W-:Y:S01]  /*1e80*/  F2F.F16.F32 R64, R64 ;  /* 0x0000004000407304 */ /* 0x000fe20000200800 */
[----:B------:R-:W-:Y:S01]  /*1e90*/  FMUL.FTZ R113, R130, R107 ;  /* 0x0000006b82717220 */ /* 0x000fe20000410000 */
[----:B------:R-:W-:Y:S01]  /*1ea0*/  @P2 FADD.FTZ R149, R42, R149 ;  /* 0x000000952a952221 */ /* 0x000fe20000010000 */
[----:B------:R-:W-:Y:S01]  /*1eb0*/  FMUL.FTZ R74, R132, R131 ;  /* 0x00000083844a7220 */ /* 0x000fe20000410000 */
[----:B------:R-:W-:Y:S01]  /*1ec0*/  FMUL.FTZ R130, R130, R109 ;  /* 0x0000006d82827220 */ /* 0x000fe20000410000 */
[-C--:B------:R-:W-:Y:S01]  /*1ed0*/  FMUL.FTZ R61, R97, R131.reuse ;  /* 0x00000083613d7220 */ /* 0x080fe20000410000 */
[-C--:B------:R-:W-:Y:S01]  /*1ee0*/  FMUL.FTZ R71, R143, R131.reuse ;  /* 0x000000838f477220 */ /* 0x080fe20000410000 */
[----:B------:R-:W-:Y:S01]  /*1ef0*/  @P2 FADD.FTZ R147, R40, R147 ;  /* 0x0000009328932221 */ /* 0x000fe20000010000 */
[----:B------:R-:W2:Y:S01]  /*1f00*/  F2F.F16.F32 R65, R65 ;  /* 0x0000004100417304 */ /* 0x000ea20000200800 */
[----:B------:R-:W-:Y:S01]  /*1f10*/  @P2 FADD.FTZ R112, R47, R112 ;  /* 0x000000702f702221 */ /* 0x000fe20000010000 */
[-C--:B------:R-:W-:Y:S01]  /*1f20*/  FMUL.FTZ R96, R114, R131.reuse ;  /* 0x0000008372607220 */ /* 0x080fe20000410000 */
[----:B------:R-:W-:Y:S01]  /*1f30*/  @P2 FADD.FTZ R115, R46, R115 ;  /* 0x000000732e732221 */ /* 0x000fe20000010000 */
[-C--:B------:R-:W-:Y:S01]  /*1f40*/  FMUL.FTZ R98, R110, R131.reuse ;  /* 0x000000836e627220 */ /* 0x080fe20000410000 */
[-C--:B------:R-:W-:Y:S01]  /*1f50*/  FMUL.FTZ R75, R149, R131.reuse ;  /* 0x00000083954b7220 */ /* 0x080fe20000410000 */
[----:B------:R-:W-:Y:S01]  /*1f60*/  @P2 FADD.FTZ R141, R44, R141 ;  /* 0x0000008d2c8d2221 */ /* 0x000fe20000010000 */
[----:B------:R-:W-:Y:S01]  /*1f70*/  @P2 FADD.FTZ R130, R51, R130 ;  /* 0x0000008233822221 */ /* 0x000fe20000010000 */
[----:B------:R-:W3:Y:S01]  /*1f80*/  F2F.F16.F32 R63, R63 ;  /* 0x0000003f003f7304 */ /* 0x000ee20000200800 */
[-C--:B------:R-:W-:Y:S01]  /*1f90*/  FMUL.FTZ R69, R147, R131.reuse ;  /* 0x0000008393457220 */ /* 0x080fe20000410000 */
[-C--:B------:R-:W-:Y:S01]  /*1fa0*/  FMUL.FTZ R56, R112, R131.reuse ;  /* 0x0000008370387220 */ /* 0x080fe20000410000 */
[-C--:B------:R-:W-:Y:S01]  /*1fb0*/  FMUL.FTZ R103, R115, R131.reuse ;  /* 0x0000008373677220 */ /* 0x080fe20000410000 */
[----:B------:R-:W-:Y:S01]  /*1fc0*/  FMUL.FTZ R99, R141, R131 ;  /* 0x000000838d637220 */ /* 0x000fe20000410000 */
[----:B0-----:R-:W-:Y:S01]  /*1fd0*/  IMAD.WIDE.U32 R58, R58, 0x10000, RZ ;  /* 0x000100003a3a7825 */ /* 0x001fe200078e00ff */
[----:B-1----:R-:W-:-:S03]  /*1fe0*/  SHF.L.U32 R60, R60, 0x10, RZ ;  /* 0x000000103c3c7819 */ /* 0x002fc600000006ff */
[----:B------:R-:W-:Y:S01]  /*1ff0*/  @P2 FADD.FTZ R113, R50, R113 ;  /* 0x0000007132712221 */ /* 0x000fe20000010000 */
[----:B------:R-:W-:Y:S01]  /*2000*/  F2F.F16.F32 R95, R95 ;  /* 0x0000005f005f7304 */ /* 0x000fe20000200800 */
[----:B--2---:R-:W-:Y:S01]  /*2010*/  SHF.L.U32 R65, R65, 0x10, RZ ;  /* 0x0000001041417819 */ /* 0x004fe200000006ff */
[----:B------:R-:W-:Y:S01]  /*2020*/  @P2 FADD.FTZ R111, R48, R111 ;  /* 0x0000006f306f2221 */ /* 0x000fe20000010000 */
[----:B------:R-:W-:Y:S01]  /*2030*/  ISETP.NE.U32.AND P2, PT, RZ, UR10, PT ;  /* 0x0000000aff007c0c */ /* 0x000fe2000bf45070 */
[----:B------:R-:W0:Y:S01]  /*2040*/  LDC.64 R72, c[0x0][0x2f8] ;  /* 0x0000be00ff487b82 */ /* 0x000e220000000a00 */
[----:B---3--:R-:W-:-:S03]  /*2050*/  LOP3.LUT R101, R59, R60, R63, 0xfe, !PT ;  /* 0x0000003c3b657212 */ /* 0x008fc600078efe3f */
[----:B------:R-:W-:Y:S01]  /*2060*/  F2F.F16.F32 R70, R70 ;  /* 0x0000004600467304 */ /* 0x000fe20000200800 */
[----:B------:R-:W-:Y:S01]  /*2070*/  FMUL.FTZ R59, R113, R131 ;  /* 0x00000083713b7220 */ /* 0x000fe20000410000 */
[----:B------:R-:W-:Y:S02]  /*2080*/  ISETP.NE.AND.EX P2, PT, RZ, UR11, PT, P2 ;  /* 0x0000000bff007c0c */ /* 0x000fe4000bf45320 */
[----:B------:R-:W1:Y:S04]  /*2090*/  @P1 LDC.64 R62, c[0x0][0x308] ;  /* 0x0000c200ff3e1b82 */ /* 0x000e680000000a00 */
[----:B------:R-:W2:Y:S08]  /*20a0*/  F2F.F16.F32 R74, R74 ;  /* 0x0000004a004a7304 */ /* 0x000eb00000200800 */
[----:B------:R-:W3:Y:S01]  /*20b0*/  F2F.F16.F32 R61, R61 ;  /* 0x0000003d003d7304 */ /* 0x000ee20000200800 */
[----:B0-----:R-:W-:Y:S01]  /*20c0*/  IMAD.WIDE.U32 R106, R139, 0x8, R72 ;  /* 0x000000088b6a7825 */ /* 0x001fe200078e0048 */
[----:B--2---:R-:W-:-:S06]  /*20d0*/  SHF.L.U32 R74, R74, 0x10, RZ ;  /* 0x000000104a4a7819 */ /* 0x004fcc00000006ff */
[----:B------:R-:W-:Y:S01]  /*20e0*/  F2F.F16.F32 R71, R71 ;  /* 0x0000004700477304 */ /* 0x000fe20000200800 */
[----:B-1----:R-:W-:Y:S01]  /*20f0*/  @P1 IMAD.WIDE.U32 R62, R137, 0x10, R62 ;  /* 0x00000010893e1825 */ /* 0x002fe200078e003e */
[----:B---3--:R-:W-:-:S06]  /*2100*/  LOP3.LUT R100, R58, R61, RZ, 0xfc, !PT ;  /* 0x0000003d3a647212 */ /* 0x008fcc00078efcff */
[----:B------:R0:W-:Y:S08]  /*2110*/  F2F.F16.F32 R104, R98 ;  /* 0x0000006200687304 */ /* 0x0001f00000200800 */
[----:B------:R-:W1:Y:S01]  /*2120*/  F2F.F16.F32 R96, R96 ;  /* 0x0000006000607304 */ /* 0x000e620000200800 */
[-C--:B0-----:R-:W-:Y:S01]  /*2130*/  FMUL.FTZ R98, R130, R131.reuse ;  /* 0x0000008382627220 */ /* 0x081fe20000410000 */
[----:B------:R-:W-:-:S06]  /*2140*/  FMUL.FTZ R131, R111, R131 ;  /* 0x000000836f837220 */ /* 0x000fcc0000410000 */
[----:B------:R0:W2:Y:S01]  /*2150*/  F2F.F16.F32 R102, R56 ;  /* 0x0000003800667304 */ /* 0x0000a20000200800 */
[----:B-1----:R-:W-:-:S07]  /*2160*/  IMAD.WIDE.U32 R60, R96, 0x10000, RZ ;  /* 0x00010000603c7825 */ /* 0x002fce00078e00ff */
[----:B------:R-:W1:Y:S01]  /*2170*/  F2F.F16.F32 R75, R75 ;  /* 0x0000004b004b7304 */ /* 0x000e620000200800 */
[----:B0-----:R-:W-:-:S07]  /*2180*/  IMAD.WIDE.U32 R56, R64, 0x10000, RZ ;  /* 0x0001000040387825 */ /* 0x001fce00078e00ff */
[----:B------:R-:W0:Y:S01]  /*2190*/  F2F.F16.F32 R69, R69 ;  /* 0x0000004500457304 */ /* 0x000e220000200800 */
[----:B------:R-:W-:Y:S01]  /*21a0*/  LOP3.LUT R95, R57, R65, R95, 0xfe, !PT ;  /* 0x00000041395f7212 */ /* 0x000fe200078efe5f */
[----:B------:R-:W-:Y:S01]  /*21b0*/  IMAD.WIDE.U32 R64, R70, 0x10000, RZ ;  /* 0x0001000046407825 */ /* 0x000fe200078e00ff */
[----:B------:R-:W-:Y:S02]  /*21c0*/  LOP3.LUT R94, R56, R71, RZ, 0xfc, !PT ;  /* 0x00000047385e7212 */ /* 0x000fe400078efcff */
[----:B------:R-:W3:Y:S01]  /*21d0*/  @P1 LDC.64 R56, c[0x0][0x308] ;  /* 0x0000c200ff381b82 */ /* 0x000ee20000000a00 */
[----:B--2---:R-:W-:Y:S02]  /*21e0*/  SHF.L.U32 R70, R102, 0x10, RZ ;  /* 0x0000001066467819 */ /* 0x004fe400000006ff */
[----:B------:R-:W2:Y:S01]  /*21f0*/  F2F.F16.F32 R103, R103 ;  /* 0x0000006700677304 */ /* 0x000ea20000200800 */
[----:B-1----:R-:W-:Y:S02]  /*2200*/  LOP3.LUT R75, R65, R74, R75, 0xfe, !PT ;  /* 0x0000004a414b7212 */ /* 0x002fe400078efe4b */
[----:B------:R-:W-:-:S02]  /*2210*/  SEL R65, R66, R53, P2 ;  /* 0x0000003542417207 */ /* 0x000fc40001000000 */
[----:B------:R-:W-:Y:S02]  /*2220*/  SEL R66, R67, R54, P2 ;  /* 0x0000003643427207 */ /* 0x000fe40001000000 */
[----:B0-----:R-:W-:Y:S01]  /*2230*/  LOP3.LUT R74, R64, R69, RZ, 0xfc, !PT ;  /* 0x00000045404a7212 */ /* 0x001fe200078efcff */
[----:B------:R-:W0:Y:S01]  /*2240*/  F2F.F16.F32 R99, R99 ;  /* 0x0000006300637304 */ /* 0x000e220000200800 */
[----:B------:R-:W-:Y:S02]  /*2250*/  SEL R64, R97, R52, P2 ;  /* 0x0000003461407207 */ /* 0x000fe40001000000 */
[----:B------:R-:W1:Y:S01]  /*2260*/  @P1 LDC.64 R96, c[0x0][0x308] ;  /* 0x0000c200ff601b82 */ /* 0x000e620000000a00 */
[----:B------:R-:W-:Y:S02]  /*2270*/  SEL R67, R68, R55, P2 ;  /* 0x0000003744437207 */ /* 0x000fe40001000000 */
[----:B--2---:R-:W-:Y:S02]  /*2280*/  LOP3.LUT R71, R61, R70, R103, 0xfe, !PT ;  /* 0x000000463d477212 */ /* 0x004fe400078efe67 */
[----:B------:R-:W2:Y:S01]  /*2290*/  F2F.F16.F32 R98, R98 ;  /* 0x0000006200627304 */ /* 0x000ea20000200800 */
[----:B------:R-:W-:Y:S01]  /*22a0*/  IMAD.WIDE.U32 R102, R137, 0x8, R72 ;  /* 0x0000000889667825 */ /* 0x000fe200078e0048 */
[----:B------:R4:W-:Y:S03]  /*22b0*/  @P1 STG.E.128 desc[UR6][R62.64], R64 ;  /* 0x000000403e001986 */ /* 0x0009e6000c101d06 */
[----:B---3--:R-:W-:Y:S01]  /*22c0*/  @P1 IMAD.WIDE.U32 R108, R129, 0x10, R56 ;  /* 0x00000010816c1825 */ /* 0x008fe200078e0038 */
[----:B------:R-:W-:Y:S01]  /*22d0*/  SEL R56, R143, R52, P2 ;  /* 0x000000348f387207 */ /* 0x000fe20001000000 */
[----:B------:R3:W-:Y:S01]  /*22e0*/  STG.E.64 desc[UR6][R102.64], R100 ;  /* 0x0000006466007986 */ /* 0x0007e2000c101b06 */
[----:B------:R4:W3:Y:S01]  /*22f0*/  F2F.F16.F32 R105, R59 ;  /* 0x0000003b00697304 */ /* 0x0008e20000200800 */
[----:B0-----:R-:W-:Y:S01]  /*2300*/  LOP3.LUT R70, R60, R99, RZ, 0xfc, !PT ;  /* 0x000000633c467212 */ /* 0x001fe200078efcff */
[----:B------:R-:W-:Y:S01]  /*2310*/  IMAD.WIDE.U32 R60, R104, 0x10000, RZ ;  /* 0x00010000683c7825 */ /* 0x000fe200078e00ff */
[----:B------:R-:W-:-:S02]  /*2320*/  SEL R57, R134, R53, P2 ;  /* 0x0000003586397207 */ /* 0x000fc40001000000 */
[----:B--2---:R-:W-:-:S03]  /*2330*/  SHF.L.U32 R69, R98, 0x10, RZ ;  /* 0x0000001062457819 */ /* 0x004fc600000006ff */
[----:B------:R-:W0:Y:S01]  /*2340*/  F2F.F16.F32 R131, R131 ;  /* 0x0000008300837304 */ /* 0x000e220000200800 */
        /* <DEDUP_REMOVED lines=65> */
.L_x_7599:
        /* <DEDUP_REMOVED lines=21> */
.L_x_7600:
[----:B------:R-:W-:Y:S01]  /*28b0*/  HFMA2.MMA R145, -RZ, RZ, 0, 9.5367431640625e-07 ;  /* 0x00000010ff917435 */ /* 0x000fe200000001ff */
[----:B------:R-:W-:Y:S02]  /*28c0*/  MOV R146, R60 ;  /* 0x0000003c00927202 */ /* 0x000fe40000000f00 */
[----:B------:R-:W-:Y:S02]  /*28d0*/  MOV R148, 0x1f ;  /* 0x0000001f00947802 */ /* 0x000fe40000000f00 */
[----:B------:R-:W-:-:S07]  /*28e0*/  MOV R97, 0xffffffff ;  /* 0xffffffff00617802 */ /* 0x000fce0000000f00 */
[----:B-----5:R-:W-:Y:S05]  /*28f0*/  WARPSYNC.COLLECTIVE R97, `(.L_x_7603) ;  /* 0x0000000061087348 */ /* 0x020fea0003c00000 */
[----:B------:R0:W1:Y:S02]  /*2900*/  SHFL.DOWN P2, R143, R146, R145, R148 ;  /* 0x08000091928f7389 */ /* 0x0000640000040094 */
[----:B01---5:R-:W-:Y:S01]  /*2910*/  ENDCOLLECTIVE ;  /* 0x000000000000791b */ /* 0x023fe20003800000 */
.L_x_7603:
[----:B------:R-:W-:Y:S02]  /*2920*/  MOV R146, R58 ;  /* 0x0000003a00927202 */ /* 0x000fe40000000f00 */
[----:B------:R-:W-:-:S07]  /*2930*/  MOV R57, R143 ;  /* 0x0000008f00397202 */ /* 0x000fce0000000f00 */
[----:B------:R-:W-:Y:S05]  /*2940*/  WARPSYNC.COLLECTIVE R97, `(.L_x_7604) ;  /* 0x0000000061087348 */ /* 0x000fea0003c00000 */
[----:B------:R0:W1:Y:S02]  /*2950*/  SHFL.DOWN P2, R143, R146, R145, R148 ;  /* 0x08000091928f7389 */ /* 0x0000640000040094 */
[----:B01----:R-:W-:Y:S01]  /*2960*/  ENDCOLLECTIVE ;  /* 0x000000000000791b */ /* 0x003fe20003800000 */
.L_x_7604:
[----:B------:R-:W-:Y:S01]  /*2970*/  FADD.FTZ R57, R60, R57 ;  /* 0x000000393c397221 */ /* 0x000fe20000010000 */
[----:B------:R-:W-:-:S04]  /*2980*/  HFMA2.MMA R145, -RZ, RZ, 0, 4.76837158203125e-07 ;  /* 0x00000008ff917435 */ /* 0x000fc800000001ff */
[----:B------:R-:W-:Y:S02]  /*2990*/  MOV R146, R57 ;  /* 0x0000003900927202 */ /* 0x000fe40000000f00 */
[----:B------:R-:W-:-:S07]  /*29a0*/  MOV R59, R143 ;  /* 0x0000008f003b7202 */ /* 0x000fce0000000f00 */
[----:B------:R-:W-:Y:S05]  /*29b0*/  WARPSYNC.COLLECTIVE R97, `(.L_x_7605) ;  /* 0x0000000061087348 */ /* 0x000fea0003c00000 */
[----:B------:R0:W1:Y:S02]  /*29c0*/  SHFL.DOWN P2, R143, R146, R145, R148 ;  /* 0x08000091928f7389 */ /* 0x0000640000040094 */
[----:B01----:R-:W-:Y:S01]  /*29d0*/  ENDCOLLECTIVE ;  /* 0x000000000000791b */ /* 0x003fe20003800000 */
.L_x_7605:
[----:B------:R-:W-:-:S05]  /*29e0*/  FADD.FTZ R59, R58, R59 ;  /* 0x0000003b3a3b7221 */ /* 0x000fca0000010000 */
[----:B------:R-:W-:Y:S02]  /*29f0*/  MOV R146, R59 ;  /* 0x0000003b00927202 */ /* 0x000fe40000000f00 */
[----:B------:R-:W-:-:S07]  /*2a00*/  MOV R56, R143 ;  /* 0x0000008f00387202 */ /* 0x000fce0000000f00 */
[----:B------:R-:W-:Y:S05]  /*2a10*/  WARPSYNC.COLLECTIVE R97, `(.L_x_7606) ;  /* 0x0000000061087348 */ /* 0x000fea0003c00000 */
[----:B------:R0:W1:Y:S02]  /*2a20*/  SHFL.DOWN P2, R143, R146, R145, R148 ;  /* 0x08000091928f7389 */ /* 0x0000640000040094 */
[----:B01----:R-:W-:Y:S01]  /*2a30*/  ENDCOLLECTIVE ;  /* 0x000000000000791b */ /* 0x003fe20003800000 */
.L_x_7606:
[----:B------:R-:W-:Y:S01]  /*2a40*/  FADD.FTZ R56, R57, R56 ;  /* 0x0000003839387221 */ /* 0x000fe20000010000 */
[----:B------:R-:W-:-:S04]  /*2a50*/  HFMA2.MMA R145, -RZ, RZ, 0, 2.384185791015625e-07 ;  /* 0x00000004ff917435 */ /* 0x000fc800000001ff */
[----:B------:R-:W-:Y:S02]  /*2a60*/  MOV R146, R56 ;  /* 0x0000003800927202 */ /* 0x000fe40000000f00 */
[----:B------:R-:W-:-:S07]  /*2a70*/  MOV R62, R143 ;  /* 0x0000008f003e7202 */ /* 0x000fce0000000f00 */
[----:B------:R-:W-:Y:S05]  /*2a80*/  WARPSYNC.COLLECTIVE R97, `(.L_x_7607) ;  /* 0x0000000061087348 */ /* 0x000fea0003c00000 */
[----:B------:R0:W1:Y:S02]  /*2a90*/  SHFL.DOWN P2, R143, R146, R145, R148 ;  /* 0x08000091928f7389 */ /* 0x0000640000040094 */
[----:B01----:R-:W-:Y:S01]  /*2aa0*/  ENDCOLLECTIVE ;  /* 0x000000000000791b */ /* 0x003fe20003800000 */
.L_x_7607:
[----:B------:R-:W-:-:S05]  /*2ab0*/  FADD.FTZ R62, R59, R62 ;  /* 0x0000003e3b3e7221 */ /* 0x000fca0000010000 */
[----:B------:R-:W-:Y:S02]  /*2ac0*/  MOV R146, R62 ;  /* 0x0000003e00927202 */ /* 0x000fe40000000f00 */
[----:B------:R-:W-:-:S07]  /*2ad0*/  MOV R61, R143 ;  /* 0x0000008f003d7202 */ /* 0x000fce0000000f00 */
[----:B------:R-:W-:Y:S05]  /*2ae0*/  WARPSYNC.COLLECTIVE R97, `(.L_x_7608) ;  /* 0x0000000061087348 */ /* 0x000fea0003c00000 */
[----:B------:R0:W1:Y:S02]  /*2af0*/  SHFL.DOWN P2, R143, R146, R145, R148 ;  /* 0x08000091928f7389 */ /* 0x0000640000040094 */
[----:B01----:R-:W-:Y:S01]  /*2b00*/  ENDCOLLECTIVE ;  /* 0x000000000000791b */ /* 0x003fe20003800000 */
.L_x_7608:
[----:B------:R-:W-:Y:S01]  /*2b10*/  FADD.FTZ R61, R56, R61 ;  /* 0x0000003d383d7221 */ /* 0x000fe20000010000 */
[----:B------:R-:W-:-:S04]  /*2b20*/  HFMA2.MMA R145, -RZ, RZ, 0, 1.1920928955078125e-07 ;  /* 0x00000002ff917435 */ /* 0x000fc800000001ff */
[----:B------:R-:W-:Y:S02]  /*2b30*/  MOV R146, R61 ;  /* 0x0000003d00927202 */ /* 0x000fe40000000f00 */
[----:B------:R-:W-:-:S07]  /*2b40*/  MOV R63, R143 ;  /* 0x0000008f003f7202 */ /* 0x000fce0000000f00 */
[----:B------:R-:W-:Y:S05]  /*2b50*/  WARPSYNC.COLLECTIVE R97, `(.L_x_7609) ;  /* 0x0000000061087348 */ /* 0x000fea0003c00000 */
[----:B------:R0:W1:Y:S02]  /*2b60*/  SHFL.DOWN P2, R143, R146, R145, R148 ;  /* 0x08000091928f7389 */ /* 0x0000640000040094 */
[----:B01----:R-:W-:Y:S01]  /*2b70*/  ENDCOLLECTIVE ;  /* 0x000000000000791b */ /* 0x003fe20003800000 */
.L_x_7609:
[----:B------:R-:W-:-:S05]  /*2b80*/  FADD.FTZ R63, R62, R63 ;  /* 0x0000003f3e3f7221 */ /* 0x000fca0000010000 */
[----:B------:R-:W-:Y:S02]  /*2b90*/  MOV R146, R63 ;  /* 0x0000003f00927202 */ /* 0x000fe40000000f00 */
[----:B------:R-:W-:-:S07]  /*2ba0*/  MOV R58, R143 ;  /* 0x0000008f003a7202 */ /* 0x000fce0000000f00 */
[----:B------:R-:W-:Y:S05]  /*2bb0*/  WARPSYNC.COLLECTIVE R97, `(.L_x_7610) ;  /* 0x0000000061087348 */ /* 0x000fea0003c00000 */
[----:B------:R0:W1:Y:S02]  /*2bc0*/  SHFL.DOWN P2, R143, R146, R145, R148 ;  /* 0x08000091928f7389 */ /* 0x0000640000040094 */
[----:B01----:R-:W-:Y:S01]  /*2bd0*/  ENDCOLLECTIVE ;  /* 0x000000000000791b */ /* 0x003fe20003800000 */
.L_x_7610:
[----:B------:R-:W-:Y:S01]  /*2be0*/  FADD.FTZ R58, R61, R58 ;  /* 0x0000003a3d3a7221 */ /* 0x000fe20000010000 */
[----:B------:R-:W-:-:S04]  /*2bf0*/  HFMA2.MMA R145, -RZ, RZ, 0, 5.9604644775390625e-08 ;  /* 0x00000001ff917435 */ /* 0x000fc800000001ff */
[----:B------:R-:W-:Y:S02]  /*2c00*/  MOV R146, R58 ;  /* 0x0000003a00927202 */ /* 0x000fe40000000f00 */
[----:B------:R-:W-:-:S07]  /*2c10*/  MOV R60, R143 ;  /* 0x0000008f003c7202 */ /* 0x000fce0000000f00 */
[----:B------:R-:W-:Y:S05]  /*2c20*/  WARPSYNC.COLLECTIVE R97, `(.L_x_7611) ;  /* 0x0000000061087348 */ /* 0x000fea0003c00000 */
[----:B------:R0:W1:Y:S02]  /*2c30*/  SHFL.DOWN P2, R143, R146, R145, R148 ;  /* 0x08000091928f7389 */ /* 0x0000640000040094 */
[----:B01----:R-:W-:Y:S01]  /*2c40*/  ENDCOLLECTIVE ;  /* 0x000000000000791b */ /* 0x003fe20003800000 */
.L_x_7611:
[----:B------:R-:W-:-:S05]  /*2c50*/  FADD.FTZ R60, R63, R60 ;  /* 0x0000003c3f3c7221 */ /* 0x000fca0000010000 */
[----:B------:R-:W-:Y:S02]  /*2c60*/  MOV R146, R60 ;  /* 0x0000003c00927202 */ /* 0x000fe40000000f00 */
[----:B------:R-:W-:-:S07]  /*2c70*/  MOV R57, R143 ;  /* 0x0000008f00397202 */ /* 0x000fce0000000f00 */
[----:B------:R-:W-:Y:S05]  /*2c80*/  WARPSYNC.COLLECTIVE R97, `(.L_x_7612) ;  /* 0x0000000061087348 */ /* 0x000fea0003c00000 */
[----:B------:R0:W1:Y:S02]  /*2c90*/  SHFL.DOWN P2, R143, R146, R145, R148 ;  /* 0x08000091928f7389 */ /* 0x0000640000040094 */
[----:B01----:R-:W-:Y:S01]  /*2ca0*/  ENDCOLLECTIVE ;  /* 0x000000000000791b */ /* 0x003fe20003800000 */
.L_x_7612:
[----:B------:R-:W-:Y:S01]  /*2cb0*/  MOV R59, R143 ;  /* 0x0000008f003b7202 */ /* 0x000fe20000000f00 */
[----:B------:R-:W-:Y:S06]  /*2cc0*/  BRA `(.L_x_7613) ;  /* 0xffffffe800887947 */ /* 0x000fec000383ffff */
.L_x_7614:
        /* <DEDUP_REMOVED lines=11> */
.L_x_11939:


//--------------------- .text._ZN10layer_norm13ln_bwd_kernelINS_13Kernel_traitsI6__halfS2_fS2_fjLj2560ELj1ELj1ELj4ELj8ENS_18Kernel_traits_baseILj2560ES2_S2_fS2_fjLj128EEEEELb0ELb0ELb1ELb0EEEvNS_9BwdParamsE --------------------------
	.section	.text._ZN10layer_norm13ln_bwd_kernelINS_13Kernel_traitsI6__halfS2_fS2_fjLj2560ELj1ELj1ELj4ELj8ENS_18Kernel_traits_baseILj2560ES2_S2_fS2_fjLj128EEEEELb0ELb0ELb1ELb0EEEvNS_9BwdParamsE,"ax",@progbits
	.align	128
        .global         _ZN10layer_norm13ln_bwd_kernelINS_13Kernel_traitsI6__halfS2_fS2_fjLj2560ELj1ELj1ELj4ELj8ENS_18Kernel_traits_baseILj2560ES2_S2_fS2_fjLj128EEEEELb0ELb0ELb1ELb0EEEvNS_9BwdParamsE
        .type           _ZN10layer_norm13ln_bwd_kernelINS_13Kernel_traitsI6__halfS2_fS2_fjLj2560ELj1ELj1ELj4ELj8ENS_18Kernel_traits_baseILj2560ES2_S2_fS2_fjLj128EEEEELb0ELb0ELb1ELb0EEEvNS_9BwdParamsE,@function
        .size           _ZN10layer_norm13ln_bwd_kernelINS_13Kernel_traitsI6__halfS2_fS2_fjLj2560ELj1ELj1ELj4ELj8ENS_18Kernel_traits_baseILj2560ES2_S2_fS2_fjLj128EEEEELb0ELb0ELb1ELb0EEEvNS_9BwdParamsE,(.L_x_11940 - _ZN10layer_norm13ln_bwd_kernelINS_13Kernel_traitsI6__halfS2_fS2_fjLj2560ELj1ELj1ELj4ELj8ENS_18Kernel_traits_baseILj2560ES2_S2_fS2_fjLj128EEEEELb0ELb0ELb1ELb0EEEvNS_9BwdParamsE)
        .other          _ZN10layer_norm13ln_bwd_kernelINS_13Kernel_traitsI6__halfS2_fS2_fjLj2560ELj1ELj1ELj4ELj8ENS_18Kernel_traits_baseILj2560ES2_S2_fS2_fjLj128EEEEELb0ELb0ELb1ELb0EEEvNS_9BwdParamsE,@"STO_CUDA_ENTRY STV_DEFAULT"
_ZN10layer_norm13ln_bwd_kernelINS_13Kernel_traitsI6__halfS2_fS2_fjLj2560ELj1ELj1ELj4ELj8ENS_18Kernel_traits_baseILj2560ES2_S2_fS2_fjLj128EEEEELb0ELb0ELb1ELb0EEEvNS_9BwdParamsE:
.text._ZN10layer_norm13ln_bwd_kernelINS_13Kernel_traitsI6__halfS2_fS2_fjLj2560ELj1ELj1ELj4ELj8ENS_18Kernel_traits_baseILj2560ES2_S2_fS2_fjLj128EEEEELb0ELb0ELb1ELb0EEEvNS_9BwdParamsE:
        /* <DEDUP_REMOVED lines=74> */
[----:B------:R-:W-:Y:S01]  /*04a0*/  HFMA2.MMA R122, -RZ, RZ, 0, 5.9604644775390625e-08 ;  /* 0x00000001ff7a7435 */ /* 0x000fe200000001ff */
[----:B------:R-:W-:Y:S01]  /*04b0*/  MOV R23, R7 ;  /* 0x0000000700177202 */ /* 0x000fe20000000f00 */
[----:B------:R-:W-:Y:S01]  /*04c0*/  HADD2.F32 R97, -RZ, R97.H0_H0 ;  /* 0x20000061ff617230 */ /* 0x000fe20000004100 */
[----:B------:R-:W-:Y:S01]  /*04d0*/  SHF.R.U32.HI R22, RZ, 0x10, R7 ;  /* 0x00000010ff167819 */ /* 0x000fe20000011607 */
[----:B------:R-:W-:Y:S01]  /*04e0*/  IMAD.MOV.U32 R7, RZ, RZ, R17 ;  /* 0x000000ffff077224 */ /* 0x000fe200078e0011 */
[----:B------:R-:W-:Y:S01]  /*04f0*/  MOV R21, R8 ;  /* 0x0000000800157202 */ /* 0x000fe20000000f00 */
        /* <DEDUP_REMOVED lines=33> */
[----:B0-----:R-:W-:-:S07]  /*0710*/  HADD2.F32 R6, -RZ, R6.H0_H0 ;  /* 0x20000006ff067230 */ /* 0x001fce0000004100 */
.L_x_7698:
        /* <DEDUP_REMOVED lines=30> */
.L_x_7620:
[----:B------:R-:W-:-:S07]  /*0900*/  IADD3 R89, R4, 0x80, RZ ;  /* 0x0000008004597810 */ /* 0x000fce0007ffe0ff */
.L_x_7619:
[----:B------:R-:W-:Y:S05]  /*0910*/  BSYNC B1 ;  /* 0x0000000000017941 */ /* 0x000fea0003800000 */
.L_x_7618:
[----:B------:R-:W-:Y:S04]  /*0920*/  BSSY B1, `(.L_x_7621) ;  /* 0x0000008000017945 */ /* 0x000fe80003800000 */
[----:B------:R-:W-:Y:S05]  /*0930*/  @!P0 BRA `(.L_x_7622) ;  /* 0x0000000000188947 */ /* 0x000fea0003800000 */
[----:B------:R-:W-:-:S04]  /*0940*/  ISETP.NE.U32.AND P4, PT, RZ, UR12, PT ;  /* 0x0000000cff007c0c */ /* 0x000fc8000bf85070 */
[----:B------:R-:W-:-:S13]  /*0950*/  ISETP.NE.AND.EX P4, PT, RZ, UR13, PT, P4 ;  /* 0x0000000dff007c0c */ /* 0x000fda000bf85340 */
[----:B------:R-:W-:Y:S05]  /*0960*/  @!P4 BRA `(.L_x_7623) ;  /* 0x000000000008c947 */ /* 0x000fea0003800000 */
[----:B------:R-:W-:-:S06]  /*0970*/  IMAD.WIDE.U32 R68, R89, 0x10, R92 ;  /* 0x0000001059447825 */ /* 0x000fcc00078e005c */
[----:B------:R-:W5:Y:S02]  /*0980*/  LDG.E.128 R68, desc[UR4][R68.64] ;  /* 0x0000000444447981 */ /* 0x000f64000c1e1d00 */
.L_x_7623:
[----:B------:R-:W-:-:S07]  /*0990*/  VIADD R89, R89, 0x80 ;  /* 0x0000008059597836 */ /* 0x000fce0000000000 */
.L_x_7622:
[----:B------:R-:W-:Y:S05]  /*09a0*/  BSYNC B1 ;  /* 0x0000000000017941 */ /* 0x000fea0003800000 */
.L_x_7621:
[----:B------:R-:W-:Y:S04]  /*09b0*/  BSSY B1, `(.L_x_7624) ;  /* 0x0000008000017945 */ /* 0x000fe80003800000 */
[----:B------:R-:W-:Y:S05]  /*09c0*/  @!P1 BRA `(.L_x_7625) ;  /* 0x0000000000189947 */ /* 0x000fea0003800000 */
[----:B------:R-:W-:-:S04]  /*09d0*/  ISETP.NE.U32.AND P4, PT, RZ, UR12, PT ;  /* 0x0000000cff007c0c */ /* 0x000fc8000bf85070 */
[----:B------:R-:W-:-:S13]  /*09e0*/  ISETP.NE.AND.EX P4, PT, RZ, UR13, PT, P4 ;  /* 0x0000000dff007c0c */ /* 0x000fda000bf85340 */
[----:B------:R-:W-:Y:S05]  /*09f0*/  @!P4 BRA `(.L_x_7626) ;  /* 0x000000000008c947 */ /* 0x000fea0003800000 */
[----:B------:R-:W-:-:S06]  /*0a00*/  IMAD.WIDE.U32 R72, R89, 0x10, R92 ;  /* 0x0000001059487825 */ /* 0x000fcc00078e005c */
[----:B------:R-:W5:Y:S02]  /*0a10*/  LDG.E.128 R72, desc[UR4][R72.64] ;  /* 0x0000000448487981 */ /* 0x000f64000c1e1d00 */
.L_x_7626:
[----:B------:R-:W-:-:S07]  /*0a20*/  IADD3 R89, R89, 0x80, RZ ;  /* 0x0000008059597810 */ /* 0x000fce0007ffe0ff */
.L_x_7625:
[----:B------:R-:W-:Y:S05]  /*0a30*/  BSYNC B1 ;  /* 0x0000000000017941 */ /* 0x000fea0003800000 */
.L_x_7624:
[----:B------:R-:W-:Y:S04]  /*0a40*/  BSSY B1, `(.L_x_7627) ;  /* 0x0000008000017945 */ /* 0x000fe80003800000 */
[----:B------:R-:W-:Y:S05]  /*0a50*/  @!P2 BRA `(.L_x_7628) ;  /* 0x000000000018a947 */ /* 0x000fea0003800000 */
[----:B------:R-:W-:-:S04]  /*0a60*/  ISETP.NE.U32.AND P4, PT, RZ, UR12, PT ;  /* 0x0000000cff007c0c */ /* 0x000fc8000bf85070 */
[----:B------:R-:W-:-:S13]  /*0a70*/  ISETP.NE.AND.EX P4, PT, RZ, UR13, PT, P4 ;  /* 0x0000000dff007c0c */ /* 0x000fda000bf85340 */
[----:B------:R-:W-:Y:S05]  /*0a80*/  @!P4 BRA `(.L_x_7629) ;  /* 0x000000000008c947 */ /* 0x000fea0003800000 */
[----:B------:R-:W-:-:S06]  /*0a90*/  IMAD.WIDE.U32 R76, R89, 0x10, R92 ;  /* 0x00000010594c7825 */ /* 0x000fcc00078e005c */
[----:B------:R-:W5:Y:S02]  /*0aa0*/  LDG.E.128 R76, desc[UR4][R76.64] ;  /* 0x000000044c4c7981 */ /* 0x000f64000c1e1d00 */
.L_x_7629:
[----:B------:R-:W-:-:S07]  /*0ab0*/  IADD3 R89, R89, 0x80, RZ ;  /* 0x0000008059597810 */ /* 0x000fce0007ffe0ff */
.L_x_7628:
[----:B------:R-:W-:Y:S05]  /*0ac0*/  BSYNC B1 ;  /* 0x0000000000017941 */ /* 0x000fea0003800000 */
.L_x_7627:
[----:B------:R-:W-:Y:S01]  /*0ad0*/  ISETP.NE.AND P4, PT, R2, RZ, PT ;  /* 0x000000ff0200720c */ /* 0x000fe20003f85270 */
[----:B------:R-:W-:Y:S01]  /*0ae0*/  HFMA2.MMA R152, -RZ, RZ, 0, 0 ;  /* 0x00000000ff987435 */ /* 0x000fe200000001ff */
[----:B------:R-:W-:-:S11]  /*0af0*/  IMAD.MOV.U32 R123, RZ, RZ, RZ ;  /* 0x000000ffff7b7224 */ /* 0x000fd600078e00ff */
[----:B------:R-:W-:Y:S05]  /*0b00*/  @P4 BRA `(.L_x_7630) ;  /* 0x0000001000484947 */ /* 0x000fea0003800000 */
[----:B------:R-:W-:-:S06]  /*0b10*/  IMAD.WIDE.U32 R80, R89, 0x10, R92 ;  /* 0x0000001059507825 */ /* 0x000fcc00078e005c */
[----:B------:R-:W5:Y:S01]  /*0b20*/  LDG.E.128 R80, desc[UR4][R80.64] ;  /* 0x0000000450507981 */ /* 0x000f62000c1e1d00 */
[----:B------:R-:W-:Y:S05]  /*0b30*/  BRA `(.L_x_7630) ;  /* 0x00000010003c7947 */ /* 0x000fea0003800000 */
.L_x_7617:
[----:B------:R-:W-:Y:S01]  /*0b40*/  IADD3 R89, R152, -0x1, RZ ;  /* 0xffffffff98597810 */ /* 0x000fe20007ffe0ff */
[----:B------:R-:W-:Y:S01]  /*0b50*/  BSSY B1, `(.L_x_7631) ;  /* 0x000003c000017945 */ /* 0x000fe20003800000 */
[----:B------:R-:W-:Y:S01]  /*0b60*/  ISETP.NE.AND P4, PT, R3, RZ, PT ;  /* 0x000000ff0300720c */ /* 0x000fe20003f85270 */
[----:B------:R-:W-:Y:S01]  /*0b70*/  IMAD.MOV.U32 R123, RZ, RZ, RZ ;  /* 0x000000ffff7b7224 */ /* 0x000fe200078e00ff */
        /* <DEDUP_REMOVED lines=20> */
[----:B------:R-:W-:Y:S02]  /*0cc0*/  VIADD R151, R151, 0x80 ;  /* 0x0000008097977836 */ /* 0x000fe40000000000 */
[----:B--2---:R-:W-:Y:S01]  /*0cd0*/  IMAD.MOV.U32 R123, RZ, RZ, R142 ;  /* 0x000000ffff7b7224 */ /* 0x004fe200078e008e */
[----:B------:R-:W-:-:S04]  /*0ce0*/  SHF.R.U64 R147, R142, 0x10, R143 ;  /* 0x000000108e937819 */ /* 0x000fc8000000128f */
[----:B------:R-:W-:Y:S02]  /*0cf0*/  HADD2.F32 R123, -RZ, R123.H0_H0 ;  /* 0x2000007bff7b7230 */ /* 0x000fe40000004100 */
[C---:B---3--:R-:W-:Y:S01]  /*0d00*/  FADD.FTZ R146, -R144.reuse, R89 ;  /* 0x0000005990927221 */ /* 0x048fe20000010100 */
[C---:B0-----:R-:W-:Y:S01]  /*0d10*/  FADD.FTZ R94, -R144.reuse, R88 ;  /* 0x00000058905e7221 */ /* 0x041fe20000010100 */
[C---:B------:R-:W-:Y:S01]  /*0d20*/  FADD.FTZ R90, -R144.reuse, R90 ;  /* 0x0000005a905a7221 */ /* 0x040fe20000010100 */
[----:B------:R-:W-:Y:S01]  /*0d30*/  FADD.FTZ R152, -R144, R91 ;  /* 0x0000005b90987221 */ /* 0x000fe20000010100 */
[----:B------:R-:W-:Y:S01]  /*0d40*/  MOV R140, R143 ;  /* 0x0000008f008c7202 */ /* 0x000fe20000000f00 */
[----:B------:R-:W-:Y:S02]  /*0d50*/  HADD2.F32 R144, -RZ, R147.H0_H0 ;  /* 0x20000093ff907230 */ /* 0x000fe40000004100 */
[C---:B------:R-:W-:Y:S01]  /*0d60*/  FMUL.FTZ R146, R5.reuse, R146 ;  /* 0x0000009205927220 */ /* 0x040fe20000410000 */
[----:B------:R-:W-:Y:S01]  /*0d70*/  FMUL.FTZ R149, R5, R94 ;  /* 0x0000005e05957220 */ /* 0x000fe20000410000 */
[----:B------:R-:W-:Y:S01]  /*0d80*/  FMUL.FTZ R147, R97, R123 ;  /* 0x0000007b61937220 */ /* 0x000fe20000410000 */
[----:B------:R-:W-:Y:S01]  /*0d90*/  SHF.R.U32.HI R145, RZ, 0x10, R143 ;  /* 0x00000010ff917819 */ /* 0x000fe2000001168f */
[----:B------:R-:W-:-:S02]  /*0da0*/  HADD2.F32 R140, -RZ, R140.H0_H0 ;  /* 0x2000008cff8c7230 */ /* 0x000fc40000004100 */
[----:B------:R-:W-:Y:S01]  /*0db0*/  FADD.FTZ R41, R41, R144 ;  /* 0x0000009029297221 */ /* 0x000fe20000010000 */
[-C--:B------:R-:W-:Y:S01]  /*0dc0*/  FFMA.FTZ R61, R146, R144.reuse, R61 ;  /* 0x00000090923d7223 */ /* 0x080fe2000001003d */
[----:B------:R-:W-:Y:S01]  /*0dd0*/  FMUL.FTZ R144, R96, R144 ;  /* 0x0000009060907220 */ /* 0x000fe20000410000 */
[----:B------:R-:W-:Y:S01]  /*0de0*/  FADD.FTZ R89, RZ, R147 ;  /* 0x00000093ff597221 */ /* 0x000fe20000010000 */
[----:B------:R-:W-:Y:S01]  /*0df0*/  FFMA.FTZ R91, R149, R147, RZ ;  /* 0x00000093955b7223 */ /* 0x000fe200000100ff */
[----:B------:R-:W-:Y:S02]  /*0e00*/  HADD2.F32 R95, -RZ, R145.H0_H0 ;  /* 0x20000091ff5f7230 */ /* 0x000fe40000004100 */
        /* <DEDUP_REMOVED lines=16> */
.L_x_7632:
[----:B------:R-:W-:Y:S05]  /*0f10*/  BSYNC B1 ;  /* 0x0000000000017941 */ /* 0x000fea0003800000 */
.L_x_7631:
        /* <DEDUP_REMOVED lines=15> */
[----:B------:R-:W-:-:S02]  /*1010*/  IADD3 R153, R153, 0x80, RZ ;  /* 0x0000008099997810 */ /* 0x000fc40007ffe0ff */
[----:B--2---:R-:W-:Y:S02]  /*1020*/  MOV R133, R94 ;  /* 0x0000005e00857202 */ /* 0x004fe40000000f00 */
[----:B------:R-:W-:-:S03]  /*1030*/  SHF.R.U64 R139, R94, 0x10, R95 ;  /* 0x000000105e8b7819 */ /* 0x000fc6000000125f */
[----:B------:R-:W-:Y:S01]  /*1040*/  HADD2.F32 R133, -RZ, R133.H0_H0 ;  /* 0x20000085ff857230 */ /* 0x000fe20000004100 */
[----:B------:R-:W-:Y:S01]  /*1050*/  MOV R136, R95 ;  /* 0x0000005f00887202 */ /* 0x000fe20000000f00 */
[C---:B0-----:R-:W-:Y:S01]  /*1060*/  FADD.FTZ R134, -R156.reuse, R88 ;  /* 0x000000589c867221 */ /* 0x041fe20000010100 */
[----:B------:R-:W-:Y:S01]  /*1070*/  SHF.R.U32.HI R137, RZ, 0x10, R95 ;  /* 0x00000010ff897819 */ /* 0x000fe2000001165f */
[C---:B------:R-:W-:Y:S01]  /*1080*/  FADD.FTZ R154, -R156.reuse, R90 ;  /* 0x0000005a9c9a7221 */ /* 0x040fe20000010100 */
[C---:B------:R-:W-:Y:S01]  /*1090*/  FADD.FTZ R138, -R156.reuse, R89 ;  /* 0x000000599c8a7221 */ /* 0x040fe20000010100 */
[----:B------:R-:W-:Y:S02]  /*10a0*/  HADD2.F32 R90, -RZ, R139.H0_H0 ;  /* 0x2000008bff5a7230 */ /* 0x000fe40000004100 */
[----:B------:R-:W-:Y:S01]  /*10b0*/  FMUL.FTZ R141, R5, R134 ;  /* 0x00000086058d7220 */ /* 0x000fe20000410000 */
[----:B------:R-:W-:Y:S01]  /*10c0*/  FMUL.FTZ R139, R21, R133 ;  /* 0x00000085158b7220 */ /* 0x000fe20000410000 */
[----:B------:R-:W-:Y:S01]  /*10d0*/  FADD.FTZ R156, -R156, R91 ;  /* 0x0000005b9c9c7221 */ /* 0x000fe20000010100 */
[----:B------:R-:W-:-:S02]  /*10e0*/  HADD2.F32 R135, -RZ, R136.H0_H0 ;  /* 0x20000088ff877230 */ /* 0x000fc40000004100 */
[C---:B------:R-:W-:Y:S01]  /*10f0*/  FMUL.FTZ R138, R5.reuse, R138 ;  /* 0x0000008a058a7220 */ /* 0x040fe20000410000 */
[----:B------:R-:W-:Y:S02]  /*1100*/  HADD2.F32 R91, -RZ, R137.H0_H0 ;  /* 0x20000089ff5b7230 */ /* 0x000fe40000004100 */
        /* <DEDUP_REMOVED lines=21> */
.L_x_7634:
[----:B------:R-:W-:Y:S05]  /*1260*/  BSYNC B1 ;  /* 0x0000000000017941 */ /* 0x000fea0003800000 */
.L_x_7633:
        /* <DEDUP_REMOVED lines=14> */
[----:B------:R-:W-:-:S02]  /*1350*/  IADD3 R151, R151, 0x80, RZ ;  /* 0x0000008097977810 */ /* 0x000fc40007ffe0ff */
[----:B------:R-:W-:Y:S02]  /*1360*/  IADD3 R153, R153, 0x80, RZ ;  /* 0x0000008099997810 */ /* 0x000fe40007ffe0ff */
[----:B--2---:R-:W-:Y:S01]  /*1370*/  MOV R107, R94 ;  /* 0x0000005e006b7202 */ /* 0x004fe20000000f00 */
[--C-:B------:R-:W-:Y:S01]  /*1380*/  IMAD.MOV.U32 R110, RZ, RZ, R95.reuse ;  /* 0x000000ffff6e7224 */ /* 0x100fe200078e005f */
[----:B------:R-:W-:-:S03]  /*1390*/  SHF.R.U64 R131, R94, 0x10, R95 ;  /* 0x000000105e837819 */ /* 0x000fc6000000125f */
[----:B------:R-:W-:Y:S02]  /*13a0*/  HADD2.F32 R132, -RZ, R107.H0_H0 ;  /* 0x2000006bff847230 */ /* 0x000fe40000004100 */
[C---:B0-----:R-:W-:Y:S01]  /*13b0*/  FADD.FTZ R108, -R130.reuse, R88 ;  /* 0x00000058826c7221 */ /* 0x041fe20000010100 */
[C---:B------:R-:W-:Y:S01]  /*13c0*/  FADD.FTZ R154, -R130.reuse, R89 ;  /* 0x00000059829a7221 */ /* 0x040fe20000010100 */
[C---:B------:R-:W-:Y:S02]  /*13d0*/  FADD.FTZ R90, -R130.reuse, R90 ;  /* 0x0000005a825a7221 */ /* 0x040fe40000010100 */
[----:B------:R-:W-:Y:S01]  /*13e0*/  FMUL.FTZ R109, R5, R108 ;  /* 0x0000006c056d7220 */ /* 0x000fe20000410000 */
[----:B------:R-:W-:Y:S01]  /*13f0*/  FADD.FTZ R156, -R130, R91 ;  /* 0x0000005b829c7221 */ /* 0x000fe20000010100 */
[----:B------:R-:W-:Y:S02]  /*1400*/  HADD2.F32 R131, -RZ, R131.H0_H0 ;  /* 0x20000083ff837230 */ /* 0x000fe40000004100 */
[----:B------:R-:W-:Y:S01]  /*1410*/  FADD.FTZ R32, R32, R132 ;  /* 0x0000008420207221 */ /* 0x000fe20000010000 */
[----:B------:R-:W-:-:S02]  /*1420*/  HADD2.F32 R130, -RZ, R110.H0_H0 ;  /* 0x2000006eff827230 */ /* 0x000fc40000004100 */
[----:B------:R-:W-:Y:S01]  /*1430*/  FMUL.FTZ R110, R5, R154 ;  /* 0x0000009a056e7220 */ /* 0x000fe20000410000 */
        /* <DEDUP_REMOVED lines=23> */
.L_x_7636:
[----:B------:R-:W-:Y:S05]  /*15b0*/  BSYNC B1 ;  /* 0x0000000000017941 */ /* 0x000fea0003800000 */
.L_x_7635:
        /* <DEDUP_REMOVED lines=15> */
[----:B------:R-:W-:-:S02]  /*16b0*/  VIADD R153, R153, 0x80 ;  /* 0x0000008099997836 */ /* 0x000fc40000000000 */
[----:B--2---:R-:W-:Y:S01]  /*16c0*/  IMAD.MOV.U32 R114, RZ, RZ, R94 ;  /* 0x000000ffff727224 */ /* 0x004fe200078e005e */
[----:B------:R-:W-:Y:S01]  /*16d0*/  SHF.R.U64 R117, R94, 0x10, R95 ;  /* 0x000000105e757819 */ /* 0x000fe2000000125f */
[C---:B0-----:R-:W-:Y:S01]  /*16e0*/  FADD.FTZ R112, -R116.reuse, R88 ;  /* 0x0000005874707221 */ /* 0x041fe20000010100 */
[C---:B------:R-:W-:Y:S01]  /*16f0*/  FADD.FTZ R154, -R116.reuse, R89 ;  /* 0x00000059749a7221 */ /* 0x040fe20000010100 */
[C---:B------:R-:W-:Y:S01]  /*1700*/  FADD.FTZ R90, -R116.reuse, R90 ;  /* 0x0000005a745a7221 */ /* 0x040fe20000010100 */
[----:B------:R-:W-:Y:S01]  /*1710*/  FADD.FTZ R156, -R116, R91 ;  /* 0x0000005b749c7221 */ /* 0x000fe20000010100 */
[----:B------:R-:W-:Y:S02]  /*1720*/  HADD2.F32 R116, -RZ, R114.H0_H0 ;  /* 0x20000072ff747230 */ /* 0x000fe40000004100 */
[----:B------:R-:W-:Y:S01]  /*1730*/  FMUL.FTZ R113, R5, R112 ;  /* 0x0000007005717220 */ /* 0x000fe20000410000 */
[----:B------:R-:W-:Y:S01]  /*1740*/  MOV R115, R95 ;  /* 0x0000005f00737202 */ /* 0x000fe20000000f00 */
[----:B------:R-:W-:-:S02]  /*1750*/  HADD2.F32 R117, -RZ, R117.H0_H0 ;  /* 0x20000075ff757230 */ /* 0x000fc40000004100 */
[----:B------:R-:W-:Y:S01]  /*1760*/  FMUL.FTZ R112, R5, R154 ;  /* 0x0000009a05707220 */ /* 0x000fe20000410000 */
[----:B------:R-:W-:Y:S01]  /*1770*/  FADD.FTZ R28, R28, R116 ;  /* 0x000000741c1c7221 */ /* 0x000fe20000010000 */
[-C--:B------:R-:W-:Y:S01]  /*1780*/  FFMA.FTZ R48, R113, R116.reuse, R48 ;  /* 0x0000007471307223 */ /* 0x080fe20000010030 */
[----:B------:R-:W-:Y:S01]  /*1790*/  FMUL.FTZ R116, R13, R116 ;  /* 0x000000740d747220 */ /* 0x000fe20000410000 */
[----:B------:R-:W-:Y:S01]  /*17a0*/  SHF.R.U32.HI R119, RZ, 0x10, R95 ;  /* 0x00000010ff777819 */ /* 0x000fe2000001165f */
        /* <DEDUP_REMOVED lines=21> */
.L_x_7638:
[----:B------:R-:W-:Y:S05]  /*1900*/  BSYNC B1 ;  /* 0x0000000000017941 */ /* 0x000fea0003800000 */
.L_x_7637:
        /* <DEDUP_REMOVED lines=14> */
[----:B--2---:R-:W-:-:S02]  /*19f0*/  MOV R120, R92 ;  /* 0x0000005c00787202 */ /* 0x004fc40000000f00 */
[----:B------:R-:W-:Y:S01]  /*1a00*/  MOV R121, R93 ;  /* 0x0000005d00797202 */ /* 0x000fe20000000f00 */
[C---:B0-----:R-:W-:Y:S01]  /*1a10*/  FADD.FTZ R94, -R128.reuse, R88 ;  /* 0x00000058805e7221 */ /* 0x041fe20000010100 */
[C---:B------:R-:W-:Y:S01]  /*1a20*/  FADD.FTZ R126, -R128.reuse, R89 ;  /* 0x00000059807e7221 */ /* 0x040fe20000010100 */
[----:B------:R-:W-:Y:S01]  /*1a30*/  FADD.FTZ R90, -R128, R90 ;  /* 0x0000005a805a7221 */ /* 0x000fe20000010100 */
[----:B------:R-:W-:Y:S01]  /*1a40*/  SHF.R.U64 R127, R92, 0x10, R93 ;  /* 0x000000105c7f7819 */ /* 0x000fe2000000125d */
[----:B------:R-:W-:Y:S01]  /*1a50*/  FADD.FTZ R128, -R128, R91 ;  /* 0x0000005b80807221 */ /* 0x000fe20000010100 */
[----:B------:R-:W-:Y:S01]  /*1a60*/  HADD2.F32 R124, -RZ, R120.H0_H0 ;  /* 0x20000078ff7c7230 */ /* 0x000fe20000004100 */
[----:B------:R-:W-:Y:S01]  /*1a70*/  SHF.R.U32.HI R125, RZ, 0x10, R93 ;  /* 0x00000010ff7d7819 */ /* 0x000fe2000001165d */
[----:B------:R-:W-:Y:S02]  /*1a80*/  HADD2.F32 R91, -RZ, R121.H0_H0 ;  /* 0x20000079ff5b7230 */ /* 0x000fe40000004100 */
[----:B------:R-:W-:Y:S01]  /*1a90*/  FMUL.FTZ R121, R5, R94 ;  /* 0x0000005e05797220 */ /* 0x000fe20000410000 */
[----:B------:R-:W-:-:S02]  /*1aa0*/  HADD2.F32 R127, -RZ, R127.H0_H0 ;  /* 0x2000007fff7f7230 */ /* 0x000fc40000004100 */
[----:B------:R-:W-:Y:S01]  /*1ab0*/  FMUL.FTZ R120, R5, R126 ;  /* 0x0000007e05787220 */ /* 0x000fe20000410000 */
[----:B------:R-:W-:Y:S01]  /*1ac0*/  FADD.FTZ R24, R24, R124 ;  /* 0x0000007c18187221 */ /* 0x000fe20000010000 */
[-C--:B------:R-:W-:Y:S01]  /*1ad0*/  FFMA.FTZ R44, R121, R124.reuse, R44 ;  /* 0x0000007c792c7223 */ /* 0x080fe2000001002c */
[----:B------:R-:W-:Y:S01]  /*1ae0*/  FMUL.FTZ R124, R9, R124 ;  /* 0x0000007c097c7220 */ /* 0x000fe20000410000 */
[----:B------:R-:W-:Y:S02]  /*1af0*/  HADD2.F32 R92, -RZ, R125.H0_H0 ;  /* 0x2000007dff5c7230 */ /* 0x000fe40000004100 */
        /* <DEDUP_REMOVED lines=19> */
.L_x_7630:
[----:B------:R-:W-:Y:S05]  /*1c30*/  BSYNC B0 ;  /* 0x0000000000007941 */ /* 0x000fea0003800000 */
.L_x_7616:
[----:B------:R-:W-:Y:S01]  /*1c40*/  LOP3.LUT P4, RZ, R122, 0xff, RZ, 0xc0, !PT ;  /* 0x000000ff7aff7812 */ /* 0x000fe2000788c0ff */
[----:B------:R-:W-:Y:S01]  /*1c50*/  UMOV UR6, 0xffffffff ;  /* 0xffffffff00067882 */ /* 0x000fe20000000000 */
[----:B------:R-:W-:Y:S02]  /*1c60*/  SHF.R.U32.HI R89, RZ, 0x5, R101 ;  /* 0x00000005ff597819 */ /* 0x000fe40000011665 */
[----:B-----5:R-:W-:Y:S02]  /*1c70*/  P2R R150, PR, RZ, 0x10 ;  /* 0x00000010ff967803 */ /* 0x020fe40000000000 */
        /* <DEDUP_REMOVED lines=22> */
.L_x_7709:
        /* <DEDUP_REMOVED lines=51> */
.L_x_7643:
[----:B------:R-:W-:Y:S05]  /*2110*/  BSYNC B1 ;  /* 0x0000000000017941 */ /* 0x000fea0003800000 */
.L_x_7642:
        /* <DEDUP_REMOVED lines=11> */
.L_x_7645:
[----:B------:R-:W-:Y:S05]  /*21d0*/  BSYNC B1 ;  /* 0x0000000000017941 */ /* 0x000fea0003800000 */
.L_x_7644:
        /* <DEDUP_REMOVED lines=11> */
.L_x_7647:
[----:B------:R-:W-:Y:S05]  /*2290*/  BSYNC B1 ;  /* 0x0000000000017941 */ /* 0x000fea0003800000 */
.L_x_7646:
        /* <DEDUP_REMOVED lines=16> */
.L_x_7649:
[----:B------:R-:W-:Y:S05]  /*23a0*/  BSYNC B1 ;  /* 0x0000000000017941 */ /* 0x000fea0003800000 */
.L_x_7648:
        /* <DEDUP_REMOVED lines=10> */
[----:B------:R-:W-:Y:S02]  /*2450*/  @P4 F2FP.F16.F32.PACK_AB R151, RZ, R151 ;  /* 0x00000097ff97423e */ /* 0x000fe400000000ff */
[----:B------:R-:W0:Y:S01]  /*2460*/  @P4 LDC R153, c[0x0][0x29c] ;  /* 0x0000a700ff994b82 */ /* 0x000e220000000800 */
[----:B-1----:R-:W-:Y:S01]  /*2470*/  @P4 FMUL.FTZ R123, R123, R90 ;  /* 0x0000005a7b7b4220 */ /* 0x002fe20000410000 */
[----:B------:R-:W-:-:S04]  /*2480*/  @P4 PRMT R105, R151, 0x7610, R105 ;  /* 0x0000761097694816 */ /* 0x000fc80000000069 */
[----:B------:R-:W-:Y:S01]  /*2490*/  @P4 F2FP.F16.F32.PACK_AB R123, RZ, R123 ;  /* 0x0000007bff7b423e */ /* 0x000fe200000000ff */
[----:B--2---:R-:W-:-:S03]  /*24a0*/  @P4 FMUL.FTZ R94, R94, R91 ;  /* 0x0000005b5e5e4220 */ /* 0x004fc60000410000 */
[----:B------:R-:W-:Y:S02]  /*24b0*/  @P4 PRMT R103, R123, 0x7610, R103 ;  /* 0x000076107b674816 */ /* 0x000fe40000000067 */
[----:B------:R-:W-:Y:S01]  /*24c0*/  @P4 F2FP.F16.F32.PACK_AB R94, RZ, R94 ;  /* 0x0000005eff5e423e */ /* 0x000fe200000000ff */
[----:B---3--:R-:W-:-:S03]  /*24d0*/  @P5 IMAD.WIDE.U32 R88, R4, 0x10, R88 ;  /* 0x0000001004585825 */ /* 0x008fc600078e0058 */
[----:B------:R-:W-:Y:S02]  /*24e0*/  @P4 PRMT R104, R94, 0x7610, R104 ;  /* 0x000076105e684816 */ /* 0x000fe40000000068 */
[----:B------:R1:W-:Y:S01]  /*24f0*/  @P5 STG.E.128 desc[UR4][R88.64], R84 ;  /* 0x0000005458005986 */ /* 0x0003e2000c101d04 */
[----:B0-----:R-:W-:-:S05]  /*2500*/  @P4 FMUL.FTZ R122, R122, R153 ;  /* 0x000000997a7a4220 */ /* 0x001fca0000410000 */
[----:B------:R-:W-:-:S04]  /*2510*/  @P4 F2FP.F16.F32.PACK_AB R122, RZ, R122 ;  /* 0x0000007aff7a423e */ /* 0x000fc800000000ff */
        /* <DEDUP_REMOVED lines=10> */
.L_x_7651:
[----:B------:R-:W-:Y:S05]  /*25c0*/  BSYNC B1 ;  /* 0x0000000000017941 */ /* 0x000fea0003800000 */
.L_x_7650:
[----:B------:R-:W-:Y:S01]  /*25d0*/  IADD3 R4, R4, 0x80, RZ ;  /* 0x0000008004047810 */ /* 0x000fe20007ffe0ff */
[----:B------:R-:W-:-:S07]  /*25e0*/  VIADD R93, R93, 0x80 ;  /* 0x000000805d5d7836 */ /* 0x000fce0000000000 */
.L_x_7641:
[----:B------:R-:W-:Y:S05]  /*25f0*/  BSYNC B0 ;  /* 0x0000000000007941 */ /* 0x000fea0003800000 */
.L_x_7640:
        /* <DEDUP_REMOVED lines=16> */
.L_x_7655:
[----:B------:R-:W-:Y:S05]  /*2700*/  BSYNC B1 ;  /* 0x0000000000017941 */ /* 0x000fea0003800000 */
.L_x_7654:
        /* <DEDUP_REMOVED lines=11> */
.L_x_7657:
[----:B------:R-:W-:Y:S05]  /*27c0*/  BSYNC B1 ;  /* 0x0000000000017941 */ /* 0x000fea0003800000 */
.L_x_7656:
        /* <DEDUP_REMOVED lines=11> */
.L_x_7659:
[----:B------:R-:W-:Y:S05]  /*2880*/  BSYNC B1 ;  /* 0x0000000000017941 */ /* 0x000fea0003800000 */
.L_x_7658:
        /* <DEDUP_REMOVED lines=16> */
.L_x_7661:
[----:B------:R-:W-:Y:S05]  /*2990*/  BSYNC B1 ;  /* 0x0000000000017941 */ /* 0x000fea0003800000 */
.L_x_7660:
        /* <DEDUP_REMOVED lines=33> */
.L_x_7663:
[----:B------:R-:W-:Y:S05]  /*2bb0*/  BSYNC B1 ;  /* 0x0000000000017941 */ /* 0x000fea0003800000 */
.L_x_7662:
[----:B------:R-:W-:Y:S01]  /*2bc0*/  VIADD R4, R4, 0x80 ;  /* 0x0000008004047836 */ /* 0x000fe20000000000 */
[----:B------:R-:W-:-:S07]  /*2bd0*/  IADD3 R93, R93, 0x80, RZ ;  /* 0x000000805d5d7810 */ /* 0x000fce0007ffe0ff */
.L_x_7653:
[----:B------:R-:W-:Y:S05]  /*2be0*/  BSYNC B0 ;  /* 0x0000000000007941 */ /* 0x000fea0003800000 */
.L_x_7652:
        /* <DEDUP_REMOVED lines=16> */
.L_x_7667:
[----:B------:R-:W-:Y:S05]  /*2cf0*/  BSYNC B1 ;  /* 0x0000000000017941 */ /* 0x000fea0003800000 */
.L_x_7666:
        /* <DEDUP_REMOVED lines=11> */
.L_x_7669:
[----:B------:R-:W-:Y:S05]  /*2db0*/  BSYNC B1 ;  /* 0x0000000000017941 */ /* 0x000fea0003800000 */
.L_x_7668:
        /* <DEDUP_REMOVED lines=11> */
.L_x_7671:
[----:B------:R-:W-:Y:S05]  /*2e70*/  BSYNC B1 ;  /* 0x0000000000017941 */ /* 0x000fea0003800000 */
.L_x_7670:
        /* <DEDUP_REMOVED lines=16> */
.L_x_7673:
[----:B------:R-:W-:Y:S05]  /*2f80*/  BSYNC B1 ;  /* 0x0000000000017941 */ /* 0x000fea0003800000 */
.L_x_7672:
        /* <DEDUP_REMOVED lines=33> */
.L_x_7675:
[----:B------:R-:W-:Y:S05]  /*31a0*/  BSYNC B1 ;  /* 0x0000000000017941 */ /* 0x000fea0003800000 */
.L_x_7674:
[----:B------:R-:W-:Y:S02]  /*31b0*/  IADD3 R4, R4, 0x80, RZ ;  /* 0x0000008004047810 */ /* 0x000fe40007ffe0ff */
[----:B------:R-:W-:-:S07]  /*31c0*/  IADD3 R93, R93, 0x80, RZ ;  /* 0x000000805d5d7810 */ /* 0x000fce0007ffe0ff */
.L_x_7665:
[----:B------:R-:W-:Y:S05]  /*31d0*/  BSYNC B0 ;  /* 0x0000000000007941 */ /* 0x000fea0003800000 */
.L_x_7664:
        /* <DEDUP_REMOVED lines=16> */
.L_x_7679:
[----:B------:R-:W-:Y:S05]  /*32e0*/  BSYNC B1 ;  /* 0x0000000000017941 */ /* 0x000fea0003800000 */
.L_x_7678:
        /* <DEDUP_REMOVED lines=11> */
.L_x_7681:
[----:B------:R-:W-:Y:S05]  /*33a0*/  BSYNC B1 ;  /* 0x0000000000017941 */ /* 0x000fea0003800000 */
.L_x_7680:
        /* <DEDUP_REMOVED lines=11> */
.L_x_7683:
[----:B------:R-:W-:Y:S05]  /*3460*/  BSYNC B1 ;  /* 0x0000000000017941 */ /* 0x000fea0003800000 */
.L_x_7682:
        /* <DEDUP_REMOVED lines=16> */
.L_x_7685:
[----:B------:R-:W-:Y:S05]  /*3570*/  BSYNC B1 ;  /* 0x0000000000017941 */ /* 0x000fea0003800000 */
.L_x_7684:
        /* <DEDUP_REMOVED lines=33> */
.L_x_7687:
[----:B------:R-:W-:Y:S05]  /*3790*/  BSYNC B1 ;  /* 0x0000000000017941 */ /* 0x000fea0003800000 */
.L_x_7686:
[----:B------:R-:W-:Y:S01]  /*37a0*/  IADD3 R4, R4, 0x80, RZ ;  /* 0x0000008004047810 */ /* 0x000fe20007ffe0ff */
[----:B------:R-:W-:-:S07]  /*37b0*/  VIADD R93, R93, 0x80 ;  /* 0x000000805d5d7836 */ /* 0x000fce0000000000 */
.L_x_7677:
[----:B------:R-:W-:Y:S05]  /*37c0*/  BSYNC B0 ;  /* 0x0000000000007941 */ /* 0x000fea0003800000 */
.L_x_7676:
        /* <DEDUP_REMOVED lines=17> */
.L_x_7691:
[----:B------:R-:W-:Y:S05]  /*38e0*/  BSYNC B1 ;  /* 0x0000000000017941 */ /* 0x000fea0003800000 */
.L_x_7690:
        /* <DEDUP_REMOVED lines=11> */
.L_x_7693:
[----:B------:R-:W-:Y:S05]  /*39a0*/  BSYNC B1 ;  /* 0x0000000000017941 */ /* 0x000fea0003800000 */
.L_x_7692:
        /* <DEDUP_REMOVED lines=11> */
.L_x_7695:
[----:B------:R-:W-:Y:S05]  /*3a60*/  BSYNC B1 ;  /* 0x0000000000017941 */ /* 0x000fea0003800000 */
.L_x_7694:
        /* <DEDUP_REMOVED lines=16> */
.L_x_7697:
[----:B------:R-:W-:Y:S05]  /*3b70*/  BSYNC B1 ;  /* 0x0000000000017941 */ /* 0x000fea0003800000 */
.L_x_7696:
        /* <DEDUP_REMOVED lines=9> */
[----:B------:R-:W-:Y:S01]  /*3c10*/  @P4 F2FP.F16.F32.PACK_AB R94, RZ, R94 ;  /* 0x0000005eff5e423e */ /* 0x000fe200000000ff */
[----:B-1----:R-:W-:-:S03]  /*3c20*/  @P4 FMUL.FTZ R151, R151, R90 ;  /* 0x0000005a97974220 */ /* 0x002fc60000410000 */
[----:B------:R-:W-:Y:S02]  /*3c30*/  @P4 PRMT R104, R94, 0x7610, R104 ;  /* 0x000076105e684816 */ /* 0x000fe40000000068 */
[----:B------:R-:W-:Y:S01]  /*3c40*/  @P4 F2FP.F16.F32.PACK_AB R151, RZ, R151 ;  /* 0x00000097ff97423e */ /* 0x000fe200000000ff */
[----:B--2---:R-:W-:-:S03]  /*3c50*/  @P3 IMAD.WIDE.U32 R88, R4, 0x10, R88 ;  /* 0x0000001004583825 */ /* 0x004fc600078e0058 */
[----:B------:R-:W-:Y:S01]  /*3c60*/  @P4 PRMT R105, R151, 0x7610, R105 ;  /* 0x0000761097694816 */ /* 0x000fe20000000069 */
[----:B------:R-:W0:Y:S01]  /*3c70*/  @P4 LDC R4, c[0x0][0x29c] ;  /* 0x0000a700ff044b82 */ /* 0x000e220000000800 */
[----:B------:R1:W-:Y:S01]  /*3c80*/  @P3 STG.E.128 desc[UR4][R88.64], R84 ;  /* 0x0000005458003986 */ /* 0x0003e2000c101d04 */
[----:B---3--:R-:W-:-:S05]  /*3c90*/  @P4 FMUL.FTZ R122, R122, R91 ;  /* 0x0000005b7a7a4220 */ /* 0x008fca0000410000 */
[----:B------:R-:W-:-:S04]  /*3ca0*/  @P4 F2FP.F16.F32.PACK_AB R122, RZ, R122 ;  /* 0x0000007aff7a423e */ /* 0x000fc800000000ff */
[----:B------:R-:W-:Y:S01]  /*3cb0*/  @P4 PRMT R106, R122, 0x7610, R106 ;  /* 0x000076107a6a4816 */ /* 0x000fe2000000006a */
        /* <DEDUP_REMOVED lines=12> */
.L_x_7689:
[----:B------:R-:W-:Y:S05]  /*3d80*/  BSYNC B0 ;  /* 0x0000000000007941 */ /* 0x000fea0003800000 */
.L_x_7688:
[----:B------:R-:W-:Y:S01]  /*3d90*/  ISETP.NE.AND P3, PT, R150, RZ, PT ;  /* 0x000000ff9600720c */ /* 0x000fe20003f65270 */
[----:B------:R-:W-:-:S03]  /*3da0*/  VIADD R99, R99, UR10 ;  /* 0x0000000a63637c36 */ /* 0x000fc60008000000 */
[----:B------:R-:W-:Y:S02]  /*3db0*/  SEL R122, RZ, 0x1, P3 ;  /* 0x00000001ff7a7807 */ /* 0x000fe40001800000 */
[----:B------:R-:W-:-:S13]  /*3dc0*/  ISETP.GE.AND P3, PT, R99, UR11, PT ;  /* 0x0000000b63007c0c */ /* 0x000fda000bf66270 */
[----:B------:R-:W-:Y:S05]  /*3dd0*/  @!P3 BRA `(.L_x_7698) ;  /* 0xffffffc80050b947 */ /* 0x000fea000383ffff */
.L_x_7615:
        /* <DEDUP_REMOVED lines=16> */
[----:B------:R-:W-:Y:S01]  /*3ee0*/  @P4 IADD3 R19, R19, 0x80, RZ ;  /* 0x0000008013134810 */ /* 0x000fe20007ffe0ff */
[----:B------:R1:W-:Y:S01]  /*3ef0*/  @P4 STG.E.128 desc[UR4][R2.64], R40 ;  /* 0x0000002802004986 */ /* 0x0003e2000c101d04 */
[----:B------:R-:W4:Y:S03]  /*3f00*/  @P2 LDC.64 R14, c[0x0][0x2d0] ;  /* 0x0000b400ff0e2b82 */ /* 0x000f260000000a00 */
[C---:B---3--:R-:W-:Y:S01]  /*3f10*/  @P0 IMAD.WIDE.U32 R6, R19.reuse, 0x10, R6 ;  /* 0x0000001013060825 */ /* 0x048fe200078e0006 */
[----:B------:R1:W-:Y:S03]  /*3f20*/  @P4 STG.E.128 desc[UR4][R4.64], R60 ;  /* 0x0000003c04004986 */ /* 0x0003e6000c101d04 */
[C---:B0-----:R-:W-:Y:S01]  /*3f30*/  @P0 IMAD.WIDE.U32 R8, R19.reuse, 0x10, R8 ;  /* 0x0000001013080825 */ /* 0x041fe200078e0008 */
[----:B------:R-:W0:Y:S01]  /*3f40*/  @P2 LDC.64 R16, c[0x0][0x2d8] ;  /* 0x0000b600ff102b82 */ /* 0x000e220000000a00 */
[----:B------:R-:W-:Y:S01]  /*3f50*/  @P0 IADD3 R19, R19, 0x80, RZ ;  /* 0x0000008013130810 */ /* 0x000fe20007ffe0ff */
[----:B------:R1:W-:Y:S04]  /*3f60*/  @P0 STG.E.128 desc[UR4][R6.64], R36 ;  /* 0x0000002406000986 */ /* 0x0003e8000c101d04 */
[C---:B--2---:R-:W-:Y:S01]  /*3f70*/  @P1 IMAD.WIDE.U32 R10, R19.reuse, 0x10, R10 ;  /* 0x00000010130a1825 */ /* 0x044fe200078e000a */
[----:B------:R1:W-:Y:S03]  /*3f80*/  @P0 STG.E.128 desc[UR4][R8.64], R56 ;  /* 0x0000003808000986 */ /* 0x0003e6000c101d04 */
[C---:B------:R-:W-:Y:S01]  /*3f90*/  @P1 IMAD.WIDE.U32 R12, R19.reuse, 0x10, R12 ;  /* 0x00000010130c1825 */ /* 0x040fe200078e000c */
        /* <DEDUP_REMOVED lines=8> */
[----:B-1----:R-:W0:Y:S01]  /*4020*/  LDC.64 R2, c[0x0][0x2d0] ;  /* 0x0000b400ff027b82 */ /* 0x002e220000000a00 */
[----:B------:R-:W-:-:S07]  /*4030*/  @P2 VIADD R19, R19, 0x80 ;  /* 0x0000008013132836 */ /* 0x000fce0000000000 */
[----:B------:R-:W1:Y:S01]  /*4040*/  LDC.64 R4, c[0x0][0x2d8] ;  /* 0x0000b600ff047b82 */ /* 0x000e620000000a00 */
[----:B0-----:R-:W-:-:S05]  /*4050*/  IMAD.WIDE.U32 R2, R19, 0x10, R2 ;  /* 0x0000001013027825 */ /* 0x001fca00078e0002 */
[----:B------:R-:W-:Y:S01]  /*4060*/  STG.E.128 desc[UR4][R2.64], R24 ;  /* 0x0000001802007986 */ /* 0x000fe2000c101d04 */
[----:B-1----:R-:W-:-:S05]  /*4070*/  IMAD.WIDE.U32 R4, R19, 0x10, R4 ;  /* 0x0000001013047825 */ /* 0x002fca00078e0004 */
[----:B------:R-:W-:Y:S01]  /*4080*/  STG.E.128 desc[UR4][R4.64], R44 ;  /* 0x0000002c04007986 */ /* 0x000fe2000c101d04 */
[----:B------:R-:W-:Y:S05]  /*4090*/  EXIT ;  /* 0x000000000000794d */ /* 0x000fea0003800000 */
.L_x_7639:
[----:B------:R-:W-:Y:S01]  /*40a0*/  HFMA2.MMA R155, -RZ, RZ, 0, 9.5367431640625e-07 ;  /* 0x00000010ff9b7435 */ /* 0x000fe200000001ff */
[----:B------:R-:W-:Y:S01]  /*40b0*/  MOV R154, R123 ;  /* 0x0000007b009a7202 */ /* 0x000fe20000000f00 */
[----:B------:R-:W-:Y:S01]  /*40c0*/  IMAD.MOV.U32 R151, RZ, RZ, -0x1 ;  /* 0xffffffffff977424 */ /* 0x000fe200078e00ff */
[----:B------:R-:W-:-:S08]  /*40d0*/  MOV R156, 0x1f ;  /* 0x0000001f009c7802 */ /* 0x000fd00000000f00 */
[----:B0-----:R-:W-:Y:S05]  /*40e0*/  WARPSYNC.COLLECTIVE R151, `(.L_x_7699) ;  /* 0x0000000097087348 */ /* 0x001fea0003c00000 */
[----:B------:R1:W2:Y:S02]  /*40f0*/  SHFL.DOWN P5, R153, R154, R155, R156 ;  /* 0x0800009b9a997389 */ /* 0x0002a400000a009c */
[----:B012---:R-:W-:Y:S01]  /*4100*/  ENDCOLLECTIVE ;  /* 0x000000000000791b */ /* 0x007fe20003800000 */
.L_x_7699:
[----:B------:R-:W-:Y:S02]  /*4110*/  MOV R154, R152 ;  /* 0x00000098009a7202 */ /* 0x000fe40000000f00 */
[----:B------:R-:W-:-:S07]  /*4120*/  MOV R90, R153 ;  /* 0x00000099005a7202 */ /* 0x000fce0000000f00 */
[----:B------:R-:W-:Y:S05]  /*4130*/  WARPSYNC.COLLECTIVE R151, `(.L_x_7700) ;  /* 0x0000000097087348 */ /* 0x000fea0003c00000 */
[----:B------:R0:W1:Y:S02]  /*4140*/  SHFL.DOWN P5, R153, R154, R155, R156 ;  /* 0x0800009b9a997389 */ /* 0x00006400000a009c */
[----:B01----:R-:W-:Y:S01]  /*4150*/  ENDCOLLECTIVE ;  /* 0x000000000000791b */ /* 0x003fe20003800000 */
.L_x_7700:
[----:B------:R-:W-:Y:S01]  /*4160*/  FADD.FTZ R90, R90, R123 ;  /* 0x0000007b5a5a7221 */ /* 0x000fe20000010000 */
[----:B------:R-:W-:-:S03]  /*4170*/  HFMA2.MMA R155, -RZ, RZ, 0, 4.76837158203125e-07 ;  /* 0x00000008ff9b7435 */ /* 0x000fc600000001ff */
[----:B------:R-:W-:Y:S01]  /*4180*/  IMAD.MOV.U32 R154, RZ, RZ, R90 ;  /* 0x000000ffff9a7224 */ /* 0x000fe200078e005a */
[----:B------:R-:W-:-:S07]  /*4190*/  MOV R91, R153 ;  /* 0x00000099005b7202 */ /* 0x000fce0000000f00 */
[----:B------:R-:W-:Y:S05]  /*41a0*/  WARPSYNC.COLLECTIVE R151, `(.L_x_7701) ;  /* 0x0000000097087348 */ /* 0x000fea0003c00000 */
[----:B------:R0:W1:Y:S02]  /*41b0*/  SHFL.DOWN P5, R153, R154, R155, R156 ;  /* 0x0800009b9a997389 */ /* 0x00006400000a009c */
[----:B01----:R-:W-:Y:S01]  /*41c0*/  ENDCOLLECTIVE ;  /* 0x000000000000791b */ /* 0x003fe20003800000 */
.L_x_7701:
[----:B------:R-:W-:-:S05]  /*41d0*/  FADD.FTZ R91, R91, R152 ;  /* 0x000000985b5b7221 */ /* 0x000fca0000010000 */
[----:B------:R-:W-:Y:S02]  /*41e0*/  MOV R154, R91 ;  /* 0x0000005b009a7202 */ /* 0x000fe40000000f00 */
[----:B------:R-:W-:-:S07]  /*41f0*/  MOV R93, R153 ;  /* 0x00000099005d7202 */ /* 0x000fce0000000f00 */
[----:B------:R-:W-:Y:S05]  /*4200*/  WARPSYNC.COLLECTIVE R151, `(.L_x_7702) ;  /* 0x0000000097087348 */ /* 0x000fea0003c00000 */
[----:B------:R0:W1:Y:S02]  /*4210*/  SHFL.DOWN P5, R153, R154, R155, R156 ;  /* 0x0800009b9a997389 */ /* 0x00006400000a009c */
[----:B01----:R-:W-:Y:S01]  /*4220*/  ENDCOLLECTIVE ;  /* 0x000000000000791b */ /* 0x003fe20003800000 */
.L_x_7702:
[----:B------:R-:W-:Y:S01]  /*4230*/  FADD.FTZ R93, R90, R93 ;  /* 0x0000005d5a5d7221 */ /* 0x000fe20000010000 */
[----:B------:R-:W-:-:S04]  /*4240*/  HFMA2.MMA R155, -RZ, RZ, 0, 2.384185791015625e-07 ;  /* 0x00000004ff9b7435 */ /* 0x000fc800000001ff */
[----:B------:R-:W-:Y:S01]  /*4250*/  MOV R154, R93 ;  /* 0x0000005d009a7202 */ /* 0x000fe20000000f00 */
[----:B------:R-:W-:-:S07]  /*4260*/  IMAD.MOV.U32 R92, RZ, RZ, R153 ;  /* 0x000000ffff5c7224 */ /* 0x000fce00078e0099 */
[----:B------:R-:W-:Y:S05]  /*4270*/  WARPSYNC.COLLECTIVE R151, `(.L_x_7703) ;  /* 0x0000000097087348 */ /* 0x000fea0003c00000 */
[----:B------:R0:W1:Y:S02]  /*4280*/  SHFL.DOWN P5, R153, R154, R155, R156 ;  /* 0x0800009b9a997389 */ /* 0x00006400000a009c */
[----:B01----:R-:W-:Y:S01]  /*4290*/  ENDCOLLECTIVE ;  /* 0x000000000000791b */ /* 0x003fe20003800000 */
.L_x_7703:
[----:B------:R-:W-:-:S04]  /*42a0*/  FADD.FTZ R92, R91, R92 ;  /* 0x0000005c5b5c7221 */ /* 0x000fc80000010000 */
[----:B------:R-:W-:Y:S01]  /*42b0*/  IMAD.MOV.U32 R154, RZ, RZ, R92 ;  /* 0x000000ffff9a7224 */ /* 0x000fe200078e005c */
[----:B------:R-:W-:-:S07]  /*42c0*/  MOV R94, R153 ;  /* 0x00000099005e7202 */ /* 0x000fce0000000f00 */
[----:B------:R-:W-:Y:S05]  /*42d0*/  WARPSYNC.COLLECTIVE R151, `(.L_x_7704) ;  /* 0x0000000097087348 */ /* 0x000fea0003c00000 */
[----:B------:R0:W1:Y:S02]  /*42e0*/  SHFL.DOWN P5, R153, R154, R155, R156 ;  /* 0x0800009b9a997389 */ /* 0x00006400000a009c */
[----:B01----:R-:W-:Y:S01]  /*42f0*/  ENDCOLLECTIVE ;  /* 0x000000000000791b */ /* 0x003fe20003800000 */
.L_x_7704:
[----:B------:R-:W-:Y:S01]  /*4300*/  FADD.FTZ R94, R93, R94 ;  /* 0x0000005e5d5e7221 */ /* 0x000fe20000010000 */
[----:B------:R-:W-:-:S04]  /*4310*/  HFMA2.MMA R155, -RZ, RZ, 0, 1.1920928955078125e-07 ;  /* 0x00000002ff9b7435 */ /* 0x000fc800000001ff */
[----:B------:R-:W-:Y:S02]  /*4320*/  MOV R154, R94 ;  /* 0x0000005e009a7202 */ /* 0x000fe40000000f00 */
[----:B------:R-:W-:-:S07]  /*4330*/  MOV R95, R153 ;  /* 0x00000099005f7202 */ /* 0x000fce0000000f00 */
[----:B------:R-:W-:Y:S05]  /*4340*/  WARPSYNC.COLLECTIVE R151, `(.L_x_7705) ;  /* 0x0000000097087348 */ /* 0x000fea0003c00000 */
[----:B------:R0:W1:Y:S02]  /*4350*/  SHFL.DOWN P5, R153, R154, R155, R156 ;  /* 0x0800009b9a997389 */ /* 0x00006400000a009c */
[----:B01----:R-:W-:Y:S01]  /*4360*/  ENDCOLLECTIVE ;  /* 0x000000000000791b */ /* 0x003fe20003800000 */
.L_x_7705:
[----:B------:R-:W-:-:S05]  /*4370*/  FADD.FTZ R95, R92, R95 ;  /* 0x0000005f5c5f7221 */ /* 0x000fca0000010000 */
[----:B------:R-:W-:Y:S01]  /*4380*/  MOV R154, R95 ;  /* 0x0000005f009a7202 */ /* 0x000fe20000000f00 */
[----:B------:R-:W-:-:S07]  /*4390*/  IMAD.MOV.U32 R123, RZ, RZ, R153 ;  /* 0x000000ffff7b7224 */ /* 0x000fce00078e0099 */
[----:B------:R-:W-:Y:S05]  /*43a0*/  WARPSYNC.COLLECTIVE R151, `(.L_x_7706) ;  /* 0x0000000097087348 */ /* 0x000fea0003c00000 */
[----:B------:R0:W1:Y:S02]  /*43b0*/  SHFL.DOWN P5, R153, R154, R155, R156 ;  /* 0x0800009b9a997389 */ /* 0x00006400000a009c */
[----:B01----:R-:W-:Y:S01]  /*43c0*/  ENDCOLLECTIVE ;  /* 0x000000000000791b */ /* 0x003fe20003800000 */
.L_x_7706:
[----:B------:R-:W-:-:S05]  /*43d0*/  FADD.FTZ R123, R94, R123 ;  /* 0x0000007b5e7b7221 */ /* 0x000fca0000010000 */
[----:B------:R-:W-:Y:S01]  /*43e0*/  MOV R154, R123 ;  /* 0x0000007b009a7202 */ /* 0x000fe20000000f00 */
[----:B------:R-:W-:Y:S01]  /*43f0*/  IMAD.MOV.U32 R155, RZ, RZ, 0x1 ;  /* 0x00000001ff9b7424 */ /* 0x000fe200078e00ff */
[----:B------:R-:W-:-:S07]  /*4400*/  MOV R122, R153 ;  /* 0x00000099007a7202 */ /* 0x000fce0000000f00 */
[----:B------:R-:W-:Y:S05]  /*4410*/  WARPSYNC.COLLECTIVE R151, `(.L_x_7707) ;  /* 0x0000000097087348 */ /* 0x000fea0003c00000 */
[----:B------:R0:W1:Y:S02]  /*4420*/  SHFL.DOWN P5, R153, R154, R155, R156 ;  /* 0x0800009b9a997389 */ /* 0x00006400000a009c */
[----:B01----:R-:W-:Y:S01]  /*4430*/  ENDCOLLECTIVE ;  /* 0x000000000000791b */ /* 0x003fe20003800000 */
.L_x_7707:
[----:B------:R-:W-:-:S05]  /*4440*/  FADD.FTZ R90, R95, R122 ;  /* 0x0000007a5f5a7221 */ /* 0x000fca0000010000 */
[----:B------:R-:W-:Y:S02]  /*4450*/  MOV R154, R90 ;  /* 0x0000005a009a7202 */ /* 0x000fe40000000f00 */
[----:B------:R-:W-:-:S07]  /*4460*/  MOV R122, R153 ;  /* 0x00000099007a7202 */ /* 0x000fce0000000f00 */
[----:B------:R-:W-:Y:S05]  /*4470*/  WARPSYNC.COLLECTIVE R151, `(.L_x_7708) ;  /* 0x0000000097087348 */ /* 0x000fea0003c00000 */
[----:B------:R0:W1:Y:S02]  /*4480*/  SHFL.DOWN P5, R153, R154, R155, R156 ;  /* 0x0800009b9a997389 */ /* 0x00006400000a009c */
[----:B01----:R-:W-:Y:S01]  /*4490*/  ENDCOLLECTIVE ;  /* 0x000000000000791b */ /* 0x003fe20003800000 */
.L_x_7708:
[----:B------:R-:W-:Y:S01]  /*44a0*/  MOV R91, R153 ;  /* 0x00000099005b7202 */ /* 0x000fe20000000f00 */
[----:B------:R-:W-:Y:S06]  /*44b0*/  BRA `(.L_x_7709) ;  /* 0xffffffd800487947 */ /* 0x000fec000383ffff */
.L_x_7710:
        /* <DEDUP_REMOVED lines=12> */
.L_x_11940:


//--------------------- .text._ZN10layer_norm13ln_bwd_kernelINS_13Kernel_traitsI6__halfS2_fS2_fjLj2560ELj1ELj1ELj4ELj8ENS_18Kernel_traits_baseILj2560ES2_S2_fS2_fjLj128EEEEELb0ELb0ELb1ELb1EEEvNS_9BwdParamsE --------------------------
	.section	.text._ZN10layer_norm13ln_bwd_kernelINS_13Kernel_traitsI6__halfS2_fS2_fjLj2560ELj1ELj1ELj4ELj8ENS_18Kernel_traits_baseILj2560ES2_S2_fS2_fjLj128EEEEELb0ELb0ELb1ELb1EEEvNS_9BwdParamsE,"ax",@progbits
	.align	128
        .global         _ZN10layer_norm13ln_bwd_kernelINS_13Kernel_traitsI6__halfS2_fS2_fjLj2560ELj1ELj1ELj4ELj8ENS_18Kernel_traits_baseILj2560ES2_S2_fS2_fjLj128EEEEELb0ELb0ELb1ELb1EEEvNS_9BwdParamsE
        .type           _ZN10layer_norm13ln_bwd_kernelINS_13Kernel_traitsI6__halfS2_fS2_fjLj2560ELj1ELj1ELj4ELj8ENS_18Kernel_traits_baseILj2560ES2_S2_fS2_fjLj128EEEEELb0ELb0ELb1ELb1EEEvNS_9BwdParamsE,@function
        .size           _ZN10layer_norm13ln_bwd_kernelINS_13Kernel_traitsI6__halfS2_fS2_fjLj2560ELj1ELj1ELj4ELj8ENS_18Kernel_traits_baseILj2560ES2_S2_fS2_fjLj128EEEEELb0ELb0ELb1ELb1EEEvNS_9BwdParamsE,(.L_x_11941 - _ZN10layer_norm13ln_bwd_kernelINS_13Kernel_traitsI6__halfS2_fS2_fjLj2560ELj1ELj1ELj4ELj8ENS_18Kernel_traits_baseILj2560ES2_S2_fS2_fjLj128EEEEELb0ELb0ELb1ELb1EEEvNS_9BwdParamsE)
        .other          _ZN10layer_norm13ln_bwd_kernelINS_13Kernel_traitsI6__halfS2_fS2_fjLj2560ELj1ELj1ELj4ELj8ENS_18Kernel_traits_baseILj2560ES2_S2_fS2_fjLj128EEEEELb0ELb0ELb1ELb1EEEvNS_9BwdParamsE,@"STO_CUDA_ENTRY STV_DEFAULT"
_ZN10layer_norm13ln_bwd_kernelINS_13Kernel_traitsI6__halfS2_fS2_fjLj2560ELj1ELj1ELj4ELj8ENS_18Kernel_traits_baseILj2560ES2_S2_fS2_fjLj128EEEEELb0ELb0ELb1ELb1EEEvNS_9BwdParamsE:
.text._ZN10layer_norm13ln_bwd_kernelINS_13Kernel_traitsI6__halfS2_fS2_fjLj2560ELj1ELj1ELj4ELj8ENS_18Kernel_traits_baseILj2560ES2_S2_fS2_fjLj128EEEEELb0ELb0ELb1ELb1EEEvNS_9BwdParamsE:
        /* <DEDUP_REMOVED lines=33> */
.L_x_7711:
        /* <DEDUP_REMOVED lines=51> */
[----:B------:R-:W0:Y:S01]  /*0540*/  LDC.U8 R16, c[0x0][0x2a0] ;  /* 0x0000a800ff107b82 */ /* 0x000e220000000000 */
        /* <DEDUP_REMOVED lines=11> */
.L_x_7767:
        /* <DEDUP_REMOVED lines=16> */
[C---:B------:R-:W-:Y:S02]  /*0700*/  IADD3 R118, R3.reuse, 0x80, RZ ;  /* 0x0000008003767810 */ /* 0x040fe40007ffe0ff */
[C---:B------:R-:W-:Y:S01]  /*0710*/  IADD3 R117, R3.reuse, 0x100, RZ ;  /* 0x0000010003757810 */ /* 0x040fe20007ffe0ff */
[----:B--2---:R-:W-:-:S04]  /*0720*/  IMAD.WIDE.U32 R154, R3, 0x10, R156 ;  /* 0x00000010039a7825 */ /* 0x004fc800078e009c */
[----:B------:R-:W-:-:S04]  /*0730*/  IMAD.WIDE.U32 R152, R118, 0x10, R156 ;  /* 0x0000001076987825 */ /* 0x000fc800078e009c */
[----:B------:R-:W-:Y:S01]  /*0740*/  IMAD.WIDE.U32 R124, R117, 0x10, R156 ;  /* 0x00000010757c7825 */ /* 0x000fe200078e009c */
[----:B----4-:R-:W-:-:S13]  /*0750*/  ISETP.GT.AND P6, PT, R84, RZ, PT ;  /* 0x000000ff5400720c */ /* 0x010fda0003fc4270 */
[----:B0--3--:R-:W-:Y:S05]  /*0760*/  @P6 BRA `(.L_x_7714) ;  /* 0x00000000004c6947 */ /* 0x009fea0003800000 */
        /* <DEDUP_REMOVED lines=8> */
[----:B------:R0:W5:Y:S01]  /*07f0*/  LDG.E.128 R60, desc[UR4][R154.64] ;  /* 0x000000049a3c7981 */ /* 0x000162000c1e1d00 */
[----:B------:R-:W-:-:S03]  /*0800*/  IADD3 R77, R3, 0x200, RZ ;  /* 0x00000200034d7810 */ /* 0x000fc60007ffe0ff */
[--C-:B------:R-:W-:Y:S01]  /*0810*/  IMAD.WIDE.U32 R72, R73, 0x10, R156.reuse ;  /* 0x0000001049487825 */ /* 0x100fe200078e009c */
[----:B------:R0:W5:Y:S03]  /*0820*/  LDG.E.128 R64, desc[UR4][R152.64] ;  /* 0x0000000498407981 */ /* 0x000166000c1e1d00 */
[----:B------:R-:W-:Y:S01]  /*0830*/  IMAD.WIDE.U32 R76, R77, 0x10, R156 ;  /* 0x000000104d4c7825 */ /* 0x000fe200078e009c */
[----:B------:R0:W5:Y:S04]  /*0840*/  LDG.E.128 R68, desc[UR4][R124.64] ;  /* 0x000000047c447981 */ /* 0x000168000c1e1d00 */
[----:B------:R-:W5:Y:S04]  /*0850*/  LDG.E.128 R72, desc[UR4][R72.64] ;  /* 0x0000000448487981 */ /* 0x000f68000c1e1d00 */
[----:B------:R-:W5:Y:S01]  /*0860*/  LDG.E.128 R76, desc[UR4][R76.64] ;  /* 0x000000044c4c7981 */ /* 0x000f62000c1e1d00 */
[----:B------:R-:W-:-:S02]  /*0870*/  MOV R86, RZ ;  /* 0x000000ff00567202 */ /* 0x000fc40000000f00 */
[----:B------:R-:W-:Y:S01]  /*0880*/  MOV R88, RZ ;  /* 0x000000ff00587202 */ /* 0x000fe20000000f00 */
[----:B0-----:R-:W-:Y:S06]  /*0890*/  BRA `(.L_x_7715) ;  /* 0x0000000c00987947 */ /* 0x001fec0003800000 */
.L_x_7714:
        /* <DEDUP_REMOVED lines=11> */
[C---:B------:R-:W-:Y:S02]  /*0950*/  IADD3 R131, R97.reuse, 0x80, RZ ;  /* 0x0000008061837810 */ /* 0x040fe40007ffe0ff */
[C---:B------:R-:W-:Y:S01]  /*0960*/  IADD3 R127, R97.reuse, 0x180, RZ ;  /* 0x00000180617f7810 */ /* 0x040fe20007ffe0ff */
[----:B------:R0:W3:Y:S01]  /*0970*/  LDG.E R121, desc[UR4][R92.64] ;  /* 0x000000045c797981 */ /* 0x0000e2000c1e1900 */
[C-C-:B-1----:R-:W-:Y:S01]  /*0980*/  IMAD.WIDE.U32 R132, R97.reuse, 0x8, R122.reuse ;  /* 0x0000000861847825 */ /* 0x142fe200078e007a */
[----:B------:R-:W-:Y:S02]  /*0990*/  IADD3 R97, R97, 0x200, RZ ;  /* 0x0000020061617810 */ /* 0x000fe40007ffe0ff */
[----:B------:R-:W-:Y:S01]  /*09a0*/  IADD3 R135, R3, 0x180, RZ ;  /* 0x0000018003877810 */ /* 0x000fe20007ffe0ff */
[----:B------:R-:W-:Y:S01]  /*09b0*/  IMAD.WIDE.U32 R128, R129, 0x8, R122 ;  /* 0x0000000881807825 */ /* 0x000fe200078e007a */
[----:B------:R-:W-:Y:S01]  /*09c0*/  IADD3 R137, R3, 0x200, RZ ;  /* 0x0000020003897810 */ /* 0x000fe20007ffe0ff */
[----:B------:R-:W4:Y:S02]  /*09d0*/  LDG.E.64 R132, desc[UR4][R132.64] ;  /* 0x0000000484847981 */ /* 0x000f24000c1e1b00 */
[----:B--2---:R-:W-:-:S02]  /*09e0*/  IMAD.WIDE.U32 R88, R118, 0x10, R100 ;  /* 0x0000001076587825 */ /* 0x004fc400078e0064 */
[----:B------:R-:W2:Y:S02]  /*09f0*/  LDG.E.64 R128, desc[UR4][R128.64] ;  /* 0x0000000480807981 */ /* 0x000ea4000c1e1b00 */
[----:B------:R-:W-:Y:S02]  /*0a00*/  IMAD.WIDE.U32 R84, R3, 0x10, R100 ;  /* 0x0000001003547825 */ /* 0x000fe400078e0064 */
[----:B------:R-:W2:Y:S02]  /*0a10*/  LDG.E.128 R88, desc[UR4][R88.64] ;  /* 0x0000000458587981 */ /* 0x000ea4000c1e1d00 */
[----:B------:R-:W-:Y:S02]  /*0a20*/  IMAD.WIDE.U32 R130, R131, 0x8, R122 ;  /* 0x0000000883827825 */ /* 0x000fe400078e007a */
[----:B------:R-:W2:Y:S02]  /*0a30*/  LDG.E.128 R84, desc[UR4][R84.64] ;  /* 0x0000000454547981 */ /* 0x000ea4000c1e1d00 */
[----:B0-----:R-:W-:-:S02]  /*0a40*/  IMAD.WIDE.U32 R92, R117, 0x10, R100 ;  /* 0x00000010755c7825 */ /* 0x001fc400078e0064 */
[----:B------:R-:W2:Y:S02]  /*0a50*/  LDG.E.64 R130, desc[UR4][R130.64] ;  /* 0x0000000482827981 */ /* 0x000ea4000c1e1b00 */
[--C-:B------:R-:W-:Y:S02]  /*0a60*/  IMAD.WIDE.U32 R126, R127, 0x8, R122.reuse ;  /* 0x000000087f7e7825 */ /* 0x100fe400078e007a */
[----:B------:R-:W2:Y:S02]  /*0a70*/  LDG.E.128 R92, desc[UR4][R92.64] ;  /* 0x000000045c5c7981 */ /* 0x000ea4000c1e1d00 */
[----:B------:R-:W-:Y:S02]  /*0a80*/  IMAD.WIDE.U32 R122, R97, 0x8, R122 ;  /* 0x00000008617a7825 */ /* 0x000fe400078e007a */
[----:B------:R-:W2:Y:S02]  /*0a90*/  LDG.E.64 R126, desc[UR4][R126.64] ;  /* 0x000000047e7e7981 */ /* 0x000ea4000c1e1b00 */
[----:B------:R-:W-:-:S02]  /*0aa0*/  IMAD.WIDE.U32 R96, R135, 0x10, R100 ;  /* 0x0000001087607825 */ /* 0x000fc400078e0064 */
[----:B------:R-:W2:Y:S02]  /*0ab0*/  LDG.E.64 R122, desc[UR4][R122.64] ;  /* 0x000000047a7a7981 */ /* 0x000ea4000c1e1b00 */
[----:B------:R-:W-:Y:S02]  /*0ac0*/  IMAD.WIDE.U32 R100, R137, 0x10, R100 ;  /* 0x0000001089647825 */ /* 0x000fe400078e0064 */
[----:B------:R-:W2:Y:S04]  /*0ad0*/  LDG.E.128 R96, desc[UR4][R96.64] ;  /* 0x0000000460607981 */ /* 0x000ea8000c1e1d00 */
[----:B------:R-:W2:Y:S01]  /*0ae0*/  LDG.E.128 R100, desc[UR4][R100.64] ;  /* 0x0000000464647981 */ /* 0x000ea2000c1e1d00 */
[----:B------:R-:W-:Y:S02]  /*0af0*/  MOV R2, UR14 ;  /* 0x0000000e00027c02 */ /* 0x000fe40008000f00 */
[----:B------:R-:W-:-:S02]  /*0b00*/  MOV R0, UR15 ;  /* 0x0000000f00007c02 */ /* 0x000fc40008000f00 */
        /* <DEDUP_REMOVED lines=14> */
[----:B------:R-:W-:Y:S02]  /*0bf0*/  HADD2.F32 R137, -RZ, R137.H0_H0 ;  /* 0x20000089ff897230 */ /* 0x000fe40000004100 */
[C---:B------:R-:W-:Y:S01]  /*0c00*/  FADD.FTZ R153, -R121.reuse, R90 ;  /* 0x0000005a79997221 */ /* 0x040fe20000010100 */
[C---:B------:R-:W-:Y:S01]  /*0c10*/  FADD.FTZ R155, -R121.reuse, R91 ;  /* 0x0000005b799b7221 */ /* 0x040fe20000010100 */
[----:B------:R-:W-:Y:S01]  /*0c20*/  SHF.R.U64 R90, R128, 0x10, R129 ;  /* 0x00000010805a7819 */ /* 0x000fe20000001281 */
[C---:B------:R-:W-:Y:S01]  /*0c30*/  FADD.FTZ R151, -R121.reuse, R84 ;  /* 0x0000005479977221 */ /* 0x040fe20000010100 */
[----:B------:R-:W-:Y:S01]  /*0c40*/  MOV R91, R129 ;  /* 0x00000081005b7202 */ /* 0x000fe20000000f00 */
[C---:B------:R-:W-:Y:S01]  /*0c50*/  FADD.FTZ R143, -R121.reuse, R85 ;  /* 0x00000055798f7221 */ /* 0x040fe20000010100 */
[----:B------:R-:W-:Y:S01]  /*0c60*/  MOV R136, R133 ;  /* 0x0000008500887202 */ /* 0x000fe20000000f00 */
[C---:B------:R-:W-:Y:S01]  /*0c70*/  FADD.FTZ R145, -R121.reuse, R86 ;  /* 0x0000005679917221 */ /* 0x040fe20000010100 */
[C---:B------:R-:W-:Y:S01]  /*0c80*/  FADD.FTZ R147, -R121.reuse, R87 ;  /* 0x0000005779937221 */ /* 0x040fe20000010100 */
[----:B------:R-:W-:Y:S01]  /*0c90*/  FADD.FTZ R129, -R121, R92 ;  /* 0x0000005c79817221 */ /* 0x000fe20000010100 */
[----:B------:R-:W-:Y:S01]  /*0ca0*/  SHF.R.U32.HI R133, RZ, 0x10, R133 ;  /* 0x00000010ff857819 */ /* 0x000fe20000011685 */
[----:B-----5:R-:W-:Y:S01]  /*0cb0*/  FMUL.FTZ R151, R4, R151 ;  /* 0x0000009704977220 */ /* 0x020fe20000410000 */
[----:B------:R-:W-:-:S02]  /*0cc0*/  SHF.R.U64 R140, R126, 0x10, R127 ;  /* 0x000000107e8c7819 */ /* 0x000fc4000000127f */
[----:B------:R-:W-:Y:S02]  /*0cd0*/  MOV R138, R127 ;  /* 0x0000007f008a7202 */ /* 0x000fe40000000f00 */
[----:B------:R-:W-:Y:S01]  /*0ce0*/  SHF.R.U32.HI R141, RZ, 0x10, R127 ;  /* 0x00000010ff8d7819 */ /* 0x000fe2000001167f */
[----:B------:R-:W-:Y:S01]  /*0cf0*/  HADD2.F32 R132, -RZ, R132.H0_H0 ;  /* 0x20000084ff847230 */ /* 0x000fe20000004100 */
[----:B------:R-:W-:Y:S01]  /*0d00*/  MOV R86, R130 ;  /* 0x0000008200567202 */ /* 0x000fe20000000f00 */
[C---:B------:R-:W-:Y:S01]  /*0d10*/  FADD.FTZ R127, -R121.reuse, R97 ;  /* 0x00000061797f7221 */ /* 0x040fe20000010100 */
[----:B------:R-:W-:Y:S01]  /*0d20*/  SHF.R.U64 R84, R130, 0x10, R131 ;  /* 0x0000001082547819 */ /* 0x000fe20000001283 */
[C---:B------:R-:W-:Y:S01]  /*0d30*/  FADD.FTZ R165, -R121.reuse, R99 ;  /* 0x0000006379a57221 */ /* 0x040fe20000010100 */
[----:B------:R-:W-:Y:S01]  /*0d40*/  MOV R85, R131 ;  /* 0x0000008300557202 */ /* 0x000fe20000000f00 */
[C---:B------:R-:W-:Y:S01]  /*0d50*/  FADD.FTZ R144, -R121.reuse, R102 ;  /* 0x0000006679907221 */ /* 0x040fe20000010100 */
[----:B------:R-:W-:Y:S01]  /*0d60*/  SHF.R.U32.HI R87, RZ, 0x10, R131 ;  /* 0x00000010ff577819 */ /* 0x000fe20000011683 */
[----:B------:R-:W-:Y:S01]  /*0d70*/  FADD.FTZ R131, -R121, R88 ;  /* 0x0000005879837221 */ /* 0x000fe20000010100 */
[----:B------:R-:W-:Y:S01]  /*0d80*/  FMUL.FTZ R99, R4, R129 ;  /* 0x0000008104637220 */ /* 0x000fe20000410000 */
[----:B------:R-:W-:Y:S01]  /*0d90*/  MOV R139, R122 ;  /* 0x0000007a008b7202 */ /* 0x000fe20000000f00 */
[----:B------:R-:W-:Y:S01]  /*0da0*/  FMUL.FTZ R129, R110, R137 ;  /* 0x000000896e817220 */ /* 0x000fe20000410000 */
[----:B0-----:R-:W-:Y:S01]  /*0db0*/  SHF.R.U64 R134, R122, 0x10, R123 ;  /* 0x000000107a867819 */ /* 0x001fe2000000127b */
[----:B------:R-:W-:Y:S01]  /*0dc0*/  FMUL.FTZ R122, R4, R127 ;  /* 0x0000007f047a7220 */ /* 0x000fe20000410000 */
        /* <DEDUP_REMOVED lines=11> */
[----:B------:R-:W-:Y:S01]  /*0e80*/  FADD.FTZ R130, -R121, R101 ;  /* 0x0000006579827221 */ /* 0x000fe20000010100 */
[----:B------:R-:W-:Y:S01]  /*0e90*/  FMUL.FTZ R95, R4, R131 ;  /* 0x00000083045f7220 */ /* 0x000fe20000410000 */
[----:B------:R-:W-:-:S02]  /*0ea0*/  HADD2.F32 R136, -RZ, R136.H0_H0 ;  /* 0x20000088ff887230 */ /* 0x000fc40000004100 */
[----:B------:R-:W-:Y:S01]  /*0eb0*/  FADD.FTZ R89, -R121, R103 ;  /* 0x0000006779597221 */ /* 0x000fe20000010100 */
[----:B------:R-:W-:Y:S02]  /*0ec0*/  HADD2.F32 R144, -RZ, R133.H0_H0 ;  /* 0x20000085ff907230 */ /* 0x000fe40000004100 */
[----:B------:R-:W-:Y:S01]  /*0ed0*/  FMUL.FTZ R94, R4, R147 ;  /* 0x00000093045e7220 */ /* 0x000fe20000410000 */
[----:B------:R-:W-:Y:S02]  /*0ee0*/  HADD2.F32 R137, -RZ, R86.H0_H0 ;  /* 0x20000056ff897230 */ /* 0x000fe40000004100 */
[----:B------:R-:W-:Y:S01]  /*0ef0*/  FMUL.FTZ R131, R14, R132 ;  /* 0x000000840e837220 */ /* 0x000fe20000410000 */
[----:B------:R-:W-:Y:S02]  /*0f00*/  HADD2.F32 R148, -RZ, R90.H0_H0 ;  /* 0x2000005aff947230 */ /* 0x000fe40000004100 */
[----:B------:R-:W-:Y:S01]  /*0f10*/  FADD.FTZ R90, RZ, R129 ;  /* 0x00000081ff5a7221 */ /* 0x000fe20000010000 */
[----:B------:R-:W-:Y:S01]  /*0f20*/  HADD2.F32 R86, -RZ, R125.H0_H0 ;  /* 0x2000007dff567230 */ /* 0x000fe20000004100 */
[----:B------:R-:W-:Y:S01]  /*0f30*/  MOV R142, R126 ;  /* 0x0000007e008e7202 */ /* 0x000fe20000000f00 */
[C---:B------:R-:W-:Y:S01]  /*0f40*/  FMUL.FTZ R92, R4.reuse, R143 ;  /* 0x0000008f045c7220 */ /* 0x040fe20000410000 */
[C---:B------:R-:W-:Y:S01]  /*0f50*/  FMUL.FTZ R103, R4.reuse, R123 ;  /* 0x0000007b04677220 */ /* 0x040fe20000410000 */
[----:B------:R-:W-:Y:S01]  /*0f60*/  FFMA.FTZ R125, R151, R129, RZ ;  /* 0x00000081977d7223 */ /* 0x000fe200000100ff */
[----:B------:R-:W-:Y:S01]  /*0f70*/  FMUL.FTZ R123, R4, R128 ;  /* 0x00000080047b7220 */ /* 0x000fe20000410000 */
[----:B------:R-:W-:-:S02]  /*0f80*/  HADD2.F32 R146, -RZ, R87.H0_H0 ;  /* 0x20000057ff927230 */ /* 0x000fc40000004100 */
[----:B------:R-:W-:Y:S01]  /*0f90*/  FMUL.FTZ R128, R4, R130 ;  /* 0x0000008204807220 */ /* 0x000fe20000410000 */
[----:B------:R-:W-:Y:S02]  /*0fa0*/  HADD2.F32 R87, -RZ, R139.H0_H0 ;  /* 0x2000008bff577230 */ /* 0x000fe40000004100 */
[----:B-1----:R-:W-:Y:S01]  /*0fb0*/  FADD.FTZ R157, -R121, R93 ;  /* 0x0000005d799d7221 */ /* 0x002fe20000010100 */
[----:B------:R-:W-:Y:S01]  /*0fc0*/  FMUL.FTZ R130, R109, R136 ;  /* 0x000000886d827220 */ /* 0x000fe20000410000 */
[----:B------:R-:W-:Y:S01]  /*0fd0*/  FADD.FTZ R43, R43, R144 ;  /* 0x000000902b2b7221 */ /* 0x000fe20000010000 */
[-C--:B------:R-:W-:Y:S01]  /*0fe0*/  FFMA.FTZ R23, R94, R144.reuse, R23 ;  /* 0x000000905e177223 */ /* 0x080fe20000010017 */
[----:B------:R-:W-:Y:S01]  /*0ff0*/  FMUL.FTZ R133, R13, R144 ;  /* 0x000000900d857220 */ /* 0x000fe20000410000 */
[----:B------:R-:W-:Y:S01]  /*1000*/  FADD.FTZ R139, R90, R131 ;  /* 0x000000835a8b7221 */ /* 0x000fe20000010000 */
[----:B------:R-:W-:Y:S01]  /*1010*/  FMUL.FTZ R93, R4, R145 ;  /* 0x00000091045d7220 */ /* 0x000fe20000410000 */
[----:B------:R-:W-:-:S02]  /*1020*/  HADD2.F32 R144, -RZ, R85.H0_H0 ;  /* 0x20000055ff907230 */ /* 0x000fc40000004100 */
[----:B------:R-:W-:Y:S01]  /*1030*/  FFMA.FTZ R90, R92, R131, R125 ;  /* 0x000000835c5a7223 */ /* 0x000fe2000001007d */
[----:B------:R-:W-:Y:S02]  /*1040*/  HADD2.F32 R85, -RZ, R142.H0_H0 ;  /* 0x2000008eff557230 */ /* 0x000fe40000004100 */
[----:B------:R-:W-:Y:S02]  /*1050*/  HADD2.F32 R142, -RZ, R138.H0_H0 ;  /* 0x2000008aff8e7230 */ /* 0x000fe40000004100 */
[----:B------:R-:W-:Y:S01]  /*1060*/  FADD.FTZ R138, R139, R130 ;  /* 0x000000828b8a7221 */ /* 0x000fe20000010000 */
[C---:B------:R-:W-:Y:S01]  /*1070*/  FFMA.FTZ R125, R93.reuse, R130, R90 ;  /* 0x000000825d7d7223 */ /* 0x040fe2000001005a */
[----:B------:R-:W-:Y:S01]  /*1080*/  FADD.FTZ R42, R42, R136 ;  /* 0x000000882a2a7221 */ /* 0x000fe20000010000 */
[----:B------:R-:W-:Y:S01]  /*1090*/  FFMA.FTZ R22, R93, R136, R22 ;  /* 0x000000885d167223 */ /* 0x000fe20000010016 */
        /* <DEDUP_REMOVED lines=8> */
[----:B------:R-:W-:Y:S02]  /*1120*/  HADD2.F32 R91, -RZ, R91.H0_H0 ;  /* 0x2000005bff5b7230 */ /* 0x000fe40000004100 */
[----:B------:R-:W-:Y:S01]  /*1130*/  FMUL.FTZ R101, R4, R159 ;  /* 0x0000009f04657220 */ /* 0x000fe20000410000 */
[----:B------:R-:W-:Y:S02]  /*1140*/  HADD2.F32 R84, -RZ, R135.H0_H0 ;  /* 0x20000087ff547230 */ /* 0x000fe40000004100 */
[----:B------:R-:W-:Y:S01]  /*1150*/  FMUL.FTZ R135, R12, R136 ;  /* 0x000000880c877220 */ /* 0x000fe20000410000 */
[----:B------:R-:W-:Y:S01]  /*1160*/  FADD.FTZ R90, R141, R132 ;  /* 0x000000848d5a7221 */ /* 0x000fe20000010000 */
[----:B------:R-:W-:Y:S01]  /*1170*/  FMUL.FTZ R96, R4, R149 ;  /* 0x0000009504607220 */ /* 0x000fe20000410000 */
[----:B------:R-:W-:Y:S01]  /*1180*/  FFMA.FTZ R125, R95, R132, R138 ;  /* 0x000000845f7d7223 */ /* 0x000fe2000001008a */
[----:B------:R-:W-:-:S02]  /*1190*/  HADD2.F32 R147, -RZ, R134.H0_H0 ;  /* 0x20000086ff937230 */ /* 0x000fc40000004100 */
[----:B------:R-:W-:Y:S01]  /*11a0*/  FADD.FTZ R34, R34, R91 ;  /* 0x0000005b22227221 */ /* 0x000fe20000010000 */
[-C--:B------:R-:W-:Y:S01]  /*11b0*/  FFMA.FTZ R54, R101, R91.reuse, R54 ;  /* 0x0000005b65367223 */ /* 0x080fe20000010036 */
[----:B------:R-:W-:Y:S01]  /*11c0*/  FMUL.FTZ R138, R105, R91 ;  /* 0x0000005b698a7220 */ /* 0x000fe20000410000 */
        /* <DEDUP_REMOVED lines=83> */
.L_x_7715:
[----:B------:R-:W-:Y:S05]  /*1700*/  BSYNC B0 ;  /* 0x0000000000007941 */ /* 0x000fea0003800000 */
.L_x_7713:
        /* <DEDUP_REMOVED lines=25> */
.L_x_7778:
        /* <DEDUP_REMOVED lines=19> */
[----:B------:R-:W-:Y:S01]  /*19d0*/  @!P0 LEA R150, R85, R90, 0x3 ;  /* 0x0000005a55968211 */ /* 0x000fe200078e18ff */
[----:B------:R-:W-:-:S04]  /*19e0*/  IMAD R152, R84, 0x8, R90 ;  /* 0x0000000854987824 */ /* 0x000fc800078e025a */
        /* <DEDUP_REMOVED lines=33> */
.L_x_7718:
[----:B------:R-:W-:Y:S05]  /*1c00*/  BSYNC B0 ;  /* 0x0000000000007941 */ /* 0x000fea0003800000 */
.L_x_7717:
        /* <DEDUP_REMOVED lines=8> */
.L_x_7720:
[----:B------:R-:W-:Y:S05]  /*1c90*/  BSYNC B0 ;  /* 0x0000000000007941 */ /* 0x000fea0003800000 */
.L_x_7719:
        /* <DEDUP_REMOVED lines=8> */
.L_x_7722:
[----:B------:R-:W-:Y:S05]  /*1d20*/  BSYNC B0 ;  /* 0x0000000000007941 */ /* 0x000fea0003800000 */
.L_x_7721:
        /* <DEDUP_REMOVED lines=8> */
.L_x_7724:
[----:B------:R-:W-:Y:S05]  /*1db0*/  BSYNC B0 ;  /* 0x0000000000007941 */ /* 0x000fea0003800000 */
.L_x_7723:
[----:B------:R-:W0:Y:S01]  /*1dc0*/  @P4 LDC R157, c[0x0][0x29c] ;  /* 0x0000a700ff9d4b82 */ /* 0x000e220000000800 */
[C---:B------:R-:W-:Y:S01]  /*1dd0*/  SEL R84, R155.reuse, R80, P3 ;  /* 0x000000509b547207 */ /* 0x040fe20001800000 */
[----:B------:R-:W-:Y:S01]  /*1de0*/  @P4 FMUL.FTZ R155, R155, R125 ;  /* 0x0000007d9b9b4220 */ /* 0x000fe20000410000 */
[----:B------:R-:W-:Y:S01]  /*1df0*/  SEL R85, R124, R81, P3 ;  /* 0x000000517c557207 */ /* 0x000fe20001800000 */
[----:B------:R-:W-:Y:S01]  /*1e00*/  HFMA2.MMA R125, -RZ, RZ, 0, 0 ;  /* 0x00000000ff7d7435 */ /* 0x000fe200000001ff */
[----:B------:R-:W-:Y:S01]  /*1e10*/  SEL R86, R153, R82, P3 ;  /* 0x0000005299567207 */ /* 0x000fe20001800000 */
[----:B------:R-:W-:Y:S01]  /*1e20*/  BSSY B0, `(.L_x_7725) ;  /* 0x000002d000007945 */ /* 0x000fe20003800000 */
[----:B------:R-:W-:Y:S01]  /*1e30*/  SEL R87, R150, R83, P3 ;  /* 0x0000005396577207 */ /* 0x000fe20001800000 */
[----:B------:R-:W1:Y:S01]  /*1e40*/  @P4 LDC R152, c[0x0][0x29c] ;  /* 0x0000a700ff984b82 */ /* 0x000e620000000800 */
[----:B------:R-:W-:Y:S02]  /*1e50*/  @P4 IADD3 R119, R119, -0x1, RZ ;  /* 0xffffffff77774810 */ /* 0x000fe40007ffe0ff */
[----:B------:R-:W-:Y:S01]  /*1e60*/  @!P6 ISETP.NE.U32.AND P1, PT, R2, RZ, PT ;  /* 0x000000ff0200e20c */ /* 0x000fe20003f25070 */
[----:B------:R2:W-:Y:S01]  /*1e70*/  @P0 STG.E.128 desc[UR4][R88.64], R84 ;  /* 0x0000005458000986 */ /* 0x0005e2000c101d04 */
[----:B------:R-:W-:Y:S01]  /*1e80*/  @P4 LOP3.LUT R15, R112, 0x7f, RZ, 0xc0, !PT ;  /* 0x0000007f700f4812 */ /* 0x000fe200078ec0ff */
[----:B------:R-:W-:Y:S01]  /*1e90*/  @P4 IMAD R119, R119, R120, RZ ;  /* 0x0000007877774224 */ /* 0x000fe200078e02ff */
[----:B------:R-:W-:Y:S01]  /*1ea0*/  @!P6 ISETP.NE.U32.AND P2, PT, R2, RZ, PT ;  /* 0x000000ff0200e20c */ /* 0x000fe20003f45070 */
[----:B------:R-:W3:Y:S01]  /*1eb0*/  @P4 LDC R159, c[0x0][0x29c] ;  /* 0x0000a700ff9f4b82 */ /* 0x000ee20000000800 */
[----:B------:R-:W-:-:S02]  /*1ec0*/  @!P6 ISETP.NE.AND.EX P1, PT, R0, RZ, PT, P1 ;  /* 0x000000ff0000e20c */ /* 0x000fc40003f25310 */
[----:B------:R-:W-:Y:S02]  /*1ed0*/  @P4 SHF.R.S32.HI R120, RZ, 0x1f, R119 ;  /* 0x0000001fff784819 */ /* 0x000fe40000011477 */
[----:B------:R-:W-:Y:S02]  /*1ee0*/  @!P6 ISETP.NE.AND.EX P2, PT, R0, RZ, PT, P2 ;  /* 0x000000ff0000e20c */ /* 0x000fe40003f45320 */
[----:B------:R-:W-:Y:S01]  /*1ef0*/  @P4 LEA.HI R120, R120, R119, RZ, 0x2 ;  /* 0x0000007778784211 */ /* 0x000fe200078f10ff */
[----:B0-----:R-:W-:Y:S01]  /*1f00*/  @P4 FMUL.FTZ R124, R124, R157 ;  /* 0x0000009d7c7c4220 */ /* 0x001fe20000410000 */
[----:B------:R-:W-:Y:S02]  /*1f10*/  @P4 F2FP.F16.F32.PACK_AB R155, RZ, R155 ;  /* 0x0000009bff9b423e */ /* 0x000fe400000000ff */
[----:B------:R-:W-:Y:S02]  /*1f20*/  @P4 LEA.HI.SX32 R125, R120, R15, 0x1e ;  /* 0x0000000f787d4211 */ /* 0x000fe400078ff2ff */
[----:B------:R-:W-:Y:S01]  /*1f30*/  @!P6 FSEL R120, R65, RZ, P1 ;  /* 0x000000ff4178e208 */ /* 0x000fe20000800000 */
[----:B--2---:R-:W0:Y:S01]  /*1f40*/  @P0 LDC.64 R84, c[0x0][0x308] ;  /* 0x0000c200ff540b82 */ /* 0x004e220000000a00 */
[----:B------:R-:W-:Y:S01]  /*1f50*/  @!P6 ISETP.NE.U32.AND P1, PT, R2, RZ, PT ;  /* 0x000000ff0200e20c */ /* 0x000fe20003f25070 */
[----:B-1----:R-:W-:Y:S01]  /*1f60*/  @P4 FMUL.FTZ R153, R153, R152 ;  /* 0x0000009899994220 */ /* 0x002fe20000410000 */
[----:B------:R-:W-:-:S02]  /*1f70*/  @P4 F2FP.F16.F32.PACK_AB R124, RZ, R124 ;  /* 0x0000007cff7c423e */ /* 0x000fc400000000ff */
[----:B------:R-:W-:Y:S02]  /*1f80*/  @!P6 FSEL R89, R64, RZ, P2 ;  /* 0x000000ff4059e208 */ /* 0x000fe40001000000 */
[----:B------:R-:W-:Y:S01]  /*1f90*/  @!P6 ISETP.NE.U32.AND P2, PT, R2, RZ, PT ;  /* 0x000000ff0200e20c */ /* 0x000fe20003f45070 */
[----:B------:R-:W1:Y:S01]  /*1fa0*/  @P4 LDC R88, c[0x0][0x29c] ;  /* 0x0000a700ff584b82 */ /* 0x000e620000000800 */
[----:B------:R-:W-:Y:S01]  /*1fb0*/  @P4 F2FP.F16.F32.PACK_AB R153, RZ, R153 ;  /* 0x00000099ff99423e */ /* 0x000fe200000000ff */
[----:B---3--:R-:W-:Y:S01]  /*1fc0*/  @P4 FMUL.FTZ R150, R150, R159 ;  /* 0x0000009f96964220 */ /* 0x008fe20000410000 */
[----:B------:R-:W-:Y:S02]  /*1fd0*/  @!P6 ISETP.NE.AND.EX P1, PT, R0, RZ, PT, P1 ;  /* 0x000000ff0000e20c */ /* 0x000fe40003f25310 */
[----:B------:R-:W-:Y:S02]  /*1fe0*/  @P4 PRMT R114, R124, 0x7610, R114 ;  /* 0x000076107c724816 */ /* 0x000fe40000000072 */
[----:B------:R-:W-:-:S02]  /*1ff0*/  @P4 F2FP.F16.F32.PACK_AB R150, RZ, R150 ;  /* 0x00000096ff96423e */ /* 0x000fc400000000ff */
[----:B------:R-:W-:Y:S02]  /*2000*/  @P4 PRMT R113, R155, 0x7610, R113 ;  /* 0x000076109b714816 */ /* 0x000fe40000000071 */
[----:B------:R-:W-:Y:S02]  /*2010*/  @!P6 ISETP.NE.AND.EX P2, PT, R0, RZ, PT, P2 ;  /* 0x000000ff0000e20c */ /* 0x000fe40003f45320 */
[----:B------:R-:W-:Y:S02]  /*2020*/  @P4 PRMT R115, R153, 0x7610, R115 ;  /* 0x0000761099734816 */ /* 0x000fe40000000073 */
[----:B------:R-:W-:Y:S01]  /*2030*/  @!P6 FSEL R124, R67, RZ, P1 ;  /* 0x000000ff437ce208 */ /* 0x000fe20000800000 */
[----:B0-----:R-:W-:Y:S01]  /*2040*/  @P0 IMAD.WIDE.U32 R118, R118, 0x10, R84 ;  /* 0x0000001076760825 */ /* 0x001fe200078e0054 */
        /* <DEDUP_REMOVED lines=10> */
.L_x_7726:
[----:B------:R-:W-:Y:S05]  /*20f0*/  BSYNC B0 ;  /* 0x0000000000007941 */ /* 0x000fea0003800000 */
.L_x_7725:
        /* <DEDUP_REMOVED lines=8> */
.L_x_7728:
[----:B------:R-:W-:Y:S05]  /*2180*/  BSYNC B0 ;  /* 0x0000000000007941 */ /* 0x000fea0003800000 */
.L_x_7727:
        /* <DEDUP_REMOVED lines=9> */
.L_x_7730:
[----:B------:R-:W-:Y:S05]  /*2220*/  BSYNC B0 ;  /* 0x0000000000007941 */ /* 0x000fea0003800000 */
.L_x_7729:
        /* <DEDUP_REMOVED lines=10> */
.L_x_7732:
[----:B------:R-:W-:Y:S05]  /*22d0*/  BSYNC B0 ;  /* 0x0000000000007941 */ /* 0x000fea0003800000 */
.L_x_7731:
        /* <DEDUP_REMOVED lines=8> */
.L_x_7734:
[----:B------:R-:W-:Y:S05]  /*2360*/  BSYNC B0 ;  /* 0x0000000000007941 */ /* 0x000fea0003800000 */
.L_x_7733:
        /* <DEDUP_REMOVED lines=14> */
[----:B--2---:R-:W-:-:S04]  /*2450*/  @P4 F2FP.F16.F32.PACK_AB R119, RZ, R88 ;  /* 0x00000058ff77423e */ /* 0x004fc800000000ff */
[----:B------:R-:W-:Y:S02]  /*2460*/  @P4 F2FP.F16.F32.PACK_AB R120, RZ, R120 ;  /* 0x00000078ff78423e */ /* 0x000fe400000000ff */
[----:B------:R-:W0:Y:S01]  /*2470*/  @P0 LDC.64 R88, c[0x0][0x308] ;  /* 0x0000c200ff580b82 */ /* 0x000e220000000a00 */
[----:B-1----:R-:W-:Y:S01]  /*2480*/  @P4 FMUL.FTZ R84, R153, R152 ;  /* 0x0000009899544220 */ /* 0x002fe20000410000 */
[----:B------:R-:W-:Y:S02]  /*2490*/  @!P6 FSEL R153, R68, RZ, P1 ;  /* 0x000000ff4499e208 */ /* 0x000fe40000800000 */
[----:B------:R-:W-:Y:S02]  /*24a0*/  @P4 PRMT R114, R120, 0x7610, R114 ;  /* 0x0000761078724816 */ /* 0x000fe40000000072 */
[----:B------:R-:W-:Y:S01]  /*24b0*/  @P4 F2FP.F16.F32.PACK_AB R84, RZ, R84 ;  /* 0x00000054ff54423e */ /* 0x000fe200000000ff */
[----:B---3--:R-:W-:Y:S01]  /*24c0*/  @P4 FMUL.FTZ R124, R124, R157 ;  /* 0x0000009d7c7c4220 */ /* 0x008fe20000410000 */
[----:B------:R-:W-:-:S02]  /*24d0*/  @P4 PRMT R113, R119, 0x7610, R113 ;  /* 0x0000761077714816 */ /* 0x000fc40000000071 */
[----:B------:R-:W-:Y:S02]  /*24e0*/  @!P6 ISETP.NE.U32.AND P1, PT, R2, RZ, PT ;  /* 0x000000ff0200e20c */ /* 0x000fe40003f25070 */
[----:B------:R-:W-:Y:S02]  /*24f0*/  @P4 F2FP.F16.F32.PACK_AB R124, RZ, R124 ;  /* 0x0000007cff7c423e */ /* 0x000fe400000000ff */
        /* <DEDUP_REMOVED lines=13> */
.L_x_7736:
[----:B------:R-:W-:Y:S05]  /*25d0*/  BSYNC B0 ;  /* 0x0000000000007941 */ /* 0x000fea0003800000 */
.L_x_7735:
        /* <DEDUP_REMOVED lines=8> */
.L_x_7738:
[----:B------:R-:W-:Y:S05]  /*2660*/  BSYNC B0 ;  /* 0x0000000000007941 */ /* 0x000fea0003800000 */
.L_x_7737:
        /* <DEDUP_REMOVED lines=8> */
.L_x_7740:
[----:B------:R-:W-:Y:S05]  /*26f0*/  BSYNC B0 ;  /* 0x0000000000007941 */ /* 0x000fea0003800000 */
.L_x_7739:
        /* <DEDUP_REMOVED lines=15> */
.L_x_7742:
[----:B------:R-:W-:Y:S05]  /*27f0*/  BSYNC B0 ;  /* 0x0000000000007941 */ /* 0x000fea0003800000 */
.L_x_7741:
        /* <DEDUP_REMOVED lines=10> */
.L_x_7744:
[----:B------:R-:W-:Y:S05]  /*28a0*/  BSYNC B0 ;  /* 0x0000000000007941 */ /* 0x000fea0003800000 */
.L_x_7743:
        /* <DEDUP_REMOVED lines=10> */
[----:B-1----:R-:W-:-:S07]  /*2950*/  @P4 F2FP.F16.F32.PACK_AB R119, RZ, R150 ;  /* 0x00000096ff77423e */ /* 0x002fce00000000ff */
[----:B------:R-:W1:Y:S01]  /*2960*/  @P4 LDC R152, c[0x0][0x29c] ;  /* 0x0000a700ff984b82 */ /* 0x000e620000000800 */
[----:B0-----:R-:W-:Y:S01]  /*2970*/  @P4 FMUL.FTZ R120, R120, R157 ;  /* 0x0000009d78784220 */ /* 0x001fe20000410000 */
[----:B------:R-:W-:Y:S02]  /*2980*/  @P4 PRMT R113, R119, 0x7610, R113 ;  /* 0x0000761077714816 */ /* 0x000fe40000000071 */
[----:B------:R-:W-:Y:S01]  /*2990*/  @!P6 FSEL R119, R72, RZ, P1 ;  /* 0x000000ff4877e208 */ /* 0x000fe20000800000 */
[----:B--2---:R-:W-:-:S03]  /*29a0*/  @P4 FMUL.FTZ R155, R155, R156 ;  /* 0x0000009c9b9b4220 */ /* 0x004fc60000410000 */
[----:B------:R-:W0:Y:S01]  /*29b0*/  @P4 LDC R150, c[0x0][0x29c] ;  /* 0x0000a700ff964b82 */ /* 0x000e220000000800 */
[----:B------:R-:W-:Y:S02]  /*29c0*/  @P4 F2FP.F16.F32.PACK_AB R120, RZ, R120 ;  /* 0x00000078ff78423e */ /* 0x000fe400000000ff */
[----:B------:R-:W-:Y:S02]  /*29d0*/  @P4 F2FP.F16.F32.PACK_AB R155, RZ, R155 ;  /* 0x0000009bff9b423e */ /* 0x000fe400000000ff */
[----:B------:R-:W-:Y:S01]  /*29e0*/  @P4 PRMT R114, R120, 0x7610, R114 ;  /* 0x0000761078724816 */ /* 0x000fe20000000072 */
[----:B---3--:R-:W-:Y:S02]  /*29f0*/  @P4 FMUL.FTZ R154, R154, R159 ;  /* 0x0000009f9a9a4220 */ /* 0x008fe40000410000 */
[----:B------:R-:W2:Y:S01]  /*2a00*/  @P4 LDC R124, c[0x0][0x29c] ;  /* 0x0000a700ff7c4b82 */ /* 0x000ea20000000800 */
[----:B------:R-:W-:Y:S02]  /*2a10*/  @P4 PRMT R115, R155, 0x7610, R115 ;  /* 0x000076109b734816 */ /* 0x000fe40000000073 */
[----:B------:R-:W-:-:S05]  /*2a20*/  @P4 F2FP.F16.F32.PACK_AB R154, RZ, R154 ;  /* 0x0000009aff9a423e */ /* 0x000fca00000000ff */
        /* <DEDUP_REMOVED lines=13> */
.L_x_7746:
[----:B------:R-:W-:Y:S05]  /*2b00*/  BSYNC B0 ;  /* 0x0000000000007941 */ /* 0x000fea0003800000 */
.L_x_7745:
        /* <DEDUP_REMOVED lines=8> */
.L_x_7748:
[----:B------:R-:W-:Y:S05]  /*2b90*/  BSYNC B0 ;  /* 0x0000000000007941 */ /* 0x000fea0003800000 */
.L_x_7747:
[----:B------:R-:W-:Y:S01]  /*2ba0*/  @P4 FMUL.FTZ R152, R119, R152 ;  /* 0x0000009877984220 */ /* 0x000fe20000410000 */
[----:B------:R-:W-:Y:S01]  /*2bb0*/  @!P6 ISETP.NE.AND.EX P2, PT, R0, RZ, PT, P2 ;  /* 0x000000ff0000e20c */ /* 0x000fe20003f45320 */
[----:B------:R-:W-:Y:S01]  /*2bc0*/  BSSY B0, `(.L_x_7749) ;  /* 0x000000c000007945 */ /* 0x000fe20003800000 */
[----:B------:R-:W-:Y:S02]  /*2bd0*/  @!P6 ISETP.NE.U32.AND P1, PT, R2, RZ, PT ;  /* 0x000000ff0200e20c */ /* 0x000fe40003f25070 */
[----:B------:R-:W-:Y:S02]  /*2be0*/  @P4 F2FP.F16.F32.PACK_AB R152, RZ, R152 ;  /* 0x00000098ff98423e */ /* 0x000fe400000000ff */
        /* <DEDUP_REMOVED lines=9> */
.L_x_7750:
[----:B------:R-:W-:Y:S05]  /*2c80*/  BSYNC B0 ;  /* 0x0000000000007941 */ /* 0x000fea0003800000 */
.L_x_7749:
        /* <DEDUP_REMOVED lines=17> */
.L_x_7752:
[----:B------:R-:W-:Y:S05]  /*2da0*/  BSYNC B0 ;  /* 0x0000000000007941 */ /* 0x000fea0003800000 */
.L_x_7751:
        /* <DEDUP_REMOVED lines=10> */
.L_x_7754:
[----:B------:R-:W-:Y:S05]  /*2e50*/  BSYNC B0 ;  /* 0x0000000000007941 */ /* 0x000fea0003800000 */
.L_x_7753:
        /* <DEDUP_REMOVED lines=11> */
[----:B------:R-:W-:Y:S02]  /*2f10*/  @P4 F2FP.F16.F32.PACK_AB R117, RZ, R117 ;  /* 0x00000075ff75423e */ /* 0x000fe400000000ff */
[----:B------:R-:W-:Y:S02]  /*2f20*/  @!P6 FSEL R154, R77, RZ, P1 ;  /* 0x000000ff4d9ae208 */ /* 0x000fe40000800000 */
[----:B------:R-:W-:Y:S01]  /*2f30*/  @!P6 ISETP.NE.U32.AND P1, PT, R2, RZ, PT ;  /* 0x000000ff0200e20c */ /* 0x000fe20003f25070 */
[----:B------:R-:W3:Y:S01]  /*2f40*/  @P4 LDC R152, c[0x0][0x29c] ;  /* 0x0000a700ff984b82 */ /* 0x000ee20000000800 */
[----:B------:R-:W-:Y:S02]  /*2f50*/  @P4 F2FP.F16.F32.PACK_AB R153, RZ, R153 ;  /* 0x00000099ff99423e */ /* 0x000fe400000000ff */
[----:B------:R-:W-:Y:S02]  /*2f60*/  @!P6 ISETP.NE.AND.EX P1, PT, R0, RZ, PT, P1 ;  /* 0x000000ff0000e20c */ /* 0x000fe40003f25310 */
[----:B-1----:R-:W-:-:S02]  /*2f70*/  @P4 F2FP.F16.F32.PACK_AB R89, RZ, R150 ;  /* 0x00000096ff59423e */ /* 0x002fc400000000ff */
        /* <DEDUP_REMOVED lines=21> */
.L_x_7756:
[----:B------:R-:W-:Y:S05]  /*30d0*/  BSYNC B0 ;  /* 0x0000000000007941 */ /* 0x000fea0003800000 */
.L_x_7755:
        /* <DEDUP_REMOVED lines=8> */
.L_x_7758:
[----:B------:R-:W-:Y:S05]  /*3160*/  BSYNC B0 ;  /* 0x0000000000007941 */ /* 0x000fea0003800000 */
.L_x_7757:
        /* <DEDUP_REMOVED lines=8> */
.L_x_7760:
[----:B------:R-:W-:Y:S05]  /*31f0*/  BSYNC B0 ;  /* 0x0000000000007941 */ /* 0x000fea0003800000 */
.L_x_7759:
        /* <DEDUP_REMOVED lines=8> */
.L_x_7762:
[----:B------:R-:W-:Y:S05]  /*3280*/  BSYNC B0 ;  /* 0x0000000000007941 */ /* 0x000fea0003800000 */
.L_x_7761:
        /* <DEDUP_REMOVED lines=8> */
.L_x_7764:
[----:B------:R-:W-:Y:S05]  /*3310*/  BSYNC B0 ;  /* 0x0000000000007941 */ /* 0x000fea0003800000 */
.L_x_7763:
        /* <DEDUP_REMOVED lines=9> */
[----:B------:R-:W-:Y:S01]  /*33b0*/  @P4 F2FP.F16.F32.PACK_AB R120, RZ, R120 ;  /* 0x00000078ff78423e */ /* 0x000fe200000000ff */
[----:B------:R-:W-:Y:S01]  /*33c0*/  BSSY B0, `(.L_x_7765) ;  /* 0x0000013000007945 */ /* 0x000fe20003800000 */
[----:B------:R-:W-:Y:S01]  /*33d0*/  @P4 F2FP.F16.F32.PACK_AB R124, RZ, R124 ;  /* 0x0000007cff7c423e */ /* 0x000fe200000000ff */
[----:B------:R0:W-:Y:S01]  /*33e0*/  @P0 STG.E.128 desc[UR4][R118.64], R80 ;  /* 0x0000005076000986 */ /* 0x0001e2000c101d04 */
[----:B------:R-:W-:-:S02]  /*33f0*/  @P4 F2FP.F16.F32.PACK_AB R150, RZ, R150 ;  /* 0x00000096ff96423e */ /* 0x000fc400000000ff */
[----:B------:R-:W-:Y:S02]  /*3400*/  @P4 F2FP.F16.F32.PACK_AB R152, RZ, R152 ;  /* 0x00000098ff98423e */ /* 0x000fe400000000ff */
        /* <DEDUP_REMOVED lines=14> */
.L_x_7766:
[----:B------:R-:W-:Y:S05]  /*34f0*/  BSYNC B0 ;  /* 0x0000000000007941 */ /* 0x000fea0003800000 */
.L_x_7765:
[----:B------:R-:W-:Y:S02]  /*3500*/  IADD3 R111, R111, UR12, RZ ;  /* 0x0000000c6f6f7c10 */ /* 0x000fe4000fffe0ff */
[----:B------:R-:W-:Y:S02]  /*3510*/  SEL R150, RZ, 0x1, P5 ;  /* 0x00000001ff967807 */ /* 0x000fe40002800000 */
[----:B------:R-:W-:-:S13]  /*3520*/  ISETP.GE.AND P0, PT, R111, UR13, PT ;  /* 0x0000000d6f007c0c */ /* 0x000fda000bf06270 */
[----:B------:R-:W-:Y:S05]  /*3530*/  @!P0 BRA `(.L_x_7767) ;  /* 0xffffffd000308947 */ /* 0x000fea000383ffff */
.L_x_7712:
        /* <DEDUP_REMOVED lines=21> */
.L_x_7716:
[----:B------:R-:W-:Y:S01]  /*3690*/  HFMA2.MMA R154, -RZ, RZ, 0, 9.5367431640625e-07 ;  /* 0x00000010ff9a7435 */ /* 0x000fe200000001ff */
[----:B------:R-:W-:Y:S02]  /*36a0*/  MOV R153, R88 ;  /* 0x0000005800997202 */ /* 0x000fe40000000f00 */
[----:B------:R-:W-:Y:S02]  /*36b0*/  MOV R155, 0x1f ;  /* 0x0000001f009b7802 */ /* 0x000fe40000000f00 */
[----:B------:R-:W-:-:S07]  /*36c0*/  MOV R150, 0xffffffff ;  /* 0xffffffff00967802 */ /* 0x000fce0000000f00 */
[----:B-----5:R-:W-:Y:S05]  /*36d0*/  WARPSYNC.COLLECTIVE R150, `(.L_x_7768) ;  /* 0x0000000096087348 */ /* 0x020fea0003c00000 */
[----:B------:R0:W1:Y:S02]  /*36e0*/  SHFL.DOWN P1, R152, R153, R154, R155 ;  /* 0x0800009a99987389 */ /* 0x000064000002009b */
[----:B01---5:R-:W-:Y:S01]  /*36f0*/  ENDCOLLECTIVE ;  /* 0x000000000000791b */ /* 0x023fe20003800000 */
.L_x_7768:
[----:B------:R-:W-:Y:S02]  /*3700*/  MOV R153, R86 ;  /* 0x0000005600997202 */ /* 0x000fe40000000f00 */
[----:B------:R-:W-:-:S07]  /*3710*/  MOV R87, R152 ;  /* 0x0000009800577202 */ /* 0x000fce0000000f00 */
[----:B------:R-:W-:Y:S05]  /*3720*/  WARPSYNC.COLLECTIVE R150, `(.L_x_7769) ;  /* 0x0000000096087348 */ /* 0x000fea0003c00000 */
[----:B------:R0:W1:Y:S02]  /*3730*/  SHFL.DOWN P1, R152, R153, R154, R155 ;  /* 0x0800009a99987389 */ /* 0x000064000002009b */
[----:B01----:R-:W-:Y:S01]  /*3740*/  ENDCOLLECTIVE ;  /* 0x000000000000791b */ /* 0x003fe20003800000 */
.L_x_7769:
[----:B------:R-:W-:-:S05]  /*3750*/  FADD.FTZ R87, R87, R88 ;  /* 0x0000005857577221 */ /* 0x000fca0000010000 */
[----:B------:R-:W-:Y:S01]  /*3760*/  MOV R153, R87 ;  /* 0x0000005700997202 */ /* 0x000fe20000000f00 */
[----:B------:R-:W-:Y:S01]  /*3770*/  IMAD.MOV.U32 R154, RZ, RZ, 0x8 ;  /* 0x00000008ff9a7424 */ /* 0x000fe200078e00ff */
[----:B------:R-:W-:-:S07]  /*3780*/  MOV R89, R152 ;  /* 0x0000009800597202 */ /* 0x000fce0000000f00 */
[----:B------:R-:W-:Y:S05]  /*3790*/  WARPSYNC.COLLECTIVE R150, `(.L_x_7770) ;  /* 0x0000000096087348 */ /* 0x000fea0003c00000 */
[----:B------:R0:W1:Y:S02]  /*37a0*/  SHFL.DOWN P1, R152, R153, R154, R155 ;  /* 0x0800009a99987389 */ /* 0x000064000002009b */
[----:B01----:R-:W-:Y:S01]  /*37b0*/  ENDCOLLECTIVE ;  /* 0x000000000000791b */ /* 0x003fe20003800000 */
.L_x_7770:
[----:B------:R-:W-:-:S05]  /*37c0*/  FADD.FTZ R89, R89, R86 ;  /* 0x0000005659597221 */ /* 0x000fca0000010000 */
[----:B------:R-:W-:Y:S02]  /*37d0*/  MOV R153, R89 ;  /* 0x0000005900997202 */ /* 0x000fe40000000f00 */
[----:B------:R-:W-:-:S07]  /*37e0*/  MOV R90, R152 ;  /* 0x00000098005a7202 */ /* 0x000fce0000000f00 */
[----:B------:R-:W-:Y:S05]  /*37f0*/  WARPSYNC.COLLECTIVE R150, `(.L_x_7771) ;  /* 0x0000000096087348 */ /* 0x000fea0003c00000 */
[----:B------:R0:W1:Y:S02]  /*3800*/  SHFL.DOWN P1, R152, R153, R154, R155 ;  /* 0x0800009a99987389 */ /* 0x000064000002009b */
[----:B01----:R-:W-:Y:S01]  /*3810*/  ENDCOLLECTIVE ;  /* 0x000000000000791b */ /* 0x003fe20003800000 */
.L_x_7771:
[----:B------:R-:W-:Y:S01]  /*3820*/  FADD.FTZ R90, R87, R90 ;  /* 0x0000005a575a7221 */ /* 0x000fe20000010000 */
[----:B------:R-:W-:-:S04]  /*3830*/  HFMA2.MMA R154, -RZ, RZ, 0, 2.384185791015625e-07 ;  /* 0x00000004ff9a7435 */ /* 0x000fc800000001ff */
[----:B------:R-:W-:Y:S02]  /*3840*/  MOV R153, R90 ;  /* 0x0000005a00997202 */ /* 0x000fe40000000f00 */
[----:B------:R-:W-:-:S07]  /*3850*/  MOV R124, R152 ;  /* 0x00000098007c7202 */ /* 0x000fce0000000f00 */
[----:B------:R-:W-:Y:S05]  /*3860*/  WARPSYNC.COLLECTIVE R150, `(.L_x_7772) ;  /* 0x0000000096087348 */ /* 0x000fea0003c00000 */
[----:B------:R0:W1:Y:S02]  /*3870*/  SHFL.DOWN P1, R152, R153, R154, R155 ;  /* 0x0800009a99987389 */ /* 0x000064000002009b */
[----:B01----:R-:W-:Y:S01]  /*3880*/  ENDCOLLECTIVE ;  /* 0x000000000000791b */ /* 0x003fe20003800000 */
.L_x_7772:
[----:B------:R-:W-:-:S05]  /*3890*/  FADD.FTZ R124, R89, R124 ;  /* 0x0000007c597c7221 */ /* 0x000fca0000010000 */
[----:B------:R-:W-:Y:S02]  /*38a0*/  MOV R153, R124 ;  /* 0x0000007c00997202 */ /* 0x000fe40000000f00 */
[----:B------:R-:W-:-:S07]  /*38b0*/  MOV R91, R152 ;  /* 0x00000098005b7202 */ /* 0x000fce0000000f00 */
[----:B------:R-:W-:Y:S05]  /*38c0*/  WARPSYNC.COLLECTIVE R150, `(.L_x_7773) ;  /* 0x0000000096087348 */ /* 0x000fea0003c00000 */
[----:B------:R0:W1:Y:S02]  /*38d0*/  SHFL.DOWN P1, R152, R153, R154, R155 ;  /* 0x0800009a99987389 */ /* 0x000064000002009b */
[----:B01----:R-:W-:Y:S01]  /*38e0*/  ENDCOLLECTIVE ;  /* 0x000000000000791b */ /* 0x003fe20003800000 */
.L_x_7773:
[----:B------:R-:W-:Y:S01]  /*38f0*/  FADD.FTZ R91, R90, R91 ;  /* 0x0000005b5a5b7221 */ /* 0x000fe20000010000 */
[----:B------:R-:W-:-:S04]  /*3900*/  HFMA2.MMA R154, -RZ, RZ, 0, 1.1920928955078125e-07 ;  /* 0x00000002ff9a7435 */ /* 0x000fc800000001ff */
[----:B------:R-:W-:Y:S02]  /*3910*/  MOV R153, R91 ;  /* 0x0000005b00997202 */ /* 0x000fe40000000f00 */
[----:B------:R-:W-:-:S07]  /*3920*/  MOV R125, R152 ;  /* 0x00000098007d7202 */ /* 0x000fce0000000f00 */
[----:B------:R-:W-:Y:S05]  /*3930*/  WARPSYNC.COLLECTIVE R150, `(.L_x_7774) ;  /* 0x0000000096087348 */ /* 0x000fea0003c00000 */
[----:B------:R0:W1:Y:S02]  /*3940*/  SHFL.DOWN P1, R152, R153, R154, R155 ;  /* 0x0800009a99987389 */ /* 0x000064000002009b */
[----:B01----:R-:W-:Y:S01]  /*3950*/  ENDCOLLECTIVE ;  /* 0x000000000000791b */ /* 0x003fe20003800000 */
.L_x_7774:
[----:B------:R-:W-:-:S05]  /*3960*/  FADD.FTZ R125, R124, R125 ;  /* 0x0000007d7c7d7221 */ /* 0x000fca0000010000 */
[----:B------:R-:W-:Y:S02]  /*3970*/  MOV R153, R125 ;  /* 0x0000007d00997202 */ /* 0x000fe40000000f00 */
[----:B------:R-:W-:-:S07]  /*3980*/  MOV R86, R152 ;  /* 0x0000009800567202 */ /* 0x000fce0000000f00 */
[----:B------:R-:W-:Y:S05]  /*3990*/  WARPSYNC.COLLECTIVE R150, `(.L_x_7775) ;  /* 0x0000000096087348 */ /* 0x000fea0003c00000 */
[----:B------:R0:W1:Y:S02]  /*39a0*/  SHFL.DOWN P1, R152, R153, R154, R155 ;  /* 0x0800009a99987389 */ /* 0x000064000002009b */
[----:B01----:R-:W-:Y:S01]  /*39b0*/  ENDCOLLECTIVE ;  /* 0x000000000000791b */ /* 0x003fe20003800000 */
.L_x_7775:
[----:B------:R-:W-:Y:S01]  /*39c0*/  FADD.FTZ R86, R91, R86 ;  /* 0x000000565b567221 */ /* 0x000fe20000010000 */
[----:B------:R-:W-:-:S04]  /*39d0*/  HFMA2.MMA R154, -RZ, RZ, 0, 5.9604644775390625e-08 ;  /* 0x00000001ff9a7435 */ /* 0x000fc800000001ff */
[----:B------:R-:W-:Y:S02]  /*39e0*/  MOV R153, R86 ;  /* 0x0000005600997202 */ /* 0x000fe40000000f00 */
[----:B------:R-:W-:-:S07]  /*39f0*/  MOV R88, R152 ;  /* 0x0000009800587202 */ /* 0x000fce0000000f00 */
[----:B------:R-:W-:Y:S05]  /*3a00*/  WARPSYNC.COLLECTIVE R150, `(.L_x_7776) ;  /* 0x0000000096087348 */ /* 0x000fea0003c00000 */
[----:B------:R0:W1:Y:S02]  /*3a10*/  SHFL.DOWN P1, R152, R153, R154, R155 ;  /* 0x0800009a99987389 */ /* 0x000064000002009b */
[----:B01----:R-:W-:Y:S01]  /*3a20*/  ENDCOLLECTIVE ;  /* 0x000000000000791b */ /* 0x003fe20003800000 */
.L_x_7776:
[----:B------:R-:W-:-:S05]  /*3a30*/  FADD.FTZ R88, R125, R88 ;  /* 0x000000587d587221 */ /* 0x000fca0000010000 */
[----:B------:R-:W-:Y:S02]  /*3a40*/  MOV R153, R88 ;  /* 0x0000005800997202 */ /* 0x000fe40000000f00 */
[----:B------:R-:W-:-:S07]  /*3a50*/  MOV R87, R152 ;  /* 0x0000009800577202 */ /* 0x000fce0000000f00 */
[----:B------:R-:W-:Y:S05]  /*3a60*/  WARPSYNC.COLLECTIVE R150, `(.L_x_7777) ;  /* 0x0000000096087348 */ /* 0x000fea0003c00000 */
[----:B------:R0:W1:Y:S02]  /*3a70*/  SHFL.DOWN P1, R152, R153, R154, R155 ;  /* 0x0800009a99987389 */ /* 0x000064000002009b */
[----:B01----:R-:W-:Y:S01]  /*3a80*/  ENDCOLLECTIVE ;  /* 0x000000000000791b */ /* 0x003fe20003800000 */
.L_x_7777:
[----:B------:R-:W-:Y:S01]  /*3a90*/  MOV R89, R152 ;  /* 0x0000009800597202 */ /* 0x000fe20000000f00 */
[----:B------:R-:W-:Y:S06]  /*3aa0*/  BRA `(.L_x_7778) ;  /* 0xffffffdc007c7947 */ /* 0x000fec000383ffff */
.L_x_7779:
        /* <DEDUP_REMOVED lines=13> */
.L_x_11941:


//--------------------- .text._ZN10layer_norm13ln_bwd_kernelINS_13Kernel_traitsI6__halfS2_fS2_fjLj2560ELj1ELj1ELj4ELj8ENS_18Kernel_traits_baseILj2560ES2_S2_fS2_fjLj128EEEEELb0ELb1ELb0ELb0EEEvNS_9BwdParamsE --------------------------
	.section	.text._ZN10layer_norm13ln_bwd_kernelINS_13Kernel_traitsI6__halfS2_fS2_fjLj2560ELj1ELj1ELj4ELj8ENS_18Kernel_traits_baseILj2560ES2_S2_fS2_fjLj128EEEEELb0ELb1ELb0ELb0EEEvNS_9BwdParamsE,"ax",@progbits
	.align	128
        .global         _ZN10layer_norm13ln_bwd_kernelINS_13Kernel_traitsI6__halfS2_fS2_fjLj2560ELj1ELj1ELj4ELj8ENS_18Kernel_traits_baseILj2560ES2_S2_fS2_fjLj128EEEEELb0ELb1ELb0ELb0EEEvNS_9BwdParamsE
        .type           _ZN10layer_norm13ln_bwd_kernelINS_13Kernel_traitsI6__halfS2_fS2_fjLj2560ELj1ELj1ELj4ELj8ENS_18Kernel_traits_baseILj2560ES2_S2_fS2_fjLj128EEEEELb0ELb1ELb0ELb0EEEvNS_9BwdParamsE,@function
        .size           _ZN10layer_norm13ln_bwd_kernelINS_13Kernel_traitsI6__halfS2_fS2_fjLj2560ELj1ELj1ELj4ELj8ENS_18Kernel_traits_baseILj2560ES2_S2_fS2_fjLj128EEEEELb0ELb1ELb0ELb0EEEvNS_9BwdParamsE,(.L_x_11942 - _ZN10layer_norm13ln_bwd_kernelINS_13Kernel_traitsI6__halfS2_fS2_fjLj2560ELj1ELj1ELj4ELj8ENS_18Kernel_traits_baseILj2560ES2_S2_fS2_fjLj128EEEEELb0ELb1ELb0ELb0EEEvNS_9BwdParamsE)
        .other          _ZN10layer_norm13ln_bwd_kernelINS_13Kernel_traitsI6__halfS2_fS2_fjLj2560ELj1ELj1ELj4ELj8ENS_18Kernel_traits_baseILj2560ES2_S2_fS2_fjLj128EEEEELb0ELb1ELb0ELb0EEEvNS_9BwdParamsE,@"STO_CUDA_ENTRY STV_DEFAULT"
_ZN10layer_norm13ln_bwd_kernelINS_13Kernel_traitsI6__halfS2_fS2_fjLj2560ELj1ELj1ELj4ELj8ENS_18Kernel_traits_baseILj2560ES2_S2_fS2_fjLj128EEEEELb0ELb1ELb0ELb0EEEvNS_9BwdParamsE:
.text._ZN10layer_norm13ln_bwd_kernelINS_13Kernel_traitsI6__halfS2_fS2_fjLj2560ELj1ELj1ELj4ELj8ENS_18Kernel_traits_baseILj2560ES2_S2_fS2_fjLj128EEEEELb0ELb1ELb0ELb0EEEvNS_9BwdParamsE:
        /* <DEDUP_REMOVED lines=97> */
[----:B------:R-:W-:Y:S01]  /*0610*/  SHF.R.U64 R134, R6, 0x10, R7 ;  /* 0x0000001006867819 */ /* 0x000fe20000001207 */
[----:B------:R-:W-:Y:S01]  /*0620*/  HFMA2.MMA R176, -RZ, RZ, 0, 5.9604644775390625e-08 ;  /* 0x00000001ffb07435 */ /* 0x000fe200000001ff */
        /* <DEDUP_REMOVED lines=28> */
[----:B------:R-:W-:Y:S01]  /*07f0*/  MOV R5, R10 ;  /* 0x0000000a00057202 */ /* 0x000fe20000000f00 */
[----:B------:R-:W-:Y:S01]  /*0800*/  HADD2.F32 R36, -RZ, R36.H0_H0 ;  /* 0x20000024ff247230 */ /* 0x000fe20000004100 */
[----:B------:R-:W-:-:S02]  /*0810*/  SHF.R.U64 R104, R10, 0x10, R11 ;  /* 0x000000100a687819 */ /* 0x000fc4000000120b */
[----:B------:R-:W-:Y:S02]  /*0820*/  MOV R21, R11 ;  /* 0x0000000b00157202 */ /* 0x000fe40000000f00 */
[----:B------:R-:W-:Y:S02]  /*0830*/  SHF.R.U32.HI R20, RZ, 0x10, R11 ;  /* 0x00000010ff147819 */ /* 0x000fe4000001160b */
[----:B------:R-:W-:Y:S01]  /*0840*/  MOV R6, R14 ;  /* 0x0000000e00067202 */ /* 0x000fe20000000f00 */
[----:B------:R-:W-:Y:S01]  /*0850*/  HADD2.F32 R21, -RZ, R21.H0_H0 ;  /* 0x20000015ff157230 */ /* 0x000fe20000004100 */
[--C-:B------:R-:W-:Y:S01]  /*0860*/  SHF.R.U64 R103, R14, 0x10, R15.reuse ;  /* 0x000000100e677819 */ /* 0x100fe2000000120f */
[----:B------:R-:W-:Y:S01]  /*0870*/  HADD2.F32 R20, -RZ, R20.H0_H0 ;  /* 0x20000014ff147230 */ /* 0x000fe20000004100 */
[----:B------:R-:W-:Y:S02]  /*0880*/  MOV R17, R15 ;  /* 0x0000000f00117202 */ /* 0x000fe40000000f00 */
[----:B------:R-:W-:-:S02]  /*0890*/  SHF.R.U32.HI R16, RZ, 0x10, R15 ;  /* 0x00000010ff107819 */ /* 0x000fc4000001160f */
        /* <DEDUP_REMOVED lines=42> */
.L_x_7802:
        /* <DEDUP_REMOVED lines=39> */
[----:B---3--:R-:W-:Y:S01]  /*0db0*/  FADD.FTZ R145, -R183, R124 ;  /* 0x0000007cb7917221 */ /* 0x008fe20000010100 */
[----:B------:R-:W-:-:S03]  /*0dc0*/  SHF.R.U64 R148, R128, 0x10, R129 ;  /* 0x0000001080947819 */ /* 0x000fc60000001281 */
[----:B------:R-:W-:Y:S02]  /*0dd0*/  HADD2.F32 R146, -RZ, R3.H0_H0 ;  /* 0x20000003ff927230 */ /* 0x000fe40000004100 */
[----:B-----5:R-:W-:Y:S01]  /*0de0*/  FMUL.FTZ R3, R142, R145 ;  /* 0x000000918e037220 */ /* 0x020fe20000410000 */
[----:B------:R-:W-:Y:S01]  /*0df0*/  MOV R143, R129 ;  /* 0x00000081008f7202 */ /* 0x000fe20000000f00 */
[----:B0-----:R-:W-:Y:S01]  /*0e00*/  FADD.FTZ R131, -R183, R126 ;  /* 0x0000007eb7837221 */ /* 0x001fe20000010100 */
[----:B------:R-:W-:Y:S01]  /*0e10*/  SHF.R.U32.HI R144, RZ, 0x10, R129 ;  /* 0x00000010ff907819 */ /* 0x000fe20000011681 */
[----:B------:R-:W-:Y:S02]  /*0e20*/  HADD2.F32 R126, -RZ, R148.H0_H0 ;  /* 0x20000094ff7e7230 */ /* 0x000fe40000004100 */
[----:B------:R-:W-:Y:S01]  /*0e30*/  FADD.FTZ R76, R76, R146 ;  /* 0x000000924c4c7221 */ /* 0x000fe20000010000 */
[-C--:B------:R-:W-:Y:S01]  /*0e40*/  FFMA.FTZ R96, R3, R146.reuse, R96 ;  /* 0x0000009203607223 */ /* 0x080fe20000010060 */
[----:B------:R-:W-:Y:S01]  /*0e50*/  FMUL.FTZ R146, R135, R146 ;  /* 0x0000009287927220 */ /* 0x000fe20000410000 */
[----:B------:R-:W-:Y:S01]  /*0e60*/  FADD.FTZ R147, -R183, R125 ;  /* 0x0000007db7937221 */ /* 0x000fe20000010100 */
[----:B------:R-:W-:-:S02]  /*0e70*/  HADD2.F32 R148, -RZ, R143.H0_H0 ;  /* 0x2000008fff947230 */ /* 0x000fc40000004100 */
[----:B------:R-:W-:Y:S01]  /*0e80*/  FMUL.FTZ R143, R134, R126 ;  /* 0x0000007e868f7220 */ /* 0x000fe20000410000 */
[----:B------:R-:W-:Y:S02]  /*0e90*/  HADD2.F32 R128, -RZ, R144.H0_H0 ;  /* 0x20000090ff807230 */ /* 0x000fe40000004100 */
        /* <DEDUP_REMOVED lines=20> */
.L_x_7782:
[----:B------:R-:W-:Y:S05]  /*0fe0*/  BSYNC B0 ;  /* 0x0000000000007941 */ /* 0x000fea0003800000 */
.L_x_7781:
        /* <DEDUP_REMOVED lines=50> */
.L_x_7784:
[----:B------:R-:W-:Y:S05]  /*1310*/  BSYNC B0 ;  /* 0x0000000000007941 */ /* 0x000fea0003800000 */
.L_x_7783:
        /* <DEDUP_REMOVED lines=50> */
.L_x_7786:
[----:B------:R-:W-:Y:S05]  /*1640*/  BSYNC B0 ;  /* 0x0000000000007941 */ /* 0x000fea0003800000 */
.L_x_7785:
        /* <DEDUP_REMOVED lines=50> */
.L_x_7788:
[----:B------:R-:W-:Y:S05]  /*1970*/  BSYNC B0 ;  /* 0x0000000000007941 */ /* 0x000fea0003800000 */
.L_x_7787:
        /* <DEDUP_REMOVED lines=50> */
.L_x_7790:
[----:B------:R-:W-:Y:S05]  /*1ca0*/  BSYNC B0 ;  /* 0x0000000000007941 */ /* 0x000fea0003800000 */
.L_x_7789:
[----:B------:R-:W-:Y:S01]  /*1cb0*/  LOP3.LUT P4, RZ, R176, 0xff, RZ, 0xc0, !PT ;  /* 0x000000ffb0ff7812 */ /* 0x000fe2000788c0ff */
[----:B------:R-:W-:Y:S01]  /*1cc0*/  HFMA2.MMA R183, -RZ, RZ, 1.875, 0 ;  /* 0x3f800000ffb77435 */ /* 0x000fe200000001ff */
[----:B------:R-:W-:Y:S01]  /*1cd0*/  UMOV UR6, 0xffffffff ;  /* 0xffffffff00067882 */ /* 0x000fe20000000000 */
[----:B------:R-:W-:Y:S02]  /*1ce0*/  LOP3.LUT R124, R185, 0x7fffffc, RZ, 0xc0, !PT ;  /* 0x07fffffcb97c7812 */ /* 0x000fe400078ec0ff */
[----:B------:R-:W-:Y:S01]  /*1cf0*/  LOP3.LUT P5, RZ, R138, 0x1f, RZ, 0xc0, !PT ;  /* 0x0000001f8aff7812 */ /* 0x000fe200078ac0ff */
[----:B-----5:R-:W-:-:S07]  /*1d00*/  @P3 HADD2.F32 R183, -RZ, R177.H0_H0 ;  /* 0x200000b1ffb73230 */ /* 0x020fce0000004100 */
        /* <DEDUP_REMOVED lines=20> */
.L_x_7821:
        /* <DEDUP_REMOVED lines=65> */
[----:B------:R-:W0:Y:S01]  /*2260*/  F2F.F16.F32 R185, R185 ;  /* 0x000000b900b97304 */ /* 0x000e220000200800 */
[----:B------:R-:W-:-:S05]  /*2270*/  FMUL.FTZ R176, R23, R177 ;  /* 0x000000b117b07220 */ /* 0x000fca0000410000 */
[----:B------:R-:W1:Y:S02]  /*2280*/  @P5 LDC.64 R126, c[0x0][0x308] ;  /* 0x0000c200ff7e5b82 */ /* 0x000e640000000a00 */
[----:B------:R-:W3:Y:S08]  /*2290*/  F2F.F16.F32 R189, R189 ;  /* 0x000000bd00bd7304 */ /* 0x000ef00000200800 */
[----:B------:R-:W4:Y:S08]  /*22a0*/  F2F.F16.F32 R188, R188 ;  /* 0x000000bc00bc7304 */ /* 0x000f300000200800 */
[----:B------:R-:W5:Y:S01]  /*22b0*/  F2F.F16.F32 R191, R176 ;  /* 0x000000b000bf7304 */ /* 0x000f620000200800 */
        /* <DEDUP_REMOVED lines=10> */
[--C-:B--2---:R-:W-:Y:S01]  /*2360*/  SHF.R.U64 R185, R124, 0x10, R125.reuse ;  /* 0x000000107cb97819 */ /* 0x104fe2000000127d */
[----:B------:R-:W-:Y:S01]  /*2370*/  HADD2.F32 R124, -RZ, R124.H0_H0 ;  /* 0x2000007cff7c7230 */ /* 0x000fe20000004100 */
[----:B------:R-:W-:Y:S01]  /*2380*/  SHF.R.U32.HI R188, RZ, 0x10, R125 ;  /* 0x00000010ffbc7819 */ /* 0x000fe2000001167d */
[----:B------:R-:W-:Y:S02]  /*2390*/  HADD2.F32 R125, -RZ, R125.H0_H0 ;  /* 0x2000007dff7d7230 */ /* 0x000fe40000004100 */
[----:B------:R-:W-:Y:S02]  /*23a0*/  HADD2.F32 R185, -RZ, R185.H0_H0 ;  /* 0x200000b9ffb97230 */ /* 0x000fe40000004100 */
[----:B------:R-:W-:Y:S01]  /*23b0*/  FFMA.FTZ R56, R177, R124, R56 ;  /* 0x0000007cb1387223 */ /* 0x000fe20000010038 */
[----:B------:R-:W-:Y:S02]  /*23c0*/  HADD2.F32 R176, -RZ, R188.H0_H0 ;  /* 0x200000bcffb07230 */ /* 0x000fe40000004100 */
[----:B------:R-:W-:Y:S01]  /*23d0*/  FFMA.FTZ R58, R187, R125, R58 ;  /* 0x0000007dbb3a7223 */ /* 0x000fe2000001003a */
[----:B------:R-:W-:-:S02]  /*23e0*/  FFMA.FTZ R57, R186, R185, R57 ;  /* 0x000000b9ba397223 */ /* 0x000fc40000010039 */
[----:B0-----:R-:W-:-:S07]  /*23f0*/  FFMA.FTZ R59, R190, R176, R59 ;  /* 0x000000b0be3b7223 */ /* 0x001fce000001003b */
.L_x_7793:
[----:B------:R-:W-:Y:S05]  /*2400*/  BSYNC B0 ;  /* 0x0000000000007941 */ /* 0x000fea0003800000 */
.L_x_7792:
        /* <DEDUP_REMOVED lines=42> */
[----:B------:R-:W-:Y:S01]  /*26b0*/  F2F.F16.F32 R185, R185 ;  /* 0x000000b900b97304 */ /* 0x000fe20000200800 */
[----:B------:R-:W-:-:S07]  /*26c0*/  FMUL.FTZ R176, R19, R177 ;  /* 0x000000b113b07220 */ /* 0x000fce0000410000 */
[----:B------:R-:W0:Y:S08]  /*26d0*/  F2F.F16.F32 R189, R189 ;  /* 0x000000bd00bd7304 */ /* 0x000e300000200800 */
[----:B------:R-:W1:Y:S08]  /*26e0*/  F2F.F16.F32 R188, R188 ;  /* 0x000000bc00bc7304 */ /* 0x000e700000200800 */
[----:B------:R-:W3:Y:S01]  /*26f0*/  F2F.F16.F32 R193, R176 ;  /* 0x000000b000c17304 */ /* 0x000ee20000200800 */
[----:B------:R4:W-:Y:S01]  /*2700*/  @P5 STG.E.128 desc[UR4][R124.64], R120 ;  /* 0x000000787c005986 */ /* 0x0009e2000c101d04 */
[----:B0-----:R-:W-:Y:S01]  /*2710*/  SHF.L.U32 R191, R189, 0x10, RZ ;  /* 0x00000010bdbf7819 */ /* 0x001fe200000006ff */
[----:B----4-:R-:W-:-:S05]  /*2720*/  IMAD.WIDE.U32 R124, R185, 0x10000, RZ ;  /* 0x00010000b97c7825 */ /* 0x010fca00078e00ff */
[----:B-1----:R-:W-:Y:S02]  /*2730*/  LOP3.LUT R125, R125, R191, R188, 0xfe, !PT ;  /* 0x000000bf7d7d7212 */ /* 0x002fe400078efebc */
[----:B---3--:R-:W-:-:S05]  /*2740*/  LOP3.LUT R124, R124, R193, RZ, 0xfc, !PT ;  /* 0x000000c17c7c7212 */ /* 0x008fca00078efcff */
[----:B------:R0:W-:Y:S01]  /*2750*/  STG.E.64 desc[UR4][R126.64], R124 ;  /* 0x0000007c7e007986 */ /* 0x0001e2000c101b04 */
[----:B------:R-:W-:Y:S02]  /*2760*/  IADD3 R141, R141, 0x80, RZ ;  /* 0x000000808d8d7810 */ /* 0x000fe40007ffe0ff */
[--C-:B--2---:R-:W-:Y:S02]  /*2770*/  SHF.R.U64 R185, R128, 0x10, R129.reuse ;  /* 0x0000001080b97819 */ /* 0x104fe40000001281 */
[----:B------:R-:W-:Y:S01]  /*2780*/  SHF.R.U32.HI R188, RZ, 0x10, R129 ;  /* 0x00000010ffbc7819 */ /* 0x000fe20000011681 */
[----:B------:R-:W-:Y:S02]  /*2790*/  HADD2.F32 R128, -RZ, R128.H0_H0 ;  /* 0x20000080ff807230 */ /* 0x000fe40000004100 */
[----:B------:R-:W-:Y:S02]  /*27a0*/  HADD2.F32 R185, -RZ, R185.H0_H0 ;  /* 0x200000b9ffb97230 */ /* 0x000fe40000004100 */
[----:B------:R-:W-:-:S02]  /*27b0*/  HADD2.F32 R129, -RZ, R129.H0_H0 ;  /* 0x20000081ff817230 */ /* 0x000fc40000004100 */
[----:B------:R-:W-:Y:S02]  /*27c0*/  HADD2.F32 R176, -RZ, R188.H0_H0 ;  /* 0x200000bcffb07230 */ /* 0x000fe40000004100 */
[----:B------:R-:W-:Y:S01]  /*27d0*/  FFMA.FTZ R52, R177, R128, R52 ;  /* 0x00000080b1347223 */ /* 0x000fe20000010034 */
[----:B------:R-:W-:Y:S01]  /*27e0*/  FFMA.FTZ R53, R186, R185, R53 ;  /* 0x000000b9ba357223 */ /* 0x000fe20000010035 */
[----:B------:R-:W-:Y:S01]  /*27f0*/  FFMA.FTZ R54, R187, R129, R54 ;  /* 0x00000081bb367223 */ /* 0x000fe20000010036 */
[----:B0-----:R-:W-:-:S07]  /*2800*/  FFMA.FTZ R55, R190, R176, R55 ;  /* 0x000000b0be377223 */ /* 0x001fce0000010037 */
.L_x_7795:
[----:B------:R-:W-:Y:S05]  /*2810*/  BSYNC B0 ;  /* 0x0000000000007941 */ /* 0x000fea0003800000 */
.L_x_7794:
        /* <DEDUP_REMOVED lines=64> */
.L_x_7797:
[----:B------:R-:W-:Y:S05]  /*2c20*/  BSYNC B0 ;  /* 0x0000000000007941 */ /* 0x000fea0003800000 */
.L_x_7796:
        /* <DEDUP_REMOVED lines=64> */
.L_x_7799:
[----:B------:R-:W-:Y:S05]  /*3030*/  BSYNC B0 ;  /* 0x0000000000007941 */ /* 0x000fea0003800000 */
.L_x_7798:
        /* <DEDUP_REMOVED lines=54> */
[--C-:B--2---:R-:W-:Y:S02]  /*33a0*/  SHF.R.U64 R141, R124, 0x10, R125.reuse ;  /* 0x000000107c8d7819 */ /* 0x104fe4000000127d */
[----:B------:R-:W-:Y:S01]  /*33b0*/  SHF.R.U32.HI R176, RZ, 0x10, R125 ;  /* 0x00000010ffb07819 */ /* 0x000fe2000001167d */
[----:B------:R-:W-:Y:S02]  /*33c0*/  HADD2.F32 R124, -RZ, R124.H0_H0 ;  /* 0x2000007cff7c7230 */ /* 0x000fe40000004100 */
[----:B------:R-:W-:Y:S02]  /*33d0*/  HADD2.F32 R141, -RZ, R141.H0_H0 ;  /* 0x2000008dff8d7230 */ /* 0x000fe40000004100 */
[----:B------:R-:W-:Y:S02]  /*33e0*/  HADD2.F32 R125, -RZ, R125.H0_H0 ;  /* 0x2000007dff7d7230 */ /* 0x000fe40000004100 */
[----:B------:R-:W-:-:S02]  /*33f0*/  HADD2.F32 R130, -RZ, R176.H0_H0 ;  /* 0x200000b0ff827230 */ /* 0x000fc40000004100 */
[----:B------:R-:W-:Y:S01]  /*3400*/  FFMA.FTZ R40, R131, R124, R40 ;  /* 0x0000007c83287223 */ /* 0x000fe20000010028 */
[----:B------:R-:W-:Y:S01]  /*3410*/  FFMA.FTZ R41, R142, R141, R41 ;  /* 0x0000008d8e297223 */ /* 0x000fe20000010029 */
[----:B------:R-:W-:Y:S01]  /*3420*/  FFMA.FTZ R42, R177, R125, R42 ;  /* 0x0000007db12a7223 */ /* 0x000fe2000001002a */
[----:B0-----:R-:W-:-:S07]  /*3430*/  FFMA.FTZ R43, R186, R130, R43 ;  /* 0x00000082ba2b7223 */ /* 0x001fce000001002b */
.L_x_7801:
[----:B------:R-:W-:Y:S05]  /*3440*/  BSYNC B0 ;  /* 0x0000000000007941 */ /* 0x000fea0003800000 */
.L_x_7800:
[----:B------:R-:W-:Y:S02]  /*3450*/  IADD3 R137, R137, UR18, RZ ;  /* 0x0000001289897c10 */ /* 0x000fe4000fffe0ff */
[----:B------:R-:W-:Y:S02]  /*3460*/  SEL R176, RZ, 0x1, P4 ;  /* 0x00000001ffb07807 */ /* 0x000fe40002000000 */
[----:B------:R-:W-:-:S13]  /*3470*/  ISETP.GE.AND P4, PT, R137, UR19, PT ;  /* 0x0000001389007c0c */ /* 0x000fda000bf86270 */
[----:B------:R-:W-:Y:S05]  /*3480*/  @!P4 BRA `(.L_x_7802) ;  /* 0xffffffd400acc947 */ /* 0x000fea000383ffff */
.L_x_7780:
        /* <DEDUP_REMOVED lines=18> */
.L_x_7804:
[----:B------:R-:W-:Y:S05]  /*35b0*/  BSYNC B0 ;  /* 0x0000000000007941 */ /* 0x000fea0003800000 */
.L_x_7803:
        /* <DEDUP_REMOVED lines=12> */
.L_x_7806:
[----:B------:R-:W-:Y:S05]  /*3680*/  BSYNC B0 ;  /* 0x0000000000007941 */ /* 0x000fea0003800000 */
.L_x_7805:
        /* <DEDUP_REMOVED lines=12> */
.L_x_7808:
[----:B------:R-:W-:Y:S05]  /*3750*/  BSYNC B0 ;  /* 0x0000000000007941 */ /* 0x000fea0003800000 */
.L_x_7807:
        /* <DEDUP_REMOVED lines=12> */
.L_x_7810:
[----:B------:R-:W-:Y:S05]  /*3820*/  BSYNC B0 ;  /* 0x0000000000007941 */ /* 0x000fea0003800000 */
.L_x_7809:
        /* <DEDUP_REMOVED lines=12> */
.L_x_7791:
[----:B------:R-:W-:Y:S02]  /*38f0*/  MOV R191, R187 ;  /* 0x000000bb00bf7202 */ /* 0x000fe40000000f00 */
[----:B------:R-:W-:Y:S02]  /*3900*/  MOV R190, 0x10 ;  /* 0x0000001000be7802 */ /* 0x000fe40000000f00 */
[----:B------:R-:W-:Y:S02]  /*3910*/  MOV R193, 0x1f ;  /* 0x0000001f00c17802 */ /* 0x000fe40000000f00 */
[----:B------:R-:W-:-:S07]  /*3920*/  MOV R188, 0xffffffff ;  /* 0xffffffff00bc7802 */ /* 0x000fce0000000f00 */
[----:B------:R-:W-:Y:S05]  /*3930*/  WARPSYNC.COLLECTIVE R188, `(.L_x_7811) ;  /* 0x00000000bc087348 */ /* 0x000fea0003c00000 */
[----:B------:R0:W1:Y:S02]  /*3940*/  SHFL.DOWN P6, R189, R191, R190, R193 ;  /* 0x080000bebfbd7389 */ /* 0x00006400000c00c1 */
[----:B01----:R-:W-:Y:S01]  /*3950*/  ENDCOLLECTIVE ;  /* 0x000000000000791b */ /* 0x003fe20003800000 */
.L_x_7811:
[----:B------:R-:W-:Y:S02]  /*3960*/  MOV R191, R186 ;  /* 0x000000ba00bf7202 */ /* 0x000fe40000000f00 */
[----:B------:R-:W-:-:S07]  /*3970*/  MOV R126, R189 ;  /* 0x000000bd007e7202 */ /* 0x000fce0000000f00 */
[----:B------:R-:W-:Y:S05]  /*3980*/  WARPSYNC.COLLECTIVE R188, `(.L_x_7812) ;  /* 0x00000000bc087348 */ /* 0x000fea0003c00000 */
[----:B------:R0:W1:Y:S02]  /*3990*/  SHFL.DOWN P6, R189, R191, R190, R193 ;  /* 0x080000bebfbd7389 */ /* 0x00006400000c00c1 */
[----:B01----:R-:W-:Y:S01]  /*39a0*/  ENDCOLLECTIVE ;  /* 0x000000000000791b */ /* 0x003fe20003800000 */
.L_x_7812:
[----:B------:R-:W-:-:S05]  /*39b0*/  FADD.FTZ R126, R126, R187 ;  /* 0x000000bb7e7e7221 */ /* 0x000fca0000010000 */
[----:B------:R-:W-:Y:S02]  /*39c0*/  MOV R191, R126 ;  /* 0x0000007e00bf7202 */ /* 0x000fe40000000f00 */
[----:B------:R-:W-:Y:S02]  /*39d0*/  MOV R190, 0x8 ;  /* 0x0000000800be7802 */ /* 0x000fe40000000f00 */
[----:B------:R-:W-:-:S07]  /*39e0*/  MOV R125, R189 ;  /* 0x000000bd007d7202 */ /* 0x000fce0000000f00 */
[----:B------:R-:W-:Y:S05]  /*39f0*/  WARPSYNC.COLLECTIVE R188, `(.L_x_7813) ;  /* 0x00000000bc087348 */ /* 0x000fea0003c00000 */
[----:B------:R0:W1:Y:S02]  /*3a00*/  SHFL.DOWN P6, R189, R191, R190, R193 ;  /* 0x080000bebfbd7389 */ /* 0x00006400000c00c1 */
[----:B01----:R-:W-:Y:S01]  /*3a10*/  ENDCOLLECTIVE ;  /* 0x000000000000791b */ /* 0x003fe20003800000 */
.L_x_7813:
[----:B------:R-:W-:-:S05]  /*3a20*/  FADD.FTZ R125, R125, R186 ;  /* 0x000000ba7d7d7221 */ /* 0x000fca0000010000 */
[----:B------:R-:W-:Y:S02]  /*3a30*/  MOV R191, R125 ;  /* 0x0000007d00bf7202 */ /* 0x000fe40000000f00 */
[----:B------:R-:W-:-:S07]  /*3a40*/  MOV R127, R189 ;  /* 0x000000bd007f7202 */ /* 0x000fce0000000f00 */
[----:B------:R-:W-:Y:S05]  /*3a50*/  WARPSYNC.COLLECTIVE R188, `(.L_x_7814) ;  /* 0x00000000bc087348 */ /* 0x000fea0003c00000 */
[----:B------:R0:W1:Y:S02]  /*3a60*/  SHFL.DOWN P6, R189, R191, R190, R193 ;  /* 0x080000bebfbd7389 */ /* 0x00006400000c00c1 */
[----:B01----:R-:W-:Y:S01]  /*3a70*/  ENDCOLLECTIVE ;  /* 0x000000000000791b */ /* 0x003fe20003800000 */
.L_x_7814:
[----:B------:R-:W-:-:S05]  /*3a80*/  FADD.FTZ R127, R126, R127 ;  /* 0x0000007f7e7f7221 */ /* 0x000fca0000010000 */
[----:B------:R-:W-:Y:S02]  /*3a90*/  MOV R191, R127 ;  /* 0x0000007f00bf7202 */ /* 0x000fe40000000f00 */
[----:B------:R-:W-:Y:S02]  /*3aa0*/  MOV R190, 0x4 ;  /* 0x0000000400be7802 */ /* 0x000fe40000000f00 */
[----:B------:R-:W-:-:S07]  /*3ab0*/  MOV R128, R189 ;  /* 0x000000bd00807202 */ /* 0x000fce0000000f00 */
[----:B------:R-:W-:Y:S05]  /*3ac0*/  WARPSYNC.COLLECTIVE R188, `(.L_x_7815) ;  /* 0x00000000bc087348 */ /* 0x000fea0003c00000 */
[----:B------:R0:W1:Y:S02]  /*3ad0*/  SHFL.DOWN P6, R189, R191, R190, R193 ;  /* 0x080000bebfbd7389 */ /* 0x00006400000c00c1 */
[----:B01----:R-:W-:Y:S01]  /*3ae0*/  ENDCOLLECTIVE ;  /* 0x000000000000791b */ /* 0x003fe20003800000 */
.L_x_7815:
[----:B------:R-:W-:-:S05]  /*3af0*/  FADD.FTZ R128, R125, R128 ;  /* 0x000000807d807221 */ /* 0x000fca0000010000 */
[----:B------:R-:W-:Y:S02]  /*3b00*/  MOV R191, R128 ;  /* 0x0000008000bf7202 */ /* 0x000fe40000000f00 */
[----:B------:R-:W-:-:S07]  /*3b10*/  MOV R130, R189 ;  /* 0x000000bd00827202 */ /* 0x000fce0000000f00 */
[----:B------:R-:W-:Y:S05]  /*3b20*/  WARPSYNC.COLLECTIVE R188, `(.L_x_7816) ;  /* 0x00000000bc087348 */ /* 0x000fea0003c00000 */
[----:B------:R0:W1:Y:S02]  /*3b30*/  SHFL.DOWN P6, R189, R191, R190, R193 ;  /* 0x080000bebfbd7389 */ /* 0x00006400000c00c1 */
[----:B01----:R-:W-:Y:S01]  /*3b40*/  ENDCOLLECTIVE ;  /* 0x000000000000791b */ /* 0x003fe20003800000 */
.L_x_7816:
[----:B------:R-:W-:-:S05]  /*3b50*/  FADD.FTZ R130, R127, R130 ;  /* 0x000000827f827221 */ /* 0x000fca0000010000 */
[----:B------:R-:W-:Y:S02]  /*3b60*/  MOV R191, R130 ;  /* 0x0000008200bf7202 */ /* 0x000fe40000000f00 */
[----:B------:R-:W-:Y:S02]  /*3b70*/  MOV R190, 0x2 ;  /* 0x0000000200be7802 */ /* 0x000fe40000000f00 */
[----:B------:R-:W-:-:S07]  /*3b80*/  MOV R129, R189 ;  /* 0x000000bd00817202 */ /* 0x000fce0000000f00 */
[----:B------:R-:W-:Y:S05]  /*3b90*/  WARPSYNC.COLLECTIVE R188, `(.L_x_7817) ;  /* 0x00000000bc087348 */ /* 0x000fea0003c00000 */
[----:B------:R0:W1:Y:S02]  /*3ba0*/  SHFL.DOWN P6, R189, R191, R190, R193 ;  /* 0x080000bebfbd7389 */ /* 0x00006400000c00c1 */
[----:B01----:R-:W-:Y:S01]  /*3bb0*/  ENDCOLLECTIVE ;  /* 0x000000000000791b */ /* 0x003fe20003800000 */
.L_x_7817:
[----:B------:R-:W-:-:S05]  /*3bc0*/  FADD.FTZ R129, R128, R129 ;  /* 0x0000008180817221 */ /* 0x000fca0000010000 */
[----:B------:R-:W-:Y:S02]  /*3bd0*/  MOV R191, R129 ;  /* 0x0000008100bf7202 */ /* 0x000fe40000000f00 */
[----:B------:R-:W-:-:S07]  /*3be0*/  MOV R131, R189 ;  /* 0x000000bd00837202 */ /* 0x000fce0000000f00 */
[----:B------:R-:W-:Y:S05]  /*3bf0*/  WARPSYNC.COLLECTIVE R188, `(.L_x_7818) ;  /* 0x00000000bc087348 */ /* 0x000fea0003c00000 */
[----:B------:R0:W1:Y:S02]  /*3c00*/  SHFL.DOWN P6, R189, R191, R190, R193 ;  /* 0x080000bebfbd7389 */ /* 0x00006400000c00c1 */
[----:B01----:R-:W-:Y:S01]  /*3c10*/  ENDCOLLECTIVE ;  /* 0x000000000000791b */ /* 0x003fe20003800000 */
.L_x_7818:
[----:B------:R-:W-:-:S05]  /*3c20*/  FADD.FTZ R131, R130, R131 ;  /* 0x0000008382837221 */ /* 0x000fca0000010000 */
[----:B------:R-:W-:Y:S02]  /*3c30*/  MOV R191, R131 ;  /* 0x0000008300bf7202 */ /* 0x000fe40000000f00 */
[----:B------:R-:W-:Y:S02]  /*3c40*/  MOV R190, 0x1 ;  /* 0x0000000100be7802 */ /* 0x000fe40000000f00 */
[----:B------:R-:W-:-:S07]  /*3c50*/  MOV R176, R189 ;  /* 0x000000bd00b07202 */ /* 0x000fce0000000f00 */
[----:B------:R-:W-:Y:S05]  /*3c60*/  WARPSYNC.COLLECTIVE R188, `(.L_x_7819) ;  /* 0x00000000bc087348 */ /* 0x000fea0003c00000 */
[----:B------:R0:W1:Y:S02]  /*3c70*/  SHFL.DOWN P6, R189, R191, R190, R193 ;  /* 0x080000bebfbd7389 */ /* 0x00006400000c00c1 */
[----:B01----:R-:W-:Y:S01]  /*3c80*/  ENDCOLLECTIVE ;  /* 0x000000000000791b */ /* 0x003fe20003800000 */
.L_x_7819:
[----:B------:R-:W-:-:S05]  /*3c90*/  FADD.FTZ R177, R129, R176 ;  /* 0x000000b081b17221 */ /* 0x000fca0000010000 */
[----:B------:R-:W-:Y:S02]  /*3ca0*/  MOV R191, R177 ;  /* 0x000000b100bf7202 */ /* 0x000fe40000000f00 */
[----:B------:R-:W-:-:S07]  /*3cb0*/  MOV R176, R189 ;  /* 0x000000bd00b07202 */ /* 0x000fce0000000f00 */
[----:B------:R-:W-:Y:S05]  /*3cc0*/  WARPSYNC.COLLECTIVE R188, `(.L_x_7820) ;  /* 0x00000000bc087348 */ /* 0x000fea0003c00000 */
[----:B------:R0:W1:Y:S02]  /*3cd0*/  SHFL.DOWN P6, R189, R191, R190, R193 ;  /* 0x080000bebfbd7389 */ /* 0x00006400000c00c1 */
[----:B01----:R-:W-:Y:S01]  /*3ce0*/  ENDCOLLECTIVE ;  /* 0x000000000000791b */ /* 0x003fe20003800000 */
.L_x_7820:
[----:B------:R-:W-:Y:S01]  /*3cf0*/  MOV R126, R189 ;  /* 0x000000bd007e7202 */ /* 0x000fe20000000f00 */
[----:B------:R-:W-:Y:S06]  /*3d00*/  BRA `(.L_x_7821) ;  /* 0xffffffe000507947 */ /* 0x000fec000383ffff */
.L_x_7822:
        /* <DEDUP_REMOVED lines=15> */
.L_x_11942:


//--------------------- .text._ZN10layer_norm13ln_bwd_kernelINS_13Kernel_traitsI6__halfS2_fS2_fjLj2560ELj1ELj1ELj4ELj8ENS_18Kernel_traits_baseILj2560ES2_S2_fS2_fjLj128EEEEELb0ELb1ELb0ELb1EEEvNS_9BwdParamsE --------------------------
	.section	.text._ZN10layer_norm13ln_bwd_kernelINS_13Kernel_traitsI6__halfS2_fS2_fjLj2560ELj1ELj1ELj4ELj8ENS_18Kernel_traits_baseILj2560ES2_S2_fS2_fjLj128EEEEELb0ELb1ELb0ELb1EEEvNS_9BwdParamsE,"ax",@progbits
	.align	128
        .global         _ZN10layer_norm13ln_bwd_kernelINS_13Kernel_traitsI6__halfS2_fS2_fjLj2560ELj1ELj1ELj4ELj8ENS_18Kernel_traits_baseILj2560ES2_S2_fS2_fjLj128EEEEELb0ELb1ELb0ELb1EEEvNS_9BwdParamsE
        .type           _ZN10layer_norm13ln_bwd_kernelINS_13Kernel_traitsI6__halfS2_fS2_fjLj2560ELj1ELj1ELj4ELj8ENS_18Kernel_traits_baseILj2560ES2_S2_fS2_fjLj128EEEEELb0ELb1ELb0ELb1EEEvNS_9BwdParamsE,@function
        .size           _ZN10layer_norm13ln_bwd_kernelINS_13Kernel_traitsI6__halfS2_fS2_fjLj2560ELj1ELj1ELj4ELj8ENS_18Kernel_traits_baseILj2560ES2_S2_fS2_fjLj128EEEEELb0ELb1ELb0ELb1EEEvNS_9BwdParamsE,(.L_x_11943 - _ZN10layer_norm13ln_bwd_kernelINS_13Kernel_traitsI6__halfS2_fS2_fjLj2560ELj1ELj1ELj4ELj8ENS_18Kernel_traits_baseILj2560ES2_S2_fS2_fjLj128EEEEELb0ELb1ELb0ELb1EEEvNS_9BwdParamsE)
        .other          _ZN10layer_norm13ln_bwd_kernelINS_13Kernel_traitsI6__halfS2_fS2_fjLj2560ELj1ELj1ELj4ELj8ENS_18Kernel_traits_baseILj2560ES2_S2_fS2_fjLj128EEEEELb0ELb1ELb0ELb1EEEvNS_9BwdParamsE,@"STO_CUDA_ENTRY STV_DEFAULT"
_ZN10layer_norm13ln_bwd_kernelINS_13Kernel_traitsI6__halfS2_fS2_fjLj2560ELj1ELj1ELj4ELj8ENS_18Kernel_traits_baseILj2560ES2_S2_fS2_fjLj128EEEEELb0ELb1ELb0ELb1EEEvNS_9BwdParamsE:
.text._ZN10layer_norm13ln_bwd_kernelINS_13Kernel_traitsI6__halfS2_fS2_fjLj2560ELj1ELj1ELj4ELj8ENS_18Kernel_traits_baseILj2560ES2_S2_fS2_fjLj128EEEEELb0ELb1ELb0ELb1EEEvNS_9BwdParamsE:
        /* <DEDUP_REMOVED lines=45> */
.L_x_7823:
        /* <DEDUP_REMOVED lines=55> */
[----:B0-----:R-:W-:Y:S01]  /*0640*/  HADD2.F32 R4, -RZ, R10.H0_H0 ;  /* 0x2000000aff047230 */ /* 0x001fe20000004100 */
[----:B------:R-:W-:Y:S01]  /*0650*/  SHF.R.U32.HI R124, RZ, 0x10, R11 ;  /* 0x00000010ff7c7819 */ /* 0x000fe2000001160b */
[----:B------:R-:W-:Y:S01]  /*0660*/  HADD2.F32 R5, -RZ, R11.H0_H0 ;  /* 0x2000000bff057230 */ /* 0x000fe20000004100 */
[--C-:B----4-:R-:W-:Y:S01]  /*0670*/  SHF.R.U64 R125, R16, 0x10, R17.reuse ;  /* 0x00000010107d7819 */ /* 0x110fe20000001211 */
[----:B-1----:R-:W-:Y:S01]  /*0680*/  HADD2.F32 R6, -RZ, R16.H0_H0 ;  /* 0x20000010ff067230 */ /* 0x002fe20000004100 */
        /* <DEDUP_REMOVED lines=32> */
[----:B------:R-:W-:Y:S01]  /*0890*/  CS2R R28, SRZ ;  /* 0x00000000001c7805 */ /* 0x000fe2000001ff00 */
        /* <DEDUP_REMOVED lines=20> */
.L_x_7827:
        /* <DEDUP_REMOVED lines=12> */
[----:B------:R-:W-:Y:S01]  /*0aa0*/  @P0 LEA.HI.X R83, R25, R83, R78, 0x1, P1 ;  /* 0x0000005319530211 */ /* 0x000fe200008f0c4e */
[C---:B-1----:R-:W-:Y:S01]  /*0ab0*/  IMAD.WIDE.U32 R142, R179.reuse, 0x8, R144 ;  /* 0x00000008b38e7825 */ /* 0x042fe200078e0090 */
[C---:B------:R-:W-:Y:S02]  /*0ac0*/  IADD3 R177, R179.reuse, 0x80, RZ ;  /* 0x00000080b3b17810 */ /* 0x040fe40007ffe0ff */
[----:B------:R-:W-:Y:S01]  /*0ad0*/  IADD3 R175, R179, 0x100, RZ ;  /* 0x00000100b3af7810 */ /* 0x000fe20007ffe0ff */
[----:B------:R-:W4:Y:S01]  /*0ae0*/  @P0 LDG.E.U16 R174, desc[UR6][R82.64] ;  /* 0x0000000652ae0981 */ /* 0x000f22000c1e1500 */
[----:B--2---:R-:W-:Y:S01]  /*0af0*/  IMAD.WIDE R84, R25, 0x4, R76 ;  /* 0x0000000419547825 */ /* 0x004fe200078e024c */
[C---:B------:R-:W-:Y:S02]  /*0b00*/  IADD3 R173, R179.reuse, 0x180, RZ ;  /* 0x00000180b3ad7810 */ /* 0x040fe40007ffe0ff */
[----:B------:R-:W2:Y:S01]  /*0b10*/  LDG.E.64 R142, desc[UR6][R142.64] ;  /* 0x000000068e8e7981 */ /* 0x000ea2000c1e1b00 */
[----:B------:R-:W-:Y:S01]  /*0b20*/  IADD3 R24, R179, 0x200, RZ ;  /* 0x00000200b3187810 */ /* 0x000fe20007ffe0ff */
[----:B------:R-:W-:-:S02]  /*0b30*/  IMAD.WIDE.U32 R140, R177, 0x8, R144 ;  /* 0x00000008b18c7825 */ /* 0x000fc400078e0090 */
[----:B------:R1:W2:Y:S02]  /*0b40*/  LDG.E R176, desc[UR6][R84.64] ;  /* 0x0000000654b07981 */ /* 0x0002a4000c1e1900 */
[--C-:B---3--:R-:W-:Y:S02]  /*0b50*/  IMAD.WIDE.U32 R76, R179, 0x10, R92.reuse ;  /* 0x00000010b34c7825 */ /* 0x108fe400078e005c */
[----:B------:R-:W3:Y:S02]  /*0b60*/  LDG.E.64 R140, desc[UR6][R140.64] ;  /* 0x000000068c8c7981 */ /* 0x000ee4000c1e1b00 */
[--C-:B------:R-:W-:Y:S02]  /*0b70*/  IMAD.WIDE.U32 R88, R173, 0x10, R92.reuse ;  /* 0x00000010ad587825 */ /* 0x100fe400078e005c */
[----:B------:R-:W3:Y:S02]  /*0b80*/  LDG.E.128 R76, desc[UR6][R76.64] ;  /* 0x000000064c4c7981 */ /* 0x000ee4000c1e1d00 */
[----:B-1----:R-:W-:-:S02]  /*0b90*/  IMAD.WIDE.U32 R84, R175, 0x10, R92 ;  /* 0x00000010af547825 */ /* 0x002fc400078e005c */
        /* <DEDUP_REMOVED lines=8> */
[--C-:B------:R-:W-:Y:S02]  /*0c20*/  IMAD.WIDE.U32 R146, R175, 0x8, R144.reuse ;  /* 0x00000008af927825 */ /* 0x100fe400078e0090 */
[----:B------:R-:W3:Y:S02]  /*0c30*/  LDG.E.128 R92, desc[UR6][R92.64] ;  /* 0x000000065c5c7981 */ /* 0x000ee4000c1e1d00 */
[--C-:B------:R-:W-:Y:S02]  /*0c40*/  IMAD.WIDE.U32 R148, R173, 0x8, R144.reuse ;  /* 0x00000008ad947825 */ /* 0x100fe400078e0090 */
[----:B------:R-:W3:Y:S02]  /*0c50*/  LDG.E.64 R146, desc[UR6][R146.64] ;  /* 0x0000000692927981 */ /* 0x000ee4000c1e1b00 */
        /* <DEDUP_REMOVED lines=23> */
[----:B------:R-:W-:Y:S01]  /*0dd0*/  LOP3.LUT P1, RZ, R0, 0x1f, RZ, 0xc0, !PT ;  /* 0x0000001f00ff7812 */ /* 0x000fe2000782c0ff */
[----:B----4-:R-:W-:Y:S01]  /*0de0*/  @P0 HADD2.F32 R165, -RZ, R174.H0_H0 ;  /* 0x200000aeffa50230 */ /* 0x010fe20000004100 */
[----:B--2---:R-:W-:Y:S02]  /*0df0*/  MOV R174, R142 ;  /* 0x0000008e00ae7202 */ /* 0x004fe40000000f00 */
[----:B------:R-:W-:Y:S02]  /*0e00*/  FSEL R182, R176, RZ, !P2 ;  /* 0x000000ffb0b67208 */ /* 0x000fe40005000000 */
[----:B------:R-:W-:Y:S01]  /*0e10*/  SHF.R.U64 R142, R142, 0x10, R143 ;  /* 0x000000108e8e7819 */ /* 0x000fe2000000128f */
[----:B------:R-:W-:Y:S01]  /*0e20*/  HADD2.F32 R174, -RZ, R174.H0_H0 ;  /* 0x200000aeffae7230 */ /* 0x000fe20000004100 */
[----:B0-----:R-:W-:-:S02]  /*0e30*/  MOV R150, R143 ;  /* 0x0000008f00967202 */ /* 0x001fc40000000f00 */
[----:B------:R-:W-:Y:S01]  /*0e40*/  SHF.R.U32.HI R181, RZ, 0x10, R143 ;  /* 0x00000010ffb57819 */ /* 0x000fe2000001168f */
[C---:B---3--:R-:W-:Y:S01]  /*0e50*/  FADD.FTZ R143, -R182.reuse, R76 ;  /* 0x0000004cb68f7221 */ /* 0x048fe20000010100 */
[C---:B------:R-:W-:Y:S01]  /*0e60*/  FADD.FTZ R77, -R182.reuse, R77 ;  /* 0x0000004db64d7221 */ /* 0x040fe20000010100 */
[C---:B------:R-:W-:Y:S01]  /*0e70*/  FADD.FTZ R151, -R182.reuse, R78 ;  /* 0x0000004eb6977221 */ /* 0x040fe20000010100 */
[----:B------:R-:W-:Y:S01]  /*0e80*/  MOV R78, R141 ;  /* 0x0000008d004e7202 */ /* 0x000fe20000000f00 */
[C---:B------:R-:W-:Y:S01]  /*0e90*/  FADD.FTZ R191, -R182.reuse, R91 ;  /* 0x0000005bb6bf7221 */ /* 0x040fe20000010100 */
[----:B------:R-:W-:Y:S01]  /*0ea0*/  HADD2.F32 R142, -RZ, R142.H0_H0 ;  /* 0x2000008eff8e7230 */ /* 0x000fe20000004100 */
[----:B------:R-:W-:Y:S01]  /*0eb0*/  MOV R76, R140 ;  /* 0x0000008c004c7202 */ /* 0x000fe20000000f00 */
[----:B-1----:R-:W-:Y:S01]  /*0ec0*/  FADD.FTZ R159, -R182, R84 ;  /* 0x00000054b69f7221 */ /* 0x002fe20000010100 */
[----:B------:R-:W-:Y:S01]  /*0ed0*/  SHF.R.U64 R176, R140, 0x10, R141 ;  /* 0x000000108cb07819 */ /* 0x000fe2000000128d */
[C---:B------:R-:W-:Y:S01]  /*0ee0*/  FADD.FTZ R79, -R182.reuse, R79 ;  /* 0x0000004fb64f7221 */ /* 0x040fe20000010100 */
[----:B------:R-:W-:Y:S01]  /*0ef0*/  FADD.FTZ R157, -R182, R82 ;  /* 0x00000052b69d7221 */ /* 0x000fe20000010100 */
[----:B------:R-:W-:Y:S01]  /*0f00*/  SHF.R.U32.HI R140, RZ, 0x10, R141 ;  /* 0x00000010ff8c7819 */ /* 0x000fe2000001168d */
[C---:B------:R-:W-:Y:S01]  /*0f10*/  FMUL.FTZ R84, R164.reuse, R143 ;  /* 0x0000008fa4547220 */ /* 0x040fe20000410000 */
[----:B------:R-:W-:Y:S01]  /*0f20*/  FMUL.FTZ R91, R164, R77 ;  /* 0x0000004da45b7220 */ /* 0x000fe20000410000 */
[----:B------:R-:W-:Y:S01]  /*0f30*/  FMUL.FTZ R143, R2, R174 ;  /* 0x000000ae028f7220 */ /* 0x000fe20000410000 */
[C---:B------:R-:W-:Y:S01]  /*0f40*/  FADD.FTZ R153, -R182.reuse, R81 ;  /* 0x00000051b6997221 */ /* 0x040fe20000010100 */
[C---:B------:R-:W-:Y:S01]  /*0f50*/  FADD.FTZ R183, -R182.reuse, R85 ;  /* 0x00000055b6b77221 */ /* 0x040fe20000010100 */
[C---:B------:R-:W-:Y:S01]  /*0f60*/  FADD.FTZ R185, -R182.reuse, R86 ;  /* 0x00000056b6b97221 */ /* 0x040fe20000010100 */
[----:B------:R-:W-:Y:S01]  /*0f70*/  FADD.FTZ R197, -R182, R94 ;  /* 0x0000005eb6c57221 */ /* 0x000fe20000010100 */
[----:B------:R-:W-:-:S02]  /*0f80*/  HADD2.F32 R78, -RZ, R78.H0_H0 ;  /* 0x2000004eff4e7230 */ /* 0x000fc40000004100 */
[----:B------:R-:W-:Y:S01]  /*0f90*/  FADD.FTZ R83, -R182, R83 ;  /* 0x00000053b6537221 */ /* 0x000fe20000010100 */
[----:B------:R-:W-:Y:S02]  /*0fa0*/  HADD2.F32 R150, -RZ, R150.H0_H0 ;  /* 0x20000096ff967230 */ /* 0x000fe40000004100 */
[----:B------:R-:W-:Y:S01]  /*0fb0*/  FADD.FTZ R100, R142, R100 ;  /* 0x000000648e647221 */ /* 0x000fe20000010000 */
[----:B------:R-:W-:Y:S01]  /*0fc0*/  HADD2.F32 R81, -RZ, R181.H0_H0 ;  /* 0x200000b5ff517230 */ /* 0x000fe20000004100 */
[----:B------:R-:W-:Y:S01]  /*0fd0*/  MOV R86, R148 ;  /* 0x0000009400567202 */ /* 0x000fe20000000f00 */
[----:B------:R-:W-:Y:S01]  /*0fe0*/  FFMA.FTZ R120, R91, R142, R120 ;  /* 0x0000008e5b787223 */ /* 0x000fe20000010078 */
[----:B------:R-:W-:Y:S01]  /*0ff0*/  SHF.R.U64 R178, R148, 0x10, R149 ;  /* 0x0000001094b27819 */ /* 0x000fe20000001295 */
[----:B------:R-:W-:Y:S01]  /*1000*/  FMUL.FTZ R94, R164, R157 ;  /* 0x0000009da45e7220 */ /* 0x000fe20000410000 */
[----:B------:R-:W-:Y:S01]  /*1010*/  MOV R148, R144 ;  /* 0x0000009000947202 */ /* 0x000fe20000000f00 */
[----:B------:R-:W-:Y:S01]  /*1020*/  FMUL.FTZ R142, R121, R142 ;  /* 0x0000008e798e7220 */ /* 0x000fe20000410000 */
[----:B------:R-:W-:Y:S01]  /*1030*/  SHF.R.U64 R156, R144, 0x10, R145 ;  /* 0x00000010909c7819 */ /* 0x000fe20000001291 */
[----:B------:R-:W-:-:S02]  /*1040*/  HADD2.F32 R181, -RZ, R76.H0_H0 ;  /* 0x2000004cffb57230 */ /* 0x000fc40000004100 */
[----:B------:R-:W-:Y:S01]  /*1050*/  FADD.FTZ R77, RZ, R143 ;  /* 0x0000008fff4d7221 */ /* 0x000fe20000010000 */
[----:B------:R-:W-:Y:S01]  /*1060*/  MOV R154, R145 ;  /* 0x00000091009a7202 */ /* 0x000fe20000000f00 */
[----:B------:R-:W-:Y:S01]  /*1070*/  FMUL.FTZ R85, R164, R79 ;  /* 0x0000004fa4557220 */ /* 0x000fe20000410000 */
[----:B------:R-:W-:Y:S01]  /*1080*/  SHF.R.U32.HI R144, RZ, 0x10, R145 ;  /* 0x00000010ff907819 */ /* 0x000fe20000011691 */
[----:B------:R-:W-:Y:S01]  /*1090*/  FFMA.FTZ R76, R84, R143, RZ ;  /* 0x0000008f544c7223 */ /* 0x000fe200000100ff */
[----:B------:R-:W-:Y:S01]  /*10a0*/  FADD.FTZ R155, -R182, R95 ;  /* 0x0000005fb69b7221 */ /* 0x000fe20000010100 */
[----:B------:R-:W-:Y:S02]  /*10b0*/  HADD2.F32 R79, -RZ, R140.H0_H0 ;  /* 0x2000008cff4f7230 */ /* 0x000fe40000004100 */
[----:B------:R-:W-:Y:S01]  /*10c0*/  FMUL.FTZ R145, R164, R183 ;  /* 0x000000b7a4917220 */ /* 0x000fe20000410000 */
[C---:B------:R-:W-:Y:S01]  /*10d0*/  FADD.FTZ R141, -R182.reuse, R80 ;  /* 0x00000050b68d7221 */ /* 0x040fe20000010100 */
[----:B------:R-:W-:Y:S01]  /*10e0*/  MOV R152, R149 ;  /* 0x0000009500987202 */ /* 0x000fe20000000f00 */
[----:B------:R-:W-:Y:S01]  /*10f0*/  FADD.FTZ R195, -R182, R93 ;  /* 0x0000005db6c37221 */ /* 0x000fe20000010100 */
[----:B------:R-:W-:Y:S01]  /*1100*/  SHF.R.U32.HI R158, RZ, 0x10, R149 ;  /* 0x00000010ff9e7819 */ /* 0x000fe20000011695 */
[----:B------:R-:W-:Y:S01]  /*1110*/  FMUL.FTZ R95, R164, R83 ;  /* 0x00000053a45f7220 */ /* 0x000fe20000410000 */
        /* <DEDUP_REMOVED lines=13> */
[-C--:B------:R-:W-:Y:S01]  /*11f0*/  FFMA.FTZ R114, R95, R79.reuse, R114 ;  /* 0x0000004f5f727223 */ /* 0x080fe20000010072 */
[----:B------:R-:W-:Y:S01]  /*1200*/  FMUL.FTZ R174, R124, R79 ;  /* 0x0000004f7cae7220 */ /* 0x000fe20000410000 */
[----:B------:R-:W-:Y:S01]  /*1210*/  FMUL.FTZ R90, R122, R81 ;  /* 0x000000517a5a7220 */ /* 0x000fe20000410000 */
[----:B------:R-:W-:Y:S01]  /*1220*/  FADD.FTZ R79, R78, R93 ;  /* 0x0000005d4e4f7221 */ /* 0x000fe20000010000 */
[----:B------:R-:W-:Y:S01]  /*1230*/  MOV R80, R146 ;  /* 0x0000009200507202 */ /* 0x000fe20000000f00 */
[----:B------:R-:W-:Y:S01]  /*1240*/  FFMA.FTZ R76, R88, R93, R77 ;  /* 0x0000005d584c7223 */ /* 0x000fe2000001004d */
[----:B------:R-:W-:Y:S01]  /*1250*/  SHF.R.U64 R180, R146, 0x10, R147 ;  /* 0x0000001092b47819 */ /* 0x000fe20000001293 */
[----:B------:R-:W-:Y:S01]  /*1260*/  HADD2.F32 R176, -RZ, R176.H0_H0 ;  /* 0x200000b0ffb07230 */ /* 0x000fe20000004100 */
[----:B------:R-:W-:Y:S01]  /*1270*/  MOV R82, R147 ;  /* 0x0000009300527202 */ /* 0x000fe20000000f00 */
[----:B------:R-:W-:Y:S01]  /*1280*/  FADD.FTZ R51, R181, R51 ;  /* 0x00000033b5337221 */ /* 0x000fe20000010000 */
[----:B------:R-:W-:Y:S01]  /*1290*/  SHF.R.U32.HI R146, RZ, 0x10, R147 ;  /* 0x00000010ff927819 */ /* 0x000fe20000011693 */
        /* <DEDUP_REMOVED lines=12> */
[----:B------:R-:W-:Y:S02]  /*1360*/  HADD2.F32 R80, -RZ, R80.H0_H0 ;  /* 0x20000050ff507230 */ /* 0x000fe40000004100 */
[----:B------:R-:W-:Y:S01]  /*1370*/  FADD.FTZ R79, R78, R183 ;  /* 0x000000b74e4f7221 */ /* 0x000fe20000010000 */
[----:B------:R-:W-:Y:S01]  /*1380*/  FFMA.FTZ R76, R94, R183, R77 ;  /* 0x000000b75e4c7223 */ /* 0x000fe2000001004d */
[----:B------:R-:W-:Y:S01]  /*1390*/  FADD.FTZ R193, -R182, R92 ;  /* 0x0000005cb6c17221 */ /* 0x000fe20000010100 */
[----:B------:R-:W-:Y:S02]  /*13a0*/  HADD2.F32 R180, -RZ, R180.H0_H0 ;  /* 0x200000b4ffb47230 */ /* 0x000fe40000004100 */
        /* <DEDUP_REMOVED lines=36> */
[----:B------:R-:W-:Y:S02]  /*15f0*/  HADD2.F32 R151, -RZ, R148.H0_H0 ;  /* 0x20000094ff977230 */ /* 0x000fe40000004100 */
        /* <DEDUP_REMOVED lines=8> */
[----:B------:R-:W-:Y:S01]  /*1680*/  FADD.FTZ R78, R77, R178 ;  /* 0x000000b24d4e7221 */ /* 0x000fe20000010000 */
[----:B------:R-:W-:Y:S01]  /*1690*/  FFMA.FTZ R39, R89, R178, R76 ;  /* 0x000000b259277223 */ /* 0x000fe2000001004c */
[----:B------:R-:W-:Y:S02]  /*16a0*/  HADD2.F32 R153, -RZ, R156.H0_H0 ;  /* 0x2000009cff997230 */ /* 0x000fe40000004100 */
[----:B------:R-:W-:Y:S01]  /*16b0*/  FMUL.FTZ R182, R128, R83 ;  /* 0x0000005380b67220 */ /* 0x000fe20000410000 */
[----:B------:R-:W-:Y:S01]  /*16c0*/  FADD.FTZ R77, R78, R193 ;  /* 0x000000c14e4d7221 */ /* 0x000fe20000010000 */
[----:B------:R-:W-:Y:S01]  /*16d0*/  FMUL.FTZ R87, R164, R191 ;  /* 0x000000bfa4577220 */ /* 0x000fe20000410000 */
[----:B------:R-:W-:Y:S01]  /*16e0*/  FFMA.FTZ R76, R86, R193, R39 ;  /* 0x000000c1564c7223 */ /* 0x000fe20000010027 */
[----:B------:R-:W-:-:S02]  /*16f0*/  HADD2.F32 R154, -RZ, R154.H0_H0 ;  /* 0x2000009aff9a7230 */ /* 0x000fc40000004100 */
[-C--:B------:R-:W-:Y:S01]  /*1700*/  FFMA.FTZ R103, R148, R151.reuse, R103 ;  /* 0x0000009794677223 */ /* 0x080fe20000010067 */
[----:B------:R-:W-:Y:S01]  /*1710*/  FADD.FTZ R78, R153, R40 ;  /* 0x00000028994e7221 */ /* 0x000fe20000010000 */
[----:B------:R-:W-:Y:S01]  /*1720*/  FMUL.FTZ R151, R10, R151 ;  /* 0x000000970a977220 */ /* 0x000fe20000410000 */
[----:B------:R-:W-:Y:S01]  /*1730*/  FADD.FTZ R40, R77, R182 ;  /* 0x000000b64d287221 */ /* 0x000fe20000010000 */
        /* <DEDUP_REMOVED lines=8> */
[----:B------:R-:W-:Y:S01]  /*17c0*/  FADD.FTZ R97, R150, R97 ;  /* 0x0000006196617221 */ /* 0x000fe20000010000 */
[----:B------:R-:W-:Y:S01]  /*17d0*/  FFMA.FTZ R117, R88, R150, R117 ;  /* 0x0000009658757223 */ /* 0x000fe20000010075 */
[----:B------:R-:W-:Y:S01]  /*17e0*/  FMUL.FTZ R150, R164, R197 ;  /* 0x000000c5a4967220 */ /* 0x000fe20000410000 */
[----:B------:R-:W-:Y:S01]  /*17f0*/  FFMA.FTZ R104, R149, R153, R104 ;  /* 0x0000009995687223 */ /* 0x000fe20000010068 */
[----:B------:R-:W-:Y:S01]  /*1800*/  FADD.FTZ R76, R37, R152 ;  /* 0x00000098254c7221 */ /* 0x000fe20000010000 */
[----:B------:R-:W-:Y:S01]  /*1810*/  FMUL.FTZ R153, R11, R154 ;  /* 0x0000009a0b997220 */ /* 0x000fe20000410000 */
        /* <DEDUP_REMOVED lines=40> */
.L_x_7838:
        /* <DEDUP_REMOVED lines=13> */
.L_x_7826:
        /* <DEDUP_REMOVED lines=13> */
[----:B0-----:R-:W-:-:S05]  /*1c40*/  LEA R156, R76, UR4, 0x3 ;  /* 0x000000044c9c7c11 */ /* 0x001fca000f8e18ff */
[----:B------:R-:W0:Y:S01]  /*1c50*/  LDS.128 R76, [R156+0x2800] ;  /* 0x002800009c4c7984 */ /* 0x000e220000000c00 */
[----:B-1----:R-:W-:-:S03]  /*1c60*/  IMAD.WIDE.U32 R138, R179, 0x8, R138 ;  /* 0x00000008b38a7825 */ /* 0x002fc600078e008a */
        /* <DEDUP_REMOVED lines=18> */
[-C--:B------:R-:W-:Y:S01]  /*1d90*/  FFMA.FTZ R147, R147, R156.reuse, R157 ;  /* 0x0000009c93937223 */ /* 0x080fe2000001009d */
[----:B------:R-:W-:Y:S01]  /*1da0*/  FADD.FTZ R85, R90, -R85 ;  /* 0x800000555a557221 */ /* 0x000fe20000010000 */
[-C--:B------:R-:W-:Y:S01]  /*1db0*/  FFMA.FTZ R84, R84, R156.reuse, R157 ;  /* 0x0000009c54547223 */ /* 0x080fe2000001009d */
[C---:B------:R-:W-:Y:S01]  /*1dc0*/  FMUL.FTZ R78, R164.reuse, R91 ;  /* 0x0000005ba44e7220 */ /* 0x040fe20000410000 */
[----:B------:R-:W-:Y:S01]  /*1dd0*/  FADD.FTZ R91, R93, -R88 ;  /* 0x800000585d5b7221 */ /* 0x000fe20000010000 */
[C---:B------:R-:W-:Y:S01]  /*1de0*/  FMUL.FTZ R88, R164.reuse, R85 ;  /* 0x00000055a4587220 */ /* 0x040fe20000410000 */
[----:B------:R-:W-:Y:S01]  /*1df0*/  FADD.FTZ R83, R181, -R140 ;  /* 0x8000008cb5537221 */ /* 0x000fe20000010000 */
[----:B-----5:R-:W-:Y:S01]  /*1e00*/  @P1 FADD.FTZ R78, R53, R78 ;  /* 0x0000004e354e1221 */ /* 0x020fe20000010000 */
[----:B------:R-:W-:Y:S01]  /*1e10*/  FMUL.FTZ R91, R164, R91 ;  /* 0x0000005ba45b7220 */ /* 0x000fe20000410000 */
[----:B------:R-:W-:Y:S01]  /*1e20*/  FADD.FTZ R147, R176, -R147 ;  /* 0x80000093b0937221 */ /* 0x000fe20000010000 */
[-CC-:B------:R-:W-:Y:S01]  /*1e30*/  FFMA.FTZ R94, R94, R156.reuse, R157.reuse ;  /* 0x0000009c5e5e7223 */ /* 0x180fe2000001009d */
[-C--:B------:R-:W-:Y:S01]  /*1e40*/  FFMA.FTZ R95, R95, R156.reuse, R157 ;  /* 0x0000009c5f5f7223 */ /* 0x080fe2000001009d */
[----:B------:R-:W-:Y:S01]  /*1e50*/  FMUL.FTZ R172, R78, R165 ;  /* 0x000000a54eac7220 */ /* 0x000fe20000410000 */
[----:B------:R-:W-:Y:S01]  /*1e60*/  @P1 FADD.FTZ R91, R54, R91 ;  /* 0x0000005b365b1221 */ /* 0x000fe20000010000 */
[----:B------:R-:W-:Y:S01]  /*1e70*/  FADD.FTZ R79, R143, -R84 ;  /* 0x800000548f4f7221 */ /* 0x000fe20000010000 */
[----:B------:R-:W-:Y:S01]  /*1e80*/  @P1 FADD.FTZ R88, R55, R88 ;  /* 0x0000005837581221 */ /* 0x000fe20000010000 */
[C---:B------:R-:W-:Y:S01]  /*1e90*/  FMUL.FTZ R83, R164.reuse, R83 ;  /* 0x00000053a4537220 */ /* 0x040fe20000410000 */
[----:B------:R-:W-:Y:S01]  /*1ea0*/  FADD.FTZ R143, R183, -R94 ;  /* 0x8000005eb78f7221 */ /* 0x000fe20000010000 */
[----:B------:R-:W-:Y:S01]  /*1eb0*/  FMUL.FTZ R82, R164, R147 ;  /* 0x00000093a4527220 */ /* 0x000fe20000410000 */
[----:B------:R-:W-:Y:S01]  /*1ec0*/  FADD.FTZ R95, R174, -R95 ;  /* 0x8000005fae5f7221 */ /* 0x000fe20000010000 */
[----:B------:R-:W-:Y:S01]  /*1ed0*/  FFMA.FTZ R145, R145, R156, R157 ;  /* 0x0000009c91917223 */ /* 0x000fe2000001009d */
[----:B------:R-:W-:Y:S01]  /*1ee0*/  FMUL.FTZ R76, R131, R172 ;  /* 0x000000ac834c7220 */ /* 0x000fe20000410000 */
[-C--:B------:R-:W-:Y:S01]  /*1ef0*/  FMUL.FTZ R159, R91, R165.reuse ;  /* 0x000000a55b9f7220 */ /* 0x080fe20000410000 */
[----:B------:R-:W-:Y:S01]  /*1f00*/  FMUL.FTZ R181, R88, R165 ;  /* 0x000000a558b57220 */ /* 0x000fe20000410000 */
[----:B------:R-:W-:Y:S01]  /*1f10*/  @P1 FADD.FTZ R83, R56, R83 ;  /* 0x0000005338531221 */ /* 0x000fe20000010000 */
[-C--:B------:R-:W-:Y:S01]  /*1f20*/  FFMA.FTZ R146, R146, R156.reuse, R157 ;  /* 0x0000009c92927223 */ /* 0x080fe2000001009d */
[----:B------:R-:W-:Y:S01]  /*1f30*/  ISETP.NE.AND.EX P2, PT, RZ, UR13, PT, P2 ;  /* 0x0000000dff007c0c */ /* 0x000fe2000bf45320 */
[----:B------:R-:W-:Y:S01]  /*1f40*/  @P1 FADD.FTZ R82, R57, R82 ;  /* 0x0000005239521221 */ /* 0x000fe20000010000 */
[C---:B------:R-:W-:Y:S01]  /*1f50*/  FMUL.FTZ R143, R164.reuse, R143 ;  /* 0x0000008fa48f7220 */ /* 0x040fe20000410000 */
[----:B------:R-:W-:Y:S01]  /*1f60*/  FMUL.FTZ R79, R164, R79 ;  /* 0x0000004fa44f7220 */ /* 0x000fe20000410000 */
[----:B------:R-:W-:Y:S01]  /*1f70*/  FADD.FTZ R145, R180, -R145 ;  /* 0x80000091b4917221 */ /* 0x000fe20000010000 */
[----:B------:R-:W-:Y:S01]  /*1f80*/  FMUL.FTZ R186, R164, R95 ;  /* 0x0000005fa4ba7220 */ /* 0x000fe20000410000 */
[----:B------:R0:W-:Y:S01]  /*1f90*/  F2F.F16.F32 R80, R76 ;  /* 0x0000004c00507304 */ /* 0x0001e20000200800 */
[----:B------:R-:W-:Y:S01]  /*1fa0*/  FMUL.FTZ R77, R13, R159 ;  /* 0x0000009f0d4d7220 */ /* 0x000fe20000410000 */
[-C--:B------:R-:W-:Y:S01]  /*1fb0*/  FMUL.FTZ R183, R83, R165.reuse ;  /* 0x000000a553b77220 */ /* 0x080fe20000410000 */
[----:B------:R-:W-:Y:S01]  /*1fc0*/  FADD.FTZ R201, R185, -R146 ;  /* 0x80000092b9c97221 */ /* 0x000fe20000010000 */
[-C--:B------:R-:W-:Y:S01]  /*1fd0*/  FFMA.FTZ R141, R141, R156.reuse, R157 ;  /* 0x0000009c8d8d7223 */ /* 0x080fe2000001009d */
[----:B------:R-:W-:Y:S01]  /*1fe0*/  FMUL.FTZ R185, R82, R165 ;  /* 0x000000a552b97220 */ /* 0x000fe20000410000 */
[----:B------:R-:W-:Y:S01]  /*1ff0*/  @P1 FADD.FTZ R143, R58, R143 ;  /* 0x0000008f3a8f1221 */ /* 0x000fe20000010000 */
[-C--:B------:R-:W-:Y:S01]  /*2000*/  FFMA.FTZ R92, R92, R156.reuse, R157 ;  /* 0x0000009c5c5c7223 */ /* 0x080fe2000001009d */
[----:B------:R-:W-:Y:S01]  /*2010*/  @P1 FADD.FTZ R79, R52, R79 ;  /* 0x0000004f344f1221 */ /* 0x000fe20000010000 */
[----:B0-----:R-:W-:Y:S01]  /*2020*/  FMUL.FTZ R76, R132, R181 ;  /* 0x000000b5844c7220 */ /* 0x001fe20000410000 */
[----:B------:R-:W-:Y:S01]  /*2030*/  @P1 FADD.FTZ R186, R59, R186 ;  /* 0x000000ba3bba1221 */ /* 0x000fe20000010000 */
[----:B------:R-:W-:Y:S01]  /*2040*/  FMUL.FTZ R180, R164, R145 ;  /* 0x00000091a4b47220 */ /* 0x000fe20000410000 */
[----:B------:R0:W-:Y:S01]  /*2050*/  F2F.F16.F32 R140, R77 ;  /* 0x0000004d008c7304 */ /* 0x0001e20000200800 */
[----:B------:R-:W-:Y:S01]  /*2060*/  FADD.FTZ R141, R184, -R141 ;  /* 0x8000008db88d7221 */ /* 0x000fe20000010000 */
[-C--:B------:R-:W-:Y:S01]  /*2070*/  FMUL.FTZ R174, R143, R165.reuse ;  /* 0x000000a58fae7220 */ /* 0x080fe20000410000 */
[----:B------:R-:W-:Y:S01]  /*2080*/  FADD.FTZ R195, R187, -R92 ;  /* 0x8000005cbbc37221 */ /* 0x000fe20000010000 */
[----:B------:R-:W-:Y:S01]  /*2090*/  FFMA.FTZ R144, R144, R156, R157 ;  /* 0x0000009c90907223 */ /* 0x000fe2000001009d */
[-C--:B------:R-:W-:Y:S01]  /*20a0*/  FMUL.FTZ R158, R79, R165.reuse ;  /* 0x000000a54f9e7220 */ /* 0x080fe20000410000 */
[----:B------:R-:W-:Y:S01]  /*20b0*/  FMUL.FTZ R187, R186, R165 ;  /* 0x000000a5babb7220 */ /* 0x000fe20000410000 */
[----:B------:R-:W-:Y:S01]  /*20c0*/  @P1 FADD.FTZ R180, R61, R180 ;  /* 0x000000b43db41221 */ /* 0x000fe20000010000 */
[----:B------:R1:W2:Y:S01]  /*20d0*/  F2F.F16.F32 R93, R76 ;  /* 0x0000004c005d7304 */ /* 0x0002a20000200800 */
[----:B0-----:R-:W-:Y:S01]  /*20e0*/  FMUL.FTZ R77, R14, R183 ;  /* 0x000000b70e4d7220 */ /* 0x001fe20000410000 */
[----:B------:R-:W0:Y:S01]  /*20f0*/  LDC.64 R84, c[0x0][0x220] ;  /* 0x00008800ff547b82 */ /* 0x000e220000000a00 */
[----:B------:R-:W-:Y:S01]  /*2100*/  FMUL.FTZ R184, R164, R141 ;  /* 0x0000008da4b87220 */ /* 0x000fe20000410000 */
[----:B------:R-:W-:Y:S01]  /*2110*/  FADD.FTZ R197, R189, -R144 ;  /* 0x80000090bdc57221 */ /* 0x000fe20000010000 */
[----:B------:R-:W-:Y:S01]  /*2120*/  FMUL.FTZ R199, R12, R158 ;  /* 0x0000009e0cc77220 */ /* 0x000fe20000410000 */
[----:B------:R-:W-:Y:S01]  /*2130*/  FMUL.FTZ R189, R180, R165 ;  /* 0x000000a5b4bd7220 */ /* 0x000fe20000410000 */
[----:B------:R-:W-:Y:S01]  /*2140*/  FMUL.FTZ R195, R164, R195 ;  /* 0x000000c3a4c37220 */ /* 0x000fe20000410000 */
[----:B------:R3:W-:Y:S01]  /*2150*/  F2F.F16.F32 R207, R77 ;  /* 0x0000004d00cf7304 */ /* 0x0007e20000200800 */
[----:B-1----:R-:W-:Y:S01]  /*2160*/  FMUL.FTZ R76, R133, R185 ;  /* 0x000000b9854c7220 */ /* 0x002fe20000410000 */
[----:B------:R-:W1:Y:S01]  /*2170*/  @P2 LDC.64 R146, c[0x0][0x308] ;  /* 0x0000c200ff922b82 */ /* 0x000e620000000a00 */
[----:B------:R-:W-:Y:S01]  /*2180*/  @P1 FADD.FTZ R184, R63, R184 ;  /* 0x000000b83fb81221 */ /* 0x000fe20000010000 */
[----:B------:R-:W-:Y:S01]  /*2190*/  @P1 FADD.FTZ R195, R62, R195 ;  /* 0x000000c33ec31221 */ /* 0x000fe20000010000 */
[-CC-:B------:R-:W-:Y:S01]  /*21a0*/  FFMA.FTZ R89, R89, R156.reuse, R157.reuse ;  /* 0x0000009c59597223 */ /* 0x180fe2000001009d */
[----:B------:R-:W-:Y:S01]  /*21b0*/  FFMA.FTZ R86, R86, R156, R157 ;  /* 0x0000009c56567223 */ /* 0x000fe2000001009d */
[-C--:B------:R-:W-:Y:S01]  /*21c0*/  FMUL.FTZ R176, R184, R165.reuse ;  /* 0x000000a5b8b07220 */ /* 0x080fe20000410000 */
[----:B------:R4:W-:Y:S01]  /*21d0*/  F2F.F16.F32 R81, R76 ;  /* 0x0000004c00517304 */ /* 0x0009e20000200800 */
[----:B---3--:R-:W-:Y:S01]  /*21e0*/  FMUL.FTZ R77, R15, R174 ;  /* 0x000000ae0f4d7220 */ /* 0x008fe20000410000 */
[----:B------:R-:W-:Y:S01]  /*21f0*/  FMUL.FTZ R191, R195, R165 ;  /* 0x000000a5c3bf7220 */ /* 0x000fe20000410000 */
[----:B------:R-:W-:Y:S01]  /*2200*/  FMUL.FTZ R90, R136, R176 ;  /* 0x000000b0885a7220 */ /* 0x000fe20000410000 */
[----:B------:R-:W-:Y:S01]  /*2210*/  FADD.FTZ R203, R178, -R89 ;  /* 0x80000059b2cb7221 */ /* 0x000fe20000010000 */
[----:B------:R-:W3:Y:S01]  /*2220*/  @P2 LDC.64 R144, c[0x0][0x308] ;  /* 0x0000c200ff902b82 */ /* 0x000ee20000000a00 */
[----:B------:R-:W-:Y:S01]  /*2230*/  FMUL.FTZ R89, R17, R191 ;  /* 0x000000bf11597220 */ /* 0x000fe20000410000 */
[----:B------:R-:W-:Y:S01]  /*2240*/  FFMA.FTZ R87, R87, R156, R157 ;  /* 0x0000009c57577223 */ /* 0x000fe2000001009d */
[----:B------:R0:W-:Y:S01]  /*2250*/  F2F.F16.F32 R94, R77 ;  /* 0x0000004d005e7304 */ /* 0x0001e20000200800 */
[----:B----4-:R-:W-:Y:S01]  /*2260*/  FMUL.FTZ R76, R134, R187 ;  /* 0x000000bb864c7220 */ /* 0x010fe20000410000 */
[----:B--2---:R-:W-:Y:S01]  /*2270*/  SHF.L.U32 R93, R93, 0x10, RZ ;  /* 0x000000105d5d7819 */ /* 0x004fe200000006ff */
[----:B------:R-:W-:Y:S01]  /*2280*/  FADD.FTZ R193, R193, -R86 ;  /* 0x80000056c1c17221 */ /* 0x000fe20000010000 */
[----:B------:R-:W-:Y:S01]  /*2290*/  FADD.FTZ R205, R182, -R87 ;  /* 0x80000057b6cd7221 */ /* 0x000fe20000010000 */
[----:B0-----:R-:W-:-:S03]  /*22a0*/  IMAD.WIDE.U32 R86, R179, 0x8, R84 ;  /* 0x00000008b3567825 */ /* 0x001fc600078e0054 */
[----:B------:R-:W0:Y:S01]  /*22b0*/  F2F.F16.F32 R141, R76 ;  /* 0x0000004c008d7304 */ /* 0x000e220000200800 */
[----:B------:R-:W-:Y:S01]  /*22c0*/  FMUL.FTZ R77, R135, R189 ;  /* 0x000000bd874d7220 */ /* 0x000fe20000410000 */
[----:B------:R-:W-:Y:S01]  /*22d0*/  FMUL.FTZ R201, R164, R201 ;  /* 0x000000c9a4c97220 */ /* 0x000fe20000410000 */
[----:B-1----:R-:W-:Y:S01]  /*22e0*/  @P2 IMAD.WIDE.U32 R146, R179, 0x10, R146 ;  /* 0x00000010b3922825 */ /* 0x002fe200078e0092 */
[----:B------:R-:W2:Y:S04]  /*22f0*/  LDG.E.64 R86, desc[UR6][R86.64] ;  /* 0x0000000656567981 */ /* 0x000ea8000c1e1b00 */
[----:B------:R-:W1:Y:S01]  /*2300*/  F2F.F16.F32 R199, R199 ;  /* 0x000000c700c77304 */ /* 0x000e620000200800 */
[----:B0-----:R-:W-:-:S07]  /*2310*/  SHF.L.U32 R141, R141, 0x10, RZ ;  /* 0x000000108d8d7819 */ /* 0x001fce00000006ff */
[----:B------:R0:W4:Y:S08]  /*2320*/  F2F.F16.F32 R95, R77 ;  /* 0x0000004d005f7304 */ /* 0x0001300000200800 */
[----:B------:R4:W3:Y:S01]  /*2330*/  F2F.F16.F32 R142, R90 ;  /* 0x0000005a008e7304 */ /* 0x0008e20000200800 */
[----:B0-----:R-:W-:-:S04]  /*2340*/  IMAD.WIDE.U32 R76, R80, 0x10000, RZ ;  /* 0x00010000504c7825 */ /* 0x001fc800078e00ff */
[----:B------:R-:W-:Y:S01]  /*2350*/  IMAD.WIDE.U32 R80, R81, 0x10000, RZ ;  /* 0x0001000051507825 */ /* 0x000fe200078e00ff */
[----:B------:R-:W-:Y:S02]  /*2360*/  LOP3.LUT R93, R77, R93, R140, 0xfe, !PT ;  /* 0x0000005d4d5d7212 */ /* 0x000fe400078efe8c */
[----:B------:R-:W0:Y:S01]  /*2370*/  F2F.F16.F32 R89, R89 ;  /* 0x0000005900597304 */ /* 0x000e220000200800 */
[----:B-1----:R-:W-:Y:S02]  /*2380*/  LOP3.LUT R92, R76, R199, RZ, 0xfc, !PT ;  /* 0x000000c74c5c7212 */ /* 0x002fe400078efcff */
[----:B------:R-:W-:Y:S02]  /*2390*/  SEL R77, R78, R73, P3 ;  /* 0x000000494e4d7207 */ /* 0x000fe40001800000 */
[----:B------:R-:W-:Y:S02]  /*23a0*/  SEL R76, R79, R72, P3 ;  /* 0x000000484f4c7207 */ /* 0x000fe40001800000 */
[----:B------:R-:W-:Y:S01]  /*23b0*/  SEL R78, R91, R74, P3 ;  /* 0x0000004a5b4e7207 */ /* 0x000fe20001800000 */
[----:B----4-:R-:W-:Y:S01]  /*23c0*/  IMAD.WIDE.U32 R90, R95, 0x10000, RZ ;  /* 0x000100005f5a7825 */ /* 0x010fe200078e00ff */
[----:B------:R-:W-:-:S02]  /*23d0*/  LOP3.LUT R141, R81, R141, R94, 0xfe, !PT ;  /* 0x0000008d518d7212 */ /* 0x000fc400078efe5e */
[----:B------:R-:W-:Y:S01]  /*23e0*/  SEL R79, R88, R75, P3 ;  /* 0x0000004b584f7207 */ /* 0x000fe20001800000 */
[----:B------:R-:W1:Y:S01]  /*23f0*/  @P2 LDC.64 R94, c[0x0][0x308] ;  /* 0x0000c200ff5e2b82 */ /* 0x000e620000000a00 */
[----:B------:R-:W-:Y:S01]  /*2400*/  @P1 FADD.FTZ R201, R60, R201 ;  /* 0x000000c93cc91221 */ /* 0x000fe20000010000 */
[----:B---3--:R-:W-:Y:S02]  /*2410*/  SHF.L.U32 R81, R142, 0x10, RZ ;  /* 0x000000108e517819 */ /* 0x008fe400000006ff */
[----:B------:R3:W-:Y:S01]  /*2420*/  @P2 STG.E.128 desc[UR6][R146.64], R76 ;  /* 0x0000004c92002986 */ /* 0x0007e2000c101d06 */
[----:B------:R-:W-:Y:S01]  /*2430*/  LOP3.LUT R140, R80, R207, RZ, 0xfc, !PT ;  /* 0x000000cf508c7212 */ /* 0x000fe200078efcff */
[----:B------:R-:W-:Y:S01]  /*2440*/  FMUL.FTZ R188, R164, R205 ;  /* 0x000000cda4bc7220 */ /* 0x000fe20000410000 */
[----:B------:R-:W-:Y:S02]  /*2450*/  SEL R80, R83, R72, P3 ;  /* 0x0000004853507207 */ /* 0x000fe40001800000 */
[----:B------:R-:W-:-:S02]  /*2460*/  LEA R142, P5, R177, UR14, 0x3 ;  /* 0x0000000eb18e7c11 */ /* 0x000fc4000f8a18ff */
[----:B------:R-:W-:Y:S01]  /*2470*/  SEL R83, R186, R75, P3 ;  /* 0x0000004bba537207 */ /* 0x000fe20001800000 */
[----:B------:R-:W-:Y:S01]  /*2480*/  FMUL.FTZ R186, R164, R203 ;  /* 0x000000cba4ba7220 */ /* 0x000fe20000410000 */
[----:B0-----:R-:W-:Y:S01]  /*2490*/  LOP3.LUT R91, R91, R81, R89, 0xfe, !PT ;  /* 0x000000515b5b7212 */ /* 0x001fe200078efe59 */
[----:B------:R-:W-:Y:S01]  /*24a0*/  IMAD.WIDE.U32 R88, R177, 0x8, R84 ;  /* 0x00000008b1587825 */ /* 0x000fe200078e0054 */
[----:B------:R-:W-:-:S03]  /*24b0*/  SEL R81, R82, R73, P3 ;  /* 0x0000004952517207 */ /* 0x000fc60001800000 */
[----:B---3--:R-:W-:Y:S01]  /*24c0*/  FMUL.FTZ R146, R201, R165 ;  /* 0x000000a5c9927220 */ /* 0x008fe20000410000 */
[----:B------:R-:W-:-:S03]  /*24d0*/  SEL R82, R143, R74, P3 ;  /* 0x0000004a8f527207 */ /* 0x000fc60001800000 */
[----:B------:R-:W-:Y:S01]  /*24e0*/  FMUL.FTZ R76, R16, R146 ;  /* 0x00000092104c7220 */ /* 0x000fe20000410000 */
[C---:B------:R-:W-:Y:S01]  /*24f0*/  @P2 IMAD.WIDE.U32 R144, R177.reuse, 0x10, R144 ;  /* 0x00000010b1902825 */ /* 0x040fe200078e0090 */
[----:B------:R-:W-:-:S03]  /*2500*/  LEA.HI.X R143, R177, UR15, RZ, 0x3, P5 ;  /* 0x0000000fb18f7c11 */ /* 0x000fc6000a8f1cff */
[----:B------:R-:W-:Y:S01]  /*2510*/  @P1 FADD.FTZ R188, R67, R188 ;  /* 0x000000bc43bc1221 */ /* 0x000fe20000010000 */
[----:B------:R-:W-:Y:S01]  /*2520*/  FMUL.FTZ R193, R164, R193 ;  /* 0x000000c1a4c17220 */ /* 0x000fe20000410000 */
[----:B------:R-:W-:Y:S01]  /*2530*/  @P1 FADD.FTZ R186, R65, R186 ;  /* 0x000000ba41ba1221 */ /* 0x000fe20000010000 */
[----:B------:R-:W0:Y:S01]  /*2540*/  F2F.F16.F32 R177, R76 ;  /* 0x0000004c00b17304 */ /* 0x000e220000200800 */
        /* <DEDUP_REMOVED lines=14> */
[----:B-1----:R-:W-:-:S04]  /*2630*/  @P2 IMAD.WIDE.U32 R94, R175, 0x10, R94 ;  /* 0x00000010af5e2825 */ /* 0x002fc800078e005e */
[----:B------:R-:W-:Y:S01]  /*2640*/  FMUL.FTZ R175, R197, R165 ;  /* 0x000000a5c5af7220 */ /* 0x000fe20000410000 */
[----:B0-----:R-:W-:Y:S01]  /*2650*/  FMUL.FTZ R141, R160, R178 ;  /* 0x000000b2a08d7220 */ /* 0x001fe20000410000 */
[----:B------:R-:W-:Y:S01]  /*2660*/  FMUL.FTZ R140, R19, R182 ;  /* 0x000000b6138c7220 */ /* 0x000fe20000410000 */
[----:B------:R-:W0:Y:S01]  /*2670*/  @P2 LDC.64 R82, c[0x0][0x308] ;  /* 0x0000c200ff522b82 */ /* 0x000e220000000a00 */
[----:B------:R1:W3:Y:S01]  /*2680*/  F2F.F16.F32 R142, R79 ;  /* 0x0000004f008e7304 */ /* 0x0002e20000200800 */
[----:B------:R-:W4:Y:S01]  /*2690*/  LDG.E.64 R80, desc[UR6][R138.64] ;  /* 0x000000068a507981 */ /* 0x000f22000c1e1b00 */
[----:B------:R-:W-:Y:S01]  /*26a0*/  LOP3.LUT R90, R90, R177, RZ, 0xfc, !PT ;  /* 0x000000b15a5a7212 */ /* 0x000fe200078efcff */
[----:B------:R-:W-:-:S05]  /*26b0*/  FMUL.FTZ R177, R18, R175 ;  /* 0x000000af12b17220 */ /* 0x000fca0000410000 */
[----:B------:R-:W3:Y:S01]  /*26c0*/  F2F.F16.F32 R141, R141 ;  /* 0x0000008d008d7304 */ /* 0x000ee20000200800 */
[----:B------:R-:W-:Y:S02]  /*26d0*/  SEL R76, R201, R72, P3 ;  /* 0x00000048c94c7207 */ /* 0x000fe40001800000 */
[----:B------:R-:W-:Y:S02]  /*26e0*/  SEL R77, R180, R73, P3 ;  /* 0x00000049b44d7207 */ /* 0x000fe40001800000 */
[----:B------:R-:W-:Y:S02]  /*26f0*/  SEL R78, R195, R74, P3 ;  /* 0x0000004ac34e7207 */ /* 0x000fe40001800000 */
[----:B-1----:R-:W-:Y:S01]  /*2700*/  SEL R79, R184, R75, P3 ;  /* 0x0000004bb84f7207 */ /* 0x002fe20001800000 */
[----:B------:R-:W1:Y:S01]  /*2710*/  F2F.F16.F32 R140, R140 ;  /* 0x0000008c008c7304 */ /* 0x000e620000200800 */
[----:B------:R-:W-:-:S03]  /*2720*/  IMAD.WIDE.U32 R144, R173, 0x8, R84 ;  /* 0x00000008ad907825 */ /* 0x000fc600078e0054 */
[----:B------:R0:W-:Y:S04]  /*2730*/  @P2 STG.E.128 desc[UR6][R94.64], R76 ;  /* 0x0000004c5e002986 */ /* 0x0001e8000c101d06 */
[----:B------:R-:W0:Y:S01]  /*2740*/  F2F.F16.F32 R177, R177 ;  /* 0x000000b100b17304 */ /* 0x000e220000200800 */
[----:B------:R0:W-:Y:S01]  /*2750*/  STG.E.64 desc[UR6][R92.64], R90 ;  /* 0x0000005a5c007986 */ /* 0x0001e2000c101b06 */
[----:B---3--:R-:W-:-:S03]  /*2760*/  IMAD.WIDE.U32 R142, R142, 0x10000, RZ ;  /* 0x000100008e8e7825 */ /* 0x008fc600078e00ff */
[----:B------:R-:W3:Y:S01]  /*2770*/  LDG.E.64 R138, desc[UR6][R144.64] ;  /* 0x00000006908a7981 */ /* 0x000ee2000c1e1b00 */
[----:B------:R-:W-:-:S04]  /*2780*/  SHF.L.U32 R141, R141, 0x10, RZ ;  /* 0x000000108d8d7819 */ /* 0x000fc800000006ff */
[----:B-1----:R-:W-:Y:S02]  /*2790*/  LOP3.LUT R143, R143, R141, R140, 0xfe, !PT ;  /* 0x0000008d8f8f7212 */ /* 0x002fe400078efe8c */
[C---:B------:R-:W-:Y:S01]  /*27a0*/  LEA R140, P5, R173.reuse, UR14, 0x3 ;  /* 0x0000000ead8c7c11 */ /* 0x040fe2000f8a18ff */
[----:B0-----:R-:W-:Y:S01]  /*27b0*/  @P2 IMAD.WIDE.U32 R82, R173, 0x10, R82 ;  /* 0x00000010ad522825 */ /* 0x001fe200078e0052 */
[----:B------:R-:W-:Y:S02]  /*27c0*/  SEL R76, R197, R72, P3 ;  /* 0x00000048c54c7207 */ /* 0x000fe40001800000 */
[----:B------:R-:W-:Y:S01]  /*27d0*/  SEL R77, R186, R73, P3 ;  /* 0x00000049ba4d7207 */ /* 0x000fe20001800000 */
[----:B------:R-:W-:Y:S01]  /*27e0*/  IMAD.WIDE.U32 R84, R24, 0x8, R84 ;  /* 0x0000000818547825 */ /* 0x000fe200078e0054 */
[----:B------:R-:W-:Y:S02]  /*27f0*/  SEL R78, R193, R74, P3 ;  /* 0x0000004ac14e7207 */ /* 0x000fe40001800000 */
[----:B------:R-:W-:-:S02]  /*2800*/  SEL R79, R188, R75, P3 ;  /* 0x0000004bbc4f7207 */ /* 0x000fc40001800000 */
[----:B------:R-:W-:Y:S02]  /*2810*/  LEA.HI.X R141, R173, UR15, RZ, 0x3, P5 ;  /* 0x0000000fad8d7c11 */ /* 0x000fe4000a8f1cff */
[----:B------:R-:W-:Y:S01]  /*2820*/  LOP3.LUT R142, R142, R177, RZ, 0xfc, !PT ;  /* 0x000000b18e8e7212 */ /* 0x000fe200078efcff */
        /* <DEDUP_REMOVED lines=20> */
[----:B------:R-:W-:-:S03]  /*2970*/  FMUL.FTZ R78, R21, R91 ;  /* 0x0000005b154e7220 */ /* 0x000fc60000410000 */
[----:B------:R-:W0:Y:S08]  /*2980*/  F2F.F16.F32 R79, R83 ;  /* 0x00000053004f7304 */ /* 0x000e300000200800 */
[----:B------:R-:W1:Y:S01]  /*2990*/  F2F.F16.F32 R76, R76 ;  /* 0x0000004c004c7304 */ /* 0x000e620000200800 */
[----:B------:R-:W-:-:S07]  /*29a0*/  FFMA.FTZ R148, R148, R156, R157 ;  /* 0x0000009c94947223 */ /* 0x000fce000001009d */
[----:B------:R-:W1:Y:S01]  /*29b0*/  F2F.F16.F32 R78, R78 ;  /* 0x0000004e004e7304 */ /* 0x000e620000200800 */
[----:B------:R-:W-:Y:S01]  /*29c0*/  FADD.FTZ R151, R151, -R148 ;  /* 0x8000009497977221 */ /* 0x000fe20000010000 */
[----:B0-----:R-:W-:-:S03]  /*29d0*/  SHF.L.U32 R79, R79, 0x10, RZ ;  /* 0x000000104f4f7819 */ /* 0x001fc600000006ff */
[----:B------:R-:W-:Y:S01]  /*29e0*/  FMUL.FTZ R151, R164, R151 ;  /* 0x00000097a4977220 */ /* 0x000fe20000410000 */
[----:B-1----:R-:W-:-:S04]  /*29f0*/  IMAD.WIDE.U32 R76, R76, 0x10000, RZ ;  /* 0x000100004c4c7825 */ /* 0x002fc800078e00ff */
[----:B------:R-:W-:Y:S01]  /*2a00*/  @P1 FADD.FTZ R151, R68, R151 ;  /* 0x0000009744971221 */ /* 0x000fe20000010000 */
[----:B------:R-:W-:-:S03]  /*2a10*/  LOP3.LUT R77, R77, R79, R78, 0xfe, !PT ;  /* 0x0000004f4d4d7212 */ /* 0x000fc600078efe4e */
[----:B------:R-:W-:-:S04]  /*2a20*/  FMUL.FTZ R90, R151, R165 ;  /* 0x000000a5975a7220 */ /* 0x000fc80000410000 */
[----:B------:R-:W-:-:S04]  /*2a30*/  FMUL.FTZ R82, R20, R90 ;  /* 0x0000005a14527220 */ /* 0x000fc80000410000 */
[----:B------:R-:W0:Y:S01]  /*2a40*/  F2F.F16.F32 R95, R82 ;  /* 0x00000052005f7304 */ /* 0x000e220000200800 */
[----:B------:R-:W-:Y:S02]  /*2a50*/  IADD3 R25, R25, UR16, RZ ;  /* 0x0000001019197c10 */ /* 0x000fe4000fffe0ff */
[----:B------:R-:W-:Y:S02]  /*2a60*/  SEL R72, R151, R72, P3 ;  /* 0x0000004897487207 */ /* 0x000fe40001800000 */
[----:B------:R-:W-:Y:S02]  /*2a70*/  SEL R73, R92, R73, P3 ;  /* 0x000000495c497207 */ /* 0x000fe40001800000 */
[----:B------:R-:W-:Y:S02]  /*2a80*/  SEL R74, R153, R74, P3 ;  /* 0x0000004a994a7207 */ /* 0x000fe40001800000 */
[----:B------:R-:W-:Y:S02]  /*2a90*/  SEL R75, R140, R75, P3 ;  /* 0x0000004b8c4b7207 */ /* 0x000fe40001800000 */
[----:B0-----:R-:W-:-:S02]  /*2aa0*/  LOP3.LUT R76, R76, R95, RZ, 0xfc, !PT ;  /* 0x0000005f4c4c7212 */ /* 0x001fc400078efcff */
[----:B--2---:R-:W-:Y:S01]  /*2ab0*/  SHF.R.U64 R93, R86, 0x10, R87 ;  /* 0x00000010565d7819 */ /* 0x004fe20000001257 */
[----:B------:R-:W-:-:S04]  /*2ac0*/  HADD2.F32 R79, -RZ, R87.H0_H0 ;  /* 0x20000057ff4f7230 */ /* 0x000fc80000004100 */
[----:B------:R-:W-:Y:S02]  /*2ad0*/  HADD2.F32 R78, -RZ, R93.H0_H0 ;  /* 0x2000005dff4e7230 */ /* 0x000fe40000004100 */
[----:B------:R-:W-:Y:S01]  /*2ae0*/  FFMA.FTZ R36, R159, R79, R36 ;  /* 0x0000004f9f247223 */ /* 0x000fe20000010024 */
[----:B------:R-:W-:Y:S01]  /*2af0*/  HADD2.F32 R86, -RZ, R86.H0_H0 ;  /* 0x20000056ff567230 */ /* 0x000fe20000004100 */
[----:B------:R-:W-:Y:S01]  /*2b00*/  SHF.R.U32.HI R87, RZ, 0x10, R87 ;  /* 0x00000010ff577819 */ /* 0x000fe20000011657 */
[----:B------:R-:W-:Y:S02]  /*2b10*/  FFMA.FTZ R35, R172, R78, R35 ;  /* 0x0000004eac237223 */ /* 0x000fe40000010023 */
[----:B------:R-:W0:Y:S01]  /*2b20*/  @P2 LDC.64 R78, c[0x0][0x308] ;  /* 0x0000c200ff4e2b82 */ /* 0x000e220000000a00 */
[----:B------:R-:W-:Y:S01]  /*2b30*/  FFMA.FTZ R171, R158, R86, R171 ;  /* 0x000000569eab7223 */ /* 0x000fe200000100ab */
[----:B------:R-:W-:-:S05]  /*2b40*/  HADD2.F32 R82, -RZ, R87.H0_H0 ;  /* 0x20000057ff527230 */ /* 0x000fca0000004100 */
[----:B------:R-:W-:Y:S01]  /*2b50*/  FFMA.FTZ R170, R181, R82, R170 ;  /* 0x00000052b5aa7223 */ /* 0x000fe200000100aa */
[----:B0-----:R-:W-:Y:S01]  /*2b60*/  @P2 IMAD.WIDE.U32 R78, R24, 0x10, R78 ;  /* 0x00000010184e2825 */ /* 0x001fe200078e004e */
[----:B----4-:R-:W-:-:S03]  /*2b70*/  SHF.R.U64 R83, R88, 0x10, R89 ;  /* 0x0000001058537819 */ /* 0x010fc60000001259 */
[----:B------:R-:W-:Y:S02]  /*2b80*/  HADD2.F32 R86, -RZ, R89.H0_H0 ;  /* 0x20000059ff567230 */ /* 0x000fe40000004100 */
[----:B------:R-:W-:-:S03]  /*2b90*/  HADD2.F32 R83, -RZ, R83.H0_H0 ;  /* 0x20000053ff537230 */ /* 0x000fc60000004100 */
[----:B------:R-:W-:Y:S02]  /*2ba0*/  FFMA.FTZ R169, R174, R86, R169 ;  /* 0x00000056aea97223 */ /* 0x000fe400000100a9 */
[----:B------:R-:W-:Y:S01]  /*2bb0*/  FFMA.FTZ R32, R185, R83, R32 ;  /* 0x00000053b9207223 */ /* 0x000fe20000010020 */
[----:B------:R-:W-:Y:S02]  /*2bc0*/  SHF.R.U32.HI R82, RZ, 0x10, R89 ;  /* 0x00000010ff527819 */ /* 0x000fe40000011659 */
[--C-:B------:R-:W-:Y:S01]  /*2bd0*/  SHF.R.U64 R87, R80, 0x10, R81.reuse ;  /* 0x0000001050577819 */ /* 0x100fe20000001251 */
[----:B------:R-:W-:Y:S01]  /*2be0*/  HADD2.F32 R83, -RZ, R81.H0_H0 ;  /* 0x20000051ff537230 */ /* 0x000fe20000004100 */
[----:B------:R-:W-:Y:S01]  /*2bf0*/  SHF.R.U32.HI R86, RZ, 0x10, R81 ;  /* 0x00000010ff567819 */ /* 0x000fe20000011651 */
[----:B------:R-:W-:Y:S02]  /*2c00*/  HADD2.F32 R80, -RZ, R80.H0_H0 ;  /* 0x20000050ff507230 */ /* 0x000fe40000004100 */
[----:B------:R-:W-:-:S02]  /*2c10*/  HADD2.F32 R81, -RZ, R87.H0_H0 ;  /* 0x20000057ff517230 */ /* 0x000fc40000004100 */
[----:B------:R-:W-:Y:S02]  /*2c20*/  HADD2.F32 R82, -RZ, R82.H0_H0 ;  /* 0x20000052ff527230 */ /* 0x000fe40000004100 */
[----:B------:R-:W-:Y:S01]  /*2c30*/  FFMA.FTZ R33, R146, R80, R33 ;  /* 0x0000005092217223 */ /* 0x000fe20000010021 */
[----:B------:R-:W-:Y:S01]  /*2c40*/  FFMA.FTZ R22, R189, R81, R22 ;  /* 0x00000051bd167223 */ /* 0x000fe20000010016 */
[----:B------:R-:W-:Y:S01]  /*2c50*/  LEA R80, P1, R24, UR14, 0x3 ;  /* 0x0000000e18507c11 */ /* 0x000fe2000f8218ff */
[----:B------:R-:W-:Y:S01]  /*2c60*/  FFMA.FTZ R168, R187, R82, R168 ;  /* 0x00000052bba87223 */ /* 0x000fe200000100a8 */
[----:B---3--:R-:W-:Y:S01]  /*2c70*/  HADD2.F32 R81, -RZ, R138.H0_H0 ;  /* 0x2000008aff517230 */ /* 0x008fe20000004100 */
[----:B------:R-:W-:-:S04]  /*2c80*/  SHF.R.U32.HI R82, RZ, 0x10, R139 ;  /* 0x00000010ff527819 */ /* 0x000fc8000001168b */
[----:B------:R-:W-:Y:S01]  /*2c90*/  FFMA.FTZ R166, R175, R81, R166 ;  /* 0x00000051afa67223 */ /* 0x000fe200000100a6 */
[----:B------:R-:W-:Y:S02]  /*2ca0*/  LEA.HI.X R81, R24, UR15, RZ, 0x3, P1 ;  /* 0x0000000f18517c11 */ /* 0x000fe400088f1cff */
[----:B------:R-:W-:Y:S01]  /*2cb0*/  SHF.R.U64 R24, R138, 0x10, R139 ;  /* 0x000000108a187819 */ /* 0x000fe2000000128b */
[----:B------:R-:W-:Y:S01]  /*2cc0*/  HADD2.F32 R82, -RZ, R82.H0_H0 ;  /* 0x20000052ff527230 */ /* 0x000fe20000004100 */
[----:B------:R-:W-:-:S03]  /*2cd0*/  ISETP.GE.AND P1, PT, R25, UR17, PT ;  /* 0x0000001119007c0c */ /* 0x000fc6000bf26270 */
[----:B------:R-:W-:Y:S02]  /*2ce0*/  HADD2.F32 R24, -RZ, R24.H0_H0 ;  /* 0x20000018ff187230 */ /* 0x000fe40000004100 */
[----:B------:R-:W-:-:S03]  /*2cf0*/  FFMA.FTZ R23, R178, R82, R23 ;  /* 0x00000052b2177223 */ /* 0x000fc60000010017 */
[----:B------:R-:W-:Y:S01]  /*2d00*/  FFMA.FTZ R26, R147, R24, R26 ;  /* 0x00000018931a7223 */ /* 0x000fe2000001001a */
[----:B------:R-:W-:Y:S01]  /*2d10*/  @P2 STG.E.128 desc[UR6][R78.64], R72 ;  /* 0x000000484e002986 */ /* 0x000fe2000c101d06 */
[----:B------:R-:W-:Y:S02]  /*2d20*/  HADD2.F32 R88, -RZ, R88.H0_H0 ;  /* 0x20000058ff587230 */ /* 0x000fe40000004100 */
[----:B------:R-:W-:Y:S01]  /*2d30*/  HADD2.F32 R86, -RZ, R86.H0_H0 ;  /* 0x20000056ff567230 */ /* 0x000fe20000004100 */
[----:B------:R0:W-:Y:S01]  /*2d40*/  STG.E.64 desc[UR6][R80.64], R76 ;  /* 0x0000004c50007986 */ /* 0x0001e2000c101b06 */
[--C-:B------:R-:W-:Y:S02]  /*2d50*/  SHF.R.U64 R24, R84, 0x10, R85.reuse ;  /* 0x0000001054187819 */ /* 0x100fe40000001255 */
[----:B------:R-:W-:Y:S01]  /*2d60*/  SHF.R.U32.HI R82, RZ, 0x10, R85 ;  /* 0x00000010ff527819 */ /* 0x000fe20000011655 */
[----:B------:R-:W-:Y:S02]  /*2d70*/  HADD2.F32 R139, -RZ, R139.H0_H0 ;  /* 0x2000008bff8b7230 */ /* 0x000fe40000004100 */
[----:B------:R-:W-:-:S02]  /*2d80*/  HADD2.F32 R84, -RZ, R84.H0_H0 ;  /* 0x20000054ff547230 */ /* 0x000fc40000004100 */
[----:B------:R-:W-:Y:S02]  /*2d90*/  HADD2.F32 R85, -RZ, R85.H0_H0 ;  /* 0x20000055ff557230 */ /* 0x000fe40000004100 */
[----:B------:R-:W-:Y:S02]  /*2da0*/  HADD2.F32 R24, -RZ, R24.H0_H0 ;  /* 0x20000018ff187230 */ /* 0x000fe40000004100 */
[----:B0-----:R-:W-:Y:S02]  /*2db0*/  HADD2.F32 R76, -RZ, R82.H0_H0 ;  /* 0x20000052ff4c7230 */ /* 0x001fe40000004100 */
[----:B------:R-:W-:Y:S01]  /*2dc0*/  FFMA.FTZ R34, R183, R88, R34 ;  /* 0x00000058b7227223 */ /* 0x000fe20000010022 */
[----:B------:R-:W-:Y:S01]  /*2dd0*/  FFMA.FTZ R30, R191, R83, R30 ;  /* 0x00000053bf1e7223 */ /* 0x000fe2000001001e */
[----:B------:R-:W-:Y:S01]  /*2de0*/  FFMA.FTZ R31, R176, R86, R31 ;  /* 0x00000056b01f7223 */ /* 0x000fe2000001001f */
        /* <DEDUP_REMOVED lines=66> */
.L_x_7824:
        /* <DEDUP_REMOVED lines=28> */
.L_x_7825:
[----:B------:R-:W-:Y:S01]  /*33d0*/  HFMA2.MMA R188, -RZ, RZ, 0, 9.5367431640625e-07 ;  /* 0x00000010ffbc7435 */ /* 0x000fe200000001ff */
[----:B------:R-:W-:Y:S02]  /*33e0*/  MOV R191, R39 ;  /* 0x0000002700bf7202 */ /* 0x000fe40000000f00 */
[----:B------:R-:W-:Y:S02]  /*33f0*/  MOV R195, 0x1f ;  /* 0x0000001f00c37802 */ /* 0x000fe40000000f00 */
[----:B------:R-:W-:-:S07]  /*3400*/  MOV R186, 0xffffffff ;  /* 0xffffffff00ba7802 */ /* 0x000fce0000000f00 */
[----:B-----5:R-:W-:Y:S05]  /*3410*/  WARPSYNC.COLLECTIVE R186, `(.L_x_7828) ;  /* 0x00000000ba087348 */ /* 0x020fea0003c00000 */
[----:B------:R0:W1:Y:S02]  /*3420*/  SHFL.DOWN P3, R158, R191, R188, R195 ;  /* 0x080000bcbf9e7389 */ /* 0x00006400000600c3 */
[----:B01---5:R-:W-:Y:S01]  /*3430*/  ENDCOLLECTIVE ;  /* 0x000000000000791b */ /* 0x023fe20003800000 */
.L_x_7828:
[----:B------:R-:W-:Y:S02]  /*3440*/  MOV R191, R37 ;  /* 0x0000002500bf7202 */ /* 0x000fe40000000f00 */
[----:B------:R-:W-:-:S07]  /*3450*/  MOV R40, R158 ;  /* 0x0000009e00287202 */ /* 0x000fce0000000f00 */
[----:B------:R-:W-:Y:S05]  /*3460*/  WARPSYNC.COLLECTIVE R186, `(.L_x_7829) ;  /* 0x00000000ba087348 */ /* 0x000fea0003c00000 */
[----:B------:R0:W1:Y:S02]  /*3470*/  SHFL.DOWN P3, R158, R191, R188, R195 ;  /* 0x080000bcbf9e7389 */ /* 0x00006400000600c3 */
[----:B01----:R-:W-:Y:S01]  /*3480*/  ENDCOLLECTIVE ;  /* 0x000000000000791b */ /* 0x003fe20003800000 */
.L_x_7829:
[----:B------:R-:W-:Y:S01]  /*3490*/  FADD.FTZ R40, R39, R40 ;  /* 0x0000002827287221 */ /* 0x000fe20000010000 */
[----:B------:R-:W-:-:S04]  /*34a0*/  HFMA2.MMA R188, -RZ, RZ, 0, 4.76837158203125e-07 ;  /* 0x00000008ffbc7435 */ /* 0x000fc800000001ff */
[----:B------:R-:W-:Y:S02]  /*34b0*/  MOV R191, R40 ;  /* 0x0000002800bf7202 */ /* 0x000fe40000000f00 */
[----:B------:R-:W-:-:S07]  /*34c0*/  MOV R76, R158 ;  /* 0x0000009e004c7202 */ /* 0x000fce0000000f00 */
[----:B------:R-:W-:Y:S05]  /*34d0*/  WARPSYNC.COLLECTIVE R186, `(.L_x_7830) ;  /* 0x00000000ba087348 */ /* 0x000fea0003c00000 */
[----:B------:R0:W1:Y:S02]  /*34e0*/  SHFL.DOWN P3, R158, R191, R188, R195 ;  /* 0x080000bcbf9e7389 */ /* 0x00006400000600c3 */
[----:B01----:R-:W-:Y:S01]  /*34f0*/  ENDCOLLECTIVE ;  /* 0x000000000000791b */ /* 0x003fe20003800000 */
.L_x_7830:
[----:B------:R-:W-:-:S05]  /*3500*/  FADD.FTZ R76, R37, R76 ;  /* 0x0000004c254c7221 */ /* 0x000fca0000010000 */
[----:B------:R-:W-:Y:S02]  /*3510*/  MOV R191, R76 ;  /* 0x0000004c00bf7202 */ /* 0x000fe40000000f00 */
[----:B------:R-:W-:-:S07]  /*3520*/  MOV R81, R158 ;  /* 0x0000009e00517202 */ /* 0x000fce0000000f00 */
[----:B------:R-:W-:Y:S05]  /*3530*/  WARPSYNC.COLLECTIVE R186, `(.L_x_7831) ;  /* 0x00000000ba087348 */ /* 0x000fea0003c00000 */
[----:B------:R0:W1:Y:S02]  /*3540*/  SHFL.DOWN P3, R158, R191, R188, R195 ;  /* 0x080000bcbf9e7389 */ /* 0x00006400000600c3 */
[----:B01----:R-:W-:Y:S01]  /*3550*/  ENDCOLLECTIVE ;  /* 0x000000000000791b */ /* 0x003fe20003800000 */
.L_x_7831:
        /* <DEDUP_REMOVED lines=8> */
.L_x_7832:
[----:B------:R-:W-:-:S05]  /*35e0*/  FADD.FTZ R83, R76, R83 ;  /* 0x000000534c537221 */ /* 0x000fca0000010000 */
[----:B------:R-:W-:Y:S02]  /*35f0*/  MOV R191, R83 ;  /* 0x0000005300bf7202 */ /* 0x000fe40000000f00 */
[----:B------:R-:W-:-:S07]  /*3600*/  MOV R80, R158 ;  /* 0x0000009e00507202 */ /* 0x000fce0000000f00 */
[----:B------:R-:W-:Y:S05]  /*3610*/  WARPSYNC.COLLECTIVE R186, `(.L_x_7833) ;  /* 0x00000000ba087348 */ /* 0x000fea0003c00000 */
[----:B------:R0:W1:Y:S02]  /*3620*/  SHFL.DOWN P3, R158, R191, R188, R195 ;  /* 0x080000bcbf9e7389 */ /* 0x00006400000600c3 */
[----:B01----:R-:W-:Y:S01]  /*3630*/  ENDCOLLECTIVE ;  /* 0x000000000000791b */ /* 0x003fe20003800000 */
.L_x_7833:
[----:B------:R-:W-:Y:S01]  /*3640*/  FADD.FTZ R80, R81, R80 ;  /* 0x0000005051507221 */ /* 0x000fe20000010000 */
[----:B------:R-:W-:-:S04]  /*3650*/  HFMA2.MMA R188, -RZ, RZ, 0, 1.1920928955078125e-07 ;  /* 0x00000002ffbc7435 */ /* 0x000fc800000001ff */
[----:B------:R-:W-:Y:S02]  /*3660*/  MOV R191, R80 ;  /* 0x0000005000bf7202 */ /* 0x000fe40000000f00 */
[----:B------:R-:W-:-:S07]  /*3670*/  MOV R82, R158 ;  /* 0x0000009e00527202 */ /* 0x000fce0000000f00 */
[----:B------:R-:W-:Y:S05]  /*3680*/  WARPSYNC.COLLECTIVE R186, `(.L_x_7834) ;  /* 0x00000000ba087348 */ /* 0x000fea0003c00000 */
[----:B------:R0:W1:Y:S02]  /*3690*/  SHFL.DOWN P3, R158, R191, R188, R195 ;  /* 0x080000bcbf9e7389 */ /* 0x00006400000600c3 */
[----:B01----:R-:W-:Y:S01]  /*36a0*/  ENDCOLLECTIVE ;  /* 0x000000000000791b */ /* 0x003fe20003800000 */
.L_x_7834:
[----:B------:R-:W-:-:S05]  /*36b0*/  FADD.FTZ R82, R83, R82 ;  /* 0x0000005253527221 */ /* 0x000fca0000010000 */
[----:B------:R-:W-:Y:S02]  /*36c0*/  MOV R191, R82 ;  /* 0x0000005200bf7202 */ /* 0x000fe40000000f00 */
[----:B------:R-:W-:-:S07]  /*36d0*/  MOV R37, R158 ;  /* 0x0000009e00257202 */ /* 0x000fce0000000f00 */
[----:B------:R-:W-:Y:S05]  /*36e0*/  WARPSYNC.COLLECTIVE R186, `(.L_x_7835) ;  /* 0x00000000ba087348 */ /* 0x000fea0003c00000 */
[----:B------:R0:W1:Y:S02]  /*36f0*/  SHFL.DOWN P3, R158, R191, R188, R195 ;  /* 0x080000bcbf9e7389 */ /* 0x00006400000600c3 */
[----:B01----:R-:W-:Y:S01]  /*3700*/  ENDCOLLECTIVE ;  /* 0x000000000000791b */ /* 0x003fe20003800000 */
.L_x_7835:
        /* <DEDUP_REMOVED lines=8> */
.L_x_7836:
[----:B------:R-:W-:Y:S01]  /*3790*/  FADD.FTZ R157, R82, R39 ;  /* 0x00000027529d7221 */ /* 0x000fe20000010000 */
[----:B------:R-:W-:-:S04]  /*37a0*/  MOV R39, R79 ;  /* 0x0000004f00277202 */ /* 0x000fc80000000f00 */
[----:B------:R-:W-:Y:S02]  /*37b0*/  MOV R191, R157 ;  /* 0x0000009d00bf7202 */ /* 0x000fe40000000f00 */
[----:B------:R-:W-:-:S07]  /*37c0*/  MOV R159, R158 ;  /* 0x0000009e009f7202 */ /* 0x000fce0000000f00 */
[----:B------:R-:W-:Y:S05]  /*37d0*/  WARPSYNC.COLLECTIVE R186, `(.L_x_7837) ;  /* 0x00000000ba087348 */ /* 0x000fea0003c00000 */
[----:B------:R0:W1:Y:S02]  /*37e0*/  SHFL.DOWN P3, R158, R191, R188, R195 ;  /* 0x080000bcbf9e7389 */ /* 0x00006400000600c3 */
[----:B01----:R-:W-:Y:S01]  /*37f0*/  ENDCOLLECTIVE ;  /* 0x000000000000791b */ /* 0x003fe20003800000 */
.L_x_7837:
[----:B------:R-:W-:Y:S05]  /*3800*/  BRA `(.L_x_7838) ;  /* 0xffffffe000a47947 */ /* 0x000fea000383ffff */
.L_x_7839:
        /* <DEDUP_REMOVED lines=15> */
.L_x_11943:


//--------------------- .text._ZN10layer_norm13ln_bwd_kernelINS_13Kernel_traitsI6__halfS2_fS2_fjLj2560ELj1ELj1ELj4ELj8ENS_18Kernel_traits_baseILj2560ES2_S2_fS2_fjLj128EEEEELb0ELb1ELb1ELb0EEEvNS_9BwdParamsE --------------------------
	.section	.text._ZN10layer_norm13ln_bwd_kernelINS_13Kernel_traitsI6__halfS2_fS2_fjLj2560ELj1ELj1ELj4ELj8ENS_18Kernel_traits_baseILj2560ES2_S2_fS2_fjLj128EEEEELb0ELb1ELb1ELb0EEEvNS_9BwdParamsE,"ax",@progbits
	.align	128
        .global         _ZN10layer_norm13ln_bwd_kernelINS_13Kernel_traitsI6__halfS2_fS2_fjLj2560ELj1ELj1ELj4ELj8ENS_18Kernel_traits_baseILj2560ES2_S2_fS2_fjLj128EEEEELb0ELb1ELb1ELb0EEEvNS_9BwdParamsE
        .type           _ZN10layer_norm13ln_bwd_kernelINS_13Kernel_traitsI6__halfS2_fS2_fjLj2560ELj1ELj1ELj4ELj8ENS_18Kernel_traits_baseILj2560ES2_S2_fS2_fjLj128EEEEELb0ELb1ELb1ELb0EEEvNS_9BwdParamsE,@function
        .size           _ZN10layer_norm13ln_bwd_kernelINS_13Kernel_traitsI6__halfS2_fS2_fjLj2560ELj1ELj1ELj4ELj8ENS_18Kernel_traits_baseILj2560ES2_S2_fS2_fjLj128EEEEELb0ELb1ELb1ELb0EEEvNS_9BwdParamsE,(.L_x_11944 - _ZN10layer_norm13ln_bwd_kernelINS_13Kernel_traitsI6__halfS2_fS2_fjLj2560ELj1ELj1ELj4ELj8ENS_18Kernel_traits_baseILj2560ES2_S2_fS2_fjLj128EEEEELb0ELb1ELb1ELb0EEEvNS_9BwdParamsE)
        .other          _ZN10layer_norm13ln_bwd_kernelINS_13Kernel_traitsI6__halfS2_fS2_fjLj2560ELj1ELj1ELj4ELj8ENS_18Kernel_traits_baseILj2560ES2_S2_fS2_fjLj128EEEEELb0ELb1ELb1ELb0EEEvNS_9BwdParamsE,@"STO_CUDA_ENTRY STV_DEFAULT"
_ZN10layer_norm13ln_bwd_kernelINS_13Kernel_traitsI6__halfS2_fS2_fjLj2560ELj1ELj1ELj4ELj8ENS_18Kernel_traits_baseILj2560ES2_S2_fS2_fjLj128EEEEELb0ELb1ELb1ELb0EEEvNS_9BwdParamsE:
.text._ZN10layer_norm13ln_bwd_kernelINS_13Kernel_traitsI6__halfS2_fS2_fjLj2560ELj1ELj1ELj4ELj8ENS_18Kernel_traits_baseILj2560ES2_S2_fS2_fjLj128EEEEELb0ELb1ELb1ELb0EEEvNS_9BwdParamsE:
        /* <DEDUP_REMOVED lines=121> */
[----:B------:R-:W-:-:S02]  /*0790*/  SHF.R.U32.HI R38, RZ, 0x10, R13 ;  /* 0x00000010ff267819 */ /* 0x000fc4000001160d */
[----:B------:R-:W-:Y:S01]  /*07a0*/  MOV R35, R17 ;  /* 0x0000001100237202 */ /* 0x000fe20000000f00 */
[----:B------:R-:W-:Y:S01]  /*07b0*/  HADD2.F32 R39, -RZ, R39.H0_H0 ;  /* 0x20000027ff277230 */ /* 0x000fe20000004100 */
[----:B------:R-:W-:Y:S01]  /*07c0*/  SHF.R.U32.HI R34, RZ, 0x10, R17 ;  /* 0x00000010ff227819 */ /* 0x000fe20000011611 */
[----:B------:R-:W-:Y:S01]  /*07d0*/  IMAD.MOV.U32 R17, RZ, RZ, R18 ;  /* 0x000000ffff117224 */ /* 0x000fe200078e0012 */
        /* <DEDUP_REMOVED lines=51> */
[----:B------:R-:W-:Y:S02]  /*0b10*/  HADD2.F32 R7, -RZ, R100.H0_H0 ;  /* 0x20000064ff077230 */ /* 0x000fe40000004100 */
[----:B0-----:R-:W-:-:S07]  /*0b20*/  HADD2.F32 R6, -RZ, R101.H0_H0 ;  /* 0x20000065ff067230 */ /* 0x001fce0000004100 */
.L_x_7923:
[----:B01----:R-:W0:Y:S08]  /*0b30*/  LDC.64 R126, c[0x0][0x288] ;  /* 0x0000a200ff7e7b82 */ /* 0x003e300000000a00 */
        /* <DEDUP_REMOVED lines=8> */
[----:B------:R-:W5:Y:S01]  /*0bc0*/  LDG.E R147, desc[UR4][R176.64] ;  /* 0x00000004b0937981 */ /* 0x000f62000c1e1900 */
[----:B--2---:R-:W-:-:S05]  /*0bd0*/  IMAD.WIDE R124, R139, 0x4, R124 ;  /* 0x000000048b7c7825 */ /* 0x004fca00078e027c */
        /* <DEDUP_REMOVED lines=19> */
.L_x_7845:
[----:B------:R-:W-:-:S07]  /*0d10*/  VIADD R125, R5, 0x80 ;  /* 0x00000080057d7836 */ /* 0x000fce0000000000 */
.L_x_7844:
[----:B------:R-:W-:Y:S05]  /*0d20*/  BSYNC B1 ;  /* 0x0000000000017941 */ /* 0x000fea0003800000 */
.L_x_7843:
[----:B------:R-:W-:Y:S04]  /*0d30*/  BSSY B1, `(.L_x_7846) ;  /* 0x0000008000017945 */ /* 0x000fe80003800000 */
[----:B------:R-:W-:Y:S05]  /*0d40*/  @!P0 BRA `(.L_x_7847) ;  /* 0x0000000000188947 */ /* 0x000fea0003800000 */
[----:B------:R-:W-:-:S04]  /*0d50*/  ISETP.NE.U32.AND P4, PT, RZ, UR12, PT ;  /* 0x0000000cff007c0c */ /* 0x000fc8000bf85070 */
[----:B------:R-:W-:-:S13]  /*0d60*/  ISETP.NE.AND.EX P4, PT, RZ, UR13, PT, P4 ;  /* 0x0000000dff007c0c */ /* 0x000fda000bf85340 */
[----:B------:R-:W-:Y:S05]  /*0d70*/  @!P4 BRA `(.L_x_7848) ;  /* 0x000000000008c947 */ /* 0x000fea0003800000 */
[----:B------:R-:W-:-:S06]  /*0d80*/  IMAD.WIDE.U32 R104, R125, 0x10, R128 ;  /* 0x000000107d687825 */ /* 0x000fcc00078e0080 */
[----:B------:R-:W5:Y:S02]  /*0d90*/  LDG.E.128 R104, desc[UR4][R104.64] ;  /* 0x0000000468687981 */ /* 0x000f64000c1e1d00 */
.L_x_7848:
[----:B------:R-:W-:-:S07]  /*0da0*/  IADD3 R125, R125, 0x80, RZ ;  /* 0x000000807d7d7810 */ /* 0x000fce0007ffe0ff */
.L_x_7847:
[----:B------:R-:W-:Y:S05]  /*0db0*/  BSYNC B1 ;  /* 0x0000000000017941 */ /* 0x000fea0003800000 */
.L_x_7846:
[----:B------:R-:W-:Y:S04]  /*0dc0*/  BSSY B1, `(.L_x_7849) ;  /* 0x0000008000017945 */ /* 0x000fe80003800000 */
[----:B------:R-:W-:Y:S05]  /*0dd0*/  @!P1 BRA `(.L_x_7850) ;  /* 0x0000000000189947 */ /* 0x000fea0003800000 */
[----:B------:R-:W-:-:S04]  /*0de0*/  ISETP.NE.U32.AND P4, PT, RZ, UR12, PT ;  /* 0x0000000cff007c0c */ /* 0x000fc8000bf85070 */
[----:B------:R-:W-:-:S13]  /*0df0*/  ISETP.NE.AND.EX P4, PT, RZ, UR13, PT, P4 ;  /* 0x0000000dff007c0c */ /* 0x000fda000bf85340 */
[----:B------:R-:W-:Y:S05]  /*0e00*/  @!P4 BRA `(.L_x_7851) ;  /* 0x000000000008c947 */ /* 0x000fea0003800000 */
[----:B------:R-:W-:-:S06]  /*0e10*/  IMAD.WIDE.U32 R108, R125, 0x10, R128 ;  /* 0x000000107d6c7825 */ /* 0x000fcc00078e0080 */
[----:B------:R-:W5:Y:S02]  /*0e20*/  LDG.E.128 R108, desc[UR4][R108.64] ;  /* 0x000000046c6c7981 */ /* 0x000f64000c1e1d00 */
.L_x_7851:
[----:B------:R-:W-:-:S07]  /*0e30*/  IADD3 R125, R125, 0x80, RZ ;  /* 0x000000807d7d7810 */ /* 0x000fce0007ffe0ff */
.L_x_7850:
[----:B------:R-:W-:Y:S05]  /*0e40*/  BSYNC B1 ;  /* 0x0000000000017941 */ /* 0x000fea0003800000 */
.L_x_7849:
[----:B------:R-:W-:Y:S04]  /*0e50*/  BSSY B1, `(.L_x_7852) ;  /* 0x0000008000017945 */ /* 0x000fe80003800000 */
[----:B------:R-:W-:Y:S05]  /*0e60*/  @!P2 BRA `(.L_x_7853) ;  /* 0x000000000018a947 */ /* 0x000fea0003800000 */
[----:B------:R-:W-:-:S04]  /*0e70*/  ISETP.NE.U32.AND P4, PT, RZ, UR12, PT ;  /* 0x0000000cff007c0c */ /* 0x000fc8000bf85070 */
[----:B------:R-:W-:-:S13]  /*0e80*/  ISETP.NE.AND.EX P4, PT, RZ, UR13, PT, P4 ;  /* 0x0000000dff007c0c */ /* 0x000fda000bf85340 */
[----:B------:R-:W-:Y:S05]  /*0e90*/  @!P4 BRA `(.L_x_7854) ;  /* 0x000000000008c947 */ /* 0x000fea0003800000 */
[----:B------:R-:W-:-:S06]  /*0ea0*/  IMAD.WIDE.U32 R112, R125, 0x10, R128 ;  /* 0x000000107d707825 */ /* 0x000fcc00078e0080 */
[----:B------:R-:W5:Y:S02]  /*0eb0*/  LDG.E.128 R112, desc[UR4][R112.64] ;  /* 0x0000000470707981 */ /* 0x000f64000c1e1d00 */
.L_x_7854:
[----:B------:R-:W-:-:S07]  /*0ec0*/  IADD3 R125, R125, 0x80, RZ ;  /* 0x000000807d7d7810 */ /* 0x000fce0007ffe0ff */
.L_x_7853:
[----:B------:R-:W-:Y:S05]  /*0ed0*/  BSYNC B1 ;  /* 0x0000000000017941 */ /* 0x000fea0003800000 */
.L_x_7852:
[----:B------:R-:W-:Y:S01]  /*0ee0*/  ISETP.NE.AND P4, PT, R2, RZ, PT ;  /* 0x000000ff0200720c */ /* 0x000fe20003f85270 */
[----:B------:R-:W-:Y:S01]  /*0ef0*/  HFMA2.MMA R193, -RZ, RZ, 0, 0 ;  /* 0x00000000ffc17435 */ /* 0x000fe200000001ff */
[----:B------:R-:W-:-:S11]  /*0f00*/  IMAD.MOV.U32 R176, RZ, RZ, RZ ;  /* 0x000000ffffb07224 */ /* 0x000fd600078e00ff */
[----:B------:R-:W-:Y:S05]  /*0f10*/  @P4 BRA `(.L_x_7855) ;  /* 0x0000001000484947 */ /* 0x000fea0003800000 */
[----:B------:R-:W-:-:S06]  /*0f20*/  IMAD.WIDE.U32 R116, R125, 0x10, R128 ;  /* 0x000000107d747825 */ /* 0x000fcc00078e0080 */
[----:B------:R-:W5:Y:S01]  /*0f30*/  LDG.E.128 R116, desc[UR4][R116.64] ;  /* 0x0000000474747981 */ /* 0x000f62000c1e1d00 */
[----:B------:R-:W-:Y:S05]  /*0f40*/  BRA `(.L_x_7855) ;  /* 0x00000010003c7947 */ /* 0x000fea0003800000 */
.L_x_7842:
        /* <DEDUP_REMOVED lines=23> */
[----:B------:R-:W-:Y:S02]  /*10c0*/  IADD3 R195, R5, 0x80, RZ ;  /* 0x0000008005c37810 */ /* 0x000fe40007ffe0ff */
[----:B------:R-:W-:Y:S01]  /*10d0*/  IADD3 R177, R177, 0x80, RZ ;  /* 0x00000080b1b17810 */ /* 0x000fe20007ffe0ff */
[----:B--2---:R-:W-:Y:S01]  /*10e0*/  IMAD.MOV.U32 R3, RZ, RZ, R148 ;  /* 0x000000ffff037224 */ /* 0x004fe200078e0094 */
[----:B------:R-:W-:-:S04]  /*10f0*/  SHF.R.U64 R193, R148, 0x10, R149 ;  /* 0x0000001094c17819 */ /* 0x000fc80000001295 */
[----:B------:R-:W-:Y:S02]  /*1100*/  HADD2.F32 R152, -RZ, R3.H0_H0 ;  /* 0x20000003ff987230 */ /* 0x000fe40000004100 */
[C---:B0-----:R-:W-:Y:S01]  /*1110*/  FADD.FTZ R130, -R151.reuse, R124 ;  /* 0x0000007c97827221 */ /* 0x041fe20000010100 */
[----:B------:R-:W-:Y:S01]  /*1120*/  FADD.FTZ R154, -R151, R125 ;  /* 0x0000007d979a7221 */ /* 0x000fe20000010100 */
[----:B------:R-:W-:Y:S02]  /*1130*/  MOV R150, R149 ;  /* 0x0000009500967202 */ /* 0x000fe40000000f00 */
[----:B------:R-:W-:Y:S01]  /*1140*/  FMUL.FTZ R3, R147, R130 ;  /* 0x0000008293037220 */ /* 0x000fe20000410000 */
[C---:B------:R-:W-:Y:S01]  /*1150*/  FADD.FTZ R126, -R151.reuse, R126 ;  /* 0x0000007e977e7221 */ /* 0x040fe20000010100 */
[----:B------:R-:W-:Y:S01]  /*1160*/  FADD.FTZ R176, -R151, R127 ;  /* 0x0000007f97b07221 */ /* 0x000fe20000010100 */
[----:B------:R-:W-:Y:S02]  /*1170*/  HADD2.F32 R151, -RZ, R193.H0_H0 ;  /* 0x200000c1ff977230 */ /* 0x000fe40000004100 */
        /* <DEDUP_REMOVED lines=8> */
[-C--:B------:R-:W-:Y:S01]  /*1200*/  FFMA.FTZ R97, R148, R151.reuse, R97 ;  /* 0x0000009794617223 */ /* 0x080fe20000010061 */
[----:B------:R-:W-:Y:S01]  /*1210*/  FMUL.FTZ R151, R136, R151 ;  /* 0x0000009788977220 */ /* 0x000fe20000410000 */
[----:B------:R-:W-:Y:S01]  /*1220*/  FADD.FTZ R124, RZ, R152 ;  /* 0x00000098ff7c7221 */ /* 0x000fe20000010000 */
        /* <DEDUP_REMOVED lines=15> */
.L_x_7857:
[----:B------:R-:W-:Y:S05]  /*1320*/  BSYNC B1 ;  /* 0x0000000000017941 */ /* 0x000fea0003800000 */
.L_x_7856:
        /* <DEDUP_REMOVED lines=16> */
[----:B--2---:R-:W-:Y:S02]  /*1430*/  MOV R155, R130 ;  /* 0x00000082009b7202 */ /* 0x004fe40000000f00 */
[----:B------:R-:W-:-:S03]  /*1440*/  SHF.R.U64 R159, R130, 0x10, R131 ;  /* 0x00000010829f7819 */ /* 0x000fc60000001283 */
[----:B------:R-:W-:Y:S02]  /*1450*/  HADD2.F32 R160, -RZ, R155.H0_H0 ;  /* 0x2000009bffa07230 */ /* 0x000fe40000004100 */
[C---:B0-----:R-:W-:Y:S01]  /*1460*/  FADD.FTZ R156, -R196.reuse, R124 ;  /* 0x0000007cc49c7221 */ /* 0x041fe20000010100 */
[C---:B------:R-:W-:Y:S01]  /*1470*/  FADD.FTZ R162, -R196.reuse, R125 ;  /* 0x0000007dc4a27221 */ /* 0x040fe20000010100 */
[----:B------:R-:W-:Y:S02]  /*1480*/  IMAD.MOV.U32 R158, RZ, RZ, R131 ;  /* 0x000000ffff9e7224 */ /* 0x000fe400078e0083 */
[C---:B------:R-:W-:Y:S01]  /*1490*/  FMUL.FTZ R155, R147.reuse, R156 ;  /* 0x0000009c939b7220 */ /* 0x040fe20000410000 */
[----:B------:R-:W-:Y:S02]  /*14a0*/  HADD2.F32 R159, -RZ, R159.H0_H0 ;  /* 0x2000009fff9f7230 */ /* 0x000fe40000004100 */
[----:B------:R-:W-:Y:S01]  /*14b0*/  FADD.FTZ R126, -R196, R126 ;  /* 0x0000007ec47e7221 */ /* 0x000fe20000010100 */
[----:B------:R-:W-:Y:S01]  /*14c0*/  FMUL.FTZ R156, R147, R162 ;  /* 0x000000a2939c7220 */ /* 0x000fe20000410000 */
[----:B------:R-:W-:Y:S01]  /*14d0*/  FADD.FTZ R72, R72, R160 ;  /* 0x000000a048487221 */ /* 0x000fe20000010000 */
[-C--:B------:R-:W-:Y:S01]  /*14e0*/  FFMA.FTZ R92, R155, R160.reuse, R92 ;  /* 0x000000a09b5c7223 */ /* 0x080fe2000001005c */
[----:B------:R-:W-:Y:S01]  /*14f0*/  FMUL.FTZ R160, R133, R160 ;  /* 0x000000a085a07220 */ /* 0x000fe20000410000 */
[----:B------:R-:W-:Y:S01]  /*1500*/  FADD.FTZ R196, -R196, R127 ;  /* 0x0000007fc4c47221 */ /* 0x000fe20000010100 */
[----:B------:R-:W-:Y:S01]  /*1510*/  SHF.R.U32.HI R161, RZ, 0x10, R131 ;  /* 0x00000010ffa17819 */ /* 0x000fe20000011683 */
        /* <DEDUP_REMOVED lines=21> */
.L_x_7859:
[----:B------:R-:W-:Y:S05]  /*1670*/  BSYNC B1 ;  /* 0x0000000000017941 */ /* 0x000fea0003800000 */
.L_x_7858:
        /* <DEDUP_REMOVED lines=52> */
.L_x_7861:
[----:B------:R-:W-:Y:S05]  /*19c0*/  BSYNC B1 ;  /* 0x0000000000017941 */ /* 0x000fea0003800000 */
.L_x_7860:
        /* <DEDUP_REMOVED lines=22> */
[----:B------:R-:W-:Y:S02]  /*1b30*/  HADD2.F32 R178, -RZ, R171.H0_H0 ;  /* 0x200000abffb27230 */ /* 0x000fe40000004100 */
[C---:B------:R-:W-:Y:S01]  /*1b40*/  FMUL.FTZ R171, R147.reuse, R172 ;  /* 0x000000ac93ab7220 */ /* 0x040fe20000410000 */
[----:B------:R-:W-:Y:S01]  /*1b50*/  MOV R174, R131 ;  /* 0x0000008300ae7202 */ /* 0x000fe20000000f00 */
[----:B------:R-:W-:Y:S02]  /*1b60*/  HADD2.F32 R175, -RZ, R175.H0_H0 ;  /* 0x200000afffaf7230 */ /* 0x000fe40000004100 */
[----:B------:R-:W-:Y:S01]  /*1b70*/  FMUL.FTZ R172, R147, R196 ;  /* 0x000000c493ac7220 */ /* 0x000fe20000410000 */
        /* <DEDUP_REMOVED lines=25> */
.L_x_7863:
[----:B------:R-:W-:Y:S05]  /*1d10*/  BSYNC B1 ;  /* 0x0000000000017941 */ /* 0x000fea0003800000 */
.L_x_7862:
        /* <DEDUP_REMOVED lines=14> */
[----:B--2---:R-:W-:-:S02]  /*1e00*/  MOV R177, R128 ;  /* 0x0000008000b17202 */ /* 0x004fc40000000f00 */
[----:B------:R-:W-:Y:S02]  /*1e10*/  SHF.R.U64 R185, R128, 0x10, R129 ;  /* 0x0000001080b97819 */ /* 0x000fe40000001281 */
[----:B------:R-:W-:Y:S01]  /*1e20*/  MOV R181, R129 ;  /* 0x0000008100b57202 */ /* 0x000fe20000000f00 */
[C---:B---3--:R-:W-:Y:S01]  /*1e30*/  FADD.FTZ R182, -R188.reuse, R125 ;  /* 0x0000007dbcb67221 */ /* 0x048fe20000010100 */
[----:B------:R-:W-:Y:S02]  /*1e40*/  HADD2.F32 R177, -RZ, R177.H0_H0 ;  /* 0x200000b1ffb17230 */ /* 0x000fe40000004100 */
[C---:B0-----:R-:W-:Y:S01]  /*1e50*/  FADD.FTZ R130, -R188.reuse, R124 ;  /* 0x0000007cbc827221 */ /* 0x041fe20000010100 */
[----:B------:R-:W-:Y:S01]  /*1e60*/  SHF.R.U32.HI R183, RZ, 0x10, R129 ;  /* 0x00000010ffb77819 */ /* 0x000fe20000011681 */
[----:B------:R-:W-:Y:S02]  /*1e70*/  HADD2.F32 R185, -RZ, R185.H0_H0 ;  /* 0x200000b9ffb97230 */ /* 0x000fe40000004100 */
[----:B------:R-:W-:Y:S01]  /*1e80*/  FMUL.FTZ R182, R147, R182 ;  /* 0x000000b693b67220 */ /* 0x000fe20000410000 */
[----:B------:R-:W-:Y:S01]  /*1e90*/  FADD.FTZ R126, -R188, R126 ;  /* 0x0000007ebc7e7221 */ /* 0x000fe20000010100 */
[----:B------:R-:W-:-:S02]  /*1ea0*/  HADD2.F32 R186, -RZ, R181.H0_H0 ;  /* 0x200000b5ffba7230 */ /* 0x000fc40000004100 */
[----:B------:R-:W-:Y:S01]  /*1eb0*/  FMUL.FTZ R184, R29, R177 ;  /* 0x000000b11db87220 */ /* 0x000fe20000410000 */
        /* <DEDUP_REMOVED lines=24> */
.L_x_7855:
[----:B------:R-:W-:Y:S05]  /*2040*/  BSYNC B0 ;  /* 0x0000000000007941 */ /* 0x000fea0003800000 */
.L_x_7841:
        /* <DEDUP_REMOVED lines=26> */
.L_x_7942:
        /* <DEDUP_REMOVED lines=11> */
[----:B-----5:R-:W-:-:S05]  /*22a0*/  @!P4 IMAD R191, R124, 0x8, R128 ;  /* 0x000000087cbfc824 */ /* 0x020fca00078e0280 */
        /* <DEDUP_REMOVED lines=29> */
[----:B------:R-:W-:Y:S02]  /*2480*/  ISETP.NE.AND P5, PT, R138, RZ, PT ;  /* 0x000000ff8a00720c */ /* 0x000fe40003fa5270 */
[----:B------:R-:W-:Y:S02]  /*2490*/  MOV R126, UR12 ;  /* 0x0000000c007e7c02 */ /* 0x000fe40008000f00 */
[----:B------:R-:W-:Y:S02]  /*24a0*/  FSEL R124, R130, RZ, !P5 ;  /* 0x000000ff827c7208 */ /* 0x000fe40006800000 */
[----:B------:R-:W-:Y:S02]  /*24b0*/  MOV R127, UR13 ;  /* 0x0000000d007f7c02 */ /* 0x000fe40008000f00 */
[----:B------:R-:W-:Y:S01]  /*24c0*/  ISETP.NE.U32.AND P5, PT, R126, RZ, PT ;  /* 0x000000ff7e00720c */ /* 0x000fe20003fa5070 */
[----:B------:R-:W-:-:S03]  /*24d0*/  FFMA.FTZ R125, R3, R128, R124 ;  /* 0x00000080037d7223 */ /* 0x000fc6000001007c */
[----:B------:R-:W-:Y:S01]  /*24e0*/  ISETP.NE.AND.EX P5, PT, R127, RZ, PT, P5 ;  /* 0x000000ff7f00720c */ /* 0x000fe20003fa5350 */
[----:B------:R-:W-:-:S04]  /*24f0*/  FADD.FTZ R124, R152, -R125 ;  /* 0x8000007d987c7221 */ /* 0x000fc80000010000 */
[----:B------:R-:W-:-:S08]  /*2500*/  FMUL.FTZ R131, R147, R124 ;  /* 0x0000007c93837220 */ /* 0x000fd00000410000 */
[----:B------:R-:W-:-:S07]  /*2510*/  @P5 FADD.FTZ R131, R100, R131 ;  /* 0x0000008364835221 */ /* 0x000fce0000010000 */
.L_x_7868:
[----:B------:R-:W-:Y:S05]  /*2520*/  BSYNC B1 ;  /* 0x0000000000017941 */ /* 0x000fea0003800000 */
.L_x_7867:
        /* <DEDUP_REMOVED lines=13> */
.L_x_7870:
[----:B------:R-:W-:Y:S05]  /*2600*/  BSYNC B1 ;  /* 0x0000000000017941 */ /* 0x000fea0003800000 */
.L_x_7869:
        /* <DEDUP_REMOVED lines=13> */
.L_x_7872:
[----:B------:R-:W-:Y:S05]  /*26e0*/  BSYNC B1 ;  /* 0x0000000000017941 */ /* 0x000fea0003800000 */
.L_x_7871:
        /* <DEDUP_REMOVED lines=18> */
.L_x_7874:
[----:B------:R-:W-:Y:S05]  /*2810*/  BSYNC B1 ;  /* 0x0000000000017941 */ /* 0x000fea0003800000 */
.L_x_7873:
        /* <DEDUP_REMOVED lines=21> */
[----:B------:R-:W-:Y:S02]  /*2970*/  @P4 F2FP.F16.F32.PACK_AB R124, RZ, R124 ;  /* 0x0000007cff7c423e */ /* 0x000fe400000000ff */
[----:B------:R-:W-:Y:S02]  /*2980*/  @P4 F2FP.F16.F32.PACK_AB R125, RZ, R125 ;  /* 0x0000007dff7d423e */ /* 0x000fe400000000ff */
[----:B------:R-:W-:Y:S02]  /*2990*/  @P4 PRMT R143, R124, 0x7610, R143 ;  /* 0x000076107c8f4816 */ /* 0x000fe4000000008f */
[----:B------:R-:W-:Y:S02]  /*29a0*/  @P4 PRMT R144, R125, 0x7610, R144 ;  /* 0x000076107d904816 */ /* 0x000fe40000000090 */
[C---:B---3--:R-:W-:Y:S02]  /*29b0*/  @P4 PRMT R192, R126.reuse, 0x7610, R192 ;  /* 0x000076107ec04816 */ /* 0x048fe400000000c0 */
[--C-:B------:R-:W-:Y:S01]  /*29c0*/  @P4 SHF.R.U64 R191, R126, 0x10, R127.reuse ;  /* 0x000000107ebf4819 */ /* 0x100fe2000000127f */
[----:B------:R-:W-:Y:S01]  /*29d0*/  @P4 FMUL.FTZ R126, R23, R177 ;  /* 0x000000b1177e4220 */ /* 0x000fe20000410000 */
[----:B------:R-:W-:-:S02]  /*29e0*/  @P4 PRMT R192, R192, 0x5410, R127 ;  /* 0x00005410c0c04816 */ /* 0x000fc4000000007f */
[----:B------:R-:W-:Y:S02]  /*29f0*/  @P4 SHF.R.U32.HI R127, RZ, 0x10, R127 ;  /* 0x00000010ff7f4819 */ /* 0x000fe4000001167f */
[----:B------:R-:W-:Y:S01]  /*2a00*/  @P4 PRMT R194, R191, 0x7610, R194 ;  /* 0x00007610bfc24816 */ /* 0x000fe200000000c2 */
[----:B------:R-:W-:Y:S01]  /*2a10*/  @P4 FMUL.FTZ R191, R22, R190 ;  /* 0x000000be16bf4220 */ /* 0x000fe20000410000 */
[----:B------:R-:W-:Y:S01]  /*2a20*/  @P4 F2FP.F16.F32.PACK_AB R126, RZ, R126 ;  /* 0x0000007eff7e423e */ /* 0x000fe200000000ff */
[--C-:B------:R-:W-:Y:S01]  /*2a30*/  @P4 HADD2.F32 R124, -RZ, R192.reuse.H0_H0 ;  /* 0x200000c0ff7c4230 */ /* 0x100fe20000004100 */
[----:B------:R-:W-:Y:S02]  /*2a40*/  @P4 PRMT R194, R194, 0x5410, R127 ;  /* 0x00005410c2c24816 */ /* 0x000fe4000000007f */
[----:B------:R-:W-:Y:S01]  /*2a50*/  @P4 PRMT R145, R126, 0x7610, R145 ;  /* 0x000076107e914816 */ /* 0x000fe20000000091 */
[----:B------:R-:W-:Y:S01]  /*2a60*/  @P4 HADD2.F32 R126, -RZ, R192.H1_H1 ;  /* 0x300000c0ff7e4230 */ /* 0x000fe20000004100 */
[----:B------:R-:W-:Y:S01]  /*2a70*/  @P4 F2FP.F16.F32.PACK_AB R191, RZ, R191 ;  /* 0x000000bfffbf423e */ /* 0x000fe200000000ff */
[----:B------:R-:W-:-:S02]  /*2a80*/  @P4 HADD2.F32 R125, -RZ, R194.H0_H0 ;  /* 0x200000c2ff7d4230 */ /* 0x000fc40000004100 */
[----:B------:R-:W-:Y:S01]  /*2a90*/  @P4 FFMA.FTZ R56, R131, R124, R56 ;  /* 0x0000007c83384223 */ /* 0x000fe20000010038 */
[----:B------:R-:W-:Y:S02]  /*2aa0*/  @P4 HADD2.F32 R127, -RZ, R194.H1_H1 ;  /* 0x300000c2ff7f4230 */ /* 0x000fe40000004100 */
[----:B------:R-:W-:Y:S01]  /*2ab0*/  @P4 FFMA.FTZ R58, R177, R126, R58 ;  /* 0x0000007eb13a4223 */ /* 0x000fe2000001003a */
[----:B------:R-:W-:Y:S01]  /*2ac0*/  @P4 PRMT R146, R191, 0x7610, R146 ;  /* 0x00007610bf924816 */ /* 0x000fe20000000092 */
        /* <DEDUP_REMOVED lines=11> */
.L_x_7876:
[----:B------:R-:W-:Y:S05]  /*2b80*/  BSYNC B1 ;  /* 0x0000000000017941 */ /* 0x000fea0003800000 */
.L_x_7875:
[----:B------:R-:W-:Y:S01]  /*2b90*/  VIADD R5, R5, 0x80 ;  /* 0x0000008005057836 */ /* 0x000fe20000000000 */
[----:B------:R-:W-:-:S07]  /*2ba0*/  IADD3 R129, R129, 0x80, RZ ;  /* 0x0000008081817810 */ /* 0x000fce0007ffe0ff */
.L_x_7866:
[----:B------:R-:W-:Y:S05]  /*2bb0*/  BSYNC B0 ;  /* 0x0000000000007941 */ /* 0x000fea0003800000 */
.L_x_7865:
        /* <DEDUP_REMOVED lines=18> */
.L_x_7880:
[----:B------:R-:W-:Y:S05]  /*2ce0*/  BSYNC B1 ;  /* 0x0000000000017941 */ /* 0x000fea0003800000 */
.L_x_7879:
        /* <DEDUP_REMOVED lines=11> */
.L_x_7882:
[----:B------:R-:W-:Y:S05]  /*2da0*/  BSYNC B1 ;  /* 0x0000000000017941 */ /* 0x000fea0003800000 */
.L_x_7881:
        /* <DEDUP_REMOVED lines=11> */
.L_x_7884:
[----:B------:R-:W-:Y:S05]  /*2e60*/  BSYNC B1 ;  /* 0x0000000000017941 */ /* 0x000fea0003800000 */
.L_x_7883:
        /* <DEDUP_REMOVED lines=16> */
.L_x_7886:
[----:B------:R-:W-:Y:S05]  /*2f70*/  BSYNC B1 ;  /* 0x0000000000017941 */ /* 0x000fea0003800000 */
.L_x_7885:
        /* <DEDUP_REMOVED lines=23> */
[----:B------:R-:W-:Y:S01]  /*30f0*/  @P4 PRMT R143, R124, 0x7610, R143 ;  /* 0x000076107c8f4816 */ /* 0x000fe2000000008f */
[----:B------:R-:W-:Y:S01]  /*3100*/  @P4 FMUL.FTZ R124, R18, R190 ;  /* 0x000000be127c4220 */ /* 0x000fe20000410000 */
[----:B------:R-:W-:-:S04]  /*3110*/  @P4 PRMT R144, R125, 0x7610, R144 ;  /* 0x000076107d904816 */ /* 0x000fc80000000090 */
[----:B------:R-:W-:-:S04]  /*3120*/  @P4 F2FP.F16.F32.PACK_AB R124, RZ, R124 ;  /* 0x0000007cff7c423e */ /* 0x000fc800000000ff */
[----:B------:R-:W-:Y:S02]  /*3130*/  @P4 PRMT R146, R124, 0x7610, R146 ;  /* 0x000076107c924816 */ /* 0x000fe40000000092 */
[C---:B---3--:R-:W-:Y:S02]  /*3140*/  @P4 PRMT R192, R126.reuse, 0x7610, R192 ;  /* 0x000076107ec04816 */ /* 0x048fe400000000c0 */
[--C-:B------:R-:W-:Y:S01]  /*3150*/  @P4 SHF.R.U64 R191, R126, 0x10, R127.reuse ;  /* 0x000000107ebf4819 */ /* 0x100fe2000000127f */
[----:B------:R-:W-:Y:S01]  /*3160*/  @P4 FMUL.FTZ R126, R19, R177 ;  /* 0x000000b1137e4220 */ /* 0x000fe20000410000 */
[--C-:B------:R-:W-:Y:S02]  /*3170*/  @P4 PRMT R192, R192, 0x5410, R127.reuse ;  /* 0x00005410c0c04816 */ /* 0x100fe4000000007f */
[----:B------:R-:W-:Y:S02]  /*3180*/  @P4 SHF.R.U32.HI R127, RZ, 0x10, R127 ;  /* 0x00000010ff7f4819 */ /* 0x000fe4000001167f */
[----:B------:R-:W-:Y:S01]  /*3190*/  @P4 PRMT R194, R191, 0x7610, R194 ;  /* 0x00007610bfc24816 */ /* 0x000fe200000000c2 */
[----:B------:R-:W-:Y:S01]  /*31a0*/  @P4 HADD2.F32 R125, -RZ, R192.H0_H0 ;  /* 0x200000c0ff7d4230 */ /* 0x000fe20000004100 */
[----:B------:R-:W-:-:S02]  /*31b0*/  @P4 F2FP.F16.F32.PACK_AB R126, RZ, R126 ;  /* 0x0000007eff7e423e */ /* 0x000fc400000000ff */
[----:B------:R-:W-:Y:S01]  /*31c0*/  @P4 PRMT R194, R194, 0x5410, R127 ;  /* 0x00005410c2c24816 */ /* 0x000fe2000000007f */
[----:B------:R-:W-:Y:S01]  /*31d0*/  @P4 HADD2.F32 R127, -RZ, R192.H1_H1 ;  /* 0x300000c0ff7f4230 */ /* 0x000fe20000004100 */
[----:B------:R-:W-:Y:S01]  /*31e0*/  @P4 PRMT R145, R126, 0x7610, R145 ;  /* 0x000076107e914816 */ /* 0x000fe20000000091 */
[----:B------:R-:W-:Y:S02]  /*31f0*/  @P4 FFMA.FTZ R52, R125, R131, R52 ;  /* 0x000000837d344223 */ /* 0x000fe40000010034 */
[--C-:B------:R-:W-:Y:S02]  /*3200*/  @P4 HADD2.F32 R126, -RZ, R194.reuse.H0_H0 ;  /* 0x200000c2ff7e4230 */ /* 0x100fe40000004100 */
[----:B------:R-:W-:Y:S01]  /*3210*/  @P4 FFMA.FTZ R54, R127, R177, R54 ;  /* 0x000000b17f364223 */ /* 0x000fe20000010036 */
[----:B------:R-:W-:Y:S02]  /*3220*/  @P4 HADD2.F32 R196, -RZ, R194.H1_H1 ;  /* 0x300000c2ffc44230 */ /* 0x000fe40000004100 */
[----:B------:R-:W-:-:S03]  /*3230*/  @P4 FFMA.FTZ R53, R126, R176, R53 ;  /* 0x000000b07e354223 */ /* 0x000fc60000010035 */
        /* <DEDUP_REMOVED lines=10> */
.L_x_7888:
[----:B------:R-:W-:Y:S05]  /*32e0*/  BSYNC B1 ;  /* 0x0000000000017941 */ /* 0x000fea0003800000 */
.L_x_7887:
[----:B------:R-:W-:Y:S02]  /*32f0*/  IADD3 R5, R5, 0x80, RZ ;  /* 0x0000008005057810 */ /* 0x000fe40007ffe0ff */
[----:B------:R-:W-:-:S07]  /*3300*/  IADD3 R129, R129, 0x80, RZ ;  /* 0x0000008081817810 */ /* 0x000fce0007ffe0ff */
.L_x_7878:
[----:B------:R-:W-:Y:S05]  /*3310*/  BSYNC B0 ;  /* 0x0000000000007941 */ /* 0x000fea0003800000 */
.L_x_7877:
        /* <DEDUP_REMOVED lines=18> */
.L_x_7892:
[----:B------:R-:W-:Y:S05]  /*3440*/  BSYNC B1 ;  /* 0x0000000000017941 */ /* 0x000fea0003800000 */
.L_x_7891:
        /* <DEDUP_REMOVED lines=11> */
.L_x_7894:
[----:B------:R-:W-:Y:S05]  /*3500*/  BSYNC B1 ;  /* 0x0000000000017941 */ /* 0x000fea0003800000 */
.L_x_7893:
        /* <DEDUP_REMOVED lines=11> */
.L_x_7896:
[----:B------:R-:W-:Y:S05]  /*35c0*/  BSYNC B1 ;  /* 0x0000000000017941 */ /* 0x000fea0003800000 */
.L_x_7895:
        /* <DEDUP_REMOVED lines=16> */
.L_x_7898:
[----:B------:R-:W-:Y:S05]  /*36d0*/  BSYNC B1 ;  /* 0x0000000000017941 */ /* 0x000fea0003800000 */
.L_x_7897:
        /* <DEDUP_REMOVED lines=54> */
.L_x_7900:
[----:B------:R-:W-:Y:S05]  /*3a40*/  BSYNC B1 ;  /* 0x0000000000017941 */ /* 0x000fea0003800000 */
.L_x_7899:
[----:B------:R-:W-:Y:S02]  /*3a50*/  IADD3 R5, R5, 0x80, RZ ;  /* 0x0000008005057810 */ /* 0x000fe40007ffe0ff */
[----:B------:R-:W-:-:S07]  /*3a60*/  IADD3 R129, R129, 0x80, RZ ;  /* 0x0000008081817810 */ /* 0x000fce0007ffe0ff */
.L_x_7890:
[----:B------:R-:W-:Y:S05]  /*3a70*/  BSYNC B0 ;  /* 0x0000000000007941 */ /* 0x000fea0003800000 */
.L_x_7889:
        /* <DEDUP_REMOVED lines=18> */
.L_x_7904:
[----:B------:R-:W-:Y:S05]  /*3ba0*/  BSYNC B1 ;  /* 0x0000000000017941 */ /* 0x000fea0003800000 */
.L_x_7903:
        /* <DEDUP_REMOVED lines=11> */
.L_x_7906:
[----:B------:R-:W-:Y:S05]  /*3c60*/  BSYNC B1 ;  /* 0x0000000000017941 */ /* 0x000fea0003800000 */
.L_x_7905:
        /* <DEDUP_REMOVED lines=11> */
.L_x_7908:
[----:B------:R-:W-:Y:S05]  /*3d20*/  BSYNC B1 ;  /* 0x0000000000017941 */ /* 0x000fea0003800000 */
.L_x_7907:
        /* <DEDUP_REMOVED lines=16> */
.L_x_7910:
[----:B------:R-:W-:Y:S05]  /*3e30*/  BSYNC B1 ;  /* 0x0000000000017941 */ /* 0x000fea0003800000 */
.L_x_7909:
        /* <DEDUP_REMOVED lines=54> */
.L_x_7912:
[----:B------:R-:W-:Y:S05]  /*41a0*/  BSYNC B1 ;  /* 0x0000000000017941 */ /* 0x000fea0003800000 */
.L_x_7911:
[----:B------:R-:W-:Y:S01]  /*41b0*/  VIADD R5, R5, 0x80 ;  /* 0x0000008005057836 */ /* 0x000fe20000000000 */
[----:B------:R-:W-:-:S07]  /*41c0*/  IADD3 R129, R129, 0x80, RZ ;  /* 0x0000008081817810 */ /* 0x000fce0007ffe0ff */
.L_x_7902:
[----:B------:R-:W-:Y:S05]  /*41d0*/  BSYNC B0 ;  /* 0x0000000000007941 */ /* 0x000fea0003800000 */
.L_x_7901:
        /* <DEDUP_REMOVED lines=19> */
.L_x_7916:
[----:B------:R-:W-:Y:S05]  /*4310*/  BSYNC B1 ;  /* 0x0000000000017941 */ /* 0x000fea0003800000 */
.L_x_7915:
        /* <DEDUP_REMOVED lines=11> */
.L_x_7918:
[----:B------:R-:W-:Y:S05]  /*43d0*/  BSYNC B1 ;  /* 0x0000000000017941 */ /* 0x000fea0003800000 */
.L_x_7917:
        /* <DEDUP_REMOVED lines=11> */
.L_x_7920:
[----:B------:R-:W-:Y:S05]  /*4490*/  BSYNC B1 ;  /* 0x0000000000017941 */ /* 0x000fea0003800000 */
.L_x_7919:
        /* <DEDUP_REMOVED lines=16> */
.L_x_7922:
[----:B------:R-:W-:Y:S05]  /*45a0*/  BSYNC B1 ;  /* 0x0000000000017941 */ /* 0x000fea0003800000 */
.L_x_7921:
        /* <DEDUP_REMOVED lines=19> */
[----:B------:R-:W-:-:S04]  /*46e0*/  @P4 F2FP.F16.F32.PACK_AB R126, RZ, R126 ;  /* 0x0000007eff7e423e */ /* 0x000fc800000000ff */
[----:B------:R-:W-:Y:S02]  /*46f0*/  @P4 PRMT R145, R126, 0x7610, R145 ;  /* 0x000076107e914816 */ /* 0x000fe40000000091 */
[C-C-:B---3--:R-:W-:Y:S02]  /*4700*/  @P4 SHF.R.U64 R5, R124.reuse, 0x10, R125.reuse ;  /* 0x000000107c054819 */ /* 0x148fe4000000127d */
[----:B------:R-:W-:Y:S01]  /*4710*/  @P4 PRMT R192, R124, 0x7610, R192 ;  /* 0x000076107cc04816 */ /* 0x000fe200000000c0 */
[----:B------:R-:W-:Y:S01]  /*4720*/  @P4 FMUL.FTZ R124, R8, R130 ;  /* 0x00000082087c4220 */ /* 0x000fe20000410000 */
[----:B------:R-:W-:Y:S01]  /*4730*/  @P4 PRMT R194, R5, 0x7610, R194 ;  /* 0x0000761005c24816 */ /* 0x000fe200000000c2 */
[----:B------:R-:W-:Y:S01]  /*4740*/  @P4 FMUL.FTZ R5, R9, R131 ;  /* 0x0000008309054220 */ /* 0x000fe20000410000 */
[--C-:B------:R-:W-:Y:S02]  /*4750*/  @P4 PRMT R192, R192, 0x5410, R125.reuse ;  /* 0x00005410c0c04816 */ /* 0x100fe4000000007d */
[----:B------:R-:W-:-:S02]  /*4760*/  @P4 SHF.R.U32.HI R125, RZ, 0x10, R125 ;  /* 0x00000010ff7d4819 */ /* 0x000fc4000001167d */
[----:B------:R-:W-:Y:S01]  /*4770*/  @P4 F2FP.F16.F32.PACK_AB R127, RZ, R5 ;  /* 0x00000005ff7f423e */ /* 0x000fe200000000ff */
[----:B------:R-:W-:Y:S01]  /*4780*/  @P4 FMUL.FTZ R5, R6, R176 ;  /* 0x000000b006054220 */ /* 0x000fe20000410000 */
[----:B------:R-:W-:Y:S02]  /*4790*/  @P4 F2FP.F16.F32.PACK_AB R124, RZ, R124 ;  /* 0x0000007cff7c423e */ /* 0x000fe400000000ff */
[----:B------:R-:W-:Y:S01]  /*47a0*/  @P4 PRMT R194, R194, 0x5410, R125 ;  /* 0x00005410c2c24816 */ /* 0x000fe2000000007d */
[----:B------:R-:W-:Y:S01]  /*47b0*/  @P4 HADD2.F32 R125, -RZ, R192.H1_H1 ;  /* 0x300000c0ff7d4230 */ /* 0x000fe20000004100 */
[----:B------:R-:W-:Y:S02]  /*47c0*/  @P4 PRMT R143, R127, 0x7610, R143 ;  /* 0x000076107f8f4816 */ /* 0x000fe4000000008f */
[----:B------:R-:W-:Y:S01]  /*47d0*/  @P4 PRMT R144, R124, 0x7610, R144 ;  /* 0x000076107c904816 */ /* 0x000fe20000000090 */
[----:B------:R-:W-:Y:S01]  /*47e0*/  @P4 HADD2.F32 R124, -RZ, R194.H0_H0 ;  /* 0x200000c2ff7c4230 */ /* 0x000fe20000004100 */
[----:B------:R-:W-:Y:S01]  /*47f0*/  @P4 F2FP.F16.F32.PACK_AB R127, RZ, R5 ;  /* 0x00000005ff7f423e */ /* 0x000fe200000000ff */
[----:B------:R-:W-:-:S02]  /*4800*/  @P4 HADD2.F32 R5, -RZ, R192.H0_H0 ;  /* 0x200000c0ff054230 */ /* 0x000fc40000004100 */
[----:B------:R-:W-:Y:S01]  /*4810*/  @P4 FFMA.FTZ R42, R125, R177, R42 ;  /* 0x000000b17d2a4223 */ /* 0x000fe2000001002a */
[----:B------:R-:W-:Y:S01]  /*4820*/  @P4 HADD2.F32 R126, -RZ, R194.H1_H1 ;  /* 0x300000c2ff7e4230 */ /* 0x000fe20000004100 */
[----:B------:R-:W-:Y:S01]  /*4830*/  @P4 PRMT R146, R127, 0x7610, R146 ;  /* 0x000076107f924816 */ /* 0x000fe20000000092 */
[----:B------:R-:W-:Y:S01]  /*4840*/  @P4 FFMA.FTZ R41, R124, R130, R41 ;  /* 0x000000827c294223 */ /* 0x000fe20000010029 */
        /* <DEDUP_REMOVED lines=11> */
.L_x_7914:
[----:B------:R-:W-:Y:S05]  /*4900*/  BSYNC B0 ;  /* 0x0000000000007941 */ /* 0x000fea0003800000 */
.L_x_7913:
[----:B------:R-:W-:Y:S02]  /*4910*/  ISETP.NE.AND P3, PT, R189, RZ, PT ;  /* 0x000000ffbd00720c */ /* 0x000fe40003f65270 */
[----:B------:R-:W-:Y:S02]  /*4920*/  IADD3 R139, R139, UR10, RZ ;  /* 0x0000000a8b8b7c10 */ /* 0x000fe4000fffe0ff */
[----:B------:R-:W-:Y:S02]  /*4930*/  SEL R189, RZ, 0x1, P3 ;  /* 0x00000001ffbd7807 */ /* 0x000fe40001800000 */
[----:B------:R-:W-:-:S13]  /*4940*/  ISETP.GE.AND P3, PT, R139, UR11, PT ;  /* 0x0000000b8b007c0c */ /* 0x000fda000bf66270 */
[----:B------:R-:W-:Y:S05]  /*4950*/  @!P3 BRA `(.L_x_7923) ;  /* 0xffffffc00074b947 */ /* 0x000fea000383ffff */
.L_x_7840:
        /* <DEDUP_REMOVED lines=19> */
.L_x_7925:
[----:B------:R-:W-:Y:S05]  /*4a90*/  BSYNC B0 ;  /* 0x0000000000007941 */ /* 0x000fea0003800000 */
.L_x_7924:
        /* <DEDUP_REMOVED lines=12> */
.L_x_7927:
[----:B------:R-:W-:Y:S05]  /*4b60*/  BSYNC B0 ;  /* 0x0000000000007941 */ /* 0x000fea0003800000 */
.L_x_7926:
        /* <DEDUP_REMOVED lines=12> */
.L_x_7929:
[----:B------:R-:W-:Y:S05]  /*4c30*/  BSYNC B0 ;  /* 0x0000000000007941 */ /* 0x000fea0003800000 */
.L_x_7928:
        /* <DEDUP_REMOVED lines=12> */
.L_x_7931:
[----:B------:R-:W-:Y:S05]  /*4d00*/  BSYNC B0 ;  /* 0x0000000000007941 */ /* 0x000fea0003800000 */
.L_x_7930:
        /* <DEDUP_REMOVED lines=12> */
.L_x_7864:
[----:B------:R-:W-:Y:S01]  /*4dd0*/  HFMA2.MMA R197, -RZ, RZ, 0, 9.5367431640625e-07 ;  /* 0x00000010ffc57435 */ /* 0x000fe200000001ff */
[----:B------:R-:W-:Y:S01]  /*4de0*/  MOV R196, R193 ;  /* 0x000000c100c47202 */ /* 0x000fe20000000f00 */
[----:B-----5:R-:W-:Y:S01]  /*4df0*/  IMAD.MOV.U32 R191, RZ, RZ, -0x1 ;  /* 0xffffffffffbf7424 */ /* 0x020fe200078e00ff */
[----:B------:R-:W-:-:S08]  /*4e00*/  MOV R198, 0x1f ;  /* 0x0000001f00c67802 */ /* 0x000fd00000000f00 */
[----:B0-----:R-:W-:Y:S05]  /*4e10*/  WARPSYNC.COLLECTIVE R191, `(.L_x_7932) ;  /* 0x00000000bf087348 */ /* 0x001fea0003c00000 */
[----:B------:R1:W2:Y:S02]  /*4e20*/  SHFL.DOWN P5, R195, R196, R197, R198 ;  /* 0x080000c5c4c37389 */ /* 0x0002a400000a00c6 */
[----:B012---:R-:W-:Y:S01]  /*4e30*/  ENDCOLLECTIVE ;  /* 0x000000000000791b */ /* 0x007fe20003800000 */
.L_x_7932:
[----:B------:R-:W-:Y:S02]  /*4e40*/  MOV R196, R176 ;  /* 0x000000b000c47202 */ /* 0x000fe40000000f00 */
[----:B------:R-:W-:-:S07]  /*4e50*/  MOV R126, R195 ;  /* 0x000000c3007e7202 */ /* 0x000fce0000000f00 */
[----:B------:R-:W-:Y:S05]  /*4e60*/  WARPSYNC.COLLECTIVE R191, `(.L_x_7933) ;  /* 0x00000000bf087348 */ /* 0x000fea0003c00000 */
[----:B------:R0:W1:Y:S02]  /*4e70*/  SHFL.DOWN P5, R195, R196, R197, R198 ;  /* 0x080000c5c4c37389 */ /* 0x00006400000a00c6 */
[----:B01----:R-:W-:Y:S01]  /*4e80*/  ENDCOLLECTIVE ;  /* 0x000000000000791b */ /* 0x003fe20003800000 */
.L_x_7933:
[----:B------:R-:W-:Y:S01]  /*4e90*/  FADD.FTZ R126, R126, R193 ;  /* 0x000000c17e7e7221 */ /* 0x000fe20000010000 */
[----:B------:R-:W-:-:S04]  /*4ea0*/  HFMA2.MMA R197, -RZ, RZ, 0, 4.76837158203125e-07 ;  /* 0x00000008ffc57435 */ /* 0x000fc800000001ff */
[----:B------:R-:W-:Y:S02]  /*4eb0*/  MOV R196, R126 ;  /* 0x0000007e00c47202 */ /* 0x000fe40000000f00 */
[----:B------:R-:W-:-:S07]  /*4ec0*/  MOV R127, R195 ;  /* 0x000000c3007f7202 */ /* 0x000fce0000000f00 */
[----:B------:R-:W-:Y:S05]  /*4ed0*/  WARPSYNC.COLLECTIVE R191, `(.L_x_7934) ;  /* 0x00000000bf087348 */ /* 0x000fea0003c00000 */
[----:B------:R0:W1:Y:S02]  /*4ee0*/  SHFL.DOWN P5, R195, R196, R197, R198 ;  /* 0x080000c5c4c37389 */ /* 0x00006400000a00c6 */
[----:B01----:R-:W-:Y:S01]  /*4ef0*/  ENDCOLLECTIVE ;  /* 0x000000000000791b */ /* 0x003fe20003800000 */
.L_x_7934:
[----:B------:R-:W-:-:S05]  /*4f00*/  FADD.FTZ R127, R127, R176 ;  /* 0x000000b07f7f7221 */ /* 0x000fca0000010000 */
[----:B------:R-:W-:Y:S01]  /*4f10*/  MOV R196, R127 ;  /* 0x0000007f00c47202 */ /* 0x000fe20000000f00 */
[----:B------:R-:W-:-:S07]  /*4f20*/  IMAD.MOV.U32 R129, RZ, RZ, R195 ;  /* 0x000000ffff817224 */ /* 0x000fce00078e00c3 */
[----:B------:R-:W-:Y:S05]  /*4f30*/  WARPSYNC.COLLECTIVE R191, `(.L_x_7935) ;  /* 0x00000000bf087348 */ /* 0x000fea0003c00000 */
[----:B------:R0:W1:Y:S02]  /*4f40*/  SHFL.DOWN P5, R195, R196, R197, R198 ;  /* 0x080000c5c4c37389 */ /* 0x00006400000a00c6 */
[----:B01----:R-:W-:Y:S01]  /*4f50*/  ENDCOLLECTIVE ;  /* 0x000000000000791b */ /* 0x003fe20003800000 */
.L_x_7935:
[----:B------:R-:W-:Y:S01]  /*4f60*/  FADD.FTZ R129, R126, R129 ;  /* 0x000000817e817221 */ /* 0x000fe20000010000 */
[----:B------:R-:W-:-:S04]  /*4f70*/  HFMA2.MMA R197, -RZ, RZ, 0, 2.384185791015625e-07 ;  /* 0x00000004ffc57435 */ /* 0x000fc800000001ff */
[----:B------:R-:W-:Y:S02]  /*4f80*/  MOV R196, R129 ;  /* 0x0000008100c47202 */ /* 0x000fe40000000f00 */
[----:B------:R-:W-:-:S07]  /*4f90*/  MOV R128, R195 ;  /* 0x000000c300807202 */ /* 0x000fce0000000f00 */
[----:B------:R-:W-:Y:S05]  /*4fa0*/  WARPSYNC.COLLECTIVE R191, `(.L_x_7936) ;  /* 0x00000000bf087348 */ /* 0x000fea0003c00000 */
[----:B------:R0:W1:Y:S02]  /*4fb0*/  SHFL.DOWN P5, R195, R196, R197, R198 ;  /* 0x080000c5c4c37389 */ /* 0x00006400000a00c6 */
[----:B01----:R-:W-:Y:S01]  /*4fc0*/  ENDCOLLECTIVE ;  /* 0x000000000000791b */ /* 0x003fe20003800000 */
.L_x_7936:
[----:B------:R-:W-:-:S04]  /*4fd0*/  FADD.FTZ R128, R127, R128 ;  /* 0x000000807f807221 */ /* 0x000fc80000010000 */
[----:B------:R-:W-:Y:S01]  /*4fe0*/  IMAD.MOV.U32 R196, RZ, RZ, R128 ;  /* 0x000000ffffc47224 */ /* 0x000fe200078e0080 */
[----:B------:R-:W-:-:S07]  /*4ff0*/  MOV R130, R195 ;  /* 0x000000c300827202 */ /* 0x000fce0000000f00 */
[----:B------:R-:W-:Y:S05]  /*5000*/  WARPSYNC.COLLECTIVE R191, `(.L_x_7937) ;  /* 0x00000000bf087348 */ /* 0x000fea0003c00000 */
[----:B------:R0:W1:Y:S02]  /*5010*/  SHFL.DOWN P5, R195, R196, R197, R198 ;  /* 0x080000c5c4c37389 */ /* 0x00006400000a00c6 */
[----:B01----:R-:W-:Y:S01]  /*5020*/  ENDCOLLECTIVE ;  /* 0x000000000000791b */ /* 0x003fe20003800000 */
.L_x_7937:
[----:B------:R-:W-:Y:S01]  /*5030*/  FADD.FTZ R130, R129, R130 ;  /* 0x0000008281827221 */ /* 0x000fe20000010000 */
[----:B------:R-:W-:-:S04]  /*5040*/  HFMA2.MMA R197, -RZ, RZ, 0, 1.1920928955078125e-07 ;  /* 0x00000002ffc57435 */ /* 0x000fc800000001ff */
[----:B------:R-:W-:Y:S02]  /*5050*/  MOV R196, R130 ;  /* 0x0000008200c47202 */ /* 0x000fe40000000f00 */
[----:B------:R-:W-:-:S07]  /*5060*/  MOV R131, R195 ;  /* 0x000000c300837202 */ /* 0x000fce0000000f00 */
[----:B------:R-:W-:Y:S05]  /*5070*/  WARPSYNC.COLLECTIVE R191, `(.L_x_7938) ;  /* 0x00000000bf087348 */ /* 0x000fea0003c00000 */
[----:B------:R0:W1:Y:S02]  /*5080*/  SHFL.DOWN P5, R195, R196, R197, R198 ;  /* 0x080000c5c4c37389 */ /* 0x00006400000a00c6 */
[----:B01----:R-:W-:Y:S01]  /*5090*/  ENDCOLLECTIVE ;  /* 0x000000000000791b */ /* 0x003fe20003800000 */
.L_x_7938:
[----:B------:R-:W-:-:S05]  /*50a0*/  FADD.FTZ R131, R128, R131 ;  /* 0x0000008380837221 */ /* 0x000fca0000010000 */
[----:B------:R-:W-:Y:S02]  /*50b0*/  MOV R196, R131 ;  /* 0x0000008300c47202 */ /* 0x000fe40000000f00 */
[----:B------:R-:W-:-:S07]  /*50c0*/  MOV R177, R195 ;  /* 0x000000c300b17202 */ /* 0x000fce0000000f00 */
[----:B------:R-:W-:Y:S05]  /*50d0*/  WARPSYNC.COLLECTIVE R191, `(.L_x_7939) ;  /* 0x00000000bf087348 */ /* 0x000fea0003c00000 */
[----:B------:R0:W1:Y:S02]  /*50e0*/  SHFL.DOWN P5, R195, R196, R197, R198 ;  /* 0x080000c5c4c37389 */ /* 0x00006400000a00c6 */
[----:B01----:R-:W-:Y:S01]  /*50f0*/  ENDCOLLECTIVE ;  /* 0x000000000000791b */ /* 0x003fe20003800000 */
.L_x_7939:
[----:B------:R-:W-:Y:S01]  /*5100*/  FADD.FTZ R177, R130, R177 ;  /* 0x000000b182b17221 */ /* 0x000fe20000010000 */
[----:B------:R-:W-:-:S04]  /*5110*/  HFMA2.MMA R197, -RZ, RZ, 0, 5.9604644775390625e-08 ;  /* 0x00000001ffc57435 */ /* 0x000fc800000001ff */
[----:B------:R-:W-:Y:S01]  /*5120*/  MOV R196, R177 ;  /* 0x000000b100c47202 */ /* 0x000fe20000000f00 */
[----:B------:R-:W-:-:S07]  /*5130*/  IMAD.MOV.U32 R176, RZ, RZ, R195 ;  /* 0x000000ffffb07224 */ /* 0x000fce00078e00c3 */
[----:B------:R-:W-:Y:S05]  /*5140*/  WARPSYNC.COLLECTIVE R191, `(.L_x_7940) ;  /* 0x00000000bf087348 */ /* 0x000fea0003c00000 */
[----:B------:R0:W1:Y:S02]  /*5150*/  SHFL.DOWN P5, R195, R196, R197, R198 ;  /* 0x080000c5c4c37389 */ /* 0x00006400000a00c6 */
[----:B01----:R-:W-:Y:S01]  /*5160*/  ENDCOLLECTIVE ;  /* 0x000000000000791b */ /* 0x003fe20003800000 */
.L_x_7940:
[----:B------:R-:W-:-:S05]  /*5170*/  FADD.FTZ R126, R131, R176 ;  /* 0x000000b0837e7221 */ /* 0x000fca0000010000 */
[----:B------:R-:W-:Y:S02]  /*5180*/  MOV R196, R126 ;  /* 0x0000007e00c47202 */ /* 0x000fe40000000f00 */
[----:B------:R-:W-:-:S07]  /*5190*/  MOV R176, R195 ;  /* 0x000000c300b07202 */ /* 0x000fce0000000f00 */
[----:B------:R-:W-:Y:S05]  /*51a0*/  WARPSYNC.COLLECTIVE R191, `(.L_x_7941) ;  /* 0x00000000bf087348 */ /* 0x000fea0003c00000 */
[----:B------:R0:W1:Y:S02]  /*51b0*/  SHFL.DOWN P5, R195, R196, R197, R198 ;  /* 0x080000c5c4c37389 */ /* 0x00006400000a00c6 */
[----:B01----:R-:W-:Y:S01]  /*51c0*/  ENDCOLLECTIVE ;  /* 0x000000000000791b */ /* 0x003fe20003800000 */
.L_x_7941:
[----:B------:R-:W-:Y:S01]  /*51d0*/  MOV R127, R195 ;  /* 0x000000c3007f7202 */ /* 0x000fe20000000f00 */
[----:B------:R-:W-:Y:S06]  /*51e0*/  BRA `(.L_x_7942) ;  /* 0xffffffd000007947 */ /* 0x000fec000383ffff */
.L_x_7943:
        /* <DEDUP_REMOVED lines=9> */
.L_x_11944:


//--------------------- .text._ZN10layer_norm13ln_bwd_kernelINS_13Kernel_traitsI6__halfS2_fS2_fjLj2560ELj1ELj1ELj4ELj8ENS_18Kernel_traits_baseILj2560ES2_S2_fS2_fjLj128EEEEELb0ELb1ELb1ELb1EEEvNS_9BwdParamsE --------------------------
	.section	.text._ZN10layer_norm13ln_bwd_kernelINS_13Kernel_traitsI6__halfS2_fS2_fjLj2560ELj1ELj1ELj4ELj8ENS_18Kernel_traits_baseILj2560ES2_S2_fS2_fjLj128EEEEELb0ELb1ELb1ELb1EEEvNS_9BwdParamsE,"ax",@progbits
	.align	128
        .global         _ZN10layer_norm13ln_bwd_kernelINS_13Kernel_traitsI6__halfS2_fS2_fjLj2560ELj1ELj1ELj4ELj8ENS_18Kernel_traits_baseILj2560ES2_S2_fS2_fjLj128EEEEELb0ELb1ELb1ELb1EEEvNS_9BwdParamsE
        .type           _ZN10layer_norm13ln_bwd_kernelINS_13Kernel_traitsI6__halfS2_fS2_fjLj2560ELj1ELj1ELj4ELj8ENS_18Kernel_traits_baseILj2560ES2_S2_fS2_fjLj128EEEEELb0ELb1ELb1ELb1EEEvNS_9BwdParamsE,@function
        .size           _ZN10layer_norm13ln_bwd_kernelINS_13Kernel_traitsI6__halfS2_fS2_fjLj2560ELj1ELj1ELj4ELj8ENS_18Kernel_traits_baseILj2560ES2_S2_fS2_fjLj128EEEEELb0ELb1ELb1ELb1EEEvNS_9BwdParamsE,(.L_x_11945 - _ZN10layer_norm13ln_bwd_kernelINS_13Kernel_traitsI6__halfS2_fS2_fjLj2560ELj1ELj1ELj4ELj8ENS_18Kernel_traits_baseILj2560ES2_S2_fS2_fjLj128EEEEELb0ELb1ELb1ELb1EEEvNS_9BwdParamsE)
        .other          _ZN10layer_norm13ln_bwd_kernelINS_13Kernel_traitsI6__halfS2_fS2_fjLj2560ELj1ELj1ELj4ELj8ENS_18Kernel_traits_baseILj2560ES2_S2_fS2_fjLj128EEEEELb0ELb1ELb1ELb1EEEvNS_9BwdParamsE,@"STO_CUDA_ENTRY STV_DEFAULT"
_ZN10layer_norm13ln_bwd_kernelINS_13Kernel_traitsI6__halfS2_fS2_fjLj2560ELj1ELj1ELj4ELj8ENS_18Kernel_traits_baseILj2560ES2_S2_fS2_fjLj128EEEEELb0ELb1ELb1ELb1EEEvNS_9BwdParamsE:
.text._ZN10layer_norm13ln_bwd_kernelINS_13Kernel_traitsI6__halfS2_fS2_fjLj2560ELj1ELj1ELj4ELj8ENS_18Kernel_traits_baseILj2560ES2_S2_fS2_fjLj128EEEEELb0ELb1ELb1ELb1EEEvNS_9BwdParamsE:
        /* <DEDUP_REMOVED lines=43> */
.L_x_7944:
        /* <DEDUP_REMOVED lines=111> */
.L_x_8008:
        /* <DEDUP_REMOVED lines=42> */
.L_x_7947:
        /* <DEDUP_REMOVED lines=11> */
[C---:B------:R-:W-:Y:S01]  /*0cf0*/  IADD3 R165, R167.reuse, 0x180, RZ ;  /* 0x00000180a7a57810 */ /* 0x040fe20007ffe0ff */
[----:B------:R0:W3:Y:S01]  /*0d00*/  LDG.E R3, desc[UR4][R132.64] ;  /* 0x0000000484037981 */ /* 0x0000e2000c1e1900 */
[C---:B-1----:R-:W-:Y:S01]  /*0d10*/  IMAD.WIDE.U32 R158, R167.reuse, 0x8, R138 ;  /* 0x00000008a79e7825 */ /* 0x042fe200078e008a */
[C---:B------:R-:W-:Y:S02]  /*0d20*/  IADD3 R163, R167.reuse, 0x100, RZ ;  /* 0x00000100a7a37810 */ /* 0x040fe40007ffe0ff */
[----:B------:R-:W-:Y:S01]  /*0d30*/  IADD3 R167, R167, 0x200, RZ ;  /* 0x00000200a7a77810 */ /* 0x000fe20007ffe0ff */
[--C-:B--2---:R-:W-:Y:S02]  /*0d40*/  IMAD.WIDE.U32 R124, R151, 0x10, R136.reuse ;  /* 0x00000010977c7825 */ /* 0x104fe400078e0088 */
[----:B------:R-:W2:Y:S02]  /*0d50*/  LDG.E.64 R158, desc[UR4][R158.64] ;  /* 0x000000049e9e7981 */ /* 0x000ea4000c1e1b00 */
[----:B0-----:R-:W-:-:S02]  /*0d60*/  IMAD.WIDE.U32 R132, R197, 0x10, R136 ;  /* 0x00000010c5847825 */ /* 0x001fc400078e0088 */
[----:B------:R-:W4:Y:S02]  /*0d70*/  LDG.E.128 R124, desc[UR4][R124.64] ;  /* 0x000000047c7c7981 */ /* 0x000f24000c1e1d00 */
[----:B------:R-:W-:Y:S02]  /*0d80*/  IMAD.WIDE.U32 R160, R161, 0x8, R138 ;  /* 0x00000008a1a07825 */ /* 0x000fe400078e008a */
[----:B------:R-:W4:Y:S02]  /*0d90*/  LDG.E.128 R132, desc[UR4][R132.64] ;  /* 0x0000000484847981 */ /* 0x000f24000c1e1d00 */
[----:B------:R-:W-:Y:S02]  /*0da0*/  IMAD.WIDE.U32 R128, R203, 0x10, R136 ;  /* 0x00000010cb807825 */ /* 0x000fe400078e0088 */
[----:B------:R-:W4:Y:S02]  /*0db0*/  LDG.E.64 R160, desc[UR4][R160.64] ;  /* 0x00000004a0a07981 */ /* 0x000f24000c1e1b00 */
[----:B------:R-:W-:-:S02]  /*0dc0*/  IMAD.WIDE.U32 R164, R165, 0x8, R138 ;  /* 0x00000008a5a47825 */ /* 0x000fc400078e008a */
[----:B------:R-:W4:Y:S02]  /*0dd0*/  LDG.E.128 R128, desc[UR4][R128.64] ;  /* 0x0000000480807981 */ /* 0x000f24000c1e1d00 */
[--C-:B------:R-:W-:Y:S02]  /*0de0*/  IMAD.WIDE.U32 R166, R167, 0x8, R138.reuse ;  /* 0x00000008a7a67825 */ /* 0x100fe400078e008a */
[----:B------:R-:W4:Y:S02]  /*0df0*/  LDG.E.64 R164, desc[UR4][R164.64] ;  /* 0x00000004a4a47981 */ /* 0x000f24000c1e1b00 */
[----:B------:R-:W-:Y:S02]  /*0e00*/  IMAD.WIDE.U32 R162, R163, 0x8, R138 ;  /* 0x00000008a3a27825 */ /* 0x000fe400078e008a */
[----:B------:R-:W4:Y:S04]  /*0e10*/  LDG.E.64 R166, desc[UR4][R166.64] ;  /* 0x00000004a6a67981 */ /* 0x000f28000c1e1b00 */
[----:B------:R-:W4:Y:S01]  /*0e20*/  LDG.E.64 R162, desc[UR4][R162.64] ;  /* 0x00000004a2a27981 */ /* 0x000f22000c1e1b00 */
[----:B------:R-:W-:-:S05]  /*0e30*/  IADD3 R171, R151, 0x200, RZ ;  /* 0x0000020097ab7810 */ /* 0x000fca0007ffe0ff */
[----:B------:R-:W-:Y:S01]  /*0e40*/  IMAD.WIDE.U32 R140, R171, 0x10, R136 ;  /* 0x00000010ab8c7825 */ /* 0x000fe200078e0088 */
[----:B------:R-:W-:-:S05]  /*0e50*/  IADD3 R169, R151, 0x180, RZ ;  /* 0x0000018097a97810 */ /* 0x000fca0007ffe0ff */
[----:B------:R-:W4:Y:S01]  /*0e60*/  LDG.E.128 R140, desc[UR4][R140.64] ;  /* 0x000000048c8c7981 */ /* 0x000f22000c1e1d00 */
[----:B------:R-:W-:-:S06]  /*0e70*/  IMAD.WIDE.U32 R138, R169, 0x10, R136 ;  /* 0x00000010a98a7825 */ /* 0x000fcc00078e0088 */
[----:B------:R-:W4:Y:S01]  /*0e80*/  LDG.E.128 R136, desc[UR4][R138.64] ;  /* 0x000000048a887981 */ /* 0x000f22000c1e1d00 */
[----:B------:R-:W-:Y:S02]  /*0e90*/  MOV R152, UR14 ;  /* 0x0000000e00987c02 */ /* 0x000fe40008000f00 */
[----:B------:R-:W-:Y:S02]  /*0ea0*/  MOV R153, UR15 ;  /* 0x0000000f00997c02 */ /* 0x000fe40008000f00 */
        /* <DEDUP_REMOVED lines=10> */
[----:B---3--:R-:W-:Y:S02]  /*0f50*/  FSEL R170, R3, RZ, !P0 ;  /* 0x000000ff03aa7208 */ /* 0x008fe40004000000 */
[----:B--2---:R-:W-:Y:S02]  /*0f60*/  MOV R196, R158 ;  /* 0x0000009e00c47202 */ /* 0x004fe40000000f00 */
[----:B------:R-:W-:Y:S01]  /*0f70*/  SHF.R.U64 R200, R158, 0x10, R159 ;  /* 0x000000109ec87819 */ /* 0x000fe2000000129f */
[----:B----4-:R-:W-:Y:S01]  /*0f80*/  FADD.FTZ R127, -R170, R127 ;  /* 0x0000007faa7f7221 */ /* 0x010fe20000010100 */
[----:B------:R-:W-:Y:S02]  /*0f90*/  SHF.R.U32.HI R199, RZ, 0x10, R159 ;  /* 0x00000010ffc77819 */ /* 0x000fe4000001169f */
[----:B------:R-:W-:Y:S01]  /*0fa0*/  MOV R198, R159 ;  /* 0x0000009f00c67202 */ /* 0x000fe20000000f00 */
[----:B-----5:R-:W-:Y:S01]  /*0fb0*/  FMUL.FTZ R186, R150, R127 ;  /* 0x0000007f96ba7220 */ /* 0x020fe20000410000 */
[----:B------:R-:W-:Y:S01]  /*0fc0*/  FADD.FTZ R159, -R170, R125 ;  /* 0x0000007daa9f7221 */ /* 0x000fe20000010100 */
[----:B------:R-:W-:-:S02]  /*0fd0*/  HADD2.F32 R127, -RZ, R196.H0_H0 ;  /* 0x200000c4ff7f7230 */ /* 0x000fc40000004100 */
[C---:B------:R-:W-:Y:S01]  /*0fe0*/  FADD.FTZ R3, -R170.reuse, R124 ;  /* 0x0000007caa037221 */ /* 0x040fe20000010100 */
[C---:B------:R-:W-:Y:S01]  /*0ff0*/  FADD.FTZ R187, -R170.reuse, R126 ;  /* 0x0000007eaabb7221 */ /* 0x040fe20000010100 */
[C---:B------:R-:W-:Y:S01]  /*1000*/  FADD.FTZ R177, -R170.reuse, R134 ;  /* 0x00000086aab17221 */ /* 0x040fe20000010100 */
[----:B------:R-:W-:Y:S01]  /*1010*/  MOV R126, R160 ;  /* 0x000000a0007e7202 */ /* 0x000fe20000000f00 */
[C---:B------:R-:W-:Y:S01]  /*1020*/  FADD.FTZ R181, -R170.reuse, R132 ;  /* 0x00000084aab57221 */ /* 0x040fe20000010100 */
[----:B------:R-:W-:Y:S01]  /*1030*/  FADD.FTZ R129, -R170, R129 ;  /* 0x00000081aa817221 */ /* 0x000fe20000010100 */
[----:B0-----:R-:W-:Y:S01]  /*1040*/  SHF.R.U64 R193, R160, 0x10, R161 ;  /* 0x00000010a0c17819 */ /* 0x001fe200000012a1 */
[----:B------:R-:W-:Y:S01]  /*1050*/  HADD2.F32 R124, -RZ, R199.H0_H0 ;  /* 0x200000c7ff7c7230 */ /* 0x000fe20000004100 */
[----:B------:R-:W-:Y:S02]  /*1060*/  SHF.R.U64 R179, R164, 0x10, R165 ;  /* 0x00000010a4b37819 */ /* 0x000fe400000012a5 */
[----:B------:R-:W-:-:S02]  /*1070*/  MOV R134, R165 ;  /* 0x000000a500867202 */ /* 0x000fc40000000f00 */
[----:B------:R-:W-:Y:S01]  /*1080*/  SHF.R.U32.HI R173, RZ, 0x10, R165 ;  /* 0x00000010ffad7819 */ /* 0x000fe200000116a5 */
[----:B------:R-:W-:Y:S02]  /*1090*/  HADD2.F32 R165, -RZ, R200.H0_H0 ;  /* 0x200000c8ffa57230 */ /* 0x000fe40000004100 */
[C---:B------:R-:W-:Y:S01]  /*10a0*/  FADD.FTZ R185, -R170.reuse, R128 ;  /* 0x00000080aab97221 */ /* 0x040fe20000010100 */
[----:B------:R-:W-:Y:S01]  /*10b0*/  FADD.FTZ R133, -R170, R133 ;  /* 0x00000085aa857221 */ /* 0x000fe20000010100 */
[----:B------:R-:W-:Y:S01]  /*10c0*/  MOV R132, R164 ;  /* 0x000000a400847202 */ /* 0x000fe20000000f00 */
[C---:B------:R-:W-:Y:S01]  /*10d0*/  FMUL.FTZ R188, R150.reuse, R159 ;  /* 0x0000009f96bc7220 */ /* 0x040fe20000410000 */
[----:B------:R-:W-:Y:S01]  /*10e0*/  MOV R160, R166 ;  /* 0x000000a600a07202 */ /* 0x000fe20000000f00 */
[----:B------:R-:W-:Y:S01]  /*10f0*/  FMUL.FTZ R3, R150, R3 ;  /* 0x0000000396037220 */ /* 0x000fe20000410000 */
[----:B------:R-:W-:Y:S01]  /*1100*/  SHF.R.U64 R172, R166, 0x10, R167 ;  /* 0x00000010a6ac7819 */ /* 0x000fe200000012a7 */
[----:B------:R-:W-:Y:S01]  /*1110*/  FMUL.FTZ R166, R4, R127 ;  /* 0x0000007f04a67220 */ /* 0x000fe20000410000 */
[----:B------:R-:W-:Y:S01]  /*1120*/  MOV R128, R162 ;  /* 0x000000a200807202 */ /* 0x000fe20000000f00 */
[----:B------:R-:W-:Y:S01]  /*1130*/  FADD.FTZ R183, -R170, R130 ;  /* 0x00000082aab77221 */ /* 0x000fe20000010100 */
[----:B------:R-:W-:Y:S01]  /*1140*/  SHF.R.U64 R191, R162, 0x10, R163 ;  /* 0x00000010a2bf7819 */ /* 0x000fe200000012a3 */
[----:B------:R-:W-:Y:S01]  /*1150*/  FMUL.FTZ R184, R150, R129 ;  /* 0x0000008196b87220 */ /* 0x000fe20000410000 */
[----:B------:R-:W-:Y:S01]  /*1160*/  SHF.R.U32.HI R192, RZ, 0x10, R161 ;  /* 0x00000010ffc07819 */ /* 0x000fe200000116a1 */
[----:B------:R-:W-:Y:S01]  /*1170*/  HADD2.F32 R129, -RZ, R126.H0_H0 ;  /* 0x2000007eff817230 */ /* 0x000fe20000004100 */
[----:B------:R-:W-:Y:S01]  /*1180*/  MOV R162, R167 ;  /* 0x000000a700a27202 */ /* 0x000fe20000000f00 */
[----:B------:R-:W-:Y:S01]  /*1190*/  FADD.FTZ R131, -R170, R131 ;  /* 0x00000083aa837221 */ /* 0x000fe20000010100 */
[----:B------:R-:W-:Y:S01]  /*11a0*/  MOV R130, R163 ;  /* 0x000000a300827202 */ /* 0x000fe20000000f00 */
[C---:B------:R-:W-:Y:S01]  /*11b0*/  FMUL.FTZ R185, R150.reuse, R185 ;  /* 0x000000b996b97220 */ /* 0x040fe20000410000 */
[----:B------:R-:W-:Y:S01]  /*11c0*/  SHF.R.U32.HI R190, RZ, 0x10, R163 ;  /* 0x00000010ffbe7819 */ /* 0x000fe200000116a3 */
[----:B------:R-:W-:Y:S01]  /*11d0*/  FMUL.FTZ R180, R150, R133 ;  /* 0x0000008596b47220 */ /* 0x000fe20000410000 */
[----:B------:R-:W-:-:S02]  /*11e0*/  HADD2.F32 R198, -RZ, R198.H0_H0 ;  /* 0x200000c6ffc67230 */ /* 0x000fc40000004100 */
        /* <DEDUP_REMOVED lines=8> */
[----:B------:R-:W-:Y:S02]  /*1270*/  HADD2.F32 R133, -RZ, R132.H0_H0 ;  /* 0x20000084ff857230 */ /* 0x000fe40000004100 */
[----:B------:R-:W-:Y:S01]  /*1280*/  FADD.FTZ R124, RZ, R166 ;  /* 0x000000a6ff7c7221 */ /* 0x000fe20000010000 */
[----:B------:R-:W-:-:S02]  /*1290*/  HADD2.F32 R132, -RZ, R173.H0_H0 ;  /* 0x200000adff847230 */ /* 0x000fc40000004100 */
[----:B------:R-:W-:Y:S01]  /*12a0*/  FFMA.FTZ R127, R3, R166, RZ ;  /* 0x000000a6037f7223 */ /* 0x000fe200000100ff */
        /* <DEDUP_REMOVED lines=16> */
[----:B------:R-:W-:-:S02]  /*13b0*/  HADD2.F32 R161, -RZ, R193.H0_H0 ;  /* 0x200000c1ffa17230 */ /* 0x000fc40000004100 */
[----:B------:R-:W-:Y:S01]  /*13c0*/  FADD.FTZ R129, R126, R163 ;  /* 0x000000a37e817221 */ /* 0x000fe20000010000 */
[----:B------:R-:W-:Y:S01]  /*13d0*/  FADD.FTZ R135, -R170, R135 ;  /* 0x00000087aa877221 */ /* 0x000fe20000010100 */
[----:B------:R-:W-:Y:S01]  /*13e0*/  FFMA.FTZ R126, R186, R163, R127 ;  /* 0x000000a3ba7e7223 */ /* 0x000fe2000001007f */
[----:B------:R-:W-:Y:S02]  /*13f0*/  HADD2.F32 R158, -RZ, R158.H0_H0 ;  /* 0x2000009eff9e7230 */ /* 0x000fe40000004100 */
[----:B------:R-:W-:Y:S01]  /*1400*/  FADD.FTZ R113, R113, R161 ;  /* 0x000000a171717221 */ /* 0x000fe20000010000 */
[-C--:B------:R-:W-:Y:S01]  /*1410*/  FFMA.FTZ R77, R184, R161.reuse, R77 ;  /* 0x000000a1b84d7223 */ /* 0x080fe2000001004d */
[----:B------:R-:W-:Y:S01]  /*1420*/  FMUL.FTZ R161, R28, R161 ;  /* 0x000000a11ca17220 */ /* 0x000fe20000410000 */
        /* <DEDUP_REMOVED lines=10> */
[----:B------:R-:W-:Y:S01]  /*14d0*/  FADD.FTZ R125, -R170, R143 ;  /* 0x0000008faa7d7221 */ /* 0x000fe20000010100 */
        /* <DEDUP_REMOVED lines=12> */
[----:B------:R-:W-:Y:S01]  /*15a0*/  FADD.FTZ R124, R129, R158 ;  /* 0x0000009e817c7221 */ /* 0x000fe20000010000 */
[----:B------:R-:W-:Y:S01]  /*15b0*/  FFMA.FTZ R127, R181, R158, R126 ;  /* 0x0000009eb57f7223 */ /* 0x000fe2000001007e */
[----:B------:R-:W-:Y:S01]  /*15c0*/  SHF.R.U32.HI R178, RZ, 0x10, R167 ;  /* 0x00000010ffb27819 */ /* 0x000fe200000116a7 */
[C---:B------:R-:W-:Y:S01]  /*15d0*/  FADD.FTZ R141, -R170.reuse, R141 ;  /* 0x0000008daa8d7221 */ /* 0x040fe20000010100 */
[----:B------:R-:W-:Y:S01]  /*15e0*/  FADD.FTZ R167, -R170, R142 ;  /* 0x0000008eaaa77221 */ /* 0x000fe20000010100 */
[----:B------:R-:W-:Y:S02]  /*15f0*/  HADD2.F32 R128, -RZ, R190.H0_H0 ;  /* 0x200000beff807230 */ /* 0x000fe40000004100 */
[----:B------:R-:W-:Y:S01]  /*1600*/  FMUL.FTZ R142, R9, R130 ;  /* 0x00000082098e7220 */ /* 0x000fe20000410000 */
[----:B------:R-:W-:Y:S01]  /*1610*/  FADD.FTZ R129, R124, R143 ;  /* 0x0000008f7c817221 */ /* 0x000fe20000010000 */
[----:B------:R-:W-:Y:S01]  /*1620*/  FADD.FTZ R139, -R170, R139 ;  /* 0x0000008baa8b7221 */ /* 0x000fe20000010100 */
[----:B------:R-:W-:Y:S01]  /*1630*/  FMUL.FTZ R177, R150, R177 ;  /* 0x000000b196b17220 */ /* 0x000fe20000410000 */
[----:B------:R-:W-:Y:S01]  /*1640*/  FFMA.FTZ R124, R180, R143, R127 ;  /* 0x0000008fb47c7223 */ /* 0x000fe2000001007f */
[----:B------:R-:W-:Y:S01]  /*1650*/  FADD.FTZ R137, -R170, R137 ;  /* 0x00000089aa897221 */ /* 0x000fe20000010100 */
[----:B------:R-:W-:Y:S01]  /*1660*/  FMUL.FTZ R168, R150, R141 ;  /* 0x0000008d96a87220 */ /* 0x000fe20000410000 */
[C---:B------:R-:W-:Y:S01]  /*1670*/  FADD.FTZ R175, -R170.reuse, R136 ;  /* 0x00000088aaaf7221 */ /* 0x040fe20000010100 */
[C---:B------:R-:W-:Y:S01]  /*1680*/  FADD.FTZ R171, -R170.reuse, R138 ;  /* 0x0000008aaaab7221 */ /* 0x040fe20000010100 */
[----:B------:R-:W-:Y:S01]  /*1690*/  FADD.FTZ R169, -R170, R140 ;  /* 0x0000008caaa97221 */ /* 0x000fe20000010100 */
[----:B------:R-:W-:Y:S01]  /*16a0*/  FMUL.FTZ R141, R31, R128 ;  /* 0x000000801f8d7220 */ /* 0x000fe20000410000 */
[----:B------:R-:W-:Y:S01]  /*16b0*/  FADD.FTZ R126, R129, R142 ;  /* 0x0000008e817e7221 */ /* 0x000fe20000010000 */
[----:B------:R-:W-:Y:S01]  /*16c0*/  FMUL.FTZ R170, R150, R139 ;  /* 0x0000008b96aa7220 */ /* 0x000fe20000410000 */
[----:B------:R-:W-:Y:S01]  /*16d0*/  FFMA.FTZ R127, R177, R142, R124 ;  /* 0x0000008eb17f7223 */ /* 0x000fe2000001007c */
[----:B------:R-:W-:-:S02]  /*16e0*/  HADD2.F32 R139, -RZ, R179.H0_H0 ;  /* 0x200000b3ff8b7230 */ /* 0x000fc40000004100 */
[----:B------:R-:W-:Y:S01]  /*16f0*/  FMUL.FTZ R174, R150, R137 ;  /* 0x0000008996ae7220 */ /* 0x000fe20000410000 */
        /* <DEDUP_REMOVED lines=18> */
[----:B------:R-:W-:Y:S02]  /*1820*/  HADD2.F32 R172, -RZ, R172.H0_H0 ;  /* 0x200000acffac7230 */ /* 0x000fe40000004100 */
        /* <DEDUP_REMOVED lines=39> */
.L_x_7948:
[----:B------:R-:W-:Y:S05]  /*1aa0*/  BSYNC B0 ;  /* 0x0000000000007941 */ /* 0x000fea0003800000 */
.L_x_7946:
        /* <DEDUP_REMOVED lines=25> */
.L_x_8019:
[----:B-----5:R-:W-:Y:S01]  /*1c40*/  ISETP.GE.AND P4, PT, R194, 0x1, PT ;  /* 0x00000001c200780c */ /* 0x020fe20003f86270 */
[----:B------:R-:W3:Y:S01]  /*1c50*/  S2R R172, SR_CgaCtaId ;  /* 0x0000000000ac7919 */ /* 0x000ee20000008800 */
[----:B------:R-:W-:Y:S01]  /*1c60*/  MOV R131, 0x400 ;  /* 0x0000040000837802 */ /* 0x000fe20000000f00 */
[----:B--2---:R-:W-:Y:S01]  /*1c70*/  FADD.FTZ R179, R127, R190 ;  /* 0x000000be7fb37221 */ /* 0x004fe20000010000 */
[----:B-1----:R-:W-:Y:S01]  /*1c80*/  FADD.FTZ R178, R173, R130 ;  /* 0x00000082adb27221 */ /* 0x002fe20000010000 */
[----:B------:R-:W-:Y:S05]  /*1c90*/  WARPSYNC.ALL ;  /* 0x0000000000007948 */ /* 0x000fea0003800000 */
[----:B------:R-:W-:-:S03]  /*1ca0*/  HFMA2.MMA R189, -RZ, RZ, 0, 0 ;  /* 0x00000000ffbd7435 */ /* 0x000fc600000001ff */
        /* <DEDUP_REMOVED lines=17> */
[----:B------:R-:W-:Y:S01]  /*1dc0*/  LEA R191, R128, R131, 0x3 ;  /* 0x0000008380bf7211 */ /* 0x000fe200078e18ff */
[----:B------:R-:W-:Y:S01]  /*1dd0*/  BSSY B0, `(.L_x_7950) ;  /* 0x0000025000007945 */ /* 0x000fe20003800000 */
[----:B------:R-:W-:-:S02]  /*1de0*/  @!P6 ISETP.NE.U32.AND P1, PT, R152, RZ, PT ;  /* 0x000000ff9800e20c */ /* 0x000fc40003f25070 */
[----:B------:R-:W-:Y:S01]  /*1df0*/  @!P6 ISETP.NE.U32.AND P2, PT, R152, RZ, PT ;  /* 0x000000ff9800e20c */ /* 0x000fe20003f45070 */
        /* <DEDUP_REMOVED lines=20> */
[C---:B---3--:R-:W-:Y:S02]  /*1f40*/  @P4 PRMT R205, R172.reuse, 0x7610, R205 ;  /* 0x00007610accd4816 */ /* 0x048fe400000000cd */
[--C-:B------:R-:W-:Y:S02]  /*1f50*/  @P4 SHF.R.U64 R125, R172, 0x10, R173.reuse ;  /* 0x00000010ac7d4819 */ /* 0x100fe400000012ad */
[----:B------:R-:W-:-:S02]  /*1f60*/  @P4 PRMT R205, R205, 0x5410, R173 ;  /* 0x00005410cdcd4816 */ /* 0x000fc400000000ad */
[----:B------:R-:W-:Y:S02]  /*1f70*/  @P4 SHF.R.U32.HI R173, RZ, 0x10, R173 ;  /* 0x00000010ffad4819 */ /* 0x000fe400000116ad */
[----:B------:R-:W-:Y:S02]  /*1f80*/  @P4 PRMT R206, R125, 0x7610, R206 ;  /* 0x000076107dce4816 */ /* 0x000fe400000000ce */
[----:B------:R-:W-:Y:S02]  /*1f90*/  @!P6 FSEL R125, R56, RZ, P1 ;  /* 0x000000ff387de208 */ /* 0x000fe40000800000 */
[----:B------:R-:W-:Y:S01]  /*1fa0*/  @P4 PRMT R206, R206, 0x5410, R173 ;  /* 0x00005410cece4816 */ /* 0x000fe200000000ad */
[----:B012-4-:R-:W-:Y:S06]  /*1fb0*/  @!P6 BRA `(.L_x_7951) ;  /* 0x000000000018e947 */ /* 0x017fec0003800000 */
[----:B------:R-:W-:Y:S01]  /*1fc0*/  ISETP.NE.U32.AND P1, PT, R152, RZ, PT ;  /* 0x000000ff9800720c */ /* 0x000fe20003f25070 */
[----:B------:R-:W-:-:S03]  /*1fd0*/  FFMA.FTZ R125, R3, R195, R192 ;  /* 0x000000c3037d7223 */ /* 0x000fc600000100c0 */
[----:B------:R-:W-:Y:S01]  /*1fe0*/  ISETP.NE.AND.EX P1, PT, R153, RZ, PT, P1 ;  /* 0x000000ff9900720c */ /* 0x000fe20003f25310 */
[----:B------:R-:W-:-:S04]  /*1ff0*/  FADD.FTZ R125, R166, -R125 ;  /* 0x8000007da67d7221 */ /* 0x000fc80000010000 */
[----:B------:R-:W-:-:S08]  /*2000*/  FMUL.FTZ R125, R150, R125 ;  /* 0x0000007d967d7220 */ /* 0x000fd00000410000 */
[----:B------:R-:W-:-:S07]  /*2010*/  @P1 FADD.FTZ R125, R56, R125 ;  /* 0x0000007d387d1221 */ /* 0x000fce0000010000 */
.L_x_7951:
[----:B------:R-:W-:Y:S05]  /*2020*/  BSYNC B0 ;  /* 0x0000000000007941 */ /* 0x000fea0003800000 */
.L_x_7950:
[----:B------:R-:W-:Y:S01]  /*2030*/  BSSY B0, `(.L_x_7952) ;  /* 0x000000a000007945 */ /* 0x000fe20003800000 */
[----:B------:R-:W-:Y:S01]  /*2040*/  @P4 FMUL.FTZ R193, R125, R128 ;  /* 0x000000807dc14220 */ /* 0x000fe20000410000 */
[----:B------:R-:W-:Y:S02]  /*2050*/  @P4 HADD2.F32 R191, -RZ, R205.H0_H0 ;  /* 0x200000cdffbf4230 */ /* 0x000fe40000004100 */
[----:B------:R-:W-:Y:S05]  /*2060*/  @!P6 BRA `(.L_x_7953) ;  /* 0x000000000018e947 */ /* 0x000fea0003800000 */
[----:B------:R-:W-:Y:S01]  /*2070*/  ISETP.NE.U32.AND P1, PT, R152, RZ, PT ;  /* 0x000000ff9800720c */ /* 0x000fe20003f25070 */
[----:B------:R-:W-:-:S03]  /*2080*/  FFMA.FTZ R124, R188, R195, R192 ;  /* 0x000000c3bc7c7223 */ /* 0x000fc600000100c0 */
[----:B------:R-:W-:Y:S01]  /*2090*/  ISETP.NE.AND.EX P1, PT, R153, RZ, PT, P1 ;  /* 0x000000ff9900720c */ /* 0x000fe20003f25310 */
[----:B------:R-:W-:-:S04]  /*20a0*/  FADD.FTZ R127, R165, -R124 ;  /* 0x8000007ca57f7221 */ /* 0x000fc80000010000 */
[----:B------:R-:W-:-:S08]  /*20b0*/  FMUL.FTZ R126, R150, R127 ;  /* 0x0000007f967e7220 */ /* 0x000fd00000410000 */
[----:B------:R-:W-:-:S07]  /*20c0*/  @P1 FADD.FTZ R126, R57, R126 ;  /* 0x0000007e397e1221 */ /* 0x000fce0000010000 */
.L_x_7953:
[----:B------:R-:W-:Y:S05]  /*20d0*/  BSYNC B0 ;  /* 0x0000000000007941 */ /* 0x000fea0003800000 */
.L_x_7952:
[----:B------:R-:W-:Y:S01]  /*20e0*/  @P4 FMUL.FTZ R190, R126, R129 ;  /* 0x000000817ebe4220 */ /* 0x000fe20000410000 */
[----:B------:R-:W-:Y:S01]  /*20f0*/  @!P6 ISETP.NE.U32.AND P2, PT, R152, RZ, PT ;  /* 0x000000ff9800e20c */ /* 0x000fe20003f45070 */
[----:B------:R-:W-:Y:S01]  /*2100*/  @P4 FMUL.FTZ R124, R14, R193 ;  /* 0x000000c10e7c4220 */ /* 0x000fe20000410000 */
[----:B------:R-:W-:Y:S01]  /*2110*/  ISETP.NE.U32.AND P1, PT, RZ, UR10, PT ;  /* 0x0000000aff007c0c */ /* 0x000fe2000bf25070 */
[----:B------:R-:W-:Y:S01]  /*2120*/  @P4 FMUL.FTZ R127, R36, R190 ;  /* 0x000000be247f4220 */ /* 0x000fe20000410000 */
[C---:B------:R-:W-:Y:S01]  /*2130*/  @!P6 ISETP.NE.AND.EX P0, PT, R153.reuse, RZ, PT, P0 ;  /* 0x000000ff9900e20c */ /* 0x040fe20003f05300 */
[----:B------:R-:W-:Y:S01]  /*2140*/  BSSY B0, `(.L_x_7954) ;  /* 0x000000f000007945 */ /* 0x000fe20003800000 */
[----:B------:R-:W-:Y:S01]  /*2150*/  @!P6 ISETP.NE.AND.EX P2, PT, R153, RZ, PT, P2 ;  /* 0x000000ff9900e20c */ /* 0x000fe20003f45320 */
[----:B------:R-:W-:Y:S01]  /*2160*/  @P4 HADD2.F32 R178, -RZ, R206.H0_H0 ;  /* 0x200000ceffb24230 */ /* 0x000fe20000004100 */
[----:B------:R-:W-:Y:S02]  /*2170*/  @P4 F2FP.F16.F32.PACK_AB R200, RZ, R127 ;  /* 0x0000007fffc8423e */ /* 0x000fe400000000ff */
[----:B------:R-:W-:-:S02]  /*2180*/  ISETP.NE.AND.EX P1, PT, RZ, UR11, PT, P1 ;  /* 0x0000000bff007c0c */ /* 0x000fc4000bf25310 */
[----:B------:R-:W-:Y:S02]  /*2190*/  @P4 F2FP.F16.F32.PACK_AB R198, RZ, R124 ;  /* 0x0000007cffc6423e */ /* 0x000fe400000000ff */
[----:B------:R-:W-:Y:S02]  /*21a0*/  @!P6 FSEL R127, R58, RZ, P0 ;  /* 0x000000ff3a7fe208 */ /* 0x000fe40000000000 */
        /* <DEDUP_REMOVED lines=8> */
.L_x_7955:
[----:B------:R-:W-:Y:S05]  /*2230*/  BSYNC B0 ;  /* 0x0000000000007941 */ /* 0x000fea0003800000 */
.L_x_7954:
[----:B------:R-:W-:Y:S01]  /*2240*/  BSSY B0, `(.L_x_7956) ;  /* 0x000000a000007945 */ /* 0x000fe20003800000 */
[----:B------:R-:W-:Y:S01]  /*2250*/  @P4 FMUL.FTZ R179, R127, R196 ;  /* 0x000000c47fb34220 */ /* 0x000fe20000410000 */
[----:B------:R-:W-:Y:S02]  /*2260*/  @P4 HADD2.F32 R173, -RZ, R205.H1_H1 ;  /* 0x300000cdffad4230 */ /* 0x000fe40000004100 */
[----:B------:R-:W-:Y:S05]  /*2270*/  @!P6 BRA `(.L_x_7957) ;  /* 0x000000000018e947 */ /* 0x000fea0003800000 */
[----:B------:R-:W-:Y:S01]  /*2280*/  ISETP.NE.U32.AND P0, PT, R152, RZ, PT ;  /* 0x000000ff9800720c */ /* 0x000fe20003f05070 */
[----:B------:R-:W-:-:S03]  /*2290*/  FFMA.FTZ R124, R186, R195, R192 ;  /* 0x000000c3ba7c7223 */ /* 0x000fc600000100c0 */
[----:B------:R-:W-:Y:S01]  /*22a0*/  ISETP.NE.AND.EX P0, PT, R153, RZ, PT, P0 ;  /* 0x000000ff9900720c */ /* 0x000fe20003f05300 */
[----:B------:R-:W-:-:S04]  /*22b0*/  FADD.FTZ R129, R163, -R124 ;  /* 0x8000007ca3817221 */ /* 0x000fc80000010000 */
[----:B------:R-:W-:-:S08]  /*22c0*/  FMUL.FTZ R194, R150, R129 ;  /* 0x0000008196c27220 */ /* 0x000fd00000410000 */
[----:B------:R-:W-:-:S07]  /*22d0*/  @P0 FADD.FTZ R194, R59, R194 ;  /* 0x000000c23bc20221 */ /* 0x000fce0000010000 */
.L_x_7957:
[----:B------:R-:W-:Y:S05]  /*22e0*/  BSYNC B0 ;  /* 0x0000000000007941 */ /* 0x000fea0003800000 */
.L_x_7956:
        /* <DEDUP_REMOVED lines=8> */
[----:B------:R-:W-:Y:S01]  /*2370*/  @P4 F2FP.F16.F32.PACK_AB R198, RZ, R124 ;  /* 0x0000007cffc6423e */ /* 0x000fe200000000ff */
[----:B------:R-:W1:Y:S01]  /*2380*/  @P4 LDC R196, c[0x0][0x29c] ;  /* 0x0000a700ffc44b82 */ /* 0x000e620000000800 */
[----:B------:R-:W-:-:S02]  /*2390*/  SEL R124, R125, R64, P0 ;  /* 0x000000407d7c7207 */ /* 0x000fc40000000000 */
[----:B------:R-:W-:Y:S02]  /*23a0*/  SEL R125, R126, R65, P0 ;  /* 0x000000417e7d7207 */ /* 0x000fe40000000000 */
[----:B------:R-:W-:Y:S02]  /*23b0*/  SEL R126, R127, R66, P0 ;  /* 0x000000427f7e7207 */ /* 0x000fe40000000000 */
[----:B------:R-:W-:Y:S01]  /*23c0*/  SEL R127, R194, R67, P0 ;  /* 0x00000043c27f7207 */ /* 0x000fe20000000000 */
[----:B------:R-:W2:Y:S01]  /*23d0*/  @P4 LDC R215, c[0x0][0x29c] ;  /* 0x0000a700ffd74b82 */ /* 0x000ea20000000800 */
[----:B------:R-:W-:Y:S01]  /*23e0*/  @P4 PRMT R155, R200, 0x7610, R155 ;  /* 0x00007610c89b4816 */ /* 0x000fe2000000009b */
[----:B------:R-:W-:Y:S01]  /*23f0*/  @P4 HADD2.F32 R194, -RZ, R206.H1_H1 ;  /* 0x300000ceffc24230 */ /* 0x000fe20000004100 */
[----:B------:R-:W-:Y:S02]  /*2400*/  @P4 F2FP.F16.F32.PACK_AB R199, RZ, R128 ;  /* 0x00000080ffc7423e */ /* 0x000fe400000000ff */
        /* <DEDUP_REMOVED lines=30> */
.L_x_7959:
[----:B------:R-:W-:Y:S05]  /*25f0*/  BSYNC B0 ;  /* 0x0000000000007941 */ /* 0x000fea0003800000 */
.L_x_7958:
[----:B------:R-:W-:Y:S04]  /*2600*/  BSSY B0, `(.L_x_7960) ;  /* 0x0000009000007945 */ /* 0x000fe80003800000 */
[----:B------:R-:W-:Y:S05]  /*2610*/  @!P4 BRA `(.L_x_7961) ;  /* 0x00000000001cc947 */ /* 0x000fea0003800000 */
[----:B-1----:R-:W1:Y:S02]  /*2620*/  LDC.64 R124, c[0x0][0x220] ;  /* 0x00008800ff7c7b82 */ /* 0x002e640000000a00 */
[----:B-1----:R-:W-:-:S06]  /*2630*/  IMAD.WIDE.U32 R124, R211, 0x8, R124 ;  /* 0x00000008d37c7825 */ /* 0x002fcc00078e007c */
[----:B------:R-:W2:Y:S02]  /*2640*/  LDG.E.64 R124, desc[UR4][R124.64] ;  /* 0x000000047c7c7981 */ /* 0x000ea4000c1e1b00 */
[C-C-:B--2---:R-:W-:Y:S02]  /*2650*/  SHF.R.U64 R206, R124.reuse, 0x10, R125.reuse ;  /* 0x000000107cce7819 */ /* 0x144fe4000000127d */
[--C-:B------:R-:W-:Y:S02]  /*2660*/  SHF.R.U32.HI R126, RZ, 0x10, R125.reuse ;  /* 0x00000010ff7e7819 */ /* 0x100fe4000001167d */
[----:B------:R-:W-:Y:S02]  /*2670*/  PRMT R205, R124, 0x5410, R125 ;  /* 0x000054107ccd7816 */ /* 0x000fe4000000007d */
[----:B------:R-:W-:-:S07]  /*2680*/  PRMT R206, R206, 0x5410, R126 ;  /* 0x00005410cece7816 */ /* 0x000fce000000007e */
.L_x_7961:
[----:B------:R-:W-:Y:S05]  /*2690*/  BSYNC B0 ;  /* 0x0000000000007941 */ /* 0x000fea0003800000 */
.L_x_7960:
        /* <DEDUP_REMOVED lines=8> */
.L_x_7963:
[----:B------:R-:W-:Y:S05]  /*2720*/  BSYNC B0 ;  /* 0x0000000000007941 */ /* 0x000fea0003800000 */
.L_x_7962:
[----:B------:R-:W-:Y:S01]  /*2730*/  BSSY B0, `(.L_x_7964) ;  /* 0x000000a000007945 */ /* 0x000fe20003800000 */
[----:B------:R-:W-:Y:S01]  /*2740*/  @P4 FMUL.FTZ R199, R213, R196 ;  /* 0x000000c4d5c74220 */ /* 0x000fe20000410000 */
[----:B------:R-:W-:Y:S02]  /*2750*/  @P4 HADD2.F32 R201, -RZ, R205.H0_H0 ;  /* 0x200000cdffc94230 */ /* 0x000fe40000004100 */
[----:B------:R-:W-:Y:S05]  /*2760*/  @!P6 BRA `(.L_x_7965) ;  /* 0x000000000018e947 */ /* 0x000fea0003800000 */
[----:B------:R-:W-:Y:S01]  /*2770*/  ISETP.NE.U32.AND P2, PT, R152, RZ, PT ;  /* 0x000000ff9800720c */ /* 0x000fe20003f45070 */
[----:B-1----:R-:W-:-:S03]  /*2780*/  FFMA.FTZ R124, R184, R195, R192 ;  /* 0x000000c3b87c7223 */ /* 0x002fc600000100c0 */
[----:B------:R-:W-:Y:S01]  /*2790*/  ISETP.NE.AND.EX P2, PT, R153, RZ, PT, P2 ;  /* 0x000000ff9900720c */ /* 0x000fe20003f45320 */
[----:B------:R-:W-:-:S04]  /*27a0*/  FADD.FTZ R125, R161, -R124 ;  /* 0x8000007ca17d7221 */ /* 0x000fc80000010000 */
[----:B------:R-:W-:-:S08]  /*27b0*/  FMUL.FTZ R204, R150, R125 ;  /* 0x0000007d96cc7220 */ /* 0x000fd00000410000 */
[----:B------:R-:W-:-:S07]  /*27c0*/  @P2 FADD.FTZ R204, R53, R204 ;  /* 0x000000cc35cc2221 */ /* 0x000fce0000010000 */
.L_x_7965:
[----:B------:R-:W-:Y:S05]  /*27d0*/  BSYNC B0 ;  /* 0x0000000000007941 */ /* 0x000fea0003800000 */
.L_x_7964:
        /* <DEDUP_REMOVED lines=8> */
[----:B------:R-:W-:Y:S01]  /*2860*/  @P4 F2FP.F16.F32.PACK_AB R214, RZ, R124 ;  /* 0x0000007cffd6423e */ /* 0x000fe200000000ff */
[----:B------:R-:W-:Y:S01]  /*2870*/  @P4 HADD2.F32 R198, -RZ, R206.H0_H0 ;  /* 0x200000ceffc64230 */ /* 0x000fe20000004100 */
[----:B------:R-:W-:-:S02]  /*2880*/  @P4 F2FP.F16.F32.PACK_AB R216, RZ, R125 ;  /* 0x0000007dffd8423e */ /* 0x000fc400000000ff */
        /* <DEDUP_REMOVED lines=8> */
.L_x_7967:
[----:B------:R-:W-:Y:S05]  /*2910*/  BSYNC B0 ;  /* 0x0000000000007941 */ /* 0x000fea0003800000 */
.L_x_7966:
        /* <DEDUP_REMOVED lines=10> */
.L_x_7969:
[----:B------:R-:W-:Y:S05]  /*29c0*/  BSYNC B0 ;  /* 0x0000000000007941 */ /* 0x000fea0003800000 */
.L_x_7968:
[C---:B----4-:R-:W-:Y:S01]  /*29d0*/  @P4 FMUL.FTZ R202, R210.reuse, R202 ;  /* 0x000000cad2ca4220 */ /* 0x050fe20000410000 */
[----:B------:R-:W-:Y:S01]  /*29e0*/  @P4 FMUL.FTZ R124, R17, R200 ;  /* 0x000000c8117c4220 */ /* 0x000fe20000410000 */
[----:B------:R-:W-:Y:S01]  /*29f0*/  SEL R126, R217, R66, P0 ;  /* 0x00000042d97e7207 */ /* 0x000fe20000000000 */
[----:B------:R-:W0:Y:S01]  /*2a00*/  @P4 LDC R212, c[0x0][0x29c] ;  /* 0x0000a700ffd44b82 */ /* 0x000e220000000800 */
[----:B------:R-:W-:Y:S01]  /*2a10*/  @P4 FMUL.FTZ R125, R39, R202 ;  /* 0x000000ca277d4220 */ /* 0x000fe20000410000 */
[----:B------:R-:W-:Y:S01]  /*2a20*/  SEL R127, R210, R67, P0 ;  /* 0x00000043d27f7207 */ /* 0x000fe20000000000 */
[----:B------:R-:W-:Y:S01]  /*2a30*/  BSSY B0, `(.L_x_7970) ;  /* 0x000001a000007945 */ /* 0x000fe20003800000 */
[----:B------:R-:W-:Y:S02]  /*2a40*/  @P4 F2FP.F16.F32.PACK_AB R218, RZ, R124 ;  /* 0x0000007cffda423e */ /* 0x000fe400000000ff */
[----:B------:R-:W-:Y:S02]  /*2a50*/  @P4 F2FP.F16.F32.PACK_AB R219, RZ, R125 ;  /* 0x0000007dffdb423e */ /* 0x000fe400000000ff */
[----:B------:R-:W-:Y:S01]  /*2a60*/  SEL R124, R213, R64, P0 ;  /* 0x00000040d57c7207 */ /* 0x000fe20000000000 */
[----:B------:R-:W1:Y:S01]  /*2a70*/  @P1 LDC.64 R130, c[0x0][0x308] ;  /* 0x0000c200ff821b82 */ /* 0x000e620000000a00 */
[----:B------:R-:W-:Y:S01]  /*2a80*/  SEL R125, R204, R65, P0 ;  /* 0x00000041cc7d7207 */ /* 0x000fe20000000000 */
[----:B------:R-:W-:Y:S01]  /*2a90*/  @P4 HADD2.F32 R204, -RZ, R206.H1_H1 ;  /* 0x300000ceffcc4230 */ /* 0x000fe20000004100 */
        /* <DEDUP_REMOVED lines=19> */
.L_x_7971:
[----:B------:R-:W-:Y:S05]  /*2bd0*/  BSYNC B0 ;  /* 0x0000000000007941 */ /* 0x000fea0003800000 */
.L_x_7970:
[----:B------:R-:W-:Y:S01]  /*2be0*/  BSSY B0, `(.L_x_7972) ;  /* 0x000000b000007945 */ /* 0x000fe20003800000 */
[----:B--23--:R-:W-:Y:S02]  /*2bf0*/  @!P6 FSEL R126, R49, RZ, P2 ;  /* 0x000000ff317ee208 */ /* 0x00cfe40001000000 */
[----:B------:R-:W-:Y:S01]  /*2c00*/  IADD3 R213, R189, 0x100, RZ ;  /* 0x00000100bdd57810 */ /* 0x000fe20007ffe0ff */
[----:B------:R-:W-:Y:S06]  /*2c10*/  @!P4 BRA `(.L_x_7973) ;  /* 0x00000000001cc947 */ /* 0x000fec0003800000 */
[----:B------:R-:W2:Y:S02]  /*2c20*/  LDC.64 R124, c[0x0][0x220] ;  /* 0x00008800ff7c7b82 */ /* 0x000ea40000000a00 */
[----:B--2---:R-:W-:-:S06]  /*2c30*/  IMAD.WIDE.U32 R124, R213, 0x8, R124 ;  /* 0x00000008d57c7825 */ /* 0x004fcc00078e007c */
[----:B------:R-:W2:Y:S02]  /*2c40*/  LDG.E.64 R124, desc[UR4][R124.64] ;  /* 0x000000047c7c7981 */ /* 0x000ea4000c1e1b00 */
[C-C-:B--2---:R-:W-:Y:S02]  /*2c50*/  SHF.R.U64 R206, R124.reuse, 0x10, R125.reuse ;  /* 0x000000107cce7819 */ /* 0x144fe4000000127d */
[--C-:B------:R-:W-:Y:S02]  /*2c60*/  SHF.R.U32.HI R127, RZ, 0x10, R125.reuse ;  /* 0x00000010ff7f7819 */ /* 0x100fe4000001167d */
[----:B------:R-:W-:Y:S02]  /*2c70*/  PRMT R205, R124, 0x5410, R125 ;  /* 0x000054107ccd7816 */ /* 0x000fe4000000007d */
[----:B------:R-:W-:-:S07]  /*2c80*/  PRMT R206, R206, 0x5410, R127 ;  /* 0x00005410cece7816 */ /* 0x000fce000000007f */
.L_x_7973:
[----:B------:R-:W-:Y:S05]  /*2c90*/  BSYNC B0 ;  /* 0x0000000000007941 */ /* 0x000fea0003800000 */
.L_x_7972:
        /* <DEDUP_REMOVED lines=8> */
.L_x_7975:
[----:B------:R-:W-:Y:S05]  /*2d20*/  BSYNC B0 ;  /* 0x0000000000007941 */ /* 0x000fea0003800000 */
.L_x_7974:
[----:B------:R-:W-:Y:S01]  /*2d30*/  BSSY B0, `(.L_x_7976) ;  /* 0x0000009000007945 */ /* 0x000fe20003800000 */
[----:B------:R-:W-:-:S03]  /*2d40*/  @P4 HADD2.F32 R211, -RZ, R205.H0_H0 ;  /* 0x200000cdffd34230 */ /* 0x000fc60000004100 */
[----:B------:R-:W-:Y:S05]  /*2d50*/  @!P6 BRA `(.L_x_7977) ;  /* 0x000000000018e947 */ /* 0x000fea0003800000 */
[----:B------:R-:W-:Y:S01]  /*2d60*/  ISETP.NE.U32.AND P2, PT, R152, RZ, PT ;  /* 0x000000ff9800720c */ /* 0x000fe20003f45070 */
[----:B------:R-:W-:-:S03]  /*2d70*/  FFMA.FTZ R124, R180, R195, R192 ;  /* 0x000000c3b47c7223 */ /* 0x000fc600000100c0 */
[----:B------:R-:W-:Y:S01]  /*2d80*/  ISETP.NE.AND.EX P2, PT, R153, RZ, PT, P2 ;  /* 0x000000ff9900720c */ /* 0x000fe20003f45320 */
[----:B------:R-:W-:-:S04]  /*2d90*/  FADD.FTZ R125, R143, -R124 ;  /* 0x8000007c8f7d7221 */ /* 0x000fc80000010000 */
[----:B------:R-:W-:-:S08]  /*2da0*/  FMUL.FTZ R126, R150, R125 ;  /* 0x0000007d967e7220 */ /* 0x000fd00000410000 */
[----:B------:R-:W-:-:S07]  /*2db0*/  @P2 FADD.FTZ R126, R49, R126 ;  /* 0x0000007e317e2221 */ /* 0x000fce0000010000 */
.L_x_7977:
[----:B------:R-:W-:Y:S05]  /*2dc0*/  BSYNC B0 ;  /* 0x0000000000007941 */ /* 0x000fea0003800000 */
.L_x_7976:
        /* <DEDUP_REMOVED lines=10> */
[----:B------:R-:W-:Y:S01]  /*2e70*/  @P4 HADD2.F32 R210, -RZ, R206.H0_H0 ;  /* 0x200000ceffd24230 */ /* 0x000fe20000004100 */
[----:B------:R-:W-:-:S02]  /*2e80*/  @P4 F2FP.F16.F32.PACK_AB R217, RZ, R124 ;  /* 0x0000007cffd9423e */ /* 0x000fc400000000ff */
[----:B------:R-:W-:Y:S02]  /*2e90*/  @P4 F2FP.F16.F32.PACK_AB R223, RZ, R125 ;  /* 0x0000007dffdf423e */ /* 0x000fe400000000ff */
        /* <DEDUP_REMOVED lines=8> */
.L_x_7979:
[----:B------:R-:W-:Y:S05]  /*2f20*/  BSYNC B0 ;  /* 0x0000000000007941 */ /* 0x000fea0003800000 */
.L_x_7978:
[----:B------:R-:W-:Y:S01]  /*2f30*/  BSSY B0, `(.L_x_7980) ;  /* 0x0000009000007945 */ /* 0x000fe20003800000 */
[----:B------:R-:W-:-:S03]  /*2f40*/  @P4 HADD2.F32 R197, -RZ, R205.H1_H1 ;  /* 0x300000cdffc54230 */ /* 0x000fc60000004100 */
[----:B------:R-:W-:Y:S05]  /*2f50*/  @!P6 BRA `(.L_x_7981) ;  /* 0x000000000018e947 */ /* 0x000fea0003800000 */
[----:B------:R-:W-:Y:S01]  /*2f60*/  ISETP.NE.U32.AND P2, PT, R152, RZ, PT ;  /* 0x000000ff9800720c */ /* 0x000fe20003f45070 */
[----:B------:R-:W-:-:S03]  /*2f70*/  FFMA.FTZ R124, R176, R195, R192 ;  /* 0x000000c3b07c7223 */ /* 0x000fc600000100c0 */
[----:B------:R-:W-:Y:S01]  /*2f80*/  ISETP.NE.AND.EX P2, PT, R153, RZ, PT, P2 ;  /* 0x000000ff9900720c */ /* 0x000fe20003f45320 */
[----:B------:R-:W-:-:S04]  /*2f90*/  FADD.FTZ R125, R141, -R124 ;  /* 0x8000007c8d7d7221 */ /* 0x000fc80000010000 */
[----:B------:R-:W-:-:S08]  /*2fa0*/  FMUL.FTZ R216, R150, R125 ;  /* 0x0000007d96d87220 */ /* 0x000fd00000410000 */
[----:B------:R-:W-:-:S07]  /*2fb0*/  @P2 FADD.FTZ R216, R51, R216 ;  /* 0x000000d833d82221 */ /* 0x000fce0000010000 */
.L_x_7981:
[----:B------:R-:W-:Y:S05]  /*2fc0*/  BSYNC B0 ;  /* 0x0000000000007941 */ /* 0x000fea0003800000 */
.L_x_7980:
        /* <DEDUP_REMOVED lines=9> */
[----:B------:R-:W-:Y:S01]  /*3060*/  @P4 F2FP.F16.F32.PACK_AB R225, RZ, R125 ;  /* 0x0000007dffe1423e */ /* 0x000fe200000000ff */
[----:B------:R-:W1:Y:S01]  /*3070*/  @P4 LDC R219, c[0x0][0x29c] ;  /* 0x0000a700ffdb4b82 */ /* 0x000e620000000800 */
[----:B------:R-:W-:-:S02]  /*3080*/  SEL R125, R126, R65, P0 ;  /* 0x000000417e7d7207 */ /* 0x000fc40000000000 */
[----:B------:R-:W-:Y:S02]  /*3090*/  @P4 F2FP.F16.F32.PACK_AB R224, RZ, R124 ;  /* 0x0000007cffe0423e */ /* 0x000fe400000000ff */
[----:B------:R-:W-:Y:S02]  /*30a0*/  SEL R126, R127, R66, P0 ;  /* 0x000000427f7e7207 */ /* 0x000fe40000000000 */
[----:B------:R-:W-:Y:S01]  /*30b0*/  SEL R124, R215, R64, P0 ;  /* 0x00000040d77c7207 */ /* 0x000fe20000000000 */
[----:B------:R-:W2:Y:S01]  /*30c0*/  @P4 LDC R222, c[0x0][0x29c] ;  /* 0x0000a700ffde4b82 */ /* 0x000ea20000000800 */
[----:B------:R-:W-:Y:S01]  /*30d0*/  SEL R127, R216, R67, P0 ;  /* 0x00000043d87f7207 */ /* 0x000fe20000000000 */
[----:B------:R-:W-:Y:S01]  /*30e0*/  @P4 HADD2.F32 R216, -RZ, R206.H1_H1 ;  /* 0x300000ceffd84230 */ /* 0x000fe20000004100 */
        /* <DEDUP_REMOVED lines=11> */
[----:B------:R-:W-:Y:S01]  /*31a0*/  @P4 PRMT R157, R225, 0x7610, R157 ;  /* 0x00007610e19d4816 */ /* 0x000fe2000000009d */
        /* <DEDUP_REMOVED lines=9> */
.L_x_7983:
[----:B------:R-:W-:Y:S05]  /*3240*/  BSYNC B0 ;  /* 0x0000000000007941 */ /* 0x000fea0003800000 */
.L_x_7982:
[----:B------:R-:W-:Y:S01]  /*3250*/  BSSY B0, `(.L_x_7984) ;  /* 0x000000c000007945 */ /* 0x000fe20003800000 */
[----:B---3--:R-:W-:Y:S02]  /*3260*/  @!P6 FSEL R127, R46, RZ, P3 ;  /* 0x000000ff2e7fe208 */ /* 0x008fe40001800000 */
[----:B------:R-:W-:Y:S02]  /*3270*/  @P1 IADD3 R131, R151, 0x180, RZ ;  /* 0x0000018097831810 */ /* 0x000fe40007ffe0ff */
[----:B------:R-:W-:Y:S01]  /*3280*/  IADD3 R223, R189, 0x180, RZ ;  /* 0x00000180bddf7810 */ /* 0x000fe20007ffe0ff */
[----:B------:R-:W-:Y:S06]  /*3290*/  @!P4 BRA `(.L_x_7985) ;  /* 0x00000000001cc947 */ /* 0x000fec0003800000 */
[----:B------:R-:W3:Y:S02]  /*32a0*/  LDC.64 R124, c[0x0][0x220] ;  /* 0x00008800ff7c7b82 */ /* 0x000ee40000000a00 */
[----:B---3--:R-:W-:-:S06]  /*32b0*/  IMAD.WIDE.U32 R124, R223, 0x8, R124 ;  /* 0x00000008df7c7825 */ /* 0x008fcc00078e007c */
[----:B------:R-:W3:Y:S02]  /*32c0*/  LDG.E.64 R124, desc[UR4][R124.64] ;  /* 0x000000047c7c7981 */ /* 0x000ee4000c1e1b00 */
[C-C-:B---3--:R-:W-:Y:S02]  /*32d0*/  SHF.R.U64 R206, R124.reuse, 0x10, R125.reuse ;  /* 0x000000107cce7819 */ /* 0x148fe4000000127d */
[--C-:B------:R-:W-:Y:S02]  /*32e0*/  SHF.R.U32.HI R126, RZ, 0x10, R125.reuse ;  /* 0x00000010ff7e7819 */ /* 0x100fe4000001167d */
[----:B------:R-:W-:Y:S02]  /*32f0*/  PRMT R205, R124, 0x5410, R125 ;  /* 0x000054107ccd7816 */ /* 0x000fe4000000007d */
[----:B------:R-:W-:-:S07]  /*3300*/  PRMT R206, R206, 0x5410, R126 ;  /* 0x00005410cece7816 */ /* 0x000fce000000007e */
.L_x_7985:
[----:B------:R-:W-:Y:S05]  /*3310*/  BSYNC B0 ;  /* 0x0000000000007941 */ /* 0x000fea0003800000 */
.L_x_7984:
        /* <DEDUP_REMOVED lines=8> */
.L_x_7987:
[----:B------:R-:W-:Y:S05]  /*33a0*/  BSYNC B0 ;  /* 0x0000000000007941 */ /* 0x000fea0003800000 */
.L_x_7986:
        /* <DEDUP_REMOVED lines=9> */
.L_x_7989:
[----:B------:R-:W-:Y:S05]  /*3440*/  BSYNC B0 ;  /* 0x0000000000007941 */ /* 0x000fea0003800000 */
.L_x_7988:
        /* <DEDUP_REMOVED lines=9> */
[----:B------:R-:W-:Y:S01]  /*34e0*/  @P4 HADD2.F32 R220, -RZ, R206.H0_H0 ;  /* 0x200000ceffdc4230 */ /* 0x000fe20000004100 */
[----:B------:R-:W-:Y:S06]  /*34f0*/  @!P6 BRA `(.L_x_7991) ;  /* 0x000000000018e947 */ /* 0x000fec0003800000 */
[----:B------:R-:W-:Y:S01]  /*3500*/  ISETP.NE.U32.AND P2, PT, R152, RZ, PT ;  /* 0x000000ff9800720c */ /* 0x000fe20003f45070 */
[----:B------:R-:W-:-:S03]  /*3510*/  FFMA.FTZ R127, R171, R195, R192 ;  /* 0x000000c3ab7f7223 */ /* 0x000fc600000100c0 */
[----:B------:R-:W-:Y:S01]  /*3520*/  ISETP.NE.AND.EX P2, PT, R153, RZ, PT, P2 ;  /* 0x000000ff9900720c */ /* 0x000fe20003f45320 */
[----:B------:R-:W-:-:S04]  /*3530*/  FADD.FTZ R127, R138, -R127 ;  /* 0x8000007f8a7f7221 */ /* 0x000fc80000010000 */
[----:B------:R-:W-:-:S08]  /*3540*/  FMUL.FTZ R127, R150, R127 ;  /* 0x0000007f967f7220 */ /* 0x000fd00000410000 */
[----:B------:R-:W-:-:S07]  /*3550*/  @P2 FADD.FTZ R127, R46, R127 ;  /* 0x0000007f2e7f2221 */ /* 0x000fce0000010000 */
.L_x_7991:
[----:B------:R-:W-:Y:S05]  /*3560*/  BSYNC B0 ;  /* 0x0000000000007941 */ /* 0x000fea0003800000 */
.L_x_7990:
        /* <DEDUP_REMOVED lines=9> */
.L_x_7993:
[----:B------:R-:W-:Y:S05]  /*3600*/  BSYNC B0 ;  /* 0x0000000000007941 */ /* 0x000fea0003800000 */
.L_x_7992:
[----:B--2---:R-:W-:Y:S01]  /*3610*/  @P4 FMUL.FTZ R222, R127, R222 ;  /* 0x000000de7fde4220 */ /* 0x004fe20000410000 */
[C---:B----4-:R-:W-:Y:S01]  /*3620*/  @P4 FMUL.FTZ R230, R232.reuse, R221 ;  /* 0x000000dde8e64220 */ /* 0x050fe20000410000 */
[----:B------:R-:W-:Y:S01]  /*3630*/  @P4 F2FP.F16.F32.PACK_AB R229, RZ, R124 ;  /* 0x0000007cffe5423e */ /* 0x000fe200000000ff */
[----:B------:R-:W0:Y:S01]  /*3640*/  @P4 LDC R225, c[0x0][0x29c] ;  /* 0x0000a700ffe14b82 */ /* 0x000e220000000800 */
[----:B------:R-:W-:Y:S01]  /*3650*/  @P4 F2FP.F16.F32.PACK_AB R231, RZ, R125 ;  /* 0x0000007dffe7423e */ /* 0x000fe200000000ff */
[----:B------:R-:W-:Y:S01]  /*3660*/  @P4 FMUL.FTZ R124, R21, R222 ;  /* 0x000000de157c4220 */ /* 0x000fe20000410000 */
[----:B------:R-:W-:Y:S01]  /*3670*/  @P4 FMUL.FTZ R125, R147, R230 ;  /* 0x000000e6937d4220 */ /* 0x000fe20000410000 */
[----:B------:R-:W-:Y:S01]  /*3680*/  SEL R126, R127, R66, P0 ;  /* 0x000000427f7e7207 */ /* 0x000fe20000000000 */
[----:B------:R-:W-:Y:S01]  /*3690*/  BSSY B0, `(.L_x_7994) ;  /* 0x0000022000007945 */ /* 0x000fe20003800000 */
[----:B------:R-:W-:Y:S02]  /*36a0*/  SEL R127, R232, R67, P0 ;  /* 0x00000043e87f7207 */ /* 0x000fe40000000000 */
[----:B------:R-:W-:Y:S01]  /*36b0*/  @P4 F2FP.F16.F32.PACK_AB R233, RZ, R124 ;  /* 0x0000007cffe9423e */ /* 0x000fe200000000ff */
[----:B------:R-:W1:Y:S01]  /*36c0*/  @P4 LDC R227, c[0x0][0x29c] ;  /* 0x0000a700ffe34b82 */ /* 0x000e620000000800 */
[----:B------:R-:W-:-:S02]  /*36d0*/  @P4 F2FP.F16.F32.PACK_AB R234, RZ, R125 ;  /* 0x0000007dffea423e */ /* 0x000fc400000000ff */
[----:B------:R-:W-:Y:S02]  /*36e0*/  SEL R124, R207, R64, P0 ;  /* 0x00000040cf7c7207 */ /* 0x000fe40000000000 */
[----:B------:R-:W-:Y:S01]  /*36f0*/  SEL R125, R218, R65, P0 ;  /* 0x00000041da7d7207 */ /* 0x000fe20000000000 */
[----:B------:R-:W-:Y:S01]  /*3700*/  @P4 HADD2.F32 R218, -RZ, R206.H1_H1 ;  /* 0x300000ceffda4230 */ /* 0x000fe20000004100 */
        /* <DEDUP_REMOVED lines=16> */
[----:B------:R-:W-:Y:S01]  /*3810*/  @P4 PRMT R157, R234, 0x7610, R157 ;  /* 0x00007610ea9d4816 */ /* 0x000fe2000000009d */
        /* <DEDUP_REMOVED lines=9> */
.L_x_7995:
[----:B------:R-:W-:Y:S05]  /*38b0*/  BSYNC B0 ;  /* 0x0000000000007941 */ /* 0x000fea0003800000 */
.L_x_7994:
        /* <DEDUP_REMOVED lines=12> */
.L_x_7997:
[----:B------:R-:W-:Y:S05]  /*3980*/  BSYNC B0 ;  /* 0x0000000000007941 */ /* 0x000fea0003800000 */
.L_x_7996:
        /* <DEDUP_REMOVED lines=8> */
.L_x_7999:
[----:B------:R-:W-:Y:S05]  /*3a10*/  BSYNC B0 ;  /* 0x0000000000007941 */ /* 0x000fea0003800000 */
.L_x_7998:
        /* <DEDUP_REMOVED lines=8> */
.L_x_8001:
[----:B------:R-:W-:Y:S05]  /*3aa0*/  BSYNC B0 ;  /* 0x0000000000007941 */ /* 0x000fea0003800000 */
.L_x_8000:
        /* <DEDUP_REMOVED lines=8> */
.L_x_8003:
[----:B------:R-:W-:Y:S05]  /*3b30*/  BSYNC B0 ;  /* 0x0000000000007941 */ /* 0x000fea0003800000 */
.L_x_8002:
        /* <DEDUP_REMOVED lines=8> */
.L_x_8005:
[----:B------:R-:W-:Y:S05]  /*3bc0*/  BSYNC B0 ;  /* 0x0000000000007941 */ /* 0x000fea0003800000 */
.L_x_8004:
[----:B------:R-:W-:Y:S01]  /*3bd0*/  @P1 IADD3 R151, R151, 0x200, RZ ;  /* 0x0000020097971810 */ /* 0x000fe20007ffe0ff */
[C---:B0-----:R-:W-:Y:S01]  /*3be0*/  @P4 FMUL.FTZ R225, R221.reuse, R225 ;  /* 0x000000e1dde14220 */ /* 0x041fe20000410000 */
[----:B------:R-:W-:Y:S01]  /*3bf0*/  SEL R64, R221, R64, P0 ;  /* 0x00000040dd407207 */ /* 0x000fe20000000000 */
[C---:B-1----:R-:W-:Y:S01]  /*3c00*/  @P4 FMUL.FTZ R227, R224.reuse, R227 ;  /* 0x000000e3e0e34220 */ /* 0x042fe20000410000 */
        /* <DEDUP_REMOVED lines=8> */
[----:B------:R-:W-:Y:S01]  /*3c90*/  @P4 F2FP.F16.F32.PACK_AB R124, RZ, R124 ;  /* 0x0000007cff7c423e */ /* 0x000fe200000000ff */
[----:B------:R0:W-:Y:S01]  /*3ca0*/  @P1 STG.E.128 desc[UR4][R130.64], R64 ;  /* 0x0000004082001986 */ /* 0x0001e2000c101d04 */
[----:B------:R-:W-:Y:S01]  /*3cb0*/  @P4 F2FP.F16.F32.PACK_AB R125, RZ, R125 ;  /* 0x0000007dff7d423e */ /* 0x000fe200000000ff */
[----:B------:R-:W-:Y:S01]  /*3cc0*/  @P4 FMUL.FTZ R128, R23, R226 ;  /* 0x000000e217804220 */ /* 0x000fe20000410000 */
[----:B------:R-:W-:Y:S01]  /*3cd0*/  @P4 FMUL.FTZ R129, R149, R228 ;  /* 0x000000e495814220 */ /* 0x000fe20000410000 */
[----:B------:R-:W-:Y:S01]  /*3ce0*/  @P4 PRMT R154, R124, 0x7610, R154 ;  /* 0x000076107c9a4816 */ /* 0x000fe2000000009a */
[--C-:B------:R-:W-:Y:S01]  /*3cf0*/  @P4 HADD2.F32 R124, -RZ, R206.reuse.H0_H0 ;  /* 0x200000ceff7c4230 */ /* 0x100fe20000004100 */
[----:B------:R-:W-:Y:S01]  /*3d00*/  @P4 PRMT R155, R125, 0x7610, R155 ;  /* 0x000076107d9b4816 */ /* 0x000fe2000000009b */
[--C-:B------:R-:W-:Y:S01]  /*3d10*/  @P4 HADD2.F32 R125, -RZ, R205.reuse.H0_H0 ;  /* 0x200000cdff7d4230 */ /* 0x100fe20000004100 */
[----:B------:R-:W-:Y:S01]  /*3d20*/  @P4 F2FP.F16.F32.PACK_AB R128, RZ, R128 ;  /* 0x00000080ff80423e */ /* 0x000fe200000000ff */
[----:B------:R-:W-:Y:S01]  /*3d30*/  @P4 HADD2.F32 R127, -RZ, R205.H1_H1 ;  /* 0x300000cdff7f4230 */ /* 0x000fe20000004100 */
[----:B------:R-:W-:Y:S01]  /*3d40*/  @P4 F2FP.F16.F32.PACK_AB R129, RZ, R129 ;  /* 0x00000081ff81423e */ /* 0x000fe200000000ff */
[----:B------:R-:W-:Y:S01]  /*3d50*/  @P4 HADD2.F32 R126, -RZ, R206.H1_H1 ;  /* 0x300000ceff7e4230 */ /* 0x000fe20000004100 */
[----:B------:R-:W-:Y:S01]  /*3d60*/  BSSY B0, `(.L_x_8006) ;  /* 0x0000020000007945 */ /* 0x000fe20003800000 */
        /* <DEDUP_REMOVED lines=31> */
.L_x_8007:
[----:B------:R-:W-:Y:S05]  /*3f60*/  BSYNC B0 ;  /* 0x0000000000007941 */ /* 0x000fea0003800000 */
.L_x_8006:
[----:B------:R-:W-:Y:S02]  /*3f70*/  IADD3 R2, R2, UR12, RZ ;  /* 0x0000000c02027c10 */ /* 0x000fe4000fffe0ff */
[----:B------:R-:W-:Y:S02]  /*3f80*/  SEL R189, RZ, 0x1, P5 ;  /* 0x00000001ffbd7807 */ /* 0x000fe40002800000 */
[----:B------:R-:W-:-:S13]  /*3f90*/  ISETP.GE.AND P0, PT, R2, UR13, PT ;  /* 0x0000000d02007c0c */ /* 0x000fda000bf06270 */
[----:B------:R-:W-:Y:S05]  /*3fa0*/  @!P0 BRA `(.L_x_8008) ;  /* 0xffffffc8007c8947 */ /* 0x000fea000383ffff */
.L_x_7945:
        /* <DEDUP_REMOVED lines=28> */
.L_x_7949:
[----:B------:R-:W-:Y:S01]  /*4170*/  HFMA2.MMA R189, -RZ, RZ, 0, 9.5367431640625e-07 ;  /* 0x00000010ffbd7435 */ /* 0x000fe200000001ff */
[----:B------:R-:W-:Y:S02]  /*4180*/  MOV R192, R125 ;  /* 0x0000007d00c07202 */ /* 0x000fe40000000f00 */
[----:B------:R-:W-:Y:S02]  /*4190*/  MOV R196, 0x1f ;  /* 0x0000001f00c47802 */ /* 0x000fe40000000f00 */
[----:B------:R-:W-:-:S07]  /*41a0*/  MOV R179, 0xffffffff ;  /* 0xffffffff00b37802 */ /* 0x000fce0000000f00 */
[----:B-----5:R-:W-:Y:S05]  /*41b0*/  WARPSYNC.COLLECTIVE R179, `(.L_x_8009) ;  /* 0x00000000b3087348 */ /* 0x020fea0003c00000 */
[----:B------:R0:W1:Y:S02]  /*41c0*/  SHFL.DOWN P1, R190, R192, R189, R196 ;  /* 0x080000bdc0be7389 */ /* 0x00006400000200c4 */
[----:B01---5:R-:W-:Y:S01]  /*41d0*/  ENDCOLLECTIVE ;  /* 0x000000000000791b */ /* 0x023fe20003800000 */
.L_x_8009:
[----:B------:R-:W-:Y:S02]  /*41e0*/  MOV R192, R127 ;  /* 0x0000007f00c07202 */ /* 0x000fe40000000f00 */
[----:B------:R-:W-:-:S07]  /*41f0*/  MOV R124, R190 ;  /* 0x000000be007c7202 */ /* 0x000fce0000000f00 */
[----:B------:R-:W-:Y:S05]  /*4200*/  WARPSYNC.COLLECTIVE R179, `(.L_x_8010) ;  /* 0x00000000b3087348 */ /* 0x000fea0003c00000 */
[----:B------:R0:W1:Y:S02]  /*4210*/  SHFL.DOWN P1, R190, R192, R189, R196 ;  /* 0x080000bdc0be7389 */ /* 0x00006400000200c4 */
[----:B01----:R-:W-:Y:S01]  /*4220*/  ENDCOLLECTIVE ;  /* 0x000000000000791b */ /* 0x003fe20003800000 */
.L_x_8010:
[----:B------:R-:W-:Y:S01]  /*4230*/  FADD.FTZ R124, R124, R125 ;  /* 0x0000007d7c7c7221 */ /* 0x000fe20000010000 */
[----:B------:R-:W-:-:S04]  /*4240*/  HFMA2.MMA R189, -RZ, RZ, 0, 4.76837158203125e-07 ;  /* 0x00000008ffbd7435 */ /* 0x000fc800000001ff */
[----:B------:R-:W-:Y:S02]  /*4250*/  MOV R192, R124 ;  /* 0x0000007c00c07202 */ /* 0x000fe40000000f00 */
[----:B------:R-:W-:-:S07]  /*4260*/  MOV R130, R190 ;  /* 0x000000be00827202 */ /* 0x000fce0000000f00 */
[----:B------:R-:W-:Y:S05]  /*4270*/  WARPSYNC.COLLECTIVE R179, `(.L_x_8011) ;  /* 0x00000000b3087348 */ /* 0x000fea0003c00000 */
[----:B------:R0:W1:Y:S02]  /*4280*/  SHFL.DOWN P1, R190, R192, R189, R196 ;  /* 0x080000bdc0be7389 */ /* 0x00006400000200c4 */
[----:B01----:R-:W-:Y:S01]  /*4290*/  ENDCOLLECTIVE ;  /* 0x000000000000791b */ /* 0x003fe20003800000 */
.L_x_8011:
[----:B------:R-:W-:-:S05]  /*42a0*/  FADD.FTZ R130, R130, R127 ;  /* 0x0000007f82827221 */ /* 0x000fca0000010000 */
[----:B------:R-:W-:Y:S02]  /*42b0*/  MOV R192, R130 ;  /* 0x0000008200c07202 */ /* 0x000fe40000000f00 */
[----:B------:R-:W-:-:S07]  /*42c0*/  MOV R129, R190 ;  /* 0x000000be00817202 */ /* 0x000fce0000000f00 */
[----:B------:R-:W-:Y:S05]  /*42d0*/  WARPSYNC.COLLECTIVE R179, `(.L_x_8012) ;  /* 0x00000000b3087348 */ /* 0x000fea0003c00000 */
[----:B------:R0:W1:Y:S02]  /*42e0*/  SHFL.DOWN P1, R190, R192, R189, R196 ;  /* 0x080000bdc0be7389 */ /* 0x00006400000200c4 */
[----:B01----:R-:W-:Y:S01]  /*42f0*/  ENDCOLLECTIVE ;  /* 0x000000000000791b */ /* 0x003fe20003800000 */
.L_x_8012:
[----:B------:R-:W-:Y:S01]  /*4300*/  FADD.FTZ R129, R124, R129 ;  /* 0x000000817c817221 */ /* 0x000fe20000010000 */
[----:B------:R-:W-:-:S04]  /*4310*/  HFMA2.MMA R189, -RZ, RZ, 0, 2.384185791015625e-07 ;  /* 0x00000004ffbd7435 */ /* 0x000fc800000001ff */
[----:B------:R-:W-:Y:S02]  /*4320*/  MOV R192, R129 ;  /* 0x0000008100c07202 */ /* 0x000fe40000000f00 */
[----:B------:R-:W-:-:S07]  /*4330*/  MOV R131, R190 ;  /* 0x000000be00837202 */ /* 0x000fce0000000f00 */
[----:B------:R-:W-:Y:S05]  /*4340*/  WARPSYNC.COLLECTIVE R179, `(.L_x_8013) ;  /* 0x00000000b3087348 */ /* 0x000fea0003c00000 */
[----:B------:R0:W1:Y:S02]  /*4350*/  SHFL.DOWN P1, R190, R192, R189, R196 ;  /* 0x080000bdc0be7389 */ /* 0x00006400000200c4 */
[----:B01----:R-:W-:Y:S01]  /*4360*/  ENDCOLLECTIVE ;  /* 0x000000000000791b */ /* 0x003fe20003800000 */
.L_x_8013:
[----:B------:R-:W-:-:S05]  /*4370*/  FADD.FTZ R131, R130, R131 ;  /* 0x0000008382837221 */ /* 0x000fca0000010000 */
[----:B------:R-:W-:Y:S02]  /*4380*/  MOV R192, R131 ;  /* 0x0000008300c07202 */ /* 0x000fe40000000f00 */
[----:B------:R-:W-:-:S07]  /*4390*/  MOV R172, R190 ;  /* 0x000000be00ac7202 */ /* 0x000fce0000000f00 */
[----:B------:R-:W-:Y:S05]  /*43a0*/  WARPSYNC.COLLECTIVE R179, `(.L_x_8014) ;  /* 0x00000000b3087348 */ /* 0x000fea0003c00000 */
[----:B------:R0:W1:Y:S02]  /*43b0*/  SHFL.DOWN P1, R190, R192, R189, R196 ;  /* 0x080000bdc0be7389 */ /* 0x00006400000200c4 */
[----:B01----:R-:W-:Y:S01]  /*43c0*/  ENDCOLLECTIVE ;  /* 0x000000000000791b */ /* 0x003fe20003800000 */
.L_x_8014:
[----:B------:R-:W-:Y:S01]  /*43d0*/  FADD.FTZ R172, R129, R172 ;  /* 0x000000ac81ac7221 */ /* 0x000fe20000010000 */
[----:B------:R-:W-:-:S04]  /*43e0*/  HFMA2.MMA R189, -RZ, RZ, 0, 1.1920928955078125e-07 ;  /* 0x00000002ffbd7435 */ /* 0x000fc800000001ff */
[----:B------:R-:W-:Y:S02]  /*43f0*/  MOV R192, R172 ;  /* 0x000000ac00c07202 */ /* 0x000fe40000000f00 */
[----:B------:R-:W-:-:S07]  /*4400*/  MOV R178, R190 ;  /* 0x000000be00b27202 */ /* 0x000fce0000000f00 */
[----:B------:R-:W-:Y:S05]  /*4410*/  WARPSYNC.COLLECTIVE R179, `(.L_x_8015) ;  /* 0x00000000b3087348 */ /* 0x000fea0003c00000 */
[----:B------:R0:W1:Y:S02]  /*4420*/  SHFL.DOWN P1, R190, R192, R189, R196 ;  /* 0x080000bdc0be7389 */ /* 0x00006400000200c4 */
[----:B01----:R-:W-:Y:S01]  /*4430*/  ENDCOLLECTIVE ;  /* 0x000000000000791b */ /* 0x003fe20003800000 */
.L_x_8015:
[----:B------:R-:W-:-:S05]  /*4440*/  FADD.FTZ R178, R131, R178 ;  /* 0x000000b283b27221 */ /* 0x000fca0000010000 */
[----:B------:R-:W-:Y:S02]  /*4450*/  MOV R192, R178 ;  /* 0x000000b200c07202 */ /* 0x000fe40000000f00 */
[----:B------:R-:W-:-:S07]  /*4460*/  MOV R125, R190 ;  /* 0x000000be007d7202 */ /* 0x000fce0000000f00 */
[----:B------:R-:W-:Y:S05]  /*4470*/  WARPSYNC.COLLECTIVE R179, `(.L_x_8016) ;  /* 0x00000000b3087348 */ /* 0x000fea0003c00000 */
[----:B------:R0:W1:Y:S02]  /*4480*/  SHFL.DOWN P1, R190, R192, R189, R196 ;  /* 0x080000bdc0be7389 */ /* 0x00006400000200c4 */
[----:B01----:R-:W-:Y:S01]  /*4490*/  ENDCOLLECTIVE ;  /* 0x000000000000791b */ /* 0x003fe20003800000 */
.L_x_8016:
[----:B------:R-:W-:Y:S01]  /*44a0*/  FADD.FTZ R173, R172, R125 ;  /* 0x0000007dacad7221 */ /* 0x000fe20000010000 */
[----:B------:R-:W-:-:S04]  /*44b0*/  HFMA2.MMA R189, -RZ, RZ, 0, 5.9604644775390625e-08 ;  /* 0x00000001ffbd7435 */ /* 0x000fc800000001ff */
[----:B------:R-:W-:Y:S02]  /*44c0*/  MOV R192, R173 ;  /* 0x000000ad00c07202 */ /* 0x000fe40000000f00 */
[----:B------:R-:W-:-:S07]  /*44d0*/  MOV R127, R190 ;  /* 0x000000be007f7202 */ /* 0x000fce0000000f00 */
[----:B------:R-:W-:Y:S05]  /*44e0*/  WARPSYNC.COLLECTIVE R179, `(.L_x_8017) ;  /* 0x00000000b3087348 */ /* 0x000fea0003c00000 */
[----:B------:R0:W1:Y:S02]  /*44f0*/  SHFL.DOWN P1, R190, R192, R189, R196 ;  /* 0x080000bdc0be7389 */ /* 0x00006400000200c4 */
[----:B01----:R-:W-:Y:S01]  /*4500*/  ENDCOLLECTIVE ;  /* 0x000000000000791b */ /* 0x003fe20003800000 */
.L_x_8017:
[----:B------:R-:W-:-:S05]  /*4510*/  FADD.FTZ R127, R178, R127 ;  /* 0x0000007fb27f7221 */ /* 0x000fca0000010000 */
[----:B------:R-:W-:Y:S02]  /*4520*/  MOV R192, R127 ;  /* 0x0000007f00c07202 */ /* 0x000fe40000000f00 */
[----:B------:R-:W-:-:S07]  /*4530*/  MOV R130, R190 ;  /* 0x000000be00827202 */ /* 0x000fce0000000f00 */
[----:B------:R-:W-:Y:S05]  /*4540*/  WARPSYNC.COLLECTIVE R179, `(.L_x_8018) ;  /* 0x00000000b3087348 */ /* 0x000fea0003c00000 */
[----:B------:R0:W1:Y:S02]  /*4550*/  SHFL.DOWN P1, R190, R192, R189, R196 ;  /* 0x080000bdc0be7389 */ /* 0x00006400000200c4 */
[----:B01----:R-:W-:Y:S01]  /*4560*/  ENDCOLLECTIVE ;  /* 0x000000000000791b */ /* 0x003fe20003800000 */
.L_x_8018:
[----:B------:R-:W-:Y:S05]  /*4570*/  BRA `(.L_x_8019) ;  /* 0xffffffd400b07947 */ /* 0x000fea000383ffff */
.L_x_8020:
        /* <DEDUP_REMOVED lines=16> */
.L_x_11945:


//--------------------- .text._ZN10layer_norm13ln_bwd_kernelINS_13Kernel_traitsI6__halfS2_fS2_fjLj2560ELj1ELj1ELj4ELj8ENS_18Kernel_traits_baseILj2560ES2_S2_fS2_fjLj128EEEEELb1ELb0ELb0ELb0EEEvNS_9BwdParamsE --------------------------
	.section	.text._ZN10layer_norm13ln_bwd_kernelINS_13Kernel_traitsI6__halfS2_fS2_fjLj2560ELj1ELj1ELj4ELj8ENS_18Kernel_traits_baseILj2560ES2_S2_fS2_fjLj128EEEEELb1ELb0ELb0ELb0EEEvNS_9BwdParamsE,"ax",@progbits
	.align	128
        .global         _ZN10layer_norm13ln_bwd_kernelINS_13Kernel_traitsI6__halfS2_fS2_fjLj2560ELj1ELj1ELj4ELj8ENS_18Kernel_traits_baseILj2560ES2_S2_fS2_fjLj128EEEEELb1ELb0ELb0ELb0EEEvNS_9BwdParamsE
        .type           _ZN10layer_norm13ln_bwd_kernelINS_13Kernel_traitsI6__halfS2_fS2_fjLj2560ELj1ELj1ELj4ELj8ENS_18Kernel_traits_baseILj2560ES2_S2_fS2_fjLj128EEEEELb1ELb0ELb0ELb0EEEvNS_9BwdParamsE,@function
        .size           _ZN10layer_norm13ln_bwd_kernelINS_13Kernel_traitsI6__halfS2_fS2_fjLj2560ELj1ELj1ELj4ELj8ENS_18Kernel_traits_baseILj2560ES2_S2_fS2_fjLj128EEEEELb1ELb0ELb0ELb0EEEvNS_9BwdParamsE,(.L_x_11946 - _ZN10layer_norm13ln_bwd_kernelINS_13Kernel_traitsI6__halfS2_fS2_fjLj2560ELj1ELj1ELj4ELj8ENS_18Kernel_traits_baseILj2560ES2_S2_fS2_fjLj128EEEEELb1ELb0ELb0ELb0EEEvNS_9BwdParamsE)
        .other          _ZN10layer_norm13ln_bwd_kernelINS_13Kernel_traitsI6__halfS2_fS2_fjLj2560ELj1ELj1ELj4ELj8ENS_18Kernel_traits_baseILj2560ES2_S2_fS2_fjLj128EEEEELb1ELb0ELb0ELb0EEEvNS_9BwdParamsE,@"STO_CUDA_ENTRY STV_DEFAULT"
_ZN10layer_norm13ln_bwd_kernelINS_13Kernel_traitsI6__halfS2_fS2_fjLj2560ELj1ELj1ELj4ELj8ENS_18Kernel_traits_baseILj2560ES2_S2_fS2_fjLj128EEEEELb1ELb0ELb0ELb0EEEvNS_9BwdParamsE:
.text._ZN10layer_norm13ln_bwd_kernelINS_13Kernel_traitsI6__halfS2_fS2_fjLj2560ELj1ELj1ELj4ELj8ENS_18Kernel_traits_baseILj2560ES2_S2_fS2_fjLj128EEEEELb1ELb0ELb0ELb0EEEvNS_9BwdParamsE:
        /* <DEDUP_REMOVED lines=87> */
[----:B------:R-:W-:Y:S02]  /*0570*/  SHF.R.U64 R14, R12, 0x10, R13 ;  /* 0x000000100c0e7819 */ /* 0x000fe4000000120d */
        /* <DEDUP_REMOVED lines=26> */
[----:B0-----:R-:W-:-:S10]  /*0720*/  HADD2.F32 R8, -RZ, R8.H0_H0 ;  /* 0x20000008ff087230 */ /* 0x001fd40000004100 */
.L_x_8043:
        /* <DEDUP_REMOVED lines=45> */
[C---:B------:R-:W-:Y:S01]  /*0a00*/  FADD.FTZ R89, -R110.reuse, R90 ;  /* 0x0000005a6e597221 */ /* 0x040fe20000010100 */
[----:B------:R-:W-:Y:S01]  /*0a10*/  FADD.FTZ R149, -R110, R91 ;  /* 0x0000005b6e957221 */ /* 0x000fe20000010100 */
[----:B------:R-:W-:-:S02]  /*0a20*/  HADD2.F32 R110, -RZ, R3.H0_H0 ;  /* 0x20000003ff6e7230 */ /* 0x000fc40000004100 */
[C---:B------:R-:W-:Y:S01]  /*0a30*/  FMUL.FTZ R3, R104.reuse, R111 ;  /* 0x0000006f68037220 */ /* 0x040fe20000410000 */
[----:B------:R-:W-:Y:S02]  /*0a40*/  HADD2.F32 R88, -RZ, R112.H0_H0 ;  /* 0x20000070ff587230 */ /* 0x000fe40000004100 */
[----:B-1----:R-:W-:Y:S01]  /*0a50*/  FMUL.FTZ R108, R104, R93 ;  /* 0x0000005d686c7220 */ /* 0x002fe20000410000 */
[----:B------:R-:W-:Y:S01]  /*0a60*/  FADD.FTZ R40, R40, R110 ;  /* 0x0000006e28287221 */ /* 0x000fe20000010000 */
[-C--:B------:R-:W-:Y:S01]  /*0a70*/  FFMA.FTZ R60, R3, R110.reuse, R60 ;  /* 0x0000006e033c7223 */ /* 0x080fe2000001003c */
[----:B------:R-:W-:Y:S01]  /*0a80*/  FMUL.FTZ R110, R99, R110 ;  /* 0x0000006e636e7220 */ /* 0x000fe20000410000 */
[----:B------:R-:W-:Y:S02]  /*0a90*/  HADD2.F32 R112, -RZ, R107.H0_H0 ;  /* 0x2000006bff707230 */ /* 0x000fe40000004100 */
[----:B------:R-:W-:Y:S01]  /*0aa0*/  FADD.FTZ R41, R41, R88 ;  /* 0x0000005829297221 */ /* 0x000fe20000010000 */
[-C--:B------:R-:W-:Y:S01]  /*0ab0*/  FFMA.FTZ R61, R108, R88.reuse, R61 ;  /* 0x000000586c3d7223 */ /* 0x080fe2000001003d */
[----:B------:R-:W-:Y:S01]  /*0ac0*/  FMUL.FTZ R107, R98, R88 ;  /* 0x00000058626b7220 */ /* 0x000fe20000410000 */
[----:B------:R-:W-:Y:S01]  /*0ad0*/  FMUL.FTZ R109, R104, R89 ;  /* 0x00000059686d7220 */ /* 0x000fe20000410000 */
[----:B------:R-:W-:Y:S01]  /*0ae0*/  FADD.FTZ R88, RZ, R110 ;  /* 0x0000006eff587221 */ /* 0x000fe20000010000 */
[----:B------:R-:W-:Y:S01]  /*0af0*/  FFMA.FTZ R89, R3, R110, RZ ;  /* 0x0000006e03597223 */ /* 0x000fe200000100ff */
        /* <DEDUP_REMOVED lines=14> */
.L_x_8023:
[----:B------:R-:W-:Y:S05]  /*0be0*/  BSYNC B0 ;  /* 0x0000000000007941 */ /* 0x000fea0003800000 */
.L_x_8022:
        /* <DEDUP_REMOVED lines=22> */
[----:B------:R-:W-:Y:S01]  /*0d50*/  MOV R115, R93 ;  /* 0x0000005d00737202 */ /* 0x000fe20000000f00 */
[----:B------:R-:W-:Y:S01]  /*0d60*/  HADD2.F32 R118, -RZ, R113.H0_H0 ;  /* 0x20000071ff767230 */ /* 0x000fe20000004100 */
[----:B------:R-:W-:Y:S01]  /*0d70*/  SHF.R.U32.HI R122, RZ, 0x10, R93 ;  /* 0x00000010ff7a7819 */ /* 0x000fe2000001165d */
[----:B------:R-:W-:Y:S01]  /*0d80*/  FADD.FTZ R93, -R153, R89 ;  /* 0x00000059995d7221 */ /* 0x000fe20000010100 */
[----:B------:R-:W-:Y:S01]  /*0d90*/  FMUL.FTZ R113, R104, R119 ;  /* 0x0000007768717220 */ /* 0x000fe20000410000 */
[----:B------:R-:W-:-:S02]  /*0da0*/  HADD2.F32 R88, -RZ, R120.H0_H0 ;  /* 0x20000078ff587230 */ /* 0x000fc40000004100 */
[----:B------:R-:W-:Y:S01]  /*0db0*/  FADD.FTZ R36, R36, R118 ;  /* 0x0000007624247221 */ /* 0x000fe20000010000 */
[----:B-1----:R-:W-:Y:S01]  /*0dc0*/  FMUL.FTZ R116, R104, R93 ;  /* 0x0000005d68747220 */ /* 0x002fe20000410000 */
[-C--:B------:R-:W-:Y:S01]  /*0dd0*/  FFMA.FTZ R56, R113, R118.reuse, R56 ;  /* 0x0000007671387223 */ /* 0x080fe20000010038 */
[----:B------:R-:W-:Y:S01]  /*0de0*/  FADD.FTZ R89, -R153, R90 ;  /* 0x0000005a99597221 */ /* 0x000fe20000010100 */
        /* <DEDUP_REMOVED lines=23> */
.L_x_8025:
[----:B------:R-:W-:Y:S05]  /*0f60*/  BSYNC B0 ;  /* 0x0000000000007941 */ /* 0x000fea0003800000 */
.L_x_8024:
        /* <DEDUP_REMOVED lines=55> */
.L_x_8027:
[----:B------:R-:W-:Y:S05]  /*12e0*/  BSYNC B0 ;  /* 0x0000000000007941 */ /* 0x000fea0003800000 */
.L_x_8026:
        /* <DEDUP_REMOVED lines=55> */
.L_x_8029:
[----:B------:R-:W-:Y:S05]  /*1660*/  BSYNC B0 ;  /* 0x0000000000007941 */ /* 0x000fea0003800000 */
.L_x_8028:
        /* <DEDUP_REMOVED lines=22> */
[--C-:B------:R-:W-:Y:S01]  /*17d0*/  SHF.R.U64 R146, R94, 0x10, R95.reuse ;  /* 0x000000105e927819 */ /* 0x100fe2000000125f */
[C---:B------:R-:W-:Y:S01]  /*17e0*/  FADD.FTZ R151, -R144.reuse, R90 ;  /* 0x0000005a90977221 */ /* 0x040fe20000010100 */
[----:B------:R-:W-:Y:S02]  /*17f0*/  MOV R141, R95 ;  /* 0x0000005f008d7202 */ /* 0x000fe40000000f00 */
[----:B------:R-:W-:Y:S01]  /*1800*/  SHF.R.U32.HI R148, RZ, 0x10, R95 ;  /* 0x00000010ff947819 */ /* 0x000fe2000001165f */
        /* <DEDUP_REMOVED lines=15> */
[----:B0-----:R-:W-:-:S02]  /*1900*/  HADD2.F32 R92, -RZ, R148.H0_H0 ;  /* 0x20000094ff5c7230 */ /* 0x001fc40000004100 */
        /* <DEDUP_REMOVED lines=13> */
.L_x_8031:
[----:B------:R-:W-:Y:S05]  /*19e0*/  BSYNC B0 ;  /* 0x0000000000007941 */ /* 0x000fea0003800000 */
.L_x_8030:
        /* <DEDUP_REMOVED lines=28> */
.L_x_8054:
        /* <DEDUP_REMOVED lines=67> */
[----:B------:R-:W-:Y:S02]  /*1fe0*/  F2F.F16.F32 R151, R94 ;  /* 0x0000005e00977304 */ /* 0x000fe40000200800 */
[----:B------:R-:W-:Y:S02]  /*1ff0*/  FSEL R95, R90, RZ, P6 ;  /* 0x000000ff5a5f7208 */ /* 0x000fe40003000000 */
[----:B------:R-:W-:-:S04]  /*2000*/  LOP3.LUT P6, RZ, R7, 0xff0000, RZ, 0xc0, !PT ;  /* 0x00ff000007ff7812 */ /* 0x000fc800078cc0ff */
[----:B------:R-:W-:Y:S01]  /*2010*/  FSEL R125, R125, RZ, P6 ;  /* 0x000000ff7d7d7208 */ /* 0x000fe20003000000 */
[----:B0-----:R-:W0:Y:S01]  /*2020*/  LDC.64 R88, c[0x0][0x2f8] ;  /* 0x0000be00ff587b82 */ /* 0x001e220000000a00 */
[----:B------:R-:W-:Y:S01]  /*2030*/  LOP3.LUT P6, RZ, R7, 0xff000000, RZ, 0xc0, !PT ;  /* 0xff00000007ff7812 */ /* 0x000fe200078cc0ff */
[----:B------:R-:W1:Y:S03]  /*2040*/  F2F.F16.F32 R90, R95 ;  /* 0x0000005f005a7304 */ /* 0x000e660000200800 */
[----:B------:R-:W-:-:S05]  /*2050*/  FSEL R124, R124, RZ, P6 ;  /* 0x000000ff7c7c7208 */ /* 0x000fca0003000000 */
[----:B------:R-:W-:Y:S01]  /*2060*/  F2F.F16.F32 R125, R125 ;  /* 0x0000007d007d7304 */ /* 0x000fe20000200800 */
[----:B-1----:R-:W-:-:S07]  /*2070*/  IMAD.WIDE.U32 R90, R90, 0x10000, RZ ;  /* 0x000100005a5a7825 */ /* 0x002fce00078e00ff */
[----:B------:R-:W1:Y:S01]  /*2080*/  F2F.F16.F32 R124, R124 ;  /* 0x0000007c007c7304 */ /* 0x000e620000200800 */
[----:B------:R-:W-:Y:S01]  /*2090*/  LOP3.LUT R90, R90, R151, RZ, 0xfc, !PT ;  /* 0x000000975a5a7212 */ /* 0x000fe200078efcff */
[C---:B0-----:R-:W-:Y:S01]  /*20a0*/  IMAD.WIDE.U32 R88, R103.reuse, 0x8, R88 ;  /* 0x0000000867587825 */ /* 0x041fe200078e0058 */
[----:B------:R-:W-:Y:S02]  /*20b0*/  IADD3 R103, R103, 0x80, RZ ;  /* 0x0000008067677810 */ /* 0x000fe40007ffe0ff */
[----:B-1----:R-:W-:-:S04]  /*20c0*/  SHF.L.U32 R149, R124, 0x10, RZ ;  /* 0x000000107c957819 */ /* 0x002fc800000006ff */
[----:B------:R-:W-:-:S05]  /*20d0*/  LOP3.LUT R91, R91, R149, R125, 0xfe, !PT ;  /* 0x000000955b5b7212 */ /* 0x000fca00078efe7d */
[----:B------:R0:W-:Y:S02]  /*20e0*/  STG.E.64 desc[UR4][R88.64], R90 ;  /* 0x0000005a58007986 */ /* 0x0001e4000c101b04 */
.L_x_8034:
[----:B------:R-:W-:Y:S05]  /*20f0*/  BSYNC B0 ;  /* 0x0000000000007941 */ /* 0x000fea0003800000 */
.L_x_8033:
        /* <DEDUP_REMOVED lines=57> */
.L_x_8036:
[----:B------:R-:W-:Y:S05]  /*2490*/  BSYNC B0 ;  /* 0x0000000000007941 */ /* 0x000fea0003800000 */
.L_x_8035:
        /* <DEDUP_REMOVED lines=57> */
.L_x_8038:
[----:B------:R-:W-:Y:S05]  /*2830*/  BSYNC B0 ;  /* 0x0000000000007941 */ /* 0x000fea0003800000 */
.L_x_8037:
        /* <DEDUP_REMOVED lines=57> */
.L_x_8040:
[----:B------:R-:W-:Y:S05]  /*2bd0*/  BSYNC B0 ;  /* 0x0000000000007941 */ /* 0x000fea0003800000 */
.L_x_8039:
        /* <DEDUP_REMOVED lines=53> */
[----:B0-----:R-:W-:Y:S01]  /*2f30*/  IMAD.WIDE.U32 R88, R103, 0x8, R88 ;  /* 0x0000000867587825 */ /* 0x001fe200078e0058 */
[----:B-1----:R-:W-:-:S04]  /*2f40*/  SHF.L.U32 R125, R104, 0x10, RZ ;  /* 0x00000010687d7819 */ /* 0x002fc800000006ff */
[----:B------:R-:W-:-:S05]  /*2f50*/  LOP3.LUT R91, R91, R125, R95, 0xfe, !PT ;  /* 0x0000007d5b5b7212 */ /* 0x000fca00078efe5f */
[----:B------:R4:W-:Y:S02]  /*2f60*/  STG.E.64 desc[UR4][R88.64], R90 ;  /* 0x0000005a58007986 */ /* 0x0009e4000c101b04 */
.L_x_8042:
[----:B------:R-:W-:Y:S05]  /*2f70*/  BSYNC B0 ;  /* 0x0000000000007941 */ /* 0x000fea0003800000 */
.L_x_8041:
[----:B------:R-:W-:Y:S02]  /*2f80*/  IADD3 R101, R101, UR18, RZ ;  /* 0x0000001265657c10 */ /* 0x000fe4000fffe0ff */
[----:B------:R-:W-:Y:S02]  /*2f90*/  SEL R124, RZ, 0x1, P0 ;  /* 0x00000001ff7c7807 */ /* 0x000fe40000000000 */
[----:B------:R-:W-:-:S13]  /*2fa0*/  ISETP.GE.AND P0, PT, R101, UR19, PT ;  /* 0x0000001365007c0c */ /* 0x000fda000bf06270 */
[----:B------:R-:W-:Y:S05]  /*2fb0*/  @!P0 BRA `(.L_x_8043) ;  /* 0xffffffd400dc8947 */ /* 0x000fea000383ffff */
.L_x_8021:
        /* <DEDUP_REMOVED lines=42> */
.L_x_8032:
[----:B------:R-:W-:Y:S02]  /*3260*/  MOV R154, R149 ;  /* 0x00000095009a7202 */ /* 0x000fe40000000f00 */
[----:B------:R-:W-:Y:S02]  /*3270*/  MOV R153, 0x10 ;  /* 0x0000001000997802 */ /* 0x000fe40000000f00 */
[----:B------:R-:W-:Y:S02]  /*3280*/  MOV R156, 0x1f ;  /* 0x0000001f009c7802 */ /* 0x000fe40000000f00 */
[----:B------:R-:W-:-:S07]  /*3290*/  MOV R151, 0xffffffff ;  /* 0xffffffff00977802 */ /* 0x000fce0000000f00 */
[----:B------:R-:W-:Y:S05]  /*32a0*/  WARPSYNC.COLLECTIVE R151, `(.L_x_8044) ;  /* 0x0000000097087348 */ /* 0x000fea0003c00000 */
[----:B------:R0:W1:Y:S02]  /*32b0*/  SHFL.DOWN P6, R152, R154, R153, R156 ;  /* 0x080000999a987389 */ /* 0x00006400000c009c */
[----:B01----:R-:W-:Y:S01]  /*32c0*/  ENDCOLLECTIVE ;  /* 0x000000000000791b */ /* 0x003fe20003800000 */
.L_x_8044:
[----:B------:R-:W-:Y:S02]  /*32d0*/  MOV R154, R150 ;  /* 0x00000096009a7202 */ /* 0x000fe40000000f00 */
[----:B------:R-:W-:-:S07]  /*32e0*/  MOV R90, R152 ;  /* 0x00000098005a7202 */ /* 0x000fce0000000f00 */
[----:B------:R-:W-:Y:S05]  /*32f0*/  WARPSYNC.COLLECTIVE R151, `(.L_x_8045) ;  /* 0x0000000097087348 */ /* 0x000fea0003c00000 */
[----:B------:R0:W1:Y:S02]  /*3300*/  SHFL.DOWN P6, R152, R154, R153, R156 ;  /* 0x080000999a987389 */ /* 0x00006400000c009c */
[----:B01----:R-:W-:Y:S01]  /*3310*/  ENDCOLLECTIVE ;  /* 0x000000000000791b */ /* 0x003fe20003800000 */
.L_x_8045:
[----:B------:R-:W-:-:S05]  /*3320*/  FADD.FTZ R90, R90, R149 ;  /* 0x000000955a5a7221 */ /* 0x000fca0000010000 */
[----:B------:R-:W-:Y:S02]  /*3330*/  MOV R154, R90 ;  /* 0x0000005a009a7202 */ /* 0x000fe40000000f00 */
[----:B------:R-:W-:Y:S02]  /*3340*/  MOV R153, 0x8 ;  /* 0x0000000800997802 */ /* 0x000fe40000000f00 */
[----:B------:R-:W-:-:S07]  /*3350*/  MOV R91, R152 ;  /* 0x00000098005b7202 */ /* 0x000fce0000000f00 */
[----:B------:R-:W-:Y:S05]  /*3360*/  WARPSYNC.COLLECTIVE R151, `(.L_x_8046) ;  /* 0x0000000097087348 */ /* 0x000fea0003c00000 */
[----:B------:R0:W1:Y:S02]  /*3370*/  SHFL.DOWN P6, R152, R154, R153, R156 ;  /* 0x080000999a987389 */ /* 0x00006400000c009c */
[----:B01----:R-:W-:Y:S01]  /*3380*/  ENDCOLLECTIVE ;  /* 0x000000000000791b */ /* 0x003fe20003800000 */
.L_x_8046:
[----:B------:R-:W-:-:S05]  /*3390*/  FADD.FTZ R91, R91, R150 ;  /* 0x000000965b5b7221 */ /* 0x000fca0000010000 */
[----:B------:R-:W-:Y:S02]  /*33a0*/  MOV R154, R91 ;  /* 0x0000005b009a7202 */ /* 0x000fe40000000f00 */
[----:B------:R-:W-:-:S07]  /*33b0*/  MOV R93, R152 ;  /* 0x00000098005d7202 */ /* 0x000fce0000000f00 */
[----:B------:R-:W-:Y:S05]  /*33c0*/  WARPSYNC.COLLECTIVE R151, `(.L_x_8047) ;  /* 0x0000000097087348 */ /* 0x000fea0003c00000 */
[----:B------:R0:W1:Y:S02]  /*33d0*/  SHFL.DOWN P6, R152, R154, R153, R156 ;  /* 0x080000999a987389 */ /* 0x00006400000c009c */
[----:B01----:R-:W-:Y:S01]  /*33e0*/  ENDCOLLECTIVE ;  /* 0x000000000000791b */ /* 0x003fe20003800000 */
.L_x_8047:
[----:B------:R-:W-:-:S05]  /*33f0*/  FADD.FTZ R93, R90, R93 ;  /* 0x0000005d5a5d7221 */ /* 0x000fca0000010000 */
[----:B------:R-:W-:Y:S02]  /*3400*/  MOV R154, R93 ;  /* 0x0000005d009a7202 */ /* 0x000fe40000000f00 */
[----:B------:R-:W-:Y:S02]  /*3410*/  MOV R153, 0x4 ;  /* 0x0000000400997802 */ /* 0x000fe40000000f00 */
[----:B------:R-:W-:-:S07]  /*3420*/  MOV R92, R152 ;  /* 0x00000098005c7202 */ /* 0x000fce0000000f00 */
[----:B------:R-:W-:Y:S05]  /*3430*/  WARPSYNC.COLLECTIVE R151, `(.L_x_8048) ;  /* 0x0000000097087348 */ /* 0x000fea0003c00000 */
[----:B------:R0:W1:Y:S02]  /*3440*/  SHFL.DOWN P6, R152, R154, R153, R156 ;  /* 0x080000999a987389 */ /* 0x00006400000c009c */
[----:B01----:R-:W-:Y:S01]  /*3450*/  ENDCOLLECTIVE ;  /* 0x000000000000791b */ /* 0x003fe20003800000 */
.L_x_8048:
[----:B------:R-:W-:-:S05]  /*3460*/  FADD.FTZ R92, R91, R92 ;  /* 0x0000005c5b5c7221 */ /* 0x000fca0000010000 */
[----:B------:R-:W-:Y:S02]  /*3470*/  MOV R154, R92 ;  /* 0x0000005c009a7202 */ /* 0x000fe40000000f00 */
[----:B------:R-:W-:-:S07]  /*3480*/  MOV R94, R152 ;  /* 0x00000098005e7202 */ /* 0x000fce0000000f00 */
[----:B------:R-:W-:Y:S05]  /*3490*/  WARPSYNC.COLLECTIVE R151, `(.L_x_8049) ;  /* 0x0000000097087348 */ /* 0x000fea0003c00000 */
[----:B------:R0:W1:Y:S02]  /*34a0*/  SHFL.DOWN P6, R152, R154, R153, R156 ;  /* 0x080000999a987389 */ /* 0x00006400000c009c */
[----:B01----:R-:W-:Y:S01]  /*34b0*/  ENDCOLLECTIVE ;  /* 0x000000000000791b */ /* 0x003fe20003800000 */
.L_x_8049:
[----:B------:R-:W-:-:S05]  /*34c0*/  FADD.FTZ R94, R93, R94 ;  /* 0x0000005e5d5e7221 */ /* 0x000fca0000010000 */
[----:B------:R-:W-:Y:S02]  /*34d0*/  MOV R154, R94 ;  /* 0x0000005e009a7202 */ /* 0x000fe40000000f00 */
[----:B------:R-:W-:Y:S02]  /*34e0*/  MOV R153, 0x2 ;  /* 0x0000000200997802 */ /* 0x000fe40000000f00 */
[----:B------:R-:W-:-:S07]  /*34f0*/  MOV R95, R152 ;  /* 0x00000098005f7202 */ /* 0x000fce0000000f00 */
[----:B------:R-:W-:Y:S05]  /*3500*/  WARPSYNC.COLLECTIVE R151, `(.L_x_8050) ;  /* 0x0000000097087348 */ /* 0x000fea0003c00000 */
[----:B------:R0:W1:Y:S02]  /*3510*/  SHFL.DOWN P6, R152, R154, R153, R156 ;  /* 0x080000999a987389 */ /* 0x00006400000c009c */
[----:B01----:R-:W-:Y:S01]  /*3520*/  ENDCOLLECTIVE ;  /* 0x000000000000791b */ /* 0x003fe20003800000 */
.L_x_8050:
[----:B------:R-:W-:-:S05]  /*3530*/  FADD.FTZ R95, R92, R95 ;  /* 0x0000005f5c5f7221 */ /* 0x000fca0000010000 */
[----:B------:R-:W-:Y:S02]  /*3540*/  MOV R154, R95 ;  /* 0x0000005f009a7202 */ /* 0x000fe40000000f00 */
[----:B------:R-:W-:-:S07]  /*3550*/  MOV R125, R152 ;  /* 0x00000098007d7202 */ /* 0x000fce0000000f00 */
[----:B------:R-:W-:Y:S05]  /*3560*/  WARPSYNC.COLLECTIVE R151, `(.L_x_8051) ;  /* 0x0000000097087348 */ /* 0x000fea0003c00000 */
[----:B------:R0:W1:Y:S02]  /*3570*/  SHFL.DOWN P6, R152, R154, R153, R156 ;  /* 0x080000999a987389 */ /* 0x00006400000c009c */
[----:B01----:R-:W-:Y:S01]  /*3580*/  ENDCOLLECTIVE ;  /* 0x000000000000791b */ /* 0x003fe20003800000 */
.L_x_8051:
[----:B------:R-:W-:-:S05]  /*3590*/  FADD.FTZ R125, R94, R125 ;  /* 0x0000007d5e7d7221 */ /* 0x000fca0000010000 */
[----:B------:R-:W-:Y:S02]  /*35a0*/  MOV R154, R125 ;  /* 0x0000007d009a7202 */ /* 0x000fe40000000f00 */
[----:B------:R-:W-:Y:S02]  /*35b0*/  MOV R153, 0x1 ;  /* 0x0000000100997802 */ /* 0x000fe40000000f00 */
[----:B------:R-:W-:-:S07]  /*35c0*/  MOV R124, R152 ;  /* 0x00000098007c7202 */ /* 0x000fce0000000f00 */
[----:B------:R-:W-:Y:S05]  /*35d0*/  WARPSYNC.COLLECTIVE R151, `(.L_x_8052) ;  /* 0x0000000097087348 */ /* 0x000fea0003c00000 */
[----:B------:R0:W1:Y:S02]  /*35e0*/  SHFL.DOWN P6, R152, R154, R153, R156 ;  /* 0x080000999a987389 */ /* 0x00006400000c009c */
[----:B01----:R-:W-:Y:S01]  /*35f0*/  ENDCOLLECTIVE ;  /* 0x000000000000791b */ /* 0x003fe20003800000 */
.L_x_8052:
[----:B------:R-:W-:-:S05]  /*3600*/  FADD.FTZ R90, R95, R124 ;  /* 0x0000007c5f5a7221 */ /* 0x000fca0000010000 */
[----:B------:R-:W-:Y:S02]  /*3610*/  MOV R154, R90 ;  /* 0x0000005a009a7202 */ /* 0x000fe40000000f00 */
[----:B------:R-:W-:-:S07]  /*3620*/  MOV R124, R152 ;  /* 0x00000098007c7202 */ /* 0x000fce0000000f00 */
[----:B------:R-:W-:Y:S05]  /*3630*/  WARPSYNC.COLLECTIVE R151, `(.L_x_8053) ;  /* 0x0000000097087348 */ /* 0x000fea0003c00000 */
[----:B------:R0:W1:Y:S02]  /*3640*/  SHFL.DOWN P6, R152, R154, R153, R156 ;  /* 0x080000999a987389 */ /* 0x00006400000c009c */
[----:B01----:R-:W-:Y:S01]  /*3650*/  ENDCOLLECTIVE ;  /* 0x000000000000791b */ /* 0x003fe20003800000 */
.L_x_8053:
[----:B------:R-:W-:Y:S01]  /*3660*/  MOV R91, R152 ;  /* 0x00000098005b7202 */ /* 0x000fe20000000f00 */
[----:B------:R-:W-:Y:S06]  /*3670*/  BRA `(.L_x_8054) ;  /* 0xffffffe4004c7947 */ /* 0x000fec000383ffff */
.L_x_8055:
        /* <DEDUP_REMOVED lines=16> */
.L_x_11946:


//--------------------- .text._ZN10layer_norm13ln_bwd_kernelINS_13Kernel_traitsI6__halfS2_fS2_fjLj2560ELj1ELj1ELj4ELj8ENS_18Kernel_traits_baseILj2560ES2_S2_fS2_fjLj128EEEEELb1ELb0ELb0ELb1EEEvNS_9BwdParamsE --------------------------
	.section	.text._ZN10layer_norm13ln_bwd_kernelINS_13Kernel_traitsI6__halfS2_fS2_fjLj2560ELj1ELj1ELj4ELj8ENS_18Kernel_traits_baseILj2560ES2_S2_fS2_fjLj128EEEEELb1ELb0ELb0ELb1EEEvNS_9BwdParamsE,"ax",@progbits
	.align	128
        .global         _ZN10layer_norm13ln_bwd_kernelINS_13Kernel_traitsI6__halfS2_fS2_fjLj2560ELj1ELj1ELj4ELj8ENS_18Kernel_traits_baseILj2560ES2_S2_fS2_fjLj128EEEEELb1ELb0ELb0ELb1EEEvNS_9BwdParamsE
        .type           _ZN10layer_norm13ln_bwd_kernelINS_13Kernel_traitsI6__halfS2_fS2_fjLj2560ELj1ELj1ELj4ELj8ENS_18Kernel_traits_baseILj2560ES2_S2_fS2_fjLj128EEEEELb1ELb0ELb0ELb1EEEvNS_9BwdParamsE,@function
        .size           _ZN10layer_norm13ln_bwd_kernelINS_13Kernel_traitsI6__halfS2_fS2_fjLj2560ELj1ELj1ELj4ELj8ENS_18Kernel_traits_baseILj2560ES2_S2_fS2_fjLj128EEEEELb1ELb0ELb0ELb1EEEvNS_9BwdParamsE,(.L_x_11947 - _ZN10layer_norm13ln_bwd_kernelINS_13Kernel_traitsI6__halfS2_fS2_fjLj2560ELj1ELj1ELj4ELj8ENS_18Kernel_traits_baseILj2560ES2_S2_fS2_fjLj128EEEEELb1ELb0ELb0ELb1EEEvNS_9BwdParamsE)
        .other          _ZN10layer_norm13ln_bwd_kernelINS_13Kernel_traitsI6__halfS2_fS2_fjLj2560ELj1ELj1ELj4ELj8ENS_18Kernel_traits_baseILj2560ES2_S2_fS2_fjLj128EEEEELb1ELb0ELb0ELb1EEEvNS_9BwdParamsE,@"STO_CUDA_ENTRY STV_DEFAULT"
_ZN10layer_norm13ln_bwd_kernelINS_13Kernel_traitsI6__halfS2_fS2_fjLj2560ELj1ELj1ELj4ELj8ENS_18Kernel_traits_baseILj2560ES2_S2_fS2_fjLj128EEEEELb1ELb0ELb0ELb1EEEvNS_9BwdParamsE:
.text._ZN10layer_norm13ln_bwd_kernelINS_13Kernel_traitsI6__halfS2_fS2_fjLj2560ELj1ELj1ELj4ELj8ENS_18Kernel_traits_baseILj2560ES2_S2_fS2_fjLj128EEEEELb1ELb0ELb0ELb1EEEvNS_9BwdParamsE:
        /* <DEDUP_REMOVED lines=39> */
.L_x_8056:
        /* <DEDUP_REMOVED lines=13> */
[----:B------:R-:W-:Y:S01]  /*0340*/  LEA R125, R125, 0x4, 0x2 ;  /* 0x000000047d7d7811 */ /* 0x000fe200078e10ff */
        /* <DEDUP_REMOVED lines=16> */
[----:B0-----:R-:W-:Y:S02]  /*0450*/  CS2R R2, SRZ ;  /* 0x0000000000027805 */ /* 0x001fe4000001ff00 */
[----:B------:R-:W-:Y:S02]  /*0460*/  MOV R0, RZ ;  /* 0x000000ff00007202 */ /* 0x000fe40000000f00 */
        /* <DEDUP_REMOVED lines=35> */
.L_x_8059:
        /* <DEDUP_REMOVED lines=12> */
[----:B------:R-:W-:Y:S02]  /*0760*/  @P0 LEA.HI.X R63, R86, R63, R58, 0x1, P1 ;  /* 0x0000003f563f0211 */ /* 0x000fe400008f0c3a */
[C---:B------:R-:W-:Y:S02]  /*0770*/  LEA R56, P1, R139.reuse, UR10, 0x4 ;  /* 0x0000000a8b387c11 */ /* 0x040fe4000f8220ff */
[C---:B------:R-:W-:Y:S01]  /*0780*/  IADD3 R138, R139.reuse, 0x100, RZ ;  /* 0x000001008b8a7810 */ /* 0x040fe20007ffe0ff */
[C---:B-1----:R-:W-:Y:S01]  /*0790*/  IMAD.WIDE.U32 R106, R139.reuse, 0x8, R102 ;  /* 0x000000088b6a7825 */ /* 0x042fe200078e0066 */
[----:B------:R-:W-:Y:S01]  /*07a0*/  LEA.HI.X R57, R139, UR11, RZ, 0x4, P1 ;  /* 0x0000000b8b397c11 */ /* 0x000fe200088f24ff */
[----:B------:R-:W3:Y:S01]  /*07b0*/  @P0 LDG.E.U16 R141, desc[UR4][R62.64] ;  /* 0x000000043e8d0981 */ /* 0x000ee2000c1e1500 */
[----:B------:R-:W-:-:S02]  /*07c0*/  LEA R60, P1, R140, UR10, 0x4 ;  /* 0x0000000a8c3c7c11 */ /* 0x000fc4000f8220ff */
[C---:B------:R-:W-:Y:S01]  /*07d0*/  IADD3 R136, R139.reuse, 0x180, RZ ;  /* 0x000001808b887810 */ /* 0x040fe20007ffe0ff */
[----:B------:R-:W4:Y:S01]  /*07e0*/  LDG.E.64 R106, desc[UR4][R106.64] ;  /* 0x000000046a6a7981 */ /* 0x000f22000c1e1b00 */
[----:B------:R-:W-:Y:S01]  /*07f0*/  LEA.HI.X R61, R140, UR11, RZ, 0x4, P1 ;  /* 0x0000000b8c3d7c11 */ /* 0x000fe200088f24ff */
[----:B--2---:R-:W-:Y:S01]  /*0800*/  IMAD.WIDE R66, R86, 0x4, R66 ;  /* 0x0000000456427825 */ /* 0x004fe200078e0242 */
[C---:B------:R-:W-:Y:S01]  /*0810*/  LEA R64, P1, R138.reuse, UR10, 0x4 ;  /* 0x0000000a8a407c11 */ /* 0x040fe2000f8220ff */
[----:B------:R-:W2:Y:S01]  /*0820*/  LDG.E.128 R56, desc[UR4][R56.64] ;  /* 0x0000000438387981 */ /* 0x000ea2000c1e1d00 */
[----:B------:R-:W-:Y:S02]  /*0830*/  IADD3 R85, R139, 0x200, RZ ;  /* 0x000002008b557810 */ /* 0x000fe40007ffe0ff */
[----:B------:R-:W-:Y:S01]  /*0840*/  LEA.HI.X R65, R138, UR11, RZ, 0x4, P1 ;  /* 0x0000000b8a417c11 */ /* 0x000fe200088f24ff */
[----:B------:R-:W2:Y:S01]  /*0850*/  LDG.E R142, desc[UR4][R66.64] ;  /* 0x00000004428e7981 */ /* 0x000ea2000c1e1900 */
[----:B------:R-:W-:Y:S01]  /*0860*/  LEA R68, P1, R136, UR10, 0x4 ;  /* 0x0000000a88447c11 */ /* 0x000fe2000f8220ff */
[--C-:B------:R-:W-:Y:S01]  /*0870*/  IMAD.WIDE.U32 R104, R140, 0x8, R102.reuse ;  /* 0x000000088c687825 */ /* 0x100fe200078e0066 */
[----:B------:R-:W-:Y:S01]  /*0880*/  LEA R72, P2, R85, UR10, 0x4 ;  /* 0x0000000a55487c11 */ /* 0x000fe2000f8420ff */
[----:B------:R-:W2:Y:S01]  /*0890*/  LDG.E.128 R60, desc[UR4][R60.64] ;  /* 0x000000043c3c7981 */ /* 0x000ea2000c1e1d00 */
[----:B------:R-:W-:Y:S01]  /*08a0*/  LEA.HI.X R69, R136, UR11, RZ, 0x4, P1 ;  /* 0x0000000b88457c11 */ /* 0x000fe200088f24ff */
[----:B------:R-:W-:-:S04]  /*08b0*/  IMAD.WIDE.U32 R100, R138, 0x8, R102 ;  /* 0x000000088a647825 */ /* 0x000fc800078e0066 */
[--C-:B------:R-:W-:Y:S01]  /*08c0*/  IMAD.WIDE.U32 R98, R136, 0x8, R102.reuse ;  /* 0x0000000888627825 */ /* 0x100fe200078e0066 */
[C---:B------:R-:W-:Y:S01]  /*08d0*/  LEA.HI.X R73, R85.reuse, UR11, RZ, 0x4, P2 ;  /* 0x0000000b55497c11 */ /* 0x040fe200090f24ff */
[----:B------:R-:W2:Y:S02]  /*08e0*/  LDG.E.64 R104, desc[UR4][R104.64] ;  /* 0x0000000468687981 */ /* 0x000ea4000c1e1b00 */
[----:B------:R-:W-:Y:S02]  /*08f0*/  IMAD.WIDE.U32 R102, R85, 0x8, R102 ;  /* 0x0000000855667825 */ /* 0x000fe400078e0066 */
[----:B------:R-:W2:Y:S02]  /*0900*/  LDG.E.128 R64, desc[UR4][R64.64] ;  /* 0x0000000440407981 */ /* 0x000ea4000c1e1d00 */
[----:B0-----:R-:W-:Y:S02]  /*0910*/  IMAD.WIDE R108, R86, 0x4, R96 ;  /* 0x00000004566c7825 */ /* 0x001fe400078e0260 */
[----:B------:R-:W2:Y:S01]  /*0920*/  LDG.E.128 R68, desc[UR4][R68.64] ;  /* 0x0000000444447981 */ /* 0x000ea2000c1e1d00 */
[----:B------:R-:W0:Y:S03]  /*0930*/  LDC.64 R96, c[0x0][0x2c8] ;  /* 0x0000b200ff607b82 */ /* 0x000e260000000a00 */
[----:B------:R-:W2:Y:S04]  /*0940*/  LDG.E.64 R98, desc[UR4][R98.64] ;  /* 0x0000000462627981 */ /* 0x000ea8000c1e1b00 */
        /* <DEDUP_REMOVED lines=15> */
[C---:B-1----:R-:W-:Y:S02]  /*0a40*/  @P1 LEA R108, P2, R139.reuse, R96, 0x4 ;  /* 0x000000608b6c1211 */ /* 0x042fe400078420ff */
[----:B------:R-:W-:Y:S01]  /*0a50*/  LEA.HI.X R111, R138, UR13, RZ, 0x2, P3 ;  /* 0x0000000d8a6f7c11 */ /* 0x000fe200098f14ff */
[----:B------:R-:W5:Y:S01]  /*0a60*/  LDG.E R112, desc[UR4][R112.64] ;  /* 0x0000000470707981 */ /* 0x000f62000c1e1900 */
[----:B------:R-:W-:-:S02]  /*0a70*/  @P1 LEA.HI.X R109, R139, R97, RZ, 0x4, P2 ;  /* 0x000000618b6d1211 */ /* 0x000fc400010f24ff */
[CC--:B------:R-:W-:Y:S01]  /*0a80*/  @P1 LEA R120, P2, R140.reuse, R96.reuse, 0x4 ;  /* 0x000000608c781211 */ /* 0x0c0fe200078420ff */
[----:B------:R1:W5:Y:S03]  /*0a90*/  LDG.E R110, desc[UR4][R110.64] ;  /* 0x000000046e6e7981 */ /* 0x000366000c1e1900 */
[-C--:B------:R-:W-:Y:S01]  /*0aa0*/  @P1 LEA.HI.X R121, R140, R97.reuse, RZ, 0x4, P2 ;  /* 0x000000618c791211 */ /* 0x080fe200010f24ff */
[----:B------:R2:W5:Y:S01]  /*0ab0*/  @P1 LDG.E.128 R32, desc[UR4][R108.64] ;  /* 0x000000046c201981 */ /* 0x000562000c1e1d00 */
[C---:B0-----:R-:W-:Y:S02]  /*0ac0*/  @P1 LEA R122, P2, R85.reuse, R96, 0x4 ;  /* 0x00000060557a1211 */ /* 0x041fe400078420ff */
[C---:B------:R-:W-:Y:S01]  /*0ad0*/  LEA R114, P4, R85.reuse, UR12, 0x2 ;  /* 0x0000000c55727c11 */ /* 0x040fe2000f8810ff */
[----:B------:R-:W5:Y:S01]  /*0ae0*/  @P1 LDG.E.128 R36, desc[UR4][R120.64] ;  /* 0x0000000478241981 */ /* 0x000f62000c1e1d00 */
[----:B------:R-:W-:-:S02]  /*0af0*/  @P1 LEA.HI.X R123, R85, R97, RZ, 0x4, P2 ;  /* 0x00000061557b1211 */ /* 0x000fc400010f24ff */
[-C--:B------:R-:W-:Y:S02]  /*0b00*/  @P1 LEA R118, P3, R138, R96.reuse, 0x4 ;  /* 0x000000608a761211 */ /* 0x080fe400078620ff */
[----:B------:R-:W-:Y:S01]  /*0b10*/  ISETP.NE.AND P2, PT, RZ, UR8, PT ;  /* 0x00000008ff007c0c */ /* 0x000fe2000bf45270 */
[----:B------:R-:W5:Y:S01]  /*0b20*/  @P1 LDG.E.128 R48, desc[UR4][R122.64] ;  /* 0x000000047a301981 */ /* 0x000f62000c1e1d00 */
[----:B------:R-:W-:Y:S02]  /*0b30*/  LEA.HI.X R115, R85, UR13, RZ, 0x2, P4 ;  /* 0x0000000d55737c11 */ /* 0x000fe4000a0f14ff */
[----:B------:R-:W-:Y:S02]  /*0b40*/  @P1 LEA R116, P4, R136, R96, 0x4 ;  /* 0x0000006088741211 */ /* 0x000fe400078820ff */
[----:B-1----:R-:W-:Y:S01]  /*0b50*/  MOV R111, 0x3f800000 ;  /* 0x3f800000006f7802 */ /* 0x002fe20000000f00 */
[----:B------:R-:W5:Y:S01]  /*0b60*/  LDG.E R114, desc[UR4][R114.64] ;  /* 0x0000000472727981 */ /* 0x000f62000c1e1900 */
[----:B------:R-:W-:-:S02]  /*0b70*/  @P1 LEA.HI.X R119, R138, R97, RZ, 0x4, P3 ;  /* 0x000000618a771211 */ /* 0x000fc400018f24ff */
[----:B------:R-:W-:Y:S02]  /*0b80*/  @P1 LEA.HI.X R117, R136, R97, RZ, 0x4, P4 ;  /* 0x0000006188751211 */ /* 0x000fe400020f24ff */
[----:B------:R-:W-:Y:S01]  /*0b90*/  LOP3.LUT P4, RZ, R143, 0xff, RZ, 0xc0, !PT ;  /* 0x000000ff8fff7812 */ /* 0x000fe2000788c0ff */
[----:B------:R0:W5:Y:S04]  /*0ba0*/  @P1 LDG.E.128 R40, desc[UR4][R118.64] ;  /* 0x0000000476281981 */ /* 0x000168000c1e1d00 */
[----:B------:R1:W5:Y:S01]  /*0bb0*/  @P1 LDG.E.128 R44, desc[UR4][R116.64] ;  /* 0x00000004742c1981 */ /* 0x000362000c1e1d00 */
[----:B------:R-:W-:Y:S01]  /*0bc0*/  UMOV UR6, 0xffffffff ;  /* 0xffffffff00067882 */ /* 0x000fe20000000000 */
[----:B------:R-:W-:Y:S01]  /*0bd0*/  LOP3.LUT P1, RZ, R77, 0x1f, RZ, 0xc0, !PT ;  /* 0x0000001f4dff7812 */ /* 0x000fe2000782c0ff */
[----:B---3--:R-:W-:Y:S01]  /*0be0*/  @P0 HADD2.F32 R111, -RZ, R141.H0_H0 ;  /* 0x2000008dff6f0230 */ /* 0x008fe20000004100 */
[----:B----4-:R-:W-:-:S02]  /*0bf0*/  MOV R141, R106 ;  /* 0x0000006a008d7202 */ /* 0x010fc40000000f00 */
[--C-:B------:R-:W-:Y:S02]  /*0c00*/  SHF.R.U64 R106, R106, 0x10, R107.reuse ;  /* 0x000000106a6a7819 */ /* 0x100fe4000000126b */
[----:B--2---:R-:W-:Y:S01]  /*0c10*/  FSEL R142, R142, RZ, !P2 ;  /* 0x000000ff8e8e7208 */ /* 0x004fe20005000000 */
[----:B------:R-:W-:Y:S01]  /*0c20*/  HADD2.F32 R141, -RZ, R141.H0_H0 ;  /* 0x2000008dff8d7230 */ /* 0x000fe20000004100 */
[----:B------:R-:W-:Y:S02]  /*0c30*/  MOV R108, R107 ;  /* 0x0000006b006c7202 */ /* 0x000fe40000000f00 */
[----:B0-----:R-:W-:Y:S01]  /*0c40*/  SHF.R.U32.HI R118, RZ, 0x10, R107 ;  /* 0x00000010ff767819 */ /* 0x001fe2000001166b */
[C---:B------:R-:W-:Y:S01]  /*0c50*/  FADD.FTZ R147, -R142.reuse, R57 ;  /* 0x000000398e937221 */ /* 0x040fe20000010100 */
[C---:B------:R-:W-:Y:S01]  /*0c60*/  FADD.FTZ R143, -R142.reuse, R58 ;  /* 0x0000003a8e8f7221 */ /* 0x040fe20000010100 */
[C---:B------:R-:W-:Y:S01]  /*0c70*/  FADD.FTZ R149, -R142.reuse, R56 ;  /* 0x000000388e957221 */ /* 0x040fe20000010100 */
[C---:B-1----:R-:W-:Y:S01]  /*0c80*/  FADD.FTZ R117, -R142.reuse, R59 ;  /* 0x0000003b8e757221 */ /* 0x042fe20000010100 */
[----:B------:R-:W-:Y:S01]  /*0c90*/  FADD.FTZ R63, -R142, R63 ;  /* 0x0000003f8e3f7221 */ /* 0x000fe20000010100 */
[----:B------:R-:W-:-:S02]  /*0ca0*/  MOV R58, R104 ;  /* 0x00000068003a7202 */ /* 0x000fc40000000f00 */
[----:B------:R-:W-:Y:S01]  /*0cb0*/  MOV R57, R105 ;  /* 0x0000006900397202 */ /* 0x000fe20000000f00 */
[----:B------:R-:W-:Y:S01]  /*0cc0*/  FADD.FTZ R115, -R142, R64 ;  /* 0x000000408e737221 */ /* 0x000fe20000010100 */
[----:B------:R-:W-:Y:S01]  /*0cd0*/  SHF.R.U64 R56, R104, 0x10, R105 ;  /* 0x0000001068387819 */ /* 0x000fe20000001269 */
[C---:B------:R-:W-:Y:S01]  /*0ce0*/  FADD.FTZ R59, -R142.reuse, R67 ;  /* 0x000000438e3b7221 */ /* 0x040fe20000010100 */
[C---:B------:R-:W-:Y:S01]  /*0cf0*/  FADD.FTZ R107, -R142.reuse, R69 ;  /* 0x000000458e6b7221 */ /* 0x040fe20000010100 */
[C---:B------:R-:W-:Y:S01]  /*0d00*/  FADD.FTZ R113, -R142.reuse, R68 ;  /* 0x000000448e717221 */ /* 0x040fe20000010100 */
[----:B------:R-:W-:Y:S01]  /*0d10*/  HADD2.F32 R69, -RZ, R106.H0_H0 ;  /* 0x2000006aff457230 */ /* 0x000fe20000004100 */
[----:B------:R-:W-:Y:S02]  /*0d20*/  SHF.R.U32.HI R104, RZ, 0x10, R105 ;  /* 0x00000010ff687819 */ /* 0x000fe40000011669 */
[----:B------:R-:W-:Y:S01]  /*0d30*/  MOV R152, R98 ;  /* 0x0000006200987202 */ /* 0x000fe20000000f00 */
[----:B------:R-:W-:Y:S01]  /*0d40*/  FADD.FTZ R109, -R142, R65 ;  /* 0x000000418e6d7221 */ /* 0x000fe20000010100 */
[----:B------:R-:W-:-:S02]  /*0d50*/  SHF.R.U64 R151, R98, 0x10, R99 ;  /* 0x0000001062977819 */ /* 0x000fc40000001263 */
[----:B------:R-:W-:Y:S01]  /*0d60*/  MOV R64, R103 ;  /* 0x0000006700407202 */ /* 0x000fe20000000f00 */
[----:B------:R-:W-:Y:S01]  /*0d70*/  FADD.FTZ R105, -R142, R66 ;  /* 0x000000428e697221 */ /* 0x000fe20000010100 */
        /* <DEDUP_REMOVED lines=10> */
[----:B------:R-:W-:Y:S01]  /*0e20*/  FADD.FTZ R103, -R142, R70 ;  /* 0x000000468e677221 */ /* 0x000fe20000010100 */
[----:B------:R-:W-:-:S02]  /*0e30*/  HADD2.F32 R73, -RZ, R108.H0_H0 ;  /* 0x2000006cff497230 */ /* 0x000fc40000004100 */
[----:B------:R-:W-:Y:S01]  /*0e40*/  FADD.FTZ R82, R69, R82 ;  /* 0x0000005245527221 */ /* 0x000fe20000010000 */
[----:B------:R-:W-:Y:S02]  /*0e50*/  HADD2.F32 R74, -RZ, R58.H0_H0 ;  /* 0x2000003aff4a7230 */ /* 0x000fe40000004100 */
[----:B------:R-:W-:Y:S01]  /*0e60*/  FMUL.FTZ R70, R144, R143 ;  /* 0x0000008f90467220 */ /* 0x000fe20000410000 */
[----:B------:R-:W-:Y:S02]  /*0e70*/  HADD2.F32 R147, -RZ, R57.H0_H0 ;  /* 0x20000039ff937230 */ /* 0x000fe40000004100 */
[----:B------:R-:W-:Y:S01]  /*0e80*/  FFMA.FTZ R83, R68, R69, R83 ;  /* 0x0000004544537223 */ /* 0x000fe20000010053 */
[----:B------:R-:W-:Y:S02]  /*0e90*/  HADD2.F32 R58, -RZ, R152.H0_H0 ;  /* 0x20000098ff3a7230 */ /* 0x000fe40000004100 */
[----:B------:R-:W-:Y:S01]  /*0ea0*/  FADD.FTZ R119, -R142, R61 ;  /* 0x0000003d8e777221 */ /* 0x000fe20000010100 */
[----:B------:R-:W-:-:S02]  /*0eb0*/  HADD2.F32 R57, -RZ, R64.H0_H0 ;  /* 0x20000040ff397230 */ /* 0x000fc40000004100 */
[----:B------:R-:W-:Y:S01]  /*0ec0*/  FADD.FTZ R121, -R142, R62 ;  /* 0x0000003e8e797221 */ /* 0x000fe20000010100 */
[----:B------:R-:W-:Y:S01]  /*0ed0*/  FMUL.FTZ R69, R126, R69 ;  /* 0x000000457e457220 */ /* 0x000fe20000410000 */
[----:B------:R-:W-:Y:S01]  /*0ee0*/  FADD.FTZ R64, RZ, R67 ;  /* 0x00000043ff407221 */ /* 0x000fe20000010000 */
[----:B------:R-:W-:Y:S01]  /*0ef0*/  FMUL.FTZ R152, R144, R63 ;  /* 0x0000003f90987220 */ /* 0x000fe20000410000 */
[----:B------:R-:W-:Y:S01]  /*0f00*/  MOV R120, R100 ;  /* 0x0000006400787202 */ /* 0x000fe20000000f00 */
[----:B------:R-:W-:Y:S01]  /*0f10*/  FADD.FTZ R61, -R142, R72 ;  /* 0x000000488e3d7221 */ /* 0x000fe20000010100 */
[--C-:B------:R-:W-:Y:S01]  /*0f20*/  SHF.R.U64 R62, R100, 0x10, R101.reuse ;  /* 0x00000010643e7819 */ /* 0x100fe20000001265 */
[----:B------:R-:W-:Y:S02]  /*0f30*/  HADD2.F32 R118, -RZ, R118.H0_H0 ;  /* 0x20000076ff767230 */ /* 0x000fe40000004100 */
[----:B------:R-:W-:Y:S01]  /*0f40*/  FFMA.FTZ R63, R66, R67, RZ ;  /* 0x00000043423f7223 */ /* 0x000fe200000100ff */
[----:B------:R-:W-:Y:S01]  /*0f50*/  SHF.R.U32.HI R100, RZ, 0x10, R101 ;  /* 0x00000010ff647819 */ /* 0x000fe20000011665 */
[----:B------:R-:W-:Y:S01]  /*0f60*/  FMUL.FTZ R72, R144, R117 ;  /* 0x0000007590487220 */ /* 0x000fe20000410000 */
[----:B------:R-:W-:Y:S01]  /*0f70*/  FADD.FTZ R80, R73, R80 ;  /* 0x0000005049507221 */ /* 0x000fe20000010000 */
        /* <DEDUP_REMOVED lines=11> */
[----:B------:R-:W-:-:S02]  /*1030*/  HADD2.F32 R142, -RZ, R62.H0_H0 ;  /* 0x2000003eff8e7230 */ /* 0x000fc40000004100 */
[----:B------:R-:W-:Y:S01]  /*1040*/  FADD.FTZ R64, R64, R73 ;  /* 0x0000004940407221 */ /* 0x000fe20000010000 */
[----:B------:R-:W-:Y:S02]  /*1050*/  HADD2.F32 R62, -RZ, R100.H0_H0 ;  /* 0x20000064ff3e7230 */ /* 0x000fe40000004100 */
[----:B------:R-:W-:Y:S02]  /*1060*/  HADD2.F32 R118, -RZ, R148.H0_H0 ;  /* 0x20000094ff767230 */ /* 0x000fe40000004100 */
[----:B------:R-:W-:Y:S01]  /*1070*/  FMUL.FTZ R148, R144, R59 ;  /* 0x0000003b90947220 */ /* 0x000fe20000410000 */
[----:B------:R-:W-:Y:S01]  /*1080*/  FFMA.FTZ R63, R70, R73, R63 ;  /* 0x00000049463f7223 */ /* 0x000fe2000001003f */
[C---:B------:R-:W-:Y:S01]  /*1090*/  FMUL.FTZ R117, R144.reuse, R123 ;  /* 0x0000007b90757220 */ /* 0x040fe20000410000 */
[----:B------:R-:W-:Y:S02]  /*10a0*/  HADD2.F32 R106, -RZ, R56.H0_H0 ;  /* 0x20000038ff6a7230 */ /* 0x000fe40000004100 */
[----:B------:R-:W-:Y:S01]  /*10b0*/  FMUL.FTZ R123, R144, R105 ;  /* 0x00000069907b7220 */ /* 0x000fe20000410000 */
        /* <DEDUP_REMOVED lines=11> */
[----:B------:R-:W-:Y:S01]  /*1170*/  FADD.FTZ R84, R141, R84 ;  /* 0x000000548d547221 */ /* 0x000fe20000010000 */
[----:B------:R-:W-:Y:S01]  /*1180*/  FFMA.FTZ R137, R66, R141, R137 ;  /* 0x0000008d42897223 */ /* 0x000fe20000010089 */
[----:B------:R-:W-:Y:S02]  /*1190*/  HADD2.F32 R108, -RZ, R120.H0_H0 ;  /* 0x20000078ff6c7230 */ /* 0x000fe40000004100 */
[C---:B------:R-:W-:Y:S01]  /*11a0*/  FMUL.FTZ R141, R144.reuse, R121 ;  /* 0x00000079908d7220 */ /* 0x040fe20000410000 */
[----:B------:R-:W-:Y:S02]  /*11b0*/  HADD2.F32 R104, -RZ, R104.H0_H0 ;  /* 0x20000068ff687230 */ /* 0x000fe40000004100 */
[----:B------:R-:W-:Y:S01]  /*11c0*/  FMUL.FTZ R113, R144, R113 ;  /* 0x0000007190717220 */ /* 0x000fe20000410000 */
[----:B------:R-:W-:-:S02]  /*11d0*/  HADD2.F32 R120, -RZ, R150.H0_H0 ;  /* 0x20000096ff787230 */ /* 0x000fc40000004100 */
[-C--:B------:R-:W-:Y:S01]  /*11e0*/  FMUL.FTZ R150, R90, R147.reuse ;  /* 0x000000935a967220 */ /* 0x080fe20000410000 */
[----:B------:R-:W-:Y:S01]  /*11f0*/  FADD.FTZ R59, R59, R102 ;  /* 0x000000663b3b7221 */ /* 0x000fe20000010000 */
[----:B------:R-:W-:Y:S02]  /*1200*/  HADD2.F32 R143, -RZ, R122.H0_H0 ;  /* 0x2000007aff8f7230 */ /* 0x000fe40000004100 */
[----:B------:R-:W-:Y:S01]  /*1210*/  FFMA.FTZ R62, R119, R102, R62 ;  /* 0x00000066773e7223 */ /* 0x000fe2000001003e */
[----:B------:R-:W-:Y:S02]  /*1220*/  HADD2.F32 R122, -RZ, R98.H0_H0 ;  /* 0x20000062ff7a7230 */ /* 0x000fe40000004100 */
        /* <DEDUP_REMOVED lines=34> */
[----:B------:R-:W-:-:S02]  /*1450*/  HADD2.F32 R151, -RZ, R151.H0_H0 ;  /* 0x20000097ff977230 */ /* 0x000fc40000004100 */
        /* <DEDUP_REMOVED lines=68> */
.L_x_8070:
[----:B------:R-:W3:Y:S01]  /*18a0*/  S2R R62, SR_CgaCtaId ;  /* 0x00000000003e7919 */ /* 0x000ee20000008800 */
[----:B------:R-:W-:Y:S01]  /*18b0*/  @!P1 SHF.R.U32.HI R56, RZ, 0x5, R77 ;  /* 0x00000005ff389819 */ /* 0x000fe2000001164d */
[----:B0-2---:R-:W-:Y:S01]  /*18c0*/  FADD.FTZ R65, R65, R58 ;  /* 0x0000003a41417221 */ /* 0x005fe20000010000 */
[----:B------:R-:W-:Y:S01]  /*18d0*/  MOV R61, 0x400 ;  /* 0x00000400003d7802 */ /* 0x000fe20000000f00 */
[----:B-1----:R-:W-:Y:S01]  /*18e0*/  FADD.FTZ R64, R64, R57 ;  /* 0x0000003940407221 */ /* 0x002fe20000010000 */
[----:B------:R-:W-:Y:S01]  /*18f0*/  @!P1 LOP3.LUT R59, R56, 0x3, RZ, 0xc0, !PT ;  /* 0x00000003383b9812 */ /* 0x000fe200078ec0ff */
[----:B------:R-:W-:Y:S05]  /*1900*/  WARPSYNC.ALL ;  /* 0x0000000000007948 */ /* 0x000fea0003800000 */
[----:B------:R-:W-:-:S02]  /*1910*/  @!P1 IADD3 R59, R60, R59, RZ ;  /* 0x0000003b3c3b9210 */ /* 0x000fc40007ffe0ff */
[C---:B-----5:R-:W-:Y:S02]  /*1920*/  LOP3.LUT P3, RZ, R145.reuse, 0xff00, RZ, 0xc0, !PT ;  /* 0x0000ff0091ff7812 */ /* 0x060fe4000786c0ff */
        /* <DEDUP_REMOVED lines=68> */
[----:B------:R0:W-:Y:S01]  /*1d70*/  F2F.F16.F32 R67, R60 ;  /* 0x0000003c00437304 */ /* 0x0001e20000200800 */
[----:B------:R-:W-:Y:S01]  /*1d80*/  FMUL.FTZ R68, R68, UR15 ;  /* 0x0000000f44447c20 */ /* 0x000fe20008410000 */
[-C--:B------:R-:W-:Y:S01]  /*1d90*/  FMUL.FTZ R70, R101, R111.reuse ;  /* 0x0000006f65467220 */ /* 0x080fe20000410000 */
[----:B------:R-:W-:Y:S01]  /*1da0*/  LOP3.LUT P2, RZ, R146, 0xff, RZ, 0xc0, !PT ;  /* 0x000000ff92ff7812 */ /* 0x000fe2000784c0ff */
[----:B------:R-:W-:Y:S01]  /*1db0*/  FMUL.FTZ R71, R100, R111 ;  /* 0x0000006f64477220 */ /* 0x000fe20000410000 */
[----:B------:R-:W-:Y:S01]  /*1dc0*/  LOP3.LUT P3, RZ, R146, 0xff00, RZ, 0xc0, !PT ;  /* 0x0000ff0092ff7812 */ /* 0x000fe2000786c0ff */
[----:B------:R-:W-:Y:S01]  /*1dd0*/  FMUL.FTZ R70, R70, UR15 ;  /* 0x0000000f46467c20 */ /* 0x000fe20008410000 */
[----:B------:R-:W-:Y:S01]  /*1de0*/  FSEL R63, R63, RZ, P6 ;  /* 0x000000ff3f3f7208 */ /* 0x000fe20003000000 */
[----:B------:R1:W2:Y:S01]  /*1df0*/  F2F.F16.F32 R64, R62 ;  /* 0x0000003e00407304 */ /* 0x0002a20000200800 */
        /* <DEDUP_REMOVED lines=10> */
[----:B------:R0:W-:Y:S01]  /*1ea0*/  F2F.F16.F32 R97, R63 ;  /* 0x0000003f00617304 */ /* 0x0001e20000200800 */
[----:B------:R-:W-:Y:S01]  /*1eb0*/  FSEL R68, R60, RZ, P3 ;  /* 0x000000ff3c447208 */ /* 0x000fe20001800000 */
[----:B------:R-:W-:Y:S01]  /*1ec0*/  FADD.FTZ R115, R108, -R115 ;  /* 0x800000736c737221 */ /* 0x000fe20000010000 */
[----:B------:R-:W-:Y:S01]  /*1ed0*/  FADD.FTZ R121, R121, -R116 ;  /* 0x8000007479797221 */ /* 0x000fe20000010000 */
[----:B------:R-:W-:Y:S01]  /*1ee0*/  FSEL R73, R70, RZ, P6 ;  /* 0x000000ff46497208 */ /* 0x000fe20003000000 */
[-CC-:B------:R-:W-:Y:S01]  /*1ef0*/  FFMA.FTZ R113, R113, R56.reuse, R61.reuse ;  /* 0x0000003871717223 */ /* 0x180fe2000001003d */
[----:B------:R-:W-:Y:S01]  /*1f00*/  FSEL R70, R71, RZ, P5 ;  /* 0x000000ff47467208 */ /* 0x000fe20002800000 */
[-C--:B------:R-:W-:Y:S01]  /*1f10*/  FFMA.FTZ R117, R107, R56.reuse, R61 ;  /* 0x000000386b757223 */ /* 0x080fe2000001003d */
[----:B------:R1:W-:Y:S01]  /*1f20*/  F2F.F16.F32 R60, R65 ;  /* 0x00000041003c7304 */ /* 0x0003e20000200800 */
        /* <DEDUP_REMOVED lines=46> */
[----:B------:R0:W-:Y:S01]  /*2210*/  F2F.F16.F32 R71, R62 ;  /* 0x0000003e00477304 */ /* 0x0001e20000200800 */
[----:B------:R-:W-:Y:S01]  /*2220*/  LOP3.LUT P5, RZ, R112, 0xff000000, RZ, 0xc0, !PT ;  /* 0xff00000070ff7812 */ /* 0x000fe200078ac0ff */
[----:B------:R-:W-:Y:S01]  /*2230*/  FMUL.FTZ R112, R144, R115 ;  /* 0x0000007390707220 */ /* 0x000fe20000410000 */
[----:B------:R-:W-:Y:S01]  /*2240*/  FSEL R56, R56, RZ, P2 ;  /* 0x000000ff38387208 */ /* 0x000fe20001000000 */
[----:B------:R-:W-:Y:S01]  /*2250*/  FMUL.FTZ R116, R144, R119 ;  /* 0x0000007790747220 */ /* 0x000fe20000410000 */
[----:B------:R-:W-:Y:S01]  /*2260*/  ISETP.NE.U32.AND P2, PT, RZ, UR16, PT ;  /* 0x00000010ff007c0c */ /* 0x000fe2000bf45070 */
[----:B------:R-:W-:Y:S01]  /*2270*/  @P1 FADD.FTZ R112, R45, R112 ;  /* 0x000000702d701221 */ /* 0x000fe20000010000 */
[----:B------:R-:W-:Y:S01]  /*2280*/  FADD.FTZ R113, R122, -R113 ;  /* 0x800000717a717221 */ /* 0x000fe20000010000 */
[----:B------:R1:W-:Y:S01]  /*2290*/  F2F.F16.F32 R72, R63 ;  /* 0x0000003f00487304 */ /* 0x0003e20000200800 */
        /* <DEDUP_REMOVED lines=13> */
[----:B------:R0:W-:Y:S01]  /*2370*/  F2F.F16.F32 R75, R56 ;  /* 0x00000038004b7304 */ /* 0x0001e20000200800 */
[----:B------:R-:W-:Y:S01]  /*2380*/  FMUL.FTZ R144, R144, R63 ;  /* 0x0000003f90907220 */ /* 0x000fe20000410000 */
[----:B------:R-:W-:Y:S01]  /*2390*/  FSEL R121, R62, RZ, P6 ;  /* 0x000000ff3e797208 */ /* 0x000fe20003000000 */
[----:B------:R-:W-:Y:S01]  /*23a0*/  @P1 FADD.FTZ R106, R49, R106 ;  /* 0x0000006a316a1221 */ /* 0x000fe20000010000 */
[----:B------:R-:W-:Y:S01]  /*23b0*/  @P2 LEA R62, P6, R139, UR16, 0x4 ;  /* 0x000000108b3e2c11 */ /* 0x000fe2000f8c20ff */
[----:B------:R-:W-:Y:S01]  /*23c0*/  @P1 FADD.FTZ R144, R51, R144 ;  /* 0x0000009033901221 */ /* 0x000fe20000010000 */
[----:B------:R-:W-:Y:S01]  /*23d0*/  ISETP.NE.U32.AND P3, PT, RZ, UR16, PT ;  /* 0x00000010ff007c0c */ /* 0x000fe2000bf65070 */
[----:B------:R-:W-:Y:S01]  /*23e0*/  @P1 FADD.FTZ R113, R50, R113 ;  /* 0x0000007132711221 */ /* 0x000fe20000010000 */
[----:B------:R1:W-:Y:S01]  /*23f0*/  F2F.F16.F32 R98, R61 ;  /* 0x0000003d00627304 */ /* 0x0003e20000200800 */
[-C--:B0-----:R-:W-:Y:S01]  /*2400*/  FMUL.FTZ R56, R116, R111.reuse ;  /* 0x0000006f74387220 */ /* 0x081fe20000410000 */
[----:B------:R-:W-:Y:S01]  /*2410*/  @P2 LEA.HI.X R63, R139, UR17, RZ, 0x4, P6 ;  /* 0x000000118b3f2c11 */ /* 0x000fe2000b0f24ff */
[-C--:B------:R-:W-:Y:S01]  /*2420*/  FMUL.FTZ R118, R144, R111.reuse ;  /* 0x0000006f90767220 */ /* 0x080fe20000410000 */
[----:B------:R-:W-:Y:S01]  /*2430*/  LOP3.LUT P6, RZ, R114, 0xff, RZ, 0xc0, !PT ;  /* 0x000000ff72ff7812 */ /* 0x000fe200078cc0ff */
[----:B------:R-:W-:Y:S01]  /*2440*/  FMUL.FTZ R56, R56, UR15 ;  /* 0x0000000f38387c20 */ /* 0x000fe20008410000 */
[----:B------:R-:W-:Y:S01]  /*2450*/  ISETP.NE.AND.EX P3, PT, RZ, UR17, PT, P3 ;  /* 0x00000011ff007c0c */ /* 0x000fe2000bf65330 */
[----:B------:R-:W-:Y:S01]  /*2460*/  FMUL.FTZ R118, R118, UR15 ;  /* 0x0000000f76767c20 */ /* 0x000fe20008410000 */
[----:B------:R0:W-:Y:S01]  /*2470*/  F2F.F16.F32 R99, R65 ;  /* 0x0000004100637304 */ /* 0x0001e20000200800 */
[----:B-1----:R-:W-:Y:S01]  /*2480*/  FMUL.FTZ R61, R115, R111 ;  /* 0x0000006f733d7220 */ /* 0x002fe20000410000 */
[----:B------:R-:W-:-:S02]  /*2490*/  FSEL R56, R56, RZ, P5 ;  /* 0x000000ff38387208 */ /* 0x000fc40002800000 */
[C---:B------:R-:W-:Y:S01]  /*24a0*/  LOP3.LUT P5, RZ, R114.reuse, 0xff00, RZ, 0xc0, !PT ;  /* 0x0000ff0072ff7812 */ /* 0x040fe200078ac0ff */
[----:B------:R-:W-:Y:S01]  /*24b0*/  FMUL.FTZ R61, R61, UR15 ;  /* 0x0000000f3d3d7c20 */ /* 0x000fe20008410000 */
[----:B------:R-:W-:Y:S02]  /*24c0*/  LOP3.LUT P1, RZ, R114, 0xff0000, RZ, 0xc0, !PT ;  /* 0x00ff000072ff7812 */ /* 0x000fe4000782c0ff */
[----:B------:R1:W3:Y:S01]  /*24d0*/  F2F.F16.F32 R74, R96 ;  /* 0x00000060004a7304 */ /* 0x0002e20000200800 */
[-C--:B0-----:R-:W-:Y:S01]  /*24e0*/  FMUL.FTZ R65, R106, R111.reuse ;  /* 0x0000006f6a417220 */ /* 0x081fe20000410000 */
[----:B------:R-:W-:Y:S01]  /*24f0*/  FSEL R61, R61, RZ, P6 ;  /* 0x000000ff3d3d7208 */ /* 0x000fe20003000000 */
[----:B------:R-:W-:Y:S01]  /*2500*/  FMUL.FTZ R111, R113, R111 ;  /* 0x0000006f716f7220 */ /* 0x000fe20000410000 */
[----:B------:R-:W-:Y:S01]  /*2510*/  LOP3.LUT P6, RZ, R114, 0xff000000, RZ, 0xc0, !PT ;  /* 0xff00000072ff7812 */ /* 0x000fe200078cc0ff */
[----:B------:R-:W-:Y:S01]  /*2520*/  FMUL.FTZ R65, R65, UR15 ;  /* 0x0000000f41417c20 */ /* 0x000fe20008410000 */
[----:B------:R-:W-:Y:S01]  /*2530*/  SEL R143, RZ, 0x1, P4 ;  /* 0x00000001ff8f7807 */ /* 0x000fe20002000000 */
[----:B------:R-:W-:Y:S01]  /*2540*/  FMUL.FTZ R111, R111, UR15 ;  /* 0x0000000f6f6f7c20 */ /* 0x000fe20008410000 */
[----:B------:R0:W4:Y:S01]  /*2550*/  F2F.F16.F32 R104, R56 ;  /* 0x0000003800687304 */ /* 0x0001220000200800 */
[----:B------:R-:W-:-:S02]  /*2560*/  FSEL R118, R118, RZ, P6 ;  /* 0x000000ff76767208 */ /* 0x000fc40003000000 */
[----:B-1----:R-:W-:Y:S01]  /*2570*/  FSEL R96, R65, RZ, P5 ;  /* 0x000000ff41607208 */ /* 0x002fe20002800000 */
[----:B--2---:R-:W-:Y:S01]  /*2580*/  IMAD.WIDE.U32 R64, R64, 0x10000, RZ ;  /* 0x0001000040407825 */ /* 0x004fe200078e00ff */
[----:B------:R-:W-:Y:S02]  /*2590*/  FSEL R111, R111, RZ, P1 ;  /* 0x000000ff6f6f7208 */ /* 0x000fe40000800000 */
[----:B---3--:R-:W-:Y:S01]  /*25a0*/  SHF.L.U32 R74, R74, 0x10, RZ ;  /* 0x000000104a4a7819 */ /* 0x008fe200000006ff */
[----:B------:R-:W-:Y:S01]  /*25b0*/  F2F.F16.F32 R68, R68 ;  /* 0x0000004400447304 */ /* 0x000fe20000200800 */
[----:B0-----:R-:W-:Y:S02]  /*25c0*/  SEL R56, R57, R52, P3 ;  /* 0x0000003439387207 */ /* 0x001fe40001800000 */
[----:B------:R-:W-:Y:S02]  /*25d0*/  SEL R57, R58, R53, P3 ;  /* 0x000000353a397207 */ /* 0x000fe40001800000 */
[----:B------:R-:W-:-:S02]  /*25e0*/  SEL R58, R59, R54, P3 ;  /* 0x000000363b3a7207 */ /* 0x000fc40001800000 */
[----:B------:R-:W-:Y:S01]  /*25f0*/  SEL R59, R66, R55, P3 ;  /* 0x00000037423b7207 */ /* 0x000fe20001800000 */
[----:B------:R-:W0:Y:S01]  /*2600*/  F2F.F16.F32 R70, R70 ;  /* 0x0000004600467304 */ /* 0x000e220000200800 */
[----:B------:R-:W-:Y:S02]  /*2610*/  SHF.L.U32 R66, R60, 0x10, RZ ;  /* 0x000000103c427819 */ /* 0x000fe400000006ff */
[----:B----4-:R-:W-:Y:S01]  /*2620*/  SHF.L.U32 R104, R104, 0x10, RZ ;  /* 0x0000001068687819 */ /* 0x010fe200000006ff */
[----:B------:R1:W-:Y:S01]  /*2630*/  @P2 STG.E.128 desc[UR4][R62.64], R56 ;  /* 0x000000383e002986 */ /* 0x0003e2000c101d04 */
[----:B------:R-:W-:-:S03]  /*2640*/  LOP3.LUT R97, R65, R66, R97, 0xfe, !PT ;  /* 0x0000004241617212 */ /* 0x000fc600078efe61 */
[----:B------:R-:W-:Y:S01]  /*2650*/  F2F.F16.F32 R69, R69 ;  /* 0x0000004500457304 */ /* 0x000fe20000200800 */
[----:B0-----:R-:W-:-:S07]  /*2660*/  SHF.L.U32 R70, R70, 0x10, RZ ;  /* 0x0000001046467819 */ /* 0x001fce00000006ff */
[----:B------:R0:W2:Y:S01]  /*2670*/  F2F.F16.F32 R120, R96 ;  /* 0x0000006000787304 */ /* 0x0000a20000200800 */
[----:B-1----:R-:W-:Y:S01]  /*2680*/  IMAD.WIDE.U32 R56, R72, 0x10000, RZ ;  /* 0x0001000048387825 */ /* 0x002fe200078e00ff */
[----:B------:R-:W-:-:S06]  /*2690*/  SEL R62, R105, R54, P3 ;  /* 0x00000036693e7207 */ /* 0x000fcc0001800000 */
[----:B------:R-:W1:Y:S01]  /*26a0*/  F2F.F16.F32 R121, R121 ;  /* 0x0000007900797304 */ /* 0x000e620000200800 */
[----:B0-----:R-:W-:Y:S01]  /*26b0*/  LOP3.LUT R96, R64, R67, RZ, 0xfc, !PT ;  /* 0x0000004340607212 */ /* 0x001fe200078efcff */
[----:B------:R-:W-:Y:S01]  /*26c0*/  IMAD.WIDE.U32 R58, R98, 0x10000, RZ ;  /* 0x00010000623a7825 */ /* 0x000fe200078e00ff */
[----:B------:R-:W-:Y:S02]  /*26d0*/  LOP3.LUT R67, R57, R74, R99, 0xfe, !PT ;  /* 0x0000004a39437212 */ /* 0x000fe400078efe63 */
[C---:B------:R-:W-:Y:S02]  /*26e0*/  LEA R74, P1, R139.reuse, UR18, 0x3 ;  /* 0x000000128b4a7c11 */ /* 0x040fe4000f8218ff */
[----:B------:R-:W-:Y:S01]  /*26f0*/  LOP3.LUT R64, R58, R75, RZ, 0xfc, !PT ;  /* 0x0000004b3a407212 */ /* 0x000fe200078efcff */
[----:B------:R-:W0:Y:S01]  /*2700*/  F2F.F16.F32 R118, R118 ;  /* 0x0000007600767304 */ /* 0x000e220000200800 */
[----:B------:R-:W-:Y:S02]  /*2710*/  LEA.HI.X R75, R139, UR19, RZ, 0x3, P1 ;  /* 0x000000138b4b7c11 */ /* 0x000fe400088f1cff */
[----:B------:R-:W-:-:S02]  /*2720*/  @P2 LEA R98, P1, R140, UR16, 0x4 ;  /* 0x000000108c622c11 */ /* 0x000fc4000f8220ff */
[----:B------:R-:W-:Y:S01]  /*2730*/  LOP3.LUT R66, R56, R71, RZ, 0xfc, !PT ;  /* 0x0000004738427212 */ /* 0x000fe200078efcff */
[----:B--2---:R-:W-:Y:S01]  /*2740*/  IMAD.WIDE.U32 R56, R120, 0x10000, RZ ;  /* 0x0001000078387825 */ /* 0x004fe200078e00ff */
[----:B-1----:R-:W-:Y:S01]  /*2750*/  LOP3.LUT R65, R59, R104, R121, 0xfe, !PT ;  /* 0x000000683b417212 */ /* 0x002fe200078efe79 */
[----:B------:R-:W1:Y:S01]  /*2760*/  F2F.F16.F32 R73, R73 ;  /* 0x0000004900497304 */ /* 0x000e620000200800 */
[----:B------:R-:W-:Y:S01]  /*2770*/  @P2 LEA.HI.X R99, R140, UR17, RZ, 0x4, P1 ;  /* 0x000000118c632c11 */ /* 0x000fe200088f24ff */
[----:B------:R-:W-:Y:S01]  /*2780*/  STG.E.64 desc[UR4][R74.64], R96 ;  /* 0x000000604a007986 */ /* 0x000fe2000c101b04 */
[----:B------:R-:W-:Y:S02]  /*2790*/  SEL R59, R100, R55, P3 ;  /* 0x00000037643b7207 */ /* 0x000fe40001800000 */
[C---:B------:R-:W-:Y:S02]  /*27a0*/  @P2 LEA R100, P1, R138.reuse, UR16, 0x4 ;  /* 0x000000108a642c11 */ /* 0x040fe4000f8220ff */
[----:B------:R-:W-:Y:S01]  /*27b0*/  SEL R58, R101, R54, P3 ;  /* 0x00000036653a7207 */ /* 0x000fe20001800000 */
[----:B------:R2:W3:Y:S01]  /*27c0*/  F2F.F16.F32 R119, R61 ;  /* 0x0000003d00777304 */ /* 0x0004e20000200800 */
[----:B------:R-:W-:-:S02]  /*27d0*/  @P2 LEA.HI.X R101, R138, UR17, RZ, 0x4, P1 ;  /* 0x000000118a652c11 */ /* 0x000fc400088f24ff */
[----:B------:R-:W-:Y:S02]  /*27e0*/  LEA R104, P1, R138, UR18, 0x3 ;  /* 0x000000128a687c11 */ /* 0x000fe4000f8218ff */
[----:B------:R-:W-:Y:S02]  /*27f0*/  SEL R63, R108, R55, P3 ;  /* 0x000000376c3f7207 */ /* 0x000fe40001800000 */
[----:B------:R-:W-:Y:S01]  /*2800*/  LEA.HI.X R105, R138, UR19, RZ, 0x3, P1 ;  /* 0x000000138a697c11 */ /* 0x000fe200088f1cff */
[----:B------:R-:W4:Y:S01]  /*2810*/  F2F.F16.F32 R111, R111 ;  /* 0x0000006f006f7304 */ /* 0x000f220000200800 */
        /* <DEDUP_REMOVED lines=68> */
.L_x_8057:
        /* <DEDUP_REMOVED lines=21> */
.L_x_8058:
[----:B------:R-:W-:Y:S01]  /*2db0*/  HFMA2.MMA R149, -RZ, RZ, 0, 9.5367431640625e-07 ;  /* 0x00000010ff957435 */ /* 0x000fe200000001ff */
[----:B------:R-:W-:Y:S02]  /*2dc0*/  MOV R160, R62 ;  /* 0x0000003e00a07202 */ /* 0x000fe40000000f00 */
[----:B------:R-:W-:Y:S02]  /*2dd0*/  MOV R162, 0x1f ;  /* 0x0000001f00a27802 */ /* 0x000fe40000000f00 */
[----:B------:R-:W-:-:S07]  /*2de0*/  MOV R101, 0xffffffff ;  /* 0xffffffff00657802 */ /* 0x000fce0000000f00 */
[----:B-----5:R-:W-:Y:S05]  /*2df0*/  WARPSYNC.COLLECTIVE R101, `(.L_x_8060) ;  /* 0x0000000065087348 */ /* 0x020fea0003c00000 */
[----:B------:R0:W1:Y:S02]  /*2e00*/  SHFL.DOWN P3, R103, R160, R149, R162 ;  /* 0x08000095a0677389 */ /* 0x00006400000600a2 */
[----:B01---5:R-:W-:Y:S01]  /*2e10*/  ENDCOLLECTIVE ;  /* 0x000000000000791b */ /* 0x023fe20003800000 */
.L_x_8060:
[----:B------:R-:W-:Y:S02]  /*2e20*/  MOV R160, R58 ;  /* 0x0000003a00a07202 */ /* 0x000fe40000000f00 */
[----:B------:R-:W-:-:S07]  /*2e30*/  MOV R57, R103 ;  /* 0x0000006700397202 */ /* 0x000fce0000000f00 */
[----:B------:R-:W-:Y:S05]  /*2e40*/  WARPSYNC.COLLECTIVE R101, `(.L_x_8061) ;  /* 0x0000000065087348 */ /* 0x000fea0003c00000 */
[----:B------:R0:W1:Y:S02]  /*2e50*/  SHFL.DOWN P3, R103, R160, R149, R162 ;  /* 0x08000095a0677389 */ /* 0x00006400000600a2 */
[----:B01----:R-:W-:Y:S01]  /*2e60*/  ENDCOLLECTIVE ;  /* 0x000000000000791b */ /* 0x003fe20003800000 */
.L_x_8061:
[----:B------:R-:W-:Y:S01]  /*2e70*/  FADD.FTZ R57, R62, R57 ;  /* 0x000000393e397221 */ /* 0x000fe20000010000 */
[----:B------:R-:W-:-:S04]  /*2e80*/  HFMA2.MMA R149, -RZ, RZ, 0, 4.76837158203125e-07 ;  /* 0x00000008ff957435 */ /* 0x000fc800000001ff */
[----:B------:R-:W-:Y:S02]  /*2e90*/  MOV R160, R57 ;  /* 0x0000003900a07202 */ /* 0x000fe40000000f00 */
[----:B------:R-:W-:-:S07]  /*2ea0*/  MOV R59, R103 ;  /* 0x00000067003b7202 */ /* 0x000fce0000000f00 */
[----:B------:R-:W-:Y:S05]  /*2eb0*/  WARPSYNC.COLLECTIVE R101, `(.L_x_8062) ;  /* 0x0000000065087348 */ /* 0x000fea0003c00000 */
[----:B------:R0:W1:Y:S02]  /*2ec0*/  SHFL.DOWN P3, R103, R160, R149, R162 ;  /* 0x08000095a0677389 */ /* 0x00006400000600a2 */
[----:B01----:R-:W-:Y:S01]  /*2ed0*/  ENDCOLLECTIVE ;  /* 0x000000000000791b */ /* 0x003fe20003800000 */
.L_x_8062:
[----:B------:R-:W-:-:S05]  /*2ee0*/  FADD.FTZ R59, R58, R59 ;  /* 0x0000003b3a3b7221 */ /* 0x000fca0000010000 */
[----:B------:R-:W-:Y:S02]  /*2ef0*/  MOV R160, R59 ;  /* 0x0000003b00a07202 */ /* 0x000fe40000000f00 */
[----:B------:R-:W-:-:S07]  /*2f00*/  MOV R56, R103 ;  /* 0x0000006700387202 */ /* 0x000fce0000000f00 */
[----:B------:R-:W-:Y:S05]  /*2f10*/  WARPSYNC.COLLECTIVE R101, `(.L_x_8063) ;  /* 0x0000000065087348 */ /* 0x000fea0003c00000 */
[----:B------:R0:W1:Y:S02]  /*2f20*/  SHFL.DOWN P3, R103, R160, R149, R162 ;  /* 0x08000095a0677389 */ /* 0x00006400000600a2 */
[----:B01----:R-:W-:Y:S01]  /*2f30*/  ENDCOLLECTIVE ;  /* 0x000000000000791b */ /* 0x003fe20003800000 */
.L_x_8063:
[----:B------:R-:W-:Y:S01]  /*2f40*/  FADD.FTZ R56, R57, R56 ;  /* 0x0000003839387221 */ /* 0x000fe20000010000 */
[----:B------:R-:W-:-:S04]  /*2f50*/  HFMA2.MMA R149, -RZ, RZ, 0, 2.384185791015625e-07 ;  /* 0x00000004ff957435 */ /* 0x000fc800000001ff */
[----:B------:R-:W-:Y:S02]  /*2f60*/  MOV R160, R56 ;  /* 0x0000003800a07202 */ /* 0x000fe40000000f00 */
[----:B------:R-:W-:-:S07]  /*2f70*/  MOV R64, R103 ;  /* 0x0000006700407202 */ /* 0x000fce0000000f00 */
[----:B------:R-:W-:Y:S05]  /*2f80*/  WARPSYNC.COLLECTIVE R101, `(.L_x_8064) ;  /* 0x0000000065087348 */ /* 0x000fea0003c00000 */
[----:B------:R0:W1:Y:S02]  /*2f90*/  SHFL.DOWN P3, R103, R160, R149, R162 ;  /* 0x08000095a0677389 */ /* 0x00006400000600a2 */
[----:B01----:R-:W-:Y:S01]  /*2fa0*/  ENDCOLLECTIVE ;  /* 0x000000000000791b */ /* 0x003fe20003800000 */
.L_x_8064:
[----:B------:R-:W-:-:S05]  /*2fb0*/  FADD.FTZ R61, R59, R64 ;  /* 0x000000403b3d7221 */ /* 0x000fca0000010000 */
[----:B------:R-:W-:Y:S02]  /*2fc0*/  MOV R160, R61 ;  /* 0x0000003d00a07202 */ /* 0x000fe40000000f00 */
[----:B------:R-:W-:-:S07]  /*2fd0*/  MOV R63, R103 ;  /* 0x00000067003f7202 */ /* 0x000fce0000000f00 */
[----:B------:R-:W-:Y:S05]  /*2fe0*/  WARPSYNC.COLLECTIVE R101, `(.L_x_8065) ;  /* 0x0000000065087348 */ /* 0x000fea0003c00000 */
[----:B------:R0:W1:Y:S02]  /*2ff0*/  SHFL.DOWN P3, R103, R160, R149, R162 ;  /* 0x08000095a0677389 */ /* 0x00006400000600a2 */
[----:B01----:R-:W-:Y:S01]  /*3000*/  ENDCOLLECTIVE ;  /* 0x000000000000791b */ /* 0x003fe20003800000 */
.L_x_8065:
[----:B------:R-:W-:Y:S01]  /*3010*/  FADD.FTZ R63, R56, R63 ;  /* 0x0000003f383f7221 */ /* 0x000fe20000010000 */
[----:B------:R-:W-:-:S04]  /*3020*/  HFMA2.MMA R149, -RZ, RZ, 0, 1.1920928955078125e-07 ;  /* 0x00000002ff957435 */ /* 0x000fc800000001ff */
[----:B------:R-:W-:Y:S02]  /*3030*/  MOV R160, R63 ;  /* 0x0000003f00a07202 */ /* 0x000fe40000000f00 */
[----:B------:R-:W-:-:S07]  /*3040*/  MOV R64, R103 ;  /* 0x0000006700407202 */ /* 0x000fce0000000f00 */
[----:B------:R-:W-:Y:S05]  /*3050*/  WARPSYNC.COLLECTIVE R101, `(.L_x_8066) ;  /* 0x0000000065087348 */ /* 0x000fea0003c00000 */
[----:B------:R0:W1:Y:S02]  /*3060*/  SHFL.DOWN P3, R103, R160, R149, R162 ;  /* 0x08000095a0677389 */ /* 0x00006400000600a2 */
[----:B01----:R-:W-:Y:S01]  /*3070*/  ENDCOLLECTIVE ;  /* 0x000000000000791b */ /* 0x003fe20003800000 */
.L_x_8066:
[----:B------:R-:W-:-:S05]  /*3080*/  FADD.FTZ R62, R61, R64 ;  /* 0x000000403d3e7221 */ /* 0x000fca0000010000 */
[----:B------:R-:W-:Y:S02]  /*3090*/  MOV R160, R62 ;  /* 0x0000003e00a07202 */ /* 0x000fe40000000f00 */
[----:B------:R-:W-:-:S07]  /*30a0*/  MOV R64, R103 ;  /* 0x0000006700407202 */ /* 0x000fce0000000f00 */
[----:B------:R-:W-:Y:S05]  /*30b0*/  WARPSYNC.COLLECTIVE R101, `(.L_x_8067) ;  /* 0x0000000065087348 */ /* 0x000fea0003c00000 */
[----:B------:R0:W1:Y:S02]  /*30c0*/  SHFL.DOWN P3, R103, R160, R149, R162 ;  /* 0x08000095a0677389 */ /* 0x00006400000600a2 */
[----:B01----:R-:W-:Y:S01]  /*30d0*/  ENDCOLLECTIVE ;  /* 0x000000000000791b */ /* 0x003fe20003800000 */
.L_x_8067:
[----:B------:R-:W-:Y:S01]  /*30e0*/  FADD.FTZ R64, R63, R64 ;  /* 0x000000403f407221 */ /* 0x000fe20000010000 */
[----:B------:R-:W-:-:S04]  /*30f0*/  HFMA2.MMA R149, -RZ, RZ, 0, 5.9604644775390625e-08 ;  /* 0x00000001ff957435 */ /* 0x000fc800000001ff */
[----:B------:R-:W-:Y:S02]  /*3100*/  MOV R160, R64 ;  /* 0x0000004000a07202 */ /* 0x000fe40000000f00 */
[----:B------:R-:W-:-:S07]  /*3110*/  MOV R65, R103 ;  /* 0x0000006700417202 */ /* 0x000fce0000000f00 */
[----:B------:R-:W-:Y:S05]  /*3120*/  WARPSYNC.COLLECTIVE R101, `(.L_x_8068) ;  /* 0x0000000065087348 */ /* 0x000fea0003c00000 */
[----:B------:R0:W1:Y:S02]  /*3130*/  SHFL.DOWN P3, R103, R160, R149, R162 ;  /* 0x08000095a0677389 */ /* 0x00006400000600a2 */
[----:B01----:R-:W-:Y:S01]  /*3140*/  ENDCOLLECTIVE ;  /* 0x000000000000791b */ /* 0x003fe20003800000 */
.L_x_8068:
[----:B------:R-:W-:-:S05]  /*3150*/  FADD.FTZ R65, R62, R65 ;  /* 0x000000413e417221 */ /* 0x000fca0000010000 */
[----:B------:R-:W-:Y:S02]  /*3160*/  MOV R160, R65 ;  /* 0x0000004100a07202 */ /* 0x000fe40000000f00 */
[----:B------:R-:W-:-:S07]  /*3170*/  MOV R57, R103 ;  /* 0x0000006700397202 */ /* 0x000fce0000000f00 */
[----:B------:R-:W-:Y:S05]  /*3180*/  WARPSYNC.COLLECTIVE R101, `(.L_x_8069) ;  /* 0x0000000065087348 */ /* 0x000fea0003c00000 */
[----:B------:R0:W1:Y:S02]  /*3190*/  SHFL.DOWN P3, R103, R160, R149, R162 ;  /* 0x08000095a0677389 */ /* 0x00006400000600a2 */
[----:B01----:R-:W-:Y:S01]  /*31a0*/  ENDCOLLECTIVE ;  /* 0x000000000000791b */ /* 0x003fe20003800000 */
.L_x_8069:
[----:B------:R-:W-:Y:S01]  /*31b0*/  MOV R58, R103 ;  /* 0x00000067003a7202 */ /* 0x000fe20000000f00 */
[----:B------:R-:W-:Y:S06]  /*31c0*/  BRA `(.L_x_8070) ;  /* 0xffffffe400b47947 */ /* 0x000fec000383ffff */
.L_x_8071:
        /* <DEDUP_REMOVED lines=11> */
.L_x_11947:


//--------------------- .text._ZN10layer_norm22ln_bwd_finalize_kernelINS_22Kernel_traits_finalizeILj2560E6__halfS2_fS2_fjLb0ELj1024ELj4ENS_18Kernel_traits_baseILj2560ES2_S2_fS2_fjLj1024EEEEELb0ELb0EEEvNS_9BwdParamsE --------------------------
	.section	.text._ZN10layer_norm22ln_bwd_finalize_kernelINS_22Kernel_traits_finalizeILj2560E6__halfS2_fS2_fjLb0ELj1024ELj4ENS_18Kernel_traits_baseILj2560ES2_S2_fS2_fjLj1024EEEEELb0ELb0EEEvNS_9BwdParamsE,"ax",@progbits
	.align	128
        .global         _ZN10layer_norm22ln_bwd_finalize_kernelINS_22Kernel_traits_finalizeILj2560E6__halfS2_fS2_fjLb0ELj1024ELj4ENS_18Kernel_traits_baseILj2560ES2_S2_fS2_fjLj1024EEEEELb0ELb0EEEvNS_9BwdParamsE
        .type           _ZN10layer_norm22ln_bwd_finalize_kernelINS_22Kernel_traits_finalizeILj2560E6__halfS2_fS2_fjLb0ELj1024ELj4ENS_18Kernel_traits_baseILj2560ES2_S2_fS2_fjLj1024EEEEELb0ELb0EEEvNS_9BwdParamsE,@function
        .size           _ZN10layer_norm22ln_bwd_finalize_kernelINS_22Kernel_traits_finalizeILj2560E6__halfS2_fS2_fjLb0ELj1024ELj4ENS_18Kernel_traits_baseILj2560ES2_S2_fS2_fjLj1024EEEEELb0ELb0EEEvNS_9BwdParamsE,(.L_x_11948 - _ZN10layer_norm22ln_bwd_finalize_kernelINS_22Kernel_traits_finalizeILj2560E6__halfS2_fS2_fjLb0ELj1024ELj4ENS_18Kernel_traits_baseILj2560ES2_S2_fS2_fjLj1024EEEEELb0ELb0EEEvNS_9BwdParamsE)
        .other          _ZN10layer_norm22ln_bwd_finalize_kernelINS_22Kernel_traits_finalizeILj2560E6__halfS2_fS2_fjLb0ELj1024ELj4ENS_18Kernel_traits_baseILj2560ES2_S2_fS2_fjLj1024EEEEELb0ELb0EEEvNS_9BwdParamsE,@"STO_CUDA_ENTRY STV_DEFAULT"
_ZN10layer_norm22ln_bwd_finalize_kernelINS_22Kernel_traits_finalizeILj2560E6__halfS2_fS2_fjLb0ELj1024ELj4ENS_18Kernel_traits_baseILj2560ES2_S2_fS2_fjLj1024EEEEELb0ELb0EEEvNS_9BwdParamsE:
.text._ZN10layer_norm22ln_bwd_finalize_kernelINS_22Kernel_traits_finalizeILj2560E6__halfS2_fS2_fjLb0ELj1024ELj4ENS_18Kernel_traits_baseILj2560ES2_S2_fS2_fjLj1024EEEEELb0ELb0EEEvNS_9BwdParamsE:
        /* <DEDUP_REMOVED lines=25> */
.L_x_8084:
        /* <DEDUP_REMOVED lines=30> */
.L_x_8076:
        /* <DEDUP_REMOVED lines=36> */
.L_x_8075:
[----:B------:R-:W-:Y:S05]  /*05b0*/  BSYNC B1 ;  /* 0x0000000000017941 */ /* 0x000fea0003800000 */
.L_x_8074:
        /* <DEDUP_REMOVED lines=24> */
.L_x_8078:
[----:B------:R-:W-:Y:S05]  /*0740*/  BSYNC B1 ;  /* 0x0000000000017941 */ /* 0x000fea0003800000 */
.L_x_8077:
        /* <DEDUP_REMOVED lines=12> */
.L_x_8079:
[----:B------:R-:W-:Y:S05]  /*0810*/  BSYNC B1 ;  /* 0x0000000000017941 */ /* 0x000fea0003800000 */
.L_x_8073:
[----:B------:R-:W-:Y:S05]  /*0820*/  BSYNC B0 ;  /* 0x0000000000007941 */ /* 0x000fea0003800000 */
.L_x_8072:
        /* <DEDUP_REMOVED lines=29> */
.L_x_8095:
[----:B---3--:R-:W-:Y:S01]  /*0a00*/  FADD.FTZ R9, R18, R9 ;  /* 0x0000000912097221 */ /* 0x008fe20000010000 */
[----:B--2---:R-:W-:-:S04]  /*0a10*/  FADD.FTZ R11, R10, R11 ;  /* 0x0000000b0a0b7221 */ /* 0x004fc80000010000 */
[----:B------:R2:W-:Y:S04]  /*0a20*/  @!P1 STS [R6+0x2000], R9 ;  /* 0x0020000906009388 */ /* 0x0005e80000000800 */
[----:B------:R2:W-:Y:S02]  /*0a30*/  @!P1 STS [R6+0x2080], R11 ;  /* 0x0020800b06009388 */ /* 0x0005e40000000800 */
.L_x_8080:
        /* <DEDUP_REMOVED lines=18> */
.L_x_8083:
[----:B------:R-:W-:Y:S05]  /*0b60*/  BSYNC B0 ;  /* 0x0000000000007941 */ /* 0x000fea0003800000 */
.L_x_8082:
[C---:B------:R-:W-:Y:S01]  /*0b70*/  ISETP.GT.U32.AND P1, PT, R3.reuse, -0xa01, PT ;  /* 0xfffff5ff0300780c */ /* 0x040fe20003f24070 */
[----:B------:R-:W-:Y:S01]  /*0b80*/  VIADD R4, R4, 0x500 ;  /* 0x0000050004047836 */ /* 0x000fe20000000000 */
[----:B------:R-:W-:-:S11]  /*0b90*/  IADD3 R3, R3, 0xa00, RZ ;  /* 0x00000a0003037810 */ /* 0x000fd60007ffe0ff */
[----:B------:R-:W-:Y:S05]  /*0ba0*/  @P1 BRA `(.L_x_8084) ;  /* 0xfffffff400781947 */ /* 0x000fea000383ffff */
[----:B------:R-:W-:Y:S05]  /*0bb0*/  EXIT ;  /* 0x000000000000794d */ /* 0x000fea0003800000 */
.L_x_8081:
[----:B------:R-:W-:Y:S01]  /*0bc0*/  HFMA2.MMA R21, -RZ, RZ, 0, 5.9604644775390625e-08 ;  /* 0x00000001ff157435 */ /* 0x000fe200000001ff */
[----:B0--3--:R-:W-:Y:S01]  /*0bd0*/  MOV R22, R10 ;  /* 0x0000000a00167202 */ /* 0x009fe20000000f00 */
[----:B------:R-:W-:Y:S01]  /*0be0*/  IMAD.MOV.U32 R19, RZ, RZ, -0x1 ;  /* 0xffffffffff137424 */ /* 0x000fe200078e00ff */
[----:B------:R-:W-:-:S08]  /*0bf0*/  MOV R24, 0x1f ;  /* 0x0000001f00187802 */ /* 0x000fd00000000f00 */
[----:B-12---:R-:W-:Y:S05]  /*0c00*/  WARPSYNC.COLLECTIVE R19, `(.L_x_8085) ;  /* 0x0000000013087348 */ /* 0x006fea0003c00000 */
[----:B------:R0:W3:Y:S02]  /*0c10*/  SHFL.BFLY P2, R20, R22, R21, R24 ;  /* 0x0c00001516147389 */ /* 0x0000e40000040018 */
[----:B0123--:R-:W-:Y:S01]  /*0c20*/  ENDCOLLECTIVE ;  /* 0x000000000000791b */ /* 0x00ffe20003800000 */
.L_x_8085:
[----:B------:R-:W-:Y:S01]  /*0c30*/  HFMA2.MMA R21, -RZ, RZ, 0, 1.1920928955078125e-07 ;  /* 0x00000002ff157435 */ /* 0x000fe200000001ff */
[----:B------:R-:W-:-:S05]  /*0c40*/  MOV R11, R20 ;  /* 0x00000014000b7202 */ /* 0x000fca0000000f00 */
[----:B------:R-:W-:-:S05]  /*0c50*/  FADD.FTZ R11, R10, R11 ;  /* 0x0000000b0a0b7221 */ /* 0x000fca0000010000 */
[----:B------:R-:W-:-:S07]  /*0c60*/  MOV R22, R11 ;  /* 0x0000000b00167202 */ /* 0x000fce0000000f00 */
[----:B------:R-:W-:Y:S05]  /*0c70*/  WARPSYNC.COLLECTIVE R19, `(.L_x_8086) ;  /* 0x0000000013087348 */ /* 0x000fea0003c00000 */
[----:B------:R0:W1:Y:S02]  /*0c80*/  SHFL.BFLY P2, R20, R22, R21, R24 ;  /* 0x0c00001516147389 */ /* 0x0000640000040018 */
[----:B01----:R-:W-:Y:S01]  /*0c90*/  ENDCOLLECTIVE ;  /* 0x000000000000791b */ /* 0x003fe20003800000 */
.L_x_8086:
[----:B------:R-:W-:Y:S01]  /*0ca0*/  HFMA2.MMA R21, -RZ, RZ, 0, 2.384185791015625e-07 ;  /* 0x00000004ff157435 */ /* 0x000fe200000001ff */
[----:B------:R-:W-:-:S04]  /*0cb0*/  IMAD.MOV.U32 R14, RZ, RZ, R20 ;  /* 0x000000ffff0e7224 */ /* 0x000fc800078e0014 */
[----:B------:R-:W-:-:S05]  /*0cc0*/  FADD.FTZ R14, R11, R14 ;  /* 0x0000000e0b0e7221 */ /* 0x000fca0000010000 */
[----:B------:R-:W-:-:S07]  /*0cd0*/  MOV R22, R14 ;  /* 0x0000000e00167202 */ /* 0x000fce0000000f00 */
[----:B------:R-:W-:Y:S05]  /*0ce0*/  WARPSYNC.COLLECTIVE R19, `(.L_x_8087) ;  /* 0x0000000013087348 */ /* 0x000fea0003c00000 */
[----:B------:R0:W1:Y:S02]  /*0cf0*/  SHFL.BFLY P2, R20, R22, R21, R24 ;  /* 0x0c00001516147389 */ /* 0x0000640000040018 */
[----:B01----:R-:W-:Y:S01]  /*0d00*/  ENDCOLLECTIVE ;  /* 0x000000000000791b */ /* 0x003fe20003800000 */
.L_x_8087:
[----:B------:R-:W-:Y:S01]  /*0d10*/  HFMA2.MMA R21, -RZ, RZ, 0, 4.76837158203125e-07 ;  /* 0x00000008ff157435 */ /* 0x000fe200000001ff */
[----:B------:R-:W-:-:S05]  /*0d20*/  MOV R13, R20 ;  /* 0x00000014000d7202 */ /* 0x000fca0000000f00 */
[----:B------:R-:W-:-:S04]  /*0d30*/  FADD.FTZ R13, R14, R13 ;  /* 0x0000000d0e0d7221 */ /* 0x000fc80000010000 */
[----:B------:R-:W-:-:S07]  /*0d40*/  IMAD.MOV.U32 R22, RZ, RZ, R13 ;  /* 0x000000ffff167224 */ /* 0x000fce00078e000d */
[----:B------:R-:W-:Y:S05]  /*0d50*/  WARPSYNC.COLLECTIVE R19, `(.L_x_8088) ;  /* 0x0000000013087348 */ /* 0x000fea0003c00000 */
[----:B------:R0:W1:Y:S02]  /*0d60*/  SHFL.BFLY P2, R20, R22, R21, R24 ;  /* 0x0c00001516147389 */ /* 0x0000640000040018 */
[----:B01----:R-:W-:Y:S01]  /*0d70*/  ENDCOLLECTIVE ;  /* 0x000000000000791b */ /* 0x003fe20003800000 */
.L_x_8088:
[----:B------:R-:W-:Y:S01]  /*0d80*/  IMAD.MOV.U32 R21, RZ, RZ, 0x10 ;  /* 0x00000010ff157424 */ /* 0x000fe200078e00ff */
[----:B------:R-:W-:-:S05]  /*0d90*/  MOV R10, R20 ;  /* 0x00000014000a7202 */ /* 0x000fca0000000f00 */
[----:B------:R-:W-:-:S05]  /*0da0*/  FADD.FTZ R10, R13, R10 ;  /* 0x0000000a0d0a7221 */ /* 0x000fca0000010000 */
[----:B------:R-:W-:-:S07]  /*0db0*/  MOV R22, R10 ;  /* 0x0000000a00167202 */ /* 0x000fce0000000f00 */
[----:B------:R-:W-:Y:S05]  /*0dc0*/  WARPSYNC.COLLECTIVE R19, `(.L_x_8089) ;  /* 0x0000000013087348 */ /* 0x000fea0003c00000 */
[----:B------:R0:W1:Y:S02]  /*0dd0*/  SHFL.BFLY P2, R20, R22, R21, R24 ;  /* 0x0c00001516147389 */ /* 0x0000640000040018 */
[----:B01----:R-:W-:Y:S01]  /*0de0*/  ENDCOLLECTIVE ;  /* 0x000000000000791b */ /* 0x003fe20003800000 */
.L_x_8089:
[----:B------:R-:W-:Y:S01]  /*0df0*/  HFMA2.MMA R21, -RZ, RZ, 0, 5.9604644775390625e-08 ;  /* 0x00000001ff157435 */ /* 0x000fe200000001ff */
[----:B------:R-:W-:Y:S02]  /*0e00*/  MOV R22, R9 ;  /* 0x0000000900167202 */ /* 0x000fe40000000f00 */
[----:B------:R-:W-:-:S08]  /*0e10*/  MOV R11, R20 ;  /* 0x00000014000b7202 */ /* 0x000fd00000000f00 */
[----:B------:R-:W-:Y:S05]  /*0e20*/  WARPSYNC.COLLECTIVE R19, `(.L_x_8090) ;  /* 0x0000000013087348 */ /* 0x000fea0003c00000 */
[----:B------:R0:W1:Y:S02]  /*0e30*/  SHFL.BFLY P2, R20, R22, R21, R24 ;  /* 0x0c00001516147389 */ /* 0x0000640000040018 */
[----:B01----:R-:W-:Y:S01]  /*0e40*/  ENDCOLLECTIVE ;  /* 0x000000000000791b */ /* 0x003fe20003800000 */
.L_x_8090:
[----:B------:R-:W-:Y:S01]  /*0e50*/  HFMA2.MMA R21, -RZ, RZ, 0, 1.1920928955078125e-07 ;  /* 0x00000002ff157435 */ /* 0x000fe200000001ff */
[----:B------:R-:W-:-:S04]  /*0e60*/  IMAD.MOV.U32 R14, RZ, RZ, R20 ;  /* 0x000000ffff0e7224 */ /* 0x000fc800078e0014 */
[----:B------:R-:W-:-:S05]  /*0e70*/  FADD.FTZ R15, R9, R14 ;  /* 0x0000000e090f7221 */ /* 0x000fca0000010000 */
[----:B------:R-:W-:-:S07]  /*0e80*/  MOV R22, R15 ;  /* 0x0000000f00167202 */ /* 0x000fce0000000f00 */
[----:B------:R-:W-:Y:S05]  /*0e90*/  WARPSYNC.COLLECTIVE R19, `(.L_x_8091) ;  /* 0x0000000013087348 */ /* 0x000fea0003c00000 */
[----:B------:R0:W1:Y:S02]  /*0ea0*/  SHFL.BFLY P2, R20, R22, R21, R24 ;  /* 0x0c00001516147389 */ /* 0x0000640000040018 */
[----:B01----:R-:W-:Y:S01]  /*0eb0*/  ENDCOLLECTIVE ;  /* 0x000000000000791b */ /* 0x003fe20003800000 */
.L_x_8091:
[----:B------:R-:W-:Y:S01]  /*0ec0*/  HFMA2.MMA R21, -RZ, RZ, 0, 2.384185791015625e-07 ;  /* 0x00000004ff157435 */ /* 0x000fe200000001ff */
[----:B------:R-:W-:-:S05]  /*0ed0*/  MOV R16, R20 ;  /* 0x0000001400107202 */ /* 0x000fca0000000f00 */
[----:B------:R-:W-:-:S04]  /*0ee0*/  FADD.FTZ R16, R15, R16 ;  /* 0x000000100f107221 */ /* 0x000fc80000010000 */
[----:B------:R-:W-:-:S07]  /*0ef0*/  IMAD.MOV.U32 R22, RZ, RZ, R16 ;  /* 0x000000ffff167224 */ /* 0x000fce00078e0010 */
[----:B------:R-:W-:Y:S05]  /*0f00*/  WARPSYNC.COLLECTIVE R19, `(.L_x_8092) ;  /* 0x0000000013087348 */ /* 0x000fea0003c00000 */
[----:B------:R0:W1:Y:S02]  /*0f10*/  SHFL.BFLY P2, R20, R22, R21, R24 ;  /* 0x0c00001516147389 */ /* 0x0000640000040018 */
[----:B01----:R-:W-:Y:S01]  /*0f20*/  ENDCOLLECTIVE ;  /* 0x000000000000791b */ /* 0x003fe20003800000 */
.L_x_8092:
[----:B------:R-:W-:Y:S01]  /*0f30*/  IMAD.MOV.U32 R21, RZ, RZ, 0x8 ;  /* 0x00000008ff157424 */ /* 0x000fe200078e00ff */
[----:B------:R-:W-:-:S05]  /*0f40*/  MOV R17, R20 ;  /* 0x0000001400117202 */ /* 0x000fca0000000f00 */
[----:B------:R-:W-:-:S05]  /*0f50*/  FADD.FTZ R17, R16, R17 ;  /* 0x0000001110117221 */ /* 0x000fca0000010000 */
[----:B------:R-:W-:-:S07]  /*0f60*/  MOV R22, R17 ;  /* 0x0000001100167202 */ /* 0x000fce0000000f00 */
[----:B------:R-:W-:Y:S05]  /*0f70*/  WARPSYNC.COLLECTIVE R19, `(.L_x_8093) ;  /* 0x0000000013087348 */ /* 0x000fea0003c00000 */
[----:B------:R0:W1:Y:S02]  /*0f80*/  SHFL.BFLY P2, R20, R22, R21, R24 ;  /* 0x0c00001516147389 */ /* 0x0000640000040018 */
[----:B01----:R-:W-:Y:S01]  /*0f90*/  ENDCOLLECTIVE ;  /* 0x000000000000791b */ /* 0x003fe20003800000 */
.L_x_8093:
[----:B------:R-:W-:Y:S01]  /*0fa0*/  HFMA2.MMA R21, -RZ, RZ, 0, 9.5367431640625e-07 ;  /* 0x00000010ff157435 */ /* 0x000fe200000001ff */
[----:B------:R-:W-:-:S05]  /*0fb0*/  MOV R18, R20 ;  /* 0x0000001400127202 */ /* 0x000fca0000000f00 */
[----:B------:R-:W-:-:S05]  /*0fc0*/  FADD.FTZ R18, R17, R18 ;  /* 0x0000001211127221 */ /* 0x000fca0000010000 */
[----:B------:R-:W-:-:S07]  /*0fd0*/  MOV R22, R18 ;  /* 0x0000001200167202 */ /* 0x000fce0000000f00 */
[----:B------:R-:W-:Y:S05]  /*0fe0*/  WARPSYNC.COLLECTIVE R19, `(.L_x_8094) ;  /* 0x0000000013087348 */ /* 0x000fea0003c00000 */
[----:B------:R0:W1:Y:S02]  /*0ff0*/  SHFL.BFLY P2, R20, R22, R21, R24 ;  /* 0x0c00001516147389 */ /* 0x0000640000040018 */
[----:B01----:R-:W-:Y:S01]  /*1000*/  ENDCOLLECTIVE ;  /* 0x000000000000791b */ /* 0x003fe20003800000 */
.L_x_8094:
[----:B------:R-:W-:Y:S01]  /*1010*/  MOV R9, R20 ;  /* 0x0000001400097202 */ /* 0x000fe20000000f00 */
[----:B------:R-:W-:Y:S06]  /*1020*/  BRA `(.L_x_8095) ;  /* 0xfffffff800747947 */ /* 0x000fec000383ffff */
.L_x_8096:
        /* <DEDUP_REMOVED lines=13> */
.L_x_11948:


//--------------------- .text._ZN10layer_norm13ln_bwd_kernelINS_13Kernel_traitsI6__halfS2_fS2_fjLj2560ELj1ELj1ELj4ELj8ENS_18Kernel_traits_baseILj2560ES2_S2_fS2_fjLj128EEEEELb1ELb0ELb1ELb0EEEvNS_9BwdParamsE --------------------------
	.section	.text._ZN10layer_norm13ln_bwd_kernelINS_13Kernel_traitsI6__halfS2_fS2_fjLj2560ELj1ELj1ELj4ELj8ENS_18Kernel_traits_baseILj2560ES2_S2_fS2_fjLj128EEEEELb1ELb0ELb1ELb0EEEvNS_9BwdParamsE,"ax",@progbits
	.align	128
        .global         _ZN10layer_norm13ln_bwd_kernelINS_13Kernel_traitsI6__halfS2_fS2_fjLj2560ELj1ELj1ELj4ELj8ENS_18Kernel_traits_baseILj2560ES2_S2_fS2_fjLj128EEEEELb1ELb0ELb1ELb0EEEvNS_9BwdParamsE
        .type           _ZN10layer_norm13ln_bwd_kernelINS_13Kernel_traitsI6__halfS2_fS2_fjLj2560ELj1ELj1ELj4ELj8ENS_18Kernel_traits_baseILj2560ES2_S2_fS2_fjLj128EEEEELb1ELb0ELb1ELb0EEEvNS_9BwdParamsE,@function
        .size           _ZN10layer_norm13ln_bwd_kernelINS_13Kernel_traitsI6__halfS2_fS2_fjLj2560ELj1ELj1ELj4ELj8ENS_18Kernel_traits_baseILj2560ES2_S2_fS2_fjLj128EEEEELb1ELb0ELb1ELb0EEEvNS_9BwdParamsE,(.L_x_11949 - _ZN10layer_norm13ln_bwd_kernelINS_13Kernel_traitsI6__halfS2_fS2_fjLj2560ELj1ELj1ELj4ELj8ENS_18Kernel_traits_baseILj2560ES2_S2_fS2_fjLj128EEEEELb1ELb0ELb1ELb0EEEvNS_9BwdParamsE)
        .other          _ZN10layer_norm13ln_bwd_kernelINS_13Kernel_traitsI6__halfS2_fS2_fjLj2560ELj1ELj1ELj4ELj8ENS_18Kernel_traits_baseILj2560ES2_S2_fS2_fjLj128EEEEELb1ELb0ELb1ELb0EEEvNS_9BwdParamsE,@"STO_CUDA_ENTRY STV_DEFAULT"
_ZN10layer_norm13ln_bwd_kernelINS_13Kernel_traitsI6__halfS2_fS2_fjLj2560ELj1ELj1ELj4ELj8ENS_18Kernel_traits_baseILj2560ES2_S2_fS2_fjLj128EEEEELb1ELb0ELb1ELb0EEEvNS_9BwdParamsE:
.text._ZN10layer_norm13ln_bwd_kernelINS_13Kernel_traitsI6__halfS2_fS2_fjLj2560ELj1ELj1ELj4ELj8ENS_18Kernel_traits_baseILj2560ES2_S2_fS2_fjLj128EEEEELb1ELb0ELb1ELb0EEEvNS_9BwdParamsE:
        /* <DEDUP_REMOVED lines=10> */
[----:B------:R-:W-:Y:S02]  /*00a0*/  ULDC.64 UR10, c[0x0][0x210] ;  /* 0x00008400000a7ab9 */ /* 0x000fe40000000a00 */
        /* <DEDUP_REMOVED lines=67> */
[--C-:B------:R-:W-:Y:S01]  /*04e0*/  SHF.R.U64 R99, R8, 0x10, R9.reuse ;  /* 0x0000001008637819 */ /* 0x100fe20000001209 */
[----:B------:R-:W-:Y:S01]  /*04f0*/  IMAD.MOV.U32 R92, RZ, RZ, 0x1 ;  /* 0x00000001ff5c7424 */ /* 0x000fe200078e00ff */
        /* <DEDUP_REMOVED lines=27> */
[----:B0-----:R-:W-:-:S07]  /*06b0*/  HADD2.F32 R13, -RZ, R13.H0_H0 ;  /* 0x2000000dff0d7230 */ /* 0x001fce0000004100 */
.L_x_8176:
[----:B0-----:R-:W0:Y:S08]  /*06c0*/  LDC.64 R94, c[0x0][0x288] ;  /* 0x0000a200ff5e7b82 */ /* 0x001e300000000a00 */
[----:B-1----:R-:W1:Y:S08]  /*06d0*/  LDC.64 R122, c[0x0][0x250] ;  /* 0x00009400ff7a7b82 */ /* 0x002e700000000a00 */
[----:B--2---:R-:W2:Y:S08]  /*06e0*/  LDC.64 R90, c[0x0][0x258] ;  /* 0x00009600ff5a7b82 */ /* 0x004eb00000000a00 */
[----:B------:R-:W3:Y:S01]  /*06f0*/  LDC.64 R88, c[0x0][0x280] ;  /* 0x0000a000ff587b82 */ /* 0x000ee20000000a00 */
[----:B0-----:R-:W-:-:S06]  /*0700*/  IMAD.WIDE R94, R106, 0x4, R94 ;  /* 0x000000046a5e7825 */ /* 0x001fcc00078e025e */
[----:B------:R-:W4:Y:S01]  /*0710*/  LDG.E R94, desc[UR4][R94.64] ;  /* 0x000000045e5e7981 */ /* 0x000f22000c1e1900 */
        /* <DEDUP_REMOVED lines=35> */
.L_x_8101:
[----:B------:R-:W-:Y:S05]  /*0950*/  BSYNC B1 ;  /* 0x0000000000017941 */ /* 0x000fea0003800000 */
.L_x_8100:
        /* <DEDUP_REMOVED lines=11> */
.L_x_8103:
[----:B------:R-:W-:Y:S05]  /*0a10*/  BSYNC B1 ;  /* 0x0000000000017941 */ /* 0x000fea0003800000 */
.L_x_8102:
        /* <DEDUP_REMOVED lines=11> */
.L_x_8105:
[----:B------:R-:W-:Y:S05]  /*0ad0*/  BSYNC B1 ;  /* 0x0000000000017941 */ /* 0x000fea0003800000 */
.L_x_8104:
        /* <DEDUP_REMOVED lines=11> */
.L_x_8107:
[----:B------:R-:W-:Y:S05]  /*0b90*/  BSYNC B1 ;  /* 0x0000000000017941 */ /* 0x000fea0003800000 */
.L_x_8106:
[----:B------:R-:W-:Y:S02]  /*0ba0*/  ISETP.NE.AND P6, PT, R6, RZ, PT ;  /* 0x000000ff0600720c */ /* 0x000fe40003fc5270 */
[----:B------:R-:W-:-:S11]  /*0bb0*/  CS2R R94, SRZ ;  /* 0x00000000005e7805 */ /* 0x000fd6000001ff00 */
        /* <DEDUP_REMOVED lines=10> */
.L_x_8099:
[----:B-----5:R-:W-:Y:S01]  /*0c60*/  ISETP.GE.AND P0, PT, R153, 0x1, PT ;  /* 0x000000019900780c */ /* 0x020fe20003f06270 */
[----:B------:R-:W-:Y:S01]  /*0c70*/  HFMA2.MMA R93, -RZ, RZ, 0, 0 ;  /* 0x00000000ff5d7435 */ /* 0x000fe200000001ff */
[----:B------:R-:W-:Y:S01]  /*0c80*/  IADD3 R88, R94, -0x1, RZ ;  /* 0xffffffff5e587810 */ /* 0x000fe20007ffe0ff */
[----:B------:R-:W-:Y:S01]  /*0c90*/  BSSY B1, `(.L_x_8109) ;  /* 0x0000043000017945 */ /* 0x000fe20003800000 */
[----:B------:R-:W-:Y:S02]  /*0ca0*/  LOP3.LUT R107, R108, 0x7f, RZ, 0xc0, !PT ;  /* 0x0000007f6c6b7812 */ /* 0x000fe400078ec0ff */
[----:B------:R-:W-:Y:S02]  /*0cb0*/  CS2R R94, SRZ ;  /* 0x00000000005e7805 */ /* 0x000fe4000001ff00 */
[----:B------:R-:W-:Y:S01]  /*0cc0*/  MOV R157, R11 ;  /* 0x0000000b009d7202 */ /* 0x000fe20000000f00 */
[----:B------:R-:W-:-:S05]  /*0cd0*/  IMAD R88, R88, R109, RZ ;  /* 0x0000006d58587224 */ /* 0x000fca00078e02ff */
[----:B------:R-:W-:Y:S01]  /*0ce0*/  SHF.R.S32.HI R89, RZ, 0x1f, R88 ;  /* 0x0000001fff597819 */ /* 0x000fe20000011458 */
[----:B------:R-:W-:-:S03]  /*0cf0*/  @P0 VIADD R90, R153, 0xffffffff ;  /* 0xffffffff995a0836 */ /* 0x000fc60000000000 */
[----:B------:R-:W-:Y:S01]  /*0d00*/  LEA.HI R88, R89, R88, RZ, 0x2 ;  /* 0x0000005859587211 */ /* 0x000fe200078f10ff */
[----:B------:R-:W-:-:S03]  /*0d10*/  @P0 IMAD R90, R90, R109, RZ ;  /* 0x0000006d5a5a0224 */ /* 0x000fc600078e02ff */
[----:B------:R-:W-:Y:S02]  /*0d20*/  LEA.HI.SX32 R123, R88, R107, 0x1e ;  /* 0x0000006b587b7211 */ /* 0x000fe400078ff2ff */
        /* <DEDUP_REMOVED lines=12> */
[----:B------:R-:W5:Y:S04]  /*0df0*/  @P6 LDG.E.128 R64, desc[UR4][R158.64] ;  /* 0x000000049e406981 */ /* 0x000f68000c1e1d00 */
[----:B------:R-:W3:Y:S01]  /*0e00*/  LDG.E.64 R94, desc[UR4][R94.64] ;  /* 0x000000045e5e7981 */ /* 0x000ee2000c1e1b00 */
[----:B-1----:R-:W-:-:S06]  /*0e10*/  IMAD.WIDE.U32 R88, R11, 0x10, R88 ;  /* 0x000000100b587825 */ /* 0x002fcc00078e0058 */
[----:B------:R-:W4:Y:S01]  /*0e20*/  LDG.E.128 R88, desc[UR4][R88.64] ;  /* 0x0000000458587981 */ /* 0x000f22000c1e1d00 */
[----:B--2---:R-:W-:-:S05]  /*0e30*/  IMAD.WIDE.U32 R144, R93, 0x4, R144 ;  /* 0x000000045d907825 */ /* 0x004fca00078e0090 */
[----:B------:R0:W5:Y:S01]  /*0e40*/  LDG.E R10, desc[UR4][R144.64] ;  /* 0x00000004900a7981 */ /* 0x000162000c1e1900 */
[----:B------:R-:W-:Y:S01]  /*0e50*/  IADD3 R123, R123, 0x80, RZ ;  /* 0x000000807b7b7810 */ /* 0x000fe20007ffe0ff */
[----:B------:R-:W-:Y:S02]  /*0e60*/  VIADD R93, R93, 0x80 ;  /* 0x000000805d5d7836 */ /* 0x000fe40000000000 */
[----:B---3--:R-:W-:Y:S01]  /*0e70*/  IMAD.MOV.U32 R147, RZ, RZ, R94 ;  /* 0x000000ffff937224 */ /* 0x008fe200078e005e */
[----:B------:R-:W-:-:S04]  /*0e80*/  SHF.R.U64 R152, R94, 0x10, R95 ;  /* 0x000000105e987819 */ /* 0x000fc8000000125f */
[----:B------:R-:W-:Y:S02]  /*0e90*/  HADD2.F32 R149, -RZ, R147.H0_H0 ;  /* 0x20000093ff957230 */ /* 0x000fe40000004100 */
[----:B----4-:R-:W-:Y:S01]  /*0ea0*/  FADD.FTZ R151, -R146, R88 ;  /* 0x0000005892977221 */ /* 0x010fe20000010100 */
[----:B------:R-:W-:-:S03]  /*0eb0*/  MOV R148, R95 ;  /* 0x0000005f00947202 */ /* 0x000fc60000000f00 */
[----:B------:R-:W-:Y:S01]  /*0ec0*/  FMUL.FTZ R151, R12, R151 ;  /* 0x000000970c977220 */ /* 0x000fe20000410000 */
[----:B------:R-:W-:Y:S01]  /*0ed0*/  SHF.R.U32.HI R150, RZ, 0x10, R95 ;  /* 0x00000010ff967819 */ /* 0x000fe2000001165f */
[C---:B------:R-:W-:Y:S01]  /*0ee0*/  FADD.FTZ R157, -R146.reuse, R89 ;  /* 0x00000059929d7221 */ /* 0x040fe20000010100 */
[C---:B------:R-:W-:Y:S01]  /*0ef0*/  FADD.FTZ R95, -R146.reuse, R90 ;  /* 0x0000005a925f7221 */ /* 0x040fe20000010100 */
[----:B------:R-:W-:Y:S01]  /*0f00*/  FADD.FTZ R91, -R146, R91 ;  /* 0x0000005b925b7221 */ /* 0x000fe20000010100 */
[----:B------:R-:W-:Y:S02]  /*0f10*/  HADD2.F32 R88, -RZ, R152.H0_H0 ;  /* 0x20000098ff587230 */ /* 0x000fe40000004100 */
[----:B------:R-:W-:Y:S01]  /*0f20*/  FADD.FTZ R40, R40, R149 ;  /* 0x0000009528287221 */ /* 0x000fe20000010000 */
[-C--:B------:R-:W-:Y:S01]  /*0f30*/  FFMA.FTZ R60, R151, R149.reuse, R60 ;  /* 0x00000095973c7223 */ /* 0x080fe2000001003c */
[----:B------:R-:W-:Y:S01]  /*0f40*/  FMUL.FTZ R149, R104, R149 ;  /* 0x0000009568957220 */ /* 0x000fe20000410000 */
[----:B0-----:R-:W-:-:S02]  /*0f50*/  HADD2.F32 R145, -RZ, R148.H0_H0 ;  /* 0x20000094ff917230 */ /* 0x001fc40000004100 */
[C---:B------:R-:W-:Y:S01]  /*0f60*/  FMUL.FTZ R147, R12.reuse, R95 ;  /* 0x0000005f0c937220 */ /* 0x040fe20000410000 */
[----:B------:R-:W-:Y:S02]  /*0f70*/  HADD2.F32 R144, -RZ, R150.H0_H0 ;  /* 0x20000096ff907230 */ /* 0x000fe40000004100 */
        /* <DEDUP_REMOVED lines=20> */
.L_x_8110:
[----:B------:R-:W-:Y:S05]  /*10c0*/  BSYNC B1 ;  /* 0x0000000000017941 */ /* 0x000fea0003800000 */
.L_x_8109:
        /* <DEDUP_REMOVED lines=25> */
[----:B------:R-:W-:-:S02]  /*1260*/  HADD2.F32 R89, -RZ, R143.H0_H0 ;  /* 0x2000008fff597230 */ /* 0x000fc40000004100 */
[----:B------:R-:W-:Y:S02]  /*1270*/  HADD2.F32 R88, -RZ, R156.H0_H0 ;  /* 0x2000009cff587230 */ /* 0x000fe40000004100 */
[----:B------:R-:W-:Y:S01]  /*1280*/  FMUL.FTZ R143, R12, R141 ;  /* 0x0000008d0c8f7220 */ /* 0x000fe20000410000 */
[----:B------:R-:W-:Y:S01]  /*1290*/  SHF.R.U32.HI R152, RZ, 0x10, R137 ;  /* 0x00000010ff987819 */ /* 0x000fe20000011689 */
[----:B------:R-:W-:Y:S01]  /*12a0*/  FMUL.FTZ R141, R100, R89 ;  /* 0x00000059648d7220 */ /* 0x000fe20000410000 */
[C---:B------:R-:W-:Y:S01]  /*12b0*/  FADD.FTZ R137, -R142.reuse, R90 ;  /* 0x0000005a8e897221 */ /* 0x040fe20000010100 */
[----:B------:R-:W-:Y:S01]  /*12c0*/  FADD.FTZ R161, -R142, R91 ;  /* 0x0000005b8ea17221 */ /* 0x000fe20000010100 */
[----:B------:R-:W-:Y:S02]  /*12d0*/  HADD2.F32 R91, -RZ, R140.H0_H0 ;  /* 0x2000008cff5b7230 */ /* 0x000fe40000004100 */
[----:B------:R-:W-:Y:S01]  /*12e0*/  FMUL.FTZ R142, R12, R159 ;  /* 0x0000009f0c8e7220 */ /* 0x000fe20000410000 */
[----:B------:R-:W-:Y:S01]  /*12f0*/  FADD.FTZ R36, R36, R89 ;  /* 0x0000005924247221 */ /* 0x000fe20000010000 */
[----:B------:R-:W-:Y:S01]  /*1300*/  FFMA.FTZ R56, R143, R89, R56 ;  /* 0x000000598f387223 */ /* 0x000fe20000010038 */
[----:B------:R-:W-:Y:S01]  /*1310*/  FMUL.FTZ R140, R99, R88 ;  /* 0x00000058638c7220 */ /* 0x000fe20000410000 */
[----:B------:R-:W-:Y:S01]  /*1320*/  FADD.FTZ R95, R95, R141 ;  /* 0x0000008d5f5f7221 */ /* 0x000fe20000010000 */
[----:B------:R-:W-:Y:S01]  /*1330*/  FFMA.FTZ R89, R143, R141, R94 ;  /* 0x0000008d8f597223 */ /* 0x000fe2000001005e */
[----:B------:R-:W-:-:S02]  /*1340*/  HADD2.F32 R136, -RZ, R152.H0_H0 ;  /* 0x20000098ff887230 */ /* 0x000fc40000004100 */
        /* <DEDUP_REMOVED lines=16> */
.L_x_8112:
[----:B------:R-:W-:Y:S05]  /*1450*/  BSYNC B1 ;  /* 0x0000000000017941 */ /* 0x000fea0003800000 */
.L_x_8111:
        /* <DEDUP_REMOVED lines=18> */
[----:B------:R-:W-:Y:S02]  /*1580*/  IADD3 R93, R93, 0x80, RZ ;  /* 0x000000805d5d7810 */ /* 0x000fe40007ffe0ff */
[----:B------:R-:W-:Y:S02]  /*1590*/  IADD3 R157, R157, 0x80, RZ ;  /* 0x000000809d9d7810 */ /* 0x000fe40007ffe0ff */
[----:B---3--:R-:W-:Y:S02]  /*15a0*/  MOV R120, R118 ;  /* 0x0000007600787202 */ /* 0x008fe40000000f00 */
[----:B------:R-:W-:Y:S02]  /*15b0*/  SHF.R.U64 R152, R118, 0x10, R119 ;  /* 0x0000001076987819 */ /* 0x000fe40000001277 */
[----:B0-----:R-:W-:Y:S01]  /*15c0*/  MOV R134, R119 ;  /* 0x0000007700867202 */ /* 0x001fe20000000f00 */
[----:B----4-:R-:W-:Y:S01]  /*15d0*/  FADD.FTZ R161, -R117, R89 ;  /* 0x0000005975a17221 */ /* 0x010fe20000010100 */
[----:B------:R-:W-:-:S02]  /*15e0*/  HADD2.F32 R89, -RZ, R120.H0_H0 ;  /* 0x20000078ff597230 */ /* 0x000fc40000004100 */
[C---:B------:R-:W-:Y:S01]  /*15f0*/  FADD.FTZ R159, -R117.reuse, R88 ;  /* 0x00000058759f7221 */ /* 0x040fe20000010100 */
[----:B------:R-:W-:Y:S01]  /*1600*/  SHF.R.U32.HI R135, RZ, 0x10, R119 ;  /* 0x00000010ff877819 */ /* 0x000fe20000011677 */
[C---:B------:R-:W-:Y:S01]  /*1610*/  FADD.FTZ R165, -R117.reuse, R91 ;  /* 0x0000005b75a57221 */ /* 0x040fe20000010100 */
[----:B------:R-:W-:Y:S02]  /*1620*/  HADD2.F32 R88, -RZ, R152.H0_H0 ;  /* 0x20000098ff587230 */ /* 0x000fe40000004100 */
[----:B------:R-:W-:Y:S01]  /*1630*/  FADD.FTZ R163, -R117, R90 ;  /* 0x0000005a75a37221 */ /* 0x000fe20000010100 */
[----:B------:R-:W-:Y:S02]  /*1640*/  HADD2.F32 R91, -RZ, R134.H0_H0 ;  /* 0x20000086ff5b7230 */ /* 0x000fe40000004100 */
        /* <DEDUP_REMOVED lines=25> */
.L_x_8114:
[----:B------:R-:W-:Y:S05]  /*17e0*/  BSYNC B1 ;  /* 0x0000000000017941 */ /* 0x000fea0003800000 */
.L_x_8113:
        /* <DEDUP_REMOVED lines=19> */
[----:B------:R-:W-:Y:S01]  /*1920*/  IADD3 R157, R157, 0x80, RZ ;  /* 0x000000809d9d7810 */ /* 0x000fe20007ffe0ff */
[----:B---3--:R-:W-:Y:S01]  /*1930*/  IMAD.MOV.U32 R116, RZ, RZ, R114 ;  /* 0x000000ffff747224 */ /* 0x008fe200078e0072 */
[--C-:B------:R-:W-:Y:S02]  /*1940*/  SHF.R.U64 R152, R114, 0x10, R115.reuse ;  /* 0x0000001072987819 */ /* 0x100fe40000001273 */
[----:B0-----:R-:W-:Y:S02]  /*1950*/  MOV R130, R115 ;  /* 0x0000007300827202 */ /* 0x001fe40000000f00 */
[----:B------:R-:W-:Y:S01]  /*1960*/  SHF.R.U32.HI R131, RZ, 0x10, R115 ;  /* 0x00000010ff837819 */ /* 0x000fe20000011673 */
[----:B----4-:R-:W-:Y:S01]  /*1970*/  FADD.FTZ R161, -R113, R89 ;  /* 0x0000005971a17221 */ /* 0x010fe20000010100 */
[----:B------:R-:W-:-:S02]  /*1980*/  HADD2.F32 R89, -RZ, R116.H0_H0 ;  /* 0x20000074ff597230 */ /* 0x000fc40000004100 */
[C---:B------:R-:W-:Y:S01]  /*1990*/  FADD.FTZ R159, -R113.reuse, R88 ;  /* 0x00000058719f7221 */ /* 0x040fe20000010100 */
        /* <DEDUP_REMOVED lines=29> */
.L_x_8116:
[----:B------:R-:W-:Y:S05]  /*1b70*/  BSYNC B1 ;  /* 0x0000000000017941 */ /* 0x000fea0003800000 */
.L_x_8115:
[----:B------:R-:W-:-:S13]  /*1b80*/  ISETP.NE.AND P6, PT, R6, RZ, PT ;  /* 0x000000ff0600720c */ /* 0x000fda0003fc5270 */
[----:B------:R-:W-:Y:S05]  /*1b90*/  @!P6 BRA `(.L_x_8108) ;  /* 0x0000000000cce947 */ /* 0x000fea0003800000 */
[----:B------:R-:W0:Y:S01]  /*1ba0*/  LDC.64 R90, c[0x0][0x2b8] ;  /* 0x0000ae00ff5a7b82 */ /* 0x000e220000000a00 */
[----:B------:R-:W-:-:S04]  /*1bb0*/  ISETP.NE.AND P6, PT, R105, RZ, PT ;  /* 0x000000ff6900720c */ /* 0x000fc80003fc5270 */
[----:B------:R-:W-:Y:S02]  /*1bc0*/  FSEL R112, R122, RZ, !P6 ;  /* 0x000000ff7a707208 */ /* 0x000fe40007000000 */
[----:B------:R-:W-:Y:S01]  /*1bd0*/  ISETP.NE.U32.AND P6, PT, RZ, UR6, PT ;  /* 0x00000006ff007c0c */ /* 0x000fe2000bfc5070 */
[----:B------:R-:W1:Y:S03]  /*1be0*/  LDC.64 R88, c[0x0][0x238] ;  /* 0x00008e00ff587b82 */ /* 0x000e660000000a00 */
[----:B------:R-:W-:Y:S01]  /*1bf0*/  ISETP.NE.AND.EX P6, PT, RZ, UR7, PT, P6 ;  /* 0x00000007ff007c0c */ /* 0x000fe2000bfc5360 */
[----:B0-----:R-:W-:-:S04]  /*1c00*/  IMAD.WIDE.U32 R110, R123, 0x8, R90 ;  /* 0x000000087b6e7825 */ /* 0x001fc800078e005a */
[----:B------:R-:W0:Y:S08]  /*1c10*/  LDC.64 R122, c[0x0][0x240] ;  /* 0x00009000ff7a7b82 */ /* 0x000e300000000a00 */
[C---:B------:R-:W-:Y:S01]  /*1c20*/  @P6 IMAD.WIDE.U32 R154, R157.reuse, 0x10, R154 ;  /* 0x000000109d9a6825 */ /* 0x040fe200078e009a */
[----:B------:R-:W2:Y:S03]  /*1c30*/  LDG.E.64 R110, desc[UR4][R110.64] ;  /* 0x000000046e6e7981 */ /* 0x000ea6000c1e1b00 */
[----:B-1----:R-:W-:Y:S01]  /*1c40*/  IMAD.WIDE.U32 R88, R157, 0x10, R88 ;  /* 0x000000109d587825 */ /* 0x002fe200078e0058 */
[----:B------:R-:W5:Y:S05]  /*1c50*/  @P6 LDG.E.128 R80, desc[UR4][R154.64] ;  /* 0x000000049a506981 */ /* 0x000f6a000c1e1d00 */
[----:B------:R-:W3:Y:S01]  /*1c60*/  LDG.E.128 R88, desc[UR4][R88.64] ;  /* 0x0000000458587981 */ /* 0x000ee2000c1e1d00 */
[----:B0-----:R-:W-:-:S05]  /*1c70*/  IMAD.WIDE.U32 R122, R93, 0x4, R122 ;  /* 0x000000045d7a7825 */ /* 0x001fca00078e007a */
[----:B------:R0:W5:Y:S01]  /*1c80*/  LDG.E R5, desc[UR4][R122.64] ;  /* 0x000000047a057981 */ /* 0x000162000c1e1900 */
[----:B--2---:R-:W-:Y:S02]  /*1c90*/  MOV R93, R110 ;  /* 0x0000006e005d7202 */ /* 0x004fe40000000f00 */
[--C-:B------:R-:W-:Y:S02]  /*1ca0*/  SHF.R.U64 R124, R110, 0x10, R111.reuse ;  /* 0x000000106e7c7819 */ /* 0x100fe4000000126f */
[----:B------:R-:W-:Y:S01]  /*1cb0*/  SHF.R.U32.HI R126, RZ, 0x10, R111 ;  /* 0x00000010ff7e7819 */ /* 0x000fe2000001166f */
[----:B------:R-:W-:Y:S02]  /*1cc0*/  HADD2.F32 R93, -RZ, R93.H0_H0 ;  /* 0x2000005dff5d7230 */ /* 0x000fe40000004100 */
[C---:B---3--:R-:W-:Y:S01]  /*1cd0*/  FADD.FTZ R125, -R112.reuse, R89 ;  /* 0x00000059707d7221 */ /* 0x048fe20000010100 */
[----:B------:R-:W-:Y:S01]  /*1ce0*/  FADD.FTZ R127, -R112, R88 ;  /* 0x00000058707f7221 */ /* 0x000fe20000010100 */
[----:B------:R-:W-:-:S02]  /*1cf0*/  IMAD.MOV.U32 R121, RZ, RZ, R111 ;  /* 0x000000ffff797224 */ /* 0x000fc400078e006f */
[----:B------:R-:W-:Y:S02]  /*1d00*/  HADD2.F32 R124, -RZ, R124.H0_H0 ;  /* 0x2000007cff7c7230 */ /* 0x000fe40000004100 */
[----:B0-----:R-:W-:Y:S02]  /*1d10*/  HADD2.F32 R122, -RZ, R126.H0_H0 ;  /* 0x2000007eff7a7230 */ /* 0x001fe40000004100 */
[C---:B------:R-:W-:Y:S01]  /*1d20*/  FMUL.FTZ R126, R12.reuse, R125 ;  /* 0x0000007d0c7e7220 */ /* 0x040fe20000410000 */
[----:B------:R-:W-:Y:S01]  /*1d30*/  FMUL.FTZ R127, R12, R127 ;  /* 0x0000007f0c7f7220 */ /* 0x000fe20000410000 */
[----:B------:R-:W-:Y:S01]  /*1d40*/  FMUL.FTZ R125, R16, R93 ;  /* 0x0000005d107d7220 */ /* 0x000fe20000410000 */
[C---:B------:R-:W-:Y:S01]  /*1d50*/  FADD.FTZ R155, -R112.reuse, R91 ;  /* 0x0000005b709b7221 */ /* 0x040fe20000010100 */
        /* <DEDUP_REMOVED lines=23> */
.L_x_8108:
[----:B------:R-:W-:Y:S05]  /*1ed0*/  BSYNC B0 ;  /* 0x0000000000007941 */ /* 0x000fea0003800000 */
.L_x_8098:
[----:B------:R-:W-:Y:S01]  /*1ee0*/  LOP3.LUT P6, RZ, R92, 0xff, RZ, 0xc0, !PT ;  /* 0x000000ff5cff7812 */ /* 0x000fe200078cc0ff */
[----:B------:R-:W-:Y:S01]  /*1ef0*/  UMOV UR9, 0xffffffff ;  /* 0xffffffff00097882 */ /* 0x000fe20000000000 */
[----:B-1234-:R-:W-:Y:S02]  /*1f00*/  SHF.R.U32.HI R89, RZ, 0x5, R108 ;  /* 0x00000005ff597819 */ /* 0x01efe4000001166c */
[----:B------:R-:W-:Y:S02]  /*1f10*/  P2R R152, PR, RZ, 0x40 ;  /* 0x00000040ff987803 */ /* 0x000fe40000000000 */
[----:B------:R-:W-:-:S07]  /*1f20*/  LOP3.LUT R88, R89, 0x7fffffc, RZ, 0xc0, !PT ;  /* 0x07fffffc59587812 */ /* 0x000fce00078ec0ff */
[----:B------:R-:W-:Y:S02]  /*1f30*/  @!P6 IADD3 R88, R88, 0x4, RZ ;  /* 0x000000045858e810 */ /* 0x000fe40007ffe0ff */
[----:B------:R-:W-:-:S04]  /*1f40*/  LOP3.LUT P6, RZ, R108, 0x1f, RZ, 0xc0, !PT ;  /* 0x0000001f6cff7812 */ /* 0x000fc800078cc0ff */
[----:B------:R-:W-:Y:S01]  /*1f50*/  P2R R90, PR, RZ, 0x40 ;  /* 0x00000040ff5a7803 */ /* 0x000fe20000000000 */
[----:B------:R-:W-:Y:S08]  /*1f60*/  BRA.DIV UR9, `(.L_x_8117) ;  /* 0x0000002609e07947 */ /* 0x000ff0000b800000 */
        /* <DEDUP_REMOVED lines=18> */
.L_x_8187:
[----:B------:R-:W3:Y:S01]  /*2090*/  S2R R93, SR_CgaCtaId ;  /* 0x00000000005d7919 */ /* 0x000ee20000008800 */
[----:B------:R-:W-:Y:S01]  /*20a0*/  LOP3.LUT P6, RZ, R108, 0x1f, RZ, 0xc0, !PT ;  /* 0x0000001f6cff7812 */ /* 0x000fe200078cc0ff */
[----:B-1----:R-:W-:Y:S01]  /*20b0*/  FADD.FTZ R122, R95, R90 ;  /* 0x0000005a5f7a7221 */ /* 0x002fe20000010000 */
[----:B------:R-:W-:Y:S01]  /*20c0*/  MOV R92, 0x400 ;  /* 0x00000400005c7802 */ /* 0x000fe20000000f00 */
[----:B--2---:R-:W-:Y:S01]  /*20d0*/  FADD.FTZ R123, R94, R91 ;  /* 0x0000005b5e7b7221 */ /* 0x004fe20000010000 */
[----:B------:R-:W-:Y:S05]  /*20e0*/  WARPSYNC.ALL ;  /* 0x0000000000007948 */ /* 0x000fea0003800000 */
[----:B------:R-:W-:Y:S01]  /*20f0*/  @P0 LOP3.LUT R107, R108, 0x7f, RZ, 0xc0, !PT ;  /* 0x0000007f6c6b0812 */ /* 0x000fe200078ec0ff */
[----:B------:R-:W-:Y:S03]  /*2100*/  BSSY B0, `(.L_x_8118) ;  /* 0x0000085000007945 */ /* 0x000fe60003800000 */
[----:B------:R-:W-:-:S04]  /*2110*/  @!P6 LOP3.LUT R89, R89, 0x3, RZ, 0xc0, !PT ;  /* 0x000000035959e812 */ /* 0x000fc800078ec0ff */
[----:B------:R-:W-:Y:S02]  /*2120*/  @!P6 IADD3 R89, R88, R89, RZ ;  /* 0x000000595859e210 */ /* 0x000fe40007ffe0ff */
[----:B---3--:R-:W-:-:S04]  /*2130*/  LEA R92, R93, R92, 0x18 ;  /* 0x0000005c5d5c7211 */ /* 0x008fc800078ec0ff */
[----:B------:R-:W-:Y:S01]  /*2140*/  LEA R155, R88, R92, 0x3 ;  /* 0x0000005c589b7211 */ /* 0x000fe200078e18ff */
[----:B------:R-:W-:-:S05]  /*2150*/  @!P6 IMAD R154, R89, 0x8, R92 ;  /* 0x00000008599ae824 */ /* 0x000fca00078e025c */
[----:B------:R-:W-:Y:S01]  /*2160*/  @!P6 STS.64 [R154+0x2800], R122 ;  /* 0x0028007a9a00e388 */ /* 0x000fe20000000a00 */
[----:B------:R-:W-:Y:S01]  /*2170*/  BAR.SYNC.DEFER_BLOCKING 0x0 ;  /* 0x0000000000007b1d */ /* 0x000fe20000010000 */
[----:B------:R-:W-:-:S05]  /*2180*/  ISETP.NE.AND P6, PT, R105, RZ, PT ;  /* 0x000000ff6900720c */ /* 0x000fca0003fc5270 */
[----:B------:R-:W1:Y:S04]  /*2190*/  LDS.128 R88, [R155+0x2800] ;  /* 0x002800009b587984 */ /* 0x000e680000000c00 */
[----:B0-----:R-:W0:Y:S01]  /*21a0*/  LDS.128 R92, [R155+0x2810] ;  /* 0x002810009b5c7984 */ /* 0x001e220000000c00 */
[----:B-1----:R-:W-:Y:S01]  /*21b0*/  FADD.FTZ R157, RZ, R88 ;  /* 0x00000058ff9d7221 */ /* 0x002fe20000010000 */
[----:B------:R-:W-:-:S03]  /*21c0*/  @P0 IADD3 R88, R153, -0x1, RZ ;  /* 0xffffffff99580810 */ /* 0x000fc60007ffe0ff */
[----:B------:R-:W-:Y:S02]  /*21d0*/  FADD.FTZ R157, R90, R157 ;  /* 0x0000009d5a9d7221 */ /* 0x000fe40000010000 */
[----:B------:R-:W-:Y:S02]  /*21e0*/  @P0 IMAD R90, R88, R109, RZ ;  /* 0x0000006d585a0224 */ /* 0x000fe400078e02ff */
[----:B------:R-:W-:Y:S01]  /*21f0*/  FADD.FTZ R88, RZ, R89 ;  /* 0x00000059ff587221 */ /* 0x000fe20000010000 */
[----:B0-----:R-:W-:-:S03]  /*2200*/  FADD.FTZ R157, R157, R92 ;  /* 0x0000005c9d9d7221 */ /* 0x001fc60000010000 */
[----:B------:R-:W-:Y:S01]  /*2210*/  FADD.FTZ R88, R91, R88 ;  /* 0x000000585b587221 */ /* 0x000fe20000010000 */
[----:B------:R-:W-:Y:S01]  /*2220*/  FADD.FTZ R94, R94, R157 ;  /* 0x0000009d5e5e7221 */ /* 0x000fe20000010000 */
[----:B------:R-:W-:Y:S02]  /*2230*/  @P0 SHF.R.S32.HI R89, RZ, 0x1f, R90 ;  /* 0x0000001fff590819 */ /* 0x000fe4000001145a */
[----:B------:R-:W-:Y:S01]  /*2240*/  FADD.FTZ R88, R88, R93 ;  /* 0x0000005d58587221 */ /* 0x000fe20000010000 */
[----:B------:R-:W-:Y:S01]  /*2250*/  FMUL.FTZ R92, R94, UR8 ;  /* 0x000000085e5c7c20 */ /* 0x000fe20008410000 */
[----:B------:R-:W-:Y:S01]  /*2260*/  @P0 LEA.HI R90, R89, R90, RZ, 0x2 ;  /* 0x0000005a595a0211 */ /* 0x000fe200078f10ff */
[----:B------:R-:W-:Y:S02]  /*2270*/  IMAD.MOV.U32 R93, RZ, RZ, RZ ;  /* 0x000000ffff5d7224 */ /* 0x000fe400078e00ff */
[----:B------:R-:W-:Y:S01]  /*2280*/  FADD.FTZ R95, R95, R88 ;  /* 0x000000585f5f7221 */ /* 0x000fe20000010000 */
[----:B------:R-:W-:-:S02]  /*2290*/  FSEL R92, R92, RZ, !P6 ;  /* 0x000000ff5c5c7208 */ /* 0x000fc40007000000 */
[----:B------:R-:W-:Y:S01]  /*22a0*/  @P0 LEA.HI.SX32 R93, R90, R107, 0x1e ;  /* 0x0000006b5a5d0211 */ /* 0x000fe200078ff2ff */
[----:B------:R-:W-:Y:S01]  /*22b0*/  FMUL.FTZ R95, R95, UR8 ;  /* 0x000000085f5f7c20 */ /* 0x000fe20008410000 */
        /* <DEDUP_REMOVED lines=15> */
.L_x_8121:
[----:B------:R-:W-:Y:S05]  /*23b0*/  BSYNC B1 ;  /* 0x0000000000017941 */ /* 0x000fea0003800000 */
.L_x_8120:
        /* <DEDUP_REMOVED lines=17> */
.L_x_8123:
[----:B------:R-:W-:Y:S05]  /*24d0*/  BSYNC B1 ;  /* 0x0000000000017941 */ /* 0x000fea0003800000 */
.L_x_8122:
        /* <DEDUP_REMOVED lines=16> */
.L_x_8125:
[----:B------:R-:W-:Y:S05]  /*25e0*/  BSYNC B1 ;  /* 0x0000000000017941 */ /* 0x000fea0003800000 */
.L_x_8124:
        /* <DEDUP_REMOVED lines=16> */
.L_x_8127:
[----:B------:R-:W-:Y:S05]  /*26f0*/  BSYNC B1 ;  /* 0x0000000000017941 */ /* 0x000fea0003800000 */
.L_x_8126:
[----:B0-----:R-:W-:Y:S01]  /*2700*/  ISETP.NE.U32.AND P6, PT, R90, RZ, PT ;  /* 0x000000ff5a00720c */ /* 0x001fe20003fc5070 */
[----:B------:R-:W-:Y:S01]  /*2710*/  BSSY B1, `(.L_x_8128) ;  /* 0x0000021000017945 */ /* 0x000fe20003800000 */
[----:B------:R-:W-:Y:S02]  /*2720*/  @P0 F2FP.F16.F32.PACK_AB R94, RZ, R94 ;  /* 0x0000005eff5e023e */ /* 0x000fe400000000ff */
[----:B------:R-:W-:Y:S02]  /*2730*/  ISETP.NE.AND.EX P6, PT, R91, RZ, PT, P6 ;  /* 0x000000ff5b00720c */ /* 0x000fe40003fc5360 */
[----:B------:R-:W-:Y:S02]  /*2740*/  @P0 F2FP.F16.F32.PACK_AB R153, RZ, R153 ;  /* 0x00000099ff99023e */ /* 0x000fe400000000ff */
[----:B------:R-:W-:Y:S02]  /*2750*/  SEL R84, R123, R84, P6 ;  /* 0x000000547b547207 */ /* 0x000fe40003000000 */
[----:B------:R-:W-:-:S02]  /*2760*/  SEL R85, R122, R85, P6 ;  /* 0x000000557a557207 */ /* 0x000fc40003000000 */
[----:B------:R-:W-:Y:S02]  /*2770*/  SEL R86, R155, R86, P6 ;  /* 0x000000569b567207 */ /* 0x000fe40003000000 */
[----:B------:R-:W-:Y:S02]  /*2780*/  SEL R87, R156, R87, P6 ;  /* 0x000000579c577207 */ /* 0x000fe40003000000 */
[----:B------:R-:W-:Y:S02]  /*2790*/  ISETP.NE.U32.AND P6, PT, R90, RZ, PT ;  /* 0x000000ff5a00720c */ /* 0x000fe40003fc5070 */
[----:B------:R-:W-:Y:S02]  /*27a0*/  @P0 F2FP.F16.F32.PACK_AB R154, RZ, R154 ;  /* 0x0000009aff9a023e */ /* 0x000fe400000000ff */
        /* <DEDUP_REMOVED lines=23> */
.L_x_8129:
[----:B------:R-:W-:Y:S05]  /*2920*/  BSYNC B1 ;  /* 0x0000000000017941 */ /* 0x000fea0003800000 */
.L_x_8128:
[----:B------:R-:W-:Y:S01]  /*2930*/  VIADD R11, R11, 0x80 ;  /* 0x000000800b0b7836 */ /* 0x000fe20000000000 */
[----:B------:R-:W-:-:S07]  /*2940*/  IADD3 R93, R93, 0x80, RZ ;  /* 0x000000805d5d7810 */ /* 0x000fce0007ffe0ff */
.L_x_8119:
[----:B------:R-:W-:Y:S05]  /*2950*/  BSYNC B0 ;  /* 0x0000000000007941 */ /* 0x000fea0003800000 */
.L_x_8118:
        /* <DEDUP_REMOVED lines=16> */
.L_x_8133:
[----:B------:R-:W-:Y:S05]  /*2a60*/  BSYNC B1 ;  /* 0x0000000000017941 */ /* 0x000fea0003800000 */
.L_x_8132:
        /* <DEDUP_REMOVED lines=17> */
.L_x_8135:
[----:B------:R-:W-:Y:S05]  /*2b80*/  BSYNC B1 ;  /* 0x0000000000017941 */ /* 0x000fea0003800000 */
.L_x_8134:
        /* <DEDUP_REMOVED lines=16> */
.L_x_8137:
[----:B------:R-:W-:Y:S05]  /*2c90*/  BSYNC B1 ;  /* 0x0000000000017941 */ /* 0x000fea0003800000 */
.L_x_8136:
        /* <DEDUP_REMOVED lines=16> */
.L_x_8139:
[----:B------:R-:W-:Y:S05]  /*2da0*/  BSYNC B1 ;  /* 0x0000000000017941 */ /* 0x000fea0003800000 */
.L_x_8138:
        /* <DEDUP_REMOVED lines=34> */
.L_x_8141:
[----:B------:R-:W-:Y:S05]  /*2fd0*/  BSYNC B1 ;  /* 0x0000000000017941 */ /* 0x000fea0003800000 */
.L_x_8140:
[----:B------:R-:W-:Y:S02]  /*2fe0*/  IADD3 R11, R11, 0x80, RZ ;  /* 0x000000800b0b7810 */ /* 0x000fe40007ffe0ff */
[----:B------:R-:W-:-:S07]  /*2ff0*/  IADD3 R93, R93, 0x80, RZ ;  /* 0x000000805d5d7810 */ /* 0x000fce0007ffe0ff */
.L_x_8131:
[----:B------:R-:W-:Y:S05]  /*3000*/  BSYNC B0 ;  /* 0x0000000000007941 */ /* 0x000fea0003800000 */
.L_x_8130:
        /* <DEDUP_REMOVED lines=16> */
.L_x_8145:
[----:B------:R-:W-:Y:S05]  /*3110*/  BSYNC B1 ;  /* 0x0000000000017941 */ /* 0x000fea0003800000 */
.L_x_8144:
        /* <DEDUP_REMOVED lines=17> */
.L_x_8147:
[----:B------:R-:W-:Y:S05]  /*3230*/  BSYNC B1 ;  /* 0x0000000000017941 */ /* 0x000fea0003800000 */
.L_x_8146:
        /* <DEDUP_REMOVED lines=16> */
.L_x_8149:
[----:B------:R-:W-:Y:S05]  /*3340*/  BSYNC B1 ;  /* 0x0000000000017941 */ /* 0x000fea0003800000 */
.L_x_8148:
        /* <DEDUP_REMOVED lines=16> */
.L_x_8151:
[----:B------:R-:W-:Y:S05]  /*3450*/  BSYNC B1 ;  /* 0x0000000000017941 */ /* 0x000fea0003800000 */
.L_x_8150:
[----:B0-----:R-:W-:Y:S01]  /*3460*/  ISETP.NE.U32.AND P6, PT, R90, RZ, PT ;  /* 0x000000ff5a00720c */ /* 0x001fe20003fc5070 */
[----:B------:R-:W0:Y:S01]  /*3470*/  @P0 LDC.64 R88, c[0x0][0x298] ;  /* 0x0000a600ff580b82 */ /* 0x000e220000000a00 */
[----:B------:R-:W-:Y:S01]  /*3480*/  @P0 F2FP.F16.F32.PACK_AB R94, RZ, R94 ;  /* 0x0000005eff5e023e */ /* 0x000fe200000000ff */
[----:B------:R-:W-:Y:S01]  /*3490*/  BSSY B1, `(.L_x_8152) ;  /* 0x000001f000017945 */ /* 0x000fe20003800000 */
        /* <DEDUP_REMOVED lines=19> */
[----:B------:R-:W-:-:S04]  /*35d0*/  @P0 F2FP.F16.F32.PACK_AB R88, RZ, R88 ;  /* 0x00000058ff58023e */ /* 0x000fc800000000ff */
        /* <DEDUP_REMOVED lines=10> */
.L_x_8153:
[----:B------:R-:W-:Y:S05]  /*3680*/  BSYNC B1 ;  /* 0x0000000000017941 */ /* 0x000fea0003800000 */
.L_x_8152:
[----:B------:R-:W-:Y:S01]  /*3690*/  IADD3 R11, R11, 0x80, RZ ;  /* 0x000000800b0b7810 */ /* 0x000fe20007ffe0ff */
[----:B------:R-:W-:-:S07]  /*36a0*/  VIADD R93, R93, 0x80 ;  /* 0x000000805d5d7836 */ /* 0x000fce0000000000 */
.L_x_8143:
[----:B------:R-:W-:Y:S05]  /*36b0*/  BSYNC B0 ;  /* 0x0000000000007941 */ /* 0x000fea0003800000 */
.L_x_8142:
        /* <DEDUP_REMOVED lines=16> */
.L_x_8157:
[----:B------:R-:W-:Y:S05]  /*37c0*/  BSYNC B1 ;  /* 0x0000000000017941 */ /* 0x000fea0003800000 */
.L_x_8156:
        /* <DEDUP_REMOVED lines=17> */
.L_x_8159:
[----:B------:R-:W-:Y:S05]  /*38e0*/  BSYNC B1 ;  /* 0x0000000000017941 */ /* 0x000fea0003800000 */
.L_x_8158:
        /* <DEDUP_REMOVED lines=16> */
.L_x_8161:
[----:B------:R-:W-:Y:S05]  /*39f0*/  BSYNC B1 ;  /* 0x0000000000017941 */ /* 0x000fea0003800000 */
.L_x_8160:
        /* <DEDUP_REMOVED lines=16> */
.L_x_8163:
[----:B------:R-:W-:Y:S05]  /*3b00*/  BSYNC B1 ;  /* 0x0000000000017941 */ /* 0x000fea0003800000 */
.L_x_8162:
        /* <DEDUP_REMOVED lines=34> */
.L_x_8165:
[----:B------:R-:W-:Y:S05]  /*3d30*/  BSYNC B1 ;  /* 0x0000000000017941 */ /* 0x000fea0003800000 */
.L_x_8164:
[----:B------:R-:W-:Y:S01]  /*3d40*/  VIADD R11, R11, 0x80 ;  /* 0x000000800b0b7836 */ /* 0x000fe20000000000 */
[----:B------:R-:W-:-:S07]  /*3d50*/  IADD3 R93, R93, 0x80, RZ ;  /* 0x000000805d5d7810 */ /* 0x000fce0007ffe0ff */
.L_x_8155:
[----:B------:R-:W-:Y:S05]  /*3d60*/  BSYNC B0 ;  /* 0x0000000000007941 */ /* 0x000fea0003800000 */
.L_x_8154:
        /* <DEDUP_REMOVED lines=17> */
.L_x_8169:
[----:B------:R-:W-:Y:S05]  /*3e80*/  BSYNC B1 ;  /* 0x0000000000017941 */ /* 0x000fea0003800000 */
.L_x_8168:
        /* <DEDUP_REMOVED lines=17> */
.L_x_8171:
[----:B------:R-:W-:Y:S05]  /*3fa0*/  BSYNC B1 ;  /* 0x0000000000017941 */ /* 0x000fea0003800000 */
.L_x_8170:
        /* <DEDUP_REMOVED lines=16> */
.L_x_8173:
[----:B------:R-:W-:Y:S05]  /*40b0*/  BSYNC B1 ;  /* 0x0000000000017941 */ /* 0x000fea0003800000 */
.L_x_8172:
        /* <DEDUP_REMOVED lines=16> */
.L_x_8175:
[----:B------:R-:W-:Y:S05]  /*41c0*/  BSYNC B1 ;  /* 0x0000000000017941 */ /* 0x000fea0003800000 */
.L_x_8174:
[----:B0-----:R-:W-:Y:S02]  /*41d0*/  ISETP.NE.U32.AND P1, PT, R90, RZ, PT ;  /* 0x000000ff5a00720c */ /* 0x001fe40003f25070 */
        /* <DEDUP_REMOVED lines=32> */
.L_x_8167:
[----:B------:R-:W-:Y:S05]  /*43e0*/  BSYNC B0 ;  /* 0x0000000000007941 */ /* 0x000fea0003800000 */
.L_x_8166:
[----:B------:R-:W-:Y:S02]  /*43f0*/  IADD3 R106, R106, UR10, RZ ;  /* 0x0000000a6a6a7c10 */ /* 0x000fe4000fffe0ff */
[----:B------:R-:W-:Y:S02]  /*4400*/  ISETP.NE.AND P1, PT, R152, RZ, PT ;  /* 0x000000ff9800720c */ /* 0x000fe40003f25270 */
[----:B------:R-:W-:Y:S02]  /*4410*/  ISETP.GE.AND P0, PT, R106, UR11, PT ;  /* 0x0000000b6a007c0c */ /* 0x000fe4000bf06270 */
[----:B------:R-:W-:-:S11]  /*4420*/  SEL R92, RZ, 0x1, P1 ;  /* 0x00000001ff5c7807 */ /* 0x000fd60000800000 */
[----:B------:R-:W-:Y:S05]  /*4430*/  @!P0 BRA `(.L_x_8176) ;  /* 0xffffffc000a08947 */ /* 0x000fea000383ffff */
.L_x_8097:
        /* <DEDUP_REMOVED lines=36> */
[----:B------:R-:W-:-:S07]  /*4680*/  @P2 IADD3 R109, R109, 0x80, RZ ;  /* 0x000000806d6d2810 */ /* 0x000fce0007ffe0ff */
[----:B-1----:R-:W1:Y:S01]  /*4690*/  LDC.64 R4, c[0x0][0x2d8] ;  /* 0x0000b600ff047b82 */ /* 0x002e620000000a00 */
[----:B0-----:R-:W-:-:S05]  /*46a0*/  IMAD.WIDE.U32 R2, R109, 0x10, R2 ;  /* 0x000000106d027825 */ /* 0x001fca00078e0002 */
[----:B------:R-:W-:Y:S01]  /*46b0*/  STG.E.128 desc[UR4][R2.64], R24 ;  /* 0x0000001802007986 */ /* 0x000fe2000c101d04 */
[----:B-1----:R-:W-:-:S05]  /*46c0*/  IMAD.WIDE.U32 R4, R109, 0x10, R4 ;  /* 0x000000106d047825 */ /* 0x002fca00078e0004 */
[----:B------:R-:W-:Y:S01]  /*46d0*/  STG.E.128 desc[UR4][R4.64], R44 ;  /* 0x0000002c04007986 */ /* 0x000fe2000c101d04 */
[----:B------:R-:W-:Y:S05]  /*46e0*/  EXIT ;  /* 0x000000000000794d */ /* 0x000fea0003800000 */
.L_x_8117:
[----:B------:R-:W-:Y:S01]  /*46f0*/  HFMA2.MMA R156, -RZ, RZ, 0, 9.5367431640625e-07 ;  /* 0x00000010ff9c7435 */ /* 0x000fe200000001ff */
[----:B------:R-:W-:Y:S01]  /*4700*/  IMAD.MOV.U32 R157, RZ, RZ, R95 ;  /* 0x000000ffff9d7224 */ /* 0x000fe200078e005f */
[----:B------:R-:W-:Y:S01]  /*4710*/  MOV R159, 0x1f ;  /* 0x0000001f009f7802 */ /* 0x000fe20000000f00 */
[----:B------:R-:W-:-:S08]  /*4720*/  IMAD.MOV.U32 R154, RZ, RZ, -0x1 ;  /* 0xffffffffff9a7424 */ /* 0x000fd000078e00ff */
[----:B-----5:R-:W-:Y:S05]  /*4730*/  WARPSYNC.COLLECTIVE R154, `(.L_x_8177) ;  /* 0x000000009a087348 */ /* 0x020fea0003c00000 */
[----:B------:R0:W1:Y:S02]  /*4740*/  SHFL.DOWN P6, R155, R157, R156, R159 ;  /* 0x0800009c9d9b7389 */ /* 0x00006400000c009f */
[----:B01---5:R-:W-:Y:S01]  /*4750*/  ENDCOLLECTIVE ;  /* 0x000000000000791b */ /* 0x023fe20003800000 */
.L_x_8177:
[----:B------:R-:W-:Y:S02]  /*4760*/  MOV R157, R94 ;  /* 0x0000005e009d7202 */ /* 0x000fe40000000f00 */
[----:B------:R-:W-:-:S07]  /*4770*/  MOV R90, R155 ;  /* 0x0000009b005a7202 */ /* 0x000fce0000000f00 */
[----:B------:R-:W-:Y:S05]  /*4780*/  WARPSYNC.COLLECTIVE R154, `(.L_x_8178) ;  /* 0x000000009a087348 */ /* 0x000fea0003c00000 */
[----:B------:R0:W1:Y:S02]  /*4790*/  SHFL.DOWN P6, R155, R157, R156, R159 ;  /* 0x0800009c9d9b7389 */ /* 0x00006400000c009f */
[----:B01----:R-:W-:Y:S01]  /*47a0*/  ENDCOLLECTIVE ;  /* 0x000000000000791b */ /* 0x003fe20003800000 */
.L_x_8178:
[----:B------:R-:W-:Y:S01]  /*47b0*/  FADD.FTZ R90, R90, R95 ;  /* 0x0000005f5a5a7221 */ /* 0x000fe20000010000 */
[----:B------:R-:W-:-:S04]  /*47c0*/  HFMA2.MMA R156, -RZ, RZ, 0, 4.76837158203125e-07 ;  /* 0x00000008ff9c7435 */ /* 0x000fc800000001ff */
[----:B------:R-:W-:Y:S01]  /*47d0*/  MOV R157, R90 ;  /* 0x0000005a009d7202 */ /* 0x000fe20000000f00 */
[----:B------:R-:W-:-:S07]  /*47e0*/  IMAD.MOV.U32 R91, RZ, RZ, R155 ;  /* 0x000000ffff5b7224 */ /* 0x000fce00078e009b */
[----:B------:R-:W-:Y:S05]  /*47f0*/  WARPSYNC.COLLECTIVE R154, `(.L_x_8179) ;  /* 0x000000009a087348 */ /* 0x000fea0003c00000 */
[----:B------:R0:W1:Y:S02]  /*4800*/  SHFL.DOWN P6, R155, R157, R156, R159 ;  /* 0x0800009c9d9b7389 */ /* 0x00006400000c009f */
[----:B01----:R-:W-:Y:S01]  /*4810*/  ENDCOLLECTIVE ;  /* 0x000000000000791b */ /* 0x003fe20003800000 */
.L_x_8179:
[----:B------:R-:W-:-:S05]  /*4820*/  FADD.FTZ R91, R91, R94 ;  /* 0x0000005e5b5b7221 */ /* 0x000fca0000010000 */
[----:B------:R-:W-:Y:S01]  /*4830*/  MOV R157, R91 ;  /* 0x0000005b009d7202 */ /* 0x000fe20000000f00 */
[----:B------:R-:W-:-:S07]  /*4840*/  IMAD.MOV.U32 R93, RZ, RZ, R155 ;  /* 0x000000ffff5d7224 */ /* 0x000fce00078e009b */
[----:B------:R-:W-:Y:S05]  /*4850*/  WARPSYNC.COLLECTIVE R154, `(.L_x_8180) ;  /* 0x000000009a087348 */ /* 0x000fea0003c00000 */
[----:B------:R0:W1:Y:S02]  /*4860*/  SHFL.DOWN P6, R155, R157, R156, R159 ;  /* 0x0800009c9d9b7389 */ /* 0x00006400000c009f */
[----:B01----:R-:W-:Y:S01]  /*4870*/  ENDCOLLECTIVE ;  /* 0x000000000000791b */ /* 0x003fe20003800000 */
.L_x_8180:
[----:B------:R-:W-:Y:S01]  /*4880*/  FADD.FTZ R93, R90, R93 ;  /* 0x0000005d5a5d7221 */ /* 0x000fe20000010000 */
[----:B------:R-:W-:-:S03]  /*4890*/  HFMA2.MMA R156, -RZ, RZ, 0, 2.384185791015625e-07 ;  /* 0x00000004ff9c7435 */ /* 0x000fc600000001ff */
[----:B------:R-:W-:Y:S01]  /*48a0*/  IMAD.MOV.U32 R157, RZ, RZ, R93 ;  /* 0x000000ffff9d7224 */ /* 0x000fe200078e005d */
[----:B------:R-:W-:-:S07]  /*48b0*/  MOV R92, R155 ;  /* 0x0000009b005c7202 */ /* 0x000fce0000000f00 */
[----:B------:R-:W-:Y:S05]  /*48c0*/  WARPSYNC.COLLECTIVE R154, `(.L_x_8181) ;  /* 0x000000009a087348 */ /* 0x000fea0003c00000 */
[----:B------:R0:W1:Y:S02]  /*48d0*/  SHFL.DOWN P6, R155, R157, R156, R159 ;  /* 0x0800009c9d9b7389 */ /* 0x00006400000c009f */
[----:B01----:R-:W-:Y:S01]  /*48e0*/  ENDCOLLECTIVE ;  /* 0x000000000000791b */ /* 0x003fe20003800000 */
.L_x_8181:
[----:B------:R-:W-:-:S04]  /*48f0*/  FADD.FTZ R92, R91, R92 ;  /* 0x0000005c5b5c7221 */ /* 0x000fc80000010000 */
[----:B------:R-:W-:Y:S01]  /*4900*/  IMAD.MOV.U32 R157, RZ, RZ, R92 ;  /* 0x000000ffff9d7224 */ /* 0x000fe200078e005c */
[----:B------:R-:W-:-:S07]  /*4910*/  MOV R122, R155 ;  /* 0x0000009b007a7202 */ /* 0x000fce0000000f00 */
[----:B------:R-:W-:Y:S05]  /*4920*/  WARPSYNC.COLLECTIVE R154, `(.L_x_8182) ;  /* 0x000000009a087348 */ /* 0x000fea0003c00000 */
[----:B------:R0:W1:Y:S02]  /*4930*/  SHFL.DOWN P6, R155, R157, R156, R159 ;  /* 0x0800009c9d9b7389 */ /* 0x00006400000c009f */
[----:B01----:R-:W-:Y:S01]  /*4940*/  ENDCOLLECTIVE ;  /* 0x000000000000791b */ /* 0x003fe20003800000 */
.L_x_8182:
[----:B------:R-:W-:-:S05]  /*4950*/  FADD.FTZ R122, R93, R122 ;  /* 0x0000007a5d7a7221 */ /* 0x000fca0000010000 */
[----:B------:R-:W-:Y:S01]  /*4960*/  MOV R157, R122 ;  /* 0x0000007a009d7202 */ /* 0x000fe20000000f00 */
[----:B------:R-:W-:Y:S01]  /*4970*/  IMAD.MOV.U32 R156, RZ, RZ, 0x2 ;  /* 0x00000002ff9c7424 */ /* 0x000fe200078e00ff */
[----:B------:R-:W-:-:S07]  /*4980*/  MOV R123, R155 ;  /* 0x0000009b007b7202 */ /* 0x000fce0000000f00 */
[----:B------:R-:W-:Y:S05]  /*4990*/  WARPSYNC.COLLECTIVE R154, `(.L_x_8183) ;  /* 0x000000009a087348 */ /* 0x000fea0003c00000 */
[----:B------:R0:W1:Y:S02]  /*49a0*/  SHFL.DOWN P6, R155, R157, R156, R159 ;  /* 0x0800009c9d9b7389 */ /* 0x00006400000c009f */
[----:B01----:R-:W-:Y:S01]  /*49b0*/  ENDCOLLECTIVE ;  /* 0x000000000000791b */ /* 0x003fe20003800000 */
.L_x_8183:
[----:B------:R-:W-:-:S05]  /*49c0*/  FADD.FTZ R123, R92, R123 ;  /* 0x0000007b5c7b7221 */ /* 0x000fca0000010000 */
[----:B------:R-:W-:Y:S02]  /*49d0*/  MOV R157, R123 ;  /* 0x0000007b009d7202 */ /* 0x000fe40000000f00 */
[----:B------:R-:W-:-:S07]  /*49e0*/  MOV R95, R155 ;  /* 0x0000009b005f7202 */ /* 0x000fce0000000f00 */
[----:B------:R-:W-:Y:S05]  /*49f0*/  WARPSYNC.COLLECTIVE R154, `(.L_x_8184) ;  /* 0x000000009a087348 */ /* 0x000fea0003c00000 */
[----:B------:R0:W1:Y:S02]  /*4a00*/  SHFL.DOWN P6, R155, R157, R156, R159 ;  /* 0x0800009c9d9b7389 */ /* 0x00006400000c009f */
[----:B01----:R-:W-:Y:S01]  /*4a10*/  ENDCOLLECTIVE ;  /* 0x000000000000791b */ /* 0x003fe20003800000 */
.L_x_8184:
[----:B------:R-:W-:Y:S01]  /*4a20*/  FADD.FTZ R95, R122, R95 ;  /* 0x0000005f7a5f7221 */ /* 0x000fe20000010000 */
[----:B------:R-:W-:-:S04]  /*4a30*/  HFMA2.MMA R156, -RZ, RZ, 0, 5.9604644775390625e-08 ;  /* 0x00000001ff9c7435 */ /* 0x000fc800000001ff */
[----:B------:R-:W-:Y:S01]  /*4a40*/  MOV R157, R95 ;  /* 0x0000005f009d7202 */ /* 0x000fe20000000f00 */
[----:B------:R-:W-:-:S07]  /*4a50*/  IMAD.MOV.U32 R94, RZ, RZ, R155 ;  /* 0x000000ffff5e7224 */ /* 0x000fce00078e009b */
[----:B------:R-:W-:Y:S05]  /*4a60*/  WARPSYNC.COLLECTIVE R154, `(.L_x_8185) ;  /* 0x000000009a087348 */ /* 0x000fea0003c00000 */
[----:B------:R0:W1:Y:S02]  /*4a70*/  SHFL.DOWN P6, R155, R157, R156, R159 ;  /* 0x0800009c9d9b7389 */ /* 0x00006400000c009f */
[----:B01----:R-:W-:Y:S01]  /*4a80*/  ENDCOLLECTIVE ;  /* 0x000000000000791b */ /* 0x003fe20003800000 */
.L_x_8185:
[----:B------:R-:W-:-:S05]  /*4a90*/  FADD.FTZ R94, R123, R94 ;  /* 0x0000005e7b5e7221 */ /* 0x000fca0000010000 */
[----:B------:R-:W-:Y:S01]  /*4aa0*/  MOV R157, R94 ;  /* 0x0000005e009d7202 */ /* 0x000fe20000000f00 */
[----:B------:R-:W-:-:S07]  /*4ab0*/  IMAD.MOV.U32 R90, RZ, RZ, R155 ;  /* 0x000000ffff5a7224 */ /* 0x000fce00078e009b */
[----:B------:R-:W-:Y:S05]  /*4ac0*/  WARPSYNC.COLLECTIVE R154, `(.L_x_8186) ;  /* 0x000000009a087348 */ /* 0x000fea0003c00000 */
[----:B------:R0:W1:Y:S02]  /*4ad0*/  SHFL.DOWN P6, R155, R157, R156, R159 ;  /* 0x0800009c9d9b7389 */ /* 0x00006400000c009f */
[----:B01----:R-:W-:Y:S01]  /*4ae0*/  ENDCOLLECTIVE ;  /* 0x000000000000791b */ /* 0x003fe20003800000 */
.L_x_8186:
[----:B------:R-:W-:Y:S01]  /*4af0*/  MOV R91, R155 ;  /* 0x0000009b005b7202 */ /* 0x000fe20000000f00 */
[----:B------:R-:W-:Y:S06]  /*4b00*/  BRA `(.L_x_8187) ;  /* 0xffffffd400607947 */ /* 0x000fec000383ffff */
.L_x_8188:
        /* <DEDUP_REMOVED lines=15> */
.L_x_11949:


//--------------------- .text._ZN10layer_norm22ln_bwd_finalize_kernelINS_22Kernel_traits_finalizeILj2560E6__halfS2_fS2_fjLb0ELj1024ELj4ENS_18Kernel_traits_baseILj2560ES2_S2_fS2_fjLj1024EEEEELb0ELb1EEEvNS_9BwdParamsE --------------------------
	.section	.text._ZN10layer_norm22ln_bwd_finalize_kernelINS_22Kernel_traits_finalizeILj2560E6__halfS2_fS2_fjLb0ELj1024ELj4ENS_18Kernel_traits_baseILj2560ES2_S2_fS2_fjLj1024EEEEELb0ELb1EEEvNS_9BwdParamsE,"ax",@progbits
	.align	128
        .global         _ZN10layer_norm22ln_bwd_finalize_kernelINS_22Kernel_traits_finalizeILj2560E6__halfS2_fS2_fjLb0ELj1024ELj4ENS_18Kernel_traits_baseILj2560ES2_S2_fS2_fjLj1024EEEEELb0ELb1EEEvNS_9BwdParamsE
        .type           _ZN10layer_norm22ln_bwd_finalize_kernelINS_22Kernel_traits_finalizeILj2560E6__halfS2_fS2_fjLb0ELj1024ELj4ENS_18Kernel_traits_baseILj2560ES2_S2_fS2_fjLj1024EEEEELb0ELb1EEEvNS_9BwdParamsE,@function
        .size           _ZN10layer_norm22ln_bwd_finalize_kernelINS_22Kernel_traits_finalizeILj2560E6__halfS2_fS2_fjLb0ELj1024ELj4ENS_18Kernel_traits_baseILj2560ES2_S2_fS2_fjLj1024EEEEELb0ELb1EEEvNS_9BwdParamsE,(.L_x_11950 - _ZN10layer_norm22ln_bwd_finalize_kernelINS_22Kernel_traits_finalizeILj2560E6__halfS2_fS2_fjLb0ELj1024ELj4ENS_18Kernel_traits_baseILj2560ES2_S2_fS2_fjLj1024EEEEELb0ELb1EEEvNS_9BwdParamsE)
        .other          _ZN10layer_norm22ln_bwd_finalize_kernelINS_22Kernel_traits_finalizeILj2560E6__halfS2_fS2_fjLb0ELj1024ELj4ENS_18Kernel_traits_baseILj2560ES2_S2_fS2_fjLj1024EEEEELb0ELb1EEEvNS_9BwdParamsE,@"STO_CUDA_ENTRY STV_DEFAULT"
_ZN10layer_norm22ln_bwd_finalize_kernelINS_22Kernel_traits_finalizeILj2560E6__halfS2_fS2_fjLb0ELj1024ELj4ENS_18Kernel_traits_baseILj2560ES2_S2_fS2_fjLj1024EEEEELb0ELb1EEEvNS_9BwdParamsE:
.text._ZN10layer_norm22ln_bwd_finalize_kernelINS_22Kernel_traits_finalizeILj2560E6__halfS2_fS2_fjLb0ELj1024ELj4ENS_18Kernel_traits_baseILj2560ES2_S2_fS2_fjLj1024EEEEELb0ELb1EEEvNS_9BwdParamsE:
        /* <DEDUP_REMOVED lines=26> */
.L_x_8200:
        /* <DEDUP_REMOVED lines=31> */
.L_x_8193:
        /* <DEDUP_REMOVED lines=34> */
.L_x_8192:
[----:B------:R-:W-:Y:S05]  /*05b0*/  BSYNC B1 ;  /* 0x0000000000017941 */ /* 0x000fea0003800000 */
.L_x_8191:
        /* <DEDUP_REMOVED lines=25> */
.L_x_8195:
[----:B------:R-:W-:Y:S05]  /*0750*/  BSYNC B1 ;  /* 0x0000000000017941 */ /* 0x000fea0003800000 */
.L_x_8194:
        /* <DEDUP_REMOVED lines=12> */
.L_x_8190:
[----:B------:R-:W-:Y:S05]  /*0820*/  BSYNC B0 ;  /* 0x0000000000007941 */ /* 0x000fea0003800000 */
.L_x_8189:
        /* <DEDUP_REMOVED lines=29> */
.L_x_8211:
[----:B------:R-:W-:Y:S01]  /*0a00*/  @!P1 SHF.R.U32.HI R12, RZ, 0x3, R0 ;  /* 0x00000003ff0c9819 */ /* 0x000fe20000011600 */
[----:B----4-:R-:W-:Y:S01]  /*0a10*/  FADD.FTZ R14, R9, R14 ;  /* 0x0000000e090e7221 */ /* 0x010fe20000010000 */
[----:B---3--:R-:W-:Y:S02]  /*0a20*/  FADD.FTZ R11, R10, R11 ;  /* 0x0000000b0a0b7221 */ /* 0x008fe40000010000 */
[----:B------:R-:W-:-:S05]  /*0a30*/  @!P1 LOP3.LUT R12, R12, 0x1ffffffc, RZ, 0xc0, !PT ;  /* 0x1ffffffc0c0c9812 */ /* 0x000fca00078ec0ff */
[----:B------:R3:W-:Y:S04]  /*0a40*/  @!P1 STS [R12+UR4+0x2000], R14 ;  /* 0x0020000e0c009988 */ /* 0x0007e80008000804 */
[----:B------:R3:W-:Y:S02]  /*0a50*/  @!P1 STS [R12+UR4+0x2080], R11 ;  /* 0x0020800b0c009988 */ /* 0x0007e40008000804 */
.L_x_8196:
        /* <DEDUP_REMOVED lines=14> */
.L_x_8199:
[----:B------:R-:W-:Y:S05]  /*0b40*/  BSYNC B0 ;  /* 0x0000000000007941 */ /* 0x000fea0003800000 */
.L_x_8198:
[C---:B------:R-:W-:Y:S02]  /*0b50*/  ISETP.GT.U32.AND P1, PT, R3.reuse, -0xa01, PT ;  /* 0xfffff5ff0300780c */ /* 0x040fe40003f24070 */
[----:B------:R-:W-:Y:S02]  /*0b60*/  IADD3 R3, R3, 0xa00, RZ ;  /* 0x00000a0003037810 */ /* 0x000fe40007ffe0ff */
[----:B------:R-:W-:-:S09]  /*0b70*/  IADD3 R4, R4, 0x500, RZ ;  /* 0x0000050004047810 */ /* 0x000fd20007ffe0ff */
[----:B------:R-:W-:Y:S05]  /*0b80*/  @P1 BRA `(.L_x_8200) ;  /* 0xfffffff400841947 */ /* 0x000fea000383ffff */
[----:B------:R-:W-:Y:S05]  /*0b90*/  EXIT ;  /* 0x000000000000794d */ /* 0x000fea0003800000 */
.L_x_8197:
[----:B------:R-:W-:Y:S01]  /*0ba0*/  HFMA2.MMA R22, -RZ, RZ, 0, 1.847743988037109375e-06 ;  /* 0x0000001fff167435 */ /* 0x000fe200000001ff */
[----:B0--3--:R-:W-:Y:S01]  /*0bb0*/  MOV R20, R10 ;  /* 0x0000000a00147202 */ /* 0x009fe20000000f00 */
[----:B------:R-:W-:Y:S01]  /*0bc0*/  IMAD.MOV.U32 R19, RZ, RZ, 0x1 ;  /* 0x00000001ff137424 */ /* 0x000fe200078e00ff */
[----:B------:R-:W-:-:S08]  /*0bd0*/  MOV R17, 0xffffffff ;  /* 0xffffffff00117802 */ /* 0x000fd00000000f00 */
[----:B-12---:R-:W-:Y:S05]  /*0be0*/  WARPSYNC.COLLECTIVE R17, `(.L_x_8201) ;  /* 0x0000000011087348 */ /* 0x006fea0003c00000 */
[----:B------:R0:W3:Y:S02]  /*0bf0*/  SHFL.BFLY P2, R18, R20, R19, R22 ;  /* 0x0c00001314127389 */ /* 0x0000e40000040016 */
[----:B0123--:R-:W-:Y:S01]  /*0c00*/  ENDCOLLECTIVE ;  /* 0x000000000000791b */ /* 0x00ffe20003800000 */
.L_x_8201:
[----:B------:R-:W-:Y:S01]  /*0c10*/  HFMA2.MMA R19, -RZ, RZ, 0, 1.1920928955078125e-07 ;  /* 0x00000002ff137435 */ /* 0x000fe200000001ff */
[----:B------:R-:W-:-:S05]  /*0c20*/  MOV R11, R18 ;  /* 0x00000012000b7202 */ /* 0x000fca0000000f00 */
[----:B------:R-:W-:-:S04]  /*0c30*/  FADD.FTZ R11, R10, R11 ;  /* 0x0000000b0a0b7221 */ /* 0x000fc80000010000 */
[----:B------:R-:W-:-:S07]  /*0c40*/  IMAD.MOV.U32 R20, RZ, RZ, R11 ;  /* 0x000000ffff147224 */ /* 0x000fce00078e000b */
[----:B------:R-:W-:Y:S05]  /*0c50*/  WARPSYNC.COLLECTIVE R17, `(.L_x_8202) ;  /* 0x0000000011087348 */ /* 0x000fea0003c00000 */
[----:B------:R0:W1:Y:S02]  /*0c60*/  SHFL.BFLY P2, R18, R20, R19, R22 ;  /* 0x0c00001314127389 */ /* 0x0000640000040016 */
[----:B01----:R-:W-:Y:S01]  /*0c70*/  ENDCOLLECTIVE ;  /* 0x000000000000791b */ /* 0x003fe20003800000 */
.L_x_8202:
[----:B------:R-:W-:Y:S01]  /*0c80*/  IMAD.MOV.U32 R19, RZ, RZ, 0x4 ;  /* 0x00000004ff137424 */ /* 0x000fe200078e00ff */
[----:B------:R-:W-:-:S05]  /*0c90*/  MOV R12, R18 ;  /* 0x00000012000c7202 */ /* 0x000fca0000000f00 */
[----:B------:R-:W-:-:S05]  /*0ca0*/  FADD.FTZ R12, R11, R12 ;  /* 0x0000000c0b0c7221 */ /* 0x000fca0000010000 */
[----:B------:R-:W-:-:S07]  /*0cb0*/  MOV R20, R12 ;  /* 0x0000000c00147202 */ /* 0x000fce0000000f00 */
[----:B------:R-:W-:Y:S05]  /*0cc0*/  WARPSYNC.COLLECTIVE R17, `(.L_x_8203) ;  /* 0x0000000011087348 */ /* 0x000fea0003c00000 */
[----:B------:R0:W1:Y:S02]  /*0cd0*/  SHFL.BFLY P2, R18, R20, R19, R22 ;  /* 0x0c00001314127389 */ /* 0x0000640000040016 */
[----:B01----:R-:W-:Y:S01]  /*0ce0*/  ENDCOLLECTIVE ;  /* 0x000000000000791b */ /* 0x003fe20003800000 */
.L_x_8203:
[----:B------:R-:W-:Y:S01]  /*0cf0*/  HFMA2.MMA R19, -RZ, RZ, 0, 4.76837158203125e-07 ;  /* 0x00000008ff137435 */ /* 0x000fe200000001ff */
[----:B------:R-:W-:-:S05]  /*0d00*/  MOV R13, R18 ;  /* 0x00000012000d7202 */ /* 0x000fca0000000f00 */
[----:B------:R-:W-:-:S05]  /*0d10*/  FADD.FTZ R13, R12, R13 ;  /* 0x0000000d0c0d7221 */ /* 0x000fca0000010000 */
[----:B------:R-:W-:-:S07]  /*0d20*/  MOV R20, R13 ;  /* 0x0000000d00147202 */ /* 0x000fce0000000f00 */
[----:B------:R-:W-:Y:S05]  /*0d30*/  WARPSYNC.COLLECTIVE R17, `(.L_x_8204) ;  /* 0x0000000011087348 */ /* 0x000fea0003c00000 */
[----:B------:R0:W1:Y:S02]  /*0d40*/  SHFL.BFLY P2, R18, R20, R19, R22 ;  /* 0x0c00001314127389 */ /* 0x0000640000040016 */
[----:B01----:R-:W-:Y:S01]  /*0d50*/  ENDCOLLECTIVE ;  /* 0x000000000000791b */ /* 0x003fe20003800000 */
.L_x_8204:
[----:B------:R-:W-:Y:S01]  /*0d60*/  HFMA2.MMA R19, -RZ, RZ, 0, 9.5367431640625e-07 ;  /* 0x00000010ff137435 */ /* 0x000fe200000001ff */
[----:B------:R-:W-:-:S04]  /*0d70*/  IMAD.MOV.U32 R10, RZ, RZ, R18 ;  /* 0x000000ffff0a7224 */ /* 0x000fc800078e0012 */
[----:B------:R-:W-:-:S05]  /*0d80*/  FADD.FTZ R10, R13, R10 ;  /* 0x0000000a0d0a7221 */ /* 0x000fca0000010000 */
[----:B------:R-:W-:-:S07]  /*0d90*/  MOV R20, R10 ;  /* 0x0000000a00147202 */ /* 0x000fce0000000f00 */
[----:B------:R-:W-:Y:S05]  /*0da0*/  WARPSYNC.COLLECTIVE R17, `(.L_x_8205) ;  /* 0x0000000011087348 */ /* 0x000fea0003c00000 */
[----:B------:R0:W1:Y:S02]  /*0db0*/  SHFL.BFLY P2, R18, R20, R19, R22 ;  /* 0x0c00001314127389 */ /* 0x0000640000040016 */
[----:B01----:R-:W-:Y:S01]  /*0dc0*/  ENDCOLLECTIVE ;  /* 0x000000000000791b */ /* 0x003fe20003800000 */
.L_x_8205:
[----:B------:R-:W-:Y:S01]  /*0dd0*/  HFMA2.MMA R19, -RZ, RZ, 0, 5.9604644775390625e-08 ;  /* 0x00000001ff137435 */ /* 0x000fe200000001ff */
[----:B------:R-:W-:Y:S01]  /*0de0*/  IMAD.MOV.U32 R20, RZ, RZ, R9 ;  /* 0x000000ffff147224 */ /* 0x000fe200078e0009 */
[----:B------:R-:W-:-:S09]  /*0df0*/  MOV R11, R18 ;  /* 0x00000012000b7202 */ /* 0x000fd20000000f00 */
[----:B------:R-:W-:Y:S05]  /*0e00*/  WARPSYNC.COLLECTIVE R17, `(.L_x_8206) ;  /* 0x0000000011087348 */ /* 0x000fea0003c00000 */
[----:B------:R0:W1:Y:S02]  /*0e10*/  SHFL.BFLY P2, R18, R20, R19, R22 ;  /* 0x0c00001314127389 */ /* 0x0000640000040016 */
[----:B01----:R-:W-:Y:S01]  /*0e20*/  ENDCOLLECTIVE ;  /* 0x000000000000791b */ /* 0x003fe20003800000 */
.L_x_8206:
[----:B------:R-:W-:Y:S01]  /*0e30*/  HFMA2.MMA R19, -RZ, RZ, 0, 1.1920928955078125e-07 ;  /* 0x00000002ff137435 */ /* 0x000fe200000001ff */
[----:B------:R-:W-:-:S05]  /*0e40*/  MOV R12, R18 ;  /* 0x00000012000c7202 */ /* 0x000fca0000000f00 */
[----:B------:R-:W-:-:S05]  /*0e50*/  FADD.FTZ R14, R9, R12 ;  /* 0x0000000c090e7221 */ /* 0x000fca0000010000 */
[----:B------:R-:W-:-:S07]  /*0e60*/  MOV R20, R14 ;  /* 0x0000000e00147202 */ /* 0x000fce0000000f00 */
[----:B------:R-:W-:Y:S05]  /*0e70*/  WARPSYNC.COLLECTIVE R17, `(.L_x_8207) ;  /* 0x0000000011087348 */ /* 0x000fea0003c00000 */
[----:B------:R0:W1:Y:S02]  /*0e80*/  SHFL.BFLY P2, R18, R20, R19, R22 ;  /* 0x0c00001314127389 */ /* 0x0000640000040016 */
[----:B01----:R-:W-:Y:S01]  /*0e90*/  ENDCOLLECTIVE ;  /* 0x000000000000791b */ /* 0x003fe20003800000 */
.L_x_8207:
[----:B------:R-:W-:Y:S01]  /*0ea0*/  HFMA2.MMA R19, -RZ, RZ, 0, 2.384185791015625e-07 ;  /* 0x00000004ff137435 */ /* 0x000fe200000001ff */
[----:B------:R-:W-:-:S04]  /*0eb0*/  IMAD.MOV.U32 R13, RZ, RZ, R18 ;  /* 0x000000ffff0d7224 */ /* 0x000fc800078e0012 */
[----:B------:R-:W-:-:S05]  /*0ec0*/  FADD.FTZ R15, R14, R13 ;  /* 0x0000000d0e0f7221 */ /* 0x000fca0000010000 */
[----:B------:R-:W-:-:S07]  /*0ed0*/  MOV R20, R15 ;  /* 0x0000000f00147202 */ /* 0x000fce0000000f00 */
[----:B------:R-:W-:Y:S05]  /*0ee0*/  WARPSYNC.COLLECTIVE R17, `(.L_x_8208) ;  /* 0x0000000011087348 */ /* 0x000fea0003c00000 */
[----:B------:R0:W1:Y:S02]  /*0ef0*/  SHFL.BFLY P2, R18, R20, R19, R22 ;  /* 0x0c00001314127389 */ /* 0x0000640000040016 */
[----:B01----:R-:W-:Y:S01]  /*0f00*/  ENDCOLLECTIVE ;  /* 0x000000000000791b */ /* 0x003fe20003800000 */
.L_x_8208:
[----:B------:R-:W-:Y:S01]  /*0f10*/  IMAD.MOV.U32 R19, RZ, RZ, 0x8 ;  /* 0x00000008ff137424 */ /* 0x000fe200078e00ff */
[----:B------:R-:W-:-:S05]  /*0f20*/  MOV R16, R18 ;  /* 0x0000001200107202 */ /* 0x000fca0000000f00 */
[----:B------:R-:W-:-:S05]  /*0f30*/  FADD.FTZ R16, R15, R16 ;  /* 0x000000100f107221 */ /* 0x000fca0000010000 */
[----:B------:R-:W-:-:S07]  /*0f40*/  MOV R20, R16 ;  /* 0x0000001000147202 */ /* 0x000fce0000000f00 */
[----:B------:R-:W-:Y:S05]  /*0f50*/  WARPSYNC.COLLECTIVE R17, `(.L_x_8209) ;  /* 0x0000000011087348 */ /* 0x000fea0003c00000 */
[----:B------:R0:W1:Y:S02]  /*0f60*/  SHFL.BFLY P2, R18, R20, R19, R22 ;  /* 0x0c00001314127389 */ /* 0x0000640000040016 */
[----:B01----:R-:W-:Y:S01]  /*0f70*/  ENDCOLLECTIVE ;  /* 0x000000000000791b */ /* 0x003fe20003800000 */
.L_x_8209:
[----:B------:R-:W-:Y:S01]  /*0f80*/  HFMA2.MMA R19, -RZ, RZ, 0, 9.5367431640625e-07 ;  /* 0x00000010ff137435 */ /* 0x000fe200000001ff */
[----:B------:R-:W-:-:S05]  /*0f90*/  MOV R9, R18 ;  /* 0x0000001200097202 */ /* 0x000fca0000000f00 */
[----:B------:R-:W-:-:S05]  /*0fa0*/  FADD.FTZ R9, R16, R9 ;  /* 0x0000000910097221 */ /* 0x000fca0000010000 */
[----:B------:R-:W-:-:S07]  /*0fb0*/  MOV R20, R9 ;  /* 0x0000000900147202 */ /* 0x000fce0000000f00 */
[----:B------:R-:W-:Y:S05]  /*0fc0*/  WARPSYNC.COLLECTIVE R17, `(.L_x_8210) ;  /* 0x0000000011087348 */ /* 0x000fea0003c00000 */
[----:B------:R0:W1:Y:S02]  /*0fd0*/  SHFL.BFLY P2, R18, R20, R19, R22 ;  /* 0x0c00001314127389 */ /* 0x0000640000040016 */
[----:B01----:R-:W-:Y:S01]  /*0fe0*/  ENDCOLLECTIVE ;  /* 0x000000000000791b */ /* 0x003fe20003800000 */
.L_x_8210:
[----:B------:R-:W-:Y:S01]  /*0ff0*/  MOV R14, R18 ;  /* 0x00000012000e7202 */ /* 0x000fe20000000f00 */
[----:B------:R-:W-:Y:S06]  /*1000*/  BRA `(.L_x_8211) ;  /* 0xfffffff8007c7947 */ /* 0x000fec000383ffff */
.L_x_8212:
        /* <DEDUP_REMOVED lines=15> */
.L_x_11950:


//--------------------- .text._ZN10layer_norm13ln_bwd_kernelINS_13Kernel_traitsI6__halfS2_fS2_fjLj2560ELj1ELj1ELj4ELj8ENS_18Kernel_traits_baseILj2560ES2_S2_fS2_fjLj128EEEEELb1ELb0ELb1ELb1EEEvNS_9BwdParamsE --------------------------
	.section	.text._ZN10layer_norm13ln_bwd_kernelINS_13Kernel_traitsI6__halfS2_fS2_fjLj2560ELj1ELj1ELj4ELj8ENS_18Kernel_traits_baseILj2560ES2_S2_fS2_fjLj128EEEEELb1ELb0ELb1ELb1EEEvNS_9BwdParamsE,"ax",@progbits
	.align	128
        .global         _ZN10layer_norm13ln_bwd_kernelINS_13Kernel_traitsI6__halfS2_fS2_fjLj2560ELj1ELj1ELj4ELj8ENS_18Kernel_traits_baseILj2560ES2_S2_fS2_fjLj128EEEEELb1ELb0ELb1ELb1EEEvNS_9BwdParamsE
        .type           _ZN10layer_norm13ln_bwd_kernelINS_13Kernel_traitsI6__halfS2_fS2_fjLj2560ELj1ELj1ELj4ELj8ENS_18Kernel_traits_baseILj2560ES2_S2_fS2_fjLj128EEEEELb1ELb0ELb1ELb1EEEvNS_9BwdParamsE,@function
        .size           _ZN10layer_norm13ln_bwd_kernelINS_13Kernel_traitsI6__halfS2_fS2_fjLj2560ELj1ELj1ELj4ELj8ENS_18Kernel_traits_baseILj2560ES2_S2_fS2_fjLj128EEEEELb1ELb0ELb1ELb1EEEvNS_9BwdParamsE,(.L_x_11951 - _ZN10layer_norm13ln_bwd_kernelINS_13Kernel_traitsI6__halfS2_fS2_fjLj2560ELj1ELj1ELj4ELj8ENS_18Kernel_traits_baseILj2560ES2_S2_fS2_fjLj128EEEEELb1ELb0ELb1ELb1EEEvNS_9BwdParamsE)
        .other          _ZN10layer_norm13ln_bwd_kernelINS_13Kernel_traitsI6__halfS2_fS2_fjLj2560ELj1ELj1ELj4ELj8ENS_18Kernel_traits_baseILj2560ES2_S2_fS2_fjLj128EEEEELb1ELb0ELb1ELb1EEEvNS_9BwdParamsE,@"STO_CUDA_ENTRY STV_DEFAULT"
_ZN10layer_norm13ln_bwd_kernelINS_13Kernel_traitsI6__halfS2_fS2_fjLj2560ELj1ELj1ELj4ELj8ENS_18Kernel_traits_baseILj2560ES2_S2_fS2_fjLj128EEEEELb1ELb0ELb1ELb1EEEvNS_9BwdParamsE:
.text._ZN10layer_norm13ln_bwd_kernelINS_13Kernel_traitsI6__halfS2_fS2_fjLj2560ELj1ELj1ELj4ELj8ENS_18Kernel_traits_baseILj2560ES2_S2_fS2_fjLj128EEEEELb1ELb0ELb1ELb1EEEvNS_9BwdParamsE:
        /* <DEDUP_REMOVED lines=33> */
.L_x_8213:
[----:B------:R-:W-:Y:S01]  /*0210*/  SHF.L.U32 R0, R158, 0x3, RZ ;  /* 0x000000039e007819 */ /* 0x000fe200000006ff */
[----:B------:R-:W-:Y:S01]  /*0220*/  ULDC.64 UR6, c[0x0][0x260] ;  /* 0x0000980000067ab9 */ /* 0x000fe20000000a00 */
[----:B------:R-:W0:Y:S02]  /*0230*/  LDC.U8 R159, c[0x0][0x2a0] ;  /* 0x0000a800ff9f7b82 */ /* 0x000e240000000000 */
        /* <DEDUP_REMOVED lines=58> */
[----:B0-----:R-:W-:-:S07]  /*05e0*/  HADD2.F32 R135, -RZ, R135.H0_H0 ;  /* 0x20000087ff877230 */ /* 0x001fce0000004100 */
.L_x_8269:
        /* <DEDUP_REMOVED lines=18> */
[C---:B------:R-:W-:Y:S01]  /*0710*/  VIADD R132, R4.reuse, 0x180 ;  /* 0x0000018004847836 */ /* 0x040fe20000000000 */
[C---:B------:R-:W-:Y:S01]  /*0720*/  IADD3 R121, R4.reuse, 0x100, RZ ;  /* 0x0000010004797810 */ /* 0x040fe20007ffe0ff */
        /* <DEDUP_REMOVED lines=10> */
[----:B------:R-:W-:-:S05]  /*07d0*/  @P5 IADD3 R2, R111, -0x1, RZ ;  /* 0xffffffff6f025810 */ /* 0x000fca0007ffe0ff */
[----:B------:R-:W-:Y:S01]  /*07e0*/  @P5 IMAD R7, R2, R157, RZ ;  /* 0x0000009d02075224 */ /* 0x000fe200078e02ff */
[----:B------:R-:W-:-:S04]  /*07f0*/  MOV R2, UR15 ;  /* 0x0000000f00027c02 */ /* 0x000fc80008000f00 */
[----:B------:R-:W-:Y:S02]  /*0800*/  ISETP.NE.AND.EX P0, PT, R2, RZ, PT, P0 ;  /* 0x000000ff0200720c */ /* 0x000fe40003f05300 */
[----:B------:R-:W-:-:S04]  /*0810*/  @P5 SHF.R.S32.HI R120, RZ, 0x1f, R7 ;  /* 0x0000001fff785819 */ /* 0x000fc80000011407 */
[----:B------:R-:W-:Y:S02]  /*0820*/  @P5 LEA.HI R120, R120, R7, RZ, 0x2 ;  /* 0x0000000778785211 */ /* 0x000fe400078f10ff */
[----:B------:R-:W-:Y:S02]  /*0830*/  MOV R7, RZ ;  /* 0x000000ff00077202 */ /* 0x000fe40000000f00 */
[----:B------:R-:W-:-:S03]  /*0840*/  @P5 LEA.HI.SX32 R7, R120, R119, 0x1e ;  /* 0x0000007778075211 */ /* 0x000fc600078ff2ff */
[----:B------:R0:W5:Y:S01]  /*0850*/  @P0 LDG.E.128 R32, desc[UR4][R90.64] ;  /* 0x000000045a200981 */ /* 0x000162000c1e1d00 */
[C---:B------:R-:W-:Y:S01]  /*0860*/  IADD3 R147, R7.reuse, 0x80, RZ ;  /* 0x0000008007937810 */ /* 0x040fe20007ffe0ff */
[C---:B------:R-:W-:Y:S01]  /*0870*/  VIADD R161, R7.reuse, 0x100 ;  /* 0x0000010007a17836 */ /* 0x040fe20000000000 */
[C---:B------:R-:W-:Y:S01]  /*0880*/  IADD3 R163, R7.reuse, 0x180, RZ ;  /* 0x0000018007a37810 */ /* 0x040fe20007ffe0ff */
[----:B------:R1:W5:Y:S04]  /*0890*/  @P0 LDG.E.128 R40, desc[UR4][R94.64] ;  /* 0x000000045e280981 */ /* 0x000368000c1e1d00 */
[----:B------:R2:W5:Y:S01]  /*08a0*/  @P0 LDG.E.128 R36, desc[UR4][R92.64] ;  /* 0x000000045c240981 */ /* 0x000562000c1e1d00 */
[C---:B0-----:R-:W-:Y:S01]  /*08b0*/  IMAD.WIDE.U32 R90, R7.reuse, 0x4, R116 ;  /* 0x00000004075a7825 */ /* 0x041fe200078e0074 */
[----:B------:R-:W-:-:S02]  /*08c0*/  IADD3 R7, R7, 0x200, RZ ;  /* 0x0000020007077810 */ /* 0x000fc40007ffe0ff */
[----:B------:R-:W5:Y:S01]  /*08d0*/  @P0 LDG.E.128 R28, desc[UR4][R88.64] ;  /* 0x00000004581c0981 */ /* 0x000f62000c1e1d00 */
[----:B-1----:R-:W-:-:S03]  /*08e0*/  IMAD.WIDE.U32 R94, R163, 0x4, R116 ;  /* 0x00000004a35e7825 */ /* 0x002fc600078e0074 */
[----:B------:R0:W5:Y:S01]  /*08f0*/  LDG.E R124, desc[UR4][R90.64] ;  /* 0x000000045a7c7981 */ /* 0x000162000c1e1900 */
[----:B--2---:R-:W-:-:S05]  /*0900*/  IMAD.WIDE.U32 R92, R161, 0x4, R116 ;  /* 0x00000004a15c7825 */ /* 0x004fca00078e0074 */
[----:B------:R1:W5:Y:S01]  /*0910*/  LDG.E R120, desc[UR4][R92.64] ;  /* 0x000000045c787981 */ /* 0x000362000c1e1900 */
[----:B0-----:R-:W-:-:S04]  /*0920*/  IMAD.WIDE.U32 R90, R147, 0x4, R116 ;  /* 0x00000004935a7825 */ /* 0x001fc800078e0074 */
        /* <DEDUP_REMOVED lines=9> */
.L_x_8216:
        /* <DEDUP_REMOVED lines=8> */
[----:B0-----:R-:W-:Y:S01]  /*0a40*/  IMAD.WIDE R2, R6, 0x4, R2 ;  /* 0x0000000406027825 */ /* 0x001fe200078e0202 */
[----:B------:R-:W-:-:S03]  /*0a50*/  IADD3 R117, R4, 0x200, RZ ;  /* 0x0000020004757810 */ /* 0x000fc60007ffe0ff */
[----:B------:R-:W0:Y:S01]  /*0a60*/  LDC.64 R126, c[0x0][0x240] ;  /* 0x00009000ff7e7b82 */ /* 0x000e220000000a00 */
[----:B------:R3:W4:Y:S01]  /*0a70*/  LDG.E R0, desc[UR4][R2.64] ;  /* 0x0000000402007981 */ /* 0x000722000c1e1900 */
[----:B-1----:R-:W-:-:S04]  /*0a80*/  IMAD.WIDE.U32 R8, R4, 0x10, R96 ;  /* 0x0000001004087825 */ /* 0x002fc800078e0060 */
[--C-:B------:R-:W-:Y:S02]  /*0a90*/  IMAD.WIDE.U32 R12, R125, 0x10, R96.reuse ;  /* 0x000000107d0c7825 */ /* 0x100fe400078e0060 */
[----:B------:R-:W4:Y:S02]  /*0aa0*/  LDG.E.128 R8, desc[UR4][R8.64] ;  /* 0x0000000408087981 */ /* 0x000f24000c1e1d00 */
[----:B------:R-:W-:Y:S01]  /*0ab0*/  IMAD.WIDE.U32 R16, R121, 0x10, R96 ;  /* 0x0000001079107825 */ /* 0x000fe200078e0060 */
[C---:B------:R-:W-:Y:S01]  /*0ac0*/  IADD3 R107, R7.reuse, 0x80, RZ ;  /* 0x00000080076b7810 */ /* 0x040fe20007ffe0ff */
[----:B------:R-:W4:Y:S02]  /*0ad0*/  LDG.E.128 R12, desc[UR4][R12.64] ;  /* 0x000000040c0c7981 */ /* 0x000f24000c1e1d00 */
[C---:B--2---:R-:W-:Y:S02]  /*0ae0*/  IMAD.WIDE.U32 R108, R7.reuse, 0x8, R104 ;  /* 0x00000008076c7825 */ /* 0x044fe400078e0068 */
[----:B------:R-:W2:Y:S02]  /*0af0*/  LDG.E.128 R16, desc[UR4][R16.64] ;  /* 0x0000000410107981 */ /* 0x000ea4000c1e1d00 */
[----:B------:R-:W-:Y:S01]  /*0b00*/  IMAD.WIDE.U32 R20, R132, 0x10, R96 ;  /* 0x0000001084147825 */ /* 0x000fe200078e0060 */
[C---:B------:R-:W-:Y:S01]  /*0b10*/  IADD3 R103, R7.reuse, 0x180, RZ ;  /* 0x0000018007677810 */ /* 0x040fe20007ffe0ff */
[----:B------:R-:W2:Y:S02]  /*0b20*/  LDG.E.64 R108, desc[UR4][R108.64] ;  /* 0x000000046c6c7981 */ /* 0x000ea4000c1e1b00 */
[----:B------:R-:W-:-:S02]  /*0b30*/  VIADD R101, R7, 0x100 ;  /* 0x0000010007657836 */ /* 0x000fc40000000000 */
[----:B------:R-:W-:Y:S01]  /*0b40*/  IMAD.WIDE.U32 R96, R117, 0x10, R96 ;  /* 0x0000001075607825 */ /* 0x000fe200078e0060 */
[----:B---3--:R-:W-:Y:S01]  /*0b50*/  IADD3 R3, R7, 0x200, RZ ;  /* 0x0000020007037810 */ /* 0x008fe20007ffe0ff */
[----:B------:R-:W3:Y:S02]  /*0b60*/  LDG.E.128 R20, desc[UR4][R20.64] ;  /* 0x0000000414147981 */ /* 0x000ee4000c1e1d00 */
        /* <DEDUP_REMOVED lines=8> */
[----:B------:R-:W3:Y:S01]  /*0bf0*/  LDG.E.64 R104, desc[UR4][R104.64] ;  /* 0x0000000468687981 */ /* 0x000ee2000c1e1b00 */
[----:B-----5:R-:W-:Y:S02]  /*0c00*/  ISETP.GE.AND P5, PT, R111, 0x1, PT ;  /* 0x000000016f00780c */ /* 0x020fe40003fa6270 */
[----:B------:R-:W-:Y:S01]  /*0c10*/  MOV R3, UR14 ;  /* 0x0000000e00037c02 */ /* 0x000fe20008000f00 */
        /* <DEDUP_REMOVED lines=11> */
[----:B------:R-:W5:Y:S02]  /*0cd0*/  @P0 LDG.E.128 R36, desc[UR4][R92.64] ;  /* 0x000000045c240981 */ /* 0x000f64000c1e1d00 */
[C---:B------:R-:W-:Y:S02]  /*0ce0*/  IADD3 R123, R147.reuse, 0x80, RZ ;  /* 0x00000080937b7810 */ /* 0x040fe40007ffe0ff */
[C---:B------:R-:W-:Y:S01]  /*0cf0*/  IADD3 R131, R147.reuse, 0x100, RZ ;  /* 0x0000010093837810 */ /* 0x040fe20007ffe0ff */
[----:B------:R-:W5:Y:S01]  /*0d00*/  @P0 LDG.E.128 R32, desc[UR4][R90.64] ;  /* 0x000000045a200981 */ /* 0x000f62000c1e1d00 */
[----:B------:R-:W-:-:S02]  /*0d10*/  IADD3 R129, R147, 0x180, RZ ;  /* 0x0000018093817810 */ /* 0x000fc40007ffe0ff */
[C---:B------:R-:W-:Y:S01]  /*0d20*/  IADD3 R7, R147.reuse, 0x200, RZ ;  /* 0x0000020093077810 */ /* 0x040fe20007ffe0ff */
[----:B------:R-:W5:Y:S01]  /*0d30*/  @P0 LDG.E.128 R28, desc[UR4][R88.64] ;  /* 0x00000004581c0981 */ /* 0x000f62000c1e1d00 */
[----:B0-----:R-:W-:-:S03]  /*0d40*/  IMAD.WIDE.U32 R146, R147, 0x4, R126 ;  /* 0x0000000493927825 */ /* 0x001fc600078e007e */
[----:B------:R-:W5:Y:S01]  /*0d50*/  @P0 LDG.E.128 R24, desc[UR4][R116.64] ;  /* 0x0000000474180981 */ /* 0x000f62000c1e1d00 */
[----:B------:R-:W-:Y:S01]  /*0d60*/  ISETP.NE.AND P0, PT, R159, RZ, PT ;  /* 0x000000ff9f00720c */ /* 0x000fe20003f05270 */
[--C-:B------:R-:W-:Y:S02]  /*0d70*/  IMAD.WIDE.U32 R122, R123, 0x4, R126.reuse ;  /* 0x000000047b7a7825 */ /* 0x100fe400078e007e */
[----:B------:R-:W5:Y:S02]  /*0d80*/  LDG.E R124, desc[UR4][R146.64] ;  /* 0x00000004927c7981 */ /* 0x000f64000c1e1900 */
[--C-:B------:R-:W-:Y:S02]  /*0d90*/  IMAD.WIDE.U32 R130, R131, 0x4, R126.reuse ;  /* 0x0000000483827825 */ /* 0x100fe400078e007e */
[----:B------:R-:W5:Y:S02]  /*0da0*/  LDG.E R123, desc[UR4][R122.64] ;  /* 0x000000047a7b7981 */ /* 0x000f64000c1e1900 */
[----:B------:R-:W-:-:S02]  /*0db0*/  IMAD.WIDE.U32 R128, R129, 0x4, R126 ;  /* 0x0000000481807825 */ /* 0x000fc400078e007e */
[----:B------:R-:W5:Y:S02]  /*0dc0*/  LDG.E R120, desc[UR4][R130.64] ;  /* 0x0000000482787981 */ /* 0x000f64000c1e1900 */
[----:B------:R-:W-:Y:S02]  /*0dd0*/  IMAD.WIDE.U32 R126, R7, 0x4, R126 ;  /* 0x00000004077e7825 */ /* 0x000fe400078e007e */
        /* <DEDUP_REMOVED lines=17> */
[----:B------:R-:W-:Y:S02]  /*0ef0*/  MOV R88, R109 ;  /* 0x0000006d00587202 */ /* 0x000fe40000000f00 */
[----:B------:R-:W-:Y:S01]  /*0f00*/  SHF.R.U32.HI R93, RZ, 0x10, R109 ;  /* 0x00000010ff5d7819 */ /* 0x000fe2000001166d */
[C---:B---3--:R-:W-:Y:S01]  /*0f10*/  FADD.FTZ R19, -R0.reuse, R20 ;  /* 0x0000001400137221 */ /* 0x048fe20000010100 */
[C---:B------:R-:W-:Y:S01]  /*0f20*/  FADD.FTZ R20, -R0.reuse, R21 ;  /* 0x0000001500147221 */ /* 0x040fe20000010100 */
[C---:B------:R-:W-:Y:S01]  /*0f30*/  FADD.FTZ R21, -R0.reuse, R22 ;  /* 0x0000001600157221 */ /* 0x040fe20000010100 */
[C---:B------:R-:W-:Y:S01]  /*0f40*/  FADD.FTZ R22, -R0.reuse, R23 ;  /* 0x0000001700167221 */ /* 0x040fe20000010100 */
[C---:B------:R-:W-:Y:S01]  /*0f50*/  FADD.FTZ R109, -R0.reuse, R99 ;  /* 0x00000063006d7221 */ /* 0x040fe20000010100 */
[----:B------:R-:W-:Y:S02]  /*0f60*/  HADD2.F32 R99, -RZ, R90.H0_H0 ;  /* 0x2000005aff637230 */ /* 0x000fe40000004100 */
[C---:B------:R-:W-:Y:S01]  /*0f70*/  FADD.FTZ R23, -R0.reuse, R96 ;  /* 0x0000006000177221 */ /* 0x040fe20000010100 */
[----:B------:R-:W-:Y:S01]  /*0f80*/  FADD.FTZ R96, -R0, R97 ;  /* 0x0000006100607221 */ /* 0x000fe20000010100 */
[----:B------:R-:W-:-:S02]  /*0f90*/  MOV R94, R106 ;  /* 0x0000006a005e7202 */ /* 0x000fc40000000f00 */
[--C-:B------:R-:W-:Y:S01]  /*0fa0*/  SHF.R.U64 R91, R106, 0x10, R107.reuse ;  /* 0x000000106a5b7819 */ /* 0x100fe2000000126b */
[----:B------:R-:W-:Y:S01]  /*0fb0*/  FADD.FTZ R97, -R0, R98 ;  /* 0x0000006200617221 */ /* 0x000fe20000010100 */
[----:B------:R-:W-:Y:S01]  /*0fc0*/  MOV R92, R107 ;  /* 0x0000006b005c7202 */ /* 0x000fe20000000f00 */
[----:B------:R-:W-:Y:S01]  /*0fd0*/  HADD2.F32 R134, -RZ, R89.H0_H0 ;  /* 0x20000059ff867230 */ /* 0x000fe20000004100 */
[----:B------:R-:W-:Y:S02]  /*0fe0*/  SHF.R.U32.HI R95, RZ, 0x10, R107 ;  /* 0x00000010ff5f7819 */ /* 0x000fe4000001166b */
[----:B------:R-:W-:Y:S01]  /*0ff0*/  MOV R106, R100 ;  /* 0x00000064006a7202 */ /* 0x000fe20000000f00 */
[C---:B------:R-:W-:Y:S01]  /*1000*/  FMUL.FTZ R0, R5.reuse, R126 ;  /* 0x0000007e05007220 */ /* 0x040fe20000410000 */
[--C-:B------:R-:W-:Y:S01]  /*1010*/  SHF.R.U64 R100, R100, 0x10, R101.reuse ;  /* 0x0000001064647819 */ /* 0x100fe20000001265 */
[C---:B------:R-:W-:Y:S01]  /*1020*/  FMUL.FTZ R8, R5.reuse, R8 ;  /* 0x0000000805087220 */ /* 0x040fe20000410000 */
[----:B------:R-:W-:Y:S01]  /*1030*/  MOV R107, R101 ;  /* 0x00000065006b7202 */ /* 0x000fe20000000f00 */
[----:B------:R-:W-:Y:S01]  /*1040*/  FMUL.FTZ R98, R156, R99 ;  /* 0x000000639c627220 */ /* 0x000fe20000410000 */
[----:B------:R-:W-:Y:S01]  /*1050*/  SHF.R.U32.HI R101, RZ, 0x10, R101 ;  /* 0x00000010ff657819 */ /* 0x000fe20000011665 */
[----:B------:R-:W-:Y:S01]  /*1060*/  IMAD.MOV.U32 R108, RZ, RZ, R102 ;  /* 0x000000ffff6c7224 */ /* 0x000fe200078e0066 */
[----:B------:R-:W-:Y:S01]  /*1070*/  SHF.R.U64 R102, R102, 0x10, R103 ;  /* 0x0000001066667819 */ /* 0x000fe20000001267 */
[----:B------:R-:W-:Y:S01]  /*1080*/  HADD2.F32 R133, -RZ, R88.H0_H0 ;  /* 0x20000058ff857230 */ /* 0x000fe20000004100 */
[----:B------:R-:W-:Y:S01]  /*1090*/  MOV R116, R104 ;  /* 0x0000006800747202 */ /* 0x000fe20000000f00 */
[----:B------:R-:W-:Y:S01]  /*10a0*/  FMUL.FTZ R9, R5, R9 ;  /* 0x0000000905097220 */ /* 0x000fe20000410000 */
[----:B------:R-:W-:Y:S01]  /*10b0*/  SHF.R.U64 R104, R104, 0x10, R105 ;  /* 0x0000001068687819 */ /* 0x000fe20000001269 */
[----:B------:R-:W-:Y:S01]  /*10c0*/  FADD.FTZ R64, R64, R99 ;  /* 0x0000006340407221 */ /* 0x000fe20000010000 */
[----:B------:R-:W-:Y:S01]  /*10d0*/  FFMA.FTZ R44, R0, R99, R44 ;  /* 0x00000063002c7223 */ /* 0x000fe2000001002c */
[----:B------:R-:W-:Y:S01]  /*10e0*/  FADD.FTZ R65, R65, R134 ;  /* 0x0000008641417221 */ /* 0x000fe20000010000 */
[-C--:B------:R-:W-:Y:S01]  /*10f0*/  FFMA.FTZ R45, R8, R134.reuse, R45 ;  /* 0x00000086082d7223 */ /* 0x080fe2000001002d */
[----:B------:R-:W-:Y:S01]  /*1100*/  FMUL.FTZ R134, R155, R134 ;  /* 0x000000869b867220 */ /* 0x000fe20000410000 */
[----:B------:R-:W-:-:S02]  /*1110*/  HADD2.F32 R90, -RZ, R101.H0_H0 ;  /* 0x20000065ff5a7230 */ /* 0x000fc40000004100 */
[----:B------:R-:W-:Y:S01]  /*1120*/  FADD.FTZ R99, RZ, R98 ;  /* 0x00000062ff637221 */ /* 0x000fe20000010000 */
[----:B------:R-:W-:Y:S01]  /*1130*/  FFMA.FTZ R101, R0, R98, RZ ;  /* 0x0000006200657223 */ /* 0x000fe200000100ff */
[----:B------:R-:W-:Y:S02]  /*1140*/  HADD2.F32 R126, -RZ, R91.H0_H0 ;  /* 0x2000005bff7e7230 */ /* 0x000fe40000004100 */
[----:B------:R-:W-:Y:S01]  /*1150*/  FMUL.FTZ R12, R5, R12 ;  /* 0x0000000c050c7220 */ /* 0x000fe20000410000 */
[----:B------:R-:W-:Y:S02]  /*1160*/  HADD2.F32 R147, -RZ, R92.H0_H0 ;  /* 0x2000005cff937230 */ /* 0x000fe40000004100 */
[----:B------:R-:W-:Y:S01]  /*1170*/  FADD.FTZ R66, R66, R133 ;  /* 0x0000008542427221 */ /* 0x000fe20000010000 */
[----:B------:R-:W-:Y:S02]  /*1180*/  HADD2.F32 R146, -RZ, R95.H0_H0 ;  /* 0x2000005fff927230 */ /* 0x000fe40000004100 */
[----:B------:R-:W-:Y:S01]  /*1190*/  FFMA.FTZ R46, R9, R133, R46 ;  /* 0x00000085092e7223 */ /* 0x000fe2000001002e */
[----:B------:R-:W-:-:S02]  /*11a0*/  HADD2.F32 R88, -RZ, R93.H0_H0 ;  /* 0x2000005dff587230 */ /* 0x000fc40000004100 */
[----:B------:R-:W-:Y:S01]  /*11b0*/  FMUL.FTZ R15, R5, R15 ;  /* 0x0000000f050f7220 */ /* 0x000fe20000410000 */
[----:B------:R-:W-:Y:S02]  /*11c0*/  HADD2.F32 R95, -RZ, R106.H0_H0 ;  /* 0x2000006aff5f7230 */ /* 0x000fe40000004100 */
[----:B------:R-:W-:Y:S01]  /*11d0*/  FMUL.FTZ R133, R154, R133 ;  /* 0x000000859a857220 */ /* 0x000fe20000410000 */
[----:B------:R-:W-:Y:S02]  /*11e0*/  HADD2.F32 R89, -RZ, R108.H0_H0 ;  /* 0x2000006cff597230 */ /* 0x000fe40000004100 */
[----:B------:R-:W-:Y:S02]  /*11f0*/  HADD2.F32 R92, -RZ, R102.H0_H0 ;  /* 0x20000066ff5c7230 */ /* 0x000fe40000004100 */
[----:B------:R-:W-:Y:S01]  /*1200*/  FADD.FTZ R102, R99, R134 ;  /* 0x0000008663667221 */ /* 0x000fe20000010000 */
[----:B------:R-:W-:Y:S02]  /*1210*/  HADD2.F32 R108, -RZ, R104.H0_H0 ;  /* 0x20000068ff6c7230 */ /* 0x000fe40000004100 */
[----:B------:R-:W-:Y:S01]  /*1220*/  FFMA.FTZ R104, R8, R134, R101 ;  /* 0x0000008608687223 */ /* 0x000fe20000010065 */
[----:B------:R-:W-:-:S02]  /*1230*/  HADD2.F32 R127, -RZ, R94.H0_H0 ;  /* 0x2000005eff7f7230 */ /* 0x000fc40000004100 */
[----:B------:R-:W-:Y:S01]  /*1240*/  FADD.FTZ R61, R61, R126 ;  /* 0x0000007e3d3d7221 */ /* 0x000fe20000010000 */
[----:B------:R-:W-:Y:S02]  /*1250*/  HADD2.F32 R100, -RZ, R100.H0_H0 ;  /* 0x20000064ff647230 */ /* 0x000fe40000004100 */
[-C--:B------:R-:W-:Y:S01]  /*1260*/  FFMA.FTZ R81, R12, R126.reuse, R81 ;  /* 0x0000007e0c517223 */ /* 0x080fe20000010051 */
[----:B------:R-:W-:Y:S01]  /*1270*/  FMUL.FTZ R129, R151, R126 ;  /* 0x0000007e97817220 */ /* 0x000fe20000410000 */
        /* <DEDUP_REMOVED lines=19> */
[----:B------:R-:W-:Y:S01]  /*13b0*/  MOV R110, R103 ;  /* 0x00000067006e7202 */ /* 0x000fe20000000f00 */
[----:B------:R-:W-:Y:S01]  /*13c0*/  FMUL.FTZ R13, R5, R13 ;  /* 0x0000000d050d7220 */ /* 0x000fe20000410000 */
[----:B------:R-:W-:Y:S01]  /*13d0*/  FFMA.FTZ R102, R12, R129, R95 ;  /* 0x000000810c667223 */ /* 0x000fe2000001005f */
[----:B------:R-:W-:Y:S01]  /*13e0*/  SHF.R.U32.HI R103, RZ, 0x10, R103 ;  /* 0x00000010ff677819 */ /* 0x000fe20000011667 */
        /* <DEDUP_REMOVED lines=86> */
.L_x_8217:
[----:B------:R-:W-:Y:S05]  /*1950*/  BSYNC B0 ;  /* 0x0000000000007941 */ /* 0x000fea0003800000 */
.L_x_8215:
        /* <DEDUP_REMOVED lines=25> */
.L_x_8280:
        /* <DEDUP_REMOVED lines=23> */
[----:B------:R-:W-:Y:S01]  /*1c60*/  HFMA2.MMA R111, -RZ, RZ, 0, 0 ;  /* 0x00000000ff6f7435 */ /* 0x000fe200000001ff */
[----:B------:R-:W-:-:S05]  /*1c70*/  ISETP.NE.AND.EX P0, PT, RZ, UR11, PT, P0 ;  /* 0x0000000bff007c0c */ /* 0x000fca000bf05300 */
        /* <DEDUP_REMOVED lines=23> */
.L_x_8220:
[----:B------:R-:W-:Y:S05]  /*1df0*/  BSYNC B0 ;  /* 0x0000000000007941 */ /* 0x000fea0003800000 */
.L_x_8219:
        /* <DEDUP_REMOVED lines=12> */
.L_x_8222:
[----:B------:R-:W-:Y:S05]  /*1ec0*/  BSYNC B0 ;  /* 0x0000000000007941 */ /* 0x000fea0003800000 */
.L_x_8221:
        /* <DEDUP_REMOVED lines=23> */
.L_x_8224:
[----:B------:R-:W-:Y:S05]  /*2040*/  BSYNC B0 ;  /* 0x0000000000007941 */ /* 0x000fea0003800000 */
.L_x_8223:
        /* <DEDUP_REMOVED lines=9> */
.L_x_8226:
[----:B------:R-:W-:Y:S05]  /*20e0*/  BSYNC B0 ;  /* 0x0000000000007941 */ /* 0x000fea0003800000 */
.L_x_8225:
        /* <DEDUP_REMOVED lines=21> */
[----:B------:R-:W-:Y:S01]  /*2240*/  @P5 F2FP.F16.F32.PACK_AB R117, RZ, R117 ;  /* 0x00000075ff75523e */ /* 0x000fe200000000ff */
[----:B0-----:R-:W-:Y:S01]  /*2250*/  @P0 IMAD.WIDE.U32 R94, R125, 0x10, R94 ;  /* 0x000000107d5e0825 */ /* 0x001fe200078e005e */
[----:B------:R-:W-:Y:S02]  /*2260*/  @P5 F2FP.F16.F32.PACK_AB R146, RZ, R146 ;  /* 0x00000092ff92523e */ /* 0x000fe400000000ff */
[----:B------:R-:W-:Y:S02]  /*2270*/  @P5 F2FP.F16.F32.PACK_AB R157, RZ, R157 ;  /* 0x0000009dff9d523e */ /* 0x000fe400000000ff */
[----:B------:R-:W-:Y:S02]  /*2280*/  @P5 PRMT R114, R117, 0x7610, R114 ;  /* 0x0000761075725816 */ /* 0x000fe40000000072 */
[----:B------:R-:W-:-:S02]  /*2290*/  @P5 PRMT R112, R146, 0x7610, R112 ;  /* 0x0000761092705816 */ /* 0x000fc40000000070 */
[----:B------:R-:W-:Y:S02]  /*22a0*/  @P5 PRMT R113, R157, 0x7610, R113 ;  /* 0x000076109d715816 */ /* 0x000fe40000000071 */
[----:B-1----:R-:W-:Y:S02]  /*22b0*/  @P5 F2FP.F16.F32.PACK_AB R88, RZ, R116 ;  /* 0x00000074ff58523e */ /* 0x002fe400000000ff */
        /* <DEDUP_REMOVED lines=17> */
.L_x_8228:
[----:B------:R-:W-:Y:S05]  /*23d0*/  BSYNC B0 ;  /* 0x0000000000007941 */ /* 0x000fea0003800000 */
.L_x_8227:
        /* <DEDUP_REMOVED lines=8> */
.L_x_8230:
[----:B------:R-:W-:Y:S05]  /*2460*/  BSYNC B0 ;  /* 0x0000000000007941 */ /* 0x000fea0003800000 */
.L_x_8229:
        /* <DEDUP_REMOVED lines=8> */
.L_x_8232:
[----:B------:R-:W-:Y:S05]  /*24f0*/  BSYNC B0 ;  /* 0x0000000000007941 */ /* 0x000fea0003800000 */
.L_x_8231:
        /* <DEDUP_REMOVED lines=8> */
.L_x_8234:
[----:B------:R-:W-:Y:S05]  /*2580*/  BSYNC B0 ;  /* 0x0000000000007941 */ /* 0x000fea0003800000 */
.L_x_8233:
        /* <DEDUP_REMOVED lines=9> */
.L_x_8236:
[----:B------:R-:W-:Y:S05]  /*2620*/  BSYNC B0 ;  /* 0x0000000000007941 */ /* 0x000fea0003800000 */
.L_x_8235:
        /* <DEDUP_REMOVED lines=18> */
[----:B------:R-:W-:Y:S01]  /*2750*/  @P5 F2FP.F16.F32.PACK_AB R119, RZ, R119 ;  /* 0x00000077ff77523e */ /* 0x000fe200000000ff */
[----:B--2---:R-:W-:-:S03]  /*2760*/  @P5 FMUL.FTZ R117, R117, R89 ;  /* 0x0000005975755220 */ /* 0x004fc60000410000 */
[----:B------:R-:W-:Y:S02]  /*2770*/  @P5 FSEL R125, R125, RZ, P2 ;  /* 0x000000ff7d7d5208 */ /* 0x000fe40001000000 */
[----:B------:R-:W-:Y:S01]  /*2780*/  @P5 LOP3.LUT P2, RZ, R123, 0xff000000, RZ, 0xc0, !PT ;  /* 0xff0000007bff5812 */ /* 0x000fe2000784c0ff */
[----:B------:R-:W-:Y:S01]  /*2790*/  @P5 FMUL.FTZ R88, R117, R88 ;  /* 0x0000005875585220 */ /* 0x000fe20000410000 */
[----:B------:R-:W-:Y:S01]  /*27a0*/  @P5 F2FP.F16.F32.PACK_AB R125, RZ, R125 ;  /* 0x0000007dff7d523e */ /* 0x000fe200000000ff */
[----:B------:R-:W1:Y:S01]  /*27b0*/  @P0 LDC.64 R116, c[0x0][0x308] ;  /* 0x0000c200ff740b82 */ /* 0x000e620000000a00 */
[----:B------:R-:W-:Y:S02]  /*27c0*/  @P5 PRMT R112, R119, 0x7610, R112 ;  /* 0x0000761077705816 */ /* 0x000fe40000000070 */
[----:B------:R-:W-:Y:S02]  /*27d0*/  @P5 FSEL R88, R88, RZ, P3 ;  /* 0x000000ff58585208 */ /* 0x000fe40001800000 */
[----:B------:R-:W-:-:S02]  /*27e0*/  @!P4 ISETP.NE.U32.AND P3, PT, R3, RZ, PT ;  /* 0x000000ff0300c20c */ /* 0x000fc40003f65070 */
[----:B------:R-:W-:Y:S01]  /*27f0*/  @P5 F2FP.F16.F32.PACK_AB R88, RZ, R88 ;  /* 0x00000058ff58523e */ /* 0x000fe200000000ff */
        /* <DEDUP_REMOVED lines=9> */
[----:B------:R-:W-:Y:S02]  /*2890*/  @P5 F2FP.F16.F32.PACK_AB R89, RZ, R89 ;  /* 0x00000059ff59523e */ /* 0x000fe400000000ff */
        /* <DEDUP_REMOVED lines=19> */
.L_x_8238:
[----:B------:R-:W-:Y:S05]  /*29d0*/  BSYNC B0 ;  /* 0x0000000000007941 */ /* 0x000fea0003800000 */
.L_x_8237:
        /* <DEDUP_REMOVED lines=8> */
.L_x_8240:
[----:B------:R-:W-:Y:S05]  /*2a60*/  BSYNC B0 ;  /* 0x0000000000007941 */ /* 0x000fea0003800000 */
.L_x_8239:
        /* <DEDUP_REMOVED lines=8> */
.L_x_8242:
[----:B------:R-:W-:Y:S05]  /*2af0*/  BSYNC B0 ;  /* 0x0000000000007941 */ /* 0x000fea0003800000 */
.L_x_8241:
        /* <DEDUP_REMOVED lines=8> */
.L_x_8244:
[----:B------:R-:W-:Y:S05]  /*2b80*/  BSYNC B0 ;  /* 0x0000000000007941 */ /* 0x000fea0003800000 */
.L_x_8243:
        /* <DEDUP_REMOVED lines=9> */
.L_x_8246:
[----:B------:R-:W-:Y:S05]  /*2c20*/  BSYNC B0 ;  /* 0x0000000000007941 */ /* 0x000fea0003800000 */
.L_x_8245:
        /* <DEDUP_REMOVED lines=22> */
[----:B------:R-:W-:Y:S02]  /*2d90*/  @P5 F2FP.F16.F32.PACK_AB R120, RZ, R94 ;  /* 0x0000005eff78523e */ /* 0x000fe400000000ff */
[----:B------:R-:W1:Y:S01]  /*2da0*/  @P5 LDC.64 R116, c[0x0][0x298] ;  /* 0x0000a600ff745b82 */ /* 0x000e620000000a00 */
[----:B------:R-:W-:Y:S01]  /*2db0*/  @P5 F2FP.F16.F32.PACK_AB R121, RZ, R121 ;  /* 0x00000079ff79523e */ /* 0x000fe200000000ff */
[----:B--2---:R-:W-:Y:S01]  /*2dc0*/  @P5 FMUL.FTZ R119, R119, R91 ;  /* 0x0000005b77775220 */ /* 0x004fe20000410000 */
[----:B------:R-:W-:-:S02]  /*2dd0*/  @P5 FSEL R118, R118, RZ, P3 ;  /* 0x000000ff76765208 */ /* 0x000fc40001800000 */
[----:B------:R-:W-:Y:S01]  /*2de0*/  @!P4 ISETP.NE.U32.AND P3, PT, R3, RZ, PT ;  /* 0x000000ff0300c20c */ /* 0x000fe20003f65070 */
[----:B------:R-:W-:Y:S01]  /*2df0*/  @P5 FMUL.FTZ R119, R119, R90 ;  /* 0x0000005a77775220 */ /* 0x000fe20000410000 */
[----:B------:R-:W-:Y:S01]  /*2e00*/  @P5 F2FP.F16.F32.PACK_AB R118, RZ, R118 ;  /* 0x00000076ff76523e */ /* 0x000fe200000000ff */
[----:B------:R-:W2:Y:S01]  /*2e10*/  @P5 LDC.64 R90, c[0x0][0x298] ;  /* 0x0000a600ff5a5b82 */ /* 0x000ea20000000a00 */
[----:B------:R-:W-:Y:S02]  /*2e20*/  @P5 PRMT R112, R120, 0x7610, R112 ;  /* 0x0000761078705816 */ /* 0x000fe40000000070 */
[----:B------:R-:W-:Y:S02]  /*2e30*/  @P5 FSEL R119, R119, RZ, P2 ;  /* 0x000000ff77775208 */ /* 0x000fe40001000000 */
[----:B------:R-:W-:Y:S02]  /*2e40*/  @!P4 ISETP.NE.U32.AND P2, PT, R3, RZ, PT ;  /* 0x000000ff0300c20c */ /* 0x000fe40003f45070 */
[----:B------:R-:W-:Y:S01]  /*2e50*/  @P5 F2FP.F16.F32.PACK_AB R119, RZ, R119 ;  /* 0x00000077ff77523e */ /* 0x000fe200000000ff */
        /* <DEDUP_REMOVED lines=16> */
.L_x_8248:
[----:B------:R-:W-:Y:S05]  /*2f60*/  BSYNC B0 ;  /* 0x0000000000007941 */ /* 0x000fea0003800000 */
.L_x_8247:
        /* <DEDUP_REMOVED lines=9> */
.L_x_8250:
[----:B------:R-:W-:Y:S05]  /*3000*/  BSYNC B0 ;  /* 0x0000000000007941 */ /* 0x000fea0003800000 */
.L_x_8249:
        /* <DEDUP_REMOVED lines=13> */
.L_x_8252:
[----:B------:R-:W-:Y:S05]  /*30e0*/  BSYNC B0 ;  /* 0x0000000000007941 */ /* 0x000fea0003800000 */
.L_x_8251:
        /* <DEDUP_REMOVED lines=15> */
.L_x_8254:
[----:B------:R-:W-:Y:S05]  /*31e0*/  BSYNC B0 ;  /* 0x0000000000007941 */ /* 0x000fea0003800000 */
.L_x_8253:
        /* <DEDUP_REMOVED lines=13> */
.L_x_8256:
[----:B------:R-:W-:Y:S05]  /*32c0*/  BSYNC B0 ;  /* 0x0000000000007941 */ /* 0x000fea0003800000 */
.L_x_8255:
        /* <DEDUP_REMOVED lines=15> */
[----:B------:R-:W-:-:S02]  /*33c0*/  @P5 F2FP.F16.F32.PACK_AB R120, RZ, R120 ;  /* 0x00000078ff78523e */ /* 0x000fc400000000ff */
[C---:B------:R-:W-:Y:S01]  /*33d0*/  @!P4 ISETP.NE.U32.AND P2, PT, R3.reuse, RZ, PT ;  /* 0x000000ff0300c20c */ /* 0x040fe20003f45070 */
[----:B------:R-:W2:Y:S01]  /*33e0*/  @P5 LDC.64 R116, c[0x0][0x298] ;  /* 0x0000a600ff745b82 */ /* 0x000ea20000000a00 */
[----:B------:R-:W-:Y:S02]  /*33f0*/  @P5 F2FP.F16.F32.PACK_AB R121, RZ, R121 ;  /* 0x00000079ff79523e */ /* 0x000fe400000000ff */
[----:B------:R-:W-:Y:S02]  /*3400*/  @P5 F2FP.F16.F32.PACK_AB R124, RZ, R124 ;  /* 0x0000007cff7c523e */ /* 0x000fe400000000ff */
[----:B------:R-:W-:Y:S02]  /*3410*/  @!P4 ISETP.NE.U32.AND P3, PT, R3, RZ, PT ;  /* 0x000000ff0300c20c */ /* 0x000fe40003f65070 */
[----:B------:R-:W-:Y:S02]  /*3420*/  @!P4 ISETP.NE.AND.EX P2, PT, R2, RZ, PT, P2 ;  /* 0x000000ff0200c20c */ /* 0x000fe40003f45320 */
[----:B------:R-:W-:-:S02]  /*3430*/  @P5 PRMT R112, R120, 0x7610, R112 ;  /* 0x0000761078705816 */ /* 0x000fc40000000070 */
[----:B------:R-:W-:Y:S01]  /*3440*/  @P5 PRMT R114, R121, 0x7610, R114 ;  /* 0x0000761079725816 */ /* 0x000fe20000000072 */
[----:B-1----:R-:W1:Y:S01]  /*3450*/  @P5 LDC.64 R88, c[0x0][0x298] ;  /* 0x0000a600ff585b82 */ /* 0x002e620000000a00 */
[----:B------:R-:W-:Y:S02]  /*3460*/  @P5 F2FP.F16.F32.PACK_AB R119, RZ, R123 ;  /* 0x0000007bff77523e */ /* 0x000fe400000000ff */
        /* <DEDUP_REMOVED lines=14> */
.L_x_8258:
[----:B------:R-:W-:Y:S05]  /*3550*/  BSYNC B0 ;  /* 0x0000000000007941 */ /* 0x000fea0003800000 */
.L_x_8257:
        /* <DEDUP_REMOVED lines=9> */
.L_x_8260:
[----:B------:R-:W-:Y:S05]  /*35f0*/  BSYNC B0 ;  /* 0x0000000000007941 */ /* 0x000fea0003800000 */
.L_x_8259:
        /* <DEDUP_REMOVED lines=11> */
.L_x_8262:
[----:B------:R-:W-:Y:S05]  /*36b0*/  BSYNC B0 ;  /* 0x0000000000007941 */ /* 0x000fea0003800000 */
.L_x_8261:
        /* <DEDUP_REMOVED lines=12> */
.L_x_8264:
[----:B------:R-:W-:Y:S05]  /*3780*/  BSYNC B0 ;  /* 0x0000000000007941 */ /* 0x000fea0003800000 */
.L_x_8263:
        /* <DEDUP_REMOVED lines=9> */
.L_x_8266:
[----:B------:R-:W-:Y:S05]  /*3820*/  BSYNC B0 ;  /* 0x0000000000007941 */ /* 0x000fea0003800000 */
.L_x_8265:
        /* <DEDUP_REMOVED lines=24> */
[----:B------:R-:W-:Y:S02]  /*39b0*/  @P5 F2FP.F16.F32.PACK_AB R88, RZ, R88 ;  /* 0x00000058ff58523e */ /* 0x000fe400000000ff */
[----:B------:R-:W-:Y:S02]  /*39c0*/  @P5 F2FP.F16.F32.PACK_AB R90, RZ, R90 ;  /* 0x0000005aff5a523e */ /* 0x000fe400000000ff */
[----:B------:R-:W-:Y:S02]  /*39d0*/  @P5 F2FP.F16.F32.PACK_AB R94, RZ, R94 ;  /* 0x0000005eff5e523e */ /* 0x000fe400000000ff */
[----:B------:R-:W-:Y:S02]  /*39e0*/  @P5 F2FP.F16.F32.PACK_AB R116, RZ, R116 ;  /* 0x00000074ff74523e */ /* 0x000fe400000000ff */
        /* <DEDUP_REMOVED lines=14> */
.L_x_8268:
[----:B------:R-:W-:Y:S05]  /*3ad0*/  BSYNC B0 ;  /* 0x0000000000007941 */ /* 0x000fea0003800000 */
.L_x_8267:
[----:B------:R-:W-:Y:S02]  /*3ae0*/  IADD3 R6, R6, UR12, RZ ;  /* 0x0000000c06067c10 */ /* 0x000fe4000fffe0ff */
[----:B------:R-:W-:Y:S02]  /*3af0*/  SEL R118, RZ, 0x1, P6 ;  /* 0x00000001ff767807 */ /* 0x000fe40003000000 */
[----:B------:R-:W-:-:S13]  /*3b00*/  ISETP.GE.AND P0, PT, R6, UR13, PT ;  /* 0x0000000d06007c0c */ /* 0x000fda000bf06270 */
[----:B------:R-:W-:Y:S05]  /*3b10*/  @!P0 BRA `(.L_x_8269) ;  /* 0xffffffc800b48947 */ /* 0x000fea000383ffff */
.L_x_8214:
        /* <DEDUP_REMOVED lines=21> */
.L_x_8218:
[----:B------:R-:W-:Y:S01]  /*3c70*/  HFMA2.MMA R162, -RZ, RZ, 0, 9.5367431640625e-07 ;  /* 0x00000010ffa27435 */ /* 0x000fe200000001ff */
[----:B------:R-:W-:Y:S01]  /*3c80*/  MOV R161, R146 ;  /* 0x0000009200a17202 */ /* 0x000fe20000000f00 */
[----:B------:R-:W-:Y:S01]  /*3c90*/  IMAD.MOV.U32 R163, RZ, RZ, 0x1f ;  /* 0x0000001fffa37424 */ /* 0x000fe200078e00ff */
[----:B------:R-:W-:-:S08]  /*3ca0*/  MOV R160, 0xffffffff ;  /* 0xffffffff00a07802 */ /* 0x000fd00000000f00 */
[----:B-----5:R-:W-:Y:S05]  /*3cb0*/  WARPSYNC.COLLECTIVE R160, `(.L_x_8270) ;  /* 0x00000000a0087348 */ /* 0x020fea0003c00000 */
[----:B------:R0:W1:Y:S02]  /*3cc0*/  SHFL.DOWN P1, R118, R161, R162, R163 ;  /* 0x080000a2a1767389 */ /* 0x00006400000200a3 */
[----:B01---5:R-:W-:Y:S01]  /*3cd0*/  ENDCOLLECTIVE ;  /* 0x000000000000791b */ /* 0x023fe20003800000 */
.L_x_8270:
[----:B------:R-:W-:Y:S02]  /*3ce0*/  MOV R161, R147 ;  /* 0x0000009300a17202 */ /* 0x000fe40000000f00 */
[----:B------:R-:W-:-:S07]  /*3cf0*/  MOV R91, R118 ;  /* 0x00000076005b7202 */ /* 0x000fce0000000f00 */
[----:B------:R-:W-:Y:S05]  /*3d00*/  WARPSYNC.COLLECTIVE R160, `(.L_x_8271) ;  /* 0x00000000a0087348 */ /* 0x000fea0003c00000 */
[----:B------:R0:W1:Y:S02]  /*3d10*/  SHFL.DOWN P1, R118, R161, R162, R163 ;  /* 0x080000a2a1767389 */ /* 0x00006400000200a3 */
[----:B01----:R-:W-:Y:S01]  /*3d20*/  ENDCOLLECTIVE ;  /* 0x000000000000791b */ /* 0x003fe20003800000 */
.L_x_8271:
[----:B------:R-:W-:-:S05]  /*3d30*/  FADD.FTZ R91, R91, R146 ;  /* 0x000000925b5b7221 */ /* 0x000fca0000010000 */
[----:B------:R-:W-:Y:S01]  /*3d40*/  MOV R161, R91 ;  /* 0x0000005b00a17202 */ /* 0x000fe20000000f00 */
[----:B------:R-:W-:Y:S01]  /*3d50*/  IMAD.MOV.U32 R162, RZ, RZ, 0x8 ;  /* 0x00000008ffa27424 */ /* 0x000fe200078e00ff */
[----:B------:R-:W-:-:S07]  /*3d60*/  MOV R88, R118 ;  /* 0x0000007600587202 */ /* 0x000fce0000000f00 */
[----:B------:R-:W-:Y:S05]  /*3d70*/  WARPSYNC.COLLECTIVE R160, `(.L_x_8272) ;  /* 0x00000000a0087348 */ /* 0x000fea0003c00000 */
[----:B------:R0:W1:Y:S02]  /*3d80*/  SHFL.DOWN P1, R118, R161, R162, R163 ;  /* 0x080000a2a1767389 */ /* 0x00006400000200a3 */
[----:B01----:R-:W-:Y:S01]  /*3d90*/  ENDCOLLECTIVE ;  /* 0x000000000000791b */ /* 0x003fe20003800000 */
.L_x_8272:
[----:B------:R-:W-:-:S05]  /*3da0*/  FADD.FTZ R88, R88, R147 ;  /* 0x0000009358587221 */ /* 0x000fca0000010000 */
[----:B------:R-:W-:Y:S02]  /*3db0*/  MOV R161, R88 ;  /* 0x0000005800a17202 */ /* 0x000fe40000000f00 */
[----:B------:R-:W-:-:S07]  /*3dc0*/  MOV R92, R118 ;  /* 0x00000076005c7202 */ /* 0x000fce0000000f00 */
[----:B------:R-:W-:Y:S05]  /*3dd0*/  WARPSYNC.COLLECTIVE R160, `(.L_x_8273) ;  /* 0x00000000a0087348 */ /* 0x000fea0003c00000 */
[----:B------:R0:W1:Y:S02]  /*3de0*/  SHFL.DOWN P1, R118, R161, R162, R163 ;  /* 0x080000a2a1767389 */ /* 0x00006400000200a3 */
[----:B01----:R-:W-:Y:S01]  /*3df0*/  ENDCOLLECTIVE ;  /* 0x000000000000791b */ /* 0x003fe20003800000 */
.L_x_8273:
[----:B------:R-:W-:Y:S01]  /*3e00*/  FADD.FTZ R92, R91, R92 ;  /* 0x0000005c5b5c7221 */ /* 0x000fe20000010000 */
[----:B------:R-:W-:-:S04]  /*3e10*/  HFMA2.MMA R162, -RZ, RZ, 0, 2.384185791015625e-07 ;  /* 0x00000004ffa27435 */ /* 0x000fc800000001ff */
[----:B------:R-:W-:Y:S02]  /*3e20*/  MOV R161, R92 ;  /* 0x0000005c00a17202 */ /* 0x000fe40000000f00 */
[----:B------:R-:W-:-:S07]  /*3e30*/  MOV R93, R118 ;  /* 0x00000076005d7202 */ /* 0x000fce0000000f00 */
[----:B------:R-:W-:Y:S05]  /*3e40*/  WARPSYNC.COLLECTIVE R160, `(.L_x_8274) ;  /* 0x00000000a0087348 */ /* 0x000fea0003c00000 */
[----:B------:R0:W1:Y:S02]  /*3e50*/  SHFL.DOWN P1, R118, R161, R162, R163 ;  /* 0x080000a2a1767389 */ /* 0x00006400000200a3 */
[----:B01----:R-:W-:Y:S01]  /*3e60*/  ENDCOLLECTIVE ;  /* 0x000000000000791b */ /* 0x003fe20003800000 */
.L_x_8274:
[----:B------:R-:W-:-:S05]  /*3e70*/  FADD.FTZ R93, R88, R93 ;  /* 0x0000005d585d7221 */ /* 0x000fca0000010000 */
[----:B------:R-:W-:Y:S01]  /*3e80*/  MOV R161, R93 ;  /* 0x0000005d00a17202 */ /* 0x000fe20000000f00 */
[----:B------:R-:W-:-:S07]  /*3e90*/  IMAD.MOV.U32 R95, RZ, RZ, R118 ;  /* 0x000000ffff5f7224 */ /* 0x000fce00078e0076 */
[----:B------:R-:W-:Y:S05]  /*3ea0*/  WARPSYNC.COLLECTIVE R160, `(.L_x_8275) ;  /* 0x00000000a0087348 */ /* 0x000fea0003c00000 */
[----:B------:R0:W1:Y:S02]  /*3eb0*/  SHFL.DOWN P1, R118, R161, R162, R163 ;  /* 0x080000a2a1767389 */ /* 0x00006400000200a3 */
[----:B01----:R-:W-:Y:S01]  /*3ec0*/  ENDCOLLECTIVE ;  /* 0x000000000000791b */ /* 0x003fe20003800000 */
.L_x_8275:
[----:B------:R-:W-:Y:S01]  /*3ed0*/  FADD.FTZ R95, R92, R95 ;  /* 0x0000005f5c5f7221 */ /* 0x000fe20000010000 */
[----:B------:R-:W-:-:S04]  /*3ee0*/  HFMA2.MMA R162, -RZ, RZ, 0, 1.1920928955078125e-07 ;  /* 0x00000002ffa27435 */ /* 0x000fc800000001ff */
[----:B------:R-:W-:Y:S02]  /*3ef0*/  MOV R161, R95 ;  /* 0x0000005f00a17202 */ /* 0x000fe40000000f00 */
[----:B------:R-:W-:-:S07]  /*3f00*/  MOV R94, R118 ;  /* 0x00000076005e7202 */ /* 0x000fce0000000f00 */
[----:B------:R-:W-:Y:S05]  /*3f10*/  WARPSYNC.COLLECTIVE R160, `(.L_x_8276) ;  /* 0x00000000a0087348 */ /* 0x000fea0003c00000 */
[----:B------:R0:W1:Y:S02]  /*3f20*/  SHFL.DOWN P1, R118, R161, R162, R163 ;  /* 0x080000a2a1767389 */ /* 0x00006400000200a3 */
[----:B01----:R-:W-:Y:S01]  /*3f30*/  ENDCOLLECTIVE ;  /* 0x000000000000791b */ /* 0x003fe20003800000 */
.L_x_8276:
[----:B------:R-:W-:-:S04]  /*3f40*/  FADD.FTZ R94, R93, R94 ;  /* 0x0000005e5d5e7221 */ /* 0x000fc80000010000 */
[----:B------:R-:W-:Y:S01]  /*3f50*/  IMAD.MOV.U32 R161, RZ, RZ, R94 ;  /* 0x000000ffffa17224 */ /* 0x000fe200078e005e */
[----:B------:R-:W-:-:S07]  /*3f60*/  MOV R116, R118 ;  /* 0x0000007600747202 */ /* 0x000fce0000000f00 */
[----:B------:R-:W-:Y:S05]  /*3f70*/  WARPSYNC.COLLECTIVE R160, `(.L_x_8277) ;  /* 0x00000000a0087348 */ /* 0x000fea0003c00000 */
[----:B------:R0:W1:Y:S02]  /*3f80*/  SHFL.DOWN P1, R118, R161, R162, R163 ;  /* 0x080000a2a1767389 */ /* 0x00006400000200a3 */
[----:B01----:R-:W-:Y:S01]  /*3f90*/  ENDCOLLECTIVE ;  /* 0x000000000000791b */ /* 0x003fe20003800000 */
.L_x_8277:
[----:B------:R-:W-:Y:S01]  /*3fa0*/  FADD.FTZ R116, R95, R116 ;  /* 0x000000745f747221 */ /* 0x000fe20000010000 */
[----:B------:R-:W-:-:S04]  /*3fb0*/  HFMA2.MMA R162, -RZ, RZ, 0, 5.9604644775390625e-08 ;  /* 0x00000001ffa27435 */ /* 0x000fc800000001ff */
[----:B------:R-:W-:Y:S02]  /*3fc0*/  MOV R161, R116 ;  /* 0x0000007400a17202 */ /* 0x000fe40000000f00 */
[----:B------:R-:W-:-:S07]  /*3fd0*/  MOV R117, R118 ;  /* 0x0000007600757202 */ /* 0x000fce0000000f00 */
[----:B------:R-:W-:Y:S05]  /*3fe0*/  WARPSYNC.COLLECTIVE R160, `(.L_x_8278) ;  /* 0x00000000a0087348 */ /* 0x000fea0003c00000 */
[----:B------:R0:W1:Y:S02]  /*3ff0*/  SHFL.DOWN P1, R118, R161, R162, R163 ;  /* 0x080000a2a1767389 */ /* 0x00006400000200a3 */
[----:B01----:R-:W-:Y:S01]  /*4000*/  ENDCOLLECTIVE ;  /* 0x000000000000791b */ /* 0x003fe20003800000 */
.L_x_8278:
[----:B------:R-:W-:-:S05]  /*4010*/  FADD.FTZ R117, R94, R117 ;  /* 0x000000755e757221 */ /* 0x000fca0000010000 */
[----:B------:R-:W-:Y:S02]  /*4020*/  MOV R161, R117 ;  /* 0x0000007500a17202 */ /* 0x000fe40000000f00 */
[----:B------:R-:W-:-:S07]  /*4030*/  MOV R91, R118 ;  /* 0x00000076005b7202 */ /* 0x000fce0000000f00 */
[----:B------:R-:W-:Y:S05]  /*4040*/  WARPSYNC.COLLECTIVE R160, `(.L_x_8279) ;  /* 0x00000000a0087348 */ /* 0x000fea0003c00000 */
[----:B------:R0:W1:Y:S02]  /*4050*/  SHFL.DOWN P1, R118, R161, R162, R163 ;  /* 0x080000a2a1767389 */ /* 0x00006400000200a3 */
[----:B01----:R-:W-:Y:S01]  /*4060*/  ENDCOLLECTIVE ;  /* 0x000000000000791b */ /* 0x003fe20003800000 */
.L_x_8279:
[----:B------:R-:W-:Y:S05]  /*4070*/  BRA `(.L_x_8280) ;  /* 0xffffffd8009c7947 */ /* 0x000fea000383ffff */
.L_x_8281:
        /* <DEDUP_REMOVED lines=16> */
.L_x_11951:


//--------------------- .text._ZN10layer_norm13ln_bwd_kernelINS_13Kernel_traitsI6__halfS2_fS2_fjLj2560ELj1ELj1ELj4ELj8ENS_18Kernel_traits_baseILj2560ES2_S2_fS2_fjLj128EEEEELb1ELb1ELb0ELb0EEEvNS_9BwdParamsE --------------------------
	.section	.text._ZN10layer_norm13ln_bwd_kernelINS_13Kernel_traitsI6__halfS2_fS2_fjLj2560ELj1ELj1ELj4ELj8ENS_18Kernel_traits_baseILj2560ES2_S2_fS2_fjLj128EEEEELb1ELb1ELb0ELb0EEEvNS_9BwdParamsE,"ax",@progbits
	.align	128
        .global         _ZN10layer_norm13ln_bwd_kernelINS_13Kernel_traitsI6__halfS2_fS2_fjLj2560ELj1ELj1ELj4ELj8ENS_18Kernel_traits_baseILj2560ES2_S2_fS2_fjLj128EEEEELb1ELb1ELb0ELb0EEEvNS_9BwdParamsE
        .type           _ZN10layer_norm13ln_bwd_kernelINS_13Kernel_traitsI6__halfS2_fS2_fjLj2560ELj1ELj1ELj4ELj8ENS_18Kernel_traits_baseILj2560ES2_S2_fS2_fjLj128EEEEELb1ELb1ELb0ELb0EEEvNS_9BwdParamsE,@function
        .size           _ZN10layer_norm13ln_bwd_kernelINS_13Kernel_traitsI6__halfS2_fS2_fjLj2560ELj1ELj1ELj4ELj8ENS_18Kernel_traits_baseILj2560ES2_S2_fS2_fjLj128EEEEELb1ELb1ELb0ELb0EEEvNS_9BwdParamsE,(.L_x_11952 - _ZN10layer_norm13ln_bwd_kernelINS_13Kernel_traitsI6__halfS2_fS2_fjLj2560ELj1ELj1ELj4ELj8ENS_18Kernel_traits_baseILj2560ES2_S2_fS2_fjLj128EEEEELb1ELb1ELb0ELb0EEEvNS_9BwdParamsE)
        .other          _ZN10layer_norm13ln_bwd_kernelINS_13Kernel_traitsI6__halfS2_fS2_fjLj2560ELj1ELj1ELj4ELj8ENS_18Kernel_traits_baseILj2560ES2_S2_fS2_fjLj128EEEEELb1ELb1ELb0ELb0EEEvNS_9BwdParamsE,@"STO_CUDA_ENTRY STV_DEFAULT"
_ZN10layer_norm13ln_bwd_kernelINS_13Kernel_traitsI6__halfS2_fS2_fjLj2560ELj1ELj1ELj4ELj8ENS_18Kernel_traits_baseILj2560ES2_S2_fS2_fjLj128EEEEELb1ELb1ELb0ELb0EEEvNS_9BwdParamsE:
.text._ZN10layer_norm13ln_bwd_kernelINS_13Kernel_traitsI6__halfS2_fS2_fjLj2560ELj1ELj1ELj4ELj8ENS_18Kernel_traits_baseILj2560ES2_S2_fS2_fjLj128EEEEELb1ELb1ELb0ELb0EEEvNS_9BwdParamsE:
        /* <DEDUP_REMOVED lines=52> */
[----:B------:R-:W-:Y:S02]  /*0340*/  @P1 IADD3 R3, R3, 0x80, RZ ;  /* 0x0000008003031810 */ /* 0x000fe40007ffe0ff */
[----:B------:R-:W-:Y:S02]  /*0350*/  CS2R R96, SRZ ;  /* 0x0000000000607805 */ /* 0x000fe4000001ff00 */
[----:B------:R-:W-:Y:S01]  /*0360*/  CS2R R98, SRZ ;  /* 0x0000000000627805 */ /* 0x000fe2000001ff00 */
[----:B------:R-:W5:Y:S02]  /*0370*/  @P1 LDG.E.64 R20, desc[UR4][R40.64] ;  /* 0x0000000428141981 */ /* 0x000f64000c1e1b00 */
        /* <DEDUP_REMOVED lines=36> */
[----:B------:R-:W-:Y:S02]  /*05c0*/  CS2R R46, SRZ ;  /* 0x00000000002e7805 */ /* 0x000fe4000001ff00 */
[----:B------:R-:W-:Y:S02]  /*05d0*/  CS2R R40, SRZ ;  /* 0x0000000000287805 */ /* 0x000fe4000001ff00 */
[----:B------:R-:W-:Y:S01]  /*05e0*/  CS2R R42, SRZ ;  /* 0x00000000002a7805 */ /* 0x000fe2000001ff00 */
[----:B-1----:R-:W-:Y:S06]  /*05f0*/  @P3 BRA `(.L_x_8282) ;  /* 0x0000003400d43947 */ /* 0x002fec0003800000 */
[----:B------:R-:W0:Y:S01]  /*0600*/  LDC.U8 R141, c[0x0][0x2a0] ;  /* 0x0000a800ff8d7b82 */ /* 0x000e220000000000 */
[--C-:B-----5:R-:W-:Y:S01]  /*0610*/  SHF.R.U64 R139, R6, 0x10, R7.reuse ;  /* 0x00000010068b7819 */ /* 0x120fe20000001207 */
[----:B------:R-:W-:Y:S01]  /*0620*/  ULDC.64 UR6, c[0x0][0x270] ;  /* 0x00009c0000067ab9 */ /* 0x000fe20000000a00 */
[----:B------:R-:W-:Y:S01]  /*0630*/  MOV R138, R7 ;  /* 0x00000007008a7202 */ /* 0x000fe20000000f00 */
[----:B------:R-:W-:Y:S01]  /*0640*/  HFMA2.MMA R189, -RZ, RZ, 0, 5.9604644775390625e-08 ;  /* 0x00000001ffbd7435 */ /* 0x000fe200000001ff */
[----:B------:R-:W-:Y:S01]  /*0650*/  SHF.R.U32.HI R137, RZ, 0x10, R7 ;  /* 0x00000010ff897819 */ /* 0x000fe20000011607 */
[----:B------:R-:W-:Y:S01]  /*0660*/  HADD2.F32 R139, -RZ, R139.H0_H0 ;  /* 0x2000008bff8b7230 */ /* 0x000fe20000004100 */
[----:B------:R-:W-:Y:S01]  /*0670*/  MOV R140, R6 ;  /* 0x00000006008c7202 */ /* 0x000fe20000000f00 */
        /* <DEDUP_REMOVED lines=43> */
[----:B------:R-:W-:Y:S01]  /*0930*/  SHF.R.U32.HI R29, RZ, 0x10, R29 ;  /* 0x00000010ff1d7819 */ /* 0x000fe2000001161d */
[----:B------:R-:W-:Y:S01]  /*0940*/  HADD2.F32 R22, -RZ, R22.H0_H0 ;  /* 0x20000016ff167230 */ /* 0x000fe20000004100 */
        /* <DEDUP_REMOVED lines=32> */
[----:B0-----:R-:W-:-:S07]  /*0b50*/  HADD2.F32 R9, -RZ, R9.H0_H0 ;  /* 0x20000009ff097230 */ /* 0x001fce0000004100 */
.L_x_8304:
        /* <DEDUP_REMOVED lines=44> */
[----:B------:R-:W-:Y:S02]  /*0e20*/  HADD2.F32 R125, -RZ, R3.H0_H0 ;  /* 0x20000003ff7d7230 */ /* 0x000fe40000004100 */
[C---:B------:R-:W-:Y:S01]  /*0e30*/  FADD.FTZ R152, -R151.reuse, R124 ;  /* 0x0000007c97987221 */ /* 0x040fe20000010100 */
[----:B------:R-:W-:Y:S01]  /*0e40*/  FADD.FTZ R154, -R151, R127 ;  /* 0x0000007f979a7221 */ /* 0x000fe20000010100 */
[----:B------:R-:W-:-:S02]  /*0e50*/  HADD2.F32 R124, -RZ, R177.H0_H0 ;  /* 0x200000b1ff7c7230 */ /* 0x000fc40000004100 */
[----:B------:R-:W-:Y:S01]  /*0e60*/  FADD.FTZ R126, -R151, R126 ;  /* 0x0000007e977e7221 */ /* 0x000fe20000010100 */
[----:B------:R-:W-:Y:S02]  /*0e70*/  HADD2.F32 R127, -RZ, R150.H0_H0 ;  /* 0x20000096ff7f7230 */ /* 0x000fe40000004100 */
[C---:B-1----:R-:W-:Y:S01]  /*0e80*/  FMUL.FTZ R148, R145.reuse, R128 ;  /* 0x0000008091947220 */ /* 0x042fe20000410000 */
[----:B------:R-:W-:Y:S01]  /*0e90*/  FMUL.FTZ R3, R145, R152 ;  /* 0x0000009891037220 */ /* 0x000fe20000410000 */
[-C--:B------:R-:W-:Y:S01]  /*0ea0*/  FMUL.FTZ R150, R140, R125.reuse ;  /* 0x0000007d8c967220 */ /* 0x080fe20000410000 */
[----:B------:R-:W-:Y:S01]  /*0eb0*/  SHF.R.U32.HI R153, RZ, 0x10, R129 ;  /* 0x00000010ff997819 */ /* 0x000fe20000011681 */
[----:B------:R-:W-:Y:S01]  /*0ec0*/  FADD.FTZ R77, R77, R124 ;  /* 0x0000007c4d4d7221 */ /* 0x000fe20000010000 */
[-C--:B------:R-:W-:Y:S01]  /*0ed0*/  FFMA.FTZ R97, R148, R124.reuse, R97 ;  /* 0x0000007c94617223 */ /* 0x080fe20000010061 */
[----:B------:R-:W-:Y:S01]  /*0ee0*/  FMUL.FTZ R149, R139, R124 ;  /* 0x0000007c8b957220 */ /* 0x000fe20000410000 */
[----:B------:R-:W-:Y:S01]  /*0ef0*/  FMUL.FTZ R151, R145, R126 ;  /* 0x0000007e91977220 */ /* 0x000fe20000410000 */
[----:B------:R-:W-:Y:S01]  /*0f00*/  FADD.FTZ R76, R76, R125 ;  /* 0x0000007d4c4c7221 */ /* 0x000fe20000010000 */
[C---:B------:R-:W-:Y:S01]  /*0f10*/  FFMA.FTZ R96, R3.reuse, R125, R96 ;  /* 0x0000007d03607223 */ /* 0x040fe20000010060 */
[----:B------:R-:W-:Y:S01]  /*0f20*/  FADD.FTZ R124, RZ, R150 ;  /* 0x00000096ff7c7221 */ /* 0x000fe20000010000 */
[----:B------:R-:W-:Y:S01]  /*0f30*/  FFMA.FTZ R125, R3, R150, RZ ;  /* 0x00000096037d7223 */ /* 0x000fe200000100ff */
[----:B------:R-:W-:Y:S01]  /*0f40*/  FADD.FTZ R78, R78, R127 ;  /* 0x0000007f4e4e7221 */ /* 0x000fe20000010000 */
[-C--:B------:R-:W-:Y:S01]  /*0f50*/  FFMA.FTZ R98, R151, R127.reuse, R98 ;  /* 0x0000007f97627223 */ /* 0x080fe20000010062 */
[----:B------:R-:W-:Y:S01]  /*0f60*/  FMUL.FTZ R152, R138, R127 ;  /* 0x0000007f8a987220 */ /* 0x000fe20000410000 */
[----:B0-----:R-:W-:-:S02]  /*0f70*/  HADD2.F32 R130, -RZ, R153.H0_H0 ;  /* 0x20000099ff827230 */ /* 0x001fc40000004100 */
        /* <DEDUP_REMOVED lines=10> */
.L_x_8284:
[----:B------:R-:W-:Y:S05]  /*1020*/  BSYNC B0 ;  /* 0x0000000000007941 */ /* 0x000fea0003800000 */
.L_x_8283:
        /* <DEDUP_REMOVED lines=25> */
[----:B------:R-:W-:Y:S01]  /*11c0*/  SHF.R.U32.HI R159, RZ, 0x10, R129 ;  /* 0x00000010ff9f7819 */ /* 0x000fe20000011681 */
[C---:B------:R-:W-:Y:S01]  /*11d0*/  FADD.FTZ R126, -R162.reuse, R126 ;  /* 0x0000007ea27e7221 */ /* 0x040fe20000010100 */
[----:B------:R-:W-:Y:S01]  /*11e0*/  FADD.FTZ R162, -R162, R127 ;  /* 0x0000007fa2a27221 */ /* 0x000fe20000010100 */
[----:B------:R-:W-:-:S02]  /*11f0*/  HADD2.F32 R124, -RZ, R161.H0_H0 ;  /* 0x200000a1ff7c7230 */ /* 0x000fc40000004100 */
[C---:B-1----:R-:W-:Y:S01]  /*1200*/  FMUL.FTZ R156, R145.reuse, R128 ;  /* 0x00000080919c7220 */ /* 0x042fe20000410000 */
[----:B------:R-:W-:Y:S02]  /*1210*/  HADD2.F32 R127, -RZ, R158.H0_H0 ;  /* 0x2000009eff7f7230 */ /* 0x000fe40000004100 */
[----:B------:R-:W-:Y:S01]  /*1220*/  FMUL.FTZ R155, R145, R160 ;  /* 0x000000a0919b7220 */ /* 0x000fe20000410000 */
[-C--:B------:R-:W-:Y:S01]  /*1230*/  FMUL.FTZ R158, R136, R125.reuse ;  /* 0x0000007d889e7220 */ /* 0x080fe20000410000 */
[----:B0-----:R-:W-:Y:S02]  /*1240*/  HADD2.F32 R130, -RZ, R159.H0_H0 ;  /* 0x2000009fff827230 */ /* 0x001fe40000004100 */
        /* <DEDUP_REMOVED lines=21> */
.L_x_8286:
[----:B------:R-:W-:Y:S05]  /*13a0*/  BSYNC B0 ;  /* 0x0000000000007941 */ /* 0x000fea0003800000 */
.L_x_8285:
        /* <DEDUP_REMOVED lines=24> */
[----:B------:R-:W-:Y:S01]  /*1530*/  MOV R166, R129 ;  /* 0x0000008100a67202 */ /* 0x000fe20000000f00 */
[----:B------:R-:W-:Y:S01]  /*1540*/  HADD2.F32 R125, -RZ, R163.H0_H0 ;  /* 0x200000a3ff7d7230 */ /* 0x000fe20000004100 */
[----:B------:R-:W-:Y:S01]  /*1550*/  SHF.R.U32.HI R167, RZ, 0x10, R129 ;  /* 0x00000010ffa77819 */ /* 0x000fe20000011681 */
        /* <DEDUP_REMOVED lines=28> */
.L_x_8288:
[----:B------:R-:W-:Y:S05]  /*1720*/  BSYNC B0 ;  /* 0x0000000000007941 */ /* 0x000fea0003800000 */
.L_x_8287:
        /* <DEDUP_REMOVED lines=55> */
.L_x_8290:
[----:B------:R-:W-:Y:S05]  /*1aa0*/  BSYNC B0 ;  /* 0x0000000000007941 */ /* 0x000fea0003800000 */
.L_x_8289:
        /* <DEDUP_REMOVED lines=19> */
[----:B--2---:R-:W-:Y:S01]  /*1be0*/  FADD.FTZ R186, -R188, R125 ;  /* 0x0000007dbcba7221 */ /* 0x004fe20000010100 */
[----:B---3--:R-:W-:Y:S02]  /*1bf0*/  MOV R181, R128 ;  /* 0x0000008000b57202 */ /* 0x008fe40000000f00 */
[--C-:B------:R-:W-:Y:S02]  /*1c00*/  SHF.R.U64 R185, R128, 0x10, R129.reuse ;  /* 0x0000001080b97819 */ /* 0x100fe40000001281 */
[----:B------:R-:W-:Y:S01]  /*1c10*/  MOV R182, R129 ;  /* 0x0000008100b67202 */ /* 0x000fe20000000f00 */
[C---:B------:R-:W-:Y:S01]  /*1c20*/  FADD.FTZ R184, -R188.reuse, R124 ;  /* 0x0000007cbcb87221 */ /* 0x040fe20000010100 */
[----:B------:R-:W-:Y:S02]  /*1c30*/  HADD2.F32 R125, -RZ, R181.H0_H0 ;  /* 0x200000b5ff7d7230 */ /* 0x000fe40000004100 */
[C---:B------:R-:W-:Y:S01]  /*1c40*/  FADD.FTZ R126, -R188.reuse, R126 ;  /* 0x0000007ebc7e7221 */ /* 0x040fe20000010100 */
[----:B------:R-:W-:Y:S01]  /*1c50*/  SHF.R.U32.HI R183, RZ, 0x10, R129 ;  /* 0x00000010ffb77819 */ /* 0x000fe20000011681 */
[----:B------:R-:W-:Y:S01]  /*1c60*/  FADD.FTZ R188, -R188, R127 ;  /* 0x0000007fbcbc7221 */ /* 0x000fe20000010100 */
[----:B------:R-:W-:-:S02]  /*1c70*/  HADD2.F32 R124, -RZ, R185.H0_H0 ;  /* 0x200000b9ff7c7230 */ /* 0x000fc40000004100 */
[C---:B------:R-:W-:Y:S01]  /*1c80*/  FMUL.FTZ R181, R145.reuse, R184 ;  /* 0x000000b891b57220 */ /* 0x040fe20000410000 */
[----:B------:R-:W-:Y:S02]  /*1c90*/  HADD2.F32 R127, -RZ, R182.H0_H0 ;  /* 0x200000b6ff7f7230 */ /* 0x000fe40000004100 */
[----:B------:R-:W-:Y:S01]  /*1ca0*/  FMUL.FTZ R182, R145, R186 ;  /* 0x000000ba91b67220 */ /* 0x000fe20000410000 */
[-C--:B------:R-:W-:Y:S01]  /*1cb0*/  FMUL.FTZ R184, R32, R125.reuse ;  /* 0x0000007d20b87220 */ /* 0x080fe20000410000 */
        /* <DEDUP_REMOVED lines=22> */
.L_x_8292:
[----:B------:R-:W-:Y:S05]  /*1e20*/  BSYNC B0 ;  /* 0x0000000000007941 */ /* 0x000fea0003800000 */
.L_x_8291:
[----:B------:R-:W-:Y:S01]  /*1e30*/  LOP3.LUT P4, RZ, R189, 0xff, RZ, 0xc0, !PT ;  /* 0x000000ffbdff7812 */ /* 0x000fe2000788c0ff */
[----:B------:R-:W-:Y:S01]  /*1e40*/  HFMA2.MMA R189, -RZ, RZ, 1.875, 0 ;  /* 0x3f800000ffbd7435 */ /* 0x000fe200000001ff */
[----:B------:R-:W-:Y:S01]  /*1e50*/  SHF.R.U32.HI R124, RZ, 0x5, R143 ;  /* 0x00000005ff7c7819 */ /* 0x000fe2000001168f */
[----:B------:R-:W-:Y:S01]  /*1e60*/  UMOV UR6, 0xffffffff ;  /* 0xffffffff00067882 */ /* 0x000fe20000000000 */
[----:B------:R-:W-:Y:S02]  /*1e70*/  LOP3.LUT P5, RZ, R143, 0x1f, RZ, 0xc0, !PT ;  /* 0x0000001f8fff7812 */ /* 0x000fe400078ac0ff */
[----:B------:R-:W-:Y:S01]  /*1e80*/  LOP3.LUT R125, R124, 0x7fffffc, RZ, 0xc0, !PT ;  /* 0x07fffffc7c7d7812 */ /* 0x000fe200078ec0ff */
[----:B-----5:R-:W-:-:S06]  /*1e90*/  @P3 HADD2.F32 R189, -RZ, R190.H0_H0 ;  /* 0x200000beffbd3230 */ /* 0x020fcc0000004100 */
        /* <DEDUP_REMOVED lines=20> */
.L_x_8323:
        /* <DEDUP_REMOVED lines=42> */
[----:B------:R-:W-:-:S06]  /*2280*/  MOV R194, RZ ;  /* 0x000000ff00c27202 */ /* 0x000fcc0000000f00 */
        /* <DEDUP_REMOVED lines=8> */
[----:B--2---:R-:W-:-:S05]  /*2310*/  @P6 MOV R128, R124 ;  /* 0x0000007c00806202 */ /* 0x004fca0000000f00 */
[----:B------:R-:W-:-:S05]  /*2320*/  @P6 HADD2.F32 R128, -RZ, R128.H0_H0 ;  /* 0x20000080ff806230 */ /* 0x000fca0000004100 */
[----:B------:R-:W-:Y:S01]  /*2330*/  @P6 FMUL.FTZ R177, R129, R128 ;  /* 0x0000008081b16220 */ /* 0x000fe20000410000 */
[----:B------:R-:W-:Y:S01]  /*2340*/  LOP3.LUT P6, RZ, R7, 0xff00, RZ, 0xc0, !PT ;  /* 0x0000ff0007ff7812 */ /* 0x000fe200078cc0ff */
[----:B------:R-:W-:Y:S02]  /*2350*/  FFMA.FTZ R129, R151, R130, R195 ;  /* 0x0000008297817223 */ /* 0x000fe400000100c3 */
[----:B------:R-:W-:-:S10]  /*2360*/  FADD.FTZ R56, R56, R177 ;  /* 0x000000b138387221 */ /* 0x000fd40000010000 */
[----:B------:R-:W-:Y:S01]  /*2370*/  @P6 SHF.R.U64 R128, R124, 0x10, R125 ;  /* 0x000000107c806819 */ /* 0x000fe2000000127d */
[----:B------:R-:W-:-:S04]  /*2380*/  FMUL.FTZ R124, R126, R189 ;  /* 0x000000bd7e7c7220 */ /* 0x000fc80000410000 */
[----:B------:R-:W-:Y:S02]  /*2390*/  @P6 HADD2.F32 R128, -RZ, R128.H0_H0 ;  /* 0x20000080ff806230 */ /* 0x000fe40000004100 */
        /* <DEDUP_REMOVED lines=11> */
[----:B------:R-:W-:Y:S02]  /*2450*/  FFMA.FTZ R124, R154, R130, R195 ;  /* 0x000000829a7c7223 */ /* 0x000fe400000100c3 */
[----:B------:R-:W-:Y:S02]  /*2460*/  @P6 HADD2.F32 R128, -RZ, R128.H0_H0 ;  /* 0x20000080ff806230 */ /* 0x000fe40000004100 */
[----:B------:R-:W-:Y:S01]  /*2470*/  @P6 FMUL.FTZ R191, R26, R197 ;  /* 0x000000c51abf6220 */ /* 0x000fe20000410000 */
[----:B------:R-:W-:-:S02]  /*2480*/  FADD.FTZ R124, R153, -R124 ;  /* 0x8000007c997c7221 */ /* 0x000fc40000010000 */
[----:B------:R-:W-:Y:S02]  /*2490*/  @P6 FMUL.FTZ R193, R197, R128 ;  /* 0x00000080c5c16220 */ /* 0x000fe40000410000 */
[----:B------:R-:W-:Y:S01]  /*24a0*/  FMUL.FTZ R124, R145, R124 ;  /* 0x0000007c917c7220 */ /* 0x000fe20000410000 */
[----:B------:R-:W-:Y:S01]  /*24b0*/  F2F.F16.F32 R191, R191 ;  /* 0x000000bf00bf7304 */ /* 0x000fe20000200800 */
[----:B------:R-:W-:Y:S02]  /*24c0*/  FADD.FTZ R58, R58, R193 ;  /* 0x000000c13a3a7221 */ /* 0x000fe40000010000 */
[----:B------:R-:W-:Y:S01]  /*24d0*/  @P5 FADD.FTZ R124, R103, R124 ;  /* 0x0000007c677c5221 */ /* 0x000fe20000010000 */
[----:B------:R-:W-:-:S04]  /*24e0*/  LOP3.LUT P5, RZ, R7, 0xff000000, RZ, 0xc0, !PT ;  /* 0xff00000007ff7812 */ /* 0x000fc800078ac0ff */
[----:B------:R-:W-:Y:S09]  /*24f0*/  F2F.F16.F32 R197, R176 ;  /* 0x000000b000c57304 */ /* 0x000ff20000200800 */
[----:B------:R-:W-:Y:S01]  /*2500*/  @P5 SHF.R.U32.HI R128, RZ, 0x10, R125 ;  /* 0x00000010ff805819 */ /* 0x000fe2000001167d */
[----:B------:R-:W-:-:S04]  /*2510*/  FMUL.FTZ R125, R124, R189 ;  /* 0x000000bd7c7d7220 */ /* 0x000fc80000410000 */
[----:B------:R-:W-:Y:S02]  /*2520*/  @P5 HADD2.F32 R128, -RZ, R128.H0_H0 ;  /* 0x20000080ff805230 */ /* 0x000fe40000004100 */
[----:B------:R-:W-:-:S04]  /*2530*/  FMUL.FTZ R125, R125, UR15 ;  /* 0x0000000f7d7d7c20 */ /* 0x000fc80008410000 */
[----:B------:R-:W-:Y:S01]  /*2540*/  @P5 FMUL.FTZ R194, R25, R125 ;  /* 0x0000007d19c25220 */ /* 0x000fe20000410000 */
[----:B------:R-:W-:Y:S01]  /*2550*/  @P5 FMUL.FTZ R196, R125, R128 ;  /* 0x000000807dc45220 */ /* 0x000fe20000410000 */
[----:B------:R-:W-:-:S03]  /*2560*/  ISETP.NE.U32.AND P5, PT, RZ, UR16, PT ;  /* 0x00000010ff007c0c */ /* 0x000fc6000bfa5070 */
[----:B------:R-:W-:Y:S01]  /*2570*/  FADD.FTZ R59, R59, R196 ;  /* 0x000000c43b3b7221 */ /* 0x000fe20000010000 */
[----:B------:R-:W-:Y:S01]  /*2580*/  ISETP.NE.AND.EX P5, PT, RZ, UR17, PT, P5 ;  /* 0x00000011ff007c0c */ /* 0x000fe2000bfa5350 */
[----:B------:R-:W0:Y:S03]  /*2590*/  F2F.F16.F32 R194, R194 ;  /* 0x000000c200c27304 */ /* 0x000e260000200800 */
[----:B------:R-:W-:Y:S02]  /*25a0*/  SEL R120, R127, R120, P5 ;  /* 0x000000787f787207 */ /* 0x000fe40002800000 */
[----:B------:R-:W-:Y:S02]  /*25b0*/  SEL R121, R126, R121, P5 ;  /* 0x000000797e797207 */ /* 0x000fe40002800000 */
[----:B------:R-:W-:Y:S01]  /*25c0*/  SEL R122, R129, R122, P5 ;  /* 0x0000007a817a7207 */ /* 0x000fe20002800000 */
[----:B------:R-:W1:Y:S01]  /*25d0*/  F2F.F16.F32 R126, R190 ;  /* 0x000000be007e7304 */ /* 0x000e620000200800 */
        /* <DEDUP_REMOVED lines=14> */
.L_x_8295:
[----:B------:R-:W-:Y:S05]  /*26c0*/  BSYNC B0 ;  /* 0x0000000000007941 */ /* 0x000fea0003800000 */
.L_x_8294:
        /* <DEDUP_REMOVED lines=49> */
[----:B------:R-:W-:Y:S01]  /*29e0*/  F2F.F16.F32 R197, R128 ;  /* 0x0000008000c57304 */ /* 0x000fe20000200800 */
[----:B------:R-:W-:Y:S01]  /*29f0*/  HFMA2.MMA R194, -RZ, RZ, 0, 0 ;  /* 0x00000000ffc27435 */ /* 0x000fe200000001ff */
[----:B--2---:R-:W-:-:S05]  /*2a00*/  @P5 MOV R176, R126 ;  /* 0x0000007e00b05202 */ /* 0x004fca0000000f00 */
[----:B------:R-:W-:-:S05]  /*2a10*/  @P5 HADD2.F32 R176, -RZ, R176.H0_H0 ;  /* 0x200000b0ffb05230 */ /* 0x000fca0000004100 */
[----:B------:R-:W-:Y:S01]  /*2a20*/  @P5 FMUL.FTZ R177, R129, R176 ;  /* 0x000000b081b15220 */ /* 0x000fe20000410000 */
[----:B------:R-:W-:Y:S01]  /*2a30*/  LOP3.LUT P5, RZ, R6, 0xff00, RZ, 0xc0, !PT ;  /* 0x0000ff0006ff7812 */ /* 0x000fe200078ac0ff */
[----:B------:R-:W-:Y:S01]  /*2a40*/  HFMA2.MMA R176, -RZ, RZ, 0, 0 ;  /* 0x00000000ffb07435 */ /* 0x000fe200000001ff */
[----:B------:R-:W-:-:S11]  /*2a50*/  MOV R129, RZ ;  /* 0x000000ff00817202 */ /* 0x000fd60000000f00 */
[----:B0-----:R-:W-:-:S05]  /*2a60*/  @P5 SHF.R.U64 R124, R126, 0x10, R127 ;  /* 0x000000107e7c5819 */ /* 0x001fca000000127f */
[----:B------:R-:W-:Y:S02]  /*2a70*/  @P5 HADD2.F32 R124, -RZ, R124.H0_H0 ;  /* 0x2000007cff7c5230 */ /* 0x000fe40000004100 */
[----:B------:R-:W-:-:S03]  /*2a80*/  @P5 FMUL.FTZ R129, R23, R190 ;  /* 0x000000be17815220 */ /* 0x000fc60000410000 */
[----:B------:R-:W-:Y:S01]  /*2a90*/  @P5 FMUL.FTZ R176, R190, R124 ;  /* 0x0000007cbeb05220 */ /* 0x000fe20000410000 */
[----:B------:R-:W-:Y:S02]  /*2aa0*/  LOP3.LUT P5, RZ, R6, 0xff0000, RZ, 0xc0, !PT ;  /* 0x00ff000006ff7812 */ /* 0x000fe400078ac0ff */
[----:B------:R-:W-:-:S11]  /*2ab0*/  MOV R190, RZ ;  /* 0x000000ff00be7202 */ /* 0x000fd60000000f00 */
[----:B------:R-:W-:-:S05]  /*2ac0*/  @P5 MOV R124, R127 ;  /* 0x0000007f007c5202 */ /* 0x000fca0000000f00 */
[----:B------:R-:W-:Y:S02]  /*2ad0*/  @P5 HADD2.F32 R124, -RZ, R124.H0_H0 ;  /* 0x2000007cff7c5230 */ /* 0x000fe40000004100 */
[----:B------:R-:W-:-:S03]  /*2ae0*/  @P5 FMUL.FTZ R190, R22, R191 ;  /* 0x000000bf16be5220 */ /* 0x000fc60000410000 */
[----:B------:R-:W-:Y:S01]  /*2af0*/  @P5 FMUL.FTZ R193, R191, R124 ;  /* 0x0000007cbfc15220 */ /* 0x000fe20000410000 */
[----:B------:R-:W-:Y:S02]  /*2b00*/  LOP3.LUT P5, RZ, R6, 0xff000000, RZ, 0xc0, !PT ;  /* 0xff00000006ff7812 */ /* 0x000fe400078ac0ff */
[----:B------:R-:W-:Y:S01]  /*2b10*/  MOV R191, RZ ;  /* 0x000000ff00bf7202 */ /* 0x000fe20000000f00 */
[----:B------:R-:W0:Y:S10]  /*2b20*/  F2F.F16.F32 R126, R129 ;  /* 0x00000081007e7304 */ /* 0x000e340000200800 */
[----:B------:R-:W-:Y:S01]  /*2b30*/  @P5 FMUL.FTZ R191, R21, R192 ;  /* 0x000000c015bf5220 */ /* 0x000fe20000410000 */
[----:B------:R-:W-:Y:S01]  /*2b40*/  @P5 SHF.R.U32.HI R124, RZ, 0x10, R127 ;  /* 0x00000010ff7c5819 */ /* 0x000fe2000001167f */
[----:B------:R-:W-:Y:S08]  /*2b50*/  F2F.F16.F32 R190, R190 ;  /* 0x000000be00be7304 */ /* 0x000ff00000200800 */
[----:B------:R-:W1:Y:S01]  /*2b60*/  F2F.F16.F32 R191, R191 ;  /* 0x000000bf00bf7304 */ /* 0x000e620000200800 */
[----:B------:R-:W-:-:S02]  /*2b70*/  @P5 HADD2.F32 R124, -RZ, R124.H0_H0 ;  /* 0x2000007cff7c5230 */ /* 0x000fc40000004100 */
        /* <DEDUP_REMOVED lines=13> */
.L_x_8297:
[----:B------:R-:W-:Y:S05]  /*2c50*/  BSYNC B0 ;  /* 0x0000000000007941 */ /* 0x000fea0003800000 */
.L_x_8296:
        /* <DEDUP_REMOVED lines=88> */
.L_x_8299:
[----:B------:R-:W-:Y:S05]  /*31e0*/  BSYNC B0 ;  /* 0x0000000000007941 */ /* 0x000fea0003800000 */
.L_x_8298:
        /* <DEDUP_REMOVED lines=88> */
.L_x_8301:
[----:B------:R-:W-:Y:S05]  /*3770*/  BSYNC B0 ;  /* 0x0000000000007941 */ /* 0x000fea0003800000 */
.L_x_8300:
        /* <DEDUP_REMOVED lines=62> */
[----:B------:R-:W-:-:S13]  /*3b60*/  LOP3.LUT P5, RZ, R0, 0xff0000, RZ, 0xc0, !PT ;  /* 0x00ff000000ff7812 */ /* 0x000fda00078ac0ff */
[----:B------:R-:W-:-:S05]  /*3b70*/  @P5 MOV R124, R127 ;  /* 0x0000007f007c5202 */ /* 0x000fca0000000f00 */
[----:B------:R-:W-:Y:S02]  /*3b80*/  @P5 HADD2.F32 R124, -RZ, R124.H0_H0 ;  /* 0x2000007cff7c5230 */ /* 0x000fe40000004100 */
[----:B------:R-:W-:-:S03]  /*3b90*/  @P5 FMUL.FTZ R145, R10, R177 ;  /* 0x000000b10a915220 */ /* 0x000fc60000410000 */
[----:B------:R-:W-:Y:S01]  /*3ba0*/  @P5 FMUL.FTZ R191, R177, R124 ;  /* 0x0000007cb1bf5220 */ /* 0x000fe20000410000 */
[----:B------:R-:W-:Y:S02]  /*3bb0*/  LOP3.LUT P5, RZ, R0, 0xff000000, RZ, 0xc0, !PT ;  /* 0xff00000000ff7812 */ /* 0x000fe400078ac0ff */
[----:B------:R-:W-:Y:S01]  /*3bc0*/  MOV R176, RZ ;  /* 0x000000ff00b07202 */ /* 0x000fe20000000f00 */
[----:B------:R-:W0:Y:S10]  /*3bd0*/  F2F.F16.F32 R126, R129 ;  /* 0x00000081007e7304 */ /* 0x000e340000200800 */
[----:B------:R-:W-:Y:S01]  /*3be0*/  @P5 SHF.R.U32.HI R124, RZ, 0x10, R127 ;  /* 0x00000010ff7c5819 */ /* 0x000fe2000001167f */
[----:B------:R-:W-:-:S04]  /*3bf0*/  @P5 FMUL.FTZ R176, R9, R189 ;  /* 0x000000bd09b05220 */ /* 0x000fc80000410000 */
[----:B------:R-:W-:Y:S02]  /*3c00*/  @P5 HADD2.F32 R124, -RZ, R124.H0_H0 ;  /* 0x2000007cff7c5230 */ /* 0x000fe40000004100 */
[----:B------:R-:W1:Y:S03]  /*3c10*/  F2F.F16.F32 R176, R176 ;  /* 0x000000b000b07304 */ /* 0x000e660000200800 */
[----:B------:R-:W-:-:S05]  /*3c20*/  @P5 FMUL.FTZ R190, R189, R124 ;  /* 0x0000007cbdbe5220 */ /* 0x000fca0000410000 */
[----:B------:R-:W2:Y:S08]  /*3c30*/  F2F.F16.F32 R145, R145 ;  /* 0x0000009100917304 */ /* 0x000eb00000200800 */
[----:B------:R-:W3:Y:S01]  /*3c40*/  F2F.F16.F32 R189, R128 ;  /* 0x0000008000bd7304 */ /* 0x000ee20000200800 */
        /* <DEDUP_REMOVED lines=11> */
.L_x_8303:
[----:B------:R-:W-:Y:S05]  /*3d00*/  BSYNC B0 ;  /* 0x0000000000007941 */ /* 0x000fea0003800000 */
.L_x_8302:
[----:B------:R-:W-:Y:S02]  /*3d10*/  IADD3 R142, R142, UR20, RZ ;  /* 0x000000148e8e7c10 */ /* 0x000fe4000fffe0ff */
[----:B------:R-:W-:Y:S02]  /*3d20*/  SEL R189, RZ, 0x1, P4 ;  /* 0x00000001ffbd7807 */ /* 0x000fe40002000000 */
[----:B------:R-:W-:-:S13]  /*3d30*/  ISETP.GE.AND P4, PT, R142, UR21, PT ;  /* 0x000000158e007c0c */ /* 0x000fda000bf86270 */
[----:B------:R-:W-:Y:S05]  /*3d40*/  @!P4 BRA `(.L_x_8304) ;  /* 0xffffffcc0084c947 */ /* 0x000fea000383ffff */
.L_x_8282:
        /* <DEDUP_REMOVED lines=18> */
.L_x_8306:
[----:B------:R-:W-:Y:S05]  /*3e70*/  BSYNC B0 ;  /* 0x0000000000007941 */ /* 0x000fea0003800000 */
.L_x_8305:
        /* <DEDUP_REMOVED lines=12> */
.L_x_8308:
[----:B------:R-:W-:Y:S05]  /*3f40*/  BSYNC B0 ;  /* 0x0000000000007941 */ /* 0x000fea0003800000 */
.L_x_8307:
        /* <DEDUP_REMOVED lines=12> */
.L_x_8310:
[----:B------:R-:W-:Y:S05]  /*4010*/  BSYNC B0 ;  /* 0x0000000000007941 */ /* 0x000fea0003800000 */
.L_x_8309:
        /* <DEDUP_REMOVED lines=12> */
.L_x_8312:
[----:B------:R-:W-:Y:S05]  /*40e0*/  BSYNC B0 ;  /* 0x0000000000007941 */ /* 0x000fea0003800000 */
.L_x_8311:
        /* <DEDUP_REMOVED lines=12> */
.L_x_8293:
[----:B------:R-:W-:Y:S02]  /*41b0*/  MOV R195, R191 ;  /* 0x000000bf00c37202 */ /* 0x000fe40000000f00 */
[----:B------:R-:W-:Y:S02]  /*41c0*/  MOV R194, 0x10 ;  /* 0x0000001000c27802 */ /* 0x000fe40000000f00 */
[----:B------:R-:W-:Y:S02]  /*41d0*/  MOV R197, 0x1f ;  /* 0x0000001f00c57802 */ /* 0x000fe40000000f00 */
[----:B------:R-:W-:-:S07]  /*41e0*/  MOV R190, 0xffffffff ;  /* 0xffffffff00be7802 */ /* 0x000fce0000000f00 */
[----:B------:R-:W-:Y:S05]  /*41f0*/  WARPSYNC.COLLECTIVE R190, `(.L_x_8313) ;  /* 0x00000000be087348 */ /* 0x000fea0003c00000 */
[----:B------:R0:W1:Y:S02]  /*4200*/  SHFL.DOWN P6, R193, R195, R194, R197 ;  /* 0x080000c2c3c17389 */ /* 0x00006400000c00c5 */
[----:B01----:R-:W-:Y:S01]  /*4210*/  ENDCOLLECTIVE ;  /* 0x000000000000791b */ /* 0x003fe20003800000 */
.L_x_8313:
[----:B------:R-:W-:Y:S02]  /*4220*/  MOV R195, R192 ;  /* 0x000000c000c37202 */ /* 0x000fe40000000f00 */
[----:B------:R-:W-:-:S07]  /*4230*/  MOV R126, R193 ;  /* 0x000000c1007e7202 */ /* 0x000fce0000000f00 */
[----:B------:R-:W-:Y:S05]  /*4240*/  WARPSYNC.COLLECTIVE R190, `(.L_x_8314) ;  /* 0x00000000be087348 */ /* 0x000fea0003c00000 */
[----:B------:R0:W1:Y:S02]  /*4250*/  SHFL.DOWN P6, R193, R195, R194, R197 ;  /* 0x080000c2c3c17389 */ /* 0x00006400000c00c5 */
[----:B01----:R-:W-:Y:S01]  /*4260*/  ENDCOLLECTIVE ;  /* 0x000000000000791b */ /* 0x003fe20003800000 */
.L_x_8314:
[----:B------:R-:W-:-:S05]  /*4270*/  FADD.FTZ R126, R126, R191 ;  /* 0x000000bf7e7e7221 */ /* 0x000fca0000010000 */
[----:B------:R-:W-:Y:S02]  /*4280*/  MOV R195, R126 ;  /* 0x0000007e00c37202 */ /* 0x000fe40000000f00 */
[----:B------:R-:W-:Y:S02]  /*4290*/  MOV R194, 0x8 ;  /* 0x0000000800c27802 */ /* 0x000fe40000000f00 */
[----:B------:R-:W-:-:S07]  /*42a0*/  MOV R127, R193 ;  /* 0x000000c1007f7202 */ /* 0x000fce0000000f00 */
[----:B------:R-:W-:Y:S05]  /*42b0*/  WARPSYNC.COLLECTIVE R190, `(.L_x_8315) ;  /* 0x00000000be087348 */ /* 0x000fea0003c00000 */
[----:B------:R0:W1:Y:S02]  /*42c0*/  SHFL.DOWN P6, R193, R195, R194, R197 ;  /* 0x080000c2c3c17389 */ /* 0x00006400000c00c5 */
[----:B01----:R-:W-:Y:S01]  /*42d0*/  ENDCOLLECTIVE ;  /* 0x000000000000791b */ /* 0x003fe20003800000 */
.L_x_8315:
[----:B------:R-:W-:-:S05]  /*42e0*/  FADD.FTZ R127, R127, R192 ;  /* 0x000000c07f7f7221 */ /* 0x000fca0000010000 */
[----:B------:R-:W-:Y:S02]  /*42f0*/  MOV R195, R127 ;  /* 0x0000007f00c37202 */ /* 0x000fe40000000f00 */
[----:B------:R-:W-:-:S07]  /*4300*/  MOV R129, R193 ;  /* 0x000000c100817202 */ /* 0x000fce0000000f00 */
[----:B------:R-:W-:Y:S05]  /*4310*/  WARPSYNC.COLLECTIVE R190, `(.L_x_8316) ;  /* 0x00000000be087348 */ /* 0x000fea0003c00000 */
[----:B------:R0:W1:Y:S02]  /*4320*/  SHFL.DOWN P6, R193, R195, R194, R197 ;  /* 0x080000c2c3c17389 */ /* 0x00006400000c00c5 */
[----:B01----:R-:W-:Y:S01]  /*4330*/  ENDCOLLECTIVE ;  /* 0x000000000000791b */ /* 0x003fe20003800000 */
.L_x_8316:
[----:B------:R-:W-:-:S05]  /*4340*/  FADD.FTZ R129, R126, R129 ;  /* 0x000000817e817221 */ /* 0x000fca0000010000 */
[----:B------:R-:W-:Y:S02]  /*4350*/  MOV R195, R129 ;  /* 0x0000008100c37202 */ /* 0x000fe40000000f00 */
[----:B------:R-:W-:Y:S02]  /*4360*/  MOV R194, 0x4 ;  /* 0x0000000400c27802 */ /* 0x000fe40000000f00 */
[----:B------:R-:W-:-:S07]  /*4370*/  MOV R128, R193 ;  /* 0x000000c100807202 */ /* 0x000fce0000000f00 */
[----:B------:R-:W-:Y:S05]  /*4380*/  WARPSYNC.COLLECTIVE R190, `(.L_x_8317) ;  /* 0x00000000be087348 */ /* 0x000fea0003c00000 */
[----:B------:R0:W1:Y:S02]  /*4390*/  SHFL.DOWN P6, R193, R195, R194, R197 ;  /* 0x080000c2c3c17389 */ /* 0x00006400000c00c5 */
[----:B01----:R-:W-:Y:S01]  /*43a0*/  ENDCOLLECTIVE ;  /* 0x000000000000791b */ /* 0x003fe20003800000 */
.L_x_8317:
[----:B------:R-:W-:-:S05]  /*43b0*/  FADD.FTZ R128, R127, R128 ;  /* 0x000000807f807221 */ /* 0x000fca0000010000 */
[----:B------:R-:W-:Y:S02]  /*43c0*/  MOV R195, R128 ;  /* 0x0000008000c37202 */ /* 0x000fe40000000f00 */
[----:B------:R-:W-:-:S07]  /*43d0*/  MOV R130, R193 ;  /* 0x000000c100827202 */ /* 0x000fce0000000f00 */
[----:B------:R-:W-:Y:S05]  /*43e0*/  WARPSYNC.COLLECTIVE R190, `(.L_x_8318) ;  /* 0x00000000be087348 */ /* 0x000fea0003c00000 */
[----:B------:R0:W1:Y:S02]  /*43f0*/  SHFL.DOWN P6, R193, R195, R194, R197 ;  /* 0x080000c2c3c17389 */ /* 0x00006400000c00c5 */
[----:B01----:R-:W-:Y:S01]  /*4400*/  ENDCOLLECTIVE ;  /* 0x000000000000791b */ /* 0x003fe20003800000 */
.L_x_8318:
[----:B------:R-:W-:-:S05]  /*4410*/  FADD.FTZ R130, R129, R130 ;  /* 0x0000008281827221 */ /* 0x000fca0000010000 */
[----:B------:R-:W-:Y:S02]  /*4420*/  MOV R195, R130 ;  /* 0x0000008200c37202 */ /* 0x000fe40000000f00 */
[----:B------:R-:W-:Y:S02]  /*4430*/  MOV R194, 0x2 ;  /* 0x0000000200c27802 */ /* 0x000fe40000000f00 */
[----:B------:R-:W-:-:S07]  /*4440*/  MOV R131, R193 ;  /* 0x000000c100837202 */ /* 0x000fce0000000f00 */
[----:B------:R-:W-:Y:S05]  /*4450*/  WARPSYNC.COLLECTIVE R190, `(.L_x_8319) ;  /* 0x00000000be087348 */ /* 0x000fea0003c00000 */
[----:B------:R0:W1:Y:S02]  /*4460*/  SHFL.DOWN P6, R193, R195, R194, R197 ;  /* 0x080000c2c3c17389 */ /* 0x00006400000c00c5 */
[----:B01----:R-:W-:Y:S01]  /*4470*/  ENDCOLLECTIVE ;  /* 0x000000000000791b */ /* 0x003fe20003800000 */
.L_x_8319:
[----:B------:R-:W-:-:S05]  /*4480*/  FADD.FTZ R131, R128, R131 ;  /* 0x0000008380837221 */ /* 0x000fca0000010000 */
[----:B------:R-:W-:Y:S02]  /*4490*/  MOV R195, R131 ;  /* 0x0000008300c37202 */ /* 0x000fe40000000f00 */
[----:B------:R-:W-:-:S07]  /*44a0*/  MOV R177, R193 ;  /* 0x000000c100b17202 */ /* 0x000fce0000000f00 */
[----:B------:R-:W-:Y:S05]  /*44b0*/  WARPSYNC.COLLECTIVE R190, `(.L_x_8320) ;  /* 0x00000000be087348 */ /* 0x000fea0003c00000 */
[----:B------:R0:W1:Y:S02]  /*44c0*/  SHFL.DOWN P6, R193, R195, R194, R197 ;  /* 0x080000c2c3c17389 */ /* 0x00006400000c00c5 */
[----:B01----:R-:W-:Y:S01]  /*44d0*/  ENDCOLLECTIVE ;  /* 0x000000000000791b */ /* 0x003fe20003800000 */
.L_x_8320:
[----:B------:R-:W-:-:S05]  /*44e0*/  FADD.FTZ R177, R130, R177 ;  /* 0x000000b182b17221 */ /* 0x000fca0000010000 */
[----:B------:R-:W-:Y:S02]  /*44f0*/  MOV R195, R177 ;  /* 0x000000b100c37202 */ /* 0x000fe40000000f00 */
[----:B------:R-:W-:Y:S02]  /*4500*/  MOV R194, 0x1 ;  /* 0x0000000100c27802 */ /* 0x000fe40000000f00 */
[----:B------:R-:W-:-:S07]  /*4510*/  MOV R176, R193 ;  /* 0x000000c100b07202 */ /* 0x000fce0000000f00 */
[----:B------:R-:W-:Y:S05]  /*4520*/  WARPSYNC.COLLECTIVE R190, `(.L_x_8321) ;  /* 0x00000000be087348 */ /* 0x000fea0003c00000 */
[----:B------:R0:W1:Y:S02]  /*4530*/  SHFL.DOWN P6, R193, R195, R194, R197 ;  /* 0x080000c2c3c17389 */ /* 0x00006400000c00c5 */
[----:B01----:R-:W-:Y:S01]  /*4540*/  ENDCOLLECTIVE ;  /* 0x000000000000791b */ /* 0x003fe20003800000 */
.L_x_8321:
[----:B------:R-:W-:-:S05]  /*4550*/  FADD.FTZ R126, R131, R176 ;  /* 0x000000b0837e7221 */ /* 0x000fca0000010000 */
[----:B------:R-:W-:Y:S02]  /*4560*/  MOV R195, R126 ;  /* 0x0000007e00c37202 */ /* 0x000fe40000000f00 */
[----:B------:R-:W-:-:S07]  /*4570*/  MOV R176, R193 ;  /* 0x000000c100b07202 */ /* 0x000fce0000000f00 */
[----:B------:R-:W-:Y:S05]  /*4580*/  WARPSYNC.COLLECTIVE R190, `(.L_x_8322) ;  /* 0x00000000be087348 */ /* 0x000fea0003c00000 */
[----:B------:R0:W1:Y:S02]  /*4590*/  SHFL.DOWN P6, R193, R195, R194, R197 ;  /* 0x080000c2c3c17389 */ /* 0x00006400000c00c5 */
[----:B01----:R-:W-:Y:S01]  /*45a0*/  ENDCOLLECTIVE ;  /* 0x000000000000791b */ /* 0x003fe20003800000 */
.L_x_8322:
[----:B------:R-:W-:Y:S01]  /*45b0*/  MOV R127, R193 ;  /* 0x000000c1007f7202 */ /* 0x000fe20000000f00 */
[----:B------:R-:W-:Y:S06]  /*45c0*/  BRA `(.L_x_8323) ;  /* 0xffffffd800847947 */ /* 0x000fec000383ffff */
.L_x_8324:
        /* <DEDUP_REMOVED lines=11> */
.L_x_11952:


//--------------------- .text._ZN10layer_norm13ln_bwd_kernelINS_13Kernel_traitsI6__halfS2_fS2_fjLj2560ELj1ELj1ELj4ELj8ENS_18Kernel_traits_baseILj2560ES2_S2_fS2_fjLj128EEEEELb1ELb1ELb0ELb1EEEvNS_9BwdParamsE --------------------------
	.section	.text._ZN10layer_norm13ln_bwd_kernelINS_13Kernel_traitsI6__halfS2_fS2_fjLj2560ELj1ELj1ELj4ELj8ENS_18Kernel_traits_baseILj2560ES2_S2_fS2_fjLj128EEEEELb1ELb1ELb0ELb1EEEvNS_9BwdParamsE,"ax",@progbits
	.align	128
        .global         _ZN10layer_norm13ln_bwd_kernelINS_13Kernel_traitsI6__halfS2_fS2_fjLj2560ELj1ELj1ELj4ELj8ENS_18Kernel_traits_baseILj2560ES2_S2_fS2_fjLj128EEEEELb1ELb1ELb0ELb1EEEvNS_9BwdParamsE
        .type           _ZN10layer_norm13ln_bwd_kernelINS_13Kernel_traitsI6__halfS2_fS2_fjLj2560ELj1ELj1ELj4ELj8ENS_18Kernel_traits_baseILj2560ES2_S2_fS2_fjLj128EEEEELb1ELb1ELb0ELb1EEEvNS_9BwdParamsE,@function
        .size           _ZN10layer_norm13ln_bwd_kernelINS_13Kernel_traitsI6__halfS2_fS2_fjLj2560ELj1ELj1ELj4ELj8ENS_18Kernel_traits_baseILj2560ES2_S2_fS2_fjLj128EEEEELb1ELb1ELb0ELb1EEEvNS_9BwdParamsE,(.L_x_11953 - _ZN10layer_norm13ln_bwd_kernelINS_13Kernel_traitsI6__halfS2_fS2_fjLj2560ELj1ELj1ELj4ELj8ENS_18Kernel_traits_baseILj2560ES2_S2_fS2_fjLj128EEEEELb1ELb1ELb0ELb1EEEvNS_9BwdParamsE)
        .other          _ZN10layer_norm13ln_bwd_kernelINS_13Kernel_traitsI6__halfS2_fS2_fjLj2560ELj1ELj1ELj4ELj8ENS_18Kernel_traits_baseILj2560ES2_S2_fS2_fjLj128EEEEELb1ELb1ELb0ELb1EEEvNS_9BwdParamsE,@"STO_CUDA_ENTRY STV_DEFAULT"
_ZN10layer_norm13ln_bwd_kernelINS_13Kernel_traitsI6__halfS2_fS2_fjLj2560ELj1ELj1ELj4ELj8ENS_18Kernel_traits_baseILj2560ES2_S2_fS2_fjLj128EEEEELb1ELb1ELb0ELb1EEEvNS_9BwdParamsE:
.text._ZN10layer_norm13ln_bwd_kernelINS_13Kernel_traitsI6__halfS2_fS2_fjLj2560ELj1ELj1ELj4ELj8ENS_18Kernel_traits_baseILj2560ES2_S2_fS2_fjLj128EEEEELb1ELb1ELb0ELb1EEEvNS_9BwdParamsE:
        /* <DEDUP_REMOVED lines=46> */
.L_x_8325:
        /* <DEDUP_REMOVED lines=113> */
.L_x_8328:
        /* <DEDUP_REMOVED lines=17> */
[----:B--2---:R-:W-:Y:S01]  /*0b00*/  IMAD.WIDE.U32 R2, R187, 0x8, R42 ;  /* 0x00000008bb027825 */ /* 0x004fe200078e002a */
[----:B------:R-:W-:Y:S01]  /*0b10*/  @P0 LEA.HI.X R35, R101, R35, R30, 0x1, P1 ;  /* 0x0000002365230211 */ /* 0x000fe200008f0c1e */
[----:B------:R-:W2:Y:S01]  /*0b20*/  LDC.64 R76, c[0x0][0x240] ;  /* 0x00009000ff4c7b82 */ /* 0x000ea20000000a00 */
[----:B------:R-:W-:Y:S01]  /*0b30*/  IADD3 R179, R187, 0x200, RZ ;  /* 0x00000200bbb37810 */ /* 0x000fe20007ffe0ff */
        /* <DEDUP_REMOVED lines=34> */
[--C-:B------:R-:W-:Y:S02]  /*0d60*/  IMAD.WIDE.U32 R72, R183, 0x4, R76.reuse ;  /* 0x00000004b7487825 */ /* 0x100fe400078e004c */
[----:B------:R2:W5:Y:S02]  /*0d70*/  LDG.E R70, desc[UR4][R70.64] ;  /* 0x0000000446467981 */ /* 0x000564000c1e1900 */
[----:B------:R-:W-:Y:S02]  /*0d80*/  IMAD.WIDE.U32 R74, R181, 0x4, R76 ;  /* 0x00000004b54a7825 */ /* 0x000fe400078e004c */
[----:B------:R-:W5:Y:S02]  /*0d90*/  LDG.E R72, desc[UR4][R72.64] ;  /* 0x0000000448487981 */ /* 0x000f64000c1e1900 */
[----:B0-----:R-:W-:Y:S01]  /*0da0*/  @P1 IMAD.WIDE.U32 R66, R187, 0x10, R66 ;  /* 0x00000010bb421825 */ /* 0x001fe200078e0042 */
[----:B-1----:R-:W-:Y:S01]  /*0db0*/  MOV R68, 0x3f800000 ;  /* 0x3f80000000447802 */ /* 0x002fe20000000f00 */
[----:B------:R-:W5:Y:S02]  /*0dc0*/  LDG.E R74, desc[UR4][R74.64] ;  /* 0x000000044a4a7981 */ /* 0x000f64000c1e1900 */
[----:B------:R-:W-:-:S02]  /*0dd0*/  @P1 IMAD.WIDE.U32 R58, R179, 0x10, R58 ;  /* 0x00000010b33a1825 */ /* 0x000fc400078e003a */
[----:B------:R-:W5:Y:S02]  /*0de0*/  @P1 LDG.E.128 R4, desc[UR4][R66.64] ;  /* 0x0000000442041981 */ /* 0x000f64000c1e1d00 */
[----:B------:R-:W-:Y:S02]  /*0df0*/  @P1 IMAD.WIDE.U32 R64, R185, 0x10, R64 ;  /* 0x00000010b9401825 */ /* 0x000fe400078e0040 */
[----:B------:R0:W5:Y:S02]  /*0e00*/  @P1 LDG.E.128 R20, desc[UR4][R58.64] ;  /* 0x000000043a141981 */ /* 0x000164000c1e1d00 */
[----:B------:R-:W-:Y:S02]  /*0e10*/  @P1 IMAD.WIDE.U32 R60, R181, 0x10, R60 ;  /* 0x00000010b53c1825 */ /* 0x000fe400078e003c */
[----:B------:R1:W5:Y:S02]  /*0e20*/  @P1 LDG.E.128 R8, desc[UR4][R64.64] ;  /* 0x0000000440081981 */ /* 0x000364000c1e1d00 */
[----:B------:R-:W-:-:S02]  /*0e30*/  @P1 IMAD.WIDE.U32 R62, R183, 0x10, R62 ;  /* 0x00000010b73e1825 */ /* 0x000fc400078e003e */
[----:B------:R-:W5:Y:S01]  /*0e40*/  @P1 LDG.E.128 R16, desc[UR4][R60.64] ;  /* 0x000000043c101981 */ /* 0x000f62000c1e1d00 */
[----:B------:R-:W-:-:S03]  /*0e50*/  LOP3.LUT P4, RZ, R182, 0xff, RZ, 0xc0, !PT ;  /* 0x000000ffb6ff7812 */ /* 0x000fc6000788c0ff */
[----:B------:R1:W5:Y:S01]  /*0e60*/  @P1 LDG.E.128 R12, desc[UR4][R62.64] ;  /* 0x000000043e0c1981 */ /* 0x000362000c1e1d00 */
[----:B------:R-:W-:-:S06]  /*0e70*/  IMAD.WIDE.U32 R76, R179, 0x4, R76 ;  /* 0x00000004b34c7825 */ /* 0x000fcc00078e004c */
[----:B------:R1:W5:Y:S01]  /*0e80*/  LDG.E R76, desc[UR4][R76.64] ;  /* 0x000000044c4c7981 */ /* 0x000362000c1e1900 */
[----:B------:R-:W-:Y:S01]  /*0e90*/  UMOV UR6, 0xffffffff ;  /* 0xffffffff00067882 */ /* 0x000fe20000000000 */
[----:B------:R-:W-:Y:S02]  /*0ea0*/  LOP3.LUT P1, RZ, R0, 0x1f, RZ, 0xc0, !PT ;  /* 0x0000001f00ff7812 */ /* 0x000fe4000782c0ff */
[----:B----4-:R-:W-:Y:S02]  /*0eb0*/  FSEL R186, R186, RZ, !P2 ;  /* 0x000000ffbaba7208 */ /* 0x010fe40005000000 */
[----:B--2---:R-:W-:Y:S01]  /*0ec0*/  MOV R71, R2 ;  /* 0x0000000200477202 */ /* 0x004fe20000000f00 */
[----:B---3--:R-:W-:Y:S01]  /*0ed0*/  @P0 HADD2.F32 R68, -RZ, R184.H0_H0 ;  /* 0x200000b8ff440230 */ /* 0x008fe20000004100 */
[--C-:B------:R-:W-:Y:S02]  /*0ee0*/  SHF.R.U64 R184, R2, 0x10, R3.reuse ;  /* 0x0000001002b87819 */ /* 0x100fe40000001203 */
[----:B------:R-:W-:Y:S01]  /*0ef0*/  SHF.R.U32.HI R2, RZ, 0x10, R3 ;  /* 0x00000010ff027819 */ /* 0x000fe20000011603 */
[C---:B0-----:R-:W-:Y:S01]  /*0f00*/  FADD.FTZ R59, -R186.reuse, R29 ;  /* 0x0000001dba3b7221 */ /* 0x041fe20000010100 */
[C---:B------:R-:W-:Y:S01]  /*0f10*/  FADD.FTZ R31, -R186.reuse, R31 ;  /* 0x0000001fba1f7221 */ /* 0x040fe20000010100 */
[----:B------:R-:W-:Y:S01]  /*0f20*/  HADD2.F32 R71, -RZ, R71.H0_H0 ;  /* 0x20000047ff477230 */ /* 0x000fe20000004100 */
[----:B-1----:R-:W-:Y:S01]  /*0f30*/  MOV R64, R3 ;  /* 0x0000000300407202 */ /* 0x002fe20000000f00 */
[----:B------:R-:W-:Y:S01]  /*0f40*/  FADD.FTZ R189, -R186, R30 ;  /* 0x0000001ebabd7221 */ /* 0x000fe20000010100 */
[--C-:B------:R-:W-:Y:S01]  /*0f50*/  SHF.R.U64 R66, R50, 0x10, R51.reuse ;  /* 0x0000001032427819 */ /* 0x100fe20000001233 */
[C---:B------:R-:W-:Y:S01]  /*0f60*/  FADD.FTZ R3, -R186.reuse, R28 ;  /* 0x0000001cba037221 */ /* 0x040fe20000010100 */
[C---:B------:R-:W-:Y:S01]  /*0f70*/  FADD.FTZ R73, -R186.reuse, R32 ;  /* 0x00000020ba497221 */ /* 0x040fe20000010100 */
[C---:B------:R-:W-:Y:S01]  /*0f80*/  FADD.FTZ R75, -R186.reuse, R34 ;  /* 0x00000022ba4b7221 */ /* 0x040fe20000010100 */
[----:B------:R-:W-:Y:S01]  /*0f90*/  MOV R32, R50 ;  /* 0x0000003200207202 */ /* 0x000fe20000000f00 */
[----:B------:R-:W-:Y:S01]  /*0fa0*/  FADD.FTZ R67, -R186, R36 ;  /* 0x00000024ba437221 */ /* 0x000fe20000010100 */
[----:B------:R-:W-:Y:S01]  /*0fb0*/  MOV R34, R51 ;  /* 0x0000003300227202 */ /* 0x000fe20000000f00 */
[----:B------:R-:W-:Y:S01]  /*0fc0*/  HADD2.F32 R2, -RZ, R2.H0_H0 ;  /* 0x20000002ff027230 */ /* 0x000fe20000004100 */
[----:B------:R-:W-:-:S02]  /*0fd0*/  SHF.R.U32.HI R62, RZ, 0x10, R51 ;  /* 0x00000010ff3e7819 */ /* 0x000fc40000011633 */
[----:B------:R-:W-:Y:S02]  /*0fe0*/  MOV R36, R54 ;  /* 0x0000003600247202 */ /* 0x000fe40000000f00 */
[----:B------:R-:W-:Y:S01]  /*0ff0*/  SHF.R.U64 R61, R54, 0x10, R55 ;  /* 0x00000010363d7819 */ /* 0x000fe20000001237 */
[----:B------:R-:W-:Y:S01]  /*1000*/  HADD2.F32 R51, -RZ, R184.H0_H0 ;  /* 0x200000b8ff337230 */ /* 0x000fe20000004100 */
[----:B------:R-:W-:Y:S02]  /*1010*/  MOV R30, R48 ;  /* 0x00000030001e7202 */ /* 0x000fe40000000f00 */
[--C-:B------:R-:W-:Y:S02]  /*1020*/  SHF.R.U64 R54, R56, 0x10, R57.reuse ;  /* 0x0000001038367819 */ /* 0x100fe40000001239 */
[----:B------:R-:W-:Y:S02]  /*1030*/  MOV R50, R57 ;  /* 0x0000003900327202 */ /* 0x000fe40000000f00 */
[----:B------:R-:W-:Y:S01]  /*1040*/  SHF.R.U32.HI R198, RZ, 0x10, R57 ;  /* 0x00000010ffc67819 */ /* 0x000fe20000011639 */
[----:B------:R-:W-:Y:S01]  /*1050*/  FADD.FTZ R57, -R186, R40 ;  /* 0x00000028ba397221 */ /* 0x000fe20000010100 */
[--C-:B------:R-:W-:Y:S01]  /*1060*/  SHF.R.U64 R191, R48, 0x10, R49.reuse ;  /* 0x0000001030bf7819 */ /* 0x100fe20000001231 */
[----:B------:R-:W-:Y:S01]  /*1070*/  FMUL.FTZ R194, R78, R71 ;  /* 0x000000474ec27220 */ /* 0x000fe20000410000 */
[----:B------:R-:W-:Y:S01]  /*1080*/  MOV R58, R49 ;  /* 0x00000031003a7202 */ /* 0x000fe20000000f00 */
[C---:B------:R-:W-:Y:S01]  /*1090*/  FMUL.FTZ R40, R180.reuse, R59 ;  /* 0x0000003bb4287220 */ /* 0x040fe20000410000 */
[----:B------:R-:W-:Y:S01]  /*10a0*/  SHF.R.U32.HI R182, RZ, 0x10, R49 ;  /* 0x00000010ffb67819 */ /* 0x000fe20000011631 */
[----:B------:R-:W-:Y:S01]  /*10b0*/  FMUL.FTZ R190, R180, R31 ;  /* 0x0000001fb4be7220 */ /* 0x000fe20000410000 */
[----:B------:R-:W-:Y:S01]  /*10c0*/  FADD.FTZ R49, -R186, R41 ;  /* 0x00000029ba317221 */ /* 0x000fe20000010100 */
[----:B------:R-:W-:Y:S01]  /*10d0*/  FMUL.FTZ R41, R180, R3 ;  /* 0x00000003b4297220 */ /* 0x000fe20000410000 */
[----:B------:R-:W-:-:S02]  /*10e0*/  HADD2.F32 R31, -RZ, R30.H0_H0 ;  /* 0x2000001eff1f7230 */ /* 0x000fc40000004100 */
[----:B------:R-:W-:Y:S01]  /*10f0*/  FADD.FTZ R35, -R186, R35 ;  /* 0x00000023ba237221 */ /* 0x000fe20000010100 */
[----:B------:R-:W-:Y:S02]  /*1100*/  HADD2.F32 R64, -RZ, R64.H0_H0 ;  /* 0x20000040ff407230 */ /* 0x000fe40000004100 */
        /* <DEDUP_REMOVED lines=52> */
[----:B------:R-:W-:Y:S01]  /*1450*/  FADD.FTZ R30, R31, R192 ;  /* 0x000000c01f1e7221 */ /* 0x000fe20000010000 */
[----:B------:R-:W-:Y:S01]  /*1460*/  FFMA.FTZ R154, R41, R71, R154 ;  /* 0x00000047299a7223 */ /* 0x000fe2000001009a */
[----:B------:R-:W-:Y:S01]  /*1470*/  FFMA.FTZ R3, R75, R192, R2 ;  /* 0x000000c04b037223 */ /* 0x000fe20000010002 */
[----:B------:R-:W-:Y:S01]  /*1480*/  FADD.FTZ R132, R64, R132 ;  /* 0x0000008440847221 */ /* 0x000fe20000010000 */
[----:B------:R-:W-:Y:S01]  /*1490*/  FFMA.FTZ R152, R189, R64, R152 ;  /* 0x00000040bd987223 */ /* 0x000fe20000010098 */
[----:B------:R-:W-:Y:S02]  /*14a0*/  HADD2.F32 R71, -RZ, R66.H0_H0 ;  /* 0x20000042ff477230 */ /* 0x000fe40000004100 */
[----:B------:R-:W-:Y:S01]  /*14b0*/  FMUL.FTZ R64, R180, R37 ;  /* 0x00000025b4407220 */ /* 0x000fe20000410000 */
        /* <DEDUP_REMOVED lines=16> */
[----:B------:R-:W-:-:S02]  /*15c0*/  HADD2.F32 R35, -RZ, R36.H0_H0 ;  /* 0x20000024ff237230 */ /* 0x000fc40000004100 */
[C---:B------:R-:W-:Y:S01]  /*15d0*/  FMUL.FTZ R45, R180.reuse, R77 ;  /* 0x0000004db42d7220 */ /* 0x040fe20000410000 */
        /* <DEDUP_REMOVED lines=19> */
[----:B------:R-:W-:Y:S01]  /*1710*/  MOV R48, R56 ;  /* 0x0000003800307202 */ /* 0x000fe20000000f00 */
[----:B------:R-:W-:Y:S02]  /*1720*/  HADD2.F32 R36, -RZ, R60.H0_H0 ;  /* 0x2000003cff247230 */ /* 0x000fe40000004100 */
[----:B------:R-:W-:Y:S01]  /*1730*/  FMUL.FTZ R60, R85, R38 ;  /* 0x00000026553c7220 */ /* 0x000fe20000410000 */
[----:B------:R-:W-:Y:S01]  /*1740*/  FADD.FTZ R31, R2, R61 ;  /* 0x0000003d021f7221 */ /* 0x000fe20000010000 */
[----:B------:R-:W-:Y:S01]  /*1750*/  FMUL.FTZ R59, R180, R55 ;  /* 0x00000037b43b7220 */ /* 0x000fe20000410000 */
[----:B------:R-:W-:Y:S01]  /*1760*/  FFMA.FTZ R2, R54, R61, R3 ;  /* 0x0000003d36027223 */ /* 0x000fe20000010003 */
        /* <DEDUP_REMOVED lines=15> */
[----:B------:R-:W-:Y:S01]  /*1860*/  HADD2.F32 R198, -RZ, R198.H0_H0 ;  /* 0x200000c6ffc67230 */ /* 0x000fe20000004100 */
[----:B------:R-:W-:Y:S01]  /*1870*/  SHF.R.U32.HI R29, RZ, 0x5, R0 ;  /* 0x00000005ff1d7819 */ /* 0x000fe20000011600 */
[----:B------:R-:W-:Y:S01]  /*1880*/  FADD.FTZ R31, R2, R47 ;  /* 0x0000002f021f7221 */ /* 0x000fe20000010000 */
[----:B------:R-:W-:Y:S01]  /*1890*/  FMUL.FTZ R48, R87, R50 ;  /* 0x0000003257307220 */ /* 0x000fe20000410000 */
[----:B------:R-:W-:Y:S01]  /*18a0*/  FFMA.FTZ R2, R42, R47, R3 ;  /* 0x0000002f2a027223 */ /* 0x000fe20000010003 */
[----:B------:R-:W-:Y:S01]  /*18b0*/  LOP3.LUT R28, R29, 0x7fffffc, RZ, 0xc0, !PT ;  /* 0x07fffffc1d1c7812 */ /* 0x000fe200078ec0ff */
        /* <DEDUP_REMOVED lines=43> */
.L_x_8339:
        /* <DEDUP_REMOVED lines=27> */
[----:B------:R-:W-:Y:S02]  /*1d20*/  HFMA2.MMA R31, -RZ, RZ, 0, 0 ;  /* 0x00000000ff1f7435 */ /* 0x000fe400000001ff */
        /* <DEDUP_REMOVED lines=14> */
[----:B------:R-:W-:Y:S01]  /*1e10*/  FADD.FTZ R195, R195, -R190 ;  /* 0x800000bec3c37221 */ /* 0x000fe20000010000 */
[----:B------:R-:W-:Y:S01]  /*1e20*/  MOV R51, RZ ;  /* 0x000000ff00337202 */ /* 0x000fe20000000f00 */
[C---:B------:R-:W-:Y:S01]  /*1e30*/  FMUL.FTZ R29, R180.reuse, R41 ;  /* 0x00000029b41d7220 */ /* 0x040fe20000410000 */
[C---:B------:R-:W-:Y:S01]  /*1e40*/  FMUL.FTZ R34, R180.reuse, R33 ;  /* 0x00000021b4227220 */ /* 0x040fe20000410000 */
[----:B------:R-:W-:Y:S01]  /*1e50*/  FMUL.FTZ R190, R180, R195 ;  /* 0x000000c3b4be7220 */ /* 0x000fe20000410000 */
[----:B------:R-:W-:Y:S01]  /*1e60*/  FADD.FTZ R189, R196, -R189 ;  /* 0x800000bdc4bd7221 */ /* 0x000fe20000010000 */
[----:B------:R-:W-:Y:S01]  /*1e70*/  @P1 FADD.FTZ R29, R4, R29 ;  /* 0x0000001d041d1221 */ /* 0x000fe20000010000 */
[----:B------:R-:W-:Y:S01]  /*1e80*/  @P1 FADD.FTZ R34, R5, R34 ;  /* 0x0000002205221221 */ /* 0x000fe20000010000 */
[----:B------:R-:W-:Y:S01]  /*1e90*/  @P1 FADD.FTZ R190, R7, R190 ;  /* 0x000000be07be1221 */ /* 0x000fe20000010000 */
[----:B------:R-:W-:Y:S01]  /*1ea0*/  FMUL.FTZ R189, R180, R189 ;  /* 0x000000bdb4bd7220 */ /* 0x000fe20000410000 */
[-C--:B------:R-:W-:Y:S01]  /*1eb0*/  FMUL.FTZ R28, R29, R68.reuse ;  /* 0x000000441d1c7220 */ /* 0x080fe20000410000 */
[----:B------:R-:W0:Y:S02]  /*1ec0*/  LDC.64 R40, c[0x0][0x2f8] ;  /* 0x0000be00ff287b82 */ /* 0x000e240000000a00 */
[----:B------:R-:W-:Y:S01]  /*1ed0*/  @P1 FADD.FTZ R189, R6, R189 ;  /* 0x000000bd06bd1221 */ /* 0x000fe20000010000 */
[----:B------:R-:W-:Y:S01]  /*1ee0*/  FMUL.FTZ R35, R28, UR11 ;  /* 0x0000000b1c237c20 */ /* 0x000fe20008410000 */
[----:B------:R-:W-:-:S03]  /*1ef0*/  FMUL.FTZ R28, R34, R68 ;  /* 0x00000044221c7220 */ /* 0x000fc60000410000 */
[----:B------:R-:W-:Y:S01]  /*1f00*/  @P2 FMUL.FTZ R31, R88, R35 ;  /* 0x00000023581f2220 */ /* 0x000fe20000410000 */
[----:B------:R-:W-:Y:S01]  /*1f10*/  FMUL.FTZ R33, R28, UR11 ;  /* 0x0000000b1c217c20 */ /* 0x000fe20008410000 */
[-C--:B------:R-:W-:Y:S02]  /*1f20*/  FMUL.FTZ R28, R190, R68.reuse ;  /* 0x00000044be1c7220 */ /* 0x080fe40000410000 */
[----:B------:R1:W-:Y:S02]  /*1f30*/  F2F.F16.F32 R69, R31 ;  /* 0x0000001f00457304 */ /* 0x0003e40000200800 */
[----:B------:R-:W-:Y:S01]  /*1f40*/  FMUL.FTZ R196, R28, UR11 ;  /* 0x0000000b1cc47c20 */ /* 0x000fe20008410000 */
[----:B------:R-:W-:-:S04]  /*1f50*/  FMUL.FTZ R28, R189, R68 ;  /* 0x00000044bd1c7220 */ /* 0x000fc80000410000 */
[----:B------:R-:W-:-:S04]  /*1f60*/  FMUL.FTZ R194, R28, UR11 ;  /* 0x0000000b1cc27c20 */ /* 0x000fc80008410000 */
[----:B------:R-:W-:Y:S01]  /*1f70*/  @P5 FMUL.FTZ R52, R89, R194 ;  /* 0x000000c259345220 */ /* 0x000fe20000410000 */
[----:B0-----:R-:W-:-:S05]  /*1f80*/  IMAD.WIDE.U32 R40, R187, 0x8, R40 ;  /* 0x00000008bb287825 */ /* 0x001fca00078e0028 */
[----:B------:R-:W-:Y:S01]  /*1f90*/  F2F.F16.F32 R52, R52 ;  /* 0x0000003400347304 */ /* 0x000fe20000200800 */
[----:B--2---:R-:W-:Y:S02]  /*1fa0*/  @P2 MOV R30, R36 ;  /* 0x00000024001e2202 */ /* 0x004fe40000000f00 */
[----:B------:R-:W-:-:S03]  /*1fb0*/  @P3 SHF.R.U64 R28, R36, 0x10, R37 ;  /* 0x00000010241c3819 */ /* 0x000fc60000001225 */
[----:B------:R-:W-:Y:S02]  /*1fc0*/  @P2 HADD2.F32 R30, -RZ, R30.H0_H0 ;  /* 0x2000001eff1e2230 */ /* 0x000fe40000004100 */
[----:B------:R-:W-:-:S03]  /*1fd0*/  @P3 HADD2.F32 R28, -RZ, R28.H0_H0 ;  /* 0x2000001cff1c3230 */ /* 0x000fc60000004100 */
[----:B------:R-:W-:Y:S01]  /*1fe0*/  @P2 FMUL.FTZ R51, R35, R30 ;  /* 0x0000001e23332220 */ /* 0x000fe20000410000 */
[----:B------:R-:W-:Y:S01]  /*1ff0*/  ISETP.NE.U32.AND P2, PT, RZ, UR12, PT ;  /* 0x0000000cff007c0c */ /* 0x000fe2000bf45070 */
[----:B------:R-:W-:Y:S01]  /*2000*/  HFMA2.MMA R35, -RZ, RZ, 0, 0 ;  /* 0x00000000ff237435 */ /* 0x000fe200000001ff */
[----:B------:R-:W-:Y:S01]  /*2010*/  MOV R30, RZ ;  /* 0x000000ff001e7202 */ /* 0x000fe20000000f00 */
[----:B------:R-:W-:Y:S01]  /*2020*/  @P3 FMUL.FTZ R30, R166, R33 ;  /* 0x00000021a61e3220 */ /* 0x000fe20000410000 */
[----:B------:R-:W-:Y:S01]  /*2030*/  ISETP.NE.AND.EX P2, PT, RZ, UR13, PT, P2 ;  /* 0x0000000dff007c0c */ /* 0x000fe2000bf45320 */
[----:B------:R-:W-:Y:S01]  /*2040*/  @P3 FMUL.FTZ R53, R33, R28 ;  /* 0x0000001c21353220 */ /* 0x000fe20000410000 */
[----:B------:R-:W-:Y:S01]  /*2050*/  ISETP.NE.U32.AND P3, PT, RZ, UR12, PT ;  /* 0x0000000cff007c0c */ /* 0x000fe2000bf65070 */
[----:B------:R-:W-:Y:S02]  /*2060*/  @P6 FMUL.FTZ R35, R167, R196 ;  /* 0x000000c4a7236220 */ /* 0x000fe40000410000 */
[----:B------:R-:W0:Y:S01]  /*2070*/  F2F.F16.F32 R30, R30 ;  /* 0x0000001e001e7304 */ /* 0x000e220000200800 */
[----:B------:R-:W-:-:S04]  /*2080*/  ISETP.NE.AND.EX P3, PT, RZ, UR13, PT, P3 ;  /* 0x0000000dff007c0c */ /* 0x000fc8000bf65330 */
[----:B------:R-:W-:Y:S02]  /*2090*/  SEL R28, R29, R24, P3 ;  /* 0x000000181d1c7207 */ /* 0x000fe40001800000 */
[----:B------:R-:W-:Y:S01]  /*20a0*/  SEL R29, R34, R25, P3 ;  /* 0x00000019221d7207 */ /* 0x000fe20001800000 */
[----:B------:R-:W2:Y:S01]  /*20b0*/  @P2 LDC.64 R38, c[0x0][0x308] ;  /* 0x0000c200ff262b82 */ /* 0x000ea20000000a00 */
[----:B------:R-:W3:Y:S01]  /*20c0*/  F2F.F16.F32 R35, R35 ;  /* 0x0000002300237304 */ /* 0x000ee20000200800 */
[----:B-1----:R-:W-:Y:S01]  /*20d0*/  SEL R31, R190, R27, P3 ;  /* 0x0000001bbe1f7207 */ /* 0x002fe20001800000 */
[----:B0-----:R-:W-:Y:S01]  /*20e0*/  IMAD.WIDE.U32 R32, R30, 0x10000, RZ ;  /* 0x000100001e207825 */ /* 0x001fe200078e00ff */
[----:B------:R-:W-:Y:S02]  /*20f0*/  SEL R30, R189, R26, P3 ;  /* 0x0000001abd1e7207 */ /* 0x000fe40001800000 */
[----:B------:R-:W-:Y:S02]  /*2100*/  LOP3.LUT R34, R32, R69, RZ, 0xfc, !PT ;  /* 0x0000004520227212 */ /* 0x000fe400078efcff */
[----:B---3--:R-:W-:-:S04]  /*2110*/  SHF.L.U32 R35, R35, 0x10, RZ ;  /* 0x0000001023237819 */ /* 0x008fc800000006ff */
[----:B------:R-:W-:Y:S01]  /*2120*/  LOP3.LUT R35, R33, R35, R52, 0xfe, !PT ;  /* 0x0000002321237212 */ /* 0x000fe200078efe34 */
        /* <DEDUP_REMOVED lines=9> */
[----:B------:R-:W-:Y:S01]  /*21c0*/  FFMA.FTZ R184, R184, R55, R50 ;  /* 0x00000037b8b87223 */ /* 0x000fe20000010032 */
[----:B------:R-:W-:Y:S01]  /*21d0*/  @P5 HADD2.F32 R36, -RZ, R69.H0_H0 ;  /* 0x20000045ff245230 */ /* 0x000fe20000004100 */
[----:B------:R-:W-:Y:S01]  /*21e0*/  MOV R69, RZ ;  /* 0x000000ff00457202 */ /* 0x000fe20000000f00 */
[----:B------:R-:W-:-:S02]  /*21f0*/  @P6 HADD2.F32 R37, -RZ, R37.H0_H0 ;  /* 0x20000025ff256230 */ /* 0x000fc40000004100 */
[----:B------:R-:W-:Y:S01]  /*2200*/  FADD.FTZ R73, R188, -R73 ;  /* 0x80000049bc497221 */ /* 0x000fe20000010000 */
[----:B------:R-:W-:Y:S01]  /*2210*/  FADD.FTZ R191, R191, -R184 ;  /* 0x800000b8bfbf7221 */ /* 0x000fe20000010000 */
[----:B------:R-:W-:Y:S01]  /*2220*/  @P5 FMUL.FTZ R52, R194, R36 ;  /* 0x00000024c2345220 */ /* 0x000fe20000410000 */
[----:B------:R-:W-:Y:S01]  /*2230*/  LOP3.LUT P5, RZ, R70, 0xff, RZ, 0xc0, !PT ;  /* 0x000000ff46ff7812 */ /* 0x000fe200078ac0ff */
[----:B------:R-:W-:Y:S01]  /*2240*/  @P6 FMUL.FTZ R69, R196, R37 ;  /* 0x00000025c4456220 */ /* 0x000fe20000410000 */
[----:B------:R-:W-:Y:S01]  /*2250*/  LOP3.LUT P6, RZ, R70, 0xff00, RZ, 0xc0, !PT ;  /* 0x0000ff0046ff7812 */ /* 0x000fe200078cc0ff */
[C---:B0-----:R-:W-:Y:S01]  /*2260*/  FMUL.FTZ R29, R180.reuse, R73 ;  /* 0x00000049b41d7220 */ /* 0x041fe20000410000 */
[----:B-1----:R-:W-:Y:S01]  /*2270*/  FMUL.FTZ R40, R180, R191 ;  /* 0x000000bfb4287220 */ /* 0x002fe20000410000 */
[-C--:B------:R-:W-:Y:S01]  /*2280*/  FFMA.FTZ R75, R75, R55.reuse, R50 ;  /* 0x000000374b4b7223 */ /* 0x080fe20000010032 */
[----:B------:R-:W-:Y:S01]  /*2290*/  HFMA2.MMA R184, -RZ, RZ, 0, 0 ;  /* 0x00000000ffb87435 */ /* 0x000fe200000001ff */
[----:B------:R-:W-:Y:S01]  /*22a0*/  @P1 FADD.FTZ R29, R8, R29 ;  /* 0x0000001d081d1221 */ /* 0x000fe20000010000 */
[----:B------:R-:W-:Y:S01]  /*22b0*/  @P1 FADD.FTZ R40, R9, R40 ;  /* 0x0000002809281221 */ /* 0x000fe20000010000 */
[----:B------:R-:W-:Y:S01]  /*22c0*/  FADD.FTZ R35, R192, -R75 ;  /* 0x8000004bc0237221 */ /* 0x000fe20000010000 */
[----:B------:R-:W-:Y:S01]  /*22d0*/  HFMA2.MMA R75, -RZ, RZ, 0, 0 ;  /* 0x00000000ff4b7435 */ /* 0x000fe200000001ff */
[-C--:B------:R-:W-:Y:S01]  /*22e0*/  FMUL.FTZ R28, R29, R68.reuse ;  /* 0x000000441d1c7220 */ /* 0x080fe20000410000 */
[----:B------:R-:W-:Y:S01]  /*22f0*/  FMUL.FTZ R31, R40, R68 ;  /* 0x00000044281f7220 */ /* 0x000fe20000410000 */
[----:B------:R-:W-:Y:S01]  /*2300*/  FFMA.FTZ R186, R186, R55, R50 ;  /* 0x00000037baba7223 */ /* 0x000fe20000010032 */
[----:B------:R-:W-:Y:S01]  /*2310*/  MOV R73, RZ ;  /* 0x000000ff00497202 */ /* 0x000fe20000000f00 */
[----:B------:R-:W-:Y:S01]  /*2320*/  FMUL.FTZ R37, R28, UR11 ;  /* 0x0000000b1c257c20 */ /* 0x000fe20008410000 */
[----:B------:R-:W-:Y:S01]  /*2330*/  FMUL.FTZ R39, R31, UR11 ;  /* 0x0000000b1f277c20 */ /* 0x000fe20008410000 */
[----:B------:R-:W-:Y:S01]  /*2340*/  FMUL.FTZ R31, R180, R35 ;  /* 0x00000023b41f7220 */ /* 0x000fe20000410000 */
[----:B------:R-:W-:Y:S01]  /*2350*/  FADD.FTZ R193, R193, -R186 ;  /* 0x800000bac1c17221 */ /* 0x000fe20000010000 */
[----:B------:R-:W-:Y:S01]  /*2360*/  @P5 FMUL.FTZ R75, R90, R37 ;  /* 0x000000255a4b5220 */ /* 0x000fe20000410000 */
[----:B------:R-:W-:Y:S01]  /*2370*/  HFMA2.MMA R41, -RZ, RZ, 0, 0 ;  /* 0x00000000ff297435 */ /* 0x000fe200000001ff */
[----:B------:R-:W-:Y:S01]  /*2380*/  @P1 FADD.FTZ R31, R10, R31 ;  /* 0x0000001f0a1f1221 */ /* 0x000fe20000010000 */
[----:B------:R-:W-:-:S03]  /*2390*/  FMUL.FTZ R186, R180, R193 ;  /* 0x000000c1b4ba7220 */ /* 0x000fc60000410000 */
[----:B------:R-:W-:Y:S01]  /*23a0*/  F2F.F16.F32 R75, R75 ;  /* 0x0000004b004b7304 */ /* 0x000fe20000200800 */
[----:B------:R-:W-:Y:S01]  /*23b0*/  @P1 FADD.FTZ R186, R11, R186 ;  /* 0x000000ba0bba1221 */ /* 0x000fe20000010000 */
[----:B--2---:R-:W-:Y:S02]  /*23c0*/  @P5 MOV R30, R32 ;  /* 0x00000020001e5202 */ /* 0x004fe40000000f00 */
[----:B------:R-:W-:-:S03]  /*23d0*/  @P6 SHF.R.U64 R32, R32, 0x10, R33 ;  /* 0x0000001020206819 */ /* 0x000fc60000001221 */
[----:B------:R-:W-:Y:S02]  /*23e0*/  @P5 HADD2.F32 R30, -RZ, R30.H0_H0 ;  /* 0x2000001eff1e5230 */ /* 0x000fe40000004100 */
[----:B------:R-:W-:Y:S01]  /*23f0*/  @P6 HADD2.F32 R28, -RZ, R32.H0_H0 ;  /* 0x20000020ff1c6230 */ /* 0x000fe20000004100 */
[----:B------:R-:W-:Y:S02]  /*2400*/  MOV R32, RZ ;  /* 0x000000ff00207202 */ /* 0x000fe40000000f00 */
[----:B------:R-:W-:Y:S01]  /*2410*/  @P5 FMUL.FTZ R184, R37, R30 ;  /* 0x0000001e25b85220 */ /* 0x000fe20000410000 */
[----:B------:R-:W-:Y:S01]  /*2420*/  LEA R34, P5, R185, UR14, 0x3 ;  /* 0x0000000eb9227c11 */ /* 0x000fe2000f8a18ff */
[----:B------:R-:W-:Y:S01]  /*2430*/  HFMA2.MMA R30, -RZ, RZ, 0, 0 ;  /* 0x00000000ff1e7435 */ /* 0x000fe200000001ff */
[----:B------:R-:W-:Y:S01]  /*2440*/  @P6 FMUL.FTZ R73, R39, R28 ;  /* 0x0000001c27496220 */ /* 0x000fe20000410000 */
[-C--:B------:R-:W-:Y:S01]  /*2450*/  FMUL.FTZ R28, R31, R68.reuse ;  /* 0x000000441f1c7220 */ /* 0x080fe20000410000 */
[----:B------:R-:W-:Y:S01]  /*2460*/  LEA.HI.X R35, R185, UR15, RZ, 0x3, P5 ;  /* 0x0000000fb9237c11 */ /* 0x000fe2000a8f1cff */
[----:B------:R-:W0:Y:S01]  /*2470*/  @P2 LDC.64 R36, c[0x0][0x308] ;  /* 0x0000c200ff242b82 */ /* 0x000e220000000a00 */
[----:B------:R-:W-:Y:S01]  /*2480*/  LOP3.LUT P5, RZ, R70, 0xff000000, RZ, 0xc0, !PT ;  /* 0xff00000046ff7812 */ /* 0x000fe200078ac0ff */
[----:B------:R-:W-:Y:S01]  /*2490*/  @P6 FMUL.FTZ R30, R168, R39 ;  /* 0x00000027a81e6220 */ /* 0x000fe20000410000 */
[----:B------:R-:W-:Y:S01]  /*24a0*/  LOP3.LUT P6, RZ, R70, 0xff0000, RZ, 0xc0, !PT ;  /* 0x00ff000046ff7812 */ /* 0x000fe200078cc0ff */
[----:B------:R-:W-:Y:S01]  /*24b0*/  FMUL.FTZ R188, R28, UR11 ;  /* 0x0000000b1cbc7c20 */ /* 0x000fe20008410000 */
[----:B------:R-:W-:-:S03]  /*24c0*/  FMUL.FTZ R28, R186, R68 ;  /* 0x00000044ba1c7220 */ /* 0x000fc60000410000 */
[----:B------:R-:W1:Y:S01]  /*24d0*/  F2F.F16.F32 R30, R30 ;  /* 0x0000001e001e7304 */ /* 0x000e620000200800 */
[----:B------:R-:W-:Y:S01]  /*24e0*/  FMUL.FTZ R187, R28, UR11 ;  /* 0x0000000b1cbb7c20 */ /* 0x000fe20008410000 */
[----:B------:R-:W-:Y:S02]  /*24f0*/  SEL R28, R29, R24, P3 ;  /* 0x000000181d1c7207 */ /* 0x000fe40001800000 */
[----:B------:R-:W-:Y:S02]  /*2500*/  SEL R29, R40, R25, P3 ;  /* 0x00000019281d7207 */ /* 0x000fe40001800000 */
[----:B------:R-:W-:Y:S02]  /*2510*/  @P5 FMUL.FTZ R41, R169, R187 ;  /* 0x000000bba9295220 */ /* 0x000fe40000410000 */
[----:B------:R-:W-:-:S04]  /*2520*/  @P6 FMUL.FTZ R32, R91, R188 ;  /* 0x000000bc5b206220 */ /* 0x000fc80000410000 */
[----:B------:R-:W2:Y:S01]  /*2530*/  F2F.F16.F32 R41, R41 ;  /* 0x0000002900297304 */ /* 0x000ea20000200800 */
[----:B-1----:R-:W-:Y:S01]  /*2540*/  IMAD.WIDE.U32 R38, R30, 0x10000, RZ ;  /* 0x000100001e267825 */ /* 0x002fe200078e00ff */
[----:B------:R-:W-:Y:S02]  /*2550*/  SEL R30, R31, R26, P3 ;  /* 0x0000001a1f1e7207 */ /* 0x000fe40001800000 */
[----:B------:R-:W-:Y:S01]  /*2560*/  SEL R31, R186, R27, P3 ;  /* 0x0000001bba1f7207 */ /* 0x000fe20001800000 */
[----:B0-----:R-:W-:-:S03]  /*2570*/  @P2 IMAD.WIDE.U32 R36, R185, 0x10, R36 ;  /* 0x00000010b9242825 */ /* 0x001fc600078e0024 */
[----:B------:R-:W0:Y:S01]  /*2580*/  F2F.F16.F32 R32, R32 ;  /* 0x0000002000207304 */ /* 0x000e220000200800 */
[----:B------:R-:W-:Y:S01]  /*2590*/  LOP3.LUT R38, R38, R75, RZ, 0xfc, !PT ;  /* 0x0000004b26267212 */ /* 0x000fe200078efcff */
[----:B------:R1:W-:Y:S01]  /*25a0*/  @P2 STG.E.128 desc[UR4][R36.64], R28 ;  /* 0x0000001c24002986 */ /* 0x0003e2000c101d04 */
[----:B--2---:R-:W-:Y:S01]  /*25b0*/  SHF.L.U32 R185, R41, 0x10, RZ ;  /* 0x0000001029b97819 */ /* 0x004fe200000006ff */
[----:B------:R-:W-:-:S03]  /*25c0*/  IMAD.WIDE.U32 R40, R183, 0x8, R2 ;  /* 0x00000008b7287825 */ /* 0x000fc600078e0002 */
[----:B0-----:R-:W-:-:S05]  /*25d0*/  LOP3.LUT R39, R39, R185, R32, 0xfe, !PT ;  /* 0x000000b927277212 */ /* 0x001fca00078efe20 */
[----:B------:R0:W-:Y:S04]  /*25e0*/  STG.E.64 desc[UR4][R34.64], R38 ;  /* 0x0000002622007986 */ /* 0x0001e8000c101b04 */
[----:B------:R-:W2:Y:S01]  /*25f0*/  LDG.E.64 R40, desc[UR4][R40.64] ;  /* 0x0000000428287981 */ /* 0x000ea2000c1e1b00 */
[----:B------:R-:W-:Y:S01]  /*2600*/  @P6 MOV R75, R33 ;  /* 0x00000021004b6202 */ /* 0x000fe20000000f00 */
[----:B------:R-:W-:Y:S01]  /*2610*/  HFMA2.MMA R70, -RZ, RZ, 0, 0 ;  /* 0x00000000ff467435 */ /* 0x000fe200000001ff */
[----:B------:R-:W-:Y:S01]  /*2620*/  @P5 SHF.R.U32.HI R32, RZ, 0x10, R33 ;  /* 0x00000010ff205819 */ /* 0x000fe20000011621 */
[----:B------:R-:W-:Y:S01]  /*2630*/  FFMA.FTZ R33, R67, R55, R50 ;  /* 0x0000003743217223 */ /* 0x000fe20000010032 */
[----:B------:R-:W-:Y:S01]  /*2640*/  MOV R67, RZ ;  /* 0x000000ff00437202 */ /* 0x000fe20000000f00 */
[----:B------:R-:W-:-:S02]  /*2650*/  @P6 HADD2.F32 R75, -RZ, R75.H0_H0 ;  /* 0x2000004bff4b6230 */ /* 0x000fc40000004100 */
[-CC-:B------:R-:W-:Y:S01]  /*2660*/  FFMA.FTZ R64, R64, R55.reuse, R50.reuse ;  /* 0x0000003740407223 */ /* 0x180fe20000010032 */
[----:B------:R-:W-:Y:S02]  /*2670*/  @P5 HADD2.F32 R32, -RZ, R32.H0_H0 ;  /* 0x20000020ff205230 */ /* 0x000fe40000004100 */
[----:B------:R-:W-:Y:S01]  /*2680*/  FADD.FTZ R33, R66, -R33 ;  /* 0x8000002142217221 */ /* 0x000fe20000010000 */
[----:B------:R-:W-:Y:S01]  /*2690*/  FFMA.FTZ R62, R62, R55, R50 ;  /* 0x000000373e3e7223 */ /* 0x000fe20000010032 */
[----:B------:R-:W-:Y:S01]  /*26a0*/  @P6 FMUL.FTZ R70, R188, R75 ;  /* 0x0000004bbc466220 */ /* 0x000fe20000410000 */
[C---:B------:R-:W-:Y:S01]  /*26b0*/  LOP3.LUT P6, RZ, R72.reuse, 0xff, RZ, 0xc0, !PT ;  /* 0x000000ff48ff7812 */ /* 0x040fe200078cc0ff */
[----:B------:R-:W-:Y:S01]  /*26c0*/  @P5 FMUL.FTZ R67, R187, R32 ;  /* 0x00000020bb435220 */ /* 0x000fe20000410000 */
[----:B------:R-:W-:Y:S01]  /*26d0*/  LOP3.LUT P5, RZ, R72, 0xff00, RZ, 0xc0, !PT ;  /* 0x0000ff0048ff7812 */ /* 0x000fe200078ac0ff */
[----:B-1----:R-:W-:Y:S01]  /*26e0*/  FMUL.FTZ R29, R180, R33 ;  /* 0x00000021b41d7220 */ /* 0x002fe20000410000 */
[----:B------:R-:W-:Y:S01]  /*26f0*/  FADD.FTZ R71, R71, -R64 ;  /* 0x8000004047477221 */ /* 0x000fe20000010000 */
[----:B------:R-:W-:Y:S01]  /*2700*/  FFMA.FTZ R65, R65, R55, R50 ;  /* 0x0000003741417223 */ /* 0x000fe20000010032 */
[----:B------:R-:W-:Y:S01]  /*2710*/  FADD.FTZ R77, R77, -R62 ;  /* 0x8000003e4d4d7221 */ /* 0x000fe20000010000 */
[----:B------:R-:W-:Y:S01]  /*2720*/  @P1 FADD.FTZ R29, R12, R29 ;  /* 0x0000001d0c1d1221 */ /* 0x000fe20000010000 */
[----:B0-----:R-:W-:Y:S01]  /*2730*/  FMUL.FTZ R38, R180, R71 ;  /* 0x00000047b4267220 */ /* 0x001fe20000410000 */
[----:B------:R-:W-:Y:S01]  /*2740*/  FADD.FTZ R65, R182, -R65 ;  /* 0x80000041b6417221 */ /* 0x000fe20000010000 */
[----:B------:R-:W-:Y:S01]  /*2750*/  HFMA2.MMA R62, -RZ, RZ, 0, 0 ;  /* 0x00000000ff3e7435 */ /* 0x000fe200000001ff */
[-C--:B------:R-:W-:Y:S01]  /*2760*/  FMUL.FTZ R28, R29, R68.reuse ;  /* 0x000000441d1c7220 */ /* 0x080fe20000410000 */
[----:B------:R-:W-:Y:S01]  /*2770*/  @P1 FADD.FTZ R38, R13, R38 ;  /* 0x000000260d261221 */ /* 0x000fe20000010000 */
[----:B------:R-:W-:Y:S01]  /*2780*/  HFMA2.MMA R64, -RZ, RZ, 0, 0 ;  /* 0x00000000ff407435 */ /* 0x000fe200000001ff */
[----:B------:R-:W-:Y:S01]  /*2790*/  FMUL.FTZ R65, R180, R65 ;  /* 0x00000041b4417220 */ /* 0x000fe20000410000 */
[----:B------:R-:W-:Y:S01]  /*27a0*/  FMUL.FTZ R33, R28, UR11 ;  /* 0x0000000b1c217c20 */ /* 0x000fe20008410000 */
[----:B------:R-:W-:Y:S01]  /*27b0*/  FMUL.FTZ R31, R38, R68 ;  /* 0x00000044261f7220 */ /* 0x000fe20000410000 */
[----:B------:R-:W-:Y:S01]  /*27c0*/  FMUL.FTZ R66, R180, R77 ;  /* 0x0000004db4427220 */ /* 0x000fe20000410000 */
[----:B------:R-:W-:Y:S01]  /*27d0*/  @P1 FADD.FTZ R65, R14, R65 ;  /* 0x000000410e411221 */ /* 0x000fe20000010000 */
[----:B------:R-:W-:Y:S01]  /*27e0*/  @P6 FMUL.FTZ R64, R92, R33 ;  /* 0x000000215c406220 */ /* 0x000fe20000410000 */
[----:B------:R-:W-:Y:S01]  /*27f0*/  FMUL.FTZ R31, R31, UR11 ;  /* 0x0000000b1f1f7c20 */ /* 0x000fe20008410000 */
[----:B------:R-:W-:Y:S01]  /*2800*/  @P1 FADD.FTZ R66, R15, R66 ;  /* 0x000000420f421221 */ /* 0x000fe20000010000 */
[----:B------:R-:W-:Y:S01]  /*2810*/  HFMA2.MMA R71, -RZ, RZ, 0, 0 ;  /* 0x00000000ff477435 */ /* 0x000fe200000001ff */
[----:B------:R-:W0:Y:S01]  /*2820*/  @P2 LDC.64 R34, c[0x0][0x308] ;  /* 0x0000c200ff222b82 */ /* 0x000e220000000a00 */
[----:B------:R-:W-:Y:S01]  /*2830*/  MOV R39, RZ ;  /* 0x000000ff00277202 */ /* 0x000fe20000000f00 */
[----:B------:R-:W-:Y:S01]  /*2840*/  F2F.F16.F32 R77, R64 ;  /* 0x00000040004d7304 */ /* 0x000fe20000200800 */
[----:B0-----:R-:W-:Y:S01]  /*2850*/  @P2 IMAD.WIDE.U32 R34, R183, 0x10, R34 ;  /* 0x00000010b7222825 */ /* 0x001fe200078e0022 */
[----:B--2---:R-:W-:-:S02]  /*2860*/  @P6 MOV R30, R40 ;  /* 0x00000028001e6202 */ /* 0x004fc40000000f00 */
[----:B------:R-:W-:Y:S02]  /*2870*/  @P5 SHF.R.U64 R32, R40, 0x10, R41 ;  /* 0x0000001028205819 */ /* 0x000fe40000001229 */
[----:B------:R-:W-:Y:S01]  /*2880*/  MOV R40, RZ ;  /* 0x000000ff00287202 */ /* 0x000fe20000000f00 */
[----:B------:R-:W-:Y:S02]  /*2890*/  @P6 HADD2.F32 R30, -RZ, R30.H0_H0 ;  /* 0x2000001eff1e6230 */ /* 0x000fe40000004100 */
[----:B------:R-:W-:-:S03]  /*28a0*/  @P5 HADD2.F32 R28, -RZ, R32.H0_H0 ;  /* 0x20000020ff1c5230 */ /* 0x000fc60000004100 */
[----:B------:R-:W-:Y:S01]  /*28b0*/  @P6 FMUL.FTZ R62, R33, R30 ;  /* 0x0000001e213e6220 */ /* 0x000fe20000410000 */
[----:B------:R-:W-:Y:S01]  /*28c0*/  LEA R32, P6, R183, UR14, 0x3 ;  /* 0x0000000eb7207c11 */ /* 0x000fe2000f8c18ff */
[----:B------:R-:W-:Y:S01]  /*28d0*/  HFMA2.MMA R30, -RZ, RZ, 0, 0 ;  /* 0x00000000ff1e7435 */ /* 0x000fe200000001ff */
[----:B------:R-:W-:Y:S01]  /*28e0*/  @P5 FMUL.FTZ R40, R31, R28 ;  /* 0x0000001c1f285220 */ /* 0x000fe20000410000 */
[-C--:B------:R-:W-:Y:S01]  /*28f0*/  FMUL.FTZ R28, R65, R68.reuse ;  /* 0x00000044411c7220 */ /* 0x080fe20000410000 */
[----:B------:R-:W-:Y:S02]  /*2900*/  LEA.HI.X R33, R183, UR15, RZ, 0x3, P6 ;  /* 0x0000000fb7217c11 */ /* 0x000fe4000b0f1cff */
[----:B------:R-:W-:Y:S01]  /*2910*/  LOP3.LUT P6, RZ, R72, 0xff000000, RZ, 0xc0, !PT ;  /* 0xff00000048ff7812 */ /* 0x000fe200078cc0ff */
[----:B------:R-:W-:Y:S01]  /*2920*/  @P5 FMUL.FTZ R30, R170, R31 ;  /* 0x0000001faa1e5220 */ /* 0x000fe20000410000 */
[----:B------:R-:W-:Y:S01]  /*2930*/  LOP3.LUT P5, RZ, R72, 0xff0000, RZ, 0xc0, !PT ;  /* 0x00ff000048ff7812 */ /* 0x000fe200078ac0ff */
[----:B------:R-:W-:Y:S01]  /*2940*/  FMUL.FTZ R72, R28, UR11 ;  /* 0x0000000b1c487c20 */ /* 0x000fe20008410000 */
[C---:B------:R-:W-:Y:S01]  /*2950*/  FMUL.FTZ R28, R66.reuse, R68 ;  /* 0x00000044421c7220 */ /* 0x040fe20000410000 */
[----:B------:R-:W-:-:S02]  /*2960*/  SEL R31, R66, R27, P3 ;  /* 0x0000001b421f7207 */ /* 0x000fc40001800000 */
[----:B------:R-:W0:Y:S01]  /*2970*/  F2F.F16.F32 R30, R30 ;  /* 0x0000001e001e7304 */ /* 0x000e220000200800 */
[----:B------:R-:W-:Y:S01]  /*2980*/  FMUL.FTZ R182, R28, UR11 ;  /* 0x0000000b1cb67c20 */ /* 0x000fe20008410000 */
[----:B------:R-:W-:Y:S02]  /*2990*/  SEL R28, R29, R24, P3 ;  /* 0x000000181d1c7207 */ /* 0x000fe40001800000 */
[----:B------:R-:W-:Y:S02]  /*29a0*/  SEL R29, R38, R25, P3 ;  /* 0x00000019261d7207 */ /* 0x000fe40001800000 */
[----:B------:R-:W-:Y:S02]  /*29b0*/  @P6 FMUL.FTZ R71, R171, R182 ;  /* 0x000000b6ab476220 */ /* 0x000fe40000410000 */
[----:B------:R-:W-:-:S04]  /*29c0*/  @P5 FMUL.FTZ R39, R93, R72 ;  /* 0x000000485d275220 */ /* 0x000fc80000410000 */
[----:B------:R-:W1:Y:S01]  /*29d0*/  F2F.F16.F32 R71, R71 ;  /* 0x0000004700477304 */ /* 0x000e620000200800 */
[----:B0-----:R-:W-:Y:S01]  /*29e0*/  IMAD.WIDE.U32 R36, R30, 0x10000, RZ ;  /* 0x000100001e247825 */ /* 0x001fe200078e00ff */
[----:B------:R-:W-:-:S06]  /*29f0*/  SEL R30, R65, R26, P3 ;  /* 0x0000001a411e7207 */ /* 0x000fcc0001800000 */
[----:B------:R-:W0:Y:S01]  /*2a00*/  F2F.F16.F32 R39, R39 ;  /* 0x0000002700277304 */ /* 0x000e220000200800 */
[----:B------:R-:W-:Y:S01]  /*2a10*/  LOP3.LUT R36, R36, R77, RZ, 0xfc, !PT ;  /* 0x0000004d24247212 */ /* 0x000fe200078efcff */
[----:B------:R2:W-:Y:S01]  /*2a20*/  @P2 STG.E.128 desc[UR4][R34.64], R28 ;  /* 0x0000001c22002986 */ /* 0x0005e2000c101d04 */
[----:B-1----:R-:W-:-:S04]  /*2a30*/  SHF.L.U32 R75, R71, 0x10, RZ ;  /* 0x00000010474b7819 */ /* 0x002fc800000006ff */
[----:B0-----:R-:W-:Y:S01]  /*2a40*/  LOP3.LUT R37, R37, R75, R39, 0xfe, !PT ;  /* 0x0000004b25257212 */ /* 0x001fe200078efe27 */
[----:B------:R-:W-:-:S04]  /*2a50*/  IMAD.WIDE.U32 R38, R181, 0x8, R2 ;  /* 0x00000008b5267825 */ /* 0x000fc800078e0002 */
[----:B------:R0:W-:Y:S04]  /*2a60*/  STG.E.64 desc[UR4][R32.64], R36 ;  /* 0x0000002420007986 */ /* 0x0001e8000c101b04 */
[----:B------:R-:W3:Y:S01]  /*2a70*/  LDG.E.64 R38, desc[UR4][R38.64] ;  /* 0x0000000426267981 */ /* 0x000ee2000c1e1b00 */
        /* <DEDUP_REMOVED lines=14> */
[C---:B------:R-:W-:Y:S01]  /*2b60*/  FMUL.FTZ R57, R180.reuse, R57 ;  /* 0x00000039b4397220 */ /* 0x040fe20000410000 */
[----:B--2---:R-:W-:Y:S01]  /*2b70*/  FMUL.FTZ R30, R180, R61 ;  /* 0x0000003db41e7220 */ /* 0x004fe20000410000 */
[-C--:B------:R-:W-:Y:S01]  /*2b80*/  FFMA.FTZ R59, R59, R55.reuse, R50 ;  /* 0x000000373b3b7223 */ /* 0x080fe20000010032 */
[----:B------:R-:W-:Y:S01]  /*2b90*/  HFMA2.MMA R41, -RZ, RZ, 0, 0 ;  /* 0x00000000ff297435 */ /* 0x000fe200000001ff */
[----:B------:R-:W-:Y:S01]  /*2ba0*/  @P1 FADD.FTZ R57, R16, R57 ;  /* 0x0000003910391221 */ /* 0x000fe20000010000 */
[----:B------:R-:W-:Y:S01]  /*2bb0*/  @P1 FADD.FTZ R30, R17, R30 ;  /* 0x0000001e111e1221 */ /* 0x000fe20000010000 */
[----:B0-----:R-:W-:Y:S01]  /*2bc0*/  FADD.FTZ R33, R60, -R59 ;  /* 0x8000003b3c217221 */ /* 0x001fe20000010000 */
[----:B------:R-:W-:Y:S01]  /*2bd0*/  FFMA.FTZ R56, R56, R55, R50 ;  /* 0x0000003738387223 */ /* 0x000fe20000010032 */
[-C--:B------:R-:W-:Y:S01]  /*2be0*/  FMUL.FTZ R28, R57, R68.reuse ;  /* 0x00000044391c7220 */ /* 0x080fe20000410000 */
[----:B------:R-:W-:Y:S01]  /*2bf0*/  FMUL.FTZ R31, R30, R68 ;  /* 0x000000441e1f7220 */ /* 0x000fe20000410000 */
[----:B------:R-:W-:Y:S01]  /*2c00*/  CS2R R58, SRZ ;  /* 0x00000000003a7805 */ /* 0x000fe2000001ff00 */
[----:B------:R-:W-:Y:S01]  /*2c10*/  FADD.FTZ R63, R63, -R56 ;  /* 0x800000383f3f7221 */ /* 0x000fe20000010000 */
[----:B------:R-:W-:Y:S01]  /*2c20*/  FMUL.FTZ R34, R28, UR11 ;  /* 0x0000000b1c227c20 */ /* 0x000fe20008410000 */
[----:B------:R-:W-:Y:S01]  /*2c30*/  FMUL.FTZ R35, R31, UR11 ;  /* 0x0000000b1f237c20 */ /* 0x000fe20008410000 */
[C---:B------:R-:W-:Y:S01]  /*2c40*/  FMUL.FTZ R31, R180.reuse, R33 ;  /* 0x00000021b41f7220 */ /* 0x040fe20000410000 */
[----:B------:R-:W-:Y:S01]  /*2c50*/  FMUL.FTZ R56, R180, R63 ;  /* 0x0000003fb4387220 */ /* 0x000fe20000410000 */
[----:B------:R-:W-:Y:S01]  /*2c60*/  @P5 FMUL.FTZ R41, R94, R34 ;  /* 0x000000225e295220 */ /* 0x000fe20000410000 */
[----:B------:R-:W-:Y:S01]  /*2c70*/  MOV R54, RZ ;  /* 0x000000ff00367202 */ /* 0x000fe20000000f00 */
[----:B------:R-:W-:Y:S01]  /*2c80*/  @P1 FADD.FTZ R31, R18, R31 ;  /* 0x0000001f121f1221 */ /* 0x000fe20000010000 */
[----:B------:R-:W-:Y:S01]  /*2c90*/  @P1 FADD.FTZ R56, R19, R56 ;  /* 0x0000003813381221 */ /* 0x000fe20000010000 */
[----:B------:R-:W-:-:S02]  /*2ca0*/  IMAD.WIDE.U32 R2, R179, 0x8, R2 ;  /* 0x00000008b3027825 */ /* 0x000fc400078e0002 */
[----:B------:R-:W-:Y:S01]  /*2cb0*/  F2F.F16.F32 R41, R41 ;  /* 0x0000002900297304 */ /* 0x000fe20000200800 */
[----:B---3--:R-:W-:Y:S02]  /*2cc0*/  @P5 MOV R29, R38 ;  /* 0x00000026001d5202 */ /* 0x008fe40000000f00 */
        /* <DEDUP_REMOVED lines=14> */
[----:B------:R-:W-:Y:S01]  /*2db0*/  FMUL.FTZ R28, R56, R68 ;  /* 0x00000044381c7220 */ /* 0x000fe20000410000 */
[----:B------:R-:W0:Y:S02]  /*2dc0*/  @P2 LDC.64 R34, c[0x0][0x308] ;  /* 0x0000c200ff222b82 */ /* 0x000e240000000a00 */
[----:B------:R-:W1:Y:S01]  /*2dd0*/  F2F.F16.F32 R29, R29 ;  /* 0x0000001d001d7304 */ /* 0x000e620000200800 */
[----:B------:R-:W-:Y:S01]  /*2de0*/  FMUL.FTZ R72, R28, UR11 ;  /* 0x0000000b1c487c20 */ /* 0x000fe20008410000 */
[----:B------:R-:W-:-:S04]  /*2df0*/  SEL R28, R57, R24, P3 ;  /* 0x00000018391c7207 */ /* 0x000fc80001800000 */
[----:B------:R-:W-:Y:S02]  /*2e00*/  @P5 FMUL.FTZ R58, R173, R72 ;  /* 0x00000048ad3a5220 */ /* 0x000fe40000410000 */
[----:B------:R-:W-:-:S04]  /*2e10*/  @P6 FMUL.FTZ R54, R95, R60 ;  /* 0x0000003c5f366220 */ /* 0x000fc80000410000 */
[----:B------:R-:W2:Y:S01]  /*2e20*/  F2F.F16.F32 R58, R58 ;  /* 0x0000003a003a7304 */ /* 0x000ea20000200800 */
[----:B-1----:R-:W-:Y:S01]  /*2e30*/  IMAD.WIDE.U32 R36, R29, 0x10000, RZ ;  /* 0x000100001d247825 */ /* 0x002fe200078e00ff */
[----:B------:R-:W-:Y:S02]  /*2e40*/  SEL R29, R30, R25, P3 ;  /* 0x000000191e1d7207 */ /* 0x000fe40001800000 */
[----:B------:R-:W-:-:S04]  /*2e50*/  SEL R30, R31, R26, P3 ;  /* 0x0000001a1f1e7207 */ /* 0x000fc80001800000 */
[----:B------:R-:W1:Y:S01]  /*2e60*/  F2F.F16.F32 R54, R54 ;  /* 0x0000003600367304 */ /* 0x000e620000200800 */
[----:B------:R-:W-:Y:S01]  /*2e70*/  SEL R31, R56, R27, P3 ;  /* 0x0000001b381f7207 */ /* 0x000fe20001800000 */
[----:B0-----:R-:W-:Y:S01]  /*2e80*/  @P2 IMAD.WIDE.U32 R34, R181, 0x10, R34 ;  /* 0x00000010b5222825 */ /* 0x001fe200078e0022 */
[----:B------:R-:W-:Y:S02]  /*2e90*/  LOP3.LUT R36, R36, R41, RZ, 0xfc, !PT ;  /* 0x0000002924247212 */ /* 0x000fe400078efcff */
[----:B--2---:R-:W-:Y:S02]  /*2ea0*/  SHF.L.U32 R57, R58, 0x10, RZ ;  /* 0x000000103a397819 */ /* 0x004fe400000006ff */
[----:B------:R0:W-:Y:S02]  /*2eb0*/  @P2 STG.E.128 desc[UR4][R34.64], R28 ;  /* 0x0000001c22002986 */ /* 0x0001e4000c101d04 */
        /* <DEDUP_REMOVED lines=8> */
[----:B------:R-:W-:Y:S01]  /*2f40*/  FFMA.FTZ R44, R44, R55, R50 ;  /* 0x000000372c2c7223 */ /* 0x000fe20000010032 */
[----:B------:R-:W-:-:S02]  /*2f50*/  @P6 HADD2.F32 R28, -RZ, R28.H0_H0 ;  /* 0x2000001cff1c6230 */ /* 0x000fc40000004100 */
        /* <DEDUP_REMOVED lines=15> */
[----:B------:R-:W-:-:S02]  /*3050*/  @P5 HADD2.F32 R29, -RZ, R29.H0_H0 ;  /* 0x2000001dff1d5230 */ /* 0x000fc40000004100 */
        /* <DEDUP_REMOVED lines=10> */
[----:B------:R0:W1:Y:S01]  /*3100*/  F2F.F16.F32 R30, R28 ;  /* 0x0000001c001e7304 */ /* 0x0000620000200800 */
        /* <DEDUP_REMOVED lines=16> */
[----:B------:R-:W1:Y:S01]  /*3210*/  F2F.F16.F32 R36, R36 ;  /* 0x0000002400247304 */ /* 0x000e620000200800 */
[----:B------:R-:W-:Y:S01]  /*3220*/  IADD3 R101, R101, UR16, RZ ;  /* 0x0000001065657c10 */ /* 0x000fe2000fffe0ff */
[----:B------:R-:W-:Y:S01]  /*3230*/  FADD.FTZ R98, R35, R98 ;  /* 0x0000006223627221 */ /* 0x000fe20000010000 */
[----:B------:R-:W-:Y:S01]  /*3240*/  @P3 FMUL.FTZ R32, R96, R43 ;  /* 0x0000002b60203220 */ /* 0x000fe20000410000 */
[----:B------:R-:W-:Y:S01]  /*3250*/  FADD.FTZ R176, R51, R176 ;  /* 0x000000b033b07221 */ /* 0x000fe20000010000 */
[----:B------:R-:W-:Y:S01]  /*3260*/  FADD.FTZ R114, R53, R114 ;  /* 0x0000007235727221 */ /* 0x000fe20000010000 */
[----:B------:R-:W-:Y:S01]  /*3270*/  FADD.FTZ R115, R52, R115 ;  /* 0x0000007334737221 */ /* 0x000fe20000010000 */
[----:B------:R-:W-:Y:S01]  /*3280*/  FADD.FTZ R112, R69, R112 ;  /* 0x0000007045707221 */ /* 0x000fe20000010000 */
[----:B------:R-:W3:Y:S01]  /*3290*/  F2F.F16.F32 R34, R34 ;  /* 0x0000002200227304 */ /* 0x000ee20000200800 */
[----:B------:R-:W-:Y:S01]  /*32a0*/  FADD.FTZ R113, R184, R113 ;  /* 0x00000071b8717221 */ /* 0x000fe20000010000 */
[----:B------:R-:W-:Y:S01]  /*32b0*/  FADD.FTZ R110, R73, R110 ;  /* 0x0000006e496e7221 */ /* 0x000fe20000010000 */
[----:B------:R-:W-:Y:S01]  /*32c0*/  FADD.FTZ R111, R70, R111 ;  /* 0x0000006f466f7221 */ /* 0x000fe20000010000 */
[----:B------:R-:W-:Y:S01]  /*32d0*/  FADD.FTZ R108, R67, R108 ;  /* 0x0000006c436c7221 */ /* 0x000fe20000010000 */
[----:B------:R-:W-:Y:S01]  /*32e0*/  FADD.FTZ R109, R62, R109 ;  /* 0x0000006d3e6d7221 */ /* 0x000fe20000010000 */
[----:B------:R-:W-:Y:S01]  /*32f0*/  FADD.FTZ R103, R40, R103 ;  /* 0x0000006728677221 */ /* 0x000fe20000010000 */
[----:B-1----:R-:W-:Y:S01]  /*3300*/  SHF.L.U32 R37, R36, 0x10, RZ ;  /* 0x0000001024257819 */ /* 0x002fe200000006ff */
[----:B------:R1:W4:Y:S01]  /*3310*/  F2F.F16.F32 R39, R32 ;  /* 0x0000002000277304 */ /* 0x0003220000200800 */
        /* <DEDUP_REMOVED lines=16> */
[----:B------:R-:W-:Y:S01]  /*3420*/  @P6 SHF.R.U64 R2, R2, 0x10, R3 ;  /* 0x0000001002026819 */ /* 0x000fe20000001203 */
[----:B------:R-:W-:Y:S01]  /*3430*/  @P1 HADD2.F32 R36, -RZ, R36.H0_H0 ;  /* 0x20000024ff241230 */ /* 0x000fe20000004100 */
[----:B------:R-:W-:Y:S01]  /*3440*/  @P5 MOV R35, R3 ;  /* 0x0000000300235202 */ /* 0x000fe20000000f00 */
[----:B------:R-:W-:Y:S01]  /*3450*/  HFMA2.MMA R3, -RZ, RZ, 0, 0 ;  /* 0x00000000ff037435 */ /* 0x000fe200000001ff */
[----:B------:R-:W-:-:S02]  /*3460*/  @P3 HADD2.F32 R34, -RZ, R34.H0_H0 ;  /* 0x20000022ff223230 */ /* 0x000fc40000004100 */
[----:B------:R-:W-:Y:S01]  /*3470*/  @P1 FMUL.FTZ R37, R180, R36 ;  /* 0x00000024b4251220 */ /* 0x000fe20000410000 */
[----:B------:R-:W-:Y:S01]  /*3480*/  ISETP.GE.AND P1, PT, R101, UR17, PT ;  /* 0x0000001165007c0c */ /* 0x000fe2000bf26270 */
[----:B------:R-:W-:Y:S02]  /*3490*/  @P6 HADD2.F32 R2, -RZ, R2.H0_H0 ;  /* 0x20000002ff026230 */ /* 0x000fe40000004100 */
[----:B------:R-:W-:Y:S01]  /*34a0*/  @P3 FMUL.FTZ R3, R43, R34 ;  /* 0x000000222b033220 */ /* 0x000fe20000410000 */
[----:B------:R-:W-:Y:S02]  /*34b0*/  @P5 HADD2.F32 R35, -RZ, R35.H0_H0 ;  /* 0x20000023ff235230 */ /* 0x000fe40000004100 */
[----:B------:R-:W-:Y:S01]  /*34c0*/  FADD.FTZ R102, R37, R102 ;  /* 0x0000006625667221 */ /* 0x000fe20000010000 */
[----:B------:R-:W-:Y:S01]  /*34d0*/  @P6 FMUL.FTZ R29, R41, R2 ;  /* 0x00000002291d6220 */ /* 0x000fe20000410000 */
[----:B------:R-:W-:Y:S01]  /*34e0*/  FADD.FTZ R178, R3, R178 ;  /* 0x000000b203b27221 */ /* 0x000fe20000010000 */
[----:B------:R-:W-:-:S02]  /*34f0*/  @P5 FMUL.FTZ R28, R42, R35 ;  /* 0x000000232a1c5220 */ /* 0x000fc40000410000 */
[----:B------:R-:W-:Y:S02]  /*3500*/  FADD.FTZ R100, R29, R100 ;  /* 0x000000641d647221 */ /* 0x000fe40000010000 */
[----:B------:R-:W-:Y:S01]  /*3510*/  FADD.FTZ R99, R28, R99 ;  /* 0x000000631c637221 */ /* 0x000fe20000010000 */
[----:B-1----:R-:W-:Y:S06]  /*3520*/  @!P1 BRA `(.L_x_8328) ;  /* 0xffffffd400309947 */ /* 0x002fec000383ffff */
        /* <DEDUP_REMOVED lines=60> */
.L_x_8326:
        /* <DEDUP_REMOVED lines=28> */
.L_x_8327:
[----:B------:R-:W-:Y:S01]  /*3ab0*/  HFMA2.MMA R50, -RZ, RZ, 0, 9.5367431640625e-07 ;  /* 0x00000010ff327435 */ /* 0x000fe200000001ff */
[----:B------:R-:W-:Y:S02]  /*3ac0*/  MOV R37, R30 ;  /* 0x0000001e00257202 */ /* 0x000fe40000000f00 */
[----:B------:R-:W-:Y:S02]  /*3ad0*/  MOV R55, 0x1f ;  /* 0x0000001f00377802 */ /* 0x000fe40000000f00 */
[----:B------:R-:W-:-:S07]  /*3ae0*/  MOV R36, 0xffffffff ;  /* 0xffffffff00247802 */ /* 0x000fce0000000f00 */
[----:B-----5:R-:W-:Y:S05]  /*3af0*/  WARPSYNC.COLLECTIVE R36, `(.L_x_8329) ;  /* 0x0000000024087348 */ /* 0x020fea0003c00000 */
[----:B------:R0:W1:Y:S02]  /*3b00*/  SHFL.DOWN P3, R39, R37, R50, R55 ;  /* 0x0800003225277389 */ /* 0x0000640000060037 */
[----:B01---5:R-:W-:Y:S01]  /*3b10*/  ENDCOLLECTIVE ;  /* 0x000000000000791b */ /* 0x023fe20003800000 */
.L_x_8329:
[----:B------:R-:W-:Y:S02]  /*3b20*/  MOV R37, R2 ;  /* 0x0000000200257202 */ /* 0x000fe40000000f00 */
[----:B------:R-:W-:-:S07]  /*3b30*/  MOV R3, R39 ;  /* 0x0000002700037202 */ /* 0x000fce0000000f00 */
[----:B------:R-:W-:Y:S05]  /*3b40*/  WARPSYNC.COLLECTIVE R36, `(.L_x_8330) ;  /* 0x0000000024087348 */ /* 0x000fea0003c00000 */
[----:B------:R0:W1:Y:S02]  /*3b50*/  SHFL.DOWN P3, R39, R37, R50, R55 ;  /* 0x0800003225277389 */ /* 0x0000640000060037 */
[----:B01----:R-:W-:Y:S01]  /*3b60*/  ENDCOLLECTIVE ;  /* 0x000000000000791b */ /* 0x003fe20003800000 */
.L_x_8330:
[----:B------:R-:W-:Y:S01]  /*3b70*/  FADD.FTZ R3, R30, R3 ;  /* 0x000000031e037221 */ /* 0x000fe20000010000 */
[----:B------:R-:W-:-:S04]  /*3b80*/  HFMA2.MMA R50, -RZ, RZ, 0, 4.76837158203125e-07 ;  /* 0x00000008ff327435 */ /* 0x000fc800000001ff */
[----:B------:R-:W-:Y:S02]  /*3b90*/  MOV R37, R3 ;  /* 0x0000000300257202 */ /* 0x000fe40000000f00 */
[----:B------:R-:W-:-:S07]  /*3ba0*/  MOV R31, R39 ;  /* 0x00000027001f7202 */ /* 0x000fce0000000f00 */
[----:B------:R-:W-:Y:S05]  /*3bb0*/  WARPSYNC.COLLECTIVE R36, `(.L_x_8331) ;  /* 0x0000000024087348 */ /* 0x000fea0003c00000 */
[----:B------:R0:W1:Y:S02]  /*3bc0*/  SHFL.DOWN P3, R39, R37, R50, R55 ;  /* 0x0800003225277389 */ /* 0x0000640000060037 */
[----:B01----:R-:W-:Y:S01]  /*3bd0*/  ENDCOLLECTIVE ;  /* 0x000000000000791b */ /* 0x003fe20003800000 */
.L_x_8331:
[----:B------:R-:W-:-:S05]  /*3be0*/  FADD.FTZ R31, R2, R31 ;  /* 0x0000001f021f7221 */ /* 0x000fca0000010000 */
[----:B------:R-:W-:Y:S02]  /*3bf0*/  MOV R37, R31 ;  /* 0x0000001f00257202 */ /* 0x000fe40000000f00 */
[----:B------:R-:W-:-:S07]  /*3c00*/  MOV R32, R39 ;  /* 0x0000002700207202 */ /* 0x000fce0000000f00 */
[----:B------:R-:W-:Y:S05]  /*3c10*/  WARPSYNC.COLLECTIVE R36, `(.L_x_8332) ;  /* 0x0000000024087348 */ /* 0x000fea0003c00000 */
[----:B------:R0:W1:Y:S02]  /*3c20*/  SHFL.DOWN P3, R39, R37, R50, R55 ;  /* 0x0800003225277389 */ /* 0x0000640000060037 */
[----:B01----:R-:W-:Y:S01]  /*3c30*/  ENDCOLLECTIVE ;  /* 0x000000000000791b */ /* 0x003fe20003800000 */
.L_x_8332:
[----:B------:R-:W-:Y:S01]  /*3c40*/  FADD.FTZ R32, R3, R32 ;  /* 0x0000002003207221 */ /* 0x000fe20000010000 */
[----:B------:R-:W-:-:S04]  /*3c50*/  HFMA2.MMA R50, -RZ, RZ, 0, 2.384185791015625e-07 ;  /* 0x00000004ff327435 */ /* 0x000fc800000001ff */
[----:B------:R-:W-:Y:S02]  /*3c60*/  MOV R37, R32 ;  /* 0x0000002000257202 */ /* 0x000fe40000000f00 */
[----:B------:R-:W-:-:S07]  /*3c70*/  MOV R34, R39 ;  /* 0x0000002700227202 */ /* 0x000fce0000000f00 */
[----:B------:R-:W-:Y:S05]  /*3c80*/  WARPSYNC.COLLECTIVE R36, `(.L_x_8333) ;  /* 0x0000000024087348 */ /* 0x000fea0003c00000 */
[----:B------:R0:W1:Y:S02]  /*3c90*/  SHFL.DOWN P3, R39, R37, R50, R55 ;  /* 0x0800003225277389 */ /* 0x0000640000060037 */
[----:B01----:R-:W-:Y:S01]  /*3ca0*/  ENDCOLLECTIVE ;  /* 0x000000000000791b */ /* 0x003fe20003800000 */
.L_x_8333:
[----:B------:R-:W-:-:S05]  /*3cb0*/  FADD.FTZ R34, R31, R34 ;  /* 0x000000221f227221 */ /* 0x000fca0000010000 */
[----:B------:R-:W-:Y:S02]  /*3cc0*/  MOV R37, R34 ;  /* 0x0000002200257202 */ /* 0x000fe40000000f00 */
[----:B------:R-:W-:-:S07]  /*3cd0*/  MOV R33, R39 ;  /* 0x0000002700217202 */ /* 0x000fce0000000f00 */
[----:B------:R-:W-:Y:S05]  /*3ce0*/  WARPSYNC.COLLECTIVE R36, `(.L_x_8334) ;  /* 0x0000000024087348 */ /* 0x000fea0003c00000 */
[----:B------:R0:W1:Y:S02]  /*3cf0*/  SHFL.DOWN P3, R39, R37, R50, R55 ;  /* 0x0800003225277389 */ /* 0x0000640000060037 */
[----:B01----:R-:W-:Y:S01]  /*3d00*/  ENDCOLLECTIVE ;  /* 0x000000000000791b */ /* 0x003fe20003800000 */
.L_x_8334:
[----:B------:R-:W-:Y:S01]  /*3d10*/  FADD.FTZ R33, R32, R33 ;  /* 0x0000002120217221 */ /* 0x000fe20000010000 */
[----:B------:R-:W-:-:S04]  /*3d20*/  HFMA2.MMA R50, -RZ, RZ, 0, 1.1920928955078125e-07 ;  /* 0x00000002ff327435 */ /* 0x000fc800000001ff */
[----:B------:R-:W-:Y:S02]  /*3d30*/  MOV R37, R33 ;  /* 0x0000002100257202 */ /* 0x000fe40000000f00 */
[----:B------:R-:W-:-:S07]  /*3d40*/  MOV R35, R39 ;  /* 0x0000002700237202 */ /* 0x000fce0000000f00 */
[----:B------:R-:W-:Y:S05]  /*3d50*/  WARPSYNC.COLLECTIVE R36, `(.L_x_8335) ;  /* 0x0000000024087348 */ /* 0x000fea0003c00000 */
[----:B------:R0:W1:Y:S02]  /*3d60*/  SHFL.DOWN P3, R39, R37, R50, R55 ;  /* 0x0800003225277389 */ /* 0x0000640000060037 */
[----:B01----:R-:W-:Y:S01]  /*3d70*/  ENDCOLLECTIVE ;  /* 0x000000000000791b */ /* 0x003fe20003800000 */
.L_x_8335:
[----:B------:R-:W-:-:S05]  /*3d80*/  FADD.FTZ R35, R34, R35 ;  /* 0x0000002322237221 */ /* 0x000fca0000010000 */
[----:B------:R-:W-:Y:S02]  /*3d90*/  MOV R37, R35 ;  /* 0x0000002300257202 */ /* 0x000fe40000000f00 */
[----:B------:R-:W-:-:S07]  /*3da0*/  MOV R2, R39 ;  /* 0x0000002700027202 */ /* 0x000fce0000000f00 */
[----:B------:R-:W-:Y:S05]  /*3db0*/  WARPSYNC.COLLECTIVE R36, `(.L_x_8336) ;  /* 0x0000000024087348 */ /* 0x000fea0003c00000 */
[----:B------:R0:W1:Y:S02]  /*3dc0*/  SHFL.DOWN P3, R39, R37, R50, R55 ;  /* 0x0800003225277389 */ /* 0x0000640000060037 */
[----:B01----:R-:W-:Y:S01]  /*3dd0*/  ENDCOLLECTIVE ;  /* 0x000000000000791b */ /* 0x003fe20003800000 */
.L_x_8336:
[----:B------:R-:W-:Y:S01]  /*3de0*/  FADD.FTZ R38, R33, R2 ;  /* 0x0000000221267221 */ /* 0x000fe20000010000 */
[----:B------:R-:W-:-:S04]  /*3df0*/  HFMA2.MMA R50, -RZ, RZ, 0, 5.9604644775390625e-08 ;  /* 0x00000001ff327435 */ /* 0x000fc800000001ff */
[----:B------:R-:W-:Y:S02]  /*3e00*/  MOV R37, R38 ;  /* 0x0000002600257202 */ /* 0x000fe40000000f00 */
[----:B------:R-:W-:-:S07]  /*3e10*/  MOV R30, R39 ;  /* 0x00000027001e7202 */ /* 0x000fce0000000f00 */
[----:B------:R-:W-:Y:S05]  /*3e20*/  WARPSYNC.COLLECTIVE R36, `(.L_x_8337) ;  /* 0x0000000024087348 */ /* 0x000fea0003c00000 */
[----:B------:R0:W1:Y:S02]  /*3e30*/  SHFL.DOWN P3, R39, R37, R50, R55 ;  /* 0x0800003225277389 */ /* 0x0000640000060037 */
[----:B01----:R-:W-:Y:S01]  /*3e40*/  ENDCOLLECTIVE ;  /* 0x000000000000791b */ /* 0x003fe20003800000 */
.L_x_8337:
[----:B------:R-:W-:-:S05]  /*3e50*/  FADD.FTZ R30, R35, R30 ;  /* 0x0000001e231e7221 */ /* 0x000fca0000010000 */
[----:B------:R-:W-:Y:S02]  /*3e60*/  MOV R37, R30 ;  /* 0x0000001e00257202 */ /* 0x000fe40000000f00 */
[----:B------:R-:W-:-:S07]  /*3e70*/  MOV R31, R39 ;  /* 0x00000027001f7202 */ /* 0x000fce0000000f00 */
[----:B------:R-:W-:Y:S05]  /*3e80*/  WARPSYNC.COLLECTIVE R36, `(.L_x_8338) ;  /* 0x0000000024087348 */ /* 0x000fea0003c00000 */
[----:B------:R0:W1:Y:S02]  /*3e90*/  SHFL.DOWN P3, R39, R37, R50, R55 ;  /* 0x0800003225277389 */ /* 0x0000640000060037 */
[----:B01----:R-:W-:Y:S01]  /*3ea0*/  ENDCOLLECTIVE ;  /* 0x000000000000791b */ /* 0x003fe20003800000 */
.L_x_8338:
[----:B------:R-:W-:Y:S05]  /*3eb0*/  BRA `(.L_x_8339) ;  /* 0xffffffdc002c7947 */ /* 0x000fea000383ffff */
.L_x_8340:
        /* <DEDUP_REMOVED lines=12> */
.L_x_11953:


//--------------------- .text._ZN10layer_norm22ln_bwd_finalize_kernelINS_22Kernel_traits_finalizeILj2560E6__halfS2_fS2_fjLb1ELj1024ELj4ENS_18Kernel_traits_baseILj2560ES2_S2_fS2_fjLj1024EEEEELb1ELb0EEEvNS_9BwdParamsE --------------------------
	.section	.text._ZN10layer_norm22ln_bwd_finalize_kernelINS_22Kernel_traits_finalizeILj2560E6__halfS2_fS2_fjLb1ELj1024ELj4ENS_18Kernel_traits_baseILj2560ES2_S2_fS2_fjLj1024EEEEELb1ELb0EEEvNS_9BwdParamsE,"ax",@progbits
	.align	128
        .global         _ZN10layer_norm22ln_bwd_finalize_kernelINS_22Kernel_traits_finalizeILj2560E6__halfS2_fS2_fjLb1ELj1024ELj4ENS_18Kernel_traits_baseILj2560ES2_S2_fS2_fjLj1024EEEEELb1ELb0EEEvNS_9BwdParamsE
        .type           _ZN10layer_norm22ln_bwd_finalize_kernelINS_22Kernel_traits_finalizeILj2560E6__halfS2_fS2_fjLb1ELj1024ELj4ENS_18Kernel_traits_baseILj2560ES2_S2_fS2_fjLj1024EEEEELb1ELb0EEEvNS_9BwdParamsE,@function
        .size           _ZN10layer_norm22ln_bwd_finalize_kernelINS_22Kernel_traits_finalizeILj2560E6__halfS2_fS2_fjLb1ELj1024ELj4ENS_18Kernel_traits_baseILj2560ES2_S2_fS2_fjLj1024EEEEELb1ELb0EEEvNS_9BwdParamsE,(.L_x_11954 - _ZN10layer_norm22ln_bwd_finalize_kernelINS_22Kernel_traits_finalizeILj2560E6__halfS2_fS2_fjLb1ELj1024ELj4ENS_18Kernel_traits_baseILj2560ES2_S2_fS2_fjLj1024EEEEELb1ELb0EEEvNS_9BwdParamsE)
        .other          _ZN10layer_norm22ln_bwd_finalize_kernelINS_22Kernel_traits_finalizeILj2560E6__halfS2_fS2_fjLb1ELj1024ELj4ENS_18Kernel_traits_baseILj2560ES2_S2_fS2_fjLj1024EEEEELb1ELb0EEEvNS_9BwdParamsE,@"STO_CUDA_ENTRY STV_DEFAULT"
_ZN10layer_norm22ln_bwd_finalize_kernelINS_22Kernel_traits_finalizeILj2560E6__halfS2_fS2_fjLb1ELj1024ELj4ENS_18Kernel_traits_baseILj2560ES2_S2_fS2_fjLj1024EEEEELb1ELb0EEEvNS_9BwdParamsE:
.text._ZN10layer_norm22ln_bwd_finalize_kernelINS_22Kernel_traits_finalizeILj2560E6__halfS2_fS2_fjLb1ELj1024ELj4ENS_18Kernel_traits_baseILj2560ES2_S2_fS2_fjLj1024EEEEELb1ELb0EEEvNS_9BwdParamsE:
        /* <DEDUP_REMOVED lines=24> */
.L_x_8353:
        /* <DEDUP_REMOVED lines=36> */
.L_x_8345:
        /* <DEDUP_REMOVED lines=49> */
.L_x_8344:
[----:B------:R-:W-:Y:S05]  /*06d0*/  BSYNC B1 ;  /* 0x0000000000017941 */ /* 0x000fea0003800000 */
.L_x_8343:
        /* <DEDUP_REMOVED lines=31> */
.L_x_8347:
[----:B------:R-:W-:Y:S05]  /*08d0*/  BSYNC B1 ;  /* 0x0000000000017941 */ /* 0x000fea0003800000 */
.L_x_8346:
        /* <DEDUP_REMOVED lines=16> */
.L_x_8348:
[----:B------:R-:W-:Y:S05]  /*09e0*/  BSYNC B1 ;  /* 0x0000000000017941 */ /* 0x000fea0003800000 */
.L_x_8342:
[----:B------:R-:W-:Y:S05]  /*09f0*/  BSYNC B0 ;  /* 0x0000000000007941 */ /* 0x000fea0003800000 */
.L_x_8341:
        /* <DEDUP_REMOVED lines=40> */
.L_x_8369:
        /* <DEDUP_REMOVED lines=8> */
.L_x_8349:
        /* <DEDUP_REMOVED lines=23> */
.L_x_8352:
[----:B------:R-:W-:Y:S05]  /*0e70*/  BSYNC B0 ;  /* 0x0000000000007941 */ /* 0x000fea0003800000 */
.L_x_8351:
[C---:B------:R-:W-:Y:S01]  /*0e80*/  ISETP.GT.U32.AND P1, PT, R4.reuse, -0xa01, PT ;  /* 0xfffff5ff0400780c */ /* 0x040fe20003f24070 */
[----:B------:R-:W-:Y:S01]  /*0e90*/  VIADD R4, R4, 0xa00 ;  /* 0x00000a0004047836 */ /* 0x000fe20000000000 */
[----:B------:R-:W-:-:S11]  /*0ea0*/  IADD3 R5, R5, 0x500, RZ ;  /* 0x0000050005057810 */ /* 0x000fd60007ffe0ff */
[----:B------:R-:W-:Y:S05]  /*0eb0*/  @P1 BRA `(.L_x_8353) ;  /* 0xfffffff000b01947 */ /* 0x000fea000383ffff */
[----:B------:R-:W-:Y:S05]  /*0ec0*/  EXIT ;  /* 0x000000000000794d */ /* 0x000fea0003800000 */
.L_x_8350:
[----:B0-----:R-:W-:Y:S01]  /*0ed0*/  HFMA2.MMA R24, -RZ, RZ, 0, 5.9604644775390625e-08 ;  /* 0x00000001ff187435 */ /* 0x001fe200000001ff */
[----:B----4-:R-:W-:Y:S02]  /*0ee0*/  MOV R23, R10 ;  /* 0x0000000a00177202 */ /* 0x010fe40000000f00 */
[----:B------:R-:W-:Y:S02]  /*0ef0*/  MOV R25, 0x1f ;  /* 0x0000001f00197802 */ /* 0x000fe40000000f00 */
[----:B------:R-:W-:-:S07]  /*0f00*/  MOV R20, 0xffffffff ;  /* 0xffffffff00147802 */ /* 0x000fce0000000f00 */
[----:B-123--:R-:W-:Y:S05]  /*0f10*/  WARPSYNC.COLLECTIVE R20, `(.L_x_8354) ;  /* 0x0000000014087348 */ /* 0x00efea0003c00000 */
[----:B------:R0:W4:Y:S02]  /*0f20*/  SHFL.BFLY P2, R22, R23, R24, R25 ;  /* 0x0c00001817167389 */ /* 0x0001240000040019 */
[----:B01234-:R-:W-:Y:S01]  /*0f30*/  ENDCOLLECTIVE ;  /* 0x000000000000791b */ /* 0x01ffe20003800000 */
.L_x_8354:
[----:B------:R-:W-:Y:S01]  /*0f40*/  HFMA2.MMA R24, -RZ, RZ, 0, 1.1920928955078125e-07 ;  /* 0x00000002ff187435 */ /* 0x000fe200000001ff */
[----:B------:R-:W-:-:S05]  /*0f50*/  MOV R11, R22 ;  /* 0x00000016000b7202 */ /* 0x000fca0000000f00 */
[----:B------:R-:W-:-:S04]  /*0f60*/  FADD.FTZ R11, R10, R11 ;  /* 0x0000000b0a0b7221 */ /* 0x000fc80000010000 */
[----:B------:R-:W-:-:S07]  /*0f70*/  IMAD.MOV.U32 R23, RZ, RZ, R11 ;  /* 0x000000ffff177224 */ /* 0x000fce00078e000b */
[----:B------:R-:W-:Y:S05]  /*0f80*/  WARPSYNC.COLLECTIVE R20, `(.L_x_8355) ;  /* 0x0000000014087348 */ /* 0x000fea0003c00000 */
[----:B------:R0:W1:Y:S02]  /*0f90*/  SHFL.BFLY P2, R22, R23, R24, R25 ;  /* 0x0c00001817167389 */ /* 0x0000640000040019 */
[----:B01----:R-:W-:Y:S01]  /*0fa0*/  ENDCOLLECTIVE ;  /* 0x000000000000791b */ /* 0x003fe20003800000 */
.L_x_8355:
[----:B------:R-:W-:Y:S01]  /*0fb0*/  HFMA2.MMA R24, -RZ, RZ, 0, 2.384185791015625e-07 ;  /* 0x00000004ff187435 */ /* 0x000fe200000001ff */
[----:B------:R-:W-:-:S05]  /*0fc0*/  MOV R14, R22 ;  /* 0x00000016000e7202 */ /* 0x000fca0000000f00 */
[----:B------:R-:W-:-:S05]  /*0fd0*/  FADD.FTZ R14, R11, R14 ;  /* 0x0000000e0b0e7221 */ /* 0x000fca0000010000 */
[----:B------:R-:W-:-:S07]  /*0fe0*/  MOV R23, R14 ;  /* 0x0000000e00177202 */ /* 0x000fce0000000f00 */
[----:B------:R-:W-:Y:S05]  /*0ff0*/  WARPSYNC.COLLECTIVE R20, `(.L_x_8356) ;  /* 0x0000000014087348 */ /* 0x000fea0003c00000 */
[----:B------:R0:W1:Y:S02]  /*1000*/  SHFL.BFLY P2, R22, R23, R24, R25 ;  /* 0x0c00001817167389 */ /* 0x0000640000040019 */
[----:B01----:R-:W-:Y:S01]  /*1010*/  ENDCOLLECTIVE ;  /* 0x000000000000791b */ /* 0x003fe20003800000 */
.L_x_8356:
[----:B------:R-:W-:Y:S01]  /*1020*/  IMAD.MOV.U32 R24, RZ, RZ, 0x8 ;  /* 0x00000008ff187424 */ /* 0x000fe200078e00ff */
[----:B------:R-:W-:-:S05]  /*1030*/  MOV R13, R22 ;  /* 0x00000016000d7202 */ /* 0x000fca0000000f00 */
[----:B------:R-:W-:-:S05]  /*1040*/  FADD.FTZ R13, R14, R13 ;  /* 0x0000000d0e0d7221 */ /* 0x000fca0000010000 */
[----:B------:R-:W-:-:S07]  /*1050*/  MOV R23, R13 ;  /* 0x0000000d00177202 */ /* 0x000fce0000000f00 */
[----:B------:R-:W-:Y:S05]  /*1060*/  WARPSYNC.COLLECTIVE R20, `(.L_x_8357) ;  /* 0x0000000014087348 */ /* 0x000fea0003c00000 */
[----:B------:R0:W1:Y:S02]  /*1070*/  SHFL.BFLY P2, R22, R23, R24, R25 ;  /* 0x0c00001817167389 */ /* 0x0000640000040019 */
[----:B01----:R-:W-:Y:S01]  /*1080*/  ENDCOLLECTIVE ;  /* 0x000000000000791b */ /* 0x003fe20003800000 */
.L_x_8357:
[----:B------:R-:W-:Y:S01]  /*1090*/  HFMA2.MMA R24, -RZ, RZ, 0, 9.5367431640625e-07 ;  /* 0x00000010ff187435 */ /* 0x000fe200000001ff */
[----:B------:R-:W-:-:S05]  /*10a0*/  MOV R10, R22 ;  /* 0x00000016000a7202 */ /* 0x000fca0000000f00 */
[----:B------:R-:W-:-:S05]  /*10b0*/  FADD.FTZ R11, R13, R10 ;  /* 0x0000000a0d0b7221 */ /* 0x000fca0000010000 */
[----:B------:R-:W-:-:S07]  /*10c0*/  MOV R23, R11 ;  /* 0x0000000b00177202 */ /* 0x000fce0000000f00 */
[----:B------:R-:W-:Y:S05]  /*10d0*/  WARPSYNC.COLLECTIVE R20, `(.L_x_8358) ;  /* 0x0000000014087348 */ /* 0x000fea0003c00000 */
[----:B------:R0:W1:Y:S02]  /*10e0*/  SHFL.BFLY P2, R22, R23, R24, R25 ;  /* 0x0c00001817167389 */ /* 0x0000640000040019 */
[----:B01----:R-:W-:Y:S01]  /*10f0*/  ENDCOLLECTIVE ;  /* 0x000000000000791b */ /* 0x003fe20003800000 */
.L_x_8358:
[----:B------:R-:W-:Y:S01]  /*1100*/  HFMA2.MMA R24, -RZ, RZ, 0, 5.9604644775390625e-08 ;  /* 0x00000001ff187435 */ /* 0x000fe200000001ff */
[----:B------:R-:W-:Y:S02]  /*1110*/  MOV R23, R12 ;  /* 0x0000000c00177202 */ /* 0x000fe40000000f00 */
[----:B------:R-:W-:-:S08]  /*1120*/  MOV R10, R22 ;  /* 0x00000016000a7202 */ /* 0x000fd00000000f00 */
[----:B------:R-:W-:Y:S05]  /*1130*/  WARPSYNC.COLLECTIVE R20, `(.L_x_8359) ;  /* 0x0000000014087348 */ /* 0x000fea0003c00000 */
[----:B------:R0:W1:Y:S02]  /*1140*/  SHFL.BFLY P2, R22, R23, R24, R25 ;  /* 0x0c00001817167389 */ /* 0x0000640000040019 */
[----:B01----:R-:W-:Y:S01]  /*1150*/  ENDCOLLECTIVE ;  /* 0x000000000000791b */ /* 0x003fe20003800000 */
.L_x_8359:
[----:B------:R-:W-:Y:S01]  /*1160*/  HFMA2.MMA R24, -RZ, RZ, 0, 1.1920928955078125e-07 ;  /* 0x00000002ff187435 */ /* 0x000fe200000001ff */
[----:B------:R-:W-:-:S04]  /*1170*/  IMAD.MOV.U32 R13, RZ, RZ, R22 ;  /* 0x000000ffff0d7224 */ /* 0x000fc800078e0016 */
[----:B------:R-:W-:-:S05]  /*1180*/  FADD.FTZ R15, R12, R13 ;  /* 0x0000000d0c0f7221 */ /* 0x000fca0000010000 */
[----:B------:R-:W-:-:S07]  /*1190*/  MOV R23, R15 ;  /* 0x0000000f00177202 */ /* 0x000fce0000000f00 */
[----:B------:R-:W-:Y:S05]  /*11a0*/  WARPSYNC.COLLECTIVE R20, `(.L_x_8360) ;  /* 0x0000000014087348 */ /* 0x000fea0003c00000 */
[----:B------:R0:W1:Y:S02]  /*11b0*/  SHFL.BFLY P2, R22, R23, R24, R25 ;  /* 0x0c00001817167389 */ /* 0x0000640000040019 */
[----:B01----:R-:W-:Y:S01]  /*11c0*/  ENDCOLLECTIVE ;  /* 0x000000000000791b */ /* 0x003fe20003800000 */
.L_x_8360:
[----:B------:R-:W-:Y:S01]  /*11d0*/  HFMA2.MMA R24, -RZ, RZ, 0, 2.384185791015625e-07 ;  /* 0x00000004ff187435 */ /* 0x000fe200000001ff */
[----:B------:R-:W-:-:S05]  /*11e0*/  MOV R16, R22 ;  /* 0x0000001600107202 */ /* 0x000fca0000000f00 */
[----:B------:R-:W-:-:S05]  /*11f0*/  FADD.FTZ R16, R15, R16 ;  /* 0x000000100f107221 */ /* 0x000fca0000010000 */
[----:B------:R-:W-:-:S07]  /*1200*/  MOV R23, R16 ;  /* 0x0000001000177202 */ /* 0x000fce0000000f00 */
[----:B------:R-:W-:Y:S05]  /*1210*/  WARPSYNC.COLLECTIVE R20, `(.L_x_8361) ;  /* 0x0000000014087348 */ /* 0x000fea0003c00000 */
[----:B------:R0:W1:Y:S02]  /*1220*/  SHFL.BFLY P2, R22, R23, R24, R25 ;  /* 0x0c00001817167389 */ /* 0x0000640000040019 */
[----:B01----:R-:W-:Y:S01]  /*1230*/  ENDCOLLECTIVE ;  /* 0x000000000000791b */ /* 0x003fe20003800000 */
.L_x_8361:
[----:B------:R-:W-:Y:S01]  /*1240*/  HFMA2.MMA R24, -RZ, RZ, 0, 4.76837158203125e-07 ;  /* 0x00000008ff187435 */ /* 0x000fe200000001ff */
[----:B------:R-:W-:-:S05]  /*1250*/  MOV R17, R22 ;  /* 0x0000001600117202 */ /* 0x000fca0000000f00 */
[----:B------:R-:W-:-:S04]  /*1260*/  FADD.FTZ R17, R16, R17 ;  /* 0x0000001110117221 */ /* 0x000fc80000010000 */
[----:B------:R-:W-:-:S07]  /*1270*/  IMAD.MOV.U32 R23, RZ, RZ, R17 ;  /* 0x000000ffff177224 */ /* 0x000fce00078e0011 */
[----:B------:R-:W-:Y:S05]  /*1280*/  WARPSYNC.COLLECTIVE R20, `(.L_x_8362) ;  /* 0x0000000014087348 */ /* 0x000fea0003c00000 */
[----:B------:R0:W1:Y:S02]  /*1290*/  SHFL.BFLY P2, R22, R23, R24, R25 ;  /* 0x0c00001817167389 */ /* 0x0000640000040019 */
[----:B01----:R-:W-:Y:S01]  /*12a0*/  ENDCOLLECTIVE ;  /* 0x000000000000791b */ /* 0x003fe20003800000 */
.L_x_8362:
[----:B------:R-:W-:Y:S01]  /*12b0*/  HFMA2.MMA R24, -RZ, RZ, 0, 9.5367431640625e-07 ;  /* 0x00000010ff187435 */ /* 0x000fe200000001ff */
[----:B------:R-:W-:-:S05]  /*12c0*/  MOV R12, R22 ;  /* 0x00000016000c7202 */ /* 0x000fca0000000f00 */
[----:B------:R-:W-:-:S05]  /*12d0*/  FADD.FTZ R12, R17, R12 ;  /* 0x0000000c110c7221 */ /* 0x000fca0000010000 */
[----:B------:R-:W-:-:S07]  /*12e0*/  MOV R23, R12 ;  /* 0x0000000c00177202 */ /* 0x000fce0000000f00 */
[----:B------:R-:W-:Y:S05]  /*12f0*/  WARPSYNC.COLLECTIVE R20, `(.L_x_8363) ;  /* 0x0000000014087348 */ /* 0x000fea0003c00000 */
[----:B------:R0:W1:Y:S02]  /*1300*/  SHFL.BFLY P2, R22, R23, R24, R25 ;  /* 0x0c00001817167389 */ /* 0x0000640000040019 */
[----:B01----:R-:W-:Y:S01]  /*1310*/  ENDCOLLECTIVE ;  /* 0x000000000000791b */ /* 0x003fe20003800000 */
.L_x_8363:
[----:B------:R-:W-:Y:S01]  /*1320*/  MOV R23, R8 ;  /* 0x0000000800177202 */ /* 0x000fe20000000f00 */
[----:B------:R-:W-:Y:S01]  /*1330*/  IMAD.MOV.U32 R24, RZ, RZ, 0x1 ;  /* 0x00000001ff187424 */ /* 0x000fe200078e00ff */
[----:B------:R-:W-:-:S07]  /*1340*/  MOV R15, R22 ;  /* 0x00000016000f7202 */ /* 0x000fce0000000f00 */
[----:B------:R-:W-:Y:S05]  /*1350*/  WARPSYNC.COLLECTIVE R20, `(.L_x_8364) ;  /* 0x0000000014087348 */ /* 0x000fea0003c00000 */
[----:B------:R0:W1:Y:S02]  /*1360*/  SHFL.BFLY P2, R22, R23, R24, R25 ;  /* 0x0c00001817167389 */ /* 0x0000640000040019 */
[----:B01----:R-:W-:Y:S01]  /*1370*/  ENDCOLLECTIVE ;  /* 0x000000000000791b */ /* 0x003fe20003800000 */
.L_x_8364:
[----:B------:R-:W-:Y:S01]  /*1380*/  HFMA2.MMA R24, -RZ, RZ, 0, 1.1920928955078125e-07 ;  /* 0x00000002ff187435 */ /* 0x000fe200000001ff */
[----:B------:R-:W-:-:S05]  /*1390*/  MOV R17, R22 ;  /* 0x0000001600117202 */ /* 0x000fca0000000f00 */
[----:B------:R-:W-:-:S05]  /*13a0*/  FADD.FTZ R18, R8, R17 ;  /* 0x0000001108127221 */ /* 0x000fca0000010000 */
[----:B------:R-:W-:-:S07]  /*13b0*/  MOV R23, R18 ;  /* 0x0000001200177202 */ /* 0x000fce0000000f00 */
[----:B------:R-:W-:Y:S05]  /*13c0*/  WARPSYNC.COLLECTIVE R20, `(.L_x_8365) ;  /* 0x0000000014087348 */ /* 0x000fea0003c00000 */
[----:B------:R0:W1:Y:S02]  /*13d0*/  SHFL.BFLY P2, R22, R23, R24, R25 ;  /* 0x0c00001817167389 */ /* 0x0000640000040019 */
[----:B01----:R-:W-:Y:S01]  /*13e0*/  ENDCOLLECTIVE ;  /* 0x000000000000791b */ /* 0x003fe20003800000 */
.L_x_8365:
[----:B------:R-:W-:Y:S01]  /*13f0*/  HFMA2.MMA R24, -RZ, RZ, 0, 2.384185791015625e-07 ;  /* 0x00000004ff187435 */ /* 0x000fe200000001ff */
[----:B------:R-:W-:-:S05]  /*1400*/  MOV R13, R22 ;  /* 0x00000016000d7202 */ /* 0x000fca0000000f00 */
[----:B------:R-:W-:-:S05]  /*1410*/  FADD.FTZ R19, R18, R13 ;  /* 0x0000000d12137221 */ /* 0x000fca0000010000 */
[----:B------:R-:W-:-:S07]  /*1420*/  MOV R23, R19 ;  /* 0x0000001300177202 */ /* 0x000fce0000000f00 */
[----:B------:R-:W-:Y:S05]  /*1430*/  WARPSYNC.COLLECTIVE R20, `(.L_x_8366) ;  /* 0x0000000014087348 */ /* 0x000fea0003c00000 */
[----:B------:R0:W1:Y:S02]  /*1440*/  SHFL.BFLY P2, R22, R23, R24, R25 ;  /* 0x0c00001817167389 */ /* 0x0000640000040019 */
[----:B01----:R-:W-:Y:S01]  /*1450*/  ENDCOLLECTIVE ;  /* 0x000000000000791b */ /* 0x003fe20003800000 */
.L_x_8366:
[----:B------:R-:W-:Y:S01]  /*1460*/  HFMA2.MMA R24, -RZ, RZ, 0, 4.76837158203125e-07 ;  /* 0x00000008ff187435 */ /* 0x000fe200000001ff */
[----:B------:R-:W-:-:S04]  /*1470*/  IMAD.MOV.U32 R8, RZ, RZ, R22 ;  /* 0x000000ffff087224 */ /* 0x000fc800078e0016 */
[----:B------:R-:W-:-:S05]  /*1480*/  FADD.FTZ R8, R19, R8 ;  /* 0x0000000813087221 */ /* 0x000fca0000010000 */
[----:B------:R-:W-:-:S07]  /*1490*/  MOV R23, R8 ;  /* 0x0000000800177202 */ /* 0x000fce0000000f00 */
[----:B------:R-:W-:Y:S05]  /*14a0*/  WARPSYNC.COLLECTIVE R20, `(.L_x_8367) ;  /* 0x0000000014087348 */ /* 0x000fea0003c00000 */
[----:B------:R0:W1:Y:S02]  /*14b0*/  SHFL.BFLY P2, R22, R23, R24, R25 ;  /* 0x0c00001817167389 */ /* 0x0000640000040019 */
[----:B01----:R-:W-:Y:S01]  /*14c0*/  ENDCOLLECTIVE ;  /* 0x000000000000791b */ /* 0x003fe20003800000 */
.L_x_8367:
[----:B------:R-:W-:Y:S01]  /*14d0*/  HFMA2.MMA R24, -RZ, RZ, 0, 9.5367431640625e-07 ;  /* 0x00000010ff187435 */ /* 0x000fe200000001ff */
[----:B------:R-:W-:-:S05]  /*14e0*/  MOV R21, R22 ;  /* 0x0000001600157202 */ /* 0x000fca0000000f00 */
[----:B------:R-:W-:-:S05]  /*14f0*/  FADD.FTZ R21, R8, R21 ;  /* 0x0000001508157221 */ /* 0x000fca0000010000 */
[----:B------:R-:W-:-:S07]  /*1500*/  MOV R23, R21 ;  /* 0x0000001500177202 */ /* 0x000fce0000000f00 */
[----:B------:R-:W-:Y:S05]  /*1510*/  WARPSYNC.COLLECTIVE R20, `(.L_x_8368) ;  /* 0x0000000014087348 */ /* 0x000fea0003c00000 */
[----:B------:R0:W1:Y:S02]  /*1520*/  SHFL.BFLY P2, R22, R23, R24, R25 ;  /* 0x0c00001817167389 */ /* 0x0000640000040019 */
[----:B01----:R-:W-:Y:S01]  /*1530*/  ENDCOLLECTIVE ;  /* 0x000000000000791b */ /* 0x003fe20003800000 */
.L_x_8368:
[----:B------:R-:W-:Y:S01]  /*1540*/  MOV R14, R22 ;  /* 0x00000016000e7202 */ /* 0x000fe20000000f00 */
[----:B------:R-:W-:Y:S06]  /*1550*/  BRA `(.L_x_8369) ;  /* 0xfffffff400c87947 */ /* 0x000fec000383ffff */
.L_x_8370:
        /* <DEDUP_REMOVED lines=10> */
.L_x_11954:


//--------------------- .text._ZN10layer_norm13ln_bwd_kernelINS_13Kernel_traitsI6__halfS2_fS2_fjLj2560ELj1ELj1ELj4ELj8ENS_18Kernel_traits_baseILj2560ES2_S2_fS2_fjLj128EEEEELb1ELb1ELb1ELb0EEEvNS_9BwdParamsE --------------------------
	.section	.text._ZN10layer_norm13ln_bwd_kernelINS_13Kernel_traitsI6__halfS2_fS2_fjLj2560ELj1ELj1ELj4ELj8ENS_18Kernel_traits_baseILj2560ES2_S2_fS2_fjLj128EEEEELb1ELb1ELb1ELb0EEEvNS_9BwdParamsE,"ax",@progbits
	.align	128
        .global         _ZN10layer_norm13ln_bwd_kernelINS_13Kernel_traitsI6__halfS2_fS2_fjLj2560ELj1ELj1ELj4ELj8ENS_18Kernel_traits_baseILj2560ES2_S2_fS2_fjLj128EEEEELb1ELb1ELb1ELb0EEEvNS_9BwdParamsE
        .type           _ZN10layer_norm13ln_bwd_kernelINS_13Kernel_traitsI6__halfS2_fS2_fjLj2560ELj1ELj1ELj4ELj8ENS_18Kernel_traits_baseILj2560ES2_S2_fS2_fjLj128EEEEELb1ELb1ELb1ELb0EEEvNS_9BwdParamsE,@function
        .size           _ZN10layer_norm13ln_bwd_kernelINS_13Kernel_traitsI6__halfS2_fS2_fjLj2560ELj1ELj1ELj4ELj8ENS_18Kernel_traits_baseILj2560ES2_S2_fS2_fjLj128EEEEELb1ELb1ELb1ELb0EEEvNS_9BwdParamsE,(.L_x_11955 - _ZN10layer_norm13ln_bwd_kernelINS_13Kernel_traitsI6__halfS2_fS2_fjLj2560ELj1ELj1ELj4ELj8ENS_18Kernel_traits_baseILj2560ES2_S2_fS2_fjLj128EEEEELb1ELb1ELb1ELb0EEEvNS_9BwdParamsE)
        .other          _ZN10layer_norm13ln_bwd_kernelINS_13Kernel_traitsI6__halfS2_fS2_fjLj2560ELj1ELj1ELj4ELj8ENS_18Kernel_traits_baseILj2560ES2_S2_fS2_fjLj128EEEEELb1ELb1ELb1ELb0EEEvNS_9BwdParamsE,@"STO_CUDA_ENTRY STV_DEFAULT"
_ZN10layer_norm13ln_bwd_kernelINS_13Kernel_traitsI6__halfS2_fS2_fjLj2560ELj1ELj1ELj4ELj8ENS_18Kernel_traits_baseILj2560ES2_S2_fS2_fjLj128EEEEELb1ELb1ELb1ELb0EEEvNS_9BwdParamsE:
.text._ZN10layer_norm13ln_bwd_kernelINS_13Kernel_traitsI6__halfS2_fS2_fjLj2560ELj1ELj1ELj4ELj8ENS_18Kernel_traits_baseILj2560ES2_S2_fS2_fjLj128EEEEELb1ELb1ELb1ELb0EEEvNS_9BwdParamsE:
        /* <DEDUP_REMOVED lines=99> */
[----:B------:R-:W-:Y:S01]  /*0630*/  MOV R142, R6 ;  /* 0x00000006008e7202 */ /* 0x000fe20000000f00 */
[----:B------:R-:W-:Y:S01]  /*0640*/  HFMA2.MMA R193, -RZ, RZ, 0, 5.9604644775390625e-08 ;  /* 0x00000001ffc17435 */ /* 0x000fe200000001ff */
[--C-:B------:R-:W-:Y:S01]  /*0650*/  SHF.R.U64 R37, R22, 0x10, R23.reuse ;  /* 0x0000001016257819 */ /* 0x100fe20000001217 */
[----:B------:R-:W-:Y:S01]  /*0660*/  IMAD.MOV.U32 R22, RZ, RZ, R20 ;  /* 0x000000ffff167224 */ /* 0x000fe200078e0014 */
        /* <DEDUP_REMOVED lines=26> */
[----:B------:R-:W-:Y:S01]  /*0810*/  SHF.R.U64 R29, R12, 0x10, R13 ;  /* 0x000000100c1d7819 */ /* 0x000fe2000000120d */
        /* <DEDUP_REMOVED lines=45> */
.L_x_8490:
[----:B012---:R-:W0:Y:S08]  /*0af0*/  LDC.64 R126, c[0x0][0x288] ;  /* 0x0000a200ff7e7b82 */ /* 0x007e300000000a00 */
[----:B------:R-:W1:Y:S08]  /*0b00*/  LDC.64 R198, c[0x0][0x250] ;  /* 0x00009400ffc67b82 */ /* 0x000e700000000a00 */
[----:B------:R-:W2:Y:S08]  /*0b10*/  LDC.64 R194, c[0x0][0x280] ;  /* 0x0000a000ffc27b82 */ /* 0x000eb00000000a00 */
[----:B------:R-:W3:Y:S01]  /*0b20*/  LDC.64 R124, c[0x0][0x258] ;  /* 0x00009600ff7c7b82 */ /* 0x000ee20000000a00 */
[----:B0-----:R-:W-:-:S06]  /*0b30*/  IMAD.WIDE R126, R144, 0x4, R126 ;  /* 0x00000004907e7825 */ /* 0x001fcc00078e027e */
[----:B------:R-:W4:Y:S01]  /*0b40*/  LDG.E R126, desc[UR4][R126.64] ;  /* 0x000000047e7e7981 */ /* 0x000f22000c1e1900 */
[C---:B-1----:R-:W-:Y:S01]  /*0b50*/  IMAD.WIDE R198, R144.reuse, 0x4, R198 ;  /* 0x0000000490c67825 */ /* 0x042fe200078e02c6 */
[----:B------:R-:W0:Y:S05]  /*0b60*/  LDC.64 R128, c[0x0][0x2c8] ;  /* 0x0000b200ff807b82 */ /* 0x000e2a0000000a00 */
[----:B-----5:R1:W5:Y:S01]  /*0b70*/  LDG.E R198, desc[UR4][R198.64] ;  /* 0x00000004c6c67981 */ /* 0x020362000c1e1900 */
[----:B--2---:R-:W-:-:S06]  /*0b80*/  IMAD.WIDE R194, R144, 0x4, R194 ;  /* 0x0000000490c27825 */ /* 0x004fcc00078e02c2 */
        /* <DEDUP_REMOVED lines=30> */
[----:B------:R-:W-:Y:S02]  /*0d70*/  IADD3 R197, R9, 0x80, RZ ;  /* 0x0000008009c57810 */ /* 0x000fe40007ffe0ff */
[----:B------:R-:W-:-:S07]  /*0d80*/  IADD3 R177, R177, 0x80, RZ ;  /* 0x00000080b1b17810 */ /* 0x000fce0007ffe0ff */
.L_x_8375:
[----:B------:R-:W-:Y:S05]  /*0d90*/  BSYNC B1 ;  /* 0x0000000000017941 */ /* 0x000fea0003800000 */
.L_x_8374:
        /* <DEDUP_REMOVED lines=9> */
[----:B------:R-:W-:Y:S01]  /*0e30*/  IADD3 R177, R177, 0x80, RZ ;  /* 0x00000080b1b17810 */ /* 0x000fe20007ffe0ff */
[----:B------:R-:W-:-:S07]  /*0e40*/  VIADD R197, R197, 0x80 ;  /* 0x00000080c5c57836 */ /* 0x000fce0000000000 */
.L_x_8377:
[----:B------:R-:W-:Y:S05]  /*0e50*/  BSYNC B1 ;  /* 0x0000000000017941 */ /* 0x000fea0003800000 */
.L_x_8376:
        /* <DEDUP_REMOVED lines=9> */
[----:B------:R-:W-:Y:S02]  /*0ef0*/  IADD3 R177, R177, 0x80, RZ ;  /* 0x00000080b1b17810 */ /* 0x000fe40007ffe0ff */
[----:B------:R-:W-:-:S07]  /*0f00*/  IADD3 R197, R197, 0x80, RZ ;  /* 0x00000080c5c57810 */ /* 0x000fce0007ffe0ff */
.L_x_8379:
[----:B------:R-:W-:Y:S05]  /*0f10*/  BSYNC B1 ;  /* 0x0000000000017941 */ /* 0x000fea0003800000 */
.L_x_8378:
        /* <DEDUP_REMOVED lines=11> */
.L_x_8381:
[----:B------:R-:W-:Y:S05]  /*0fd0*/  BSYNC B1 ;  /* 0x0000000000017941 */ /* 0x000fea0003800000 */
.L_x_8380:
        /* <DEDUP_REMOVED lines=11> */
[----:B------:R-:W-:Y:S01]  /*1090*/  MOV R196, RZ ;  /* 0x000000ff00c47202 */ /* 0x000fe20000000f00 */
[----:B------:R-:W-:Y:S06]  /*10a0*/  BRA `(.L_x_8382) ;  /* 0x0000001000a07947 */ /* 0x000fec0003800000 */
.L_x_8373:
[----:B-----5:R-:W-:Y:S01]  /*10b0*/  ISETP.GE.AND P0, PT, R194, 0x1, PT ;  /* 0x00000001c200780c */ /* 0x020fe20003f06270 */
[----:B------:R-:W-:Y:S01]  /*10c0*/  BSSY B1, `(.L_x_8383) ;  /* 0x0000046000017945 */ /* 0x000fe20003800000 */
[----:B------:R-:W-:Y:S02]  /*10d0*/  IADD3 R124, R126, -0x1, RZ ;  /* 0xffffffff7e7c7810 */ /* 0x000fe40007ffe0ff */
[----:B------:R-:W-:Y:S02]  /*10e0*/  CS2R R196, SRZ ;  /* 0x0000000000c47805 */ /* 0x000fe4000001ff00 */
[----:B------:R-:W-:Y:S01]  /*10f0*/  ISETP.NE.AND P5, PT, R8, RZ, PT ;  /* 0x000000ff0800720c */ /* 0x000fe20003fa5270 */
[----:B------:R-:W-:Y:S01]  /*1100*/  IMAD.MOV.U32 R195, RZ, RZ, RZ ;  /* 0x000000ffffc37224 */ /* 0x000fe200078e00ff */
        /* <DEDUP_REMOVED lines=36> */
[----:B------:R-:W-:Y:S02]  /*1350*/  HADD2.F32 R124, -RZ, R176.H0_H0 ;  /* 0x200000b0ff7c7230 */ /* 0x000fe40000004100 */
[C---:B------:R-:W-:Y:S01]  /*1360*/  FADD.FTZ R153, -R156.reuse, R126 ;  /* 0x0000007e9c997221 */ /* 0x040fe20000010100 */
[----:B------:R-:W-:Y:S01]  /*1370*/  FADD.FTZ R177, -R156, R127 ;  /* 0x0000007f9cb17221 */ /* 0x000fe20000010100 */
[C---:B------:R-:W-:Y:S01]  /*1380*/  FMUL.FTZ R152, R10.reuse, R157 ;  /* 0x0000009d0a987220 */ /* 0x040fe20000410000 */
[----:B------:R-:W-:Y:S01]  /*1390*/  FMUL.FTZ R3, R10, R131 ;  /* 0x000000830a037220 */ /* 0x000fe20000410000 */
[----:B------:R-:W-:Y:S01]  /*13a0*/  FMUL.FTZ R156, R142, R125 ;  /* 0x0000007d8e9c7220 */ /* 0x000fe20000410000 */
[----:B------:R-:W-:Y:S02]  /*13b0*/  HADD2.F32 R127, -RZ, R130.H0_H0 ;  /* 0x20000082ff7f7230 */ /* 0x000fe40000004100 */
[----:B------:R-:W-:Y:S01]  /*13c0*/  FMUL.FTZ R153, R10, R153 ;  /* 0x000000990a997220 */ /* 0x000fe20000410000 */
[----:B------:R-:W-:Y:S01]  /*13d0*/  FADD.FTZ R77, R77, R124 ;  /* 0x0000007c4d4d7221 */ /* 0x000fe20000010000 */
[-C--:B------:R-:W-:Y:S01]  /*13e0*/  FFMA.FTZ R97, R152, R124.reuse, R97 ;  /* 0x0000007c98617223 */ /* 0x080fe20000010061 */
[----:B-1----:R-:W-:Y:S01]  /*13f0*/  FMUL.FTZ R155, R141, R124 ;  /* 0x0000007c8d9b7220 */ /* 0x002fe20000410000 */
        /* <DEDUP_REMOVED lines=18> */
.L_x_8384:
[----:B------:R-:W-:Y:S05]  /*1520*/  BSYNC B1 ;  /* 0x0000000000017941 */ /* 0x000fea0003800000 */
.L_x_8383:
        /* <DEDUP_REMOVED lines=21> */
[--C-:B------:R-:W-:Y:S02]  /*1680*/  SHF.R.U64 R166, R130, 0x10, R131.reuse ;  /* 0x0000001082a67819 */ /* 0x100fe40000001283 */
[----:B------:R-:W-:Y:S01]  /*1690*/  SHF.R.U32.HI R164, RZ, 0x10, R131 ;  /* 0x00000010ffa47819 */ /* 0x000fe20000011683 */
[----:B----4-:R-:W-:Y:S01]  /*16a0*/  FADD.FTZ R165, -R177, R125 ;  /* 0x0000007db1a57221 */ /* 0x010fe20000010100 */
[----:B------:R-:W-:-:S02]  /*16b0*/  HADD2.F32 R125, -RZ, R159.H0_H0 ;  /* 0x2000009fff7d7230 */ /* 0x000fc40000004100 */
[C---:B0-----:R-:W-:Y:S01]  /*16c0*/  FADD.FTZ R163, -R177.reuse, R124 ;  /* 0x0000007cb1a37221 */ /* 0x041fe20000010100 */
[----:B------:R-:W-:Y:S01]  /*16d0*/  MOV R162, R131 ;  /* 0x0000008300a27202 */ /* 0x000fe20000000f00 */
[C---:B------:R-:W-:Y:S01]  /*16e0*/  FADD.FTZ R131, -R177.reuse, R126 ;  /* 0x0000007eb1837221 */ /* 0x040fe20000010100 */
[----:B------:R-:W-:Y:S02]  /*16f0*/  HADD2.F32 R124, -RZ, R166.H0_H0 ;  /* 0x200000a6ff7c7230 */ /* 0x000fe40000004100 */
[C---:B-1----:R-:W-:Y:S01]  /*1700*/  FMUL.FTZ R160, R10.reuse, R165 ;  /* 0x000000a50aa07220 */ /* 0x042fe20000410000 */
[----:B------:R-:W-:Y:S02]  /*1710*/  HADD2.F32 R126, -RZ, R164.H0_H0 ;  /* 0x200000a4ff7e7230 */ /* 0x000fe40000004100 */
[----:B------:R-:W-:Y:S01]  /*1720*/  FMUL.FTZ R159, R10, R163 ;  /* 0x000000a30a9f7220 */ /* 0x000fe20000410000 */
[----:B------:R-:W-:Y:S01]  /*1730*/  FMUL.FTZ R164, R138, R125 ;  /* 0x0000007d8aa47220 */ /* 0x000fe20000410000 */
[----:B------:R-:W-:Y:S01]  /*1740*/  FADD.FTZ R177, -R177, R127 ;  /* 0x0000007fb1b17221 */ /* 0x000fe20000010100 */
        /* <DEDUP_REMOVED lines=22> */
.L_x_8386:
[----:B------:R-:W-:Y:S05]  /*18b0*/  BSYNC B1 ;  /* 0x0000000000017941 */ /* 0x000fea0003800000 */
.L_x_8385:
        /* <DEDUP_REMOVED lines=29> */
[C---:B-1----:R-:W-:Y:S01]  /*1a90*/  FMUL.FTZ R168, R10.reuse, R203 ;  /* 0x000000cb0aa87220 */ /* 0x042fe20000410000 */
[----:B------:R-:W-:Y:S01]  /*1aa0*/  FMUL.FTZ R167, R10, R177 ;  /* 0x000000b10aa77220 */ /* 0x000fe20000410000 */
[----:B------:R-:W-:Y:S01]  /*1ab0*/  FMUL.FTZ R172, R134, R125 ;  /* 0x0000007d86ac7220 */ /* 0x000fe20000410000 */
[----:B------:R-:W-:Y:S01]  /*1ac0*/  FADD.FTZ R173, -R173, R127 ;  /* 0x0000007fadad7221 */ /* 0x000fe20000010100 */
[----:B------:R-:W-:Y:S02]  /*1ad0*/  HADD2.F32 R127, -RZ, R170.H0_H0 ;  /* 0x200000aaff7f7230 */ /* 0x000fe40000004100 */
[----:B------:R-:W-:Y:S01]  /*1ae0*/  FMUL.FTZ R169, R10, R131 ;  /* 0x000000830aa97220 */ /* 0x000fe20000410000 */
        /* <DEDUP_REMOVED lines=21> */
.L_x_8388:
[----:B------:R-:W-:Y:S05]  /*1c40*/  BSYNC B1 ;  /* 0x0000000000017941 */ /* 0x000fea0003800000 */
.L_x_8387:
        /* <DEDUP_REMOVED lines=22> */
[----:B0-----:R-:W-:Y:S02]  /*1db0*/  MOV R178, R131 ;  /* 0x0000008300b27202 */ /* 0x001fe40000000f00 */
[----:B------:R-:W-:Y:S01]  /*1dc0*/  SHF.R.U32.HI R179, RZ, 0x10, R131 ;  /* 0x00000010ffb37819 */ /* 0x000fe20000011683 */
[----:B----4-:R-:W-:Y:S01]  /*1dd0*/  FADD.FTZ R203, -R181, R125 ;  /* 0x0000007db5cb7221 */ /* 0x010fe20000010100 */
[----:B------:R-:W-:-:S02]  /*1de0*/  HADD2.F32 R125, -RZ, R175.H0_H0 ;  /* 0x200000afff7d7230 */ /* 0x000fc40000004100 */
[C---:B------:R-:W-:Y:S01]  /*1df0*/  FADD.FTZ R183, -R181.reuse, R124 ;  /* 0x0000007cb5b77221 */ /* 0x040fe20000010100 */
[C---:B------:R-:W-:Y:S01]  /*1e00*/  FADD.FTZ R131, -R181.reuse, R126 ;  /* 0x0000007eb5837221 */ /* 0x040fe20000010100 */
[----:B------:R-:W-:Y:S01]  /*1e10*/  FADD.FTZ R181, -R181, R127 ;  /* 0x0000007fb5b57221 */ /* 0x000fe20000010100 */
[----:B------:R-:W-:Y:S02]  /*1e20*/  HADD2.F32 R124, -RZ, R180.H0_H0 ;  /* 0x200000b4ff7c7230 */ /* 0x000fe40000004100 */
[----:B------:R-:W-:Y:S02]  /*1e30*/  HADD2.F32 R127, -RZ, R178.H0_H0 ;  /* 0x200000b2ff7f7230 */ /* 0x000fe40000004100 */
[C---:B------:R-:W-:Y:S01]  /*1e40*/  FMUL.FTZ R178, R10.reuse, R203 ;  /* 0x000000cb0ab27220 */ /* 0x040fe20000410000 */
[----:B------:R-:W-:Y:S01]  /*1e50*/  FMUL.FTZ R175, R10, R183 ;  /* 0x000000b70aaf7220 */ /* 0x000fe20000410000 */
[----:B------:R-:W-:Y:S01]  /*1e60*/  FMUL.FTZ R182, R38, R125 ;  /* 0x0000007d26b67220 */ /* 0x000fe20000410000 */
[----:B------:R-:W-:-:S02]  /*1e70*/  HADD2.F32 R126, -RZ, R179.H0_H0 ;  /* 0x200000b3ff7e7230 */ /* 0x000fc40000004100 */
[C---:B------:R-:W-:Y:S01]  /*1e80*/  FMUL.FTZ R180, R10.reuse, R181 ;  /* 0x000000b50ab47220 */ /* 0x040fe20000410000 */
        /* <DEDUP_REMOVED lines=20> */
.L_x_8390:
[----:B------:R-:W-:Y:S05]  /*1fd0*/  BSYNC B1 ;  /* 0x0000000000017941 */ /* 0x000fea0003800000 */
.L_x_8389:
        /* <DEDUP_REMOVED lines=17> */
[----:B---3--:R-:W-:Y:S02]  /*20f0*/  MOV R185, R128 ;  /* 0x0000008000b97202 */ /* 0x008fe40000000f00 */
[--C-:B------:R-:W-:Y:S02]  /*2100*/  SHF.R.U64 R188, R128, 0x10, R129.reuse ;  /* 0x0000001080bc7819 */ /* 0x100fe40000001281 */
[----:B------:R-:W-:Y:S01]  /*2110*/  SHF.R.U32.HI R186, RZ, 0x10, R129 ;  /* 0x00000010ffba7819 */ /* 0x000fe20000011681 */
[C---:B----4-:R-:W-:Y:S01]  /*2120*/  FADD.FTZ R187, -R191.reuse, R125 ;  /* 0x0000007dbfbb7221 */ /* 0x050fe20000010100 */
[----:B------:R-:W-:Y:S02]  /*2130*/  HADD2.F32 R125, -RZ, R185.H0_H0 ;  /* 0x200000b9ff7d7230 */ /* 0x000fe40000004100 */
[----:B0-----:R-:W-:Y:S01]  /*2140*/  FADD.FTZ R177, -R191, R124 ;  /* 0x0000007cbfb17221 */ /* 0x001fe20000010100 */
[----:B------:R-:W-:Y:S01]  /*2150*/  MOV R176, R129 ;  /* 0x0000008100b07202 */ /* 0x000fe20000000f00 */
[----:B------:R-:W-:-:S02]  /*2160*/  HADD2.F32 R124, -RZ, R188.H0_H0 ;  /* 0x200000bcff7c7230 */ /* 0x000fc40000004100 */
[C---:B------:R-:W-:Y:S01]  /*2170*/  FADD.FTZ R129, -R191.reuse, R126 ;  /* 0x0000007ebf817221 */ /* 0x040fe20000010100 */
[----:B------:R-:W-:Y:S02]  /*2180*/  HADD2.F32 R128, -RZ, R186.H0_H0 ;  /* 0x200000baff807230 */ /* 0x000fe40000004100 */
[C---:B------:R-:W-:Y:S01]  /*2190*/  FMUL.FTZ R186, R10.reuse, R187 ;  /* 0x000000bb0aba7220 */ /* 0x040fe20000410000 */
[----:B------:R-:W-:Y:S01]  /*21a0*/  FMUL.FTZ R185, R10, R177 ;  /* 0x000000b10ab97220 */ /* 0x000fe20000410000 */
[----:B------:R-:W-:Y:S01]  /*21b0*/  FMUL.FTZ R188, R34, R125 ;  /* 0x0000007d22bc7220 */ /* 0x000fe20000410000 */
[----:B------:R-:W-:Y:S01]  /*21c0*/  FADD.FTZ R191, -R191, R127 ;  /* 0x0000007fbfbf7221 */ /* 0x000fe20000010100 */
        /* <DEDUP_REMOVED lines=22> */
.L_x_8382:
[----:B------:R-:W-:Y:S05]  /*2330*/  BSYNC B0 ;  /* 0x0000000000007941 */ /* 0x000fea0003800000 */
.L_x_8372:
        /* <DEDUP_REMOVED lines=26> */
.L_x_8509:
        /* <DEDUP_REMOVED lines=13> */
[-C--:B------:R-:W-:Y:S02]  /*25b0*/  @!P5 LEA R195, R124, R128.reuse, 0x3 ;  /* 0x000000807cc3d211 */ /* 0x080fe400078e18ff */
[----:B------:R-:W-:-:S03]  /*25c0*/  LEA R196, R125, R128, 0x3 ;  /* 0x000000807dc47211 */ /* 0x000fc600078e18ff */
[----:B------:R0:W-:Y:S01]  /*25d0*/  @!P5 STS.64 [R195+0x2800], R176 ;  /* 0x002800b0c300d388 */ /* 0x0001e20000000a00 */
[----:B------:R-:W-:Y:S01]  /*25e0*/  BAR.SYNC.DEFER_BLOCKING 0x0 ;  /* 0x0000000000007b1d */ /* 0x000fe20000010000 */
[----:B0-----:R-:W-:-:S05]  /*25f0*/  HFMA2.MMA R177, -RZ, RZ, 0, 0 ;  /* 0x00000000ffb17435 */ /* 0x001fca00000001ff */
        /* <DEDUP_REMOVED lines=36> */
.L_x_8395:
[----:B------:R-:W-:Y:S05]  /*2840*/  BSYNC B1 ;  /* 0x0000000000017941 */ /* 0x000fea0003800000 */
.L_x_8394:
[----:B------:R-:W-:Y:S04]  /*2850*/  BSSY B1, `(.L_x_8396) ;  /* 0x000000d000017945 */ /* 0x000fe80003800000 */
[----:B------:R-:W-:Y:S05]  /*2860*/  @!P0 BRA `(.L_x_8397) ;  /* 0x00000000002c8947 */ /* 0x000fea0003800000 */
[----:B------:R-:W-:Y:S01]  /*2870*/  LOP3.LUT P5, RZ, R7, 0xff, RZ, 0xc0, !PT ;  /* 0x000000ff07ff7812 */ /* 0x000fe200078ac0ff */
        /* <DEDUP_REMOVED lines=10> */
.L_x_8397:
[----:B------:R-:W-:Y:S05]  /*2920*/  BSYNC B1 ;  /* 0x0000000000017941 */ /* 0x000fea0003800000 */
.L_x_8396:
        /* <DEDUP_REMOVED lines=15> */
.L_x_8399:
[----:B------:R-:W-:Y:S05]  /*2a20*/  BSYNC B1 ;  /* 0x0000000000017941 */ /* 0x000fea0003800000 */
.L_x_8398:
[----:B------:R-:W-:Y:S04]  /*2a30*/  BSSY B1, `(.L_x_8400) ;  /* 0x000000d000017945 */ /* 0x000fe80003800000 */
[----:B------:R-:W-:Y:S05]  /*2a40*/  @!P0 BRA `(.L_x_8401) ;  /* 0x00000000002c8947 */ /* 0x000fea0003800000 */
[----:B------:R-:W-:Y:S01]  /*2a50*/  LOP3.LUT P5, RZ, R7, 0xff00, RZ, 0xc0, !PT ;  /* 0x0000ff0007ff7812 */ /* 0x000fe200078ac0ff */
[----:B------:R-:W-:Y:S01]  /*2a60*/  FMUL.FTZ R126, R176, UR11 ;  /* 0x0000000bb07e7c20 */ /* 0x000fe20008410000 */
[----:B------:R-:W-:Y:S01]  /*2a70*/  IMAD.MOV.U32 R128, RZ, RZ, RZ ;  /* 0x000000ffff807224 */ /* 0x000fe200078e00ff */
        /* <DEDUP_REMOVED lines=8> */
.L_x_8401:
[----:B------:R-:W-:Y:S05]  /*2b00*/  BSYNC B1 ;  /* 0x0000000000017941 */ /* 0x000fea0003800000 */
.L_x_8400:
        /* <DEDUP_REMOVED lines=14> */
.L_x_8403:
[----:B------:R-:W-:Y:S05]  /*2bf0*/  BSYNC B1 ;  /* 0x0000000000017941 */ /* 0x000fea0003800000 */
.L_x_8402:
[----:B------:R-:W-:Y:S04]  /*2c00*/  BSSY B1, `(.L_x_8404) ;  /* 0x000000c000017945 */ /* 0x000fe80003800000 */
[----:B------:R-:W-:Y:S05]  /*2c10*/  @!P0 BRA `(.L_x_8405) ;  /* 0x0000000000288947 */ /* 0x000fea0003800000 */
[----:B------:R-:W-:Y:S01]  /*2c20*/  LOP3.LUT P5, RZ, R7, 0xff0000, RZ, 0xc0, !PT ;  /* 0x00ff000007ff7812 */ /* 0x000fe200078ac0ff */
[----:B------:R-:W-:Y:S01]  /*2c30*/  FMUL.FTZ R126, R197, UR11 ;  /* 0x0000000bc57e7c20 */ /* 0x000fe20008410000 */
[----:B------:R-:W-:-:S03]  /*2c40*/  CS2R R128, SRZ ;  /* 0x0000000000807805 */ /* 0x000fc6000001ff00 */
[----:B------:R-:W-:-:S08]  /*2c50*/  FMUL.FTZ R199, R126, UR10 ;  /* 0x0000000a7ec77c20 */ /* 0x000fd00008410000 */
[----:B------:R-:W-:Y:S02]  /*2c60*/  @P5 HADD2.F32 R126, -RZ, R202.H0_H0 ;  /* 0x200000caff7e5230 */ /* 0x000fe40000004100 */
[----:B------:R-:W-:-:S03]  /*2c70*/  @P5 FMUL.FTZ R128, R28, R199 ;  /* 0x000000c71c805220 */ /* 0x000fc60000410000 */
[----:B------:R-:W-:Y:S02]  /*2c80*/  @P5 FMUL.FTZ R129, R199, R126 ;  /* 0x0000007ec7815220 */ /* 0x000fe40000410000 */
[----:B------:R-:W-:Y:S02]  /*2c90*/  F2FP.F16.F32.PACK_AB R128, RZ, R128 ;  /* 0x00000080ff80723e */ /* 0x000fe400000000ff */
[----:B------:R-:W-:Y:S02]  /*2ca0*/  FADD.FTZ R58, R58, R129 ;  /* 0x000000813a3a7221 */ /* 0x000fe40000010000 */
[----:B------:R-:W-:-:S07]  /*2cb0*/  PRMT R150, R128, 0x7610, R150 ;  /* 0x0000761080967816 */ /* 0x000fce0000000096 */
.L_x_8405:
[----:B------:R-:W-:Y:S05]  /*2cc0*/  BSYNC B1 ;  /* 0x0000000000017941 */ /* 0x000fea0003800000 */
.L_x_8404:
        /* <DEDUP_REMOVED lines=18> */
.L_x_8407:
[----:B------:R-:W-:Y:S05]  /*2df0*/  BSYNC B1 ;  /* 0x0000000000017941 */ /* 0x000fea0003800000 */
.L_x_8406:
        /* <DEDUP_REMOVED lines=13> */
[----:B------:R-:W-:Y:S01]  /*2ed0*/  HFMA2.MMA R128, -RZ, RZ, 0, 0 ;  /* 0x00000000ff807435 */ /* 0x000fe200000001ff */
[----:B0-----:R-:W-:Y:S02]  /*2ee0*/  MOV R124, RZ ;  /* 0x000000ff007c7202 */ /* 0x001fe40000000f00 */
[----:B------:R-:W-:-:S08]  /*2ef0*/  FMUL.FTZ R126, R126, UR10 ;  /* 0x0000000a7e7e7c20 */ /* 0x000fd00008410000 */
[----:B------:R-:W-:Y:S02]  /*2f00*/  @P5 HADD2.F32 R125, -RZ, R202.H1_H1 ;  /* 0x300000caff7d5230 */ /* 0x000fe40000004100 */
[----:B------:R-:W-:-:S03]  /*2f10*/  @P5 FMUL.FTZ R124, R27, R126 ;  /* 0x0000007e1b7c5220 */ /* 0x000fc60000410000 */
[----:B------:R-:W-:Y:S02]  /*2f20*/  @P5 FMUL.FTZ R128, R126, R125 ;  /* 0x0000007d7e805220 */ /* 0x000fe40000410000 */
[----:B------:R-:W-:Y:S02]  /*2f30*/  F2FP.F16.F32.PACK_AB R124, RZ, R124 ;  /* 0x0000007cff7c723e */ /* 0x000fe400000000ff */
[----:B------:R-:W-:Y:S02]  /*2f40*/  FADD.FTZ R59, R59, R128 ;  /* 0x000000803b3b7221 */ /* 0x000fe40000010000 */
[----:B------:R-:W-:-:S07]  /*2f50*/  PRMT R151, R124, 0x7610, R151 ;  /* 0x000076107c977816 */ /* 0x000fce0000000097 */
.L_x_8409:
[----:B------:R-:W-:Y:S05]  /*2f60*/  BSYNC B1 ;  /* 0x0000000000017941 */ /* 0x000fea0003800000 */
.L_x_8408:
        /* <DEDUP_REMOVED lines=10> */
.L_x_8411:
[----:B------:R-:W-:Y:S05]  /*3010*/  BSYNC B1 ;  /* 0x0000000000017941 */ /* 0x000fea0003800000 */
.L_x_8410:
[----:B------:R-:W-:Y:S02]  /*3020*/  IADD3 R9, R9, 0x80, RZ ;  /* 0x0000008009097810 */ /* 0x000fe40007ffe0ff */
[----:B------:R-:W-:-:S07]  /*3030*/  IADD3 R177, R177, 0x80, RZ ;  /* 0x00000080b1b17810 */ /* 0x000fce0007ffe0ff */
.L_x_8393:
[----:B------:R-:W-:Y:S05]  /*3040*/  BSYNC B0 ;  /* 0x0000000000007941 */ /* 0x000fea0003800000 */
.L_x_8392:
        /* <DEDUP_REMOVED lines=22> */
.L_x_8415:
[----:B------:R-:W-:Y:S05]  /*31b0*/  BSYNC B1 ;  /* 0x0000000000017941 */ /* 0x000fea0003800000 */
.L_x_8414:
        /* <DEDUP_REMOVED lines=13> */
.L_x_8417:
[----:B------:R-:W-:Y:S05]  /*3290*/  BSYNC B1 ;  /* 0x0000000000017941 */ /* 0x000fea0003800000 */
.L_x_8416:
        /* <DEDUP_REMOVED lines=13> */
.L_x_8419:
[----:B------:R-:W-:Y:S05]  /*3370*/  BSYNC B1 ;  /* 0x0000000000017941 */ /* 0x000fea0003800000 */
.L_x_8418:
[----:B------:R-:W-:Y:S04]  /*3380*/  BSSY B1, `(.L_x_8420) ;  /* 0x000000d000017945 */ /* 0x000fe80003800000 */
[----:B------:R-:W-:Y:S05]  /*3390*/  @!P0 BRA `(.L_x_8421) ;  /* 0x00000000002c8947 */ /* 0x000fea0003800000 */
[----:B------:R-:W-:Y:S01]  /*33a0*/  LOP3.LUT P5, RZ, R6, 0xff00, RZ, 0xc0, !PT ;  /* 0x0000ff0006ff7812 */ /* 0x000fe200078ac0ff */
[----:B------:R-:W-:Y:S01]  /*33b0*/  FMUL.FTZ R126, R176, UR11 ;  /* 0x0000000bb07e7c20 */ /* 0x000fe20008410000 */
[----:B------:R-:W-:Y:S01]  /*33c0*/  HFMA2.MMA R194, -RZ, RZ, 0, 0 ;  /* 0x00000000ffc27435 */ /* 0x000fe200000001ff */
[----:B------:R-:W-:Y:S02]  /*33d0*/  IMAD.MOV.U32 R128, RZ, RZ, RZ ;  /* 0x000000ffff807224 */ /* 0x000fe400078e00ff */
[----:B------:R-:W-:-:S08]  /*33e0*/  FMUL.FTZ R126, R126, UR10 ;  /* 0x0000000a7e7e7c20 */ /* 0x000fd00008410000 */
[----:B------:R-:W-:Y:S02]  /*33f0*/  @P5 HADD2.F32 R129, -RZ, R200.H1_H1 ;  /* 0x300000c8ff815230 */ /* 0x000fe40000004100 */
[----:B------:R-:W-:-:S03]  /*3400*/  @P5 FMUL.FTZ R128, R25, R126 ;  /* 0x0000007e19805220 */ /* 0x000fc60000410000 */
[----:B------:R-:W-:Y:S02]  /*3410*/  @P5 FMUL.FTZ R194, R129, R126 ;  /* 0x0000007e81c25220 */ /* 0x000fe40000410000 */
[----:B------:R-:W-:Y:S02]  /*3420*/  F2FP.F16.F32.PACK_AB R128, RZ, R128 ;  /* 0x00000080ff80723e */ /* 0x000fe400000000ff */
[----:B------:R-:W-:Y:S02]  /*3430*/  FADD.FTZ R53, R53, R194 ;  /* 0x000000c235357221 */ /* 0x000fe40000010000 */
[----:B------:R-:W-:-:S07]  /*3440*/  PRMT R149, R128, 0x7610, R149 ;  /* 0x0000761080957816 */ /* 0x000fce0000000095 */
.L_x_8421:
[----:B------:R-:W-:Y:S05]  /*3450*/  BSYNC B1 ;  /* 0x0000000000017941 */ /* 0x000fea0003800000 */
.L_x_8420:
        /* <DEDUP_REMOVED lines=12> */
.L_x_8423:
[----:B------:R-:W-:Y:S05]  /*3520*/  BSYNC B1 ;  /* 0x0000000000017941 */ /* 0x000fea0003800000 */
.L_x_8422:
        /* <DEDUP_REMOVED lines=12> */
.L_x_8425:
[----:B------:R-:W-:Y:S05]  /*35f0*/  BSYNC B1 ;  /* 0x0000000000017941 */ /* 0x000fea0003800000 */
.L_x_8424:
        /* <DEDUP_REMOVED lines=16> */
.L_x_8427:
[----:B------:R-:W-:Y:S05]  /*3700*/  BSYNC B1 ;  /* 0x0000000000017941 */ /* 0x000fea0003800000 */
.L_x_8426:
        /* <DEDUP_REMOVED lines=22> */
.L_x_8429:
[----:B------:R-:W-:Y:S05]  /*3870*/  BSYNC B1 ;  /* 0x0000000000017941 */ /* 0x000fea0003800000 */
.L_x_8428:
        /* <DEDUP_REMOVED lines=10> */
.L_x_8431:
[----:B------:R-:W-:Y:S05]  /*3920*/  BSYNC B1 ;  /* 0x0000000000017941 */ /* 0x000fea0003800000 */
.L_x_8430:
[----:B------:R-:W-:Y:S02]  /*3930*/  IADD3 R9, R9, 0x80, RZ ;  /* 0x0000008009097810 */ /* 0x000fe40007ffe0ff */
[----:B------:R-:W-:-:S07]  /*3940*/  IADD3 R177, R177, 0x80, RZ ;  /* 0x00000080b1b17810 */ /* 0x000fce0007ffe0ff */
.L_x_8413:
[----:B------:R-:W-:Y:S05]  /*3950*/  BSYNC B0 ;  /* 0x0000000000007941 */ /* 0x000fea0003800000 */
.L_x_8412:
        /* <DEDUP_REMOVED lines=22> */
.L_x_8435:
[----:B------:R-:W-:Y:S05]  /*3ac0*/  BSYNC B1 ;  /* 0x0000000000017941 */ /* 0x000fea0003800000 */
.L_x_8434:
        /* <DEDUP_REMOVED lines=13> */
.L_x_8437:
[----:B------:R-:W-:Y:S05]  /*3ba0*/  BSYNC B1 ;  /* 0x0000000000017941 */ /* 0x000fea0003800000 */
.L_x_8436:
        /* <DEDUP_REMOVED lines=13> */
.L_x_8439:
[----:B------:R-:W-:Y:S05]  /*3c80*/  BSYNC B1 ;  /* 0x0000000000017941 */ /* 0x000fea0003800000 */
.L_x_8438:
        /* <DEDUP_REMOVED lines=13> */
.L_x_8441:
[----:B------:R-:W-:Y:S05]  /*3d60*/  BSYNC B1 ;  /* 0x0000000000017941 */ /* 0x000fea0003800000 */
.L_x_8440:
        /* <DEDUP_REMOVED lines=12> */
.L_x_8443:
[----:B------:R-:W-:Y:S05]  /*3e30*/  BSYNC B1 ;  /* 0x0000000000017941 */ /* 0x000fea0003800000 */
.L_x_8442:
        /* <DEDUP_REMOVED lines=12> */
.L_x_8445:
[----:B------:R-:W-:Y:S05]  /*3f00*/  BSYNC B1 ;  /* 0x0000000000017941 */ /* 0x000fea0003800000 */
.L_x_8444:
        /* <DEDUP_REMOVED lines=16> */
.L_x_8447:
[----:B------:R-:W-:Y:S05]  /*4010*/  BSYNC B1 ;  /* 0x0000000000017941 */ /* 0x000fea0003800000 */
.L_x_8446:
        /* <DEDUP_REMOVED lines=22> */
.L_x_8449:
[----:B------:R-:W-:Y:S05]  /*4180*/  BSYNC B1 ;  /* 0x0000000000017941 */ /* 0x000fea0003800000 */
.L_x_8448:
        /* <DEDUP_REMOVED lines=10> */
.L_x_8451:
[----:B------:R-:W-:Y:S05]  /*4230*/  BSYNC B1 ;  /* 0x0000000000017941 */ /* 0x000fea0003800000 */
.L_x_8450:
[----:B------:R-:W-:Y:S02]  /*4240*/  IADD3 R9, R9, 0x80, RZ ;  /* 0x0000008009097810 */ /* 0x000fe40007ffe0ff */
[----:B------:R-:W-:-:S07]  /*4250*/  IADD3 R177, R177, 0x80, RZ ;  /* 0x00000080b1b17810 */ /* 0x000fce0007ffe0ff */
.L_x_8433:
[----:B------:R-:W-:Y:S05]  /*4260*/  BSYNC B0 ;  /* 0x0000000000007941 */ /* 0x000fea0003800000 */
.L_x_8432:
        /* <DEDUP_REMOVED lines=22> */
.L_x_8455:
[----:B------:R-:W-:Y:S05]  /*43d0*/  BSYNC B1 ;  /* 0x0000000000017941 */ /* 0x000fea0003800000 */
.L_x_8454:
        /* <DEDUP_REMOVED lines=13> */
.L_x_8457:
[----:B------:R-:W-:Y:S05]  /*44b0*/  BSYNC B1 ;  /* 0x0000000000017941 */ /* 0x000fea0003800000 */
.L_x_8456:
        /* <DEDUP_REMOVED lines=13> */
.L_x_8459:
[----:B------:R-:W-:Y:S05]  /*4590*/  BSYNC B1 ;  /* 0x0000000000017941 */ /* 0x000fea0003800000 */
.L_x_8458:
        /* <DEDUP_REMOVED lines=13> */
.L_x_8461:
[----:B------:R-:W-:Y:S05]  /*4670*/  BSYNC B1 ;  /* 0x0000000000017941 */ /* 0x000fea0003800000 */
.L_x_8460:
        /* <DEDUP_REMOVED lines=12> */
.L_x_8463:
[----:B------:R-:W-:Y:S05]  /*4740*/  BSYNC B1 ;  /* 0x0000000000017941 */ /* 0x000fea0003800000 */
.L_x_8462:
        /* <DEDUP_REMOVED lines=12> */
.L_x_8465:
[----:B------:R-:W-:Y:S05]  /*4810*/  BSYNC B1 ;  /* 0x0000000000017941 */ /* 0x000fea0003800000 */
.L_x_8464:
        /* <DEDUP_REMOVED lines=16> */
.L_x_8467:
[----:B------:R-:W-:Y:S05]  /*4920*/  BSYNC B1 ;  /* 0x0000000000017941 */ /* 0x000fea0003800000 */
.L_x_8466:
        /* <DEDUP_REMOVED lines=22> */
.L_x_8469:
[----:B------:R-:W-:Y:S05]  /*4a90*/  BSYNC B1 ;  /* 0x0000000000017941 */ /* 0x000fea0003800000 */
.L_x_8468:
        /* <DEDUP_REMOVED lines=10> */
.L_x_8471:
[----:B------:R-:W-:Y:S05]  /*4b40*/  BSYNC B1 ;  /* 0x0000000000017941 */ /* 0x000fea0003800000 */
.L_x_8470:
[----:B------:R-:W-:Y:S02]  /*4b50*/  IADD3 R9, R9, 0x80, RZ ;  /* 0x0000008009097810 */ /* 0x000fe40007ffe0ff */
[----:B------:R-:W-:-:S07]  /*4b60*/  IADD3 R177, R177, 0x80, RZ ;  /* 0x00000080b1b17810 */ /* 0x000fce0007ffe0ff */
.L_x_8453:
[----:B------:R-:W-:Y:S05]  /*4b70*/  BSYNC B0 ;  /* 0x0000000000007941 */ /* 0x000fea0003800000 */
.L_x_8452:
        /* <DEDUP_REMOVED lines=23> */
.L_x_8475:
[----:B------:R-:W-:Y:S05]  /*4cf0*/  BSYNC B1 ;  /* 0x0000000000017941 */ /* 0x000fea0003800000 */
.L_x_8474:
        /* <DEDUP_REMOVED lines=13> */
.L_x_8477:
[----:B------:R-:W-:Y:S05]  /*4dd0*/  BSYNC B1 ;  /* 0x0000000000017941 */ /* 0x000fea0003800000 */
.L_x_8476:
        /* <DEDUP_REMOVED lines=13> */
.L_x_8479:
[----:B------:R-:W-:Y:S05]  /*4eb0*/  BSYNC B1 ;  /* 0x0000000000017941 */ /* 0x000fea0003800000 */
.L_x_8478:
        /* <DEDUP_REMOVED lines=13> */
.L_x_8481:
[----:B------:R-:W-:Y:S05]  /*4f90*/  BSYNC B1 ;  /* 0x0000000000017941 */ /* 0x000fea0003800000 */
.L_x_8480:
        /* <DEDUP_REMOVED lines=12> */
.L_x_8483:
[----:B------:R-:W-:Y:S05]  /*5060*/  BSYNC B1 ;  /* 0x0000000000017941 */ /* 0x000fea0003800000 */
.L_x_8482:
        /* <DEDUP_REMOVED lines=12> */
.L_x_8485:
[----:B------:R-:W-:Y:S05]  /*5130*/  BSYNC B1 ;  /* 0x0000000000017941 */ /* 0x000fea0003800000 */
.L_x_8484:
        /* <DEDUP_REMOVED lines=16> */
.L_x_8487:
[----:B------:R-:W-:Y:S05]  /*5240*/  BSYNC B1 ;  /* 0x0000000000017941 */ /* 0x000fea0003800000 */
.L_x_8486:
        /* <DEDUP_REMOVED lines=14> */
[----:B------:R-:W-:Y:S02]  /*5330*/  MOV R9, RZ ;  /* 0x000000ff00097202 */ /* 0x000fe40000000f00 */
[----:B------:R-:W-:-:S08]  /*5340*/  FMUL.FTZ R126, R126, UR10 ;  /* 0x0000000a7e7e7c20 */ /* 0x000fd00008410000 */
[----:B0-----:R-:W-:Y:S02]  /*5350*/  @P1 HADD2.F32 R125, -RZ, R202.H1_H1 ;  /* 0x300000caff7d1230 */ /* 0x001fe40000004100 */
[----:B------:R-:W-:-:S03]  /*5360*/  @P1 FMUL.FTZ R9, R11, R126 ;  /* 0x0000007e0b091220 */ /* 0x000fc60000410000 */
[----:B------:R-:W-:Y:S02]  /*5370*/  @P1 FMUL.FTZ R10, R125, R126 ;  /* 0x0000007e7d0a1220 */ /* 0x000fe40000410000 */
[----:B------:R-:W-:Y:S02]  /*5380*/  F2FP.F16.F32.PACK_AB R9, RZ, R9 ;  /* 0x00000009ff09723e */ /* 0x000fe400000000ff */
[----:B------:R-:W-:Y:S02]  /*5390*/  FADD.FTZ R43, R43, R10 ;  /* 0x0000000a2b2b7221 */ /* 0x000fe40000010000 */
[----:B------:R-:W-:-:S07]  /*53a0*/  PRMT R151, R9, 0x7610, R151 ;  /* 0x0000761009977816 */ /* 0x000fce0000000097 */
.L_x_8489:
[----:B------:R-:W-:Y:S05]  /*53b0*/  BSYNC B1 ;  /* 0x0000000000017941 */ /* 0x000fea0003800000 */
.L_x_8488:
        /* <DEDUP_REMOVED lines=9> */
.L_x_8473:
[----:B------:R-:W-:Y:S05]  /*5450*/  BSYNC B0 ;  /* 0x0000000000007941 */ /* 0x000fea0003800000 */
.L_x_8472:
[----:B------:R-:W-:Y:S02]  /*5460*/  IADD3 R144, R144, UR12, RZ ;  /* 0x0000000c90907c10 */ /* 0x000fe4000fffe0ff */
[----:B------:R-:W-:Y:S02]  /*5470*/  ISETP.NE.AND P1, PT, R193, RZ, PT ;  /* 0x000000ffc100720c */ /* 0x000fe40003f25270 */
[----:B------:R-:W-:Y:S02]  /*5480*/  ISETP.GE.AND P0, PT, R144, UR13, PT ;  /* 0x0000000d90007c0c */ /* 0x000fe4000bf06270 */
[----:B------:R-:W-:-:S11]  /*5490*/  SEL R193, RZ, 0x1, P1 ;  /* 0x00000001ffc17807 */ /* 0x000fd60000800000 */
[----:B------:R-:W-:Y:S05]  /*54a0*/  @!P0 BRA `(.L_x_8490) ;  /* 0xffffffb400908947 */ /* 0x000fea000383ffff */
.L_x_8371:
        /* <DEDUP_REMOVED lines=19> */
.L_x_8492:
[----:B------:R-:W-:Y:S05]  /*55e0*/  BSYNC B0 ;  /* 0x0000000000007941 */ /* 0x000fea0003800000 */
.L_x_8491:
        /* <DEDUP_REMOVED lines=12> */
.L_x_8494:
[----:B------:R-:W-:Y:S05]  /*56b0*/  BSYNC B0 ;  /* 0x0000000000007941 */ /* 0x000fea0003800000 */
.L_x_8493:
        /* <DEDUP_REMOVED lines=12> */
.L_x_8496:
[----:B------:R-:W-:Y:S05]  /*5780*/  BSYNC B0 ;  /* 0x0000000000007941 */ /* 0x000fea0003800000 */
.L_x_8495:
        /* <DEDUP_REMOVED lines=12> */
.L_x_8498:
[----:B------:R-:W-:Y:S05]  /*5850*/  BSYNC B0 ;  /* 0x0000000000007941 */ /* 0x000fea0003800000 */
.L_x_8497:
        /* <DEDUP_REMOVED lines=12> */
.L_x_8391:
[----:B------:R-:W-:Y:S01]  /*5920*/  HFMA2.MMA R199, -RZ, RZ, 0, 9.5367431640625e-07 ;  /* 0x00000010ffc77435 */ /* 0x000fe200000001ff */
[----:B------:R-:W-:Y:S01]  /*5930*/  MOV R204, R195 ;  /* 0x000000c300cc7202 */ /* 0x000fe20000000f00 */
[----:B------:R-:W-:Y:S01]  /*5940*/  IMAD.MOV.U32 R206, RZ, RZ, 0x1f ;  /* 0x0000001fffce7424 */ /* 0x000fe200078e00ff */
[----:B------:R-:W-:-:S08]  /*5950*/  MOV R197, 0xffffffff ;  /* 0xffffffff00c57802 */ /* 0x000fd00000000f00 */
[----:B-----5:R-:W-:Y:S05]  /*5960*/  WARPSYNC.COLLECTIVE R197, `(.L_x_8499) ;  /* 0x00000000c5087348 */ /* 0x020fea0003c00000 */
[----:B------:R0:W1:Y:S02]  /*5970*/  SHFL.DOWN P6, R198, R204, R199, R206 ;  /* 0x080000c7ccc67389 */ /* 0x00006400000c00ce */
[----:B01---5:R-:W-:Y:S01]  /*5980*/  ENDCOLLECTIVE ;  /* 0x000000000000791b */ /* 0x023fe20003800000 */
.L_x_8499:
[----:B------:R-:W-:Y:S02]  /*5990*/  MOV R204, R196 ;  /* 0x000000c400cc7202 */ /* 0x000fe40000000f00 */
[----:B------:R-:W-:-:S07]  /*59a0*/  MOV R126, R198 ;  /* 0x000000c6007e7202 */ /* 0x000fce0000000f00 */
[----:B------:R-:W-:Y:S05]  /*59b0*/  WARPSYNC.COLLECTIVE R197, `(.L_x_8500) ;  /* 0x00000000c5087348 */ /* 0x000fea0003c00000 */
[----:B------:R0:W1:Y:S02]  /*59c0*/  SHFL.DOWN P6, R198, R204, R199, R206 ;  /* 0x080000c7ccc67389 */ /* 0x00006400000c00ce */
[----:B01----:R-:W-:Y:S01]  /*59d0*/  ENDCOLLECTIVE ;  /* 0x000000000000791b */ /* 0x003fe20003800000 */
.L_x_8500:
[----:B------:R-:W-:Y:S01]  /*59e0*/  FADD.FTZ R126, R126, R195 ;  /* 0x000000c37e7e7221 */ /* 0x000fe20000010000 */
[----:B------:R-:W-:-:S03]  /*59f0*/  HFMA2.MMA R199, -RZ, RZ, 0, 4.76837158203125e-07 ;  /* 0x00000008ffc77435 */ /* 0x000fc600000001ff */
[----:B------:R-:W-:Y:S01]  /*5a00*/  IMAD.MOV.U32 R204, RZ, RZ, R126 ;  /* 0x000000ffffcc7224 */ /* 0x000fe200078e007e */
[----:B------:R-:W-:-:S07]  /*5a10*/  MOV R127, R198 ;  /* 0x000000c6007f7202 */ /* 0x000fce0000000f00 */
[----:B------:R-:W-:Y:S05]  /*5a20*/  WARPSYNC.COLLECTIVE R197, `(.L_x_8501) ;  /* 0x00000000c5087348 */ /* 0x000fea0003c00000 */
[----:B------:R0:W1:Y:S02]  /*5a30*/  SHFL.DOWN P6, R198, R204, R199, R206 ;  /* 0x080000c7ccc67389 */ /* 0x00006400000c00ce */
[----:B01----:R-:W-:Y:S01]  /*5a40*/  ENDCOLLECTIVE ;  /* 0x000000000000791b */ /* 0x003fe20003800000 */
.L_x_8501:
[----:B------:R-:W-:-:S05]  /*5a50*/  FADD.FTZ R127, R127, R196 ;  /* 0x000000c47f7f7221 */ /* 0x000fca0000010000 */
[----:B------:R-:W-:Y:S02]  /*5a60*/  MOV R204, R127 ;  /* 0x0000007f00cc7202 */ /* 0x000fe40000000f00 */
[----:B------:R-:W-:-:S07]  /*5a70*/  MOV R129, R198 ;  /* 0x000000c600817202 */ /* 0x000fce0000000f00 */
[----:B------:R-:W-:Y:S05]  /*5a80*/  WARPSYNC.COLLECTIVE R197, `(.L_x_8502) ;  /* 0x00000000c5087348 */ /* 0x000fea0003c00000 */
[----:B------:R0:W1:Y:S02]  /*5a90*/  SHFL.DOWN P6, R198, R204, R199, R206 ;  /* 0x080000c7ccc67389 */ /* 0x00006400000c00ce */
[----:B01----:R-:W-:Y:S01]  /*5aa0*/  ENDCOLLECTIVE ;  /* 0x000000000000791b */ /* 0x003fe20003800000 */
.L_x_8502:
[----:B------:R-:W-:Y:S01]  /*5ab0*/  FADD.FTZ R129, R126, R129 ;  /* 0x000000817e817221 */ /* 0x000fe20000010000 */
[----:B------:R-:W-:-:S03]  /*5ac0*/  HFMA2.MMA R199, -RZ, RZ, 0, 2.384185791015625e-07 ;  /* 0x00000004ffc77435 */ /* 0x000fc600000001ff */
[----:B------:R-:W-:Y:S01]  /*5ad0*/  IMAD.MOV.U32 R204, RZ, RZ, R129 ;  /* 0x000000ffffcc7224 */ /* 0x000fe200078e0081 */
[----:B------:R-:W-:-:S07]  /*5ae0*/  MOV R128, R198 ;  /* 0x000000c600807202 */ /* 0x000fce0000000f00 */
[----:B------:R-:W-:Y:S05]  /*5af0*/  WARPSYNC.COLLECTIVE R197, `(.L_x_8503) ;  /* 0x00000000c5087348 */ /* 0x000fea0003c00000 */
[----:B------:R0:W1:Y:S02]  /*5b00*/  SHFL.DOWN P6, R198, R204, R199, R206 ;  /* 0x080000c7ccc67389 */ /* 0x00006400000c00ce */
[----:B01----:R-:W-:Y:S01]  /*5b10*/  ENDCOLLECTIVE ;  /* 0x000000000000791b */ /* 0x003fe20003800000 */
.L_x_8503:
[----:B------:R-:W-:-:S05]  /*5b20*/  FADD.FTZ R128, R127, R128 ;  /* 0x000000807f807221 */ /* 0x000fca0000010000 */
[----:B------:R-:W-:Y:S02]  /*5b30*/  MOV R204, R128 ;  /* 0x0000008000cc7202 */ /* 0x000fe40000000f00 */
[----:B------:R-:W-:-:S07]  /*5b40*/  MOV R130, R198 ;  /* 0x000000c600827202 */ /* 0x000fce0000000f00 */
[----:B------:R-:W-:Y:S05]  /*5b50*/  WARPSYNC.COLLECTIVE R197, `(.L_x_8504) ;  /* 0x00000000c5087348 */ /* 0x000fea0003c00000 */
[----:B------:R0:W1:Y:S02]  /*5b60*/  SHFL.DOWN P6, R198, R204, R199, R206 ;  /* 0x080000c7ccc67389 */ /* 0x00006400000c00ce */
[----:B01----:R-:W-:Y:S01]  /*5b70*/  ENDCOLLECTIVE ;  /* 0x000000000000791b */ /* 0x003fe20003800000 */
.L_x_8504:
[----:B------:R-:W-:Y:S01]  /*5b80*/  FADD.FTZ R130, R129, R130 ;  /* 0x0000008281827221 */ /* 0x000fe20000010000 */
[----:B------:R-:W-:-:S03]  /*5b90*/  HFMA2.MMA R199, -RZ, RZ, 0, 1.1920928955078125e-07 ;  /* 0x00000002ffc77435 */ /* 0x000fc600000001ff */
[----:B------:R-:W-:Y:S01]  /*5ba0*/  IMAD.MOV.U32 R204, RZ, RZ, R130 ;  /* 0x000000ffffcc7224 */ /* 0x000fe200078e0082 */
[----:B------:R-:W-:-:S07]  /*5bb0*/  MOV R131, R198 ;  /* 0x000000c600837202 */ /* 0x000fce0000000f00 */
[----:B------:R-:W-:Y:S05]  /*5bc0*/  WARPSYNC.COLLECTIVE R197, `(.L_x_8505) ;  /* 0x00000000c5087348 */ /* 0x000fea0003c00000 */
[----:B------:R0:W1:Y:S02]  /*5bd0*/  SHFL.DOWN P6, R198, R204, R199, R206 ;  /* 0x080000c7ccc67389 */ /* 0x00006400000c00ce */
[----:B01----:R-:W-:Y:S01]  /*5be0*/  ENDCOLLECTIVE ;  /* 0x000000000000791b */ /* 0x003fe20003800000 */
.L_x_8505:
[----:B------:R-:W-:-:S05]  /*5bf0*/  FADD.FTZ R131, R128, R131 ;  /* 0x0000008380837221 */ /* 0x000fca0000010000 */
[----:B------:R-:W-:Y:S02]  /*5c00*/  MOV R204, R131 ;  /* 0x0000008300cc7202 */ /* 0x000fe40000000f00 */
[----:B------:R-:W-:-:S07]  /*5c10*/  MOV R177, R198 ;  /* 0x000000c600b17202 */ /* 0x000fce0000000f00 */
[----:B------:R-:W-:Y:S05]  /*5c20*/  WARPSYNC.COLLECTIVE R197, `(.L_x_8506) ;  /* 0x00000000c5087348 */ /* 0x000fea0003c00000 */
[----:B------:R0:W1:Y:S02]  /*5c30*/  SHFL.DOWN P6, R198, R204, R199, R206 ;  /* 0x080000c7ccc67389 */ /* 0x00006400000c00ce */
[----:B01----:R-:W-:Y:S01]  /*5c40*/  ENDCOLLECTIVE ;  /* 0x000000000000791b */ /* 0x003fe20003800000 */
.L_x_8506:
[----:B------:R-:W-:Y:S01]  /*5c50*/  FADD.FTZ R177, R130, R177 ;  /* 0x000000b182b17221 */ /* 0x000fe20000010000 */
[----:B------:R-:W-:-:S03]  /*5c60*/  HFMA2.MMA R199, -RZ, RZ, 0, 5.9604644775390625e-08 ;  /* 0x00000001ffc77435 */ /* 0x000fc600000001ff */
[----:B------:R-:W-:Y:S01]  /*5c70*/  IMAD.MOV.U32 R204, RZ, RZ, R177 ;  /* 0x000000ffffcc7224 */ /* 0x000fe200078e00b1 */
[----:B------:R-:W-:-:S07]  /*5c80*/  MOV R176, R198 ;  /* 0x000000c600b07202 */ /* 0x000fce0000000f00 */
[----:B------:R-:W-:Y:S05]  /*5c90*/  WARPSYNC.COLLECTIVE R197, `(.L_x_8507) ;  /* 0x00000000c5087348 */ /* 0x000fea0003c00000 */
[----:B------:R0:W1:Y:S02]  /*5ca0*/  SHFL.DOWN P6, R198, R204, R199, R206 ;  /* 0x080000c7ccc67389 */ /* 0x00006400000c00ce */
[----:B01----:R-:W-:Y:S01]  /*5cb0*/  ENDCOLLECTIVE ;  /* 0x000000000000791b */ /* 0x003fe20003800000 */
.L_x_8507:
[----:B------:R-:W-:-:S05]  /*5cc0*/  FADD.FTZ R126, R131, R176 ;  /* 0x000000b0837e7221 */ /* 0x000fca0000010000 */
[----:B------:R-:W-:Y:S02]  /*5cd0*/  MOV R204, R126 ;  /* 0x0000007e00cc7202 */ /* 0x000fe40000000f00 */
[----:B------:R-:W-:-:S07]  /*5ce0*/  MOV R176, R198 ;  /* 0x000000c600b07202 */ /* 0x000fce0000000f00 */
[----:B------:R-:W-:Y:S05]  /*5cf0*/  WARPSYNC.COLLECTIVE R197, `(.L_x_8508) ;  /* 0x00000000c5087348 */ /* 0x000fea0003c00000 */
[----:B------:R0:W1:Y:S02]  /*5d00*/  SHFL.DOWN P6, R198, R204, R199, R206 ;  /* 0x080000c7ccc67389 */ /* 0x00006400000c00ce */
[----:B01----:R-:W-:Y:S01]  /*5d10*/  ENDCOLLECTIVE ;  /* 0x000000000000791b */ /* 0x003fe20003800000 */
.L_x_8508:
[----:B------:R-:W-:Y:S01]  /*5d20*/  MOV R127, R198 ;  /* 0x000000c6007f7202 */ /* 0x000fe20000000f00 */
[----:B------:R-:W-:Y:S06]  /*5d30*/  BRA `(.L_x_8509) ;  /* 0xffffffc400e87947 */ /* 0x000fec000383ffff */
.L_x_8510:
        /* <DEDUP_REMOVED lines=12> */
.L_x_11955:


//--------------------- .text._ZN10layer_norm22ln_bwd_finalize_kernelINS_22Kernel_traits_finalizeILj2560E6__halfS2_fS2_fjLb1ELj1024ELj4ENS_18Kernel_traits_baseILj2560ES2_S2_fS2_fjLj1024EEEEELb1ELb1EEEvNS_9BwdParamsE --------------------------
	.section	.text._ZN10layer_norm22ln_bwd_finalize_kernelINS_22Kernel_traits_finalizeILj2560E6__halfS2_fS2_fjLb1ELj1024ELj4ENS_18Kernel_traits_baseILj2560ES2_S2_fS2_fjLj1024EEEEELb1ELb1EEEvNS_9BwdParamsE,"ax",@progbits
	.align	128
        .global         _ZN10layer_norm22ln_bwd_finalize_kernelINS_22Kernel_traits_finalizeILj2560E6__halfS2_fS2_fjLb1ELj1024ELj4ENS_18Kernel_traits_baseILj2560ES2_S2_fS2_fjLj1024EEEEELb1ELb1EEEvNS_9BwdParamsE
        .type           _ZN10layer_norm22ln_bwd_finalize_kernelINS_22Kernel_traits_finalizeILj2560E6__halfS2_fS2_fjLb1ELj1024ELj4ENS_18Kernel_traits_baseILj2560ES2_S2_fS2_fjLj1024EEEEELb1ELb1EEEvNS_9BwdParamsE,@function
        .size           _ZN10layer_norm22ln_bwd_finalize_kernelINS_22Kernel_traits_finalizeILj2560E6__halfS2_fS2_fjLb1ELj1024ELj4ENS_18Kernel_traits_baseILj2560ES2_S2_fS2_fjLj1024EEEEELb1ELb1EEEvNS_9BwdParamsE,(.L_x_11956 - _ZN10layer_norm22ln_bwd_finalize_kernelINS_22Kernel_traits_finalizeILj2560E6__halfS2_fS2_fjLb1ELj1024ELj4ENS_18Kernel_traits_baseILj2560ES2_S2_fS2_fjLj1024EEEEELb1ELb1EEEvNS_9BwdParamsE)
        .other          _ZN10layer_norm22ln_bwd_finalize_kernelINS_22Kernel_traits_finalizeILj2560E6__halfS2_fS2_fjLb1ELj1024ELj4ENS_18Kernel_traits_baseILj2560ES2_S2_fS2_fjLj1024EEEEELb1ELb1EEEvNS_9BwdParamsE,@"STO_CUDA_ENTRY STV_DEFAULT"
_ZN10layer_norm22ln_bwd_finalize_kernelINS_22Kernel_traits_finalizeILj2560E6__halfS2_fS2_fjLb1ELj1024ELj4ENS_18Kernel_traits_baseILj2560ES2_S2_fS2_fjLj1024EEEEELb1ELb1EEEvNS_9BwdParamsE:
.text._ZN10layer_norm22ln_bwd_finalize_kernelINS_22Kernel_traits_finalizeILj2560E6__halfS2_fS2_fjLb1ELj1024ELj4ENS_18Kernel_traits_baseILj2560ES2_S2_fS2_fjLj1024EEEEELb1ELb1EEEvNS_9BwdParamsE:
        /* <DEDUP_REMOVED lines=25> */
.L_x_8522:
        /* <DEDUP_REMOVED lines=33> */
.L_x_8515:
        /* <DEDUP_REMOVED lines=49> */
.L_x_8514:
[----:B------:R-:W-:Y:S05]  /*06b0*/  BSYNC B1 ;  /* 0x0000000000017941 */ /* 0x000fea0003800000 */
.L_x_8513:
        /* <DEDUP_REMOVED lines=32> */
.L_x_8517:
[----:B------:R-:W-:Y:S05]  /*08c0*/  BSYNC B1 ;  /* 0x0000000000017941 */ /* 0x000fea0003800000 */
.L_x_8516:
        /* <DEDUP_REMOVED lines=16> */
.L_x_8512:
[----:B------:R-:W-:Y:S05]  /*09d0*/  BSYNC B0 ;  /* 0x0000000000007941 */ /* 0x000fea0003800000 */
.L_x_8511:
        /* <DEDUP_REMOVED lines=40> */
.L_x_8538:
        /* <DEDUP_REMOVED lines=8> */
.L_x_8518:
        /* <DEDUP_REMOVED lines=21> */
.L_x_8521:
[----:B------:R-:W-:Y:S05]  /*0e30*/  BSYNC B0 ;  /* 0x0000000000007941 */ /* 0x000fea0003800000 */
.L_x_8520:
[C---:B------:R-:W-:Y:S02]  /*0e40*/  ISETP.GT.U32.AND P1, PT, R4.reuse, -0xa01, PT ;  /* 0xfffff5ff0400780c */ /* 0x040fe40003f24070 */
[----:B------:R-:W-:Y:S02]  /*0e50*/  IADD3 R4, R4, 0xa00, RZ ;  /* 0x00000a0004047810 */ /* 0x000fe40007ffe0ff */
[----:B------:R-:W-:-:S09]  /*0e60*/  IADD3 R5, R5, 0x500, RZ ;  /* 0x0000050005057810 */ /* 0x000fd20007ffe0ff */
[----:B------:R-:W-:Y:S05]  /*0e70*/  @P1 BRA `(.L_x_8522) ;  /* 0xfffffff000c41947 */ /* 0x000fea000383ffff */
[----:B------:R-:W-:Y:S05]  /*0e80*/  EXIT ;  /* 0x000000000000794d */ /* 0x000fea0003800000 */
.L_x_8519:
[----:B------:R-:W-:Y:S01]  /*0e90*/  HFMA2.MMA R22, -RZ, RZ, 0, 5.9604644775390625e-08 ;  /* 0x00000001ff167435 */ /* 0x000fe200000001ff */
[----:B---3--:R-:W-:Y:S01]  /*0ea0*/  MOV R23, R8 ;  /* 0x0000000800177202 */ /* 0x008fe20000000f00 */
[----:B------:R-:W-:Y:S01]  /*0eb0*/  IMAD.MOV.U32 R20, RZ, RZ, -0x1 ;  /* 0xffffffffff147424 */ /* 0x000fe200078e00ff */
[----:B------:R-:W-:-:S08]  /*0ec0*/  MOV R25, 0x1f ;  /* 0x0000001f00197802 */ /* 0x000fd00000000f00 */
[----:B012---:R-:W-:Y:S05]  /*0ed0*/  WARPSYNC.COLLECTIVE R20, `(.L_x_8523) ;  /* 0x0000000014087348 */ /* 0x007fea0003c00000 */
[----:B------:R3:W4:Y:S02]  /*0ee0*/  SHFL.BFLY P2, R21, R23, R22, R25 ;  /* 0x0c00001617157389 */ /* 0x0007240000040019 */
[----:B01234-:R-:W-:Y:S01]  /*0ef0*/  ENDCOLLECTIVE ;  /* 0x000000000000791b */ /* 0x01ffe20003800000 */
.L_x_8523:
[----:B------:R-:W-:Y:S01]  /*0f00*/  HFMA2.MMA R22, -RZ, RZ, 0, 1.1920928955078125e-07 ;  /* 0x00000002ff167435 */ /* 0x000fe200000001ff */
[----:B------:R-:W-:-:S05]  /*0f10*/  MOV R9, R21 ;  /* 0x0000001500097202 */ /* 0x000fca0000000f00 */
[----:B------:R-:W-:-:S05]  /*0f20*/  FADD.FTZ R9, R8, R9 ;  /* 0x0000000908097221 */ /* 0x000fca0000010000 */
[----:B------:R-:W-:-:S07]  /*0f30*/  MOV R23, R9 ;  /* 0x0000000900177202 */ /* 0x000fce0000000f00 */
[----:B------:R-:W-:Y:S05]  /*0f40*/  WARPSYNC.COLLECTIVE R20, `(.L_x_8524) ;  /* 0x0000000014087348 */ /* 0x000fea0003c00000 */
[----:B------:R0:W1:Y:S02]  /*0f50*/  SHFL.BFLY P2, R21, R23, R22, R25 ;  /* 0x0c00001617157389 */ /* 0x0000640000040019 */
[----:B01----:R-:W-:Y:S01]  /*0f60*/  ENDCOLLECTIVE ;  /* 0x000000000000791b */ /* 0x003fe20003800000 */
.L_x_8524:
[----:B------:R-:W-:Y:S01]  /*0f70*/  HFMA2.MMA R22, -RZ, RZ, 0, 2.384185791015625e-07 ;  /* 0x00000004ff167435 */ /* 0x000fe200000001ff */
[----:B------:R-:W-:-:S05]  /*0f80*/  MOV R12, R21 ;  /* 0x00000015000c7202 */ /* 0x000fca0000000f00 */
[----:B------:R-:W-:-:S05]  /*0f90*/  FADD.FTZ R12, R9, R12 ;  /* 0x0000000c090c7221 */ /* 0x000fca0000010000 */
[----:B------:R-:W-:-:S07]  /*0fa0*/  MOV R23, R12 ;  /* 0x0000000c00177202 */ /* 0x000fce0000000f00 */
[----:B------:R-:W-:Y:S05]  /*0fb0*/  WARPSYNC.COLLECTIVE R20, `(.L_x_8525) ;  /* 0x0000000014087348 */ /* 0x000fea0003c00000 */
[----:B------:R0:W1:Y:S02]  /*0fc0*/  SHFL.BFLY P2, R21, R23, R22, R25 ;  /* 0x0c00001617157389 */ /* 0x0000640000040019 */
[----:B01----:R-:W-:Y:S01]  /*0fd0*/  ENDCOLLECTIVE ;  /* 0x000000000000791b */ /* 0x003fe20003800000 */
.L_x_8525:
[----:B------:R-:W-:Y:S01]  /*0fe0*/  HFMA2.MMA R22, -RZ, RZ, 0, 4.76837158203125e-07 ;  /* 0x00000008ff167435 */ /* 0x000fe200000001ff */
[----:B------:R-:W-:-:S05]  /*0ff0*/  MOV R13, R21 ;  /* 0x00000015000d7202 */ /* 0x000fca0000000f00 */
[----:B------:R-:W-:-:S04]  /*1000*/  FADD.FTZ R13, R12, R13 ;  /* 0x0000000d0c0d7221 */ /* 0x000fc80000010000 */
[----:B------:R-:W-:-:S07]  /*1010*/  IMAD.MOV.U32 R23, RZ, RZ, R13 ;  /* 0x000000ffff177224 */ /* 0x000fce00078e000d */
[----:B------:R-:W-:Y:S05]  /*1020*/  WARPSYNC.COLLECTIVE R20, `(.L_x_8526) ;  /* 0x0000000014087348 */ /* 0x000fea0003c00000 */
[----:B------:R0:W1:Y:S02]  /*1030*/  SHFL.BFLY P2, R21, R23, R22, R25 ;  /* 0x0c00001617157389 */ /* 0x0000640000040019 */
[----:B01----:R-:W-:Y:S01]  /*1040*/  ENDCOLLECTIVE ;  /* 0x000000000000791b */ /* 0x003fe20003800000 */
.L_x_8526:
[----:B------:R-:W-:Y:S01]  /*1050*/  HFMA2.MMA R22, -RZ, RZ, 0, 9.5367431640625e-07 ;  /* 0x00000010ff167435 */ /* 0x000fe200000001ff */
[----:B------:R-:W-:-:S05]  /*1060*/  MOV R8, R21 ;  /* 0x0000001500087202 */ /* 0x000fca0000000f00 */
[----:B------:R-:W-:-:S05]  /*1070*/  FADD.FTZ R9, R13, R8 ;  /* 0x000000080d097221 */ /* 0x000fca0000010000 */
[----:B------:R-:W-:-:S07]  /*1080*/  MOV R23, R9 ;  /* 0x0000000900177202 */ /* 0x000fce0000000f00 */
[----:B------:R-:W-:Y:S05]  /*1090*/  WARPSYNC.COLLECTIVE R20, `(.L_x_8527) ;  /* 0x0000000014087348 */ /* 0x000fea0003c00000 */
[----:B------:R0:W1:Y:S02]  /*10a0*/  SHFL.BFLY P2, R21, R23, R22, R25 ;  /* 0x0c00001617157389 */ /* 0x0000640000040019 */
[----:B01----:R-:W-:Y:S01]  /*10b0*/  ENDCOLLECTIVE ;  /* 0x000000000000791b */ /* 0x003fe20003800000 */
.L_x_8527:
[----:B------:R-:W-:Y:S01]  /*10c0*/  HFMA2.MMA R22, -RZ, RZ, 0, 5.9604644775390625e-08 ;  /* 0x00000001ff167435 */ /* 0x000fe200000001ff */
[----:B------:R-:W-:Y:S02]  /*10d0*/  MOV R23, R11 ;  /* 0x0000000b00177202 */ /* 0x000fe40000000f00 */
[----:B------:R-:W-:-:S08]  /*10e0*/  MOV R8, R21 ;  /* 0x0000001500087202 */ /* 0x000fd00000000f00 */
[----:B------:R-:W-:Y:S05]  /*10f0*/  WARPSYNC.COLLECTIVE R20, `(.L_x_8528) ;  /* 0x0000000014087348 */ /* 0x000fea0003c00000 */
[----:B------:R0:W1:Y:S02]  /*1100*/  SHFL.BFLY P2, R21, R23, R22, R25 ;  /* 0x0c00001617157389 */ /* 0x0000640000040019 */
[----:B01----:R-:W-:Y:S01]  /*1110*/  ENDCOLLECTIVE ;  /* 0x000000000000791b */ /* 0x003fe20003800000 */
.L_x_8528:
[----:B------:R-:W-:Y:S01]  /*1120*/  HFMA2.MMA R22, -RZ, RZ, 0, 1.1920928955078125e-07 ;  /* 0x00000002ff167435 */ /* 0x000fe200000001ff */
[----:B------:R-:W-:-:S05]  /*1130*/  MOV R12, R21 ;  /* 0x00000015000c7202 */ /* 0x000fca0000000f00 */
[----:B------:R-:W-:-:S04]  /*1140*/  FADD.FTZ R14, R11, R12 ;  /* 0x0000000c0b0e7221 */ /* 0x000fc80000010000 */
[----:B------:R-:W-:-:S07]  /*1150*/  IMAD.MOV.U32 R23, RZ, RZ, R14 ;  /* 0x000000ffff177224 */ /* 0x000fce00078e000e */
[----:B------:R-:W-:Y:S05]  /*1160*/  WARPSYNC.COLLECTIVE R20, `(.L_x_8529) ;  /* 0x0000000014087348 */ /* 0x000fea0003c00000 */
[----:B------:R0:W1:Y:S02]  /*1170*/  SHFL.BFLY P2, R21, R23, R22, R25 ;  /* 0x0c00001617157389 */ /* 0x0000640000040019 */
[----:B01----:R-:W-:Y:S01]  /*1180*/  ENDCOLLECTIVE ;  /* 0x000000000000791b */ /* 0x003fe20003800000 */
.L_x_8529:
[----:B------:R-:W-:Y:S01]  /*1190*/  HFMA2.MMA R22, -RZ, RZ, 0, 2.384185791015625e-07 ;  /* 0x00000004ff167435 */ /* 0x000fe200000001ff */
[----:B------:R-:W-:-:S05]  /*11a0*/  MOV R13, R21 ;  /* 0x00000015000d7202 */ /* 0x000fca0000000f00 */
[----:B------:R-:W-:-:S05]  /*11b0*/  FADD.FTZ R15, R14, R13 ;  /* 0x0000000d0e0f7221 */ /* 0x000fca0000010000 */
[----:B------:R-:W-:-:S07]  /*11c0*/  MOV R23, R15 ;  /* 0x0000000f00177202 */ /* 0x000fce0000000f00 */
[----:B------:R-:W-:Y:S05]  /*11d0*/  WARPSYNC.COLLECTIVE R20, `(.L_x_8530) ;  /* 0x0000000014087348 */ /* 0x000fea0003c00000 */
[----:B------:R0:W1:Y:S02]  /*11e0*/  SHFL.BFLY P2, R21, R23, R22, R25 ;  /* 0x0c00001617157389 */ /* 0x0000640000040019 */
[----:B01----:R-:W-:Y:S01]  /*11f0*/  ENDCOLLECTIVE ;  /* 0x000000000000791b */ /* 0x003fe20003800000 */
.L_x_8530:
[----:B------:R-:W-:Y:S01]  /*1200*/  HFMA2.MMA R22, -RZ, RZ, 0, 4.76837158203125e-07 ;  /* 0x00000008ff167435 */ /* 0x000fe200000001ff */
[----:B------:R-:W-:-:S05]  /*1210*/  MOV R16, R21 ;  /* 0x0000001500107202 */ /* 0x000fca0000000f00 */
[----:B------:R-:W-:-:S05]  /*1220*/  FADD.FTZ R16, R15, R16 ;  /* 0x000000100f107221 */ /* 0x000fca0000010000 */
[----:B------:R-:W-:-:S07]  /*1230*/  MOV R23, R16 ;  /* 0x0000001000177202 */ /* 0x000fce0000000f00 */
[----:B------:R-:W-:Y:S05]  /*1240*/  WARPSYNC.COLLECTIVE R20, `(.L_x_8531) ;  /* 0x0000000014087348 */ /* 0x000fea0003c00000 */
[----:B------:R0:W1:Y:S02]  /*1250*/  SHFL.BFLY P2, R21, R23, R22, R25 ;  /* 0x0c00001617157389 */ /* 0x0000640000040019 */
[----:B01----:R-:W-:Y:S01]  /*1260*/  ENDCOLLECTIVE ;  /* 0x000000000000791b */ /* 0x003fe20003800000 */
.L_x_8531:
[----:B------:R-:W-:Y:S01]  /*1270*/  HFMA2.MMA R22, -RZ, RZ, 0, 9.5367431640625e-07 ;  /* 0x00000010ff167435 */ /* 0x000fe200000001ff */
[----:B------:R-:W-:-:S05]  /*1280*/  MOV R11, R21 ;  /* 0x00000015000b7202 */ /* 0x000fca0000000f00 */
[----:B------:R-:W-:-:S04]  /*1290*/  FADD.FTZ R11, R16, R11 ;  /* 0x0000000b100b7221 */ /* 0x000fc80000010000 */
[----:B------:R-:W-:-:S07]  /*12a0*/  IMAD.MOV.U32 R23, RZ, RZ, R11 ;  /* 0x000000ffff177224 */ /* 0x000fce00078e000b */
[----:B------:R-:W-:Y:S05]  /*12b0*/  WARPSYNC.COLLECTIVE R20, `(.L_x_8532) ;  /* 0x0000000014087348 */ /* 0x000fea0003c00000 */
[----:B------:R0:W1:Y:S02]  /*12c0*/  SHFL.BFLY P2, R21, R23, R22, R25 ;  /* 0x0c00001617157389 */ /* 0x0000640000040019 */
[----:B01----:R-:W-:Y:S01]  /*12d0*/  ENDCOLLECTIVE ;  /* 0x000000000000791b */ /* 0x003fe20003800000 */
.L_x_8532:
[----:B------:R-:W-:Y:S01]  /*12e0*/  HFMA2.MMA R22, -RZ, RZ, 0, 5.9604644775390625e-08 ;  /* 0x00000001ff167435 */ /* 0x000fe200000001ff */
[----:B------:R-:W-:Y:S02]  /*12f0*/  MOV R23, R10 ;  /* 0x0000000a00177202 */ /* 0x000fe40000000f00 */
[----:B------:R-:W-:-:S08]  /*1300*/  MOV R12, R21 ;  /* 0x00000015000c7202 */ /* 0x000fd00000000f00 */
[----:B------:R-:W-:Y:S05]  /*1310*/  WARPSYNC.COLLECTIVE R20, `(.L_x_8533) ;  /* 0x0000000014087348 */ /* 0x000fea0003c00000 */
[----:B------:R0:W1:Y:S02]  /*1320*/  SHFL.BFLY P2, R21, R23, R22, R25 ;  /* 0x0c00001617157389 */ /* 0x0000640000040019 */
[----:B01----:R-:W-:Y:S01]  /*1330*/  ENDCOLLECTIVE ;  /* 0x000000000000791b */ /* 0x003fe20003800000 */
.L_x_8533:
[----:B------:R-:W-:Y:S01]  /*1340*/  HFMA2.MMA R22, -RZ, RZ, 0, 1.1920928955078125e-07 ;  /* 0x00000002ff167435 */ /* 0x000fe200000001ff */
[----:B------:R-:W-:-:S05]  /*1350*/  MOV R13, R21 ;  /* 0x00000015000d7202 */ /* 0x000fca0000000f00 */
[----:B------:R-:W-:-:S05]  /*1360*/  FADD.FTZ R17, R10, R13 ;  /* 0x0000000d0a117221 */ /* 0x000fca0000010000 */
[----:B------:R-:W-:-:S07]  /*1370*/  MOV R23, R17 ;  /* 0x0000001100177202 */ /* 0x000fce0000000f00 */
[----:B------:R-:W-:Y:S05]  /*1380*/  WARPSYNC.COLLECTIVE R20, `(.L_x_8534) ;  /* 0x0000000014087348 */ /* 0x000fea0003c00000 */
[----:B------:R0:W1:Y:S02]  /*1390*/  SHFL.BFLY P2, R21, R23, R22, R25 ;  /* 0x0c00001617157389 */ /* 0x0000640000040019 */
[----:B01----:R-:W-:Y:S01]  /*13a0*/  ENDCOLLECTIVE ;  /* 0x000000000000791b */ /* 0x003fe20003800000 */
.L_x_8534:
[----:B------:R-:W-:Y:S01]  /*13b0*/  HFMA2.MMA R22, -RZ, RZ, 0, 2.384185791015625e-07 ;  /* 0x00000004ff167435 */ /* 0x000fe200000001ff */
[----:B------:R-:W-:-:S05]  /*13c0*/  MOV R16, R21 ;  /* 0x0000001500107202 */ /* 0x000fca0000000f00 */
[----:B------:R-:W-:-:S04]  /*13d0*/  FADD.FTZ R18, R17, R16 ;  /* 0x0000001011127221 */ /* 0x000fc80000010000 */
[----:B------:R-:W-:-:S07]  /*13e0*/  IMAD.MOV.U32 R23, RZ, RZ, R18 ;  /* 0x000000ffff177224 */ /* 0x000fce00078e0012 */
[----:B------:R-:W-:Y:S05]  /*13f0*/  WARPSYNC.COLLECTIVE R20, `(.L_x_8535) ;  /* 0x0000000014087348 */ /* 0x000fea0003c00000 */
[----:B------:R0:W1:Y:S02]  /*1400*/  SHFL.BFLY P2, R21, R23, R22, R25 ;  /* 0x0c00001617157389 */ /* 0x0000640000040019 */
[----:B01----:R-:W-:Y:S01]  /*1410*/  ENDCOLLECTIVE ;  /* 0x000000000000791b */ /* 0x003fe20003800000 */
.L_x_8535:
[----:B------:R-:W-:Y:S01]  /*1420*/  HFMA2.MMA R22, -RZ, RZ, 0, 4.76837158203125e-07 ;  /* 0x00000008ff167435 */ /* 0x000fe200000001ff */
[----:B------:R-:W-:-:S05]  /*1430*/  MOV R19, R21 ;  /* 0x0000001500137202 */ /* 0x000fca0000000f00 */
[----:B------:R-:W-:-:S05]  /*1440*/  FADD.FTZ R19, R18, R19 ;  /* 0x0000001312137221 */ /* 0x000fca0000010000 */
[----:B------:R-:W-:-:S07]  /*1450*/  MOV R23, R19 ;  /* 0x0000001300177202 */ /* 0x000fce0000000f00 */
[----:B------:R-:W-:Y:S05]  /*1460*/  WARPSYNC.COLLECTIVE R20, `(.L_x_8536) ;  /* 0x0000000014087348 */ /* 0x000fea0003c00000 */
[----:B------:R0:W1:Y:S02]  /*1470*/  SHFL.BFLY P2, R21, R23, R22, R25 ;  /* 0x0c00001617157389 */ /* 0x0000640000040019 */
[----:B01----:R-:W-:Y:S01]  /*1480*/  ENDCOLLECTIVE ;  /* 0x000000000000791b */ /* 0x003fe20003800000 */
.L_x_8536:
[----:B------:R-:W-:Y:S01]  /*1490*/  HFMA2.MMA R22, -RZ, RZ, 0, 9.5367431640625e-07 ;  /* 0x00000010ff167435 */ /* 0x000fe200000001ff */
[----:B------:R-:W-:-:S05]  /*14a0*/  MOV R10, R21 ;  /* 0x00000015000a7202 */ /* 0x000fca0000000f00 */
[----:B------:R-:W-:-:S05]  /*14b0*/  FADD.FTZ R10, R19, R10 ;  /* 0x0000000a130a7221 */ /* 0x000fca0000010000 */
[----:B------:R-:W-:-:S07]  /*14c0*/  MOV R23, R10 ;  /* 0x0000000a00177202 */ /* 0x000fce0000000f00 */
[----:B------:R-:W-:Y:S05]  /*14d0*/  WARPSYNC.COLLECTIVE R20, `(.L_x_8537) ;  /* 0x0000000014087348 */ /* 0x000fea0003c00000 */
[----:B------:R0:W1:Y:S02]  /*14e0*/  SHFL.BFLY P2, R21, R23, R22, R25 ;  /* 0x0c00001617157389 */ /* 0x0000640000040019 */
[----:B01----:R-:W-:Y:S01]  /*14f0*/  ENDCOLLECTIVE ;  /* 0x000000000000791b */ /* 0x003fe20003800000 */
.L_x_8537:
[----:B------:R-:W-:Y:S01]  /*1500*/  MOV R15, R21 ;  /* 0x00000015000f7202 */ /* 0x000fe20000000f00 */
[----:B------:R-:W-:Y:S06]  /*1510*/  BRA `(.L_x_8538) ;  /* 0xfffffff400d07947 */ /* 0x000fec000383ffff */
.L_x_8539:
        /* <DEDUP_REMOVED lines=14> */
.L_x_11956:


//--------------------- .text._ZN10layer_norm13ln_bwd_kernelINS_13Kernel_traitsI6__halfS2_fS2_fjLj2560ELj1ELj1ELj4ELj8ENS_18Kernel_traits_baseILj2560ES2_S2_fS2_fjLj128EEEEELb1ELb1ELb1ELb1EEEvNS_9BwdParamsE --------------------------
	.section	.text._ZN10layer_norm13ln_bwd_kernelINS_13Kernel_traitsI6__halfS2_fS2_fjLj2560ELj1ELj1ELj4ELj8ENS_18Kernel_traits_baseILj2560ES2_S2_fS2_fjLj128EEEEELb1ELb1ELb1ELb1EEEvNS_9BwdParamsE,"ax",@progbits
	.align	128
        .global         _ZN10layer_norm13ln_bwd_kernelINS_13Kernel_traitsI6__halfS2_fS2_fjLj2560ELj1ELj1ELj4ELj8ENS_18Kernel_traits_baseILj2560ES2_S2_fS2_fjLj128EEEEELb1ELb1ELb1ELb1EEEvNS_9BwdParamsE
        .type           _ZN10layer_norm13ln_bwd_kernelINS_13Kernel_traitsI6__halfS2_fS2_fjLj2560ELj1ELj1ELj4ELj8ENS_18Kernel_traits_baseILj2560ES2_S2_fS2_fjLj128EEEEELb1ELb1ELb1ELb1EEEvNS_9BwdParamsE,@function
        .size           _ZN10layer_norm13ln_bwd_kernelINS_13Kernel_traitsI6__halfS2_fS2_fjLj2560ELj1ELj1ELj4ELj8ENS_18Kernel_traits_baseILj2560ES2_S2_fS2_fjLj128EEEEELb1ELb1ELb1ELb1EEEvNS_9BwdParamsE,(.L_x_11957 - _ZN10layer_norm13ln_bwd_kernelINS_13Kernel_traitsI6__halfS2_fS2_fjLj2560ELj1ELj1ELj4ELj8ENS_18Kernel_traits_baseILj2560ES2_S2_fS2_fjLj128EEEEELb1ELb1ELb1ELb1EEEvNS_9BwdParamsE)
        .other          _ZN10layer_norm13ln_bwd_kernelINS_13Kernel_traitsI6__halfS2_fS2_fjLj2560ELj1ELj1ELj4ELj8ENS_18Kernel_traits_baseILj2560ES2_S2_fS2_fjLj128EEEEELb1ELb1ELb1ELb1EEEvNS_9BwdParamsE,@"STO_CUDA_ENTRY STV_DEFAULT"
_ZN10layer_norm13ln_bwd_kernelINS_13Kernel_traitsI6__halfS2_fS2_fjLj2560ELj1ELj1ELj4ELj8ENS_18Kernel_traits_baseILj2560ES2_S2_fS2_fjLj128EEEEELb1ELb1ELb1ELb1EEEvNS_9BwdParamsE:
.text._ZN10layer_norm13ln_bwd_kernelINS_13Kernel_traitsI6__halfS2_fS2_fjLj2560ELj1ELj1ELj4ELj8ENS_18Kernel_traits_baseILj2560ES2_S2_fS2_fjLj128EEEEELb1ELb1ELb1ELb1EEEvNS_9BwdParamsE:
        /* <DEDUP_REMOVED lines=44> */
.L_x_8540:
        /* <DEDUP_REMOVED lines=62> */
[----:B-----5:R-:W-:-:S02]  /*06a0*/  SHF.R.U64 R25, R4, 0x10, R5 ;  /* 0x0000001004197819 */ /* 0x020fc40000001205 */
        /* <DEDUP_REMOVED lines=12> */
[----:B------:R-:W-:Y:S01]  /*0770*/  SHF.R.U32.HI R148, RZ, 0x10, R41 ;  /* 0x00000010ff947819 */ /* 0x000fe20000011629 */
        /* <DEDUP_REMOVED lines=34> */
.L_x_8644:
        /* <DEDUP_REMOVED lines=30> */
[----:B------:R-:W-:-:S04]  /*0b80*/  ISETP.NE.U32.AND P0, PT, R151, RZ, PT ;  /* 0x000000ff9700720c */ /* 0x000fc80003f05070 */
[----:B------:R-:W-:-:S03]  /*0b90*/  ISETP.NE.AND.EX P0, PT, R152, RZ, PT, P0 ;  /* 0x000000ff9800720c */ /* 0x000fc60003f05300 */
[----:B------:R-:W-:-:S05]  /*0ba0*/  @P5 IADD3 R126, R207, -0x1, RZ ;  /* 0xffffffffcf7e5810 */ /* 0x000fca0007ffe0ff */
[----:B------:R-:W-:-:S05]  /*0bb0*/  @P5 IMAD R126, R126, R205, RZ ;  /* 0x000000cd7e7e5224 */ /* 0x000fca00078e02ff */
[----:B------:R-:W-:Y:S01]  /*0bc0*/  @P5 SHF.R.S32.HI R127, RZ, 0x1f, R126 ;  /* 0x0000001fff7f5819 */ /* 0x000fe2000001147e */
[----:B------:R-:W5:Y:S01]  /*0bd0*/  @P0 LDG.E.128 R56, desc[UR4][R170.64] ;  /* 0x00000004aa380981 */ /* 0x000f62000c1e1d00 */
[----:B------:R-:W-:Y:S02]  /*0be0*/  @P0 IADD3 R131, R150, 0x200, RZ ;  /* 0x0000020096830810 */ /* 0x000fe40007ffe0ff */
[----:B------:R-:W-:Y:S01]  /*0bf0*/  @P5 LEA.HI R129, R127, R126, RZ, 0x2 ;  /* 0x0000007e7f815211 */ /* 0x000fe200078f10ff */
[----:B------:R-:W5:Y:S01]  /*0c00*/  @P0 LDG.E.128 R52, desc[UR4][R168.64] ;  /* 0x00000004a8340981 */ /* 0x000f62000c1e1d00 */
[----:B------:R-:W-:Y:S01]  /*0c10*/  MOV R127, RZ ;  /* 0x000000ff007f7202 */ /* 0x000fe20000000f00 */
[----:B------:R-:W-:Y:S01]  /*0c20*/  @P0 IMAD.WIDE.U32 R172, R131, 0x10, R172 ;  /* 0x0000001083ac0825 */ /* 0x000fe200078e00ac */
[----:B------:R-:W-:Y:S01]  /*0c30*/  @P5 LEA.HI.SX32 R127, R129, R206, 0x1e ;  /* 0x000000ce817f5211 */ /* 0x000fe200078ff2ff */
[----:B------:R-:W5:Y:S03]  /*0c40*/  @P0 LDG.E.128 R48, desc[UR4][R166.64] ;  /* 0x00000004a6300981 */ /* 0x000f66000c1e1d00 */
[C---:B------:R-:W-:Y:S01]  /*0c50*/  IADD3 R129, R127.reuse, 0x80, RZ ;  /* 0x000000807f817810 */ /* 0x040fe20007ffe0ff */
[----:B------:R-:W5:Y:S01]  /*0c60*/  @P0 LDG.E.128 R44, desc[UR4][R164.64] ;  /* 0x00000004a42c0981 */ /* 0x000f62000c1e1d00 */
[----:B------:R-:W-:-:S02]  /*0c70*/  IADD3 R131, R127, 0x100, RZ ;  /* 0x000001007f837810 */ /* 0x000fc40007ffe0ff */
[----:B------:R-:W-:Y:S01]  /*0c80*/  IADD3 R179, R127, 0x180, RZ ;  /* 0x000001807fb37810 */ /* 0x000fe20007ffe0ff */
[--C-:B0-----:R-:W-:Y:S01]  /*0c90*/  IMAD.WIDE.U32 R128, R129, 0x4, R124.reuse ;  /* 0x0000000481807825 */ /* 0x101fe200078e007c */
[C---:B------:R-:W-:Y:S01]  /*0ca0*/  IADD3 R157, R127.reuse, 0x200, RZ ;  /* 0x000002007f9d7810 */ /* 0x040fe20007ffe0ff */
[----:B------:R-:W5:Y:S02]  /*0cb0*/  @P0 LDG.E.128 R40, desc[UR4][R172.64] ;  /* 0x00000004ac280981 */ /* 0x000f64000c1e1d00 */
        /* <DEDUP_REMOVED lines=12> */
.L_x_8543:
[----:B------:R-:W0:Y:S01]  /*0d80*/  LDC.64 R132, c[0x0][0x250] ;  /* 0x00009400ff847b82 */ /* 0x000e220000000a00 */
[----:B------:R-:W-:-:S05]  /*0d90*/  IADD3 R124, R126, -0x1, RZ ;  /* 0xffffffff7e7c7810 */ /* 0x000fca0007ffe0ff */
[----:B------:R-:W-:Y:S02]  /*0da0*/  IMAD R124, R124, R205, RZ ;  /* 0x000000cd7c7c7224 */ /* 0x000fe400078e02ff */
[----:B------:R-:W1:Y:S03]  /*0db0*/  LDC.64 R138, c[0x0][0x2b8] ;  /* 0x0000ae00ff8a7b82 */ /* 0x000e660000000a00 */
[----:B------:R-:W-:-:S04]  /*0dc0*/  SHF.R.S32.HI R3, RZ, 0x1f, R124 ;  /* 0x0000001fff037819 */ /* 0x000fc8000001147c */
[----:B------:R-:W-:Y:S01]  /*0dd0*/  LEA.HI R3, R3, R124, RZ, 0x2 ;  /* 0x0000007c03037211 */ /* 0x000fe200078f10ff */
[----:B------:R-:W2:Y:S03]  /*0de0*/  LDC.64 R136, c[0x0][0x238] ;  /* 0x00008e00ff887b82 */ /* 0x000ea60000000a00 */
[----:B------:R-:W-:-:S04]  /*0df0*/  LEA.HI.SX32 R3, R3, R206, 0x1e ;  /* 0x000000ce03037211 */ /* 0x000fc800078ff2ff */
[C---:B------:R-:W-:Y:S01]  /*0e00*/  IADD3 R175, R3.reuse, 0x80, RZ ;  /* 0x0000008003af7810 */ /* 0x040fe20007ffe0ff */
[----:B0-----:R-:W-:Y:S01]  /*0e10*/  IMAD.WIDE R132, R2, 0x4, R132 ;  /* 0x0000000402847825 */ /* 0x001fe200078e0284 */
[C---:B------:R-:W-:Y:S01]  /*0e20*/  IADD3 R177, R3.reuse, 0x100, RZ ;  /* 0x0000010003b17810 */ /* 0x040fe20007ffe0ff */
[----:B------:R-:W0:Y:S01]  /*0e30*/  LDC.64 R182, c[0x0][0x240] ;  /* 0x00009000ffb67b82 */ /* 0x000e220000000a00 */
[C---:B------:R-:W-:Y:S02]  /*0e40*/  IADD3 R179, R3.reuse, 0x180, RZ ;  /* 0x0000018003b37810 */ /* 0x040fe40007ffe0ff */
[C---:B------:R-:W-:Y:S01]  /*0e50*/  IADD3 R181, R3.reuse, 0x200, RZ ;  /* 0x0000020003b57810 */ /* 0x040fe20007ffe0ff */
[----:B------:R3:W4:Y:S01]  /*0e60*/  LDG.E R161, desc[UR4][R132.64] ;  /* 0x0000000484a17981 */ /* 0x000722000c1e1900 */
[----:B-1----:R-:W-:Y:S01]  /*0e70*/  IMAD.WIDE.U32 R162, R3, 0x8, R138 ;  /* 0x0000000803a27825 */ /* 0x002fe200078e008a */
[----:B------:R-:W-:-:S03]  /*0e80*/  IADD3 R157, R150, 0x200, RZ ;  /* 0x00000200969d7810 */ /* 0x000fc60007ffe0ff */
[----:B------:R-:W-:Y:S02]  /*0e90*/  IMAD.WIDE.U32 R174, R175, 0x8, R138 ;  /* 0x00000008afae7825 */ /* 0x000fe400078e008a */
[----:B------:R-:W4:Y:S02]  /*0ea0*/  LDG.E.64 R162, desc[UR4][R162.64] ;  /* 0x00000004a2a27981 */ /* 0x000f24000c1e1b00 */
[----:B--2---:R-:W-:Y:S02]  /*0eb0*/  IMAD.WIDE.U32 R124, R150, 0x10, R136 ;  /* 0x00000010967c7825 */ /* 0x004fe400078e0088 */
[----:B------:R-:W2:Y:S02]  /*0ec0*/  LDG.E.64 R174, desc[UR4][R174.64] ;  /* 0x00000004aeae7981 */ /* 0x000ea4000c1e1b00 */
        /* <DEDUP_REMOVED lines=8> */
[----:B---3--:R-:W-:-:S04]  /*0f50*/  IMAD.WIDE.U32 R132, R160, 0x10, R136 ;  /* 0x00000010a0847825 */ /* 0x008fc800078e0088 */
[--C-:B------:R-:W-:Y:S02]  /*0f60*/  IMAD.WIDE.U32 R128, R199, 0x10, R136.reuse ;  /* 0x00000010c7807825 */ /* 0x100fe400078e0088 */
[----:B------:R-:W3:Y:S02]  /*0f70*/  LDG.E.128 R132, desc[UR4][R132.64] ;  /* 0x0000000484847981 */ /* 0x000ee4000c1e1d00 */
[----:B------:R-:W-:Y:S02]  /*0f80*/  IMAD.WIDE.U32 R140, R157, 0x10, R136 ;  /* 0x000000109d8c7825 */ /* 0x000fe400078e0088 */
[----:B------:R-:W3:Y:S04]  /*0f90*/  LDG.E.128 R136, desc[UR4][R138.64] ;  /* 0x000000048a887981 */ /* 0x000ee8000c1e1d00 */
[----:B------:R-:W3:Y:S04]  /*0fa0*/  LDG.E.128 R128, desc[UR4][R128.64] ;  /* 0x0000000480807981 */ /* 0x000ee8000c1e1d00 */
[----:B------:R-:W3:Y:S01]  /*0fb0*/  LDG.E.128 R140, desc[UR4][R140.64] ;  /* 0x000000048c8c7981 */ /* 0x000ee2000c1e1d00 */
        /* <DEDUP_REMOVED lines=17> */
[----:B------:R-:W-:Y:S01]  /*10d0*/  IADD3 R185, R191, 0x180, RZ ;  /* 0x00000180bfb97810 */ /* 0x000fe20007ffe0ff */
[--C-:B0-----:R-:W-:Y:S01]  /*10e0*/  IMAD.WIDE.U32 R188, R189, 0x4, R182.reuse ;  /* 0x00000004bdbc7825 */ /* 0x101fe200078e00b6 */
[C---:B------:R-:W-:Y:S01]  /*10f0*/  IADD3 R3, R191.reuse, 0x200, RZ ;  /* 0x00000200bf037810 */ /* 0x040fe20007ffe0ff */
[----:B------:R-:W5:Y:S04]  /*1100*/  @P0 LDG.E.128 R44, desc[UR4][R164.64] ;  /* 0x00000004a42c0981 */ /* 0x000f68000c1e1d00 */
[----:B------:R-:W5:Y:S01]  /*1110*/  @P0 LDG.E.128 R40, desc[UR4][R172.64] ;  /* 0x00000004ac280981 */ /* 0x000f62000c1e1d00 */
[----:B------:R-:W-:Y:S01]  /*1120*/  ISETP.NE.AND P0, PT, R24, RZ, PT ;  /* 0x000000ff1800720c */ /* 0x000fe20003f05270 */
[----:B------:R-:W-:-:S02]  /*1130*/  IMAD.WIDE.U32 R190, R191, 0x4, R182 ;  /* 0x00000004bfbe7825 */ /* 0x000fc400078e00b6 */
[----:B------:R0:W5:Y:S02]  /*1140*/  LDG.E R202, desc[UR4][R188.64] ;  /* 0x00000004bcca7981 */ /* 0x000164000c1e1900 */
[--C-:B------:R-:W-:Y:S02]  /*1150*/  IMAD.WIDE.U32 R186, R187, 0x4, R182.reuse ;  /* 0x00000004bbba7825 */ /* 0x100fe400078e00b6 */
[----:B------:R-:W5:Y:S02]  /*1160*/  LDG.E R203, desc[UR4][R190.64] ;  /* 0x00000004becb7981 */ /* 0x000f64000c1e1900 */
[--C-:B------:R-:W-:Y:S02]  /*1170*/  IMAD.WIDE.U32 R184, R185, 0x4, R182.reuse ;  /* 0x00000004b9b87825 */ /* 0x100fe400078e00b6 */
[----:B------:R-:W5:Y:S02]  /*1180*/  LDG.E R201, desc[UR4][R186.64] ;  /* 0x00000004bac97981 */ /* 0x000f64000c1e1900 */
[----:B------:R-:W-:-:S02]  /*1190*/  IMAD.WIDE.U32 R182, R3, 0x4, R182 ;  /* 0x0000000403b67825 */ /* 0x000fc400078e00b6 */
[----:B------:R1:W5:Y:S04]  /*11a0*/  LDG.E R159, desc[UR4][R184.64] ;  /* 0x00000004b89f7981 */ /* 0x000368000c1e1900 */
[----:B------:R2:W5:Y:S01]  /*11b0*/  LDG.E R157, desc[UR4][R182.64] ;  /* 0x00000004b69d7981 */ /* 0x000562000c1e1900 */
[----:B----4-:R-:W-:Y:S02]  /*11c0*/  FSEL R161, R161, RZ, !P0 ;  /* 0x000000ffa1a17208 */ /* 0x010fe40004000000 */
[----:B0-----:R-:W-:Y:S02]  /*11d0*/  MOV R188, R162 ;  /* 0x000000a200bc7202 */ /* 0x001fe40000000f00 */
[----:B------:R-:W-:Y:S02]  /*11e0*/  SHF.R.U64 R197, R162, 0x10, R163 ;  /* 0x00000010a2c57819 */ /* 0x000fe400000012a3 */
[----:B-1----:R-:W-:Y:S01]  /*11f0*/  MOV R184, R163 ;  /* 0x000000a300b87202 */ /* 0x002fe20000000f00 */
[C---:B--2---:R-:W-:Y:S01]  /*1200*/  FADD.FTZ R124, -R161.reuse, R124 ;  /* 0x0000007ca17c7221 */ /* 0x044fe20000010100 */
[----:B------:R-:W-:Y:S01]  /*1210*/  FADD.FTZ R162, -R161, R125 ;  /* 0x0000007da1a27221 */ /* 0x000fe20000010100 */
[----:B------:R-:W-:-:S02]  /*1220*/  HADD2.F32 R125, -RZ, R188.H0_H0 ;  /* 0x200000bcff7d7230 */ /* 0x000fc40000004100 */
[----:B------:R-:W-:Y:S01]  /*1230*/  FADD.FTZ R164, -R161, R127 ;  /* 0x0000007fa1a47221 */ /* 0x000fe20000010100 */
[----:B------:R-:W-:Y:S01]  /*1240*/  MOV R127, R174 ;  /* 0x000000ae007f7202 */ /* 0x000fe20000000f00 */
[----:B------:R-:W-:Y:S01]  /*1250*/  FMUL.FTZ R3, R149, R124 ;  /* 0x0000007c95037220 */ /* 0x000fe20000410000 */
[C---:B------:R-:W-:Y:S01]  /*1260*/  FADD.FTZ R126, -R161.reuse, R126 ;  /* 0x0000007ea17e7221 */ /* 0x040fe20000010100 */
[----:B------:R-:W-:Y:S01]  /*1270*/  HADD2.F32 R124, -RZ, R197.H0_H0 ;  /* 0x200000c5ff7c7230 */ /* 0x000fe20000004100 */
[----:B------:R-:W-:Y:S02]  /*1280*/  MOV R171, R180 ;  /* 0x000000b400ab7202 */ /* 0x000fe40000000f00 */
[----:B------:R-:W-:Y:S01]  /*1290*/  SHF.R.U64 R183, R180, 0x10, R181 ;  /* 0x00000010b4b77819 */ /* 0x000fe200000012b5 */
[----:B------:R-:W-:Y:S01]  /*12a0*/  HADD2.F32 R184, -RZ, R184.H0_H0 ;  /* 0x200000b8ffb87230 */ /* 0x000fe20000004100 */
[----:B------:R-:W-:Y:S01]  /*12b0*/  SHF.R.U32.HI R196, RZ, 0x10, R163 ;  /* 0x00000010ffc47819 */ /* 0x000fe200000116a3 */
[----:B---3--:R-:W-:Y:S01]  /*12c0*/  FADD.FTZ R170, -R161, R132 ;  /* 0x00000084a1aa7221 */ /* 0x008fe20000010100 */
[----:B------:R-:W-:Y:S01]  /*12d0*/  FMUL.FTZ R132, R149, R162 ;  /* 0x000000a295847220 */ /* 0x000fe20000410000 */
[C---:B------:R-:W-:Y:S01]  /*12e0*/  FADD.FTZ R180, -R161.reuse, R137 ;  /* 0x00000089a1b47221 */ /* 0x040fe20000010100 */
[----:B------:R-:W-:Y:S01]  /*12f0*/  SHF.R.U64 R195, R174, 0x10, R175 ;  /* 0x00000010aec37819 */ /* 0x000fe200000012af */
[C---:B------:R-:W-:Y:S01]  /*1300*/  FADD.FTZ R172, -R161.reuse, R133 ;  /* 0x00000085a1ac7221 */ /* 0x040fe20000010100 */
[----:B------:R-:W-:Y:S01]  /*1310*/  FADD.FTZ R128, -R161, R128 ;  /* 0x00000080a1807221 */ /* 0x000fe20000010100 */
[----:B------:R-:W-:Y:S01]  /*1320*/  FMUL.FTZ R162, R149, R180 ;  /* 0x000000b495a27220 */ /* 0x000fe20000410000 */
[C---:B------:R-:W-:Y:S01]  /*1330*/  FADD.FTZ R166, -R161.reuse, R129 ;  /* 0x00000081a1a67221 */ /* 0x040fe20000010100 */
[----:B------:R-:W-:Y:S01]  /*1340*/  FMUL.FTZ R180, R4, R125 ;  /* 0x0000007d04b47220 */ /* 0x000fe20000410000 */
[C---:B------:R-:W-:Y:S01]  /*1350*/  FADD.FTZ R168, -R161.reuse, R131 ;  /* 0x00000083a1a87221 */ /* 0x040fe20000010100 */
[----:B------:R-:W-:Y:S01]  /*1360*/  MOV R129, R176 ;  /* 0x000000b000817202 */ /* 0x000fe20000000f00 */
[C---:B------:R-:W-:Y:S01]  /*1370*/  FADD.FTZ R182, -R161.reuse, R138 ;  /* 0x0000008aa1b67221 */ /* 0x040fe20000010100 */
[----:B------:R-:W-:Y:S01]  /*1380*/  SHF.R.U64 R191, R176, 0x10, R177 ;  /* 0x00000010b0bf7819 */ /* 0x000fe200000012b1 */
[----:B------:R-:W-:Y:S01]  /*1390*/  FADD.FTZ R176, -R161, R135 ;  /* 0x00000087a1b07221 */ /* 0x000fe20000010100 */
[----:B------:R-:W-:Y:S01]  /*13a0*/  MOV R131, R177 ;  /* 0x000000b100837202 */ /* 0x000fe20000000f00 */
[C---:B------:R-:W-:Y:S01]  /*13b0*/  FMUL.FTZ R133, R149.reuse, R126 ;  /* 0x0000007e95857220 */ /* 0x040fe20000410000 */
[----:B------:R-:W-:Y:S01]  /*13c0*/  SHF.R.U32.HI R189, RZ, 0x10, R177 ;  /* 0x00000010ffbd7819 */ /* 0x000fe200000116b1 */
[----:B------:R-:W-:Y:S01]  /*13d0*/  HADD2.F32 R127, -RZ, R127.H0_H0 ;  /* 0x2000007fff7f7230 */ /* 0x000fe20000004100 */
[----:B------:R-:W-:Y:S01]  /*13e0*/  MOV R167, R178 ;  /* 0x000000b200a77202 */ /* 0x000fe20000000f00 */
[----:B------:R-:W-:Y:S01]  /*13f0*/  FMUL.FTZ R135, R149, R128 ;  /* 0x0000008095877220 */ /* 0x000fe20000410000 */
[----:B------:R-:W-:Y:S01]  /*1400*/  SHF.R.U64 R187, R178, 0x10, R179 ;  /* 0x00000010b2bb7819 */ /* 0x000fe200000012b3 */
[----:B------:R-:W-:Y:S01]  /*1410*/  FADD.FTZ R105, R105, R124 ;  /* 0x0000007c69697221 */ /* 0x000fe20000010000 */
[-C--:B------:R-:W-:Y:S01]  /*1420*/  FFMA.FTZ R73, R132, R124.reuse, R73 ;  /* 0x0000007c84497223 */ /* 0x080fe20000010049 */
[----:B------:R-:W-:Y:S01]  /*1430*/  FMUL.FTZ R177, R25, R124 ;  /* 0x0000007c19b17220 */ /* 0x000fe20000410000 */
[C---:B------:R-:W-:Y:S01]  /*1440*/  FADD.FTZ R130, -R161.reuse, R130 ;  /* 0x00000082a1827221 */ /* 0x040fe20000010100 */
[C---:B------:R-:W-:Y:S01]  /*1450*/  FADD.FTZ R174, -R161.reuse, R134 ;  /* 0x00000086a1ae7221 */ /* 0x040fe20000010100 */
[----:B------:R-:W-:Y:S01]  /*1460*/  MOV R169, R179 ;  /* 0x000000b300a97202 */ /* 0x000fe20000000f00 */
[C---:B------:R-:W-:Y:S01]  /*1470*/  FADD.FTZ R178, -R161.reuse, R136 ;  /* 0x00000088a1b27221 */ /* 0x040fe20000010100 */
[----:B------:R-:W-:Y:S01]  /*1480*/  SHF.R.U32.HI R193, RZ, 0x10, R179 ;  /* 0x00000010ffc17819 */ /* 0x000fe200000116b3 */
        /* <DEDUP_REMOVED lines=8> */
[----:B------:R-:W-:Y:S01]  /*1510*/  MOV R173, R181 ;  /* 0x000000b500ad7202 */ /* 0x000fe20000000f00 */
[----:B------:R-:W-:Y:S01]  /*1520*/  FMUL.FTZ R161, R149, R182 ;  /* 0x000000b695a17220 */ /* 0x000fe20000410000 */
[----:B------:R-:W-:Y:S01]  /*1530*/  SHF.R.U32.HI R179, RZ, 0x10, R181 ;  /* 0x00000010ffb37819 */ /* 0x000fe200000116b5 */
[----:B------:R-:W-:Y:S01]  /*1540*/  FFMA.FTZ R125, R3, R180, RZ ;  /* 0x000000b4037d7223 */ /* 0x000fe200000100ff */
        /* <DEDUP_REMOVED lines=21> */
[----:B------:R-:W-:Y:S02]  /*16a0*/  MOV R165, R175 ;  /* 0x000000af00a57202 */ /* 0x000fe40000000f00 */
[----:B------:R-:W-:Y:S01]  /*16b0*/  FADD.FTZ R127, R126, R181 ;  /* 0x000000b57e7f7221 */ /* 0x000fe20000010000 */
[----:B------:R-:W-:Y:S01]  /*16c0*/  SHF.R.U32.HI R185, RZ, 0x10, R175 ;  /* 0x00000010ffb97819 */ /* 0x000fe200000116af */
[----:B------:R-:W-:Y:S01]  /*16d0*/  FFMA.FTZ R126, R134, R181, R125 ;  /* 0x000000b5867e7223 */ /* 0x000fe2000001007d */
[----:B------:R-:W-:-:S02]  /*16e0*/  HADD2.F32 R165, -RZ, R165.H0_H0 ;  /* 0x200000a5ffa57230 */ /* 0x000fc40000004100 */
[----:B------:R-:W-:Y:S01]  /*16f0*/  FADD.FTZ R124, R127, R184 ;  /* 0x000000b87f7c7221 */ /* 0x000fe20000010000 */
[----:B------:R-:W-:Y:S01]  /*1700*/  FMUL.FTZ R141, R149, R174 ;  /* 0x000000ae958d7220 */ /* 0x000fe20000410000 */
[----:B------:R-:W-:Y:S01]  /*1710*/  FFMA.FTZ R125, R135, R184, R126 ;  /* 0x000000b8877d7223 */ /* 0x000fe2000001007e */
[----:B------:R-:W-:Y:S02]  /*1720*/  HADD2.F32 R185, -RZ, R185.H0_H0 ;  /* 0x200000b9ffb97230 */ /* 0x000fe40000004100 */
[C---:B------:R-:W-:Y:S01]  /*1730*/  FMUL.FTZ R138, R149.reuse, R168 ;  /* 0x000000a8958a7220 */ /* 0x040fe20000410000 */
        /* <DEDUP_REMOVED lines=58> */
[----:B------:R-:W-:Y:S01]  /*1ae0*/  FMUL.FTZ R195, R33, R164 ;  /* 0x000000a421c37220 */ /* 0x000fe20000410000 */
[----:B------:R-:W-:Y:S01]  /*1af0*/  FADD.FTZ R124, R127, R196 ;  /* 0x000000c47f7c7221 */ /* 0x000fe20000010000 */
[----:B------:R-:W-:Y:S01]  /*1b00*/  FFMA.FTZ R125, R163, R196, R126 ;  /* 0x000000c4a37d7223 */ /* 0x000fe2000001007e */
[----:B------:R-:W-:Y:S02]  /*1b10*/  HADD2.F32 R166, -RZ, R179.H0_H0 ;  /* 0x200000b3ffa67230 */ /* 0x000fe40000004100 */
        /* <DEDUP_REMOVED lines=31> */
.L_x_8544:
[----:B------:R-:W-:Y:S05]  /*1d10*/  BSYNC B0 ;  /* 0x0000000000007941 */ /* 0x000fea0003800000 */
.L_x_8542:
[----:B------:R-:W-:Y:S01]  /*1d20*/  LOP3.LUT P4, RZ, R204, 0xff, RZ, 0xc0, !PT ;  /* 0x000000ffccff7812 */ /* 0x000fe2000788c0ff */
[----:B------:R-:W-:Y:S01]  /*1d30*/  UMOV UR6, 0xffffffff ;  /* 0xffffffff00067882 */ /* 0x000fe20000000000 */
[----:B------:R-:W-:Y:S02]  /*1d40*/  SHF.R.U32.HI R127, RZ, 0x5, R0 ;  /* 0x00000005ff7f7819 */ /* 0x000fe40000011600 */
[----:B------:R-:W-:Y:S02]  /*1d50*/  LOP3.LUT P0, RZ, R0, 0x1f, RZ, 0xc0, !PT ;  /* 0x0000001f00ff7812 */ /* 0x000fe4000780c0ff */
[----:B------:R-:W-:-:S07]  /*1d60*/  LOP3.LUT R128, R127, 0x7fffffc, RZ, 0xc0, !PT ;  /* 0x07fffffc7f807812 */ /* 0x000fce00078ec0ff */
[----:B------:R-:W-:Y:S01]  /*1d70*/  @!P4 IADD3 R128, R128, 0x4, RZ ;  /* 0x000000048080c810 */ /* 0x000fe20007ffe0ff */
[----:B------:R-:W-:Y:S06]  /*1d80*/  BRA.DIV UR6, `(.L_x_8545) ;  /* 0x0000002e06b87947 */ /* 0x000fec000b800000 */
[----:B-1----:R-:W0:Y:S04]  /*1d90*/  SHFL.DOWN PT, R125, R210, 0x10, 0x1f ;  /* 0x0a001f00d27d7f89 */ /* 0x002e2800000e0000 */
        /* <DEDUP_REMOVED lines=17> */
.L_x_8655:
[----:B------:R-:W3:Y:S01]  /*1eb0*/  S2R R131, SR_CgaCtaId ;  /* 0x0000000000837919 */ /* 0x000ee20000008800 */
[----:B------:R-:W-:Y:S01]  /*1ec0*/  @P5 IADD3 R130, R207, -0x1, RZ ;  /* 0xffffffffcf825810 */ /* 0x000fe20007ffe0ff */
[----:B------:R-:W0:Y:S01]  /*1ed0*/  @P5 LDC.64 R124, c[0x0][0x220] ;  /* 0x00008800ff7c5b82 */ /* 0x000e220000000a00 */
[----:B------:R-:W-:Y:S01]  /*1ee0*/  @!P0 LOP3.LUT R127, R127, 0x3, RZ, 0xc0, !PT ;  /* 0x000000037f7f8812 */ /* 0x000fe200078ec0ff */
[----:B-1----:R-:W-:Y:S01]  /*1ef0*/  FADD.FTZ R166, R126, R129 ;  /* 0x000000817ea67221 */ /* 0x002fe20000010000 */
        /* <DEDUP_REMOVED lines=49> */
[----:B--2---:R-:W-:Y:S02]  /*2210*/  @P5 PRMT R204, R204, 0x5410, R164 ;  /* 0x00005410cccc5816 */ /* 0x004fe400000000a4 */
        /* <DEDUP_REMOVED lines=12> */
.L_x_8547:
[----:B------:R-:W-:Y:S05]  /*22e0*/  BSYNC B0 ;  /* 0x0000000000007941 */ /* 0x000fea0003800000 */
.L_x_8546:
[----:B------:R-:W-:Y:S04]  /*22f0*/  BSSY B0, `(.L_x_8548) ;  /* 0x000000c000007945 */ /* 0x000fe80003800000 */
[----:B------:R-:W-:Y:S05]  /*2300*/  @!P5 BRA `(.L_x_8549) ;  /* 0x000000000028d947 */ /* 0x000fea0003800000 */
[----:B------:R-:W-:Y:S01]  /*2310*/  LOP3.LUT P3, RZ, R203, 0xff, RZ, 0xc0, !PT ;  /* 0x000000ffcbff7812 */ /* 0x000fe2000786c0ff */
[----:B------:R-:W-:Y:S01]  /*2320*/  FMUL.FTZ R124, R125, UR11 ;  /* 0x0000000b7d7c7c20 */ /* 0x000fe20008410000 */
[----:B------:R-:W-:-:S03]  /*2330*/  CS2R R126, SRZ ;  /* 0x00000000007e7805 */ /* 0x000fc6000001ff00 */
[----:B------:R-:W-:-:S08]  /*2340*/  FMUL.FTZ R129, R124, UR10 ;  /* 0x0000000a7c817c20 */ /* 0x000fd00008410000 */
[----:B------:R-:W-:Y:S02]  /*2350*/  @P3 HADD2.F32 R128, -RZ, R204.H1_H1 ;  /* 0x300000ccff803230 */ /* 0x000fe40000004100 */
[----:B------:R-:W-:-:S03]  /*2360*/  @P3 FMUL.FTZ R126, R14, R129 ;  /* 0x000000810e7e3220 */ /* 0x000fc60000410000 */
[----:B------:R-:W-:Y:S02]  /*2370*/  @P3 FMUL.FTZ R127, R129, R128 ;  /* 0x00000080817f3220 */ /* 0x000fe40000410000 */
[----:B------:R-:W-:Y:S02]  /*2380*/  F2FP.F16.F32.PACK_AB R126, RZ, R126 ;  /* 0x0000007eff7e723e */ /* 0x000fe400000000ff */
[----:B------:R-:W-:Y:S02]  /*2390*/  FADD.FTZ R80, R80, R127 ;  /* 0x0000007f50507221 */ /* 0x000fe40000010000 */
[----:B------:R-:W-:-:S07]  /*23a0*/  PRMT R153, R126, 0x7610, R153 ;  /* 0x000076107e997816 */ /* 0x000fce0000000099 */
.L_x_8549:
[----:B------:R-:W-:Y:S05]  /*23b0*/  BSYNC B0 ;  /* 0x0000000000007941 */ /* 0x000fea0003800000 */
.L_x_8548:
        /* <DEDUP_REMOVED lines=8> */
.L_x_8551:
[----:B------:R-:W-:Y:S05]  /*2440*/  BSYNC B0 ;  /* 0x0000000000007941 */ /* 0x000fea0003800000 */
.L_x_8550:
[----:B------:R-:W-:Y:S04]  /*2450*/  BSSY B0, `(.L_x_8552) ;  /* 0x000000d000007945 */ /* 0x000fe80003800000 */
[----:B------:R-:W-:Y:S05]  /*2460*/  @!P5 BRA `(.L_x_8553) ;  /* 0x00000000002cd947 */ /* 0x000fea0003800000 */
[----:B------:R-:W-:Y:S01]  /*2470*/  LOP3.LUT P3, RZ, R203, 0xff00, RZ, 0xc0, !PT ;  /* 0x0000ff00cbff7812 */ /* 0x000fe2000786c0ff */
        /* <DEDUP_REMOVED lines=10> */
.L_x_8553:
[----:B------:R-:W-:Y:S05]  /*2520*/  BSYNC B0 ;  /* 0x0000000000007941 */ /* 0x000fea0003800000 */
.L_x_8552:
        /* <DEDUP_REMOVED lines=8> */
.L_x_8555:
[----:B------:R-:W-:Y:S05]  /*25b0*/  BSYNC B0 ;  /* 0x0000000000007941 */ /* 0x000fea0003800000 */
.L_x_8554:
        /* <DEDUP_REMOVED lines=12> */
.L_x_8557:
[----:B------:R-:W-:Y:S05]  /*2680*/  BSYNC B0 ;  /* 0x0000000000007941 */ /* 0x000fea0003800000 */
.L_x_8556:
        /* <DEDUP_REMOVED lines=8> */
.L_x_8559:
[----:B------:R-:W-:Y:S05]  /*2710*/  BSYNC B0 ;  /* 0x0000000000007941 */ /* 0x000fea0003800000 */
.L_x_8558:
        /* <DEDUP_REMOVED lines=13> */
.L_x_8561:
[----:B------:R-:W-:Y:S05]  /*27f0*/  BSYNC B0 ;  /* 0x0000000000007941 */ /* 0x000fea0003800000 */
.L_x_8560:
        /* <DEDUP_REMOVED lines=30> */
.L_x_8563:
[----:B------:R-:W-:Y:S05]  /*29e0*/  BSYNC B0 ;  /* 0x0000000000007941 */ /* 0x000fea0003800000 */
.L_x_8562:
[----:B------:R-:W-:Y:S04]  /*29f0*/  BSSY B0, `(.L_x_8564) ;  /* 0x000000a000007945 */ /* 0x000fe80003800000 */
[----:B------:R-:W-:Y:S05]  /*2a00*/  @!P5 BRA `(.L_x_8565) ;  /* 0x000000000020d947 */ /* 0x000fea0003800000 */
[----:B-12---:R-:W1:Y:S01]  /*2a10*/  LDC.64 R124, c[0x0][0x220] ;  /* 0x00008800ff7c7b82 */ /* 0x006e620000000a00 */
[----:B------:R-:W-:-:S05]  /*2a20*/  IADD3 R127, R169, 0x80, RZ ;  /* 0x00000080a97f7810 */ /* 0x000fca0007ffe0ff */
[----:B-1----:R-:W-:-:S06]  /*2a30*/  IMAD.WIDE.U32 R124, R127, 0x8, R124 ;  /* 0x000000087f7c7825 */ /* 0x002fcc00078e007c */
[----:B------:R-:W2:Y:S02]  /*2a40*/  LDG.E.64 R124, desc[UR4][R124.64] ;  /* 0x000000047c7c7981 */ /* 0x000ea4000c1e1b00 */
[--C-:B--2---:R-:W-:Y:S02]  /*2a50*/  SHF.R.U64 R126, R124, 0x10, R125.reuse ;  /* 0x000000107c7e7819 */ /* 0x104fe4000000127d */
[----:B------:R-:W-:Y:S02]  /*2a60*/  SHF.R.U32.HI R209, RZ, 0x10, R125 ;  /* 0x00000010ffd17819 */ /* 0x000fe4000001167d */
[----:B------:R-:W-:Y:S02]  /*2a70*/  PRMT R204, R204, 0x5410, R124 ;  /* 0x00005410cccc7816 */ /* 0x000fe4000000007c */
[----:B------:R-:W-:-:S07]  /*2a80*/  PRMT R208, R125, 0x5410, R126 ;  /* 0x000054107dd07816 */ /* 0x000fce000000007e */
.L_x_8565:
[----:B------:R-:W-:Y:S05]  /*2a90*/  BSYNC B0 ;  /* 0x0000000000007941 */ /* 0x000fea0003800000 */
.L_x_8564:
        /* <DEDUP_REMOVED lines=8> */
.L_x_8567:
[----:B------:R-:W-:Y:S05]  /*2b20*/  BSYNC B0 ;  /* 0x0000000000007941 */ /* 0x000fea0003800000 */
.L_x_8566:
[----:B------:R-:W-:Y:S04]  /*2b30*/  BSSY B0, `(.L_x_8568) ;  /* 0x000000d000007945 */ /* 0x000fe80003800000 */
[----:B------:R-:W-:Y:S05]  /*2b40*/  @!P5 BRA `(.L_x_8569) ;  /* 0x00000000002cd947 */ /* 0x000fea0003800000 */
[----:B------:R-:W-:Y:S01]  /*2b50*/  LOP3.LUT P2, RZ, R202, 0xff, RZ, 0xc0, !PT ;  /* 0x000000ffcaff7812 */ /* 0x000fe2000784c0ff */
[----:B-12---:R-:W-:Y:S01]  /*2b60*/  FMUL.FTZ R124, R171, UR11 ;  /* 0x0000000bab7c7c20 */ /* 0x006fe20008410000 */
        /* <DEDUP_REMOVED lines=9> */
.L_x_8569:
[----:B------:R-:W-:Y:S05]  /*2c00*/  BSYNC B0 ;  /* 0x0000000000007941 */ /* 0x000fea0003800000 */
.L_x_8568:
        /* <DEDUP_REMOVED lines=8> */
.L_x_8571:
[----:B------:R-:W-:Y:S05]  /*2c90*/  BSYNC B0 ;  /* 0x0000000000007941 */ /* 0x000fea0003800000 */
.L_x_8570:
        /* <DEDUP_REMOVED lines=13> */
.L_x_8573:
[----:B------:R-:W-:Y:S05]  /*2d70*/  BSYNC B0 ;  /* 0x0000000000007941 */ /* 0x000fea0003800000 */
.L_x_8572:
        /* <DEDUP_REMOVED lines=8> */
.L_x_8575:
[----:B------:R-:W-:Y:S05]  /*2e00*/  BSYNC B0 ;  /* 0x0000000000007941 */ /* 0x000fea0003800000 */
.L_x_8574:
[----:B------:R-:W-:Y:S04]  /*2e10*/  BSSY B0, `(.L_x_8576) ;  /* 0x000000d000007945 */ /* 0x000fe80003800000 */
[----:B------:R-:W-:Y:S05]  /*2e20*/  @!P5 BRA `(.L_x_8577) ;  /* 0x00000000002cd947 */ /* 0x000fea0003800000 */
[----:B------:R-:W-:Y:S01]  /*2e30*/  LOP3.LUT P2, RZ, R202, 0xff0000, RZ, 0xc0, !PT ;  /* 0x00ff0000caff7812 */ /* 0x000fe2000784c0ff */
[----:B-12---:R-:W-:Y:S01]  /*2e40*/  FMUL.FTZ R124, R165, UR11 ;  /* 0x0000000ba57c7c20 */ /* 0x006fe20008410000 */
        /* <DEDUP_REMOVED lines=9> */
.L_x_8577:
[----:B------:R-:W-:Y:S05]  /*2ee0*/  BSYNC B0 ;  /* 0x0000000000007941 */ /* 0x000fea0003800000 */
.L_x_8576:
        /* <DEDUP_REMOVED lines=8> */
.L_x_8579:
[----:B------:R-:W-:Y:S05]  /*2f70*/  BSYNC B0 ;  /* 0x0000000000007941 */ /* 0x000fea0003800000 */
.L_x_8578:
        /* <DEDUP_REMOVED lines=13> */
.L_x_8581:
[----:B------:R-:W-:Y:S05]  /*3050*/  BSYNC B0 ;  /* 0x0000000000007941 */ /* 0x000fea0003800000 */
.L_x_8580:
        /* <DEDUP_REMOVED lines=31> */
.L_x_8583:
[----:B------:R-:W-:Y:S05]  /*3250*/  BSYNC B0 ;  /* 0x0000000000007941 */ /* 0x000fea0003800000 */
.L_x_8582:
[----:B------:R-:W-:Y:S04]  /*3260*/  BSSY B0, `(.L_x_8584) ;  /* 0x0000009000007945 */ /* 0x000fe80003800000 */
[----:B------:R-:W-:Y:S05]  /*3270*/  @!P5 BRA `(.L_x_8585) ;  /* 0x00000000001cd947 */ /* 0x000fea0003800000 */
[----:B-1----:R-:W1:Y:S02]  /*3280*/  LDC.64 R124, c[0x0][0x220] ;  /* 0x00008800ff7c7b82 */ /* 0x002e640000000a00 */
[----:B-1----:R-:W-:-:S06]  /*3290*/  IMAD.WIDE.U32 R124, R171, 0x8, R124 ;  /* 0x00000008ab7c7825 */ /* 0x002fcc00078e007c */
[----:B------:R-:W2:Y:S02]  /*32a0*/  LDG.E.64 R124, desc[UR4][R124.64] ;  /* 0x000000047c7c7981 */ /* 0x000ea4000c1e1b00 */
[--C-:B--2---:R-:W-:Y:S02]  /*32b0*/  SHF.R.U64 R126, R124, 0x10, R125.reuse ;  /* 0x000000107c7e7819 */ /* 0x104fe4000000127d */
[----:B------:R-:W-:Y:S02]  /*32c0*/  SHF.R.U32.HI R209, RZ, 0x10, R125 ;  /* 0x00000010ffd17819 */ /* 0x000fe4000001167d */
[----:B------:R-:W-:Y:S02]  /*32d0*/  PRMT R204, R204, 0x5410, R124 ;  /* 0x00005410cccc7816 */ /* 0x000fe4000000007c */
[----:B------:R-:W-:-:S07]  /*32e0*/  PRMT R208, R125, 0x5410, R126 ;  /* 0x000054107dd07816 */ /* 0x000fce000000007e */
.L_x_8585:
[----:B------:R-:W-:Y:S05]  /*32f0*/  BSYNC B0 ;  /* 0x0000000000007941 */ /* 0x000fea0003800000 */
.L_x_8584:
        /* <DEDUP_REMOVED lines=8> */
.L_x_8587:
[----:B------:R-:W-:Y:S05]  /*3380*/  BSYNC B0 ;  /* 0x0000000000007941 */ /* 0x000fea0003800000 */
.L_x_8586:
[----:B------:R-:W-:Y:S04]  /*3390*/  BSSY B0, `(.L_x_8588) ;  /* 0x000000d000007945 */ /* 0x000fe80003800000 */
[----:B------:R-:W-:Y:S05]  /*33a0*/  @!P5 BRA `(.L_x_8589) ;  /* 0x00000000002cd947 */ /* 0x000fea0003800000 */
[----:B------:R-:W-:Y:S01]  /*33b0*/  LOP3.LUT P2, RZ, R201, 0xff, RZ, 0xc0, !PT ;  /* 0x000000ffc9ff7812 */ /* 0x000fe2000784c0ff */
[----:B-1----:R-:W-:Y:S01]  /*33c0*/  FMUL.FTZ R124, R179, UR11 ;  /* 0x0000000bb37c7c20 */ /* 0x002fe20008410000 */
        /* <DEDUP_REMOVED lines=9> */
.L_x_8589:
[----:B------:R-:W-:Y:S05]  /*3460*/  BSYNC B0 ;  /* 0x0000000000007941 */ /* 0x000fea0003800000 */
.L_x_8588:
        /* <DEDUP_REMOVED lines=8> */
.L_x_8591:
[----:B------:R-:W-:Y:S05]  /*34f0*/  BSYNC B0 ;  /* 0x0000000000007941 */ /* 0x000fea0003800000 */
.L_x_8590:
        /* <DEDUP_REMOVED lines=13> */
.L_x_8593:
[----:B------:R-:W-:Y:S05]  /*35d0*/  BSYNC B0 ;  /* 0x0000000000007941 */ /* 0x000fea0003800000 */
.L_x_8592:
        /* <DEDUP_REMOVED lines=8> */
.L_x_8595:
[----:B------:R-:W-:Y:S05]  /*3660*/  BSYNC B0 ;  /* 0x0000000000007941 */ /* 0x000fea0003800000 */
.L_x_8594:
[----:B------:R-:W-:Y:S04]  /*3670*/  BSSY B0, `(.L_x_8596) ;  /* 0x000000d000007945 */ /* 0x000fe80003800000 */
[----:B------:R-:W-:Y:S05]  /*3680*/  @!P5 BRA `(.L_x_8597) ;  /* 0x00000000002cd947 */ /* 0x000fea0003800000 */
[----:B------:R-:W-:Y:S01]  /*3690*/  LOP3.LUT P2, RZ, R201, 0xff0000, RZ, 0xc0, !PT ;  /* 0x00ff0000c9ff7812 */ /* 0x000fe2000784c0ff */
[----:B-1----:R-:W-:Y:S01]  /*36a0*/  FMUL.FTZ R124, R173, UR11 ;  /* 0x0000000bad7c7c20 */ /* 0x002fe20008410000 */
        /* <DEDUP_REMOVED lines=9> */
.L_x_8597:
[----:B------:R-:W-:Y:S05]  /*3740*/  BSYNC B0 ;  /* 0x0000000000007941 */ /* 0x000fea0003800000 */
.L_x_8596:
        /* <DEDUP_REMOVED lines=8> */
.L_x_8599:
[----:B------:R-:W-:Y:S05]  /*37d0*/  BSYNC B0 ;  /* 0x0000000000007941 */ /* 0x000fea0003800000 */
.L_x_8598:
        /* <DEDUP_REMOVED lines=13> */
.L_x_8601:
[----:B------:R-:W-:Y:S05]  /*38b0*/  BSYNC B0 ;  /* 0x0000000000007941 */ /* 0x000fea0003800000 */
.L_x_8600:
        /* <DEDUP_REMOVED lines=29> */
.L_x_8603:
[----:B------:R-:W-:Y:S05]  /*3a90*/  BSYNC B0 ;  /* 0x0000000000007941 */ /* 0x000fea0003800000 */
.L_x_8602:
[----:B------:R-:W-:Y:S01]  /*3aa0*/  BSSY B0, `(.L_x_8604) ;  /* 0x000000b000007945 */ /* 0x000fe20003800000 */
[----:B------:R-:W-:Y:S02]  /*3ab0*/  @!P6 FSEL R130, R47, RZ, P2 ;  /* 0x000000ff2f82e208 */ /* 0x000fe40001000000 */
[----:B------:R-:W-:Y:S01]  /*3ac0*/  IADD3 R171, R169, 0x180, RZ ;  /* 0x00000180a9ab7810 */ /* 0x000fe20007ffe0ff */
[----:B------:R-:W-:Y:S06]  /*3ad0*/  @!P5 BRA `(.L_x_8605) ;  /* 0x00000000001cd947 */ /* 0x000fec0003800000 */
[----:B--2---:R-:W2:Y:S02]  /*3ae0*/  LDC.64 R124, c[0x0][0x220] ;  /* 0x00008800ff7c7b82 */ /* 0x004ea40000000a00 */
[----:B--2---:R-:W-:-:S06]  /*3af0*/  IMAD.WIDE.U32 R124, R171, 0x8, R124 ;  /* 0x00000008ab7c7825 */ /* 0x004fcc00078e007c */
[----:B------:R-:W2:Y:S02]  /*3b00*/  LDG.E.64 R124, desc[UR4][R124.64] ;  /* 0x000000047c7c7981 */ /* 0x000ea4000c1e1b00 */
[--C-:B--2---:R-:W-:Y:S02]  /*3b10*/  SHF.R.U64 R126, R124, 0x10, R125.reuse ;  /* 0x000000107c7e7819 */ /* 0x104fe4000000127d */
[----:B------:R-:W-:Y:S02]  /*3b20*/  SHF.R.U32.HI R209, RZ, 0x10, R125 ;  /* 0x00000010ffd17819 */ /* 0x000fe4000001167d */
[----:B------:R-:W-:Y:S02]  /*3b30*/  PRMT R204, R204, 0x5410, R124 ;  /* 0x00005410cccc7816 */ /* 0x000fe4000000007c */
[----:B------:R-:W-:-:S07]  /*3b40*/  PRMT R208, R125, 0x5410, R126 ;  /* 0x000054107dd07816 */ /* 0x000fce000000007e */
.L_x_8605:
[----:B------:R-:W-:Y:S05]  /*3b50*/  BSYNC B0 ;  /* 0x0000000000007941 */ /* 0x000fea0003800000 */
.L_x_8604:
        /* <DEDUP_REMOVED lines=8> */
.L_x_8607:
[----:B------:R-:W-:Y:S05]  /*3be0*/  BSYNC B0 ;  /* 0x0000000000007941 */ /* 0x000fea0003800000 */
.L_x_8606:
[----:B------:R-:W-:Y:S04]  /*3bf0*/  BSSY B0, `(.L_x_8608) ;  /* 0x000000d000007945 */ /* 0x000fe80003800000 */
[----:B------:R-:W-:Y:S05]  /*3c00*/  @!P5 BRA `(.L_x_8609) ;  /* 0x00000000002cd947 */ /* 0x000fea0003800000 */
[----:B------:R-:W-:Y:S01]  /*3c10*/  LOP3.LUT P2, RZ, R159, 0xff, RZ, 0xc0, !PT ;  /* 0x000000ff9fff7812 */ /* 0x000fe2000784c0ff */
[----:B--2---:R-:W-:Y:S01]  /*3c20*/  FMUL.FTZ R124, R201, UR11 ;  /* 0x0000000bc97c7c20 */ /* 0x004fe20008410000 */
        /* <DEDUP_REMOVED lines=9> */
.L_x_8609:
[----:B------:R-:W-:Y:S05]  /*3cc0*/  BSYNC B0 ;  /* 0x0000000000007941 */ /* 0x000fea0003800000 */
.L_x_8608:
        /* <DEDUP_REMOVED lines=8> */
.L_x_8611:
[----:B------:R-:W-:Y:S05]  /*3d50*/  BSYNC B0 ;  /* 0x0000000000007941 */ /* 0x000fea0003800000 */
.L_x_8610:
        /* <DEDUP_REMOVED lines=13> */
.L_x_8613:
[----:B------:R-:W-:Y:S05]  /*3e30*/  BSYNC B0 ;  /* 0x0000000000007941 */ /* 0x000fea0003800000 */
.L_x_8612:
        /* <DEDUP_REMOVED lines=8> */
.L_x_8615:
[----:B------:R-:W-:Y:S05]  /*3ec0*/  BSYNC B0 ;  /* 0x0000000000007941 */ /* 0x000fea0003800000 */
.L_x_8614:
[----:B------:R-:W-:Y:S04]  /*3ed0*/  BSSY B0, `(.L_x_8616) ;  /* 0x000000d000007945 */ /* 0x000fe80003800000 */
[----:B------:R-:W-:Y:S05]  /*3ee0*/  @!P5 BRA `(.L_x_8617) ;  /* 0x00000000002cd947 */ /* 0x000fea0003800000 */
[----:B------:R-:W-:Y:S01]  /*3ef0*/  LOP3.LUT P2, RZ, R159, 0xff0000, RZ, 0xc0, !PT ;  /* 0x00ff00009fff7812 */ /* 0x000fe2000784c0ff */
[----:B--2---:R-:W-:Y:S01]  /*3f00*/  FMUL.FTZ R124, R199, UR11 ;  /* 0x0000000bc77c7c20 */ /* 0x004fe20008410000 */
        /* <DEDUP_REMOVED lines=9> */
.L_x_8617:
[----:B------:R-:W-:Y:S05]  /*3fa0*/  BSYNC B0 ;  /* 0x0000000000007941 */ /* 0x000fea0003800000 */
.L_x_8616:
        /* <DEDUP_REMOVED lines=8> */
.L_x_8619:
[----:B------:R-:W-:Y:S05]  /*4030*/  BSYNC B0 ;  /* 0x0000000000007941 */ /* 0x000fea0003800000 */
.L_x_8618:
        /* <DEDUP_REMOVED lines=13> */
.L_x_8621:
[----:B------:R-:W-:Y:S05]  /*4110*/  BSYNC B0 ;  /* 0x0000000000007941 */ /* 0x000fea0003800000 */
.L_x_8620:
        /* <DEDUP_REMOVED lines=20> */
.L_x_8623:
[----:B------:R-:W-:Y:S05]  /*4260*/  BSYNC B0 ;  /* 0x0000000000007941 */ /* 0x000fea0003800000 */
.L_x_8622:
[----:B------:R-:W-:Y:S01]  /*4270*/  BSSY B0, `(.L_x_8624) ;  /* 0x000000b000007945 */ /* 0x000fe20003800000 */
[----:B------:R-:W-:Y:S02]  /*4280*/  @!P6 FSEL R159, R42, RZ, P2 ;  /* 0x000000ff2a9fe208 */ /* 0x000fe40001000000 */
[----:B------:R-:W-:Y:S01]  /*4290*/  IADD3 R169, R169, 0x200, RZ ;  /* 0x00000200a9a97810 */ /* 0x000fe20007ffe0ff */
[----:B------:R-:W-:Y:S06]  /*42a0*/  @!P5 BRA `(.L_x_8625) ;  /* 0x00000000001cd947 */ /* 0x000fec0003800000 */
[----:B0-2---:R-:W0:Y:S02]  /*42b0*/  LDC.64 R124, c[0x0][0x220] ;  /* 0x00008800ff7c7b82 */ /* 0x005e240000000a00 */
[----:B0-----:R-:W-:-:S06]  /*42c0*/  IMAD.WIDE.U32 R124, R169, 0x8, R124 ;  /* 0x00000008a97c7825 */ /* 0x001fcc00078e007c */
[----:B------:R-:W2:Y:S02]  /*42d0*/  LDG.E.64 R124, desc[UR4][R124.64] ;  /* 0x000000047c7c7981 */ /* 0x000ea4000c1e1b00 */
[--C-:B--2---:R-:W-:Y:S02]  /*42e0*/  SHF.R.U64 R126, R124, 0x10, R125.reuse ;  /* 0x000000107c7e7819 */ /* 0x104fe4000000127d */
[----:B------:R-:W-:Y:S02]  /*42f0*/  SHF.R.U32.HI R209, RZ, 0x10, R125 ;  /* 0x00000010ffd17819 */ /* 0x000fe4000001167d */
[----:B------:R-:W-:Y:S02]  /*4300*/  PRMT R204, R204, 0x5410, R124 ;  /* 0x00005410cccc7816 */ /* 0x000fe4000000007c */
[----:B------:R-:W-:-:S07]  /*4310*/  PRMT R208, R125, 0x5410, R126 ;  /* 0x000054107dd07816 */ /* 0x000fce000000007e */
.L_x_8625:
[----:B------:R-:W-:Y:S05]  /*4320*/  BSYNC B0 ;  /* 0x0000000000007941 */ /* 0x000fea0003800000 */
.L_x_8624:
        /* <DEDUP_REMOVED lines=8> */
.L_x_8627:
[----:B------:R-:W-:Y:S05]  /*43b0*/  BSYNC B0 ;  /* 0x0000000000007941 */ /* 0x000fea0003800000 */
.L_x_8626:
[----:B------:R-:W-:Y:S04]  /*43c0*/  BSSY B0, `(.L_x_8628) ;  /* 0x000000d000007945 */ /* 0x000fe80003800000 */
[----:B------:R-:W-:Y:S05]  /*43d0*/  @!P5 BRA `(.L_x_8629) ;  /* 0x00000000002cd947 */ /* 0x000fea0003800000 */
[----:B------:R-:W-:Y:S01]  /*43e0*/  LOP3.LUT P2, RZ, R157, 0xff, RZ, 0xc0, !PT ;  /* 0x000000ff9dff7812 */ /* 0x000fe2000784c0ff */
[----:B0-2---:R-:W-:Y:S01]  /*43f0*/  FMUL.FTZ R124, R131, UR11 ;  /* 0x0000000b837c7c20 */ /* 0x005fe20008410000 */
        /* <DEDUP_REMOVED lines=9> */
.L_x_8629:
[----:B------:R-:W-:Y:S05]  /*4490*/  BSYNC B0 ;  /* 0x0000000000007941 */ /* 0x000fea0003800000 */
.L_x_8628:
        /* <DEDUP_REMOVED lines=16> */
.L_x_8631:
[----:B------:R-:W-:Y:S05]  /*45a0*/  BSYNC B0 ;  /* 0x0000000000007941 */ /* 0x000fea0003800000 */
.L_x_8630:
[----:B------:R-:W-:Y:S04]  /*45b0*/  BSSY B0, `(.L_x_8632) ;  /* 0x000000d000007945 */ /* 0x000fe80003800000 */
[----:B------:R-:W-:Y:S05]  /*45c0*/  @!P5 BRA `(.L_x_8633) ;  /* 0x00000000002cd947 */ /* 0x000fea0003800000 */
[----:B------:R-:W-:Y:S01]  /*45d0*/  LOP3.LUT P2, RZ, R157, 0xff00, RZ, 0xc0, !PT ;  /* 0x0000ff009dff7812 */ /* 0x000fe2000784c0ff */
        /* <DEDUP_REMOVED lines=10> */
.L_x_8633:
[----:B------:R-:W-:Y:S05]  /*4680*/  BSYNC B0 ;  /* 0x0000000000007941 */ /* 0x000fea0003800000 */
.L_x_8632:
        /* <DEDUP_REMOVED lines=8> */
.L_x_8635:
[----:B------:R-:W-:Y:S05]  /*4710*/  BSYNC B0 ;  /* 0x0000000000007941 */ /* 0x000fea0003800000 */
.L_x_8634:
[----:B------:R-:W-:Y:S04]  /*4720*/  BSSY B0, `(.L_x_8636) ;  /* 0x000000d000007945 */ /* 0x000fe80003800000 */
[----:B------:R-:W-:Y:S05]  /*4730*/  @!P5 BRA `(.L_x_8637) ;  /* 0x00000000002cd947 */ /* 0x000fea0003800000 */
[----:B------:R-:W-:Y:S01]  /*4740*/  LOP3.LUT P2, RZ, R157, 0xff0000, RZ, 0xc0, !PT ;  /* 0x00ff00009dff7812 */ /* 0x000fe2000784c0ff */
[----:B------:R-:W-:Y:S01]  /*4750*/  FMUL.FTZ R125, R159, UR11 ;  /* 0x0000000b9f7d7c20 */ /* 0x000fe20008410000 */
[----:B------:R-:W-:-:S03]  /*4760*/  MOV R126, RZ ;  /* 0x000000ff007e7202 */ /* 0x000fc60000000f00 */
[----:B------:R-:W-:Y:S01]  /*4770*/  FMUL.FTZ R130, R125, UR10 ;  /* 0x0000000a7d827c20 */ /* 0x000fe20008410000 */
[----:B------:R-:W-:-:S07]  /*4780*/  HFMA2.MMA R125, -RZ, RZ, 0, 0 ;  /* 0x00000000ff7d7435 */ /* 0x000fce00000001ff */
[----:B------:R-:W-:Y:S02]  /*4790*/  @P2 HADD2.F32 R127, -RZ, R208.H0_H0 ;  /* 0x200000d0ff7f2230 */ /* 0x000fe40000004100 */
[----:B------:R-:W-:-:S03]  /*47a0*/  @P2 FMUL.FTZ R126, R23, R130 ;  /* 0x00000082177e2220 */ /* 0x000fc60000410000 */
[----:B------:R-:W-:Y:S02]  /*47b0*/  @P2 FMUL.FTZ R125, R127, R130 ;  /* 0x000000827f7d2220 */ /* 0x000fe40000410000 */
[----:B------:R-:W-:Y:S02]  /*47c0*/  F2FP.F16.F32.PACK_AB R126, RZ, R126 ;  /* 0x0000007eff7e723e */ /* 0x000fe400000000ff */
[----:B------:R-:W-:Y:S02]  /*47d0*/  FADD.FTZ R98, R98, R125 ;  /* 0x0000007d62627221 */ /* 0x000fe40000010000 */
[----:B------:R-:W-:-:S07]  /*47e0*/  PRMT R155, R126, 0x7610, R155 ;  /* 0x000076107e9b7816 */ /* 0x000fce000000009b */
.L_x_8637:
[----:B------:R-:W-:Y:S05]  /*47f0*/  BSYNC B0 ;  /* 0x0000000000007941 */ /* 0x000fea0003800000 */
.L_x_8636:
        /* <DEDUP_REMOVED lines=8> */
.L_x_8639:
[----:B------:R-:W-:Y:S05]  /*4880*/  BSYNC B0 ;  /* 0x0000000000007941 */ /* 0x000fea0003800000 */
.L_x_8638:
        /* <DEDUP_REMOVED lines=8> */
[----:B------:R-:W-:Y:S01]  /*4910*/  MOV R124, RZ ;  /* 0x000000ff007c7202 */ /* 0x000fe20000000f00 */
[----:B------:R-:W-:Y:S02]  /*4920*/  HFMA2.MMA R126, -RZ, RZ, 0, 0 ;  /* 0x00000000ff7e7435 */ /* 0x000fe400000001ff */
[----:B------:R-:W-:-:S08]  /*4930*/  FMUL.FTZ R125, R150, UR10 ;  /* 0x0000000a967d7c20 */ /* 0x000fd00008410000 */
[----:B0-----:R-:W-:Y:S02]  /*4940*/  @P0 HADD2.F32 R128, -RZ, R209.H0_H0 ;  /* 0x200000d1ff800230 */ /* 0x001fe40000004100 */
[----:B------:R-:W-:-:S03]  /*4950*/  @P0 FMUL.FTZ R124, R148, R125 ;  /* 0x0000007d947c0220 */ /* 0x000fc60000410000 */
[----:B------:R-:W-:Y:S02]  /*4960*/  @P0 FMUL.FTZ R126, R128, R125 ;  /* 0x0000007d807e0220 */ /* 0x000fe40000410000 */
[----:B------:R-:W-:Y:S02]  /*4970*/  F2FP.F16.F32.PACK_AB R124, RZ, R124 ;  /* 0x0000007cff7c723e */ /* 0x000fe400000000ff */
[----:B------:R-:W-:Y:S02]  /*4980*/  FADD.FTZ R99, R99, R126 ;  /* 0x0000007e63637221 */ /* 0x000fe40000010000 */
[----:B------:R-:W-:-:S07]  /*4990*/  PRMT R156, R124, 0x7610, R156 ;  /* 0x000076107c9c7816 */ /* 0x000fce000000009c */
.L_x_8641:
[----:B------:R-:W-:Y:S05]  /*49a0*/  BSYNC B0 ;  /* 0x0000000000007941 */ /* 0x000fea0003800000 */
.L_x_8640:
        /* <DEDUP_REMOVED lines=10> */
.L_x_8643:
[----:B------:R-:W-:Y:S05]  /*4a50*/  BSYNC B0 ;  /* 0x0000000000007941 */ /* 0x000fea0003800000 */
.L_x_8642:
[----:B------:R-:W-:Y:S02]  /*4a60*/  IADD3 R2, R2, UR14, RZ ;  /* 0x0000000e02027c10 */ /* 0x000fe4000fffe0ff */
[----:B-1----:R-:W-:Y:S02]  /*4a70*/  SEL R124, RZ, 0x1, P4 ;  /* 0x00000001ff7c7807 */ /* 0x002fe40002000000 */
[----:B------:R-:W-:Y:S02]  /*4a80*/  ISETP.GE.AND P0, PT, R2, UR15, PT ;  /* 0x0000000f02007c0c */ /* 0x000fe4000bf06270 */
[----:B------:R-:W-:-:S11]  /*4a90*/  PRMT R204, R124, 0x7610, R204 ;  /* 0x000076107ccc7816 */ /* 0x000fd600000000cc */
[----:B------:R-:W-:Y:S05]  /*4aa0*/  @!P0 BRA `(.L_x_8644) ;  /* 0xffffffbc00bc8947 */ /* 0x000fea000383ffff */
.L_x_8541:
        /* <DEDUP_REMOVED lines=28> */
.L_x_8545:
[----:B------:R-:W-:Y:S01]  /*4c70*/  HFMA2.MMA R168, -RZ, RZ, 0, 9.5367431640625e-07 ;  /* 0x00000010ffa87435 */ /* 0x000fe200000001ff */
[----:B------:R-:W-:Y:S02]  /*4c80*/  MOV R169, R210 ;  /* 0x000000d200a97202 */ /* 0x000fe40000000f00 */
[----:B------:R-:W-:Y:S02]  /*4c90*/  MOV R171, 0x1f ;  /* 0x0000001f00ab7802 */ /* 0x000fe40000000f00 */
[----:B------:R-:W-:-:S07]  /*4ca0*/  MOV R166, 0xffffffff ;  /* 0xffffffff00a67802 */ /* 0x000fce0000000f00 */
[----:B-1---5:R-:W-:Y:S05]  /*4cb0*/  WARPSYNC.COLLECTIVE R166, `(.L_x_8645) ;  /* 0x00000000a6087348 */ /* 0x022fea0003c00000 */
[----:B------:R0:W2:Y:S02]  /*4cc0*/  SHFL.DOWN P1, R167, R169, R168, R171 ;  /* 0x080000a8a9a77389 */ /* 0x0000a400000200ab */
[----:B012--5:R-:W-:Y:S01]  /*4cd0*/  ENDCOLLECTIVE ;  /* 0x000000000000791b */ /* 0x027fe20003800000 */
.L_x_8645:
[----:B------:R-:W-:Y:S02]  /*4ce0*/  MOV R169, R126 ;  /* 0x0000007e00a97202 */ /* 0x000fe40000000f00 */
[----:B------:R-:W-:-:S07]  /*4cf0*/  MOV R125, R167 ;  /* 0x000000a7007d7202 */ /* 0x000fce0000000f00 */
[----:B------:R-:W-:Y:S05]  /*4d00*/  WARPSYNC.COLLECTIVE R166, `(.L_x_8646) ;  /* 0x00000000a6087348 */ /* 0x000fea0003c00000 */
[----:B------:R0:W1:Y:S02]  /*4d10*/  SHFL.DOWN P1, R167, R169, R168, R171 ;  /* 0x080000a8a9a77389 */ /* 0x00006400000200ab */
[----:B01----:R-:W-:Y:S01]  /*4d20*/  ENDCOLLECTIVE ;  /* 0x000000000000791b */ /* 0x003fe20003800000 */
.L_x_8646:
[----:B------:R-:W-:Y:S01]  /*4d30*/  FADD.FTZ R125, R125, R210 ;  /* 0x000000d27d7d7221 */ /* 0x000fe20000010000 */
[----:B------:R-:W-:-:S04]  /*4d40*/  HFMA2.MMA R168, -RZ, RZ, 0, 4.76837158203125e-07 ;  /* 0x00000008ffa87435 */ /* 0x000fc800000001ff */
[----:B------:R-:W-:Y:S02]  /*4d50*/  MOV R169, R125 ;  /* 0x0000007d00a97202 */ /* 0x000fe40000000f00 */
[----:B------:R-:W-:-:S07]  /*4d60*/  MOV R129, R167 ;  /* 0x000000a700817202 */ /* 0x000fce0000000f00 */
[----:B------:R-:W-:Y:S05]  /*4d70*/  WARPSYNC.COLLECTIVE R166, `(.L_x_8647) ;  /* 0x00000000a6087348 */ /* 0x000fea0003c00000 */
[----:B------:R0:W1:Y:S02]  /*4d80*/  SHFL.DOWN P1, R167, R169, R168, R171 ;  /* 0x080000a8a9a77389 */ /* 0x00006400000200ab */
[----:B01----:R-:W-:Y:S01]  /*4d90*/  ENDCOLLECTIVE ;  /* 0x000000000000791b */ /* 0x003fe20003800000 */
.L_x_8647:
[----:B------:R-:W-:-:S05]  /*4da0*/  FADD.FTZ R129, R129, R126 ;  /* 0x0000007e81817221 */ /* 0x000fca0000010000 */
[----:B------:R-:W-:Y:S02]  /*4db0*/  MOV R169, R129 ;  /* 0x0000008100a97202 */ /* 0x000fe40000000f00 */
[----:B------:R-:W-:-:S07]  /*4dc0*/  MOV R124, R167 ;  /* 0x000000a7007c7202 */ /* 0x000fce0000000f00 */
[----:B------:R-:W-:Y:S05]  /*4dd0*/  WARPSYNC.COLLECTIVE R166, `(.L_x_8648) ;  /* 0x00000000a6087348 */ /* 0x000fea0003c00000 */
[----:B------:R0:W1:Y:S02]  /*4de0*/  SHFL.DOWN P1, R167, R169, R168, R171 ;  /* 0x080000a8a9a77389 */ /* 0x00006400000200ab */
[----:B01----:R-:W-:Y:S01]  /*4df0*/  ENDCOLLECTIVE ;  /* 0x000000000000791b */ /* 0x003fe20003800000 */
.L_x_8648:
[----:B------:R-:W-:Y:S01]  /*4e00*/  FADD.FTZ R124, R125, R124 ;  /* 0x0000007c7d7c7221 */ /* 0x000fe20000010000 */
[----:B------:R-:W-:-:S04]  /*4e10*/  HFMA2.MMA R168, -RZ, RZ, 0, 2.384185791015625e-07 ;  /* 0x00000004ffa87435 */ /* 0x000fc800000001ff */
[----:B------:R-:W-:Y:S02]  /*4e20*/  MOV R169, R124 ;  /* 0x0000007c00a97202 */ /* 0x000fe40000000f00 */
[----:B------:R-:W-:-:S07]  /*4e30*/  MOV R130, R167 ;  /* 0x000000a700827202 */ /* 0x000fce0000000f00 */
[----:B------:R-:W-:Y:S05]  /*4e40*/  WARPSYNC.COLLECTIVE R166, `(.L_x_8649) ;  /* 0x00000000a6087348 */ /* 0x000fea0003c00000 */
[----:B------:R0:W1:Y:S02]  /*4e50*/  SHFL.DOWN P1, R167, R169, R168, R171 ;  /* 0x080000a8a9a77389 */ /* 0x00006400000200ab */
[----:B01----:R-:W-:Y:S01]  /*4e60*/  ENDCOLLECTIVE ;  /* 0x000000000000791b */ /* 0x003fe20003800000 */
.L_x_8649:
[----:B------:R-:W-:-:S05]  /*4e70*/  FADD.FTZ R130, R129, R130 ;  /* 0x0000008281827221 */ /* 0x000fca0000010000 */
[----:B------:R-:W-:Y:S02]  /*4e80*/  MOV R169, R130 ;  /* 0x0000008200a97202 */ /* 0x000fe40000000f00 */
[----:B------:R-:W-:-:S07]  /*4e90*/  MOV R131, R167 ;  /* 0x000000a700837202 */ /* 0x000fce0000000f00 */
[----:B------:R-:W-:Y:S05]  /*4ea0*/  WARPSYNC.COLLECTIVE R166, `(.L_x_8650) ;  /* 0x00000000a6087348 */ /* 0x000fea0003c00000 */
[----:B------:R0:W1:Y:S02]  /*4eb0*/  SHFL.DOWN P1, R167, R169, R168, R171 ;  /* 0x080000a8a9a77389 */ /* 0x00006400000200ab */
[----:B01----:R-:W-:Y:S01]  /*4ec0*/  ENDCOLLECTIVE ;  /* 0x000000000000791b */ /* 0x003fe20003800000 */
.L_x_8650:
[----:B------:R-:W-:Y:S01]  /*4ed0*/  FADD.FTZ R131, R124, R131 ;  /* 0x000000837c837221 */ /* 0x000fe20000010000 */
[----:B------:R-:W-:-:S04]  /*4ee0*/  HFMA2.MMA R168, -RZ, RZ, 0, 1.1920928955078125e-07 ;  /* 0x00000002ffa87435 */ /* 0x000fc800000001ff */
[----:B------:R-:W-:Y:S02]  /*4ef0*/  MOV R169, R131 ;  /* 0x0000008300a97202 */ /* 0x000fe40000000f00 */
[----:B------:R-:W-:-:S07]  /*4f00*/  MOV R165, R167 ;  /* 0x000000a700a57202 */ /* 0x000fce0000000f00 */
[----:B------:R-:W-:Y:S05]  /*4f10*/  WARPSYNC.COLLECTIVE R166, `(.L_x_8651) ;  /* 0x00000000a6087348 */ /* 0x000fea0003c00000 */
[----:B------:R0:W1:Y:S02]  /*4f20*/  SHFL.DOWN P1, R167, R169, R168, R171 ;  /* 0x080000a8a9a77389 */ /* 0x00006400000200ab */
[----:B01----:R-:W-:Y:S01]  /*4f30*/  ENDCOLLECTIVE ;  /* 0x000000000000791b */ /* 0x003fe20003800000 */
.L_x_8651:
[----:B------:R-:W-:-:S05]  /*4f40*/  FADD.FTZ R165, R130, R165 ;  /* 0x000000a582a57221 */ /* 0x000fca0000010000 */
[----:B------:R-:W-:Y:S02]  /*4f50*/  MOV R169, R165 ;  /* 0x000000a500a97202 */ /* 0x000fe40000000f00 */
[----:B------:R-:W-:-:S07]  /*4f60*/  MOV R126, R167 ;  /* 0x000000a7007e7202 */ /* 0x000fce0000000f00 */
[----:B------:R-:W-:Y:S05]  /*4f70*/  WARPSYNC.COLLECTIVE R166, `(.L_x_8652) ;  /* 0x00000000a6087348 */ /* 0x000fea0003c00000 */
[----:B------:R0:W1:Y:S02]  /*4f80*/  SHFL.DOWN P1, R167, R169, R168, R171 ;  /* 0x080000a8a9a77389 */ /* 0x00006400000200ab */
[----:B01----:R-:W-:Y:S01]  /*4f90*/  ENDCOLLECTIVE ;  /* 0x000000000000791b */ /* 0x003fe20003800000 */
.L_x_8652:
[----:B------:R-:W-:Y:S01]  /*4fa0*/  FADD.FTZ R126, R131, R126 ;  /* 0x0000007e837e7221 */ /* 0x000fe20000010000 */
[----:B------:R-:W-:-:S04]  /*4fb0*/  HFMA2.MMA R168, -RZ, RZ, 0, 5.9604644775390625e-08 ;  /* 0x00000001ffa87435 */ /* 0x000fc800000001ff */
[----:B------:R-:W-:Y:S02]  /*4fc0*/  MOV R169, R126 ;  /* 0x0000007e00a97202 */ /* 0x000fe40000000f00 */
[----:B------:R-:W-:-:S07]  /*4fd0*/  MOV R164, R167 ;  /* 0x000000a700a47202 */ /* 0x000fce0000000f00 */
[----:B------:R-:W-:Y:S05]  /*4fe0*/  WARPSYNC.COLLECTIVE R166, `(.L_x_8653) ;  /* 0x00000000a6087348 */ /* 0x000fea0003c00000 */
[----:B------:R0:W1:Y:S02]  /*4ff0*/  SHFL.DOWN P1, R167, R169, R168, R171 ;  /* 0x080000a8a9a77389 */ /* 0x00006400000200ab */
[----:B01----:R-:W-:Y:S01]  /*5000*/  ENDCOLLECTIVE ;  /* 0x000000000000791b */ /* 0x003fe20003800000 */
.L_x_8653:
[----:B------:R-:W-:-:S05]  /*5010*/  FADD.FTZ R164, R165, R164 ;  /* 0x000000a4a5a47221 */ /* 0x000fca0000010000 */
[----:B------:R-:W-:Y:S02]  /*5020*/  MOV R169, R164 ;  /* 0x000000a400a97202 */ /* 0x000fe40000000f00 */
[----:B------:R-:W-:-:S07]  /*5030*/  MOV R129, R167 ;  /* 0x000000a700817202 */ /* 0x000fce0000000f00 */
[----:B------:R-:W-:Y:S05]  /*5040*/  WARPSYNC.COLLECTIVE R166, `(.L_x_8654) ;  /* 0x00000000a6087348 */ /* 0x000fea0003c00000 */
[----:B------:R0:W1:Y:S02]  /*5050*/  SHFL.DOWN P1, R167, R169, R168, R171 ;  /* 0x080000a8a9a77389 */ /* 0x00006400000200ab */
[----:B01----:R-:W-:Y:S01]  /*5060*/  ENDCOLLECTIVE ;  /* 0x000000000000791b */ /* 0x003fe20003800000 */
.L_x_8654:
[----:B------:R-:W-:Y:S05]  /*5070*/  BRA `(.L_x_8655) ;  /* 0xffffffcc008c7947 */ /* 0x000fea000383ffff */
.L_x_8656:
        /* <DEDUP_REMOVED lines=16> */
.L_x_11957:


//--------------------- .text._ZN10layer_norm13ln_bwd_kernelINS_13Kernel_traitsIf6__halffS2_fjLj2560ELj1ELj1ELj4ELj8ENS_18Kernel_traits_baseILj2560EfS2_fS2_fjLj128EEEEELb0ELb0ELb0ELb0EEEvNS_9BwdParamsE --------------------------
	.section	.text._ZN10layer_norm13ln_bwd_kernelINS_13Kernel_traitsIf6__halffS2_fjLj2560ELj1ELj1ELj4ELj8ENS_18Kernel_traits_baseILj2560EfS2_fS2_fjLj128EEEEELb0ELb0ELb0ELb0EEEvNS_9BwdParamsE,"ax",@progbits
	.align	128
        .global         _ZN10layer_norm13ln_bwd_kernelINS_13Kernel_traitsIf6__halffS2_fjLj2560ELj1ELj1ELj4ELj8ENS_18Kernel_traits_baseILj2560EfS2_fS2_fjLj128EEEEELb0ELb0ELb0ELb0EEEvNS_9BwdParamsE
        .type           _ZN10layer_norm13ln_bwd_kernelINS_13Kernel_traitsIf6__halffS2_fjLj2560ELj1ELj1ELj4ELj8ENS_18Kernel_traits_baseILj2560EfS2_fS2_fjLj128EEEEELb0ELb0ELb0ELb0EEEvNS_9BwdParamsE,@function
        .size           _ZN10layer_norm13ln_bwd_kernelINS_13Kernel_traitsIf6__halffS2_fjLj2560ELj1ELj1ELj4ELj8ENS_18Kernel_traits_baseILj2560EfS2_fS2_fjLj128EEEEELb0ELb0ELb0ELb0EEEvNS_9BwdParamsE,(.L_x_11958 - _ZN10layer_norm13ln_bwd_kernelINS_13Kernel_traitsIf6__halffS2_fjLj2560ELj1ELj1ELj4ELj8ENS_18Kernel_traits_baseILj2560EfS2_fS2_fjLj128EEEEELb0ELb0ELb0ELb0EEEvNS_9BwdParamsE)
        .other          _ZN10layer_norm13ln_bwd_kernelINS_13Kernel_traitsIf6__halffS2_fjLj2560ELj1ELj1ELj4ELj8ENS_18Kernel_traits_baseILj2560EfS2_fS2_fjLj128EEEEELb0ELb0ELb0ELb0EEEvNS_9BwdParamsE,@"STO_CUDA_ENTRY STV_DEFAULT"
_ZN10layer_norm13ln_bwd_kernelINS_13Kernel_traitsIf6__halffS2_fjLj2560ELj1ELj1ELj4ELj8ENS_18Kernel_traits_baseILj2560EfS2_fS2_fjLj128EEEEELb0ELb0ELb0ELb0EEEvNS_9BwdParamsE:
.text._ZN10layer_norm13ln_bwd_kernelINS_13Kernel_traitsIf6__halffS2_fjLj2560ELj1ELj1ELj4ELj8ENS_18Kernel_traits_baseILj2560EfS2_fS2_fjLj128EEEEELb0ELb0ELb0ELb0EEEvNS_9BwdParamsE:
        /* <DEDUP_REMOVED lines=73> */
.L_x_8679:
        /* <DEDUP_REMOVED lines=39> */
[----:B---3--:R-:W-:-:S02]  /*0700*/  FADD.FTZ R144, -R133, R15 ;  /* 0x0000000f85907221 */ /* 0x008fc40000010100 */
[----:B------:R-:W-:Y:S02]  /*0710*/  HADD2.F32 R15, -RZ, R3.H0_H0 ;  /* 0x20000003ff0f7230 */ /* 0x000fe40000004100 */
[C---:B------:R-:W-:Y:S01]  /*0720*/  FADD.FTZ R106, -R133.reuse, R12 ;  /* 0x0000000c856a7221 */ /* 0x040fe20000010100 */
[----:B------:R-:W-:Y:S01]  /*0730*/  MOV R16, R11 ;  /* 0x0000000b00107202 */ /* 0x000fe20000000f00 */
[C---:B------:R-:W-:Y:S01]  /*0740*/  FADD.FTZ R108, -R133.reuse, R13 ;  /* 0x0000000d856c7221 */ /* 0x040fe20000010100 */
[----:B0-----:R-:W-:Y:S01]  /*0750*/  FADD.FTZ R104, -R133, R14 ;  /* 0x0000000e85687221 */ /* 0x001fe20000010100 */
[----:B------:R-:W-:Y:S02]  /*0760*/  HADD2.F32 R14, -RZ, R107.H0_H0 ;  /* 0x2000006bff0e7230 */ /* 0x000fe40000004100 */
[----:B-----5:R-:W-:Y:S01]  /*0770*/  FMUL.FTZ R3, R7, R106 ;  /* 0x0000006a07037220 */ /* 0x020fe20000410000 */
[----:B------:R-:W-:Y:S01]  /*0780*/  FMUL.FTZ R12, R84, R15 ;  /* 0x0000000f540c7220 */ /* 0x000fe20000410000 */
[----:B------:R-:W-:Y:S01]  /*0790*/  SHF.R.U32.HI R146, RZ, 0x10, R11 ;  /* 0x00000010ff927819 */ /* 0x000fe2000001160b */
[----:B------:R-:W-:-:S02]  /*07a0*/  HADD2.F32 R107, -RZ, R16.H0_H0 ;  /* 0x20000010ff6b7230 */ /* 0x000fc40000004100 */
[C---:B------:R-:W-:Y:S01]  /*07b0*/  FMUL.FTZ R10, R7.reuse, R108 ;  /* 0x0000006c070a7220 */ /* 0x040fe20000410000 */
[----:B------:R-:W-:Y:S01]  /*07c0*/  FMUL.FTZ R13, R7, R104 ;  /* 0x00000068070d7220 */ /* 0x000fe20000410000 */
[----:B------:R-:W-:Y:S01]  /*07d0*/  FMUL.FTZ R11, R85, R14 ;  /* 0x0000000e550b7220 */ /* 0x000fe20000410000 */
[----:B------:R-:W-:Y:S01]  /*07e0*/  FADD.FTZ R16, RZ, R12 ;  /* 0x0000000cff107221 */ /* 0x000fe20000010000 */
[----:B------:R-:W-:Y:S01]  /*07f0*/  FFMA.FTZ R105, R3, R12, RZ ;  /* 0x0000000c03697223 */ /* 0x000fe200000100ff */
        /* <DEDUP_REMOVED lines=18> */
.L_x_8659:
[----:B------:R-:W-:Y:S05]  /*0920*/  BSYNC B0 ;  /* 0x0000000000007941 */ /* 0x000fea0003800000 */
.L_x_8658:
        /* <DEDUP_REMOVED lines=20> */
[C---:B0-----:R-:W-:Y:S01]  /*0a70*/  FADD.FTZ R108, -R133.reuse, R106 ;  /* 0x0000006a856c7221 */ /* 0x041fe20000010100 */
[----:B------:R-:W-:Y:S02]  /*0a80*/  HADD2.F32 R106, -RZ, R113.H0_H0 ;  /* 0x20000071ff6a7230 */ /* 0x000fe40000004100 */
[----:B------:R-:W-:Y:S02]  /*0a90*/  HADD2.F32 R109, -RZ, R112.H0_H0 ;  /* 0x20000070ff6d7230 */ /* 0x000fe40000004100 */
        /* <DEDUP_REMOVED lines=27> */
.L_x_8661:
[----:B------:R-:W-:Y:S05]  /*0c50*/  BSYNC B0 ;  /* 0x0000000000007941 */ /* 0x000fea0003800000 */
.L_x_8660:
        /* <DEDUP_REMOVED lines=50> */
.L_x_8663:
[----:B------:R-:W-:Y:S05]  /*0f80*/  BSYNC B0 ;  /* 0x0000000000007941 */ /* 0x000fea0003800000 */
.L_x_8662:
        /* <DEDUP_REMOVED lines=50> */
.L_x_8665:
[----:B------:R-:W-:Y:S05]  /*12b0*/  BSYNC B0 ;  /* 0x0000000000007941 */ /* 0x000fea0003800000 */
.L_x_8664:
        /* <DEDUP_REMOVED lines=50> */
.L_x_8667:
[----:B------:R-:W-:Y:S05]  /*15e0*/  BSYNC B0 ;  /* 0x0000000000007941 */ /* 0x000fea0003800000 */
.L_x_8666:
        /* <DEDUP_REMOVED lines=27> */
.L_x_8690:
        /* <DEDUP_REMOVED lines=72> */
.L_x_8670:
[----:B------:R-:W-:Y:S05]  /*1c20*/  BSYNC B0 ;  /* 0x0000000000007941 */ /* 0x000fea0003800000 */
.L_x_8669:
        /* <DEDUP_REMOVED lines=45> */
.L_x_8672:
[----:B------:R-:W-:Y:S05]  /*1f00*/  BSYNC B0 ;  /* 0x0000000000007941 */ /* 0x000fea0003800000 */
.L_x_8671:
        /* <DEDUP_REMOVED lines=45> */
.L_x_8674:
[----:B------:R-:W-:Y:S05]  /*21e0*/  BSYNC B0 ;  /* 0x0000000000007941 */ /* 0x000fea0003800000 */
.L_x_8673:
        /* <DEDUP_REMOVED lines=45> */
.L_x_8676:
[----:B------:R-:W-:Y:S05]  /*24c0*/  BSYNC B0 ;  /* 0x0000000000007941 */ /* 0x000fea0003800000 */
.L_x_8675:
        /* <DEDUP_REMOVED lines=24> */
[----:B------:R-:W0:Y:S01]  /*2650*/  F2F.F16.F32 R7, R7 ;  /* 0x0000000700077304 */ /* 0x000e220000200800 */
[C---:B------:R-:W-:Y:S01]  /*2660*/  SEL R103, R110.reuse, R103, P6 ;  /* 0x000000676e677207 */ /* 0x040fe20003000000 */
[-C--:B------:R-:W-:Y:S01]  /*2670*/  FMUL.FTZ R110, R110, R143.reuse ;  /* 0x0000008f6e6e7220 */ /* 0x080fe20000410000 */
[C---:B------:R-:W-:Y:S01]  /*2680*/  SEL R102, R111.reuse, R102, P6 ;  /* 0x000000666f667207 */ /* 0x040fe20003000000 */
[-C--:B------:R-:W-:Y:S01]  /*2690*/  FMUL.FTZ R111, R111, R143.reuse ;  /* 0x0000008f6f6f7220 */ /* 0x080fe20000410000 */
[C---:B------:R-:W-:Y:S01]  /*26a0*/  FMUL.FTZ R143, R107.reuse, R143 ;  /* 0x0000008f6b8f7220 */ /* 0x040fe20000410000 */
[----:B------:R-:W-:Y:S02]  /*26b0*/  SEL R100, R107, R100, P6 ;  /* 0x000000646b647207 */ /* 0x000fe40003000000 */
[----:B------:R-:W-:Y:S01]  /*26c0*/  F2F.F16.F32 R110, R110 ;  /* 0x0000006e006e7304 */ /* 0x000fe20000200800 */
[----:B------:R-:W-:Y:S01]  /*26d0*/  SEL R101, R106, R101, P6 ;  /* 0x000000656a657207 */ /* 0x000fe20003000000 */
[----:B------:R-:W1:Y:S01]  /*26e0*/  @P6 LDC.64 R104, c[0x0][0x308] ;  /* 0x0000c200ff686b82 */ /* 0x000e620000000a00 */
[----:B0-----:R-:W-:-:S05]  /*26f0*/  IMAD.WIDE.U32 R106, R7, 0x10000, RZ ;  /* 0x00010000076a7825 */ /* 0x001fca00078e00ff */
        /* <DEDUP_REMOVED lines=10> */
.L_x_8678:
[----:B------:R-:W-:Y:S05]  /*27a0*/  BSYNC B0 ;  /* 0x0000000000007941 */ /* 0x000fea0003800000 */
.L_x_8677:
[----:B------:R-:W-:Y:S02]  /*27b0*/  IADD3 R2, R2, UR16, RZ ;  /* 0x0000001002027c10 */ /* 0x000fe4000fffe0ff */
[----:B------:R-:W-:Y:S02]  /*27c0*/  SEL R110, RZ, 0x1, P0 ;  /* 0x00000001ff6e7807 */ /* 0x000fe40000000000 */
[----:B------:R-:W-:-:S13]  /*27d0*/  ISETP.GE.AND P0, PT, R2, UR17, PT ;  /* 0x0000001102007c0c */ /* 0x000fda000bf06270 */
[----:B------:R-:W-:Y:S05]  /*27e0*/  @!P0 BRA `(.L_x_8679) ;  /* 0xffffffdc00288947 */ /* 0x000fea000383ffff */
.L_x_8657:
        /* <DEDUP_REMOVED lines=42> */
.L_x_8668:
[----:B------:R-:W-:Y:S02]  /*2a90*/  MOV R147, 0x10 ;  /* 0x0000001000937802 */ /* 0x000fe40000000f00 */
[----:B------:R-:W-:Y:S02]  /*2aa0*/  MOV R148, 0x1f ;  /* 0x0000001f00947802 */ /* 0x000fe40000000f00 */
[----:B------:R-:W-:-:S07]  /*2ab0*/  MOV R146, 0xffffffff ;  /* 0xffffffff00927802 */ /* 0x000fce0000000f00 */
[----:B------:R-:W-:Y:S05]  /*2ac0*/  WARPSYNC.COLLECTIVE R146, `(.L_x_8680) ;  /* 0x0000000092087348 */ /* 0x000fea0003c00000 */
[----:B------:R0:W1:Y:S02]  /*2ad0*/  SHFL.DOWN P6, R133, R145, R147, R148 ;  /* 0x0800009391857389 */ /* 0x00006400000c0094 */
[----:B01----:R-:W-:Y:S01]  /*2ae0*/  ENDCOLLECTIVE ;  /* 0x000000000000791b */ /* 0x003fe20003800000 */
.L_x_8680:
[----:B------:R-:W-:-:S05]  /*2af0*/  MOV R106, R133 ;  /* 0x00000085006a7202 */ /* 0x000fca0000000f00 */
[----:B------:R-:W-:Y:S01]  /*2b00*/  FADD.FTZ R106, R106, R145 ;  /* 0x000000916a6a7221 */ /* 0x000fe20000010000 */
[----:B------:R-:W-:-:S07]  /*2b10*/  MOV R145, R144 ;  /* 0x0000009000917202 */ /* 0x000fce0000000f00 */
[----:B------:R-:W-:Y:S05]  /*2b20*/  WARPSYNC.COLLECTIVE R146, `(.L_x_8681) ;  /* 0x0000000092087348 */ /* 0x000fea0003c00000 */
[----:B------:R0:W1:Y:S02]  /*2b30*/  SHFL.DOWN P6, R133, R145, R147, R148 ;  /* 0x0800009391857389 */ /* 0x00006400000c0094 */
[----:B01----:R-:W-:Y:S01]  /*2b40*/  ENDCOLLECTIVE ;  /* 0x000000000000791b */ /* 0x003fe20003800000 */
.L_x_8681:
[----:B------:R-:W-:Y:S02]  /*2b50*/  MOV R145, R106 ;  /* 0x0000006a00917202 */ /* 0x000fe40000000f00 */
[----:B------:R-:W-:Y:S02]  /*2b60*/  MOV R147, 0x8 ;  /* 0x0000000800937802 */ /* 0x000fe40000000f00 */
[----:B------:R-:W-:-:S07]  /*2b70*/  MOV R105, R133 ;  /* 0x0000008500697202 */ /* 0x000fce0000000f00 */
[----:B------:R-:W-:Y:S05]  /*2b80*/  WARPSYNC.COLLECTIVE R146, `(.L_x_8682) ;  /* 0x0000000092087348 */ /* 0x000fea0003c00000 */
[----:B------:R0:W1:Y:S02]  /*2b90*/  SHFL.DOWN P6, R133, R145, R147, R148 ;  /* 0x0800009391857389 */ /* 0x00006400000c0094 */
[----:B01----:R-:W-:Y:S01]  /*2ba0*/  ENDCOLLECTIVE ;  /* 0x000000000000791b */ /* 0x003fe20003800000 */
.L_x_8682:
[----:B------:R-:W-:-:S05]  /*2bb0*/  FADD.FTZ R105, R105, R144 ;  /* 0x0000009069697221 */ /* 0x000fca0000010000 */
[----:B------:R-:W-:Y:S02]  /*2bc0*/  MOV R145, R105 ;  /* 0x0000006900917202 */ /* 0x000fe40000000f00 */
[----:B------:R-:W-:-:S07]  /*2bd0*/  MOV R107, R133 ;  /* 0x00000085006b7202 */ /* 0x000fce0000000f00 */
[----:B------:R-:W-:Y:S05]  /*2be0*/  WARPSYNC.COLLECTIVE R146, `(.L_x_8683) ;  /* 0x0000000092087348 */ /* 0x000fea0003c00000 */
[----:B------:R0:W1:Y:S02]  /*2bf0*/  SHFL.DOWN P6, R133, R145, R147, R148 ;  /* 0x0800009391857389 */ /* 0x00006400000c0094 */
[----:B01----:R-:W-:Y:S01]  /*2c00*/  ENDCOLLECTIVE ;  /* 0x000000000000791b */ /* 0x003fe20003800000 */
.L_x_8683:
[----:B------:R-:W-:-:S05]  /*2c10*/  FADD.FTZ R107, R106, R107 ;  /* 0x0000006b6a6b7221 */ /* 0x000fca0000010000 */
[----:B------:R-:W-:Y:S02]  /*2c20*/  MOV R145, R107 ;  /* 0x0000006b00917202 */ /* 0x000fe40000000f00 */
[----:B------:R-:W-:Y:S02]  /*2c30*/  MOV R147, 0x4 ;  /* 0x0000000400937802 */ /* 0x000fe40000000f00 */
[----:B------:R-:W-:-:S07]  /*2c40*/  MOV R108, R133 ;  /* 0x00000085006c7202 */ /* 0x000fce0000000f00 */
[----:B------:R-:W-:Y:S05]  /*2c50*/  WARPSYNC.COLLECTIVE R146, `(.L_x_8684) ;  /* 0x0000000092087348 */ /* 0x000fea0003c00000 */
[----:B------:R0:W1:Y:S02]  /*2c60*/  SHFL.DOWN P6, R133, R145, R147, R148 ;  /* 0x0800009391857389 */ /* 0x00006400000c0094 */
[----:B01----:R-:W-:Y:S01]  /*2c70*/  ENDCOLLECTIVE ;  /* 0x000000000000791b */ /* 0x003fe20003800000 */
.L_x_8684:
[----:B------:R-:W-:-:S05]  /*2c80*/  FADD.FTZ R108, R105, R108 ;  /* 0x0000006c696c7221 */ /* 0x000fca0000010000 */
[----:B------:R-:W-:Y:S02]  /*2c90*/  MOV R145, R108 ;  /* 0x0000006c00917202 */ /* 0x000fe40000000f00 */
[----:B------:R-:W-:-:S07]  /*2ca0*/  MOV R110, R133 ;  /* 0x00000085006e7202 */ /* 0x000fce0000000f00 */
[----:B------:R-:W-:Y:S05]  /*2cb0*/  WARPSYNC.COLLECTIVE R146, `(.L_x_8685) ;  /* 0x0000000092087348 */ /* 0x000fea0003c00000 */
[----:B------:R0:W1:Y:S02]  /*2cc0*/  SHFL.DOWN P6, R133, R145, R147, R148 ;  /* 0x0800009391857389 */ /* 0x00006400000c0094 */
[----:B01----:R-:W-:Y:S01]  /*2cd0*/  ENDCOLLECTIVE ;  /* 0x000000000000791b */ /* 0x003fe20003800000 */
.L_x_8685:
[----:B------:R-:W-:-:S05]  /*2ce0*/  FADD.FTZ R110, R107, R110 ;  /* 0x0000006e6b6e7221 */ /* 0x000fca0000010000 */
[----:B------:R-:W-:Y:S02]  /*2cf0*/  MOV R145, R110 ;  /* 0x0000006e00917202 */ /* 0x000fe40000000f00 */
[----:B------:R-:W-:Y:S02]  /*2d00*/  MOV R147, 0x2 ;  /* 0x0000000200937802 */ /* 0x000fe40000000f00 */
[----:B------:R-:W-:-:S07]  /*2d10*/  MOV R109, R133 ;  /* 0x00000085006d7202 */ /* 0x000fce0000000f00 */
[----:B------:R-:W-:Y:S05]  /*2d20*/  WARPSYNC.COLLECTIVE R146, `(.L_x_8686) ;  /* 0x0000000092087348 */ /* 0x000fea0003c00000 */
[----:B------:R0:W1:Y:S02]  /*2d30*/  SHFL.DOWN P6, R133, R145, R147, R148 ;  /* 0x0800009391857389 */ /* 0x00006400000c0094 */
[----:B01----:R-:W-:Y:S01]  /*2d40*/  ENDCOLLECTIVE ;  /* 0x000000000000791b */ /* 0x003fe20003800000 */
.L_x_8686:
[----:B------:R-:W-:-:S05]  /*2d50*/  FADD.FTZ R109, R108, R109 ;  /* 0x0000006d6c6d7221 */ /* 0x000fca0000010000 */
[----:B------:R-:W-:Y:S02]  /*2d60*/  MOV R145, R109 ;  /* 0x0000006d00917202 */ /* 0x000fe40000000f00 */
[----:B------:R-:W-:-:S07]  /*2d70*/  MOV R111, R133 ;  /* 0x00000085006f7202 */ /* 0x000fce0000000f00 */
[----:B------:R-:W-:Y:S05]  /*2d80*/  WARPSYNC.COLLECTIVE R146, `(.L_x_8687) ;  /* 0x0000000092087348 */ /* 0x000fea0003c00000 */
[----:B------:R0:W1:Y:S02]  /*2d90*/  SHFL.DOWN P6, R133, R145, R147, R148 ;  /* 0x0800009391857389 */ /* 0x00006400000c0094 */
[----:B01----:R-:W-:Y:S01]  /*2da0*/  ENDCOLLECTIVE ;  /* 0x000000000000791b */ /* 0x003fe20003800000 */
.L_x_8687:
[----:B------:R-:W-:-:S05]  /*2db0*/  FADD.FTZ R111, R110, R111 ;  /* 0x0000006f6e6f7221 */ /* 0x000fca0000010000 */
[----:B------:R-:W-:Y:S02]  /*2dc0*/  MOV R145, R111 ;  /* 0x0000006f00917202 */ /* 0x000fe40000000f00 */
[----:B------:R-:W-:Y:S02]  /*2dd0*/  MOV R147, 0x1 ;  /* 0x0000000100937802 */ /* 0x000fe40000000f00 */
[----:B------:R-:W-:-:S07]  /*2de0*/  MOV R144, R133 ;  /* 0x0000008500907202 */ /* 0x000fce0000000f00 */
[----:B------:R-:W-:Y:S05]  /*2df0*/  WARPSYNC.COLLECTIVE R146, `(.L_x_8688) ;  /* 0x0000000092087348 */ /* 0x000fea0003c00000 */
[----:B------:R0:W1:Y:S02]  /*2e00*/  SHFL.DOWN P6, R133, R145, R147, R148 ;  /* 0x0800009391857389 */ /* 0x00006400000c0094 */
[----:B01----:R-:W-:Y:S01]  /*2e10*/  ENDCOLLECTIVE ;  /* 0x000000000000791b */ /* 0x003fe20003800000 */
.L_x_8688:
[----:B------:R-:W-:-:S05]  /*2e20*/  FADD.FTZ R144, R109, R144 ;  /* 0x000000906d907221 */ /* 0x000fca0000010000 */
[----:B------:R-:W-:Y:S02]  /*2e30*/  MOV R145, R144 ;  /* 0x0000009000917202 */ /* 0x000fe40000000f00 */
[----:B------:R-:W-:-:S07]  /*2e40*/  MOV R106, R133 ;  /* 0x00000085006a7202 */ /* 0x000fce0000000f00 */
[----:B------:R-:W-:Y:S05]  /*2e50*/  WARPSYNC.COLLECTIVE R146, `(.L_x_8689) ;  /* 0x0000000092087348 */ /* 0x000fea0003c00000 */
[----:B------:R0:W1:Y:S02]  /*2e60*/  SHFL.DOWN P6, R133, R145, R147, R148 ;  /* 0x0800009391857389 */ /* 0x00006400000c0094 */
[----:B01----:R-:W-:Y:S01]  /*2e70*/  ENDCOLLECTIVE ;  /* 0x000000000000791b */ /* 0x003fe20003800000 */
.L_x_8689:
[----:B------:R-:W-:Y:S05]  /*2e80*/  BRA `(.L_x_8690) ;  /* 0xffffffe800447947 */ /* 0x000fea000383ffff */
.L_x_8691:
        /* <DEDUP_REMOVED lines=15> */
.L_x_11958:


//--------------------- .text._ZN10layer_norm13ln_bwd_kernelINS_13Kernel_traitsIf6__halffS2_fjLj2560ELj1ELj1ELj4ELj8ENS_18Kernel_traits_baseILj2560EfS2_fS2_fjLj128EEEEELb0ELb0ELb0ELb1EEEvNS_9BwdParamsE --------------------------
	.section	.text._ZN10layer_norm13ln_bwd_kernelINS_13Kernel_traitsIf6__halffS2_fjLj2560ELj1ELj1ELj4ELj8ENS_18Kernel_traits_baseILj2560EfS2_fS2_fjLj128EEEEELb0ELb0ELb0ELb1EEEvNS_9BwdParamsE,"ax",@progbits
	.align	128
        .global         _ZN10layer_norm13ln_bwd_kernelINS_13Kernel_traitsIf6__halffS2_fjLj2560ELj1ELj1ELj4ELj8ENS_18Kernel_traits_baseILj2560EfS2_fS2_fjLj128EEEEELb0ELb0ELb0ELb1EEEvNS_9BwdParamsE
        .type           _ZN10layer_norm13ln_bwd_kernelINS_13Kernel_traitsIf6__halffS2_fjLj2560ELj1ELj1ELj4ELj8ENS_18Kernel_traits_baseILj2560EfS2_fS2_fjLj128EEEEELb0ELb0ELb0ELb1EEEvNS_9BwdParamsE,@function
        .size           _ZN10layer_norm13ln_bwd_kernelINS_13Kernel_traitsIf6__halffS2_fjLj2560ELj1ELj1ELj4ELj8ENS_18Kernel_traits_baseILj2560EfS2_fS2_fjLj128EEEEELb0ELb0ELb0ELb1EEEvNS_9BwdParamsE,(.L_x_11959 - _ZN10layer_norm13ln_bwd_kernelINS_13Kernel_traitsIf6__halffS2_fjLj2560ELj1ELj1ELj4ELj8ENS_18Kernel_traits_baseILj2560EfS2_fS2_fjLj128EEEEELb0ELb0ELb0ELb1EEEvNS_9BwdParamsE)
        .other          _ZN10layer_norm13ln_bwd_kernelINS_13Kernel_traitsIf6__halffS2_fjLj2560ELj1ELj1ELj4ELj8ENS_18Kernel_traits_baseILj2560EfS2_fS2_fjLj128EEEEELb0ELb0ELb0ELb1EEEvNS_9BwdParamsE,@"STO_CUDA_ENTRY STV_DEFAULT"
_ZN10layer_norm13ln_bwd_kernelINS_13Kernel_traitsIf6__halffS2_fjLj2560ELj1ELj1ELj4ELj8ENS_18Kernel_traits_baseILj2560EfS2_fS2_fjLj128EEEEELb0ELb0ELb0ELb1EEEvNS_9BwdParamsE:
.text._ZN10layer_norm13ln_bwd_kernelINS_13Kernel_traitsIf6__halffS2_fjLj2560ELj1ELj1ELj4ELj8ENS_18Kernel_traits_baseILj2560EfS2_fS2_fjLj128EEEEELb0ELb0ELb0ELb1EEEvNS_9BwdParamsE:
        /* <DEDUP_REMOVED lines=34> */
.L_x_8692:
        /* <DEDUP_REMOVED lines=39> */
.L_x_8696:
        /* <DEDUP_REMOVED lines=22> */
[C-C-:B0-----:R-:W-:Y:S02]  /*05f0*/  IMAD.WIDE.U32 R48, R137.reuse, 0x10, R64.reuse ;  /* 0x0000001089307825 */ /* 0x141fe400078e0040 */
[----:B------:R-:W3:Y:S01]  /*0600*/  LDG.E.64 R74, desc[UR6][R74.64] ;  /* 0x000000064a4a7981 */ /* 0x000ee2000c1e1b00 */
[----:B--2---:R-:W-:Y:S01]  /*0610*/  IADD3 R135, R137, 0x200, RZ ;  /* 0x0000020089877810 */ /* 0x004fe20007ffe0ff */
[--C-:B------:R-:W-:Y:S02]  /*0620*/  IMAD.WIDE.U32 R52, R139, 0x10, R64.reuse ;  /* 0x000000108b347825 */ /* 0x100fe400078e0040 */
[----:B------:R-:W2:Y:S02]  /*0630*/  LDG.E.128 R48, desc[UR6][R48.64] ;  /* 0x0000000630307981 */ /* 0x000ea4000c1e1d00 */
[----:B------:R-:W-:-:S02]  /*0640*/  IMAD.WIDE.U32 R60, R133, 0x10, R64 ;  /* 0x00000010853c7825 */ /* 0x000fc400078e0040 */
[----:B------:R-:W2:Y:S02]  /*0650*/  LDG.E.128 R52, desc[UR6][R52.64] ;  /* 0x0000000634347981 */ /* 0x000ea4000c1e1d00 */
[----:B------:R-:W-:Y:S02]  /*0660*/  IMAD.WIDE.U32 R56, R129, 0x10, R64 ;  /* 0x0000001081387825 */ /* 0x000fe400078e0040 */
[----:B------:R-:W2:Y:S02]  /*0670*/  LDG.E.128 R60, desc[UR6][R60.64] ;  /* 0x000000063c3c7981 */ /* 0x000ea4000c1e1d00 */
[--C-:B------:R-:W-:Y:S02]  /*0680*/  IMAD.WIDE.U32 R76, R133, 0x8, R72.reuse ;  /* 0x00000008854c7825 */ /* 0x100fe400078e0048 */
[----:B------:R-:W2:Y:S02]  /*0690*/  LDG.E.128 R56, desc[UR6][R56.64] ;  /* 0x0000000638387981 */ /* 0x000ea4000c1e1d00 */
[----:B------:R-:W-:-:S02]  /*06a0*/  IMAD.WIDE.U32 R68, R139, 0x8, R72 ;  /* 0x000000088b447825 */ /* 0x000fc400078e0048 */
[----:B------:R-:W2:Y:S02]  /*06b0*/  LDG.E.64 R76, desc[UR6][R76.64] ;  /* 0x000000064c4c7981 */ /* 0x000ea4000c1e1b00 */
[----:B-1----:R-:W-:Y:S02]  /*06c0*/  IMAD.WIDE R130, R126, 0x4, R2 ;  /* 0x000000047e827825 */ /* 0x002fe400078e0202 */
[----:B------:R-:W2:Y:S01]  /*06d0*/  LDG.E.64 R68, desc[UR6][R68.64] ;  /* 0x0000000644447981 */ /* 0x000ea2000c1e1b00 */
[----:B------:R-:W0:Y:S01]  /*06e0*/  LDC.64 R2, c[0x0][0x2c8] ;  /* 0x0000b200ff027b82 */ /* 0x000e220000000a00 */
[C---:B------:R-:W-:Y:S02]  /*06f0*/  IMAD.WIDE.U32 R72, R135.reuse, 0x8, R72 ;  /* 0x0000000887487825 */ /* 0x040fe400078e0048 */
[----:B------:R1:W2:Y:S02]  /*0700*/  LDG.E R130, desc[UR6][R130.64] ;  /* 0x0000000682827981 */ /* 0x0002a4000c1e1900 */
        /* <DEDUP_REMOVED lines=8> */
[----:B------:R-:W1:Y:S01]  /*0790*/  @P1 LDC.64 R84, c[0x0][0x2c8] ;  /* 0x0000b200ff541b82 */ /* 0x000e620000000a00 */
[----:B0-----:R-:W-:Y:S01]  /*07a0*/  @P1 IMAD.WIDE.U32 R78, R135, 0x10, R78 ;  /* 0x00000010874e1825 */ /* 0x001fe200078e004e */
[----:B-1----:R-:W-:-:S04]  /*07b0*/  MOV R131, 0x3f800000 ;  /* 0x3f80000000837802 */ /* 0x002fc80000000f00 */
[----:B-----5:R0:W5:Y:S02]  /*07c0*/  @P1 LDG.E.128 R40, desc[UR6][R78.64] ;  /* 0x000000064e281981 */ /* 0x020164000c1e1d00 */
[----:B------:R-:W1:Y:S01]  /*07d0*/  @P1 LDC.64 R118, c[0x0][0x2c8] ;  /* 0x0000b200ff761b82 */ /* 0x000e620000000a00 */
[----:B------:R-:W-:-:S05]  /*07e0*/  @P1 IMAD.WIDE.U32 R80, R137, 0x10, R80 ;  /* 0x0000001089501825 */ /* 0x000fca00078e0050 */
[----:B------:R0:W5:Y:S01]  /*07f0*/  @P1 LDG.E.128 R24, desc[UR6][R80.64] ;  /* 0x0000000650181981 */ /* 0x000162000c1e1d00 */
[----:B------:R-:W-:-:S05]  /*0800*/  @P1 IMAD.WIDE.U32 R82, R133, 0x10, R82 ;  /* 0x0000001085521825 */ /* 0x000fca00078e0052 */
[----:B------:R0:W5:Y:S01]  /*0810*/  @P1 LDG.E.128 R36, desc[UR6][R82.64] ;  /* 0x0000000652241981 */ /* 0x000162000c1e1d00 */
[----:B------:R-:W-:-:S05]  /*0820*/  @P1 IMAD.WIDE.U32 R84, R139, 0x10, R84 ;  /* 0x000000108b541825 */ /* 0x000fca00078e0054 */
[----:B------:R0:W5:Y:S01]  /*0830*/  @P1 LDG.E.128 R28, desc[UR6][R84.64] ;  /* 0x00000006541c1981 */ /* 0x000162000c1e1d00 */
[----:B-1----:R-:W-:-:S05]  /*0840*/  @P1 IMAD.WIDE.U32 R118, R129, 0x10, R118 ;  /* 0x0000001081761825 */ /* 0x002fca00078e0076 */
[----:B------:R1:W5:Y:S01]  /*0850*/  @P1 LDG.E.128 R32, desc[UR6][R118.64] ;  /* 0x0000000676201981 */ /* 0x000362000c1e1d00 */
[----:B------:R-:W-:Y:S01]  /*0860*/  UMOV UR4, 0xffffffff ;  /* 0xffffffff00047882 */ /* 0x000fe20000000000 */
[----:B------:R-:W-:Y:S02]  /*0870*/  LOP3.LUT P1, RZ, R117, 0x1f, RZ, 0xc0, !PT ;  /* 0x0000001f75ff7812 */ /* 0x000fe4000782c0ff */
[----:B----4-:R-:W-:Y:S01]  /*0880*/  FSEL R140, R136, RZ, !P3 ;  /* 0x000000ff888c7208 */ /* 0x010fe20005800000 */
[----:B---3--:R-:W-:Y:S01]  /*0890*/  @P0 HADD2.F32 R131, -RZ, R134.H0_H0 ;  /* 0x20000086ff830230 */ /* 0x008fe20000004100 */
[----:B------:R-:W-:Y:S02]  /*08a0*/  MOV R138, R70 ;  /* 0x00000046008a7202 */ /* 0x000fe40000000f00 */
[----:B------:R-:W-:Y:S02]  /*08b0*/  SHF.R.U64 R134, R70, 0x10, R71 ;  /* 0x0000001046867819 */ /* 0x000fe40000001247 */
[----:B------:R-:W-:-:S02]  /*08c0*/  MOV R136, R71 ;  /* 0x0000004700887202 */ /* 0x000fc40000000f00 */
[----:B------:R-:W-:Y:S01]  /*08d0*/  SHF.R.U32.HI R142, RZ, 0x10, R71 ;  /* 0x00000010ff8e7819 */ /* 0x000fe20000011647 */
[C---:B--2---:R-:W-:Y:S01]  /*08e0*/  FADD.FTZ R153, -R140.reuse, R48 ;  /* 0x000000308c997221 */ /* 0x044fe20000010100 */
[C---:B------:R-:W-:Y:S01]  /*08f0*/  FADD.FTZ R155, -R140.reuse, R49 ;  /* 0x000000318c9b7221 */ /* 0x040fe20000010100 */
[C---:B------:R-:W-:Y:S01]  /*0900*/  FADD.FTZ R157, -R140.reuse, R50 ;  /* 0x000000328c9d7221 */ /* 0x040fe20000010100 */
[C---:B------:R-:W-:Y:S01]  /*0910*/  FADD.FTZ R159, -R140.reuse, R51 ;  /* 0x000000338c9f7221 */ /* 0x040fe20000010100 */
[----:B------:R-:W-:Y:S01]  /*0920*/  MOV R50, R74 ;  /* 0x0000004a00327202 */ /* 0x000fe20000000f00 */
[C---:B------:R-:W-:Y:S01]  /*0930*/  FADD.FTZ R71, -R140.reuse, R52 ;  /* 0x000000348c477221 */ /* 0x040fe20000010100 */
[----:B0-----:R-:W-:Y:S01]  /*0940*/  FADD.FTZ R79, -R140, R54 ;  /* 0x000000368c4f7221 */ /* 0x001fe20000010100 */
[----:B------:R-:W-:Y:S02]  /*0950*/  SHF.R.U64 R48, R74, 0x10, R75 ;  /* 0x000000104a307819 */ /* 0x000fe4000000124b */
[----:B------:R-:W-:Y:S01]  /*0960*/  MOV R51, R75 ;  /* 0x0000004b00337202 */ /* 0x000fe20000000f00 */
[----:B------:R-:W-:Y:S01]  /*0970*/  FADD.FTZ R141, -R140, R61 ;  /* 0x0000003d8c8d7221 */ /* 0x000fe20000010100 */
[----:B------:R-:W-:Y:S01]  /*0980*/  SHF.R.U32.HI R52, RZ, 0x10, R75 ;  /* 0x00000010ff347819 */ /* 0x000fe2000001164b */
[----:B------:R-:W-:-:S02]  /*0990*/  HADD2.F32 R61, -RZ, R138.H0_H0 ;  /* 0x2000008aff3d7230 */ /* 0x000fc40000004100 */
[C---:B------:R-:W-:Y:S01]  /*09a0*/  FADD.FTZ R75, -R140.reuse, R56 ;  /* 0x000000388c4b7221 */ /* 0x040fe20000010100 */
[----:B------:R-:W-:Y:S01]  /*09b0*/  FADD.FTZ R145, -R140, R63 ;  /* 0x0000003f8c917221 */ /* 0x000fe20000010100 */
[----:B------:R-:W-:Y:S01]  /*09c0*/  HADD2.F32 R134, -RZ, R134.H0_H0 ;  /* 0x20000086ff867230 */ /* 0x000fe20000004100 */
[----:B------:R-:W-:Y:S02]  /*09d0*/  MOV R54, R76 ;  /* 0x0000004c00367202 */ /* 0x000fe40000000f00 */
[----:B------:R-:W-:Y:S01]  /*09e0*/  SHF.R.U64 R74, R76, 0x10, R77 ;  /* 0x000000104c4a7819 */ /* 0x000fe2000000124d */
[----:B------:R-:W-:Y:S01]  /*09f0*/  FADD.FTZ R55, -R140, R55 ;  /* 0x000000378c377221 */ /* 0x000fe20000010100 */
[----:B------:R-:W-:Y:S02]  /*0a00*/  MOV R78, R68 ;  /* 0x00000044004e7202 */ /* 0x000fe40000000f00 */
[----:B------:R-:W-:Y:S02]  /*0a10*/  MOV R80, R77 ;  /* 0x0000004d00507202 */ /* 0x000fe40000000f00 */
[----:B------:R-:W-:Y:S01]  /*0a20*/  SHF.R.U32.HI R76, RZ, 0x10, R77 ;  /* 0x00000010ff4c7819 */ /* 0x000fe2000001164d */
[----:B------:R-:W-:Y:S01]  /*0a30*/  FMUL.FTZ R56, R130, R153 ;  /* 0x0000009982387220 */ /* 0x000fe20000410000 */
[----:B------:R-:W-:Y:S01]  /*0a40*/  SHF.R.U64 R68, R68, 0x10, R69 ;  /* 0x0000001044447819 */ /* 0x000fe20000001245 */
[----:B------:R-:W-:Y:S01]  /*0a50*/  FMUL.FTZ R63, R130, R155 ;  /* 0x0000009b823f7220 */ /* 0x000fe20000410000 */
[----:B------:R-:W-:-:S02]  /*0a60*/  MOV R70, R69 ;  /* 0x0000004500467202 */ /* 0x000fc40000000f00 */
[----:B------:R-:W-:Y:S01]  /*0a70*/  MOV R77, R72 ;  /* 0x00000048004d7202 */ /* 0x000fe20000000f00 */
[----:B------:R-:W-:Y:S01]  /*0a80*/  FADD.FTZ R53, -R140, R53 ;  /* 0x000000358c357221 */ /* 0x000fe20000010100 */
[----:B------:R-:W-:Y:S02]  /*0a90*/  SHF.R.U32.HI R69, RZ, 0x10, R69 ;  /* 0x00000010ff457819 */ /* 0x000fe40000011645 */
[--C-:B------:R-:W-:Y:S02]  /*0aa0*/  SHF.R.U64 R72, R72, 0x10, R73.reuse ;  /* 0x0000001048487819 */ /* 0x100fe40000001249 */
[----:B------:R-:W-:Y:S01]  /*0ab0*/  MOV R82, R73 ;  /* 0x0000004900527202 */ /* 0x000fe20000000f00 */
[C---:B------:R-:W-:Y:S01]  /*0ac0*/  FADD.FTZ R83, -R140.reuse, R58 ;  /* 0x0000003a8c537221 */ /* 0x040fe20000010100 */
[----:B------:R-:W-:Y:S01]  /*0ad0*/  SHF.R.U32.HI R73, RZ, 0x10, R73 ;  /* 0x00000010ff497819 */ /* 0x000fe20000011649 */
[----:B------:R-:W-:Y:S01]  /*0ae0*/  FADD.FTZ R147, -R140, R64 ;  /* 0x000000408c937221 */ /* 0x000fe20000010100 */
[----:B------:R-:W-:Y:S01]  /*0af0*/  FADD.FTZ R128, R61, R128 ;  /* 0x000000803d807221 */ /* 0x000fe20000010000 */
[-C--:B------:R-:W-:Y:S01]  /*0b00*/  FFMA.FTZ R127, R56, R61.reuse, R127 ;  /* 0x0000003d387f7223 */ /* 0x080fe2000001007f */
[----:B------:R-:W-:Y:S01]  /*0b10*/  FADD.FTZ R85, -R140, R59 ;  /* 0x0000003b8c557221 */ /* 0x000fe20000010100 */
[----:B------:R-:W-:Y:S01]  /*0b20*/  FMUL.FTZ R61, R20, R61 ;  /* 0x0000003d143d7220 */ /* 0x000fe20000410000 */
[----:B------:R-:W-:Y:S01]  /*0b30*/  FADD.FTZ R125, R134, R125 ;  /* 0x0000007d867d7221 */ /* 0x000fe20000010000 */
[-C--:B------:R-:W-:Y:S01]  /*0b40*/  FFMA.FTZ R124, R63, R134.reuse, R124 ;  /* 0x000000863f7c7223 */ /* 0x080fe2000001007c */
[----:B------:R-:W-:Y:S01]  /*0b50*/  FMUL.FTZ R58, R21, R134 ;  /* 0x00000086153a7220 */ /* 0x000fe20000410000 */
[----:B------:R-:W-:Y:S01]  /*0b60*/  FMUL.FTZ R64, R130, R55 ;  /* 0x0000003782407220 */ /* 0x000fe20000410000 */
[----:B------:R-:W-:Y:S01]  /*0b70*/  FADD.FTZ R49, -R140, R67 ;  /* 0x000000438c317221 */ /* 0x000fe20000010100 */
[----:B------:R-:W-:-:S02]  /*0b80*/  HADD2.F32 R134, -RZ, R68.H0_H0 ;  /* 0x20000044ff867230 */ /* 0x000fc40000004100 */
[----:B------:R-:W-:Y:S01]  /*0b90*/  FADD.FTZ R143, -R140, R62 ;  /* 0x0000003e8c8f7221 */ /* 0x000fe20000010100 */
[----:B------:R-:W-:Y:S02]  /*0ba0*/  HADD2.F32 R55, -RZ, R50.H0_H0 ;  /* 0x20000032ff377230 */ /* 0x000fe40000004100 */
[----:B------:R-:W-:Y:S01]  /*0bb0*/  FMUL.FTZ R67, R130, R53 ;  /* 0x0000003582437220 */ /* 0x000fe20000410000 */
[----:B------:R-:W-:Y:S02]  /*0bc0*/  HADD2.F32 R59, -RZ, R136.H0_H0 ;  /* 0x20000088ff3b7230 */ /* 0x000fe40000004100 */
[----:B------:R-:W-:Y:S01]  /*0bd0*/  FADD.FTZ R151, -R140, R66 ;  /* 0x000000428c977221 */ /* 0x000fe20000010100 */
[----:B------:R-:W-:Y:S02]  /*0be0*/  HADD2.F32 R68, -RZ, R69.H0_H0 ;  /* 0x20000045ff447230 */ /* 0x000fe40000004100 */
        /* <DEDUP_REMOVED lines=8> */
[----:B------:R-:W-:Y:S02]  /*0c70*/  HADD2.F32 R85, -RZ, R77.H0_H0 ;  /* 0x2000004dff557230 */ /* 0x000fe40000004100 */
[----:B------:R-:W-:Y:S01]  /*0c80*/  FMUL.FTZ R77, R130, R147 ;  /* 0x00000093824d7220 */ /* 0x000fe20000410000 */
        /* <DEDUP_REMOVED lines=9> */
[C---:B-1----:R-:W-:Y:S01]  /*0d20*/  FADD.FTZ R119, -R140.reuse, R60 ;  /* 0x0000003c8c777221 */ /* 0x042fe20000010100 */
[----:B------:R-:W-:Y:S01]  /*0d30*/  FADD.FTZ R81, -R140, R57 ;  /* 0x000000398c517221 */ /* 0x000fe20000010100 */
[----:B------:R-:W-:Y:S01]  /*0d40*/  FMUL.FTZ R60, R130, R159 ;  /* 0x0000009f823c7220 */ /* 0x000fe20000410000 */
[----:B------:R-:W-:-:S02]  /*0d50*/  HADD2.F32 R155, -RZ, R78.H0_H0 ;  /* 0x2000004eff9b7230 */ /* 0x000fc40000004100 */
[----:B------:R-:W-:Y:S01]  /*0d60*/  FMUL.FTZ R75, R130, R75 ;  /* 0x0000004b824b7220 */ /* 0x000fe20000410000 */
[-C--:B------:R-:W-:Y:S01]  /*0d70*/  FMUL.FTZ R57, R23, R142.reuse ;  /* 0x0000008e17397220 */ /* 0x080fe20000410000 */
[----:B------:R-:W-:Y:S01]  /*0d80*/  FADD.FTZ R68, R68, R59 ;  /* 0x0000003b44447221 */ /* 0x000fe20000010000 */
[----:B------:R-:W-:Y:S01]  /*0d90*/  FFMA.FTZ R73, R62, R59, R73 ;  /* 0x0000003b3e497223 */ /* 0x000fe20000010049 */
[----:B------:R-:W-:Y:S01]  /*0da0*/  FADD.FTZ R149, -R140, R65 ;  /* 0x000000418c957221 */ /* 0x000fe20000010100 */
[----:B------:R-:W-:Y:S01]  /*0db0*/  FADD.FTZ R120, R142, R120 ;  /* 0x000000788e787221 */ /* 0x000fe20000010000 */
[----:B------:R-:W-:Y:S01]  /*0dc0*/  FFMA.FTZ R121, R60, R142, R121 ;  /* 0x0000008e3c797223 */ /* 0x000fe20000010079 */
[----:B------:R-:W-:Y:S02]  /*0dd0*/  HADD2.F32 R153, -RZ, R70.H0_H0 ;  /* 0x20000046ff997230 */ /* 0x000fe40000004100 */
[----:B------:R-:W-:Y:S01]  /*0de0*/  FADD.FTZ R106, R55, R106 ;  /* 0x0000006a376a7221 */ /* 0x000fe20000010000 */
[-C--:B------:R-:W-:Y:S01]  /*0df0*/  FFMA.FTZ R90, R75, R55.reuse, R90 ;  /* 0x000000374b5a7223 */ /* 0x080fe2000001005a */
[----:B------:R-:W-:Y:S01]  /*0e00*/  FMUL.FTZ R138, R12, R55 ;  /* 0x000000370c8a7220 */ /* 0x000fe20000410000 */
[----:B------:R-:W-:Y:S01]  /*0e10*/  FMUL.FTZ R70, R130, R81 ;  /* 0x0000005182467220 */ /* 0x000fe20000410000 */
[----:B------:R-:W-:Y:S01]  /*0e20*/  FMUL.FTZ R142, R16, R155 ;  /* 0x0000009b108e7220 */ /* 0x000fe20000410000 */
[----:B------:R-:W-:Y:S01]  /*0e30*/  FADD.FTZ R55, R68, R57 ;  /* 0x0000003944377221 */ /* 0x000fe20000010000 */
[----:B------:R-:W-:Y:S01]  /*0e40*/  FMUL.FTZ R69, R130, R71 ;  /* 0x0000004782457220 */ /* 0x000fe20000410000 */
[----:B------:R-:W-:-:S02]  /*0e50*/  HADD2.F32 R157, -RZ, R80.H0_H0 ;  /* 0x20000050ff9d7230 */ /* 0x000fc40000004100 */
[----:B------:R-:W-:Y:S01]  /*0e60*/  FFMA.FTZ R68, R60, R57, R73 ;  /* 0x000000393c447223 */ /* 0x000fe20000010049 */
[----:B------:R-:W-:Y:S02]  /*0e70*/  HADD2.F32 R80, -RZ, R76.H0_H0 ;  /* 0x2000004cff507230 */ /* 0x000fe40000004100 */
        /* <DEDUP_REMOVED lines=105> */
.L_x_8707:
        /* <DEDUP_REMOVED lines=13> */
.L_x_8695:
        /* <DEDUP_REMOVED lines=93> */
[----:B------:R-:W0:Y:S01]  /*1bb0*/  F2F.F16.F32 R3, R3 ;  /* 0x0000000300037304 */ /* 0x000e220000200800 */
[-C--:B------:R-:W-:Y:S01]  /*1bc0*/  FMUL.FTZ R50, R134, R131.reuse ;  /* 0x0000008386327220 */ /* 0x080fe20000410000 */
[----:B------:R-:W-:Y:S01]  /*1bd0*/  FADD.FTZ R71, R80, -R71 ;  /* 0x8000004750477221 */ /* 0x000fe20000010000 */
[----:B------:R-:W-:Y:S01]  /*1be0*/  @P2 FADD.FTZ R143, R28, R143 ;  /* 0x0000008f1c8f2221 */ /* 0x000fe20000010000 */
[----:B------:R-:W-:Y:S01]  /*1bf0*/  @P2 FADD.FTZ R145, R30, R145 ;  /* 0x000000911e912221 */ /* 0x000fe20000010000 */
[-C--:B------:R-:W-:Y:S01]  /*1c00*/  FMUL.FTZ R52, R136, R131.reuse ;  /* 0x0000008388347220 */ /* 0x080fe20000410000 */
[----:B------:R-:W-:Y:S01]  /*1c10*/  FMUL.FTZ R56, R138, R131 ;  /* 0x000000838a387220 */ /* 0x000fe20000410000 */
[----:B------:R-:W-:Y:S01]  /*1c20*/  FMUL.FTZ R147, R130, R75 ;  /* 0x0000004b82937220 */ /* 0x000fe20000410000 */
[----:B------:R-:W1:Y:S01]  /*1c30*/  F2F.F16.F32 R48, R48 ;  /* 0x0000003000307304 */ /* 0x000e620000200800 */
        /* <DEDUP_REMOVED lines=9> */
[----:B------:R-:W2:Y:S01]  /*1cd0*/  F2F.F16.F32 R55, R55 ;  /* 0x0000003700377304 */ /* 0x000ea20000200800 */
[-C--:B------:R-:W-:Y:S01]  /*1ce0*/  FMUL.FTZ R53, R143, R131.reuse ;  /* 0x000000838f357220 */ /* 0x080fe20000410000 */
[-C--:B------:R-:W-:Y:S01]  /*1cf0*/  FMUL.FTZ R67, R145, R131.reuse ;  /* 0x0000008391437220 */ /* 0x080fe20000410000 */
[----:B------:R-:W-:Y:S01]  /*1d00*/  @P2 FADD.FTZ R84, R39, R84 ;  /* 0x0000005427542221 */ /* 0x000fe20000010000 */
[----:B------:R-:W-:Y:S01]  /*1d10*/  @P2 FADD.FTZ R147, R32, R147 ;  /* 0x0000009320932221 */ /* 0x000fe20000010000 */
[-C--:B------:R-:W-:Y:S01]  /*1d20*/  FMUL.FTZ R63, R149, R131.reuse ;  /* 0x00000083953f7220 */ /* 0x080fe20000410000 */
[-C--:B------:R-:W-:Y:S01]  /*1d30*/  FMUL.FTZ R61, R118, R131.reuse ;  /* 0x00000083763d7220 */ /* 0x080fe20000410000 */
[----:B------:R-:W-:Y:S01]  /*1d40*/  @P2 FADD.FTZ R119, R38, R119 ;  /* 0x0000007726772221 */ /* 0x000fe20000010000 */
[----:B------:R-:W3:Y:S01]  /*1d50*/  F2F.F16.F32 R51, R51 ;  /* 0x0000003300337304 */ /* 0x000ee20000200800 */
[----:B------:R-:W-:Y:S01]  /*1d60*/  @P2 FADD.FTZ R130, R43, R130 ;  /* 0x000000822b822221 */ /* 0x000fe20000010000 */
[-C--:B------:R-:W-:Y:S01]  /*1d70*/  FMUL.FTZ R49, R84, R131.reuse ;  /* 0x0000008354317220 */ /* 0x080fe20000410000 */
[----:B------:R-:W-:Y:S01]  /*1d80*/  @P2 FADD.FTZ R82, R41, R82 ;  /* 0x0000005229522221 */ /* 0x000fe20000010000 */
[-C--:B------:R-:W-:Y:S01]  /*1d90*/  FMUL.FTZ R57, R147, R131.reuse ;  /* 0x0000008393397220 */ /* 0x080fe20000410000 */
[----:B------:R-:W-:Y:S01]  /*1da0*/  @P2 FADD.FTZ R141, R36, R141 ;  /* 0x0000008d248d2221 */ /* 0x000fe20000010000 */
[-C--:B------:R-:W-:Y:S01]  /*1db0*/  FMUL.FTZ R75, R119, R131.reuse ;  /* 0x00000083774b7220 */ /* 0x080fe20000410000 */
[----:B------:R-:W-:Y:S01]  /*1dc0*/  @P2 FADD.FTZ R85, R42, R85 ;  /* 0x000000552a552221 */ /* 0x000fe20000010000 */
[----:B------:R-:W-:Y:S01]  /*1dd0*/  F2F.F16.F32 R50, R50 ;  /* 0x0000003200327304 */ /* 0x000fe20000200800 */
[-C--:B------:R-:W-:Y:S01]  /*1de0*/  FMUL.FTZ R74, R130, R131.reuse ;  /* 0x00000083824a7220 */ /* 0x080fe20000410000 */
[-C--:B------:R-:W-:Y:S01]  /*1df0*/  FMUL.FTZ R62, R82, R131.reuse ;  /* 0x00000083523e7220 */ /* 0x080fe20000410000 */
[----:B------:R-:W-:Y:S01]  /*1e00*/  FMUL.FTZ R69, R141, R131 ;  /* 0x000000838d457220 */ /* 0x000fe20000410000 */
[----:B0-----:R-:W-:Y:S01]  /*1e10*/  IMAD.WIDE.U32 R2, R3, 0x10000, RZ ;  /* 0x0001000003027825 */ /* 0x001fe200078e00ff */
[----:B-1----:R-:W-:-:S03]  /*1e20*/  SHF.L.U32 R48, R48, 0x10, RZ ;  /* 0x0000001030307819 */ /* 0x002fc600000006ff */
[----:B------:R-:W-:Y:S01]  /*1e30*/  FMUL.FTZ R72, R85, R131 ;  /* 0x0000008355487220 */ /* 0x000fe20000410000 */
[----:B------:R-:W-:Y:S01]  /*1e40*/  @P2 FADD.FTZ R83, R40, R83 ;  /* 0x0000005328532221 */ /* 0x000fe20000010000 */
[----:B------:R-:W0:Y:S01]  /*1e50*/  F2F.F16.F32 R52, R52 ;  /* 0x0000003400347304 */ /* 0x000e220000200800 */
[----:B--2---:R-:W-:Y:S01]  /*1e60*/  LOP3.LUT R71, R3, R48, R55, 0xfe, !PT ;  /* 0x0000003003477212 */ /* 0x004fe200078efe37 */
[----:B------:R-:W1:Y:S01]  /*1e70*/  LDC.64 R64, c[0x0][0x2f8] ;  /* 0x0000be00ff407b82 */ /* 0x000e620000000a00 */
[----:B---3--:R-:W-:Y:S01]  /*1e80*/  LOP3.LUT R70, R2, R51, RZ, 0xfc, !PT ;  /* 0x0000003302467212 */ /* 0x008fe200078efcff */
[----:B------:R-:W-:Y:S01]  /*1e90*/  FMUL.FTZ R131, R83, R131 ;  /* 0x0000008353837220 */ /* 0x000fe20000410000 */
[----:B------:R-:W-:-:S03]  /*1ea0*/  ISETP.NE.U32.AND P2, PT, RZ, UR10, PT ;  /* 0x0000000aff007c0c */ /* 0x000fc6000bf45070 */
[----:B------:R-:W2:Y:S01]  /*1eb0*/  F2F.F16.F32 R56, R56 ;  /* 0x0000003800387304 */ /* 0x000ea20000200800 */
[----:B------:R-:W-:Y:S01]  /*1ec0*/  ISETP.NE.AND.EX P2, PT, RZ, UR11, PT, P2 ;  /* 0x0000000bff007c0c */ /* 0x000fe2000bf45320 */
[----:B------:R-:W3:Y:S01]  /*1ed0*/  @P1 LDC.64 R54, c[0x0][0x308] ;  /* 0x0000c200ff361b82 */ /* 0x000ee20000000a00 */
[----:B0-----:R-:W-:-:S05]  /*1ee0*/  SHF.L.U32 R52, R52, 0x10, RZ ;  /* 0x0000001034347819 */ /* 0x001fca00000006ff */
[----:B------:R-:W0:Y:S01]  /*1ef0*/  F2F.F16.F32 R60, R60 ;  /* 0x0000003c003c7304 */ /* 0x000e220000200800 */
[----:B--2---:R-:W-:-:S07]  /*1f00*/  IMAD.WIDE.U32 R2, R56, 0x10000, RZ ;  /* 0x0001000038027825 */ /* 0x004fce00078e00ff */
[----:B------:R-:W-:Y:S01]  /*1f10*/  F2F.F16.F32 R53, R53 ;  /* 0x0000003500357304 */ /* 0x000fe20000200800 */
[----:B------:R-:W-:Y:S01]  /*1f20*/  SEL R56, R73, R44, P2 ;  /* 0x0000002c49387207 */ /* 0x000fe20001000000 */
[----:B-1----:R-:W-:Y:S01]  /*1f30*/  IMAD.WIDE.U32 R78, R139, 0x8, R64 ;  /* 0x000000088b4e7825 */ /* 0x002fe200078e0040 */
[----:B0-----:R-:W-:-:S05]  /*1f40*/  SHF.L.U32 R60, R60, 0x10, RZ ;  /* 0x000000103c3c7819 */ /* 0x001fca00000006ff */
[----:B------:R-:W-:Y:S01]  /*1f50*/  F2F.F16.F32 R67, R67 ;  /* 0x0000004300437304 */ /* 0x000fe20000200800 */
[----:B---3--:R-:W-:-:S07]  /*1f60*/  @P1 IMAD.WIDE.U32 R54, R137, 0x10, R54 ;  /* 0x0000001089361825 */ /* 0x008fce00078e0036 */
[----:B------:R-:W0:Y:S08]  /*1f70*/  F2F.F16.F32 R63, R63 ;  /* 0x0000003f003f7304 */ /* 0x000e300000200800 */
[----:B------:R-:W1:Y:S01]  /*1f80*/  F2F.F16.F32 R61, R61 ;  /* 0x0000003d003d7304 */ /* 0x000e620000200800 */
[----:B0-----:R-:W-:-:S07]  /*1f90*/  LOP3.LUT R63, R3, R60, R63, 0xfe, !PT ;  /* 0x0000003c033f7212 */ /* 0x001fce00078efe3f */
[----:B------:R0:W2:Y:S08]  /*1fa0*/  F2F.F16.F32 R76, R49 ;  /* 0x00000031004c7304 */ /* 0x0000b00000200800 */
[----:B------:R-:W-:Y:S01]  /*1fb0*/  F2F.F16.F32 R57, R57 ;  /* 0x0000003900397304 */ /* 0x000fe20000200800 */
[----:B0-----:R-:W-:Y:S02]  /*1fc0*/  IMAD.WIDE.U32 R48, R50, 0x10000, RZ ;  /* 0x0001000032307825 */ /* 0x001fe400078e00ff */
[----:B------:R-:W0:Y:S03]  /*1fd0*/  @P1 LDC.64 R50, c[0x0][0x308] ;  /* 0x0000c200ff321b82 */ /* 0x000e260000000a00 */
[----:B------:R-:W-:-:S02]  /*1fe0*/  LOP3.LUT R67, R49, R52, R67, 0xfe, !PT ;  /* 0x0000003431437212 */ /* 0x000fc400078efe43 */
[----:B------:R-:W3:Y:S01]  /*1ff0*/  F2F.F16.F32 R75, R75 ;  /* 0x0000004b004b7304 */ /* 0x000ee20000200800 */
[----:B------:R-:W-:Y:S01]  /*2000*/  LOP3.LUT R66, R48, R53, RZ, 0xfc, !PT ;  /* 0x0000003530427212 */ /* 0x000fe200078efcff */
[----:B-1----:R-:W-:Y:S01]  /*2010*/  IMAD.WIDE.U32 R52, R61, 0x10000, RZ ;  /* 0x000100003d347825 */ /* 0x002fe200078e00ff */
[----:B--2---:R-:W-:Y:S01]  /*2020*/  SHF.L.U32 R60, R76, 0x10, RZ ;  /* 0x000000104c3c7819 */ /* 0x004fe200000006ff */
[----:B------:R-:W1:Y:S04]  /*2030*/  @P1 LDC.64 R48, c[0x0][0x308] ;  /* 0x0000c200ff301b82 */ /* 0x000e680000000a00 */
[----:B------:R2:W4:Y:S01]  /*2040*/  F2F.F16.F32 R77, R62 ;  /* 0x0000003e004d7304 */ /* 0x0005220000200800 */
[----:B---3--:R-:W-:-:S07]  /*2050*/  LOP3.LUT R61, R53, R60, R75, 0xfe, !PT ;  /* 0x0000003c353d7212 */ /* 0x008fce00078efe4b */
[----:B------:R-:W3:Y:S01]  /*2060*/  F2F.F16.F32 R74, R74 ;  /* 0x0000004a004a7304 */ /* 0x000ee20000200800 */
[----:B--2---:R-:W-:Y:S02]  /*2070*/  LOP3.LUT R62, R2, R57, RZ, 0xfc, !PT ;  /* 0x00000039023e7212 */ /* 0x004fe400078efcff */
[----:B------:R-:W-:Y:S02]  /*2080*/  SEL R57, R58, R45, P2 ;  /* 0x0000002d3a397207 */ /* 0x000fe40001000000 */
[-C--:B------:R-:W-:Y:S01]  /*2090*/  SEL R58, R59, R46.reuse, P2 ;  /* 0x0000002e3b3a7207 */ /* 0x080fe20001000000 */
[----:B----4-:R-:W-:Y:S02]  /*20a0*/  IMAD.WIDE.U32 R2, R77, 0x10000, RZ ;  /* 0x000100004d027825 */ /* 0x010fe400078e00ff */
[----:B------:R-:W2:Y:S01]  /*20b0*/  F2F.F16.F32 R69, R69 ;  /* 0x0000004500457304 */ /* 0x000ea20000200800 */
[----:B------:R-:W-:Y:S01]  /*20c0*/  SEL R59, R68, R47, P2 ;  /* 0x0000002f443b7207 */ /* 0x000fe20001000000 */
[----:B0-----:R-:W-:Y:S01]  /*20d0*/  @P1 IMAD.WIDE.U32 R76, R139, 0x10, R50 ;  /* 0x000000108b4c1825 */ /* 0x001fe200078e0032 */
[----:B------:R-:W-:-:S02]  /*20e0*/  SEL R50, R145, R46, P2 ;  /* 0x0000002e91327207 */ /* 0x000fc40001000000 */
[----:B------:R-:W-:Y:S01]  /*20f0*/  SEL R51, R136, R47, P2 ;  /* 0x0000002f88337207 */ /* 0x000fe20001000000 */
[----:B-1----:R-:W-:Y:S02]  /*2100*/  @P1 IMAD.WIDE.U32 R80, R129, 0x10, R48 ;  /* 0x0000001081501825 */ /* 0x002fe400078e0030 */
[----:B------:R-:W0:Y:S01]  /*2110*/  F2F.F16.F32 R72, R72 ;  /* 0x0000004800487304 */ /* 0x000e220000200800 */
[----:B---3--:R-:W-:Y:S01]  /*2120*/  SHF.L.U32 R53, R74, 0x10, RZ ;  /* 0x000000104a357819 */ /* 0x008fe200000006ff */
[----:B------:R1:W-:Y:S01]  /*2130*/  @P1 STG.E.128 desc[UR6][R54.64], R56 ;  /* 0x0000003836001986 */ /* 0x0003e2000c101d06 */
[----:B------:R-:W-:Y:S01]  /*2140*/  IMAD.WIDE.U32 R74, R137, 0x8, R64 ;  /* 0x00000008894a7825 */ /* 0x000fe200078e0040 */
[-C--:B------:R-:W-:Y:S02]  /*2150*/  SEL R48, R143, R44.reuse, P2 ;  /* 0x0000002c8f307207 */ /* 0x080fe40001000000 */
[----:B------:R-:W-:Y:S02]  /*2160*/  SEL R49, R134, R45, P2 ;  /* 0x0000002d86317207 */ /* 0x000fe40001000000 */
[----:B--2---:R-:W-:Y:S01]  /*2170*/  LOP3.LUT R60, R52, R69, RZ, 0xfc, !PT ;  /* 0x00000045343c7212 */ /* 0x004fe200078efcff */
[----:B------:R-:W2:Y:S01]  /*2180*/  F2F.F16.F32 R131, R131 ;  /* 0x0000008300837304 */ /* 0x000ea20000200800 */
        /* <DEDUP_REMOVED lines=60> */
.L_x_8693:
        /* <DEDUP_REMOVED lines=21> */
.L_x_8694:
[----:B------:R-:W-:Y:S01]  /*26a0*/  HFMA2.MMA R145, -RZ, RZ, 0, 9.5367431640625e-07 ;  /* 0x00000010ff917435 */ /* 0x000fe200000001ff */
[----:B------:R-:W-:Y:S02]  /*26b0*/  MOV R143, R51 ;  /* 0x00000033008f7202 */ /* 0x000fe40000000f00 */
[----:B------:R-:W-:Y:S02]  /*26c0*/  MOV R146, 0x1f ;  /* 0x0000001f00927802 */ /* 0x000fe40000000f00 */
[----:B------:R-:W-:-:S07]  /*26d0*/  MOV R68, 0xffffffff ;  /* 0xffffffff00447802 */ /* 0x000fce0000000f00 */
[----:B-----5:R-:W-:Y:S05]  /*26e0*/  WARPSYNC.COLLECTIVE R68, `(.L_x_8697) ;  /* 0x0000000044087348 */ /* 0x020fea0003c00000 */
[----:B------:R0:W1:Y:S02]  /*26f0*/  SHFL.DOWN P2, R73, R143, R145, R146 ;  /* 0x080000918f497389 */ /* 0x0000640000040092 */
[----:B01---5:R-:W-:Y:S01]  /*2700*/  ENDCOLLECTIVE ;  /* 0x000000000000791b */ /* 0x023fe20003800000 */
.L_x_8697:
[----:B------:R-:W-:Y:S02]  /*2710*/  MOV R143, R49 ;  /* 0x00000031008f7202 */ /* 0x000fe40000000f00 */
[----:B------:R-:W-:-:S07]  /*2720*/  MOV R48, R73 ;  /* 0x0000004900307202 */ /* 0x000fce0000000f00 */
[----:B------:R-:W-:Y:S05]  /*2730*/  WARPSYNC.COLLECTIVE R68, `(.L_x_8698) ;  /* 0x0000000044087348 */ /* 0x000fea0003c00000 */
[----:B------:R0:W1:Y:S02]  /*2740*/  SHFL.DOWN P2, R73, R143, R145, R146 ;  /* 0x080000918f497389 */ /* 0x0000640000040092 */
[----:B01----:R-:W-:Y:S01]  /*2750*/  ENDCOLLECTIVE ;  /* 0x000000000000791b */ /* 0x003fe20003800000 */
.L_x_8698:
[----:B------:R-:W-:Y:S01]  /*2760*/  FADD.FTZ R48, R51, R48 ;  /* 0x0000003033307221 */ /* 0x000fe20000010000 */
[----:B------:R-:W-:-:S04]  /*2770*/  HFMA2.MMA R145, -RZ, RZ, 0, 4.76837158203125e-07 ;  /* 0x00000008ff917435 */ /* 0x000fc800000001ff */
[----:B------:R-:W-:Y:S02]  /*2780*/  MOV R143, R48 ;  /* 0x00000030008f7202 */ /* 0x000fe40000000f00 */
[----:B------:R-:W-:-:S07]  /*2790*/  MOV R50, R73 ;  /* 0x0000004900327202 */ /* 0x000fce0000000f00 */
[----:B------:R-:W-:Y:S05]  /*27a0*/  WARPSYNC.COLLECTIVE R68, `(.L_x_8699) ;  /* 0x0000000044087348 */ /* 0x000fea0003c00000 */
[----:B------:R0:W1:Y:S02]  /*27b0*/  SHFL.DOWN P2, R73, R143, R145, R146 ;  /* 0x080000918f497389 */ /* 0x0000640000040092 */
[----:B01----:R-:W-:Y:S01]  /*27c0*/  ENDCOLLECTIVE ;  /* 0x000000000000791b */ /* 0x003fe20003800000 */
.L_x_8699:
[----:B------:R-:W-:-:S05]  /*27d0*/  FADD.FTZ R50, R49, R50 ;  /* 0x0000003231327221 */ /* 0x000fca0000010000 */
[----:B------:R-:W-:Y:S02]  /*27e0*/  MOV R143, R50 ;  /* 0x00000032008f7202 */ /* 0x000fe40000000f00 */
[----:B------:R-:W-:-:S07]  /*27f0*/  MOV R53, R73 ;  /* 0x0000004900357202 */ /* 0x000fce0000000f00 */
[----:B------:R-:W-:Y:S05]  /*2800*/  WARPSYNC.COLLECTIVE R68, `(.L_x_8700) ;  /* 0x0000000044087348 */ /* 0x000fea0003c00000 */
[----:B------:R0:W1:Y:S02]  /*2810*/  SHFL.DOWN P2, R73, R143, R145, R146 ;  /* 0x080000918f497389 */ /* 0x0000640000040092 */
[----:B01----:R-:W-:Y:S01]  /*2820*/  ENDCOLLECTIVE ;  /* 0x000000000000791b */ /* 0x003fe20003800000 */
.L_x_8700:
[----:B------:R-:W-:Y:S01]  /*2830*/  FADD.FTZ R53, R48, R53 ;  /* 0x0000003530357221 */ /* 0x000fe20000010000 */
[----:B------:R-:W-:-:S04]  /*2840*/  HFMA2.MMA R145, -RZ, RZ, 0, 2.384185791015625e-07 ;  /* 0x00000004ff917435 */ /* 0x000fc800000001ff */
[----:B------:R-:W-:Y:S02]  /*2850*/  MOV R143, R53 ;  /* 0x00000035008f7202 */ /* 0x000fe40000000f00 */
[----:B------:R-:W-:-:S07]  /*2860*/  MOV R55, R73 ;  /* 0x0000004900377202 */ /* 0x000fce0000000f00 */
[----:B------:R-:W-:Y:S05]  /*2870*/  WARPSYNC.COLLECTIVE R68, `(.L_x_8701) ;  /* 0x0000000044087348 */ /* 0x000fea0003c00000 */
[----:B------:R0:W1:Y:S02]  /*2880*/  SHFL.DOWN P2, R73, R143, R145, R146 ;  /* 0x080000918f497389 */ /* 0x0000640000040092 */
[----:B01----:R-:W-:Y:S01]  /*2890*/  ENDCOLLECTIVE ;  /* 0x000000000000791b */ /* 0x003fe20003800000 */
.L_x_8701:
[----:B------:R-:W-:-:S05]  /*28a0*/  FADD.FTZ R55, R50, R55 ;  /* 0x0000003732377221 */ /* 0x000fca0000010000 */
[----:B------:R-:W-:Y:S02]  /*28b0*/  MOV R143, R55 ;  /* 0x00000037008f7202 */ /* 0x000fe40000000f00 */
[----:B------:R-:W-:-:S07]  /*28c0*/  MOV R52, R73 ;  /* 0x0000004900347202 */ /* 0x000fce0000000f00 */
[----:B------:R-:W-:Y:S05]  /*28d0*/  WARPSYNC.COLLECTIVE R68, `(.L_x_8702) ;  /* 0x0000000044087348 */ /* 0x000fea0003c00000 */
[----:B------:R0:W1:Y:S02]  /*28e0*/  SHFL.DOWN P2, R73, R143, R145, R146 ;  /* 0x080000918f497389 */ /* 0x0000640000040092 */
[----:B01----:R-:W-:Y:S01]  /*28f0*/  ENDCOLLECTIVE ;  /* 0x000000000000791b */ /* 0x003fe20003800000 */
.L_x_8702:
[----:B------:R-:W-:Y:S01]  /*2900*/  FADD.FTZ R52, R53, R52 ;  /* 0x0000003435347221 */ /* 0x000fe20000010000 */
[----:B------:R-:W-:-:S04]  /*2910*/  HFMA2.MMA R145, -RZ, RZ, 0, 1.1920928955078125e-07 ;  /* 0x00000002ff917435 */ /* 0x000fc800000001ff */
[----:B------:R-:W-:Y:S02]  /*2920*/  MOV R143, R52 ;  /* 0x00000034008f7202 */ /* 0x000fe40000000f00 */
[----:B------:R-:W-:-:S07]  /*2930*/  MOV R54, R73 ;  /* 0x0000004900367202 */ /* 0x000fce0000000f00 */
[----:B------:R-:W-:Y:S05]  /*2940*/  WARPSYNC.COLLECTIVE R68, `(.L_x_8703) ;  /* 0x0000000044087348 */ /* 0x000fea0003c00000 */
[----:B------:R0:W1:Y:S02]  /*2950*/  SHFL.DOWN P2, R73, R143, R145, R146 ;  /* 0x080000918f497389 */ /* 0x0000640000040092 */
[----:B01----:R-:W-:Y:S01]  /*2960*/  ENDCOLLECTIVE ;  /* 0x000000000000791b */ /* 0x003fe20003800000 */
.L_x_8703:
[----:B------:R-:W-:-:S05]  /*2970*/  FADD.FTZ R54, R55, R54 ;  /* 0x0000003637367221 */ /* 0x000fca0000010000 */
[----:B------:R-:W-:Y:S02]  /*2980*/  MOV R143, R54 ;  /* 0x00000036008f7202 */ /* 0x000fe40000000f00 */
[----:B------:R-:W-:-:S07]  /*2990*/  MOV R49, R73 ;  /* 0x0000004900317202 */ /* 0x000fce0000000f00 */
[----:B------:R-:W-:Y:S05]  /*29a0*/  WARPSYNC.COLLECTIVE R68, `(.L_x_8704) ;  /* 0x0000000044087348 */ /* 0x000fea0003c00000 */
[----:B------:R0:W1:Y:S02]  /*29b0*/  SHFL.DOWN P2, R73, R143, R145, R146 ;  /* 0x080000918f497389 */ /* 0x0000640000040092 */
[----:B01----:R-:W-:Y:S01]  /*29c0*/  ENDCOLLECTIVE ;  /* 0x000000000000791b */ /* 0x003fe20003800000 */
.L_x_8704:
[----:B------:R-:W-:Y:S01]  /*29d0*/  FADD.FTZ R49, R52, R49 ;  /* 0x0000003134317221 */ /* 0x000fe20000010000 */
[----:B------:R-:W-:-:S04]  /*29e0*/  HFMA2.MMA R145, -RZ, RZ, 0, 5.9604644775390625e-08 ;  /* 0x00000001ff917435 */ /* 0x000fc800000001ff */
[----:B------:R-:W-:Y:S02]  /*29f0*/  MOV R143, R49 ;  /* 0x00000031008f7202 */ /* 0x000fe40000000f00 */
[----:B------:R-:W-:-:S07]  /*2a00*/  MOV R51, R73 ;  /* 0x0000004900337202 */ /* 0x000fce0000000f00 */
[----:B------:R-:W-:Y:S05]  /*2a10*/  WARPSYNC.COLLECTIVE R68, `(.L_x_8705) ;  /* 0x0000000044087348 */ /* 0x000fea0003c00000 */
[----:B------:R0:W1:Y:S02]  /*2a20*/  SHFL.DOWN P2, R73, R143, R145, R146 ;  /* 0x080000918f497389 */ /* 0x0000640000040092 */
[----:B01----:R-:W-:Y:S01]  /*2a30*/  ENDCOLLECTIVE ;  /* 0x000000000000791b */ /* 0x003fe20003800000 */
.L_x_8705:
[----:B------:R-:W-:-:S05]  /*2a40*/  FADD.FTZ R51, R54, R51 ;  /* 0x0000003336337221 */ /* 0x000fca0000010000 */
[----:B------:R-:W-:Y:S02]  /*2a50*/  MOV R143, R51 ;  /* 0x00000033008f7202 */ /* 0x000fe40000000f00 */
[----:B------:R-:W-:-:S07]  /*2a60*/  MOV R48, R73 ;  /* 0x0000004900307202 */ /* 0x000fce0000000f00 */
[----:B------:R-:W-:Y:S05]  /*2a70*/  WARPSYNC.COLLECTIVE R68, `(.L_x_8706) ;  /* 0x0000000044087348 */ /* 0x000fea0003c00000 */
[----:B------:R0:W1:Y:S02]  /*2a80*/  SHFL.DOWN P2, R73, R143, R145, R146 ;  /* 0x080000918f497389 */ /* 0x0000640000040092 */
[----:B01----:R-:W-:Y:S01]  /*2a90*/  ENDCOLLECTIVE ;  /* 0x000000000000791b */ /* 0x003fe20003800000 */
.L_x_8706:
[----:B------:R-:W-:Y:S01]  /*2aa0*/  MOV R50, R73 ;  /* 0x0000004900327202 */ /* 0x000fe20000000f00 */
[----:B------:R-:W-:Y:S06]  /*2ab0*/  BRA `(.L_x_8707) ;  /* 0xffffffe800947947 */ /* 0x000fec000383ffff */
.L_x_8708:
        /* <DEDUP_REMOVED lines=12> */
.L_x_11959:


//--------------------- .text._ZN10layer_norm13ln_bwd_kernelINS_13Kernel_traitsIf6__halffS2_fjLj2560ELj1ELj1ELj4ELj8ENS_18Kernel_traits_baseILj2560EfS2_fS2_fjLj128EEEEELb0ELb0ELb1ELb0EEEvNS_9BwdParamsE --------------------------
	.section	.text._ZN10layer_norm13ln_bwd_kernelINS_13Kernel_traitsIf6__halffS2_fjLj2560ELj1ELj1ELj4ELj8ENS_18Kernel_traits_baseILj2560EfS2_fS2_fjLj128EEEEELb0ELb0ELb1ELb0EEEvNS_9BwdParamsE,"ax",@progbits
	.align	128
        .global         _ZN10layer_norm13ln_bwd_kernelINS_13Kernel_traitsIf6__halffS2_fjLj2560ELj1ELj1ELj4ELj8ENS_18Kernel_traits_baseILj2560EfS2_fS2_fjLj128EEEEELb0ELb0ELb1ELb0EEEvNS_9BwdParamsE
        .type           _ZN10layer_norm13ln_bwd_kernelINS_13Kernel_traitsIf6__halffS2_fjLj2560ELj1ELj1ELj4ELj8ENS_18Kernel_traits_baseILj2560EfS2_fS2_fjLj128EEEEELb0ELb0ELb1ELb0EEEvNS_9BwdParamsE,@function
        .size           _ZN10layer_norm13ln_bwd_kernelINS_13Kernel_traitsIf6__halffS2_fjLj2560ELj1ELj1ELj4ELj8ENS_18Kernel_traits_baseILj2560EfS2_fS2_fjLj128EEEEELb0ELb0ELb1ELb0EEEvNS_9BwdParamsE,(.L_x_11960 - _ZN10layer_norm13ln_bwd_kernelINS_13Kernel_traitsIf6__halffS2_fjLj2560ELj1ELj1ELj4ELj8ENS_18Kernel_traits_baseILj2560EfS2_fS2_fjLj128EEEEELb0ELb0ELb1ELb0EEEvNS_9BwdParamsE)
        .other          _ZN10layer_norm13ln_bwd_kernelINS_13Kernel_traitsIf6__halffS2_fjLj2560ELj1ELj1ELj4ELj8ENS_18Kernel_traits_baseILj2560EfS2_fS2_fjLj128EEEEELb0ELb0ELb1ELb0EEEvNS_9BwdParamsE,@"STO_CUDA_ENTRY STV_DEFAULT"
_ZN10layer_norm13ln_bwd_kernelINS_13Kernel_traitsIf6__halffS2_fjLj2560ELj1ELj1ELj4ELj8ENS_18Kernel_traits_baseILj2560EfS2_fS2_fjLj128EEEEELb0ELb0ELb1ELb0EEEvNS_9BwdParamsE:
.text._ZN10layer_norm13ln_bwd_kernelINS_13Kernel_traitsIf6__halffS2_fjLj2560ELj1ELj1ELj4ELj8ENS_18Kernel_traits_baseILj2560EfS2_fS2_fjLj128EEEEELb0ELb0ELb1ELb0EEEvNS_9BwdParamsE:
        /* <DEDUP_REMOVED lines=35> */
[----:B------:R1:W5:Y:S03]  /*0230*/  @P0 LDG.E.128 R92, desc[UR4][R10.64] ;  /* 0x000000040a5c0981 */ /* 0x000366000c1e1d00 */
        /* <DEDUP_REMOVED lines=38> */
.L_x_8792:
        /* <DEDUP_REMOVED lines=10> */
[----:B------:R-:W-:Y:S01]  /*0540*/  MOV R13, UR9 ;  /* 0x00000009000d7c02 */ /* 0x000fe20008000f00 */
[----:B------:R-:W-:Y:S04]  /*0550*/  BSSY B0, `(.L_x_8710) ;  /* 0x000013e000007945 */ /* 0x000fe80003800000 */
        /* <DEDUP_REMOVED lines=15> */
.L_x_8714:
[----:B------:R-:W-:-:S07]  /*0650*/  IADD3 R105, R8, 0x80, RZ ;  /* 0x0000008008697810 */ /* 0x000fce0007ffe0ff */
.L_x_8713:
[----:B------:R-:W-:Y:S05]  /*0660*/  BSYNC B1 ;  /* 0x0000000000017941 */ /* 0x000fea0003800000 */
.L_x_8712:
[----:B------:R-:W-:Y:S04]  /*0670*/  BSSY B1, `(.L_x_8715) ;  /* 0x0000008000017945 */ /* 0x000fe80003800000 */
[----:B------:R-:W-:Y:S05]  /*0680*/  @!P0 BRA `(.L_x_8716) ;  /* 0x0000000000188947 */ /* 0x000fea0003800000 */
[----:B------:R-:W-:-:S04]  /*0690*/  ISETP.NE.U32.AND P4, PT, RZ, UR12, PT ;  /* 0x0000000cff007c0c */ /* 0x000fc8000bf85070 */
[----:B------:R-:W-:-:S13]  /*06a0*/  ISETP.NE.AND.EX P4, PT, RZ, UR13, PT, P4 ;  /* 0x0000000dff007c0c */ /* 0x000fda000bf85340 */
[----:B------:R-:W-:Y:S05]  /*06b0*/  @!P4 BRA `(.L_x_8717) ;  /* 0x000000000008c947 */ /* 0x000fea0003800000 */
[----:B------:R-:W-:-:S06]  /*06c0*/  IMAD.WIDE.U32 R32, R105, 0x10, R108 ;  /* 0x0000001069207825 */ /* 0x000fcc00078e006c */
[----:B------:R-:W5:Y:S02]  /*06d0*/  LDG.E.128 R32, desc[UR4][R32.64] ;  /* 0x0000000420207981 */ /* 0x000f64000c1e1d00 */
.L_x_8717:
[----:B------:R-:W-:-:S07]  /*06e0*/  IADD3 R105, R105, 0x80, RZ ;  /* 0x0000008069697810 */ /* 0x000fce0007ffe0ff */
.L_x_8716:
[----:B------:R-:W-:Y:S05]  /*06f0*/  BSYNC B1 ;  /* 0x0000000000017941 */ /* 0x000fea0003800000 */
.L_x_8715:
[----:B------:R-:W-:Y:S04]  /*0700*/  BSSY B1, `(.L_x_8718) ;  /* 0x0000008000017945 */ /* 0x000fe80003800000 */
[----:B------:R-:W-:Y:S05]  /*0710*/  @!P1 BRA `(.L_x_8719) ;  /* 0x0000000000189947 */ /* 0x000fea0003800000 */
[----:B------:R-:W-:-:S04]  /*0720*/  ISETP.NE.U32.AND P4, PT, RZ, UR12, PT ;  /* 0x0000000cff007c0c */ /* 0x000fc8000bf85070 */
[----:B------:R-:W-:-:S13]  /*0730*/  ISETP.NE.AND.EX P4, PT, RZ, UR13, PT, P4 ;  /* 0x0000000dff007c0c */ /* 0x000fda000bf85340 */
[----:B------:R-:W-:Y:S05]  /*0740*/  @!P4 BRA `(.L_x_8720) ;  /* 0x000000000008c947 */ /* 0x000fea0003800000 */
[----:B------:R-:W-:-:S06]  /*0750*/  IMAD.WIDE.U32 R28, R105, 0x10, R108 ;  /* 0x00000010691c7825 */ /* 0x000fcc00078e006c */
[----:B------:R-:W5:Y:S02]  /*0760*/  LDG.E.128 R28, desc[UR4][R28.64] ;  /* 0x000000041c1c7981 */ /* 0x000f64000c1e1d00 */
.L_x_8720:
[----:B------:R-:W-:-:S07]  /*0770*/  VIADD R105, R105, 0x80 ;  /* 0x0000008069697836 */ /* 0x000fce0000000000 */
.L_x_8719:
[----:B------:R-:W-:Y:S05]  /*0780*/  BSYNC B1 ;  /* 0x0000000000017941 */ /* 0x000fea0003800000 */
.L_x_8718:
[----:B------:R-:W-:Y:S04]  /*0790*/  BSSY B1, `(.L_x_8721) ;  /* 0x0000008000017945 */ /* 0x000fe80003800000 */
[----:B------:R-:W-:Y:S05]  /*07a0*/  @!P2 BRA `(.L_x_8722) ;  /* 0x000000000018a947 */ /* 0x000fea0003800000 */
[----:B------:R-:W-:-:S04]  /*07b0*/  ISETP.NE.U32.AND P4, PT, RZ, UR12, PT ;  /* 0x0000000cff007c0c */ /* 0x000fc8000bf85070 */
[----:B------:R-:W-:-:S13]  /*07c0*/  ISETP.NE.AND.EX P4, PT, RZ, UR13, PT, P4 ;  /* 0x0000000dff007c0c */ /* 0x000fda000bf85340 */
[----:B------:R-:W-:Y:S05]  /*07d0*/  @!P4 BRA `(.L_x_8723) ;  /* 0x000000000008c947 */ /* 0x000fea0003800000 */
[----:B------:R-:W-:-:S06]  /*07e0*/  IMAD.WIDE.U32 R24, R105, 0x10, R108 ;  /* 0x0000001069187825 */ /* 0x000fcc00078e006c */
[----:B------:R-:W5:Y:S02]  /*07f0*/  LDG.E.128 R24, desc[UR4][R24.64] ;  /* 0x0000000418187981 */ /* 0x000f64000c1e1d00 */
.L_x_8723:
[----:B------:R-:W-:-:S07]  /*0800*/  IADD3 R105, R105, 0x80, RZ ;  /* 0x0000008069697810 */ /* 0x000fce0007ffe0ff */
.L_x_8722:
[----:B------:R-:W-:Y:S05]  /*0810*/  BSYNC B1 ;  /* 0x0000000000017941 */ /* 0x000fea0003800000 */
.L_x_8721:
[----:B------:R-:W-:Y:S01]  /*0820*/  ISETP.NE.AND P4, PT, R6, RZ, PT ;  /* 0x000000ff0600720c */ /* 0x000fe20003f85270 */
[----:B------:R-:W-:Y:S01]  /*0830*/  IMAD.MOV.U32 R152, RZ, RZ, RZ ;  /* 0x000000ffff987224 */ /* 0x000fe200078e00ff */
[----:B------:R-:W-:-:S11]  /*0840*/  MOV R151, RZ ;  /* 0x000000ff00977202 */ /* 0x000fd60000000f00 */
[----:B------:R-:W-:Y:S05]  /*0850*/  @P4 BRA `(.L_x_8724) ;  /* 0x0000001000344947 */ /* 0x000fea0003800000 */
[----:B------:R-:W-:-:S06]  /*0860*/  IMAD.WIDE.U32 R20, R105, 0x10, R108 ;  /* 0x0000001069147825 */ /* 0x000fcc00078e006c */
[----:B------:R-:W5:Y:S01]  /*0870*/  LDG.E.128 R20, desc[UR4][R20.64] ;  /* 0x0000000414147981 */ /* 0x000f62000c1e1d00 */
[----:B------:R-:W-:Y:S05]  /*0880*/  BRA `(.L_x_8724) ;  /* 0x0000001000287947 */ /* 0x000fea0003800000 */
.L_x_8711:
[----:B------:R-:W1:Y:S01]  /*0890*/  LDC.64 R104, c[0x0][0x250] ;  /* 0x00009400ff687b82 */ /* 0x000e620000000a00 */
[----:B------:R-:W-:Y:S01]  /*08a0*/  ISETP.NE.AND P5, PT, R7, RZ, PT ;  /* 0x000000ff0700720c */ /* 0x000fe20003fa5270 */
[----:B-1----:R-:W-:-:S06]  /*08b0*/  IMAD.WIDE R104, R10, 0x4, R104 ;  /* 0x000000040a687825 */ /* 0x002fcc00078e0268 */
[----:B------:R-:W2:Y:S01]  /*08c0*/  LDG.E R104, desc[UR4][R104.64] ;  /* 0x0000000468687981 */ /* 0x000ea2000c1e1900 */
[----:B------:R-:W-:Y:S01]  /*08d0*/  IADD3 R12, R152, -0x1, RZ ;  /* 0xffffffff980c7810 */ /* 0x000fe20007ffe0ff */
[----:B------:R-:W-:Y:S01]  /*08e0*/  BSSY B1, `(.L_x_8725) ;  /* 0x000003b000017945 */ /* 0x000fe20003800000 */
[----:B0-----:R-:W-:Y:S01]  /*08f0*/  ISETP.NE.AND P4, PT, R11, RZ, PT ;  /* 0x000000ff0b00720c */ /* 0x001fe20003f85270 */
[----:B------:R-:W-:Y:S01]  /*0900*/  HFMA2.MMA R151, -RZ, RZ, 0, 0 ;  /* 0x00000000ff977435 */ /* 0x000fe200000001ff */
[----:B------:R-:W-:Y:S01]  /*0910*/  IMAD.MOV.U32 R152, RZ, RZ, RZ ;  /* 0x000000ffff987224 */ /* 0x000fe200078e00ff */
[----:B------:R-:W-:Y:S01]  /*0920*/  MOV R153, R8 ;  /* 0x0000000800997202 */ /* 0x000fe20000000f00 */
[----:B------:R-:W-:Y:S01]  /*0930*/  IMAD R106, R12, R13, RZ ;  /* 0x0000000d0c6a7224 */ /* 0x000fe200078e02ff */
[----:B------:R-:W-:-:S04]  /*0940*/  LOP3.LUT R12, R14, 0x7f, RZ, 0xc0, !PT ;  /* 0x0000007f0e0c7812 */ /* 0x000fc800078ec0ff */
        /* <DEDUP_REMOVED lines=14> */
[----:B------:R-:W-:Y:S02]  /*0a30*/  IADD3 R153, R8, 0x80, RZ ;  /* 0x0000008008997810 */ /* 0x000fe40007ffe0ff */
[----:B------:R-:W-:Y:S02]  /*0a40*/  IADD3 R150, R150, 0x80, RZ ;  /* 0x0000008096967810 */ /* 0x000fe40007ffe0ff */
[----:B---3--:R-:W-:Y:S02]  /*0a50*/  MOV R140, R142 ;  /* 0x0000008e008c7202 */ /* 0x008fe40000000f00 */
[----:B------:R-:W-:-:S03]  /*0a60*/  SHF.R.U64 R149, R142, 0x10, R143 ;  /* 0x000000108e957819 */ /* 0x000fc6000000128f */
[----:B------:R-:W-:Y:S02]  /*0a70*/  HADD2.F32 R147, -RZ, R140.H0_H0 ;  /* 0x2000008cff937230 */ /* 0x000fe40000004100 */
[C---:B--2---:R-:W-:Y:S01]  /*0a80*/  FADD.FTZ R132, -R111.reuse, R104 ;  /* 0x000000686f847221 */ /* 0x044fe20000010100 */
[----:B------:R-:W-:Y:S01]  /*0a90*/  FADD.FTZ R152, -R111, R106 ;  /* 0x0000006a6f987221 */ /* 0x000fe20000010100 */
[----:B------:R-:W-:Y:S02]  /*0aa0*/  HADD2.F32 R106, -RZ, R149.H0_H0 ;  /* 0x20000095ff6a7230 */ /* 0x000fe40000004100 */
[----:B-----5:R-:W-:Y:S01]  /*0ab0*/  FMUL.FTZ R149, R9, R132 ;  /* 0x0000008409957220 */ /* 0x020fe20000410000 */
[--C-:B------:R-:W-:Y:S01]  /*0ac0*/  IMAD.MOV.U32 R144, RZ, RZ, R143.reuse ;  /* 0x000000ffff907224 */ /* 0x100fe200078e008f */
[----:B------:R-:W-:Y:S01]  /*0ad0*/  SHF.R.U32.HI R145, RZ, 0x10, R143 ;  /* 0x00000010ff917819 */ /* 0x000fe2000001168f */
[----:B------:R-:W-:Y:S01]  /*0ae0*/  FADD.FTZ R146, -R111, R105 ;  /* 0x000000696f927221 */ /* 0x000fe20000010100 */
[----:B------:R-:W-:Y:S01]  /*0af0*/  FADD.FTZ R56, R56, R147 ;  /* 0x0000009338387221 */ /* 0x000fe20000010000 */
[-C--:B------:R-:W-:Y:S01]  /*0b00*/  FFMA.FTZ R76, R149, R147.reuse, R76 ;  /* 0x00000093954c7223 */ /* 0x080fe2000001004c */
[----:B------:R-:W-:Y:S01]  /*0b10*/  FMUL.FTZ R147, R96, R147 ;  /* 0x0000009360937220 */ /* 0x000fe20000410000 */
[----:B------:R-:W-:-:S02]  /*0b20*/  HADD2.F32 R143, -RZ, R144.H0_H0 ;  /* 0x20000090ff8f7230 */ /* 0x000fc40000004100 */
[----:B------:R-:W-:Y:S01]  /*0b30*/  FADD.FTZ R154, -R111, R107 ;  /* 0x0000006b6f9a7221 */ /* 0x000fe20000010100 */
[----:B------:R-:W-:Y:S02]  /*0b40*/  HADD2.F32 R140, -RZ, R145.H0_H0 ;  /* 0x20000091ff8c7230 */ /* 0x000fe40000004100 */
        /* <DEDUP_REMOVED lines=20> */
.L_x_8726:
[----:B------:R-:W-:Y:S05]  /*0c90*/  BSYNC B1 ;  /* 0x0000000000017941 */ /* 0x000fea0003800000 */
.L_x_8725:
        /* <DEDUP_REMOVED lines=12> */
[----:B------:R-:W-:Y:S01]  /*0d60*/  IADD3 R150, R150, 0x80, RZ ;  /* 0x0000008096967810 */ /* 0x000fe20007ffe0ff */
[----:B------:R-:W-:Y:S02]  /*0d70*/  VIADD R153, R153, 0x80 ;  /* 0x0000008099997836 */ /* 0x000fe40000000000 */
[----:B---3--:R-:W-:Y:S01]  /*0d80*/  IMAD.MOV.U32 R131, RZ, RZ, R132 ;  /* 0x000000ffff837224 */ /* 0x008fe200078e0084 */
[--C-:B------:R-:W-:Y:S02]  /*0d90*/  SHF.R.U64 R139, R132, 0x10, R133.reuse ;  /* 0x00000010848b7819 */ /* 0x100fe40000001285 */
[----:B------:R-:W-:Y:S02]  /*0da0*/  MOV R136, R133 ;  /* 0x0000008500887202 */ /* 0x000fe40000000f00 */
[----:B------:R-:W-:Y:S01]  /*0db0*/  HADD2.F32 R131, -RZ, R131.H0_H0 ;  /* 0x20000083ff837230 */ /* 0x000fe20000004100 */
[----:B------:R-:W-:Y:S01]  /*0dc0*/  SHF.R.U32.HI R137, RZ, 0x10, R133 ;  /* 0x00000010ff897819 */ /* 0x000fe20000011685 */
[C---:B--2---:R-:W-:Y:S01]  /*0dd0*/  FADD.FTZ R134, -R111.reuse, R104 ;  /* 0x000000686f867221 */ /* 0x044fe20000010100 */
[C---:B------:R-:W-:Y:S01]  /*0de0*/  FADD.FTZ R154, -R111.reuse, R106 ;  /* 0x0000006a6f9a7221 */ /* 0x040fe20000010100 */
[----:B------:R-:W-:Y:S01]  /*0df0*/  FADD.FTZ R138, -R111, R105 ;  /* 0x000000696f8a7221 */ /* 0x000fe20000010100 */
[----:B------:R-:W-:-:S02]  /*0e00*/  HADD2.F32 R106, -RZ, R139.H0_H0 ;  /* 0x2000008bff6a7230 */ /* 0x000fc40000004100 */
[C---:B-----5:R-:W-:Y:S01]  /*0e10*/  FMUL.FTZ R141, R9.reuse, R134 ;  /* 0x00000086098d7220 */ /* 0x060fe20000410000 */
[----:B------:R-:W-:Y:S01]  /*0e20*/  FMUL.FTZ R139, R92, R131 ;  /* 0x000000835c8b7220 */ /* 0x000fe20000410000 */
[----:B------:R-:W-:Y:S02]  /*0e30*/  HADD2.F32 R135, -RZ, R136.H0_H0 ;  /* 0x20000088ff877230 */ /* 0x000fe40000004100 */
        /* <DEDUP_REMOVED lines=24> */
.L_x_8728:
[----:B------:R-:W-:Y:S05]  /*0fc0*/  BSYNC B1 ;  /* 0x0000000000017941 */ /* 0x000fea0003800000 */
.L_x_8727:
        /* <DEDUP_REMOVED lines=13> */
[----:B------:R-:W-:Y:S02]  /*10a0*/  IADD3 R153, R153, 0x80, RZ ;  /* 0x0000008099997810 */ /* 0x000fe40007ffe0ff */
[----:B---3--:R-:W-:Y:S02]  /*10b0*/  MOV R123, R124 ;  /* 0x0000007c007b7202 */ /* 0x008fe40000000f00 */
[----:B------:R-:W-:-:S03]  /*10c0*/  SHF.R.U64 R129, R124, 0x10, R125 ;  /* 0x000000107c817819 */ /* 0x000fc6000000127d */
[----:B------:R-:W-:Y:S01]  /*10d0*/  HADD2.F32 R123, -RZ, R123.H0_H0 ;  /* 0x2000007bff7b7230 */ /* 0x000fe20000004100 */
[----:B------:R-:W-:Y:S01]  /*10e0*/  MOV R128, R125 ;  /* 0x0000007d00807202 */ /* 0x000fe20000000f00 */
[C---:B--2---:R-:W-:Y:S01]  /*10f0*/  FADD.FTZ R126, -R111.reuse, R104 ;  /* 0x000000686f7e7221 */ /* 0x044fe20000010100 */
[----:B------:R-:W-:Y:S01]  /*1100*/  FADD.FTZ R154, -R111, R106 ;  /* 0x0000006a6f9a7221 */ /* 0x000fe20000010100 */
[----:B------:R-:W-:Y:S02]  /*1110*/  HADD2.F32 R106, -RZ, R129.H0_H0 ;  /* 0x20000081ff6a7230 */ /* 0x000fe40000004100 */
[----:B-----5:R-:W-:Y:S01]  /*1120*/  FMUL.FTZ R129, R9, R126 ;  /* 0x0000007e09817220 */ /* 0x020fe20000410000 */
[----:B------:R-:W-:Y:S01]  /*1130*/  FMUL.FTZ R126, R88, R123 ;  /* 0x0000007b587e7220 */ /* 0x000fe20000410000 */
[C---:B------:R-:W-:Y:S01]  /*1140*/  FADD.FTZ R130, -R111.reuse, R105 ;  /* 0x000000696f827221 */ /* 0x040fe20000010100 */
[----:B------:R-:W-:Y:S01]  /*1150*/  FADD.FTZ R156, -R111, R107 ;  /* 0x0000006b6f9c7221 */ /* 0x000fe20000010100 */
[----:B------:R-:W-:Y:S01]  /*1160*/  HADD2.F32 R107, -RZ, R128.H0_H0 ;  /* 0x20000080ff6b7230 */ /* 0x000fe20000004100 */
[----:B------:R-:W-:Y:S01]  /*1170*/  SHF.R.U32.HI R132, RZ, 0x10, R125 ;  /* 0x00000010ff847819 */ /* 0x000fe2000001167d */
        /* <DEDUP_REMOVED lines=23> */
.L_x_8730:
[----:B------:R-:W-:Y:S05]  /*12f0*/  BSYNC B1 ;  /* 0x0000000000017941 */ /* 0x000fea0003800000 */
.L_x_8729:
        /* <DEDUP_REMOVED lines=12> */
[----:B------:R-:W-:Y:S02]  /*13c0*/  IADD3 R150, R150, 0x80, RZ ;  /* 0x0000008096967810 */ /* 0x000fe40007ffe0ff */
[----:B------:R-:W-:Y:S02]  /*13d0*/  IADD3 R153, R153, 0x80, RZ ;  /* 0x0000008099997810 */ /* 0x000fe40007ffe0ff */
[----:B---3--:R-:W-:Y:S02]  /*13e0*/  MOV R114, R116 ;  /* 0x0000007400727202 */ /* 0x008fe40000000f00 */
[--C-:B------:R-:W-:Y:S02]  /*13f0*/  SHF.R.U32.HI R121, RZ, 0x10, R117.reuse ;  /* 0x00000010ff797819 */ /* 0x100fe40000011675 */
[----:B------:R-:W-:Y:S01]  /*1400*/  SHF.R.U64 R122, R116, 0x10, R117 ;  /* 0x00000010747a7819 */ /* 0x000fe20000001275 */
[C---:B----4-:R-:W-:Y:S01]  /*1410*/  FADD.FTZ R156, -R111.reuse, R107 ;  /* 0x0000006b6f9c7221 */ /* 0x050fe20000010100 */
[----:B--2---:R-:W-:Y:S01]  /*1420*/  FADD.FTZ R118, -R111, R104 ;  /* 0x000000686f767221 */ /* 0x004fe20000010100 */
[----:B------:R-:W-:-:S02]  /*1430*/  HADD2.F32 R107, -RZ, R114.H0_H0 ;  /* 0x20000072ff6b7230 */ /* 0x000fc40000004100 */
[----:B------:R-:W-:Y:S01]  /*1440*/  FADD.FTZ R154, -R111, R106 ;  /* 0x0000006a6f9a7221 */ /* 0x000fe20000010100 */
[----:B------:R-:W-:Y:S02]  /*1450*/  HADD2.F32 R114, -RZ, R121.H0_H0 ;  /* 0x20000079ff727230 */ /* 0x000fe40000004100 */
[----:B-----5:R-:W-:Y:S01]  /*1460*/  FMUL.FTZ R121, R9, R118 ;  /* 0x0000007609797220 */ /* 0x020fe20000410000 */
[----:B------:R-:W-:Y:S02]  /*1470*/  IMAD.MOV.U32 R120, RZ, RZ, R117 ;  /* 0x000000ffff787224 */ /* 0x000fe400078e0075 */
[----:B------:R-:W-:Y:S01]  /*1480*/  FMUL.FTZ R118, R84, R107 ;  /* 0x0000006b54767220 */ /* 0x000fe20000410000 */
[----:B------:R-:W-:Y:S02]  /*1490*/  HADD2.F32 R106, -RZ, R122.H0_H0 ;  /* 0x2000007aff6a7230 */ /* 0x000fe40000004100 */
[----:B------:R-:W-:Y:S01]  /*14a0*/  FADD.FTZ R132, -R111, R105 ;  /* 0x000000696f847221 */ /* 0x000fe20000010100 */
[----:B------:R-:W-:-:S02]  /*14b0*/  HADD2.F32 R133, -RZ, R120.H0_H0 ;  /* 0x20000078ff857230 */ /* 0x000fc40000004100 */
[----:B------:R-:W-:Y:S01]  /*14c0*/  FADD.FTZ R104, R151, R118 ;  /* 0x0000007697687221 */ /* 0x000fe20000010000 */
[----:B------:R-:W-:Y:S01]  /*14d0*/  FMUL.FTZ R117, R85, R106 ;  /* 0x0000006a55757220 */ /* 0x000fe20000410000 */
        /* <DEDUP_REMOVED lines=20> */
.L_x_8732:
[----:B------:R-:W-:Y:S05]  /*1620*/  BSYNC B1 ;  /* 0x0000000000017941 */ /* 0x000fea0003800000 */
.L_x_8731:
        /* <DEDUP_REMOVED lines=13> */
[----:B------:R-:W-:Y:S02]  /*1700*/  SHF.R.U64 R107, R104, 0x10, R105 ;  /* 0x00000010686b7819 */ /* 0x000fe40000001269 */
[----:B------:R-:W-:Y:S02]  /*1710*/  MOV R106, R105 ;  /* 0x00000069006a7202 */ /* 0x000fe40000000f00 */
[----:B------:R-:W-:Y:S02]  /*1720*/  HADD2.F32 R15, -RZ, R15.H0_H0 ;  /* 0x2000000fff0f7230 */ /* 0x000fe40000004100 */
[C---:B--2---:R-:W-:Y:S01]  /*1730*/  FADD.FTZ R108, -R111.reuse, R16 ;  /* 0x000000106f6c7221 */ /* 0x044fe20000010100 */
[C---:B------:R-:W-:Y:S01]  /*1740*/  FADD.FTZ R112, -R111.reuse, R17 ;  /* 0x000000116f707221 */ /* 0x040fe20000010100 */
[----:B------:R-:W-:Y:S01]  /*1750*/  FADD.FTZ R132, -R111, R18 ;  /* 0x000000126f847221 */ /* 0x000fe20000010100 */
[----:B------:R-:W-:-:S02]  /*1760*/  HADD2.F32 R18, -RZ, R107.H0_H0 ;  /* 0x2000006bff127230 */ /* 0x000fc40000004100 */
[----:B------:R-:W-:Y:S01]  /*1770*/  FADD.FTZ R150, -R111, R19 ;  /* 0x000000136f967221 */ /* 0x000fe20000010100 */
[C---:B-----5:R-:W-:Y:S01]  /*1780*/  FMUL.FTZ R115, R9.reuse, R108 ;  /* 0x0000006c09737220 */ /* 0x060fe20000410000 */
[C---:B------:R-:W-:Y:S01]  /*1790*/  FMUL.FTZ R112, R9.reuse, R112 ;  /* 0x0000007009707220 */ /* 0x040fe20000410000 */
[-C--:B------:R-:W-:Y:S01]  /*17a0*/  FMUL.FTZ R19, R80, R15.reuse ;  /* 0x0000000f50137220 */ /* 0x080fe20000410000 */
[----:B------:R-:W-:Y:S01]  /*17b0*/  SHF.R.U32.HI R154, RZ, 0x10, R105 ;  /* 0x00000010ff9a7819 */ /* 0x000fe20000011669 */
[----:B------:R-:W-:Y:S02]  /*17c0*/  HADD2.F32 R17, -RZ, R106.H0_H0 ;  /* 0x2000006aff117230 */ /* 0x000fe40000004100 */
        /* <DEDUP_REMOVED lines=22> */
.L_x_8724:
[----:B------:R-:W-:Y:S05]  /*1930*/  BSYNC B0 ;  /* 0x0000000000007941 */ /* 0x000fea0003800000 */
.L_x_8710:
        /* <DEDUP_REMOVED lines=26> */
.L_x_8803:
[----:B------:R-:W4:Y:S01]  /*1ae0*/  S2R R109, SR_CgaCtaId ;  /* 0x00000000006d7919 */ /* 0x000f220000008800 */
[----:B------:R-:W-:Y:S01]  /*1af0*/  @!P4 LOP3.LUT R105, R105, 0x3, RZ, 0xc0, !PT ;  /* 0x000000036969c812 */ /* 0x000fe200078ec0ff */
[----:B--2---:R-:W-:Y:S01]  /*1b00*/  FADD.FTZ R132, R133, R132 ;  /* 0x0000008485847221 */ /* 0x004fe20000010000 */
[----:B------:R-:W-:Y:S01]  /*1b10*/  MOV R108, 0x400 ;  /* 0x00000400006c7802 */ /* 0x000fe20000000f00 */
[----:B-1-3--:R-:W-:Y:S01]  /*1b20*/  FADD.FTZ R133, R106, R107 ;  /* 0x0000006b6a857221 */ /* 0x00afe20000010000 */
        /* <DEDUP_REMOVED lines=24> */
[----:B-----5:R-:W-:-:S13]  /*1cb0*/  ISETP.GE.AND P4, PT, R148, 0x1, PT ;  /* 0x000000019400780c */ /* 0x020fda0003f86270 */
[----:B------:R-:W-:Y:S01]  /*1cc0*/  @P4 VIADD R148, R148, 0xffffffff ;  /* 0xffffffff94944836 */ /* 0x000fe20000000000 */
        /* <DEDUP_REMOVED lines=20> */
.L_x_8737:
[----:B------:R-:W-:Y:S05]  /*1e10*/  BSYNC B1 ;  /* 0x0000000000017941 */ /* 0x000fea0003800000 */
.L_x_8736:
        /* <DEDUP_REMOVED lines=11> */
.L_x_8739:
[----:B------:R-:W-:Y:S05]  /*1ed0*/  BSYNC B1 ;  /* 0x0000000000017941 */ /* 0x000fea0003800000 */
.L_x_8738:
        /* <DEDUP_REMOVED lines=11> */
.L_x_8741:
[----:B------:R-:W-:Y:S05]  /*1f90*/  BSYNC B1 ;  /* 0x0000000000017941 */ /* 0x000fea0003800000 */
.L_x_8740:
        /* <DEDUP_REMOVED lines=16> */
.L_x_8743:
[----:B------:R-:W-:Y:S05]  /*20a0*/  BSYNC B1 ;  /* 0x0000000000017941 */ /* 0x000fea0003800000 */
.L_x_8742:
        /* <DEDUP_REMOVED lines=33> */
.L_x_8745:
[----:B------:R-:W-:Y:S05]  /*22c0*/  BSYNC B1 ;  /* 0x0000000000017941 */ /* 0x000fea0003800000 */
.L_x_8744:
[----:B------:R-:W-:Y:S02]  /*22d0*/  IADD3 R8, R8, 0x80, RZ ;  /* 0x0000008008087810 */ /* 0x000fe40007ffe0ff */
[----:B------:R-:W-:-:S07]  /*22e0*/  IADD3 R109, R109, 0x80, RZ ;  /* 0x000000806d6d7810 */ /* 0x000fce0007ffe0ff */
.L_x_8735:
[----:B------:R-:W-:Y:S05]  /*22f0*/  BSYNC B0 ;  /* 0x0000000000007941 */ /* 0x000fea0003800000 */
.L_x_8734:
        /* <DEDUP_REMOVED lines=16> */
.L_x_8749:
[----:B------:R-:W-:Y:S05]  /*2400*/  BSYNC B1 ;  /* 0x0000000000017941 */ /* 0x000fea0003800000 */
.L_x_8748:
        /* <DEDUP_REMOVED lines=11> */
.L_x_8751:
[----:B------:R-:W-:Y:S05]  /*24c0*/  BSYNC B1 ;  /* 0x0000000000017941 */ /* 0x000fea0003800000 */
.L_x_8750:
        /* <DEDUP_REMOVED lines=11> */
.L_x_8753:
[----:B------:R-:W-:Y:S05]  /*2580*/  BSYNC B1 ;  /* 0x0000000000017941 */ /* 0x000fea0003800000 */
.L_x_8752:
        /* <DEDUP_REMOVED lines=16> */
.L_x_8755:
[----:B------:R-:W-:Y:S05]  /*2690*/  BSYNC B1 ;  /* 0x0000000000017941 */ /* 0x000fea0003800000 */
.L_x_8754:
        /* <DEDUP_REMOVED lines=33> */
.L_x_8757:
[----:B------:R-:W-:Y:S05]  /*28b0*/  BSYNC B1 ;  /* 0x0000000000017941 */ /* 0x000fea0003800000 */
.L_x_8756:
[----:B------:R-:W-:Y:S01]  /*28c0*/  IADD3 R8, R8, 0x80, RZ ;  /* 0x0000008008087810 */ /* 0x000fe20007ffe0ff */
[----:B------:R-:W-:-:S07]  /*28d0*/  VIADD R109, R109, 0x80 ;  /* 0x000000806d6d7836 */ /* 0x000fce0000000000 */
.L_x_8747:
[----:B------:R-:W-:Y:S05]  /*28e0*/  BSYNC B0 ;  /* 0x0000000000007941 */ /* 0x000fea0003800000 */
.L_x_8746:
        /* <DEDUP_REMOVED lines=16> */
.L_x_8761:
[----:B------:R-:W-:Y:S05]  /*29f0*/  BSYNC B1 ;  /* 0x0000000000017941 */ /* 0x000fea0003800000 */
.L_x_8760:
        /* <DEDUP_REMOVED lines=11> */
.L_x_8763:
[----:B------:R-:W-:Y:S05]  /*2ab0*/  BSYNC B1 ;  /* 0x0000000000017941 */ /* 0x000fea0003800000 */
.L_x_8762:
        /* <DEDUP_REMOVED lines=11> */
.L_x_8765:
[----:B------:R-:W-:Y:S05]  /*2b70*/  BSYNC B1 ;  /* 0x0000000000017941 */ /* 0x000fea0003800000 */
.L_x_8764:
        /* <DEDUP_REMOVED lines=16> */
.L_x_8767:
[----:B------:R-:W-:Y:S05]  /*2c80*/  BSYNC B1 ;  /* 0x0000000000017941 */ /* 0x000fea0003800000 */
.L_x_8766:
        /* <DEDUP_REMOVED lines=33> */
.L_x_8769:
[----:B------:R-:W-:Y:S05]  /*2ea0*/  BSYNC B1 ;  /* 0x0000000000017941 */ /* 0x000fea0003800000 */
.L_x_8768:
[----:B------:R-:W-:Y:S01]  /*2eb0*/  VIADD R8, R8, 0x80 ;  /* 0x0000008008087836 */ /* 0x000fe20000000000 */
[----:B------:R-:W-:-:S07]  /*2ec0*/  IADD3 R109, R109, 0x80, RZ ;  /* 0x000000806d6d7810 */ /* 0x000fce0007ffe0ff */
.L_x_8759:
[----:B------:R-:W-:Y:S05]  /*2ed0*/  BSYNC B0 ;  /* 0x0000000000007941 */ /* 0x000fea0003800000 */
.L_x_8758:
        /* <DEDUP_REMOVED lines=16> */
.L_x_8773:
[----:B------:R-:W-:Y:S05]  /*2fe0*/  BSYNC B1 ;  /* 0x0000000000017941 */ /* 0x000fea0003800000 */
.L_x_8772:
        /* <DEDUP_REMOVED lines=11> */
.L_x_8775:
[----:B------:R-:W-:Y:S05]  /*30a0*/  BSYNC B1 ;  /* 0x0000000000017941 */ /* 0x000fea0003800000 */
.L_x_8774:
        /* <DEDUP_REMOVED lines=11> */
.L_x_8777:
[----:B------:R-:W-:Y:S05]  /*3160*/  BSYNC B1 ;  /* 0x0000000000017941 */ /* 0x000fea0003800000 */
.L_x_8776:
        /* <DEDUP_REMOVED lines=16> */
.L_x_8779:
[----:B------:R-:W-:Y:S05]  /*3270*/  BSYNC B1 ;  /* 0x0000000000017941 */ /* 0x000fea0003800000 */
.L_x_8778:
        /* <DEDUP_REMOVED lines=33> */
.L_x_8781:
[----:B------:R-:W-:Y:S05]  /*3490*/  BSYNC B1 ;  /* 0x0000000000017941 */ /* 0x000fea0003800000 */
.L_x_8780:
[----:B------:R-:W-:Y:S01]  /*34a0*/  VIADD R8, R8, 0x80 ;  /* 0x0000008008087836 */ /* 0x000fe20000000000 */
[----:B------:R-:W-:-:S07]  /*34b0*/  IADD3 R109, R109, 0x80, RZ ;  /* 0x000000806d6d7810 */ /* 0x000fce0007ffe0ff */
.L_x_8771:
[----:B------:R-:W-:Y:S05]  /*34c0*/  BSYNC B0 ;  /* 0x0000000000007941 */ /* 0x000fea0003800000 */
.L_x_8770:
        /* <DEDUP_REMOVED lines=17> */
.L_x_8785:
[----:B------:R-:W-:Y:S05]  /*35e0*/  BSYNC B1 ;  /* 0x0000000000017941 */ /* 0x000fea0003800000 */
.L_x_8784:
        /* <DEDUP_REMOVED lines=11> */
.L_x_8787:
[----:B------:R-:W-:Y:S05]  /*36a0*/  BSYNC B1 ;  /* 0x0000000000017941 */ /* 0x000fea0003800000 */
.L_x_8786:
        /* <DEDUP_REMOVED lines=11> */
.L_x_8789:
[----:B------:R-:W-:Y:S05]  /*3760*/  BSYNC B1 ;  /* 0x0000000000017941 */ /* 0x000fea0003800000 */
.L_x_8788:
        /* <DEDUP_REMOVED lines=16> */
.L_x_8791:
[----:B------:R-:W-:Y:S05]  /*3870*/  BSYNC B1 ;  /* 0x0000000000017941 */ /* 0x000fea0003800000 */
.L_x_8790:
        /* <DEDUP_REMOVED lines=32> */
.L_x_8783:
[----:B------:R-:W-:Y:S05]  /*3a80*/  BSYNC B0 ;  /* 0x0000000000007941 */ /* 0x000fea0003800000 */
.L_x_8782:
[----:B------:R-:W-:Y:S01]  /*3a90*/  ISETP.NE.AND P3, PT, R150, RZ, PT ;  /* 0x000000ff9600720c */ /* 0x000fe20003f65270 */
[----:B------:R-:W-:-:S03]  /*3aa0*/  VIADD R10, R10, UR10 ;  /* 0x0000000a0a0a7c36 */ /* 0x000fc60008000000 */
[----:B------:R-:W-:Y:S02]  /*3ab0*/  SEL R110, RZ, 0x1, P3 ;  /* 0x00000001ff6e7807 */ /* 0x000fe40001800000 */
[----:B------:R-:W-:-:S13]  /*3ac0*/  ISETP.GE.AND P3, PT, R10, UR11, PT ;  /* 0x0000000b0a007c0c */ /* 0x000fda000bf66270 */
[----:B------:R-:W-:Y:S05]  /*3ad0*/  @!P3 BRA `(.L_x_8792) ;  /* 0xffffffc80070b947 */ /* 0x000fea000383ffff */
.L_x_8709:
        /* <DEDUP_REMOVED lines=22> */
[----:B------:R-:W-:Y:S01]  /*3c40*/  @P0 IADD3 R19, R19, 0x80, RZ ;  /* 0x0000008013130810 */ /* 0x000fe20007ffe0ff */
[----:B------:R3:W-:Y:S01]  /*3c50*/  @P0 STG.E.128 desc[UR4][R6.64], R52 ;  /* 0x0000003406000986 */ /* 0x0007e2000c101d04 */
[----:B------:R-:W1:Y:S03]  /*3c60*/  @P2 LDC.64 R16, c[0x0][0x2d8] ;  /* 0x0000b600ff102b82 */ /* 0x000e660000000a00 */
[C---:B--2---:R-:W-:Y:S01]  /*3c70*/  @P1 IMAD.WIDE.U32 R10, R19.reuse, 0x10, R10 ;  /* 0x00000010130a1825 */ /* 0x044fe200078e000a */
[----:B------:R3:W-:Y:S03]  /*3c80*/  @P0 STG.E.128 desc[UR4][R8.64], R72 ;  /* 0x0000004808000986 */ /* 0x0007e6000c101d04 */
        /* <DEDUP_REMOVED lines=17> */
.L_x_8733:
[----:B------:R-:W-:Y:S01]  /*3da0*/  HFMA2.MMA R155, -RZ, RZ, 0, 9.5367431640625e-07 ;  /* 0x00000010ff9b7435 */ /* 0x000fe200000001ff */
[----:B------:R-:W-:Y:S01]  /*3db0*/  MOV R156, R151 ;  /* 0x00000097009c7202 */ /* 0x000fe20000000f00 */
[----:B------:R-:W-:Y:S01]  /*3dc0*/  IMAD.MOV.U32 R153, RZ, RZ, -0x1 ;  /* 0xffffffffff997424 */ /* 0x000fe200078e00ff */
[----:B------:R-:W-:-:S08]  /*3dd0*/  MOV R158, 0x1f ;  /* 0x0000001f009e7802 */ /* 0x000fd00000000f00 */
[----:B01---5:R-:W-:Y:S05]  /*3de0*/  WARPSYNC.COLLECTIVE R153, `(.L_x_8793) ;  /* 0x0000000099087348 */ /* 0x023fea0003c00000 */
[----:B------:R2:W3:Y:S02]  /*3df0*/  SHFL.DOWN P5, R154, R156, R155, R158 ;  /* 0x0800009b9c9a7389 */ /* 0x0004e400000a009e */
[----:B0123-5:R-:W-:Y:S01]  /*3e00*/  ENDCOLLECTIVE ;  /* 0x000000000000791b */ /* 0x02ffe20003800000 */
.L_x_8793:
[----:B------:R-:W-:Y:S02]  /*3e10*/  MOV R156, R152 ;  /* 0x00000098009c7202 */ /* 0x000fe40000000f00 */
[----:B------:R-:W-:-:S07]  /*3e20*/  MOV R106, R154 ;  /* 0x0000009a006a7202 */ /* 0x000fce0000000f00 */
[----:B------:R-:W-:Y:S05]  /*3e30*/  WARPSYNC.COLLECTIVE R153, `(.L_x_8794) ;  /* 0x0000000099087348 */ /* 0x000fea0003c00000 */
[----:B------:R0:W1:Y:S02]  /*3e40*/  SHFL.DOWN P5, R154, R156, R155, R158 ;  /* 0x0800009b9c9a7389 */ /* 0x00006400000a009e */
[----:B01----:R-:W-:Y:S01]  /*3e50*/  ENDCOLLECTIVE ;  /* 0x000000000000791b */ /* 0x003fe20003800000 */
.L_x_8794:
[----:B------:R-:W-:Y:S01]  /*3e60*/  FADD.FTZ R106, R106, R151 ;  /* 0x000000976a6a7221 */ /* 0x000fe20000010000 */
[----:B------:R-:W-:-:S03]  /*3e70*/  HFMA2.MMA R155, -RZ, RZ, 0, 4.76837158203125e-07 ;  /* 0x00000008ff9b7435 */ /* 0x000fc600000001ff */
[----:B------:R-:W-:Y:S01]  /*3e80*/  IMAD.MOV.U32 R156, RZ, RZ, R106 ;  /* 0x000000ffff9c7224 */ /* 0x000fe200078e006a */
[----:B------:R-:W-:-:S07]  /*3e90*/  MOV R107, R154 ;  /* 0x0000009a006b7202 */ /* 0x000fce0000000f00 */
[----:B------:R-:W-:Y:S05]  /*3ea0*/  WARPSYNC.COLLECTIVE R153, `(.L_x_8795) ;  /* 0x0000000099087348 */ /* 0x000fea0003c00000 */
[----:B------:R0:W1:Y:S02]  /*3eb0*/  SHFL.DOWN P5, R154, R156, R155, R158 ;  /* 0x0800009b9c9a7389 */ /* 0x00006400000a009e */
[----:B01----:R-:W-:Y:S01]  /*3ec0*/  ENDCOLLECTIVE ;  /* 0x000000000000791b */ /* 0x003fe20003800000 */
.L_x_8795:
[----:B------:R-:W-:-:S05]  /*3ed0*/  FADD.FTZ R107, R107, R152 ;  /* 0x000000986b6b7221 */ /* 0x000fca0000010000 */
[----:B------:R-:W-:Y:S02]  /*3ee0*/  MOV R156, R107 ;  /* 0x0000006b009c7202 */ /* 0x000fe40000000f00 */
[----:B------:R-:W-:-:S07]  /*3ef0*/  MOV R109, R154 ;  /* 0x0000009a006d7202 */ /* 0x000fce0000000f00 */
[----:B------:R-:W-:Y:S05]  /*3f00*/  WARPSYNC.COLLECTIVE R153, `(.L_x_8796) ;  /* 0x0000000099087348 */ /* 0x000fea0003c00000 */
[----:B------:R0:W1:Y:S02]  /*3f10*/  SHFL.DOWN P5, R154, R156, R155, R158 ;  /* 0x0800009b9c9a7389 */ /* 0x00006400000a009e */
[----:B01----:R-:W-:Y:S01]  /*3f20*/  ENDCOLLECTIVE ;  /* 0x000000000000791b */ /* 0x003fe20003800000 */
.L_x_8796:
[----:B------:R-:W-:Y:S01]  /*3f30*/  FADD.FTZ R109, R106, R109 ;  /* 0x0000006d6a6d7221 */ /* 0x000fe20000010000 */
[----:B------:R-:W-:-:S04]  /*3f40*/  HFMA2.MMA R155, -RZ, RZ, 0, 2.384185791015625e-07 ;  /* 0x00000004ff9b7435 */ /* 0x000fc800000001ff */
[----:B------:R-:W-:Y:S01]  /*3f50*/  MOV R156, R109 ;  /* 0x0000006d009c7202 */ /* 0x000fe20000000f00 */
[----:B------:R-:W-:-:S07]  /*3f60*/  IMAD.MOV.U32 R108, RZ, RZ, R154 ;  /* 0x000000ffff6c7224 */ /* 0x000fce00078e009a */
[----:B------:R-:W-:Y:S05]  /*3f70*/  WARPSYNC.COLLECTIVE R153, `(.L_x_8797) ;  /* 0x0000000099087348 */ /* 0x000fea0003c00000 */
[----:B------:R0:W1:Y:S02]  /*3f80*/  SHFL.DOWN P5, R154, R156, R155, R158 ;  /* 0x0800009b9c9a7389 */ /* 0x00006400000a009e */
[----:B01----:R-:W-:Y:S01]  /*3f90*/  ENDCOLLECTIVE ;  /* 0x000000000000791b */ /* 0x003fe20003800000 */
.L_x_8797:
[----:B------:R-:W-:-:S04]  /*3fa0*/  FADD.FTZ R108, R107, R108 ;  /* 0x0000006c6b6c7221 */ /* 0x000fc80000010000 */
[----:B------:R-:W-:Y:S01]  /*3fb0*/  IMAD.MOV.U32 R156, RZ, RZ, R108 ;  /* 0x000000ffff9c7224 */ /* 0x000fe200078e006c */
[----:B------:R-:W-:-:S07]  /*3fc0*/  MOV R110, R154 ;  /* 0x0000009a006e7202 */ /* 0x000fce0000000f00 */
[----:B------:R-:W-:Y:S05]  /*3fd0*/  WARPSYNC.COLLECTIVE R153, `(.L_x_8798) ;  /* 0x0000000099087348 */ /* 0x000fea0003c00000 */
[----:B------:R0:W1:Y:S02]  /*3fe0*/  SHFL.DOWN P5, R154, R156, R155, R158 ;  /* 0x0800009b9c9a7389 */ /* 0x00006400000a009e */
[----:B01----:R-:W-:Y:S01]  /*3ff0*/  ENDCOLLECTIVE ;  /* 0x000000000000791b */ /* 0x003fe20003800000 */
.L_x_8798:
[----:B------:R-:W-:Y:S01]  /*4000*/  FADD.FTZ R110, R109, R110 ;  /* 0x0000006e6d6e7221 */ /* 0x000fe20000010000 */
[----:B------:R-:W-:-:S04]  /*4010*/  HFMA2.MMA R155, -RZ, RZ, 0, 1.1920928955078125e-07 ;  /* 0x00000002ff9b7435 */ /* 0x000fc800000001ff */
[----:B------:R-:W-:Y:S02]  /*4020*/  MOV R156, R110 ;  /* 0x0000006e009c7202 */ /* 0x000fe40000000f00 */
[----:B------:R-:W-:-:S07]  /*4030*/  MOV R111, R154 ;  /* 0x0000009a006f7202 */ /* 0x000fce0000000f00 */
[----:B------:R-:W-:Y:S05]  /*4040*/  WARPSYNC.COLLECTIVE R153, `(.L_x_8799) ;  /* 0x0000000099087348 */ /* 0x000fea0003c00000 */
[----:B------:R0:W1:Y:S02]  /*4050*/  SHFL.DOWN P5, R154, R156, R155, R158 ;  /* 0x0800009b9c9a7389 */ /* 0x00006400000a009e */
[----:B01----:R-:W-:Y:S01]  /*4060*/  ENDCOLLECTIVE ;  /* 0x000000000000791b */ /* 0x003fe20003800000 */
.L_x_8799:
[----:B------:R-:W-:-:S05]  /*4070*/  FADD.FTZ R111, R108, R111 ;  /* 0x0000006f6c6f7221 */ /* 0x000fca0000010000 */
[----:B------:R-:W-:Y:S01]  /*4080*/  MOV R156, R111 ;  /* 0x0000006f009c7202 */ /* 0x000fe20000000f00 */
[----:B------:R-:W-:-:S07]  /*4090*/  IMAD.MOV.U32 R133, RZ, RZ, R154 ;  /* 0x000000ffff857224 */ /* 0x000fce00078e009a */
[----:B------:R-:W-:Y:S05]  /*40a0*/  WARPSYNC.COLLECTIVE R153, `(.L_x_8800) ;  /* 0x0000000099087348 */ /* 0x000fea0003c00000 */
[----:B------:R0:W1:Y:S02]  /*40b0*/  SHFL.DOWN P5, R154, R156, R155, R158 ;  /* 0x0800009b9c9a7389 */ /* 0x00006400000a009e */
[----:B01----:R-:W-:Y:S01]  /*40c0*/  ENDCOLLECTIVE ;  /* 0x000000000000791b */ /* 0x003fe20003800000 */
.L_x_8800:
[----:B------:R-:W-:-:S05]  /*40d0*/  FADD.FTZ R133, R110, R133 ;  /* 0x000000856e857221 */ /* 0x000fca0000010000 */
[----:B------:R-:W-:Y:S01]  /*40e0*/  MOV R156, R133 ;  /* 0x00000085009c7202 */ /* 0x000fe20000000f00 */
[----:B------:R-:W-:Y:S01]  /*40f0*/  IMAD.MOV.U32 R155, RZ, RZ, 0x1 ;  /* 0x00000001ff9b7424 */ /* 0x000fe200078e00ff */
[----:B------:R-:W-:-:S07]  /*4100*/  MOV R132, R154 ;  /* 0x0000009a00847202 */ /* 0x000fce0000000f00 */
[----:B------:R-:W-:Y:S05]  /*4110*/  WARPSYNC.COLLECTIVE R153, `(.L_x_8801) ;  /* 0x0000000099087348 */ /* 0x000fea0003c00000 */
[----:B------:R0:W1:Y:S02]  /*4120*/  SHFL.DOWN P5, R154, R156, R155, R158 ;  /* 0x0800009b9c9a7389 */ /* 0x00006400000a009e */
[----:B01----:R-:W-:Y:S01]  /*4130*/  ENDCOLLECTIVE ;  /* 0x000000000000791b */ /* 0x003fe20003800000 */
.L_x_8801:
[----:B------:R-:W-:-:S05]  /*4140*/  FADD.FTZ R106, R111, R132 ;  /* 0x000000846f6a7221 */ /* 0x000fca0000010000 */
[----:B------:R-:W-:Y:S02]  /*4150*/  MOV R156, R106 ;  /* 0x0000006a009c7202 */ /* 0x000fe40000000f00 */
[----:B------:R-:W-:-:S07]  /*4160*/  MOV R132, R154 ;  /* 0x0000009a00847202 */ /* 0x000fce0000000f00 */
[----:B------:R-:W-:Y:S05]  /*4170*/  WARPSYNC.COLLECTIVE R153, `(.L_x_8802) ;  /* 0x0000000099087348 */ /* 0x000fea0003c00000 */
[----:B------:R0:W1:Y:S02]  /*4180*/  SHFL.DOWN P5, R154, R156, R155, R158 ;  /* 0x0800009b9c9a7389 */ /* 0x00006400000a009e */
[----:B01----:R-:W-:Y:S01]  /*4190*/  ENDCOLLECTIVE ;  /* 0x000000000000791b */ /* 0x003fe20003800000 */
.L_x_8802:
[----:B------:R-:W-:Y:S01]  /*41a0*/  MOV R107, R154 ;  /* 0x0000009a006b7202 */ /* 0x000fe20000000f00 */
[----:B------:R-:W-:Y:S06]  /*41b0*/  BRA `(.L_x_8803) ;  /* 0xffffffd800487947 */ /* 0x000fec000383ffff */
.L_x_8804:
        /* <DEDUP_REMOVED lines=12> */
.L_x_11960:


//--------------------- .text._ZN10layer_norm13ln_bwd_kernelINS_13Kernel_traitsIf6__halffS2_fjLj2560ELj1ELj1ELj4ELj8ENS_18Kernel_traits_baseILj2560EfS2_fS2_fjLj128EEEEELb0ELb0ELb1ELb1EEEvNS_9BwdParamsE --------------------------
	.section	.text._ZN10layer_norm13ln_bwd_kernelINS_13Kernel_traitsIf6__halffS2_fjLj2560ELj1ELj1ELj4ELj8ENS_18Kernel_traits_baseILj2560EfS2_fS2_fjLj128EEEEELb0ELb0ELb1ELb1EEEvNS_9BwdParamsE,"ax",@progbits
	.align	128
        .global         _ZN10layer_norm13ln_bwd_kernelINS_13Kernel_traitsIf6__halffS2_fjLj2560ELj1ELj1ELj4ELj8ENS_18Kernel_traits_baseILj2560EfS2_fS2_fjLj128EEEEELb0ELb0ELb1ELb1EEEvNS_9BwdParamsE
        .type           _ZN10layer_norm13ln_bwd_kernelINS_13Kernel_traitsIf6__halffS2_fjLj2560ELj1ELj1ELj4ELj8ENS_18Kernel_traits_baseILj2560EfS2_fS2_fjLj128EEEEELb0ELb0ELb1ELb1EEEvNS_9BwdParamsE,@function
        .size           _ZN10layer_norm13ln_bwd_kernelINS_13Kernel_traitsIf6__halffS2_fjLj2560ELj1ELj1ELj4ELj8ENS_18Kernel_traits_baseILj2560EfS2_fS2_fjLj128EEEEELb0ELb0ELb1ELb1EEEvNS_9BwdParamsE,(.L_x_11961 - _ZN10layer_norm13ln_bwd_kernelINS_13Kernel_traitsIf6__halffS2_fjLj2560ELj1ELj1ELj4ELj8ENS_18Kernel_traits_baseILj2560EfS2_fS2_fjLj128EEEEELb0ELb0ELb1ELb1EEEvNS_9BwdParamsE)
        .other          _ZN10layer_norm13ln_bwd_kernelINS_13Kernel_traitsIf6__halffS2_fjLj2560ELj1ELj1ELj4ELj8ENS_18Kernel_traits_baseILj2560EfS2_fS2_fjLj128EEEEELb0ELb0ELb1ELb1EEEvNS_9BwdParamsE,@"STO_CUDA_ENTRY STV_DEFAULT"
_ZN10layer_norm13ln_bwd_kernelINS_13Kernel_traitsIf6__halffS2_fjLj2560ELj1ELj1ELj4ELj8ENS_18Kernel_traits_baseILj2560EfS2_fS2_fjLj128EEEEELb0ELb0ELb1ELb1EEEvNS_9BwdParamsE:
.text._ZN10layer_norm13ln_bwd_kernelINS_13Kernel_traitsIf6__halffS2_fjLj2560ELj1ELj1ELj4ELj8ENS_18Kernel_traits_baseILj2560EfS2_fS2_fjLj128EEEEELb0ELb0ELb1ELb1EEEvNS_9BwdParamsE:
        /* <DEDUP_REMOVED lines=33> */
.L_x_8805:
        /* <DEDUP_REMOVED lines=33> */
.L_x_8861:
        /* <DEDUP_REMOVED lines=23> */
[----:B------:R-:W-:Y:S02]  /*0590*/  MOV R2, UR14 ;  /* 0x0000000e00027c02 */ /* 0x000fe40008000f00 */
[----:B------:R-:W-:Y:S02]  /*05a0*/  CS2R R106, SRZ ;  /* 0x00000000006a7805 */ /* 0x000fe4000001ff00 */
[----:B------:R-:W-:Y:S02]  /*05b0*/  MOV R0, UR15 ;  /* 0x0000000f00007c02 */ /* 0x000fe40008000f00 */
[----:B------:R-:W-:-:S04]  /*05c0*/  ISETP.NE.U32.AND P0, PT, R2, RZ, PT ;  /* 0x000000ff0200720c */ /* 0x000fc80003f05070 */
        /* <DEDUP_REMOVED lines=13> */
.L_x_8808:
        /* <DEDUP_REMOVED lines=15> */
[C---:B-1----:R-:W-:Y:S01]  /*0790*/  IMAD.WIDE.U32 R136, R125.reuse, 0x8, R114 ;  /* 0x000000087d887825 */ /* 0x042fe200078e0072 */
[----:B------:R-:W-:-:S03]  /*07a0*/  IADD3 R125, R125, 0x200, RZ ;  /* 0x000002007d7d7810 */ /* 0x000fc60007ffe0ff */
[----:B------:R-:W-:Y:S01]  /*07b0*/  IMAD.WIDE.U32 R126, R127, 0x8, R114 ;  /* 0x000000087f7e7825 */ /* 0x000fe200078e0072 */
[----:B------:R-:W-:Y:S01]  /*07c0*/  IADD3 R131, R3, 0x200, RZ ;  /* 0x0000020003837810 */ /* 0x000fe20007ffe0ff */
[----:B------:R-:W4:Y:S02]  /*07d0*/  LDG.E.64 R136, desc[UR4][R136.64] ;  /* 0x0000000488887981 */ /* 0x000f24000c1e1b00 */
[--C-:B--2---:R-:W-:Y:S02]  /*07e0*/  IMAD.WIDE.U32 R104, R14, 0x10, R112.reuse ;  /* 0x000000100e687825 */ /* 0x104fe400078e0070 */
[----:B------:R-:W2:Y:S02]  /*07f0*/  LDG.E.64 R126, desc[UR4][R126.64] ;  /* 0x000000047e7e7981 */ /* 0x000ea4000c1e1b00 */
[--C-:B0-----:R-:W-:Y:S02]  /*0800*/  IMAD.WIDE.U32 R108, R13, 0x10, R112.reuse ;  /* 0x000000100d6c7825 */ /* 0x101fe400078e0070 */
[----:B------:R-:W2:Y:S02]  /*0810*/  LDG.E.128 R104, desc[UR4][R104.64] ;  /* 0x0000000468687981 */ /* 0x000ea4000c1e1d00 */
[----:B------:R-:W-:-:S02]  /*0820*/  IMAD.WIDE.U32 R100, R3, 0x10, R112 ;  /* 0x0000001003647825 */ /* 0x000fc400078e0070 */
[----:B------:R-:W2:Y:S02]  /*0830*/  LDG.E.128 R108, desc[UR4][R108.64] ;  /* 0x000000046c6c7981 */ /* 0x000ea4000c1e1d00 */
[--C-:B------:R-:W-:Y:S02]  /*0840*/  IMAD.WIDE.U32 R122, R123, 0x8, R114.reuse ;  /* 0x000000087b7a7825 */ /* 0x100fe400078e0072 */
[----:B------:R-:W2:Y:S02]  /*0850*/  LDG.E.128 R100, desc[UR4][R100.64] ;  /* 0x0000000464647981 */ /* 0x000ea4000c1e1d00 */
[--C-:B------:R-:W-:Y:S02]  /*0860*/  IMAD.WIDE.U32 R128, R129, 0x8, R114.reuse ;  /* 0x0000000881807825 */ /* 0x100fe400078e0072 */
[----:B------:R-:W2:Y:S02]  /*0870*/  LDG.E.64 R122, desc[UR4][R122.64] ;  /* 0x000000047a7a7981 */ /* 0x000ea4000c1e1b00 */
[----:B------:R-:W-:-:S02]  /*0880*/  IMAD.WIDE.U32 R124, R125, 0x8, R114 ;  /* 0x000000087d7c7825 */ /* 0x000fc400078e0072 */
[----:B------:R-:W2:Y:S02]  /*0890*/  LDG.E.64 R128, desc[UR4][R128.64] ;  /* 0x0000000480807981 */ /* 0x000ea4000c1e1b00 */
[--C-:B------:R-:W-:Y:S02]  /*08a0*/  IMAD.WIDE.U32 R114, R139, 0x10, R112.reuse ;  /* 0x000000108b727825 */ /* 0x100fe400078e0070 */
[----:B------:R-:W2:Y:S02]  /*08b0*/  LDG.E.64 R124, desc[UR4][R124.64] ;  /* 0x000000047c7c7981 */ /* 0x000ea4000c1e1b00 */
[----:B------:R-:W-:Y:S02]  /*08c0*/  IMAD.WIDE.U32 R116, R131, 0x10, R112 ;  /* 0x0000001083747825 */ /* 0x000fe400078e0070 */
[----:B------:R-:W2:Y:S04]  /*08d0*/  LDG.E.128 R112, desc[UR4][R114.64] ;  /* 0x0000000472707981 */ /* 0x000ea8000c1e1d00 */
        /* <DEDUP_REMOVED lines=14> */
[----:B----4-:R-:W-:Y:S02]  /*09c0*/  MOV R134, R136 ;  /* 0x0000008800867202 */ /* 0x010fe40000000f00 */
[----:B--2---:R-:W-:Y:S01]  /*09d0*/  SHF.R.U32.HI R138, RZ, 0x10, R127 ;  /* 0x00000010ff8a7819 */ /* 0x004fe2000001167f */
[C---:B------:R-:W-:Y:S01]  /*09e0*/  FADD.FTZ R147, -R121.reuse, R106 ;  /* 0x0000006a79937221 */ /* 0x040fe20000010100 */
[C---:B------:R-:W-:Y:S01]  /*09f0*/  FADD.FTZ R149, -R121.reuse, R107 ;  /* 0x0000006b79957221 */ /* 0x040fe20000010100 */
[----:B------:R-:W-:Y:S02]  /*0a00*/  SHF.R.U64 R106, R126, 0x10, R127 ;  /* 0x000000107e6a7819 */ /* 0x000fe4000000127f */
[----:B------:R-:W-:Y:S01]  /*0a10*/  MOV R107, R127 ;  /* 0x0000007f006b7202 */ /* 0x000fe20000000f00 */
[C---:B------:R-:W-:Y:S01]  /*0a20*/  FADD.FTZ R127, -R121.reuse, R108 ;  /* 0x0000006c797f7221 */ /* 0x040fe20000010100 */
[C---:B------:R-:W-:Y:S01]  /*0a30*/  FADD.FTZ R151, -R121.reuse, R100 ;  /* 0x0000006479977221 */ /* 0x040fe20000010100 */
[--C-:B------:R-:W-:Y:S01]  /*0a40*/  SHF.R.U64 R130, R136, 0x10, R137.reuse ;  /* 0x0000001088827819 */ /* 0x100fe20000001289 */
[--C-:B------:R-:W-:Y:S01]  /*0a50*/  IMAD.MOV.U32 R131, RZ, RZ, R137.reuse ;  /* 0x000000ffff837224 */ /* 0x100fe200078e0089 */
[----:B------:R-:W-:Y:S01]  /*0a60*/  SHF.R.U32.HI R135, RZ, 0x10, R137 ;  /* 0x00000010ff877819 */ /* 0x000fe20000011689 */
[C---:B------:R-:W-:Y:S01]  /*0a70*/  FADD.FTZ R101, -R121.reuse, R101 ;  /* 0x0000006579657221 */ /* 0x040fe20000010100 */
[C---:B-----5:R-:W-:Y:S01]  /*0a80*/  FMUL.FTZ R151, R4.reuse, R151 ;  /* 0x0000009704977220 */ /* 0x060fe20000410000 */
[C---:B------:R-:W-:Y:S01]  /*0a90*/  FADD.FTZ R143, -R121.reuse, R102 ;  /* 0x00000066798f7221 */ /* 0x040fe20000010100 */
[C---:B------:R-:W-:Y:S01]  /*0aa0*/  FADD.FTZ R153, -R121.reuse, R109 ;  /* 0x0000006d79997221 */ /* 0x040fe20000010100 */
[C---:B------:R-:W-:Y:S01]  /*0ab0*/  FADD.FTZ R155, -R121.reuse, R110 ;  /* 0x0000006e799b7221 */ /* 0x040fe20000010100 */
[C---:B------:R-:W-:Y:S01]  /*0ac0*/  FADD.FTZ R103, -R121.reuse, R103 ;  /* 0x0000006779677221 */ /* 0x040fe20000010100 */
[C---:B0-----:R-:W-:Y:S01]  /*0ad0*/  FADD.FTZ R157, -R121.reuse, R111 ;  /* 0x0000006f799d7221 */ /* 0x041fe20000010100 */
[C---:B------:R-:W-:Y:S01]  /*0ae0*/  FADD.FTZ R161, -R121.reuse, R115 ;  /* 0x0000007379a17221 */ /* 0x040fe20000010100 */
[----:B------:R-:W-:Y:S01]  /*0af0*/  FMUL.FTZ R115, R4, R127 ;  /* 0x0000007f04737220 */ /* 0x000fe20000410000 */
[----:B------:R-:W-:Y:S01]  /*0b00*/  HADD2.F32 R127, -RZ, R134.H0_H0 ;  /* 0x20000086ff7f7230 */ /* 0x000fe20000004100 */
[----:B------:R-:W-:Y:S01]  /*0b10*/  SHF.R.U64 R109, R124, 0x10, R125 ;  /* 0x000000107c6d7819 */ /* 0x000fe2000000127d */
[----:B------:R-:W-:Y:S01]  /*0b20*/  FADD.FTZ R145, -R121, R105 ;  /* 0x0000006979917221 */ /* 0x000fe20000010100 */
[----:B------:R-:W-:-:S02]  /*0b30*/  MOV R108, R125 ;  /* 0x0000007d006c7202 */ /* 0x000fc40000000f00 */
[----:B------:R-:W-:Y:S01]  /*0b40*/  SHF.R.U32.HI R110, RZ, 0x10, R125 ;  /* 0x00000010ff6e7819 */ /* 0x000fe2000001167d */
[C---:B------:R-:W-:Y:S01]  /*0b50*/  FADD.FTZ R125, -R121.reuse, R112 ;  /* 0x00000070797d7221 */ /* 0x040fe20000010100 */
[----:B------:R-:W-:Y:S01]  /*0b60*/  MOV R133, R123 ;  /* 0x0000007b00857202 */ /* 0x000fe20000000f00 */
[----:B------:R-:W-:Y:S01]  /*0b70*/  FMUL.FTZ R100, R4, R101 ;  /* 0x0000006504647220 */ /* 0x000fe20000410000 */
[----:B------:R-:W-:Y:S01]  /*0b80*/  MOV R142, R128 ;  /* 0x00000080008e7202 */ /* 0x000fe20000000f00 */
[----:B------:R-:W-:Y:S01]  /*0b90*/  HADD2.F32 R130, -RZ, R130.H0_H0 ;  /* 0x20000082ff827230 */ /* 0x000fe20000004100 */
[--C-:B------:R-:W-:Y:S01]  /*0ba0*/  SHF.R.U64 R140, R128, 0x10, R129.reuse ;  /* 0x00000010808c7819 */ /* 0x100fe20000001281 */
[C---:B------:R-:W-:Y:S01]  /*0bb0*/  FADD.FTZ R128, -R121.reuse, R118 ;  /* 0x0000007679807221 */ /* 0x040fe20000010100 */
[----:B------:R-:W-:Y:S01]  /*0bc0*/  MOV R111, R129 ;  /* 0x00000081006f7202 */ /* 0x000fe20000000f00 */
[----:B------:R-:W-:Y:S01]  /*0bd0*/  HADD2.F32 R131, -RZ, R131.H0_H0 ;  /* 0x20000083ff837230 */ /* 0x000fe20000004100 */
[----:B------:R-:W-:Y:S01]  /*0be0*/  SHF.R.U32.HI R141, RZ, 0x10, R129 ;  /* 0x00000010ff8d7819 */ /* 0x000fe20000011681 */
[----:B------:R-:W-:Y:S01]  /*0bf0*/  FADD.FTZ R129, -R121, R113 ;  /* 0x0000007179817221 */ /* 0x000fe20000010100 */
[----:B------:R-:W-:Y:S01]  /*0c00*/  MOV R139, R124 ;  /* 0x0000007c008b7202 */ /* 0x000fe20000000f00 */
[----:B------:R-:W-:Y:S01]  /*0c10*/  FADD.FTZ R72, R72, R127 ;  /* 0x0000007f48487221 */ /* 0x000fe20000010000 */
[----:B------:R-:W-:Y:S01]  /*0c20*/  FFMA.FTZ R36, R151, R127, R36 ;  /* 0x0000007f97247223 */ /* 0x000fe20000010024 */
[----:B------:R-:W-:Y:S01]  /*0c30*/  FMUL.FTZ R101, R4, R143 ;  /* 0x0000008f04657220 */ /* 0x000fe20000410000 */
[----:B------:R-:W-:-:S02]  /*0c40*/  HADD2.F32 R134, -RZ, R135.H0_H0 ;  /* 0x20000087ff867230 */ /* 0x000fc40000004100 */
[----:B------:R-:W-:Y:S01]  /*0c50*/  FMUL.FTZ R127, R32, R127 ;  /* 0x0000007f207f7220 */ /* 0x000fe20000410000 */
[----:B------:R-:W-:Y:S01]  /*0c60*/  SHF.R.U64 R132, R122, 0x10, R123 ;  /* 0x000000107a847819 */ /* 0x000fe2000000127b */
[----:B------:R-:W-:Y:S01]  /*0c70*/  FADD.FTZ R105, -R121, R119 ;  /* 0x0000007779697221 */ /* 0x000fe20000010100 */
[C---:B------:R-:W-:Y:S01]  /*0c80*/  FMUL.FTZ R102, R4.reuse, R103 ;  /* 0x0000006704667220 */ /* 0x040fe20000410000 */
[----:B------:R-:W-:Y:S01]  /*0c90*/  MOV R136, R122 ;  /* 0x0000007a00887202 */ /* 0x000fe20000000f00 */
[C---:B------:R-:W-:Y:S01]  /*0ca0*/  FMUL.FTZ R112, R4.reuse, R145 ;  /* 0x0000009104707220 */ /* 0x040fe20000410000 */
[C---:B------:R-:W-:Y:S01]  /*0cb0*/  FMUL.FTZ R119, R4.reuse, R125 ;  /* 0x0000007d04777220 */ /* 0x040fe20000410000 */
[----:B------:R-:W-:Y:S01]  /*0cc0*/  HADD2.F32 R146, -RZ, R109.H0_H0 ;  /* 0x2000006dff927230 */ /* 0x000fe20000004100 */
[----:B------:R-:W-:Y:S01]  /*0cd0*/  SHF.R.U32.HI R137, RZ, 0x10, R123 ;  /* 0x00000010ff897819 */ /* 0x000fe2000001167b */
[C---:B------:R-:W-:Y:S01]  /*0ce0*/  FMUL.FTZ R122, R4.reuse, R129 ;  /* 0x00000081047a7220 */ /* 0x040fe20000410000 */
[----:B------:R-:W-:Y:S01]  /*0cf0*/  FMUL.FTZ R125, R4, R128 ;  /* 0x00000080047d7220 */ /* 0x000fe20000410000 */
[----:B------:R-:W-:-:S02]  /*0d00*/  HADD2.F32 R145, -RZ, R133.H0_H0 ;  /* 0x20000085ff917230 */ /* 0x000fc40000004100 */
[----:B------:R-:W-:Y:S01]  /*0d10*/  FADD.FTZ R123, -R121, R104 ;  /* 0x00000068797b7221 */ /* 0x000fe20000010100 */
[----:B------:R-:W-:Y:S02]  /*0d20*/  HADD2.F32 R109, -RZ, R108.H0_H0 ;  /* 0x2000006cff6d7230 */ /* 0x000fe40000004100 */
[----:B------:R-:W-:Y:S01]  /*0d30*/  FMUL.FTZ R129, R33, R130 ;  /* 0x0000008221817220 */ /* 0x000fe20000410000 */
[----:B------:R-:W-:Y:S01]  /*0d40*/  FADD.FTZ R74, R74, R131 ;  /* 0x000000834a4a7221 */ /* 0x000fe20000010000 */
[-C--:B------:R-:W-:Y:S01]  /*0d50*/  FFMA.FTZ R38, R101, R131.reuse, R38 ;  /* 0x0000008365267223 */ /* 0x080fe20000010026 */
[----:B------:R-:W-:Y:S01]  /*0d60*/  FMUL.FTZ R128, R34, R131 ;  /* 0x0000008322807220 */ /* 0x000fe20000410000 */
[----:B------:R-:W-:Y:S02]  /*0d70*/  HADD2.F32 R133, -RZ, R139.H0_H0 ;  /* 0x2000008bff857230 */ /* 0x000fe40000004100 */
[----:B------:R-:W-:Y:S01]  /*0d80*/  FADD.FTZ R108, RZ, R127 ;  /* 0x0000007fff6c7221 */ /* 0x000fe20000010000 */
[----:B------:R-:W-:Y:S01]  /*0d90*/  MOV R104, R126 ;  /* 0x0000007e00687202 */ /* 0x000fe20000000f00 */
[----:B------:R-:W-:Y:S01]  /*0da0*/  FADD.FTZ R75, R75, R134 ;  /* 0x000000864b4b7221 */ /* 0x000fe20000010000 */
[-C--:B------:R-:W-:Y:S01]  /*0db0*/  FFMA.FTZ R39, R102, R134.reuse, R39 ;  /* 0x0000008666277223 */ /* 0x080fe20000010027 */
[----:B------:R-:W-:Y:S01]  /*0dc0*/  FMUL.FTZ R131, R35, R134 ;  /* 0x0000008623837220 */ /* 0x000fe20000410000 */
[----:B------:R-:W-:Y:S01]  /*0dd0*/  FFMA.FTZ R139, R151, R127, RZ ;  /* 0x0000007f978b7223 */ /* 0x000fe200000100ff */
[----:B------:R-:W-:-:S02]  /*0de0*/  HADD2.F32 R134, -RZ, R132.H0_H0 ;  /* 0x20000084ff867230 */ /* 0x000fc40000004100 */
[----:B------:R-:W-:Y:S02]  /*0df0*/  HADD2.F32 R132, -RZ, R141.H0_H0 ;  /* 0x2000008dff847230 */ /* 0x000fe40000004100 */
[----:B------:R-:W-:Y:S01]  /*0e00*/  FADD.FTZ R141, R108, R129 ;  /* 0x000000816c8d7221 */ /* 0x000fe20000010000 */
[----:B------:R-:W-:Y:S01]  /*0e10*/  FMUL.FTZ R113, R4, R147 ;  /* 0x0000009304717220 */ /* 0x000fe20000410000 */
[----:B------:R-:W-:Y:S01]  /*0e20*/  FFMA.FTZ R108, R100, R129, R139 ;  /* 0x00000081646c7223 */ /* 0x000fe2000001008b */
[----:B------:R-:W-:Y:S02]  /*0e30*/  HADD2.F32 R147, -RZ, R104.H0_H0 ;  /* 0x20000068ff937230 */ /* 0x000fe40000004100 */
[----:B------:R-:W-:Y:S02]  /*0e40*/  HADD2.F32 R135, -RZ, R136.H0_H0 ;  /* 0x20000088ff877230 */ /* 0x000fe40000004100 */
[----:B------:R-:W-:Y:S02]  /*0e50*/  HADD2.F32 R104, -RZ, R138.H0_H0 ;  /* 0x2000008aff687230 */ /* 0x000fe40000004100 */
        /* <DEDUP_REMOVED lines=27> */
[C---:B------:R-:W-:Y:S01]  /*1010*/  FMUL.FTZ R114, R4.reuse, R149 ;  /* 0x0000009504727220 */ /* 0x040fe20000410000 */
[----:B------:R-:W-:Y:S02]  /*1020*/  HADD2.F32 R106, -RZ, R140.H0_H0 ;  /* 0x2000008cff6a7230 */ /* 0x000fe40000004100 */
[----:B------:R-:W-:Y:S01]  /*1030*/  FMUL.FTZ R137, R31, R136 ;  /* 0x000000881f897220 */ /* 0x000fe20000410000 */
[----:B------:R-:W-:Y:S01]  /*1040*/  FADD.FTZ R140, R143, R134 ;  /* 0x000000868f8c7221 */ /* 0x000fe20000010000 */
[C---:B------:R-:W-:Y:S01]  /*1050*/  FFMA.FTZ R143, R113.reuse, R134, R108 ;  /* 0x00000086718f7223 */ /* 0x040fe2000001006c */
[----:B------:R-:W-:Y:S01]  /*1060*/  FMUL.FTZ R118, R4, R157 ;  /* 0x0000009d04767220 */ /* 0x000fe20000410000 */
[----:B------:R-:W-:Y:S02]  /*1070*/  HADD2.F32 R107, -RZ, R142.H0_H0 ;  /* 0x2000008eff6b7230 */ /* 0x000fe40000004100 */
        /* <DEDUP_REMOVED lines=19> */
[----:B------:R-:W-:Y:S02]  /*11b0*/  HADD2.F32 R111, -RZ, R111.H0_H0 ;  /* 0x2000006fff6f7230 */ /* 0x000fe40000004100 */
        /* <DEDUP_REMOVED lines=52> */
.L_x_8809:
[----:B------:R-:W-:Y:S05]  /*1500*/  BSYNC B0 ;  /* 0x0000000000007941 */ /* 0x000fea0003800000 */
.L_x_8807:
        /* <DEDUP_REMOVED lines=25> */
.L_x_8872:
        /* <DEDUP_REMOVED lines=54> */
.L_x_8812:
[----:B------:R-:W-:Y:S05]  /*1a00*/  BSYNC B0 ;  /* 0x0000000000007941 */ /* 0x000fea0003800000 */
.L_x_8811:
        /* <DEDUP_REMOVED lines=8> */
.L_x_8814:
[----:B------:R-:W-:Y:S05]  /*1a90*/  BSYNC B0 ;  /* 0x0000000000007941 */ /* 0x000fea0003800000 */
.L_x_8813:
        /* <DEDUP_REMOVED lines=8> */
.L_x_8816:
[----:B------:R-:W-:Y:S05]  /*1b20*/  BSYNC B0 ;  /* 0x0000000000007941 */ /* 0x000fea0003800000 */
.L_x_8815:
        /* <DEDUP_REMOVED lines=8> */
.L_x_8818:
[----:B------:R-:W-:Y:S05]  /*1bb0*/  BSYNC B0 ;  /* 0x0000000000007941 */ /* 0x000fea0003800000 */
.L_x_8817:
        /* <DEDUP_REMOVED lines=10> */
[----:B------:R-:W-:Y:S01]  /*1c60*/  HFMA2.MMA R133, -RZ, RZ, 0, 0 ;  /* 0x00000000ff857435 */ /* 0x000fe200000001ff */
        /* <DEDUP_REMOVED lines=13> */
[----:B------:R-:W-:Y:S02]  /*1d40*/  @P4 F2FP.F16.F32.PACK_AB R15, RZ, R15 ;  /* 0x0000000fff0f423e */ /* 0x000fe400000000ff */
[----:B------:R-:W-:Y:S01]  /*1d50*/  @!P6 ISETP.NE.U32.AND P1, PT, R2, RZ, PT ;  /* 0x000000ff0200e20c */ /* 0x000fe20003f25070 */
[----:B-1----:R-:W-:Y:S01]  /*1d60*/  @P4 FMUL.FTZ R104, R153, R152 ;  /* 0x0000009899684220 */ /* 0x002fe20000410000 */
[----:B------:R-:W-:Y:S01]  /*1d70*/  @!P6 FSEL R153, R80, RZ, P2 ;  /* 0x000000ff5099e208 */ /* 0x000fe20001000000 */
[----:B------:R-:W1:Y:S01]  /*1d80*/  @P0 LDC.64 R108, c[0x0][0x308] ;  /* 0x0000c200ff6c0b82 */ /* 0x000e620000000a00 */
[----:B------:R-:W-:Y:S02]  /*1d90*/  @P4 PRMT R10, R15, 0x7610, R10 ;  /* 0x000076100f0a4816 */ /* 0x000fe4000000000a */
[----:B------:R-:W-:Y:S02]  /*1da0*/  @P4 F2FP.F16.F32.PACK_AB R155, RZ, R155 ;  /* 0x0000009bff9b423e */ /* 0x000fe400000000ff */
[----:B------:R-:W-:Y:S01]  /*1db0*/  @!P6 ISETP.NE.U32.AND P2, PT, R2, RZ, PT ;  /* 0x000000ff0200e20c */ /* 0x000fe20003f45070 */
[----:B--2---:R-:W-:Y:S01]  /*1dc0*/  @P4 FMUL.FTZ R150, R150, R159 ;  /* 0x0000009f96964220 */ /* 0x004fe20000410000 */
[----:B------:R-:W-:-:S02]  /*1dd0*/  @P4 F2FP.F16.F32.PACK_AB R104, RZ, R104 ;  /* 0x00000068ff68423e */ /* 0x000fc400000000ff */
[C---:B------:R-:W-:Y:S02]  /*1de0*/  @!P6 ISETP.NE.AND.EX P1, PT, R0.reuse, RZ, PT, P1 ;  /* 0x000000ff0000e20c */ /* 0x040fe40003f25310 */
[----:B------:R-:W-:Y:S02]  /*1df0*/  @P4 F2FP.F16.F32.PACK_AB R15, RZ, R150 ;  /* 0x00000096ff0f423e */ /* 0x000fe400000000ff */
        /* <DEDUP_REMOVED lines=15> */
.L_x_8820:
[----:B------:R-:W-:Y:S05]  /*1ef0*/  BSYNC B0 ;  /* 0x0000000000007941 */ /* 0x000fea0003800000 */
.L_x_8819:
        /* <DEDUP_REMOVED lines=8> */
.L_x_8822:
[----:B------:R-:W-:Y:S05]  /*1f80*/  BSYNC B0 ;  /* 0x0000000000007941 */ /* 0x000fea0003800000 */
.L_x_8821:
        /* <DEDUP_REMOVED lines=9> */
.L_x_8824:
[----:B------:R-:W-:Y:S05]  /*2020*/  BSYNC B0 ;  /* 0x0000000000007941 */ /* 0x000fea0003800000 */
.L_x_8823:
        /* <DEDUP_REMOVED lines=10> */
.L_x_8826:
[----:B------:R-:W-:Y:S05]  /*20d0*/  BSYNC B0 ;  /* 0x0000000000007941 */ /* 0x000fea0003800000 */
.L_x_8825:
        /* <DEDUP_REMOVED lines=8> */
.L_x_8828:
[----:B------:R-:W-:Y:S05]  /*2160*/  BSYNC B0 ;  /* 0x0000000000007941 */ /* 0x000fea0003800000 */
.L_x_8827:
        /* <DEDUP_REMOVED lines=16> */
[----:B--2---:R-:W-:-:S04]  /*2270*/  @P4 F2FP.F16.F32.PACK_AB R109, RZ, R132 ;  /* 0x00000084ff6d423e */ /* 0x004fc800000000ff */
[----:B------:R-:W-:Y:S02]  /*2280*/  @P4 F2FP.F16.F32.PACK_AB R120, RZ, R120 ;  /* 0x00000078ff78423e */ /* 0x000fe400000000ff */
[----:B------:R-:W0:Y:S01]  /*2290*/  @P4 LDC R132, c[0x0][0x29c] ;  /* 0x0000a700ff844b82 */ /* 0x000e220000000800 */
[----:B-1----:R-:W-:Y:S01]  /*22a0*/  @P4 FMUL.FTZ R155, R155, R152 ;  /* 0x000000989b9b4220 */ /* 0x002fe20000410000 */
[----:B------:R-:W-:Y:S02]  /*22b0*/  @P4 PRMT R10, R120, 0x7610, R10 ;  /* 0x00007610780a4816 */ /* 0x000fe4000000000a */
[----:B------:R-:W-:Y:S02]  /*22c0*/  @P4 PRMT R9, R109, 0x7610, R9 ;  /* 0x000076106d094816 */ /* 0x000fe40000000009 */
[----:B------:R-:W-:Y:S01]  /*22d0*/  @P4 F2FP.F16.F32.PACK_AB R155, RZ, R155 ;  /* 0x0000009bff9b423e */ /* 0x000fe200000000ff */
[----:B---3--:R-:W-:Y:S01]  /*22e0*/  @P4 FMUL.FTZ R150, R150, R159 ;  /* 0x0000009f96964220 */ /* 0x008fe20000410000 */
[----:B------:R-:W-:-:S02]  /*22f0*/  @!P6 FSEL R120, R85, RZ, P2 ;  /* 0x000000ff5578e208 */ /* 0x000fc40001000000 */
[----:B------:R-:W-:Y:S02]  /*2300*/  @P4 PRMT R11, R155, 0x7610, R11 ;  /* 0x000076109b0b4816 */ /* 0x000fe4000000000b */
[----:B------:R-:W-:-:S04]  /*2310*/  @P4 F2FP.F16.F32.PACK_AB R150, RZ, R150 ;  /* 0x00000096ff96423e */ /* 0x000fc800000000ff */
        /* <DEDUP_REMOVED lines=11> */
.L_x_8830:
[----:B------:R-:W-:Y:S05]  /*23d0*/  BSYNC B0 ;  /* 0x0000000000007941 */ /* 0x000fea0003800000 */
.L_x_8829:
        /* <DEDUP_REMOVED lines=8> */
.L_x_8832:
[----:B------:R-:W-:Y:S05]  /*2460*/  BSYNC B0 ;  /* 0x0000000000007941 */ /* 0x000fea0003800000 */
.L_x_8831:
        /* <DEDUP_REMOVED lines=8> */
.L_x_8834:
[----:B------:R-:W-:Y:S05]  /*24f0*/  BSYNC B0 ;  /* 0x0000000000007941 */ /* 0x000fea0003800000 */
.L_x_8833:
        /* <DEDUP_REMOVED lines=15> */
.L_x_8836:
[----:B------:R-:W-:Y:S05]  /*25f0*/  BSYNC B0 ;  /* 0x0000000000007941 */ /* 0x000fea0003800000 */
.L_x_8835:
        /* <DEDUP_REMOVED lines=10> */
.L_x_8838:
[----:B------:R-:W-:Y:S05]  /*26a0*/  BSYNC B0 ;  /* 0x0000000000007941 */ /* 0x000fea0003800000 */
.L_x_8837:
        /* <DEDUP_REMOVED lines=10> */
[----:B0-----:R-:W-:-:S07]  /*2750*/  @P4 F2FP.F16.F32.PACK_AB R109, RZ, R132 ;  /* 0x00000084ff6d423e */ /* 0x001fce00000000ff */
[----:B------:R-:W0:Y:S01]  /*2760*/  @P4 LDC R152, c[0x0][0x29c] ;  /* 0x0000a700ff984b82 */ /* 0x000e220000000800 */
[----:B-1----:R-:W-:Y:S01]  /*2770*/  @P4 FMUL.FTZ R120, R120, R157 ;  /* 0x0000009d78784220 */ /* 0x002fe20000410000 */
[----:B------:R-:W-:Y:S02]  /*2780*/  @P4 PRMT R9, R109, 0x7610, R9 ;  /* 0x000076106d094816 */ /* 0x000fe40000000009 */
[----:B------:R-:W-:Y:S01]  /*2790*/  @!P6 FSEL R109, R88, RZ, P1 ;  /* 0x000000ff586de208 */ /* 0x000fe20000800000 */
[----:B--2---:R-:W-:-:S03]  /*27a0*/  @P4 FMUL.FTZ R155, R155, R156 ;  /* 0x0000009c9b9b4220 */ /* 0x004fc60000410000 */
[----:B------:R-:W1:Y:S01]  /*27b0*/  @P4 LDC R150, c[0x0][0x29c] ;  /* 0x0000a700ff964b82 */ /* 0x000e620000000800 */
        /* <DEDUP_REMOVED lines=20> */
.L_x_8840:
[----:B------:R-:W-:Y:S05]  /*2900*/  BSYNC B0 ;  /* 0x0000000000007941 */ /* 0x000fea0003800000 */
.L_x_8839:
        /* <DEDUP_REMOVED lines=8> */
.L_x_8842:
[----:B------:R-:W-:Y:S05]  /*2990*/  BSYNC B0 ;  /* 0x0000000000007941 */ /* 0x000fea0003800000 */
.L_x_8841:
[----:B------:R-:W-:Y:S01]  /*29a0*/  @P4 FMUL.FTZ R152, R109, R152 ;  /* 0x000000986d984220 */ /* 0x000fe20000410000 */
[----:B------:R-:W-:Y:S01]  /*29b0*/  @!P6 ISETP.NE.AND.EX P2, PT, R0, RZ, PT, P2 ;  /* 0x000000ff0000e20c */ /* 0x000fe20003f45320 */
[----:B------:R-:W-:Y:S01]  /*29c0*/  BSSY B0, `(.L_x_8843) ;  /* 0x000000c000007945 */ /* 0x000fe20003800000 */
[----:B------:R-:W-:Y:S02]  /*29d0*/  @!P6 ISETP.NE.U32.AND P1, PT, R2, RZ, PT ;  /* 0x000000ff0200e20c */ /* 0x000fe40003f25070 */
[----:B------:R-:W-:Y:S02]  /*29e0*/  @P4 F2FP.F16.F32.PACK_AB R152, RZ, R152 ;  /* 0x00000098ff98423e */ /* 0x000fe400000000ff */
[----:B0-----:R-:W-:Y:S02]  /*29f0*/  @P0 IADD3 R107, R3, 0x180, RZ ;  /* 0x00000180036b0810 */ /* 0x001fe40007ffe0ff */
        /* <DEDUP_REMOVED lines=8> */
.L_x_8844:
[----:B------:R-:W-:Y:S05]  /*2a80*/  BSYNC B0 ;  /* 0x0000000000007941 */ /* 0x000fea0003800000 */
.L_x_8843:
        /* <DEDUP_REMOVED lines=17> */
.L_x_8846:
[----:B------:R-:W-:Y:S05]  /*2ba0*/  BSYNC B0 ;  /* 0x0000000000007941 */ /* 0x000fea0003800000 */
.L_x_8845:
        /* <DEDUP_REMOVED lines=10> */
.L_x_8848:
[----:B------:R-:W-:Y:S05]  /*2c50*/  BSYNC B0 ;  /* 0x0000000000007941 */ /* 0x000fea0003800000 */
.L_x_8847:
        /* <DEDUP_REMOVED lines=10> */
[----:B------:R-:W-:-:S04]  /*2d00*/  @P4 F2FP.F16.F32.PACK_AB R153, RZ, R153 ;  /* 0x00000099ff99423e */ /* 0x000fc800000000ff */
[----:B------:R-:W-:Y:S01]  /*2d10*/  @P4 PRMT R11, R153, 0x7610, R11 ;  /* 0x00007610990b4816 */ /* 0x000fe2000000000b */
[----:B------:R-:W4:Y:S01]  /*2d20*/  @P4 LDC R152, c[0x0][0x29c] ;  /* 0x0000a700ff984b82 */ /* 0x000f220000000800 */
[----:B-1----:R-:W-:Y:S01]  /*2d30*/  @P4 F2FP.F16.F32.PACK_AB R15, RZ, R150 ;  /* 0x00000096ff0f423e */ /* 0x002fe200000000ff */
[----:B---3--:R-:W-:Y:S01]  /*2d40*/  @P4 FMUL.FTZ R14, R154, R13 ;  /* 0x0000000d9a0e4220 */ /* 0x008fe20000410000 */
[----:B------:R-:W-:-:S05]  /*2d50*/  @!P6 FSEL R13, R92, RZ, P2 ;  /* 0x000000ff5c0de208 */ /* 0x000fca0001000000 */
[----:B------:R-:W1:Y:S01]  /*2d60*/  @P4 LDC R150, c[0x0][0x29c] ;  /* 0x0000a700ff964b82 */ /* 0x000e620000000800 */
[----:B------:R-:W-:Y:S02]  /*2d70*/  @!P6 FSEL R154, R93, RZ, P1 ;  /* 0x000000ff5d9ae208 */ /* 0x000fe40000800000 */
[C---:B------:R-:W-:Y:S02]  /*2d80*/  @!P6 ISETP.NE.U32.AND P2, PT, R2.reuse, RZ, PT ;  /* 0x000000ff0200e20c */ /* 0x040fe40003f45070 */
[----:B------:R-:W-:Y:S02]  /*2d90*/  @!P6 ISETP.NE.U32.AND P1, PT, R2, RZ, PT ;  /* 0x000000ff0200e20c */ /* 0x000fe40003f25070 */
[----:B------:R-:W-:Y:S01]  /*2da0*/  @P4 F2FP.F16.F32.PACK_AB R14, RZ, R14 ;  /* 0x0000000eff0e423e */ /* 0x000fe200000000ff */
        /* <DEDUP_REMOVED lines=13> */
[----:B------:R-:W-:Y:S01]  /*2e80*/  LOP3.LUT R15, R153, R15, RZ, 0xfc, !PT ;  /* 0x0000000f990f7212 */ /* 0x000fe200078efcff */
[----:B------:R-:W-:Y:S01]  /*2e90*/  VIADD R153, R133, 0x180 ;  /* 0x0000018085997836 */ /* 0x000fe20000000000 */
[----:B------:R-:W-:-:S03]  /*2ea0*/  LOP3.LUT R14, R14, 0xffff, R9, 0xf8, !PT ;  /* 0x0000ffff0e0e7812 */ /* 0x000fc600078ef809 */
[----:B0-----:R-:W-:-:S05]  /*2eb0*/  IMAD.WIDE.U32 R104, R153, 0x8, R104 ;  /* 0x0000000899687825 */ /* 0x001fca00078e0068 */
[----:B------:R0:W-:Y:S02]  /*2ec0*/  STG.E.64 desc[UR4][R104.64], R14 ;  /* 0x0000000e68007986 */ /* 0x0001e4000c101b04 */
.L_x_8850:
[----:B------:R-:W-:Y:S05]  /*2ed0*/  BSYNC B0 ;  /* 0x0000000000007941 */ /* 0x000fea0003800000 */
.L_x_8849:
        /* <DEDUP_REMOVED lines=8> */
.L_x_8852:
[----:B------:R-:W-:Y:S05]  /*2f60*/  BSYNC B0 ;  /* 0x0000000000007941 */ /* 0x000fea0003800000 */
.L_x_8851:
        /* <DEDUP_REMOVED lines=8> */
.L_x_8854:
[----:B------:R-:W-:Y:S05]  /*2ff0*/  BSYNC B0 ;  /* 0x0000000000007941 */ /* 0x000fea0003800000 */
.L_x_8853:
        /* <DEDUP_REMOVED lines=8> */
.L_x_8856:
[----:B------:R-:W-:Y:S05]  /*3080*/  BSYNC B0 ;  /* 0x0000000000007941 */ /* 0x000fea0003800000 */
.L_x_8855:
        /* <DEDUP_REMOVED lines=8> */
.L_x_8858:
[----:B------:R-:W-:Y:S05]  /*3110*/  BSYNC B0 ;  /* 0x0000000000007941 */ /* 0x000fea0003800000 */
.L_x_8857:
        /* <DEDUP_REMOVED lines=29> */
.L_x_8860:
[----:B------:R-:W-:Y:S05]  /*32f0*/  BSYNC B0 ;  /* 0x0000000000007941 */ /* 0x000fea0003800000 */
.L_x_8859:
[----:B------:R-:W-:Y:S02]  /*3300*/  IADD3 R7, R7, UR12, RZ ;  /* 0x0000000c07077c10 */ /* 0x000fe4000fffe0ff */
[----:B------:R-:W-:Y:S02]  /*3310*/  SEL R150, RZ, 0x1, P5 ;  /* 0x00000001ff967807 */ /* 0x000fe40002800000 */
[----:B------:R-:W-:-:S13]  /*3320*/  ISETP.GE.AND P0, PT, R7, UR13, PT ;  /* 0x0000000d07007c0c */ /* 0x000fda000bf06270 */
[----:B------:R-:W-:Y:S05]  /*3330*/  @!P0 BRA `(.L_x_8861) ;  /* 0xffffffd000388947 */ /* 0x000fea000383ffff */
.L_x_8806:
        /* <DEDUP_REMOVED lines=21> */
.L_x_8810:
[----:B------:R-:W-:Y:S01]  /*3490*/  HFMA2.MMA R154, -RZ, RZ, 0, 9.5367431640625e-07 ;  /* 0x00000010ff9a7435 */ /* 0x000fe200000001ff */
[----:B------:R-:W-:Y:S02]  /*34a0*/  MOV R153, R106 ;  /* 0x0000006a00997202 */ /* 0x000fe40000000f00 */
[----:B------:R-:W-:Y:S02]  /*34b0*/  MOV R155, 0x1f ;  /* 0x0000001f009b7802 */ /* 0x000fe40000000f00 */
[----:B------:R-:W-:-:S07]  /*34c0*/  MOV R150, 0xffffffff ;  /* 0xffffffff00967802 */ /* 0x000fce0000000f00 */
[----:B-----5:R-:W-:Y:S05]  /*34d0*/  WARPSYNC.COLLECTIVE R150, `(.L_x_8862) ;  /* 0x0000000096087348 */ /* 0x020fea0003c00000 */
[----:B------:R0:W1:Y:S02]  /*34e0*/  SHFL.DOWN P1, R152, R153, R154, R155 ;  /* 0x0800009a99987389 */ /* 0x000064000002009b */
[----:B01---5:R-:W-:Y:S01]  /*34f0*/  ENDCOLLECTIVE ;  /* 0x000000000000791b */ /* 0x023fe20003800000 */
.L_x_8862:
[----:B------:R-:W-:Y:S02]  /*3500*/  MOV R153, R107 ;  /* 0x0000006b00997202 */ /* 0x000fe40000000f00 */
[----:B------:R-:W-:-:S07]  /*3510*/  MOV R109, R152 ;  /* 0x00000098006d7202 */ /* 0x000fce0000000f00 */
[----:B------:R-:W-:Y:S05]  /*3520*/  WARPSYNC.COLLECTIVE R150, `(.L_x_8863) ;  /* 0x0000000096087348 */ /* 0x000fea0003c00000 */
[----:B------:R0:W1:Y:S02]  /*3530*/  SHFL.DOWN P1, R152, R153, R154, R155 ;  /* 0x0800009a99987389 */ /* 0x000064000002009b */
[----:B01----:R-:W-:Y:S01]  /*3540*/  ENDCOLLECTIVE ;  /* 0x000000000000791b */ /* 0x003fe20003800000 */
.L_x_8863:
[----:B------:R-:W-:Y:S01]  /*3550*/  FADD.FTZ R109, R109, R106 ;  /* 0x0000006a6d6d7221 */ /* 0x000fe20000010000 */
[----:B------:R-:W-:-:S03]  /*3560*/  HFMA2.MMA R154, -RZ, RZ, 0, 4.76837158203125e-07 ;  /* 0x00000008ff9a7435 */ /* 0x000fc600000001ff */
[----:B------:R-:W-:Y:S01]  /*3570*/  IMAD.MOV.U32 R153, RZ, RZ, R109 ;  /* 0x000000ffff997224 */ /* 0x000fe200078e006d */
[----:B------:R-:W-:-:S07]  /*3580*/  MOV R108, R152 ;  /* 0x00000098006c7202 */ /* 0x000fce0000000f00 */
[----:B------:R-:W-:Y:S05]  /*3590*/  WARPSYNC.COLLECTIVE R150, `(.L_x_8864) ;  /* 0x0000000096087348 */ /* 0x000fea0003c00000 */
[----:B------:R0:W1:Y:S02]  /*35a0*/  SHFL.DOWN P1, R152, R153, R154, R155 ;  /* 0x0800009a99987389 */ /* 0x000064000002009b */
[----:B01----:R-:W-:Y:S01]  /*35b0*/  ENDCOLLECTIVE ;  /* 0x000000000000791b */ /* 0x003fe20003800000 */
.L_x_8864:
[----:B------:R-:W-:-:S05]  /*35c0*/  FADD.FTZ R108, R108, R107 ;  /* 0x0000006b6c6c7221 */ /* 0x000fca0000010000 */
[----:B------:R-:W-:Y:S02]  /*35d0*/  MOV R153, R108 ;  /* 0x0000006c00997202 */ /* 0x000fe40000000f00 */
[----:B------:R-:W-:-:S07]  /*35e0*/  MOV R110, R152 ;  /* 0x00000098006e7202 */ /* 0x000fce0000000f00 */
[----:B------:R-:W-:Y:S05]  /*35f0*/  WARPSYNC.COLLECTIVE R150, `(.L_x_8865) ;  /* 0x0000000096087348 */ /* 0x000fea0003c00000 */
[----:B------:R0:W1:Y:S02]  /*3600*/  SHFL.DOWN P1, R152, R153, R154, R155 ;  /* 0x0800009a99987389 */ /* 0x000064000002009b */
[----:B01----:R-:W-:Y:S01]  /*3610*/  ENDCOLLECTIVE ;  /* 0x000000000000791b */ /* 0x003fe20003800000 */
.L_x_8865:
[----:B------:R-:W-:Y:S01]  /*3620*/  FADD.FTZ R110, R109, R110 ;  /* 0x0000006e6d6e7221 */ /* 0x000fe20000010000 */
[----:B------:R-:W-:-:S04]  /*3630*/  HFMA2.MMA R154, -RZ, RZ, 0, 2.384185791015625e-07 ;  /* 0x00000004ff9a7435 */ /* 0x000fc800000001ff */
[----:B------:R-:W-:Y:S02]  /*3640*/  MOV R153, R110 ;  /* 0x0000006e00997202 */ /* 0x000fe40000000f00 */
[----:B------:R-:W-:-:S07]  /*3650*/  MOV R111, R152 ;  /* 0x00000098006f7202 */ /* 0x000fce0000000f00 */
[----:B------:R-:W-:Y:S05]  /*3660*/  WARPSYNC.COLLECTIVE R150, `(.L_x_8866) ;  /* 0x0000000096087348 */ /* 0x000fea0003c00000 */
[----:B------:R0:W1:Y:S02]  /*3670*/  SHFL.DOWN P1, R152, R153, R154, R155 ;  /* 0x0800009a99987389 */ /* 0x000064000002009b */
[----:B01----:R-:W-:Y:S01]  /*3680*/  ENDCOLLECTIVE ;  /* 0x000000000000791b */ /* 0x003fe20003800000 */
.L_x_8866:
[----:B------:R-:W-:-:S05]  /*3690*/  FADD.FTZ R111, R108, R111 ;  /* 0x0000006f6c6f7221 */ /* 0x000fca0000010000 */
[----:B------:R-:W-:Y:S02]  /*36a0*/  MOV R153, R111 ;  /* 0x0000006f00997202 */ /* 0x000fe40000000f00 */
[----:B------:R-:W-:-:S07]  /*36b0*/  MOV R133, R152 ;  /* 0x0000009800857202 */ /* 0x000fce0000000f00 */
[----:B------:R-:W-:Y:S05]  /*36c0*/  WARPSYNC.COLLECTIVE R150, `(.L_x_8867) ;  /* 0x0000000096087348 */ /* 0x000fea0003c00000 */
[----:B------:R0:W1:Y:S02]  /*36d0*/  SHFL.DOWN P1, R152, R153, R154, R155 ;  /* 0x0800009a99987389 */ /* 0x000064000002009b */
[----:B01----:R-:W-:Y:S01]  /*36e0*/  ENDCOLLECTIVE ;  /* 0x000000000000791b */ /* 0x003fe20003800000 */
.L_x_8867:
[----:B------:R-:W-:Y:S01]  /*36f0*/  FADD.FTZ R133, R110, R133 ;  /* 0x000000856e857221 */ /* 0x000fe20000010000 */
[----:B------:R-:W-:-:S03]  /*3700*/  HFMA2.MMA R154, -RZ, RZ, 0, 1.1920928955078125e-07 ;  /* 0x00000002ff9a7435 */ /* 0x000fc600000001ff */
[----:B------:R-:W-:Y:S01]  /*3710*/  IMAD.MOV.U32 R153, RZ, RZ, R133 ;  /* 0x000000ffff997224 */ /* 0x000fe200078e0085 */
[----:B------:R-:W-:-:S07]  /*3720*/  MOV R132, R152 ;  /* 0x0000009800847202 */ /* 0x000fce0000000f00 */
[----:B------:R-:W-:Y:S05]  /*3730*/  WARPSYNC.COLLECTIVE R150, `(.L_x_8868) ;  /* 0x0000000096087348 */ /* 0x000fea0003c00000 */
[----:B------:R0:W1:Y:S02]  /*3740*/  SHFL.DOWN P1, R152, R153, R154, R155 ;  /* 0x0800009a99987389 */ /* 0x000064000002009b */
[----:B01----:R-:W-:Y:S01]  /*3750*/  ENDCOLLECTIVE ;  /* 0x000000000000791b */ /* 0x003fe20003800000 */
.L_x_8868:
[----:B------:R-:W-:-:S05]  /*3760*/  FADD.FTZ R132, R111, R132 ;  /* 0x000000846f847221 */ /* 0x000fca0000010000 */
[----:B------:R-:W-:Y:S02]  /*3770*/  MOV R153, R132 ;  /* 0x0000008400997202 */ /* 0x000fe40000000f00 */
[----:B------:R-:W-:-:S07]  /*3780*/  MOV R106, R152 ;  /* 0x00000098006a7202 */ /* 0x000fce0000000f00 */
[----:B------:R-:W-:Y:S05]  /*3790*/  WARPSYNC.COLLECTIVE R150, `(.L_x_8869) ;  /* 0x0000000096087348 */ /* 0x000fea0003c00000 */
[----:B------:R0:W1:Y:S02]  /*37a0*/  SHFL.DOWN P1, R152, R153, R154, R155 ;  /* 0x0800009a99987389 */ /* 0x000064000002009b */
[----:B01----:R-:W-:Y:S01]  /*37b0*/  ENDCOLLECTIVE ;  /* 0x000000000000791b */ /* 0x003fe20003800000 */
.L_x_8869:
[----:B------:R-:W-:Y:S01]  /*37c0*/  FADD.FTZ R106, R133, R106 ;  /* 0x0000006a856a7221 */ /* 0x000fe20000010000 */
[----:B------:R-:W-:-:S04]  /*37d0*/  HFMA2.MMA R154, -RZ, RZ, 0, 5.9604644775390625e-08 ;  /* 0x00000001ff9a7435 */ /* 0x000fc800000001ff */
[----:B------:R-:W-:Y:S02]  /*37e0*/  MOV R153, R106 ;  /* 0x0000006a00997202 */ /* 0x000fe40000000f00 */
[----:B------:R-:W-:-:S07]  /*37f0*/  MOV R107, R152 ;  /* 0x00000098006b7202 */ /* 0x000fce0000000f00 */
[----:B------:R-:W-:Y:S05]  /*3800*/  WARPSYNC.COLLECTIVE R150, `(.L_x_8870) ;  /* 0x0000000096087348 */ /* 0x000fea0003c00000 */
[----:B------:R0:W1:Y:S02]  /*3810*/  SHFL.DOWN P1, R152, R153, R154, R155 ;  /* 0x0800009a99987389 */ /* 0x000064000002009b */
[----:B01----:R-:W-:Y:S01]  /*3820*/  ENDCOLLECTIVE ;  /* 0x000000000000791b */ /* 0x003fe20003800000 */
.L_x_8870:
[----:B------:R-:W-:-:S05]  /*3830*/  FADD.FTZ R107, R132, R107 ;  /* 0x0000006b846b7221 */ /* 0x000fca0000010000 */
[----:B------:R-:W-:Y:S02]  /*3840*/  MOV R153, R107 ;  /* 0x0000006b00997202 */ /* 0x000fe40000000f00 */
[----:B------:R-:W-:-:S07]  /*3850*/  MOV R109, R152 ;  /* 0x00000098006d7202 */ /* 0x000fce0000000f00 */
[----:B------:R-:W-:Y:S05]  /*3860*/  WARPSYNC.COLLECTIVE R150, `(.L_x_8871) ;  /* 0x0000000096087348 */ /* 0x000fea0003c00000 */
[----:B------:R0:W1:Y:S02]  /*3870*/  SHFL.DOWN P1, R152, R153, R154, R155 ;  /* 0x0800009a99987389 */ /* 0x000064000002009b */
[----:B01----:R-:W-:Y:S01]  /*3880*/  ENDCOLLECTIVE ;  /* 0x000000000000791b */ /* 0x003fe20003800000 */
.L_x_8871:
[----:B------:R-:W-:Y:S01]  /*3890*/  MOV R108, R152 ;  /* 0x00000098006c7202 */ /* 0x000fe20000000f00 */
[----:B------:R-:W-:Y:S06]  /*38a0*/  BRA `(.L_x_8872) ;  /* 0xffffffdc007c7947 */ /* 0x000fec000383ffff */
.L_x_8873:
        /* <DEDUP_REMOVED lines=13> */
.L_x_11961:


//--------------------- .text._ZN10layer_norm13ln_bwd_kernelINS_13Kernel_traitsIf6__halffS2_fjLj2560ELj1ELj1ELj4ELj8ENS_18Kernel_traits_baseILj2560EfS2_fS2_fjLj128EEEEELb0ELb1ELb0ELb0EEEvNS_9BwdParamsE --------------------------
	.section	.text._ZN10layer_norm13ln_bwd_kernelINS_13Kernel_traitsIf6__halffS2_fjLj2560ELj1ELj1ELj4ELj8ENS_18Kernel_traits_baseILj2560EfS2_fS2_fjLj128EEEEELb0ELb1ELb0ELb0EEEvNS_9BwdParamsE,"ax",@progbits
	.align	128
        .global         _ZN10layer_norm13ln_bwd_kernelINS_13Kernel_traitsIf6__halffS2_fjLj2560ELj1ELj1ELj4ELj8ENS_18Kernel_traits_baseILj2560EfS2_fS2_fjLj128EEEEELb0ELb1ELb0ELb0EEEvNS_9BwdParamsE
        .type           _ZN10layer_norm13ln_bwd_kernelINS_13Kernel_traitsIf6__halffS2_fjLj2560ELj1ELj1ELj4ELj8ENS_18Kernel_traits_baseILj2560EfS2_fS2_fjLj128EEEEELb0ELb1ELb0ELb0EEEvNS_9BwdParamsE,@function
        .size           _ZN10layer_norm13ln_bwd_kernelINS_13Kernel_traitsIf6__halffS2_fjLj2560ELj1ELj1ELj4ELj8ENS_18Kernel_traits_baseILj2560EfS2_fS2_fjLj128EEEEELb0ELb1ELb0ELb0EEEvNS_9BwdParamsE,(.L_x_11962 - _ZN10layer_norm13ln_bwd_kernelINS_13Kernel_traitsIf6__halffS2_fjLj2560ELj1ELj1ELj4ELj8ENS_18Kernel_traits_baseILj2560EfS2_fS2_fjLj128EEEEELb0ELb1ELb0ELb0EEEvNS_9BwdParamsE)
        .other          _ZN10layer_norm13ln_bwd_kernelINS_13Kernel_traitsIf6__halffS2_fjLj2560ELj1ELj1ELj4ELj8ENS_18Kernel_traits_baseILj2560EfS2_fS2_fjLj128EEEEELb0ELb1ELb0ELb0EEEvNS_9BwdParamsE,@"STO_CUDA_ENTRY STV_DEFAULT"
_ZN10layer_norm13ln_bwd_kernelINS_13Kernel_traitsIf6__halffS2_fjLj2560ELj1ELj1ELj4ELj8ENS_18Kernel_traits_baseILj2560EfS2_fS2_fjLj128EEEEELb0ELb1ELb0ELb0EEEvNS_9BwdParamsE:
.text._ZN10layer_norm13ln_bwd_kernelINS_13Kernel_traitsIf6__halffS2_fjLj2560ELj1ELj1ELj4ELj8ENS_18Kernel_traits_baseILj2560EfS2_fS2_fjLj128EEEEELb0ELb1ELb0ELb0EEEvNS_9BwdParamsE:
        /* <DEDUP_REMOVED lines=100> */
.L_x_8896:
        /* <DEDUP_REMOVED lines=40> */
[----:B---3--:R-:W-:Y:S02]  /*08c0*/  FADD.FTZ R180, -R135, R131 ;  /* 0x0000008387b47221 */ /* 0x008fe40000010100 */
[----:B------:R-:W-:-:S02]  /*08d0*/  HADD2.F32 R131, -RZ, R3.H0_H0 ;  /* 0x20000003ff837230 */ /* 0x000fc40000004100 */
[C---:B------:R-:W-:Y:S01]  /*08e0*/  FADD.FTZ R158, -R135.reuse, R128 ;  /* 0x00000080879e7221 */ /* 0x040fe20000010100 */
[----:B------:R-:W-:Y:S01]  /*08f0*/  MOV R153, R155 ;  /* 0x0000009b00997202 */ /* 0x000fe20000000f00 */
[C---:B------:R-:W-:Y:S01]  /*0900*/  FADD.FTZ R178, -R135.reuse, R130 ;  /* 0x0000008287b27221 */ /* 0x040fe20000010100 */
[----:B------:R-:W-:Y:S02]  /*0910*/  HADD2.F32 R130, -RZ, R179.H0_H0 ;  /* 0x200000b3ff827230 */ /* 0x000fe40000004100 */
[-C--:B0-----:R-:W-:Y:S01]  /*0920*/  FMUL.FTZ R156, R104, R131.reuse ;  /* 0x00000083689c7220 */ /* 0x081fe20000410000 */
[----:B------:R-:W-:Y:S01]  /*0930*/  FADD.FTZ R160, -R135, R129 ;  /* 0x0000008187a07221 */ /* 0x000fe20000010100 */
[----:B-----5:R-:W-:Y:S01]  /*0940*/  FMUL.FTZ R3, R175, R158 ;  /* 0x0000009eaf037220 */ /* 0x020fe20000410000 */
[----:B------:R-:W-:Y:S01]  /*0950*/  SHF.R.U32.HI R186, RZ, 0x10, R155 ;  /* 0x00000010ffba7819 */ /* 0x000fe2000001169b */
[----:B------:R-:W-:Y:S02]  /*0960*/  HADD2.F32 R157, -RZ, R153.H0_H0 ;  /* 0x20000099ff9d7230 */ /* 0x000fe40000004100 */
[----:B------:R-:W-:Y:S01]  /*0970*/  FMUL.FTZ R153, R105, R130 ;  /* 0x0000008269997220 */ /* 0x000fe20000410000 */
[----:B------:R-:W-:Y:S01]  /*0980*/  FADD.FTZ R128, RZ, R156 ;  /* 0x0000009cff807221 */ /* 0x000fe20000010000 */
[----:B------:R-:W-:Y:S01]  /*0990*/  FMUL.FTZ R154, R175, R160 ;  /* 0x000000a0af9a7220 */ /* 0x000fe20000410000 */
        /* <DEDUP_REMOVED lines=21> */
.L_x_8876:
[----:B------:R-:W-:Y:S05]  /*0af0*/  BSYNC B0 ;  /* 0x0000000000007941 */ /* 0x000fea0003800000 */
.L_x_8875:
        /* <DEDUP_REMOVED lines=21> */
[----:B------:R-:W-:Y:S02]  /*0c50*/  HADD2.F32 R130, -RZ, R185.H0_H0 ;  /* 0x200000b9ff827230 */ /* 0x000fe40000004100 */
[----:B0-----:R-:W-:Y:S01]  /*0c60*/  FMUL.FTZ R164, R96, R131 ;  /* 0x0000008360a47220 */ /* 0x001fe20000410000 */
[----:B------:R-:W-:Y:S01]  /*0c70*/  FADD.FTZ R168, -R135, R129 ;  /* 0x0000008187a87221 */ /* 0x000fe20000010100 */
[----:B-----5:R-:W-:Y:S01]  /*0c80*/  FMUL.FTZ R159, R175, R166 ;  /* 0x000000a6af9f7220 */ /* 0x020fe20000410000 */
[----:B------:R-:W-:Y:S01]  /*0c90*/  SHF.R.U32.HI R190, RZ, 0x10, R163 ;  /* 0x00000010ffbe7819 */ /* 0x000fe200000116a3 */
[----:B------:R-:W-:-:S02]  /*0ca0*/  HADD2.F32 R165, -RZ, R161.H0_H0 ;  /* 0x200000a1ffa57230 */ /* 0x000fc40000004100 */
[----:B------:R-:W-:Y:S01]  /*0cb0*/  FMUL.FTZ R161, R97, R130 ;  /* 0x0000008261a17220 */ /* 0x000fe20000410000 */
[----:B------:R-:W-:Y:S01]  /*0cc0*/  FADD.FTZ R128, R179, R164 ;  /* 0x000000a4b3807221 */ /* 0x000fe20000010000 */
[----:B------:R-:W-:Y:S01]  /*0cd0*/  FMUL.FTZ R162, R175, R168 ;  /* 0x000000a8afa27220 */ /* 0x000fe20000410000 */
[C---:B------:R-:W-:Y:S01]  /*0ce0*/  FFMA.FTZ R129, R159.reuse, R164, R180 ;  /* 0x000000a49f817223 */ /* 0x040fe200000100b4 */
[----:B------:R-:W-:Y:S01]  /*0cf0*/  FADD.FTZ R40, R40, R131 ;  /* 0x0000008328287221 */ /* 0x000fe20000010000 */
[----:B------:R-:W-:Y:S01]  /*0d00*/  FFMA.FTZ R60, R159, R131, R60 ;  /* 0x000000839f3c7223 */ /* 0x000fe2000001003c */
[----:B------:R-:W-:Y:S02]  /*0d10*/  HADD2.F32 R190, -RZ, R190.H0_H0 ;  /* 0x200000beffbe7230 */ /* 0x000fe40000004100 */
        /* <DEDUP_REMOVED lines=16> */
.L_x_8878:
[----:B------:R-:W-:Y:S05]  /*0e20*/  BSYNC B0 ;  /* 0x0000000000007941 */ /* 0x000fea0003800000 */
.L_x_8877:
        /* <DEDUP_REMOVED lines=19> */
[C---:B------:R-:W-:Y:S01]  /*0f60*/  FADD.FTZ R188, -R135.reuse, R130 ;  /* 0x0000008287bc7221 */ /* 0x040fe20000010100 */
[----:B------:R-:W-:Y:S01]  /*0f70*/  MOV R142, R141 ;  /* 0x0000008d008e7202 */ /* 0x000fe20000000f00 */
        /* <DEDUP_REMOVED lines=29> */
.L_x_8880:
[----:B------:R-:W-:Y:S05]  /*1150*/  BSYNC B0 ;  /* 0x0000000000007941 */ /* 0x000fea0003800000 */
.L_x_8879:
        /* <DEDUP_REMOVED lines=22> */
[----:B------:R-:W-:Y:S01]  /*12c0*/  FMUL.FTZ R148, R80, R131 ;  /* 0x0000008350947220 */ /* 0x000fe20000410000 */
[----:B------:R-:W-:Y:S01]  /*12d0*/  FADD.FTZ R186, -R135, R129 ;  /* 0x0000008187ba7221 */ /* 0x000fe20000010100 */
[----:B-----5:R-:W-:Y:S01]  /*12e0*/  FMUL.FTZ R145, R175, R152 ;  /* 0x00000098af917220 */ /* 0x020fe20000410000 */
[----:B------:R-:W-:Y:S01]  /*12f0*/  SHF.R.U32.HI R192, RZ, 0x10, R149 ;  /* 0x00000010ffc07819 */ /* 0x000fe20000011695 */
[----:B------:R-:W-:-:S02]  /*1300*/  HADD2.F32 R151, -RZ, R150.H0_H0 ;  /* 0x20000096ff977230 */ /* 0x000fc40000004100 */
[----:B0-----:R-:W-:Y:S01]  /*1310*/  FMUL.FTZ R147, R81, R130 ;  /* 0x0000008251937220 */ /* 0x001fe20000410000 */
        /* <DEDUP_REMOVED lines=22> */
.L_x_8882:
[----:B------:R-:W-:Y:S05]  /*1480*/  BSYNC B0 ;  /* 0x0000000000007941 */ /* 0x000fea0003800000 */
.L_x_8881:
        /* <DEDUP_REMOVED lines=50> */
.L_x_8884:
[----:B------:R-:W-:Y:S05]  /*17b0*/  BSYNC B0 ;  /* 0x0000000000007941 */ /* 0x000fea0003800000 */
.L_x_8883:
        /* <DEDUP_REMOVED lines=26> */
.L_x_8915:
        /* <DEDUP_REMOVED lines=66> */
[----:B------:R-:W1:Y:S01]  /*1d80*/  F2F.F16.F32 R185, R185 ;  /* 0x000000b900b97304 */ /* 0x000e620000200800 */
[----:B------:R-:W-:-:S05]  /*1d90*/  FMUL.FTZ R180, R100, R179 ;  /* 0x000000b364b47220 */ /* 0x000fca0000410000 */
[----:B------:R-:W3:Y:S02]  /*1da0*/  @P5 LDC.64 R134, c[0x0][0x308] ;  /* 0x0000c200ff865b82 */ /* 0x000ee40000000a00 */
[----:B------:R-:W4:Y:S08]  /*1db0*/  F2F.F16.F32 R189, R189 ;  /* 0x000000bd00bd7304 */ /* 0x000f300000200800 */
[----:B------:R-:W5:Y:S01]  /*1dc0*/  F2F.F16.F32 R188, R188 ;  /* 0x000000bc00bc7304 */ /* 0x000f620000200800 */
[----:B0-----:R-:W-:-:S07]  /*1dd0*/  IMAD.WIDE.U32 R132, R177, 0x8, R132 ;  /* 0x00000008b1847825 */ /* 0x001fce00078e0084 */
[----:B------:R-:W0:Y:S01]  /*1de0*/  F2F.F16.F32 R191, R180 ;  /* 0x000000b400bf7304 */ /* 0x000e220000200800 */
        /* <DEDUP_REMOVED lines=18> */
.L_x_8887:
[----:B------:R-:W-:Y:S05]  /*1f10*/  BSYNC B0 ;  /* 0x0000000000007941 */ /* 0x000fea0003800000 */
.L_x_8886:
        /* <DEDUP_REMOVED lines=64> */
.L_x_8889:
[----:B------:R-:W-:Y:S05]  /*2320*/  BSYNC B0 ;  /* 0x0000000000007941 */ /* 0x000fea0003800000 */
.L_x_8888:
        /* <DEDUP_REMOVED lines=64> */
.L_x_8891:
[----:B------:R-:W-:Y:S05]  /*2730*/  BSYNC B0 ;  /* 0x0000000000007941 */ /* 0x000fea0003800000 */
.L_x_8890:
        /* <DEDUP_REMOVED lines=64> */
.L_x_8893:
[----:B------:R-:W-:Y:S05]  /*2b40*/  BSYNC B0 ;  /* 0x0000000000007941 */ /* 0x000fea0003800000 */
.L_x_8892:
        /* <DEDUP_REMOVED lines=64> */
.L_x_8895:
[----:B------:R-:W-:Y:S05]  /*2f50*/  BSYNC B0 ;  /* 0x0000000000007941 */ /* 0x000fea0003800000 */
.L_x_8894:
[----:B------:R-:W-:Y:S02]  /*2f60*/  IADD3 R137, R137, UR18, RZ ;  /* 0x0000001289897c10 */ /* 0x000fe4000fffe0ff */
[----:B------:R-:W-:Y:S02]  /*2f70*/  SEL R132, RZ, 0x1, P4 ;  /* 0x00000001ff847807 */ /* 0x000fe40002000000 */
[----:B------:R-:W-:-:S13]  /*2f80*/  ISETP.GE.AND P4, PT, R137, UR19, PT ;  /* 0x0000001389007c0c */ /* 0x000fda000bf86270 */
[----:B------:R-:W-:Y:S05]  /*2f90*/  @!P4 BRA `(.L_x_8896) ;  /* 0xffffffd400a8c947 */ /* 0x000fea000383ffff */
.L_x_8874:
        /* <DEDUP_REMOVED lines=18> */
.L_x_8898:
[----:B------:R-:W-:Y:S05]  /*30c0*/  BSYNC B0 ;  /* 0x0000000000007941 */ /* 0x000fea0003800000 */
.L_x_8897:
        /* <DEDUP_REMOVED lines=12> */
.L_x_8900:
[----:B------:R-:W-:Y:S05]  /*3190*/  BSYNC B0 ;  /* 0x0000000000007941 */ /* 0x000fea0003800000 */
.L_x_8899:
        /* <DEDUP_REMOVED lines=12> */
.L_x_8902:
[----:B------:R-:W-:Y:S05]  /*3260*/  BSYNC B0 ;  /* 0x0000000000007941 */ /* 0x000fea0003800000 */
.L_x_8901:
        /* <DEDUP_REMOVED lines=12> */
.L_x_8904:
[----:B------:R-:W-:Y:S05]  /*3330*/  BSYNC B0 ;  /* 0x0000000000007941 */ /* 0x000fea0003800000 */
.L_x_8903:
        /* <DEDUP_REMOVED lines=12> */
.L_x_8885:
[----:B------:R-:W-:Y:S02]  /*3400*/  MOV R188, R179 ;  /* 0x000000b300bc7202 */ /* 0x000fe40000000f00 */
[----:B------:R-:W-:Y:S02]  /*3410*/  MOV R189, 0x10 ;  /* 0x0000001000bd7802 */ /* 0x000fe40000000f00 */
[----:B------:R-:W-:Y:S02]  /*3420*/  MOV R190, 0x1f ;  /* 0x0000001f00be7802 */ /* 0x000fe40000000f00 */
[----:B------:R-:W-:-:S07]  /*3430*/  MOV R185, 0xffffffff ;  /* 0xffffffff00b97802 */ /* 0x000fce0000000f00 */
[----:B------:R-:W-:Y:S05]  /*3440*/  WARPSYNC.COLLECTIVE R185, `(.L_x_8905) ;  /* 0x00000000b9087348 */ /* 0x000fea0003c00000 */
[----:B------:R0:W1:Y:S02]  /*3450*/  SHFL.DOWN P6, R187, R188, R189, R190 ;  /* 0x080000bdbcbb7389 */ /* 0x00006400000c00be */
[----:B01----:R-:W-:Y:S01]  /*3460*/  ENDCOLLECTIVE ;  /* 0x000000000000791b */ /* 0x003fe20003800000 */
.L_x_8905:
[----:B------:R-:W-:Y:S02]  /*3470*/  MOV R188, R180 ;  /* 0x000000b400bc7202 */ /* 0x000fe40000000f00 */
[----:B------:R-:W-:-:S07]  /*3480*/  MOV R130, R187 ;  /* 0x000000bb00827202 */ /* 0x000fce0000000f00 */
[----:B------:R-:W-:Y:S05]  /*3490*/  WARPSYNC.COLLECTIVE R185, `(.L_x_8906) ;  /* 0x00000000b9087348 */ /* 0x000fea0003c00000 */
[----:B------:R0:W1:Y:S02]  /*34a0*/  SHFL.DOWN P6, R187, R188, R189, R190 ;  /* 0x080000bdbcbb7389 */ /* 0x00006400000c00be */
[----:B01----:R-:W-:Y:S01]  /*34b0*/  ENDCOLLECTIVE ;  /* 0x000000000000791b */ /* 0x003fe20003800000 */
.L_x_8906:
[----:B------:R-:W-:-:S05]  /*34c0*/  FADD.FTZ R130, R130, R179 ;  /* 0x000000b382827221 */ /* 0x000fca0000010000 */
[----:B------:R-:W-:Y:S02]  /*34d0*/  MOV R188, R130 ;  /* 0x0000008200bc7202 */ /* 0x000fe40000000f00 */
[----:B------:R-:W-:Y:S02]  /*34e0*/  MOV R189, 0x8 ;  /* 0x0000000800bd7802 */ /* 0x000fe40000000f00 */
[----:B------:R-:W-:-:S07]  /*34f0*/  MOV R129, R187 ;  /* 0x000000bb00817202 */ /* 0x000fce0000000f00 */
[----:B------:R-:W-:Y:S05]  /*3500*/  WARPSYNC.COLLECTIVE R185, `(.L_x_8907) ;  /* 0x00000000b9087348 */ /* 0x000fea0003c00000 */
[----:B------:R0:W1:Y:S02]  /*3510*/  SHFL.DOWN P6, R187, R188, R189, R190 ;  /* 0x080000bdbcbb7389 */ /* 0x00006400000c00be */
[----:B01----:R-:W-:Y:S01]  /*3520*/  ENDCOLLECTIVE ;  /* 0x000000000000791b */ /* 0x003fe20003800000 */
.L_x_8907:
[----:B------:R-:W-:-:S05]  /*3530*/  FADD.FTZ R129, R129, R180 ;  /* 0x000000b481817221 */ /* 0x000fca0000010000 */
[----:B------:R-:W-:Y:S02]  /*3540*/  MOV R188, R129 ;  /* 0x0000008100bc7202 */ /* 0x000fe40000000f00 */
[----:B------:R-:W-:-:S07]  /*3550*/  MOV R131, R187 ;  /* 0x000000bb00837202 */ /* 0x000fce0000000f00 */
[----:B------:R-:W-:Y:S05]  /*3560*/  WARPSYNC.COLLECTIVE R185, `(.L_x_8908) ;  /* 0x00000000b9087348 */ /* 0x000fea0003c00000 */
[----:B------:R0:W1:Y:S02]  /*3570*/  SHFL.DOWN P6, R187, R188, R189, R190 ;  /* 0x080000bdbcbb7389 */ /* 0x00006400000c00be */
[----:B01----:R-:W-:Y:S01]  /*3580*/  ENDCOLLECTIVE ;  /* 0x000000000000791b */ /* 0x003fe20003800000 */
.L_x_8908:
[----:B------:R-:W-:-:S05]  /*3590*/  FADD.FTZ R131, R130, R131 ;  /* 0x0000008382837221 */ /* 0x000fca0000010000 */
[----:B------:R-:W-:Y:S02]  /*35a0*/  MOV R188, R131 ;  /* 0x0000008300bc7202 */ /* 0x000fe40000000f00 */
[----:B------:R-:W-:Y:S02]  /*35b0*/  MOV R189, 0x4 ;  /* 0x0000000400bd7802 */ /* 0x000fe40000000f00 */
[----:B------:R-:W-:-:S07]  /*35c0*/  MOV R132, R187 ;  /* 0x000000bb00847202 */ /* 0x000fce0000000f00 */
[----:B------:R-:W-:Y:S05]  /*35d0*/  WARPSYNC.COLLECTIVE R185, `(.L_x_8909) ;  /* 0x00000000b9087348 */ /* 0x000fea0003c00000 */
[----:B------:R0:W1:Y:S02]  /*35e0*/  SHFL.DOWN P6, R187, R188, R189, R190 ;  /* 0x080000bdbcbb7389 */ /* 0x00006400000c00be */
[----:B01----:R-:W-:Y:S01]  /*35f0*/  ENDCOLLECTIVE ;  /* 0x000000000000791b */ /* 0x003fe20003800000 */
.L_x_8909:
[----:B------:R-:W-:-:S05]  /*3600*/  FADD.FTZ R132, R129, R132 ;  /* 0x0000008481847221 */ /* 0x000fca0000010000 */
[----:B------:R-:W-:Y:S02]  /*3610*/  MOV R188, R132 ;  /* 0x0000008400bc7202 */ /* 0x000fe40000000f00 */
[----:B------:R-:W-:-:S07]  /*3620*/  MOV R186, R187 ;  /* 0x000000bb00ba7202 */ /* 0x000fce0000000f00 */
[----:B------:R-:W-:Y:S05]  /*3630*/  WARPSYNC.COLLECTIVE R185, `(.L_x_8910) ;  /* 0x00000000b9087348 */ /* 0x000fea0003c00000 */
[----:B------:R0:W1:Y:S02]  /*3640*/  SHFL.DOWN P6, R187, R188, R189, R190 ;  /* 0x080000bdbcbb7389 */ /* 0x00006400000c00be */
[----:B01----:R-:W-:Y:S01]  /*3650*/  ENDCOLLECTIVE ;  /* 0x000000000000791b */ /* 0x003fe20003800000 */
.L_x_8910:
[----:B------:R-:W-:-:S05]  /*3660*/  FADD.FTZ R186, R131, R186 ;  /* 0x000000ba83ba7221 */ /* 0x000fca0000010000 */
[----:B------:R-:W-:Y:S02]  /*3670*/  MOV R188, R186 ;  /* 0x000000ba00bc7202 */ /* 0x000fe40000000f00 */
[----:B------:R-:W-:Y:S02]  /*3680*/  MOV R189, 0x2 ;  /* 0x0000000200bd7802 */ /* 0x000fe40000000f00 */
[----:B------:R-:W-:-:S07]  /*3690*/  MOV R133, R187 ;  /* 0x000000bb00857202 */ /* 0x000fce0000000f00 */
[----:B------:R-:W-:Y:S05]  /*36a0*/  WARPSYNC.COLLECTIVE R185, `(.L_x_8911) ;  /* 0x00000000b9087348 */ /* 0x000fea0003c00000 */
[----:B------:R0:W1:Y:S02]  /*36b0*/  SHFL.DOWN P6, R187, R188, R189, R190 ;  /* 0x080000bdbcbb7389 */ /* 0x00006400000c00be */
[----:B01----:R-:W-:Y:S01]  /*36c0*/  ENDCOLLECTIVE ;  /* 0x000000000000791b */ /* 0x003fe20003800000 */
.L_x_8911:
[----:B------:R-:W-:-:S05]  /*36d0*/  FADD.FTZ R133, R132, R133 ;  /* 0x0000008584857221 */ /* 0x000fca0000010000 */
[----:B------:R-:W-:Y:S02]  /*36e0*/  MOV R188, R133 ;  /* 0x0000008500bc7202 */ /* 0x000fe40000000f00 */
[----:B------:R-:W-:-:S07]  /*36f0*/  MOV R135, R187 ;  /* 0x000000bb00877202 */ /* 0x000fce0000000f00 */
[----:B------:R-:W-:Y:S05]  /*3700*/  WARPSYNC.COLLECTIVE R185, `(.L_x_8912) ;  /* 0x00000000b9087348 */ /* 0x000fea0003c00000 */
[----:B------:R0:W1:Y:S02]  /*3710*/  SHFL.DOWN P6, R187, R188, R189, R190 ;  /* 0x080000bdbcbb7389 */ /* 0x00006400000c00be */
[----:B01----:R-:W-:Y:S01]  /*3720*/  ENDCOLLECTIVE ;  /* 0x000000000000791b */ /* 0x003fe20003800000 */
.L_x_8912:
[----:B------:R-:W-:-:S05]  /*3730*/  FADD.FTZ R135, R186, R135 ;  /* 0x00000087ba877221 */ /* 0x000fca0000010000 */
[----:B------:R-:W-:Y:S02]  /*3740*/  MOV R188, R135 ;  /* 0x0000008700bc7202 */ /* 0x000fe40000000f00 */
[----:B------:R-:W-:Y:S02]  /*3750*/  MOV R189, 0x1 ;  /* 0x0000000100bd7802 */ /* 0x000fe40000000f00 */
[----:B------:R-:W-:-:S07]  /*3760*/  MOV R180, R187 ;  /* 0x000000bb00b47202 */ /* 0x000fce0000000f00 */
[----:B------:R-:W-:Y:S05]  /*3770*/  WARPSYNC.COLLECTIVE R185, `(.L_x_8913) ;  /* 0x00000000b9087348 */ /* 0x000fea0003c00000 */
[----:B------:R0:W1:Y:S02]  /*3780*/  SHFL.DOWN P6, R187, R188, R189, R190 ;  /* 0x080000bdbcbb7389 */ /* 0x00006400000c00be */
[----:B01----:R-:W-:Y:S01]  /*3790*/  ENDCOLLECTIVE ;  /* 0x000000000000791b */ /* 0x003fe20003800000 */
.L_x_8913:
[----:B------:R-:W-:-:S05]  /*37a0*/  FADD.FTZ R180, R133, R180 ;  /* 0x000000b485b47221 */ /* 0x000fca0000010000 */
[----:B------:R-:W-:Y:S02]  /*37b0*/  MOV R188, R180 ;  /* 0x000000b400bc7202 */ /* 0x000fe40000000f00 */
[----:B------:R-:W-:-:S07]  /*37c0*/  MOV R130, R187 ;  /* 0x000000bb00827202 */ /* 0x000fce0000000f00 */
[----:B------:R-:W-:Y:S05]  /*37d0*/  WARPSYNC.COLLECTIVE R185, `(.L_x_8914) ;  /* 0x00000000b9087348 */ /* 0x000fea0003c00000 */
[----:B------:R0:W1:Y:S02]  /*37e0*/  SHFL.DOWN P6, R187, R188, R189, R190 ;  /* 0x080000bdbcbb7389 */ /* 0x00006400000c00be */
[----:B01----:R-:W-:Y:S01]  /*37f0*/  ENDCOLLECTIVE ;  /* 0x000000000000791b */ /* 0x003fe20003800000 */
.L_x_8914:
[----:B------:R-:W-:Y:S01]  /*3800*/  MOV R129, R187 ;  /* 0x000000bb00817202 */ /* 0x000fe20000000f00 */
[----:B------:R-:W-:Y:S06]  /*3810*/  BRA `(.L_x_8915) ;  /* 0xffffffe000507947 */ /* 0x000fec000383ffff */
.L_x_8916:
        /* <DEDUP_REMOVED lines=14> */
.L_x_11962:


//--------------------- .text._ZN10layer_norm13ln_bwd_kernelINS_13Kernel_traitsIf6__halffS2_fjLj2560ELj1ELj1ELj4ELj8ENS_18Kernel_traits_baseILj2560EfS2_fS2_fjLj128EEEEELb0ELb1ELb0ELb1EEEvNS_9BwdParamsE --------------------------
	.section	.text._ZN10layer_norm13ln_bwd_kernelINS_13Kernel_traitsIf6__halffS2_fjLj2560ELj1ELj1ELj4ELj8ENS_18Kernel_traits_baseILj2560EfS2_fS2_fjLj128EEEEELb0ELb1ELb0ELb1EEEvNS_9BwdParamsE,"ax",@progbits
	.align	128
        .global         _ZN10layer_norm13ln_bwd_kernelINS_13Kernel_traitsIf6__halffS2_fjLj2560ELj1ELj1ELj4ELj8ENS_18Kernel_traits_baseILj2560EfS2_fS2_fjLj128EEEEELb0ELb1ELb0ELb1EEEvNS_9BwdParamsE
        .type           _ZN10layer_norm13ln_bwd_kernelINS_13Kernel_traitsIf6__halffS2_fjLj2560ELj1ELj1ELj4ELj8ENS_18Kernel_traits_baseILj2560EfS2_fS2_fjLj128EEEEELb0ELb1ELb0ELb1EEEvNS_9BwdParamsE,@function
        .size           _ZN10layer_norm13ln_bwd_kernelINS_13Kernel_traitsIf6__halffS2_fjLj2560ELj1ELj1ELj4ELj8ENS_18Kernel_traits_baseILj2560EfS2_fS2_fjLj128EEEEELb0ELb1ELb0ELb1EEEvNS_9BwdParamsE,(.L_x_11963 - _ZN10layer_norm13ln_bwd_kernelINS_13Kernel_traitsIf6__halffS2_fjLj2560ELj1ELj1ELj4ELj8ENS_18Kernel_traits_baseILj2560EfS2_fS2_fjLj128EEEEELb0ELb1ELb0ELb1EEEvNS_9BwdParamsE)
        .other          _ZN10layer_norm13ln_bwd_kernelINS_13Kernel_traitsIf6__halffS2_fjLj2560ELj1ELj1ELj4ELj8ENS_18Kernel_traits_baseILj2560EfS2_fS2_fjLj128EEEEELb0ELb1ELb0ELb1EEEvNS_9BwdParamsE,@"STO_CUDA_ENTRY STV_DEFAULT"
_ZN10layer_norm13ln_bwd_kernelINS_13Kernel_traitsIf6__halffS2_fjLj2560ELj1ELj1ELj4ELj8ENS_18Kernel_traits_baseILj2560EfS2_fS2_fjLj128EEEEELb0ELb1ELb0ELb1EEEvNS_9BwdParamsE:
.text._ZN10layer_norm13ln_bwd_kernelINS_13Kernel_traitsIf6__halffS2_fjLj2560ELj1ELj1ELj4ELj8ENS_18Kernel_traits_baseILj2560EfS2_fS2_fjLj128EEEEELb0ELb1ELb0ELb1EEEvNS_9BwdParamsE:
        /* <DEDUP_REMOVED lines=47> */
.L_x_8917:
        /* <DEDUP_REMOVED lines=53> */
.L_x_8920:
        /* <DEDUP_REMOVED lines=13> */
[C---:B------:R-:W-:Y:S02]  /*0710*/  LEA R68, P1, R146.reuse, UR12, 0x4 ;  /* 0x0000000c92447c11 */ /* 0x040fe4000f8220ff */
[C---:B------:R-:W-:Y:S01]  /*0720*/  IADD3 R158, R146.reuse, 0x100, RZ ;  /* 0x00000100929e7810 */ /* 0x040fe20007ffe0ff */
[----:B-1----:R-:W-:Y:S01]  /*0730*/  IMAD.WIDE R76, R153, 0x4, R76 ;  /* 0x00000004994c7825 */ /* 0x002fe200078e024c */
[C---:B------:R-:W-:Y:S01]  /*0740*/  LEA.HI.X R69, R146.reuse, UR13, RZ, 0x4, P1 ;  /* 0x0000000d92457c11 */ /* 0x040fe200088f24ff */
[----:B------:R-:W3:Y:S01]  /*0750*/  @P0 LDG.E.U16 R147, desc[UR4][R72.64] ;  /* 0x0000000448930981 */ /* 0x000ee2000c1e1500 */
[C---:B------:R-:W-:Y:S02]  /*0760*/  LEA R74, P1, R151.reuse, UR12, 0x4 ;  /* 0x0000000c974a7c11 */ /* 0x040fe4000f8220ff */
[C---:B------:R-:W-:Y:S01]  /*0770*/  IADD3 R157, R146.reuse, 0x180, RZ ;  /* 0x00000180929d7810 */ /* 0x040fe20007ffe0ff */
[----:B------:R-:W4:Y:S01]  /*0780*/  LDG.E R150, desc[UR4][R76.64] ;  /* 0x000000044c967981 */ /* 0x000f22000c1e1900 */
[----:B------:R-:W-:Y:S01]  /*0790*/  LEA.HI.X R75, R151, UR13, RZ, 0x4, P1 ;  /* 0x0000000d974b7c11 */ /* 0x000fe200088f24ff */
[----:B--2---:R-:W-:Y:S01]  /*07a0*/  IMAD.WIDE.U32 R160, R146, 0x8, R2 ;  /* 0x0000000892a07825 */ /* 0x004fe200078e0002 */
[----:B------:R-:W-:Y:S01]  /*07b0*/  LEA R78, P1, R158, UR12, 0x4 ;  /* 0x0000000c9e4e7c11 */ /* 0x000fe2000f8220ff */
[----:B------:R-:W2:Y:S01]  /*07c0*/  LDG.E.128 R68, desc[UR4][R68.64] ;  /* 0x0000000444447981 */ /* 0x000ea2000c1e1d00 */
[----:B------:R-:W-:-:S02]  /*07d0*/  IADD3 R156, R146, 0x200, RZ ;  /* 0x00000200929c7810 */ /* 0x000fc40007ffe0ff */
[----:B------:R-:W-:Y:S01]  /*07e0*/  LEA.HI.X R79, R158, UR13, RZ, 0x4, P1 ;  /* 0x0000000d9e4f7c11 */ /* 0x000fe200088f24ff */
[--C-:B------:R-:W-:Y:S01]  /*07f0*/  IMAD.WIDE.U32 R162, R151, 0x8, R2.reuse ;  /* 0x0000000897a27825 */ /* 0x100fe200078e0002 */
[C---:B------:R-:W-:Y:S01]  /*0800*/  LEA R80, P1, R157.reuse, UR12, 0x4 ;  /* 0x0000000c9d507c11 */ /* 0x040fe2000f8220ff */
[----:B------:R-:W2:Y:S02]  /*0810*/  LDG.E.64 R160, desc[UR4][R160.64] ;  /* 0x00000004a0a07981 */ /* 0x000ea4000c1e1b00 */
[C-C-:B------:R-:W-:Y:S01]  /*0820*/  IMAD.WIDE.U32 R166, R157.reuse, 0x8, R2.reuse ;  /* 0x000000089da67825 */ /* 0x140fe200078e0002 */
[----:B------:R-:W-:Y:S01]  /*0830*/  LEA.HI.X R81, R157, UR13, RZ, 0x4, P1 ;  /* 0x0000000d9d517c11 */ /* 0x000fe200088f24ff */
[----:B------:R-:W2:Y:S02]  /*0840*/  LDG.E.64 R162, desc[UR4][R162.64] ;  /* 0x00000004a2a27981 */ /* 0x000ea4000c1e1b00 */
[C---:B------:R-:W-:Y:S01]  /*0850*/  IMAD.WIDE.U32 R168, R156.reuse, 0x8, R2 ;  /* 0x000000089ca87825 */ /* 0x040fe200078e0002 */
[----:B------:R-:W-:Y:S01]  /*0860*/  LEA R84, P2, R156, UR12, 0x4 ;  /* 0x0000000c9c547c11 */ /* 0x000fe2000f8420ff */
[----:B------:R-:W2:Y:S02]  /*0870*/  LDG.E.64 R166, desc[UR4][R166.64] ;  /* 0x00000004a6a67981 */ /* 0x000ea4000c1e1b00 */
[----:B0-----:R-:W-:-:S02]  /*0880*/  IMAD.WIDE R170, R153, 0x4, R170 ;  /* 0x0000000499aa7825 */ /* 0x001fc400078e02aa */
[----:B------:R-:W2:Y:S02]  /*0890*/  LDG.E.64 R168, desc[UR4][R168.64] ;  /* 0x00000004a8a87981 */ /* 0x000ea4000c1e1b00 */
[----:B------:R-:W-:Y:S02]  /*08a0*/  IMAD.WIDE.U32 R164, R158, 0x8, R2 ;  /* 0x000000089ea47825 */ /* 0x000fe400078e0002 */
[----:B------:R-:W2:Y:S01]  /*08b0*/  LDG.E.128 R80, desc[UR4][R80.64] ;  /* 0x0000000450507981 */ /* 0x000ea2000c1e1d00 */
[----:B------:R-:W-:Y:S01]  /*08c0*/  LEA.HI.X R85, R156, UR13, RZ, 0x4, P2 ;  /* 0x0000000d9c557c11 */ /* 0x000fe200090f24ff */
[----:B------:R-:W0:Y:S02]  /*08d0*/  LDC.64 R2, c[0x0][0x2c8] ;  /* 0x0000b200ff027b82 */ /* 0x000e240000000a00 */
[----:B------:R1:W2:Y:S04]  /*08e0*/  LDG.E R154, desc[UR4][R170.64] ;  /* 0x00000004aa9a7981 */ /* 0x0002a8000c1e1900 */
[----:B------:R-:W2:Y:S04]  /*08f0*/  LDG.E.128 R72, desc[UR4][R74.64] ;  /* 0x000000044a487981 */ /* 0x000ea8000c1e1d00 */
[----:B------:R-:W2:Y:S04]  /*0900*/  LDG.E.64 R164, desc[UR4][R164.64] ;  /* 0x00000004a4a47981 */ /* 0x000ea8000c1e1b00 */
[----:B------:R-:W2:Y:S04]  /*0910*/  LDG.E.128 R76, desc[UR4][R78.64] ;  /* 0x000000044e4c7981 */ /* 0x000ea8000c1e1d00 */
[----:B------:R-:W2:Y:S01]  /*0920*/  LDG.E.128 R84, desc[UR4][R84.64] ;  /* 0x0000000454547981 */ /* 0x000ea2000c1e1d00 */
[----:B0-----:R-:W-:-:S04]  /*0930*/  ISETP.NE.U32.AND P1, PT, R2, RZ, PT ;  /* 0x000000ff0200720c */ /* 0x001fc80003f25070 */
[----:B------:R-:W-:-:S13]  /*0940*/  ISETP.NE.AND.EX P1, PT, R3, RZ, PT, P1 ;  /* 0x000000ff0300720c */ /* 0x000fda0003f25310 */
[----:B------:R-:W-:-:S04]  /*0950*/  @P1 LEA R172, P2, R146, R2, 0x4 ;  /* 0x0000000292ac1211 */ /* 0x000fc800078420ff */
[-C--:B------:R-:W-:Y:S02]  /*0960*/  @P1 LEA.HI.X R173, R146, R3.reuse, RZ, 0x4, P2 ;  /* 0x0000000392ad1211 */ /* 0x080fe400010f24ff */
[CC--:B------:R-:W-:Y:S02]  /*0970*/  @P1 LEA R174, P2, R151.reuse, R2.reuse, 0x4 ;  /* 0x0000000297ae1211 */ /* 0x0c0fe400078420ff */
[-C--:B------:R-:W-:Y:S01]  /*0980*/  @P1 LEA R176, P3, R158, R2.reuse, 0x4 ;  /* 0x000000029eb01211 */ /* 0x080fe200078620ff */
[----:B-----5:R2:W5:Y:S01]  /*0990*/  @P1 LDG.E.128 R44, desc[UR4][R172.64] ;  /* 0x00000004ac2c1981 */ /* 0x020562000c1e1d00 */
[-C--:B------:R-:W-:Y:S02]  /*09a0*/  @P1 LEA.HI.X R175, R151, R3.reuse, RZ, 0x4, P2 ;  /* 0x0000000397af1211 */ /* 0x080fe400010f24ff */
[CC--:B-1----:R-:W-:Y:S02]  /*09b0*/  @P1 LEA R170, P2, R156.reuse, R2.reuse, 0x4 ;  /* 0x000000029caa1211 */ /* 0x0c2fe400078420ff */
[----:B------:R-:W-:Y:S01]  /*09c0*/  @P1 LEA R178, P4, R157, R2, 0x4 ;  /* 0x000000029db21211 */ /* 0x000fe200078820ff */
[----:B------:R-:W5:Y:S01]  /*09d0*/  @P1 LDG.E.128 R48, desc[UR4][R174.64] ;  /* 0x00000004ae301981 */ /* 0x000f62000c1e1d00 */
[----:B------:R-:W-:-:S02]  /*09e0*/  @P1 LEA.HI.X R171, R156, R3, RZ, 0x4, P2 ;  /* 0x000000039cab1211 */ /* 0x000fc400010f24ff */
[----:B------:R-:W-:Y:S02]  /*09f0*/  ISETP.NE.AND P2, PT, RZ, UR10, PT ;  /* 0x0000000aff007c0c */ /* 0x000fe4000bf45270 */
[-C--:B------:R-:W-:Y:S01]  /*0a00*/  @P1 LEA.HI.X R177, R158, R3.reuse, RZ, 0x4, P3 ;  /* 0x000000039eb11211 */ /* 0x080fe200018f24ff */
[----:B------:R-:W5:Y:S01]  /*0a10*/  @P1 LDG.E.128 R60, desc[UR4][R170.64] ;  /* 0x00000004aa3c1981 */ /* 0x000f62000c1e1d00 */
[----:B------:R-:W-:Y:S02]  /*0a20*/  @P1 LEA.HI.X R179, R157, R3, RZ, 0x4, P4 ;  /* 0x000000039db31211 */ /* 0x000fe400020f24ff */
[----:B------:R-:W-:Y:S01]  /*0a30*/  MOV R152, 0x3f800000 ;  /* 0x3f80000000987802 */ /* 0x000fe20000000f00 */
[----:B------:R0:W5:Y:S01]  /*0a40*/  @P1 LDG.E.128 R52, desc[UR4][R176.64] ;  /* 0x00000004b0341981 */ /* 0x000162000c1e1d00 */
[----:B------:R-:W-:-:S03]  /*0a50*/  LOP3.LUT P4, RZ, R0, 0xff, RZ, 0xc0, !PT ;  /* 0x000000ff00ff7812 */ /* 0x000fc6000788c0ff */
[----:B------:R1:W5:Y:S01]  /*0a60*/  @P1 LDG.E.128 R56, desc[UR4][R178.64] ;  /* 0x00000004b2381981 */ /* 0x000362000c1e1d00 */
[----:B------:R-:W-:Y:S01]  /*0a70*/  UMOV UR6, 0xffffffff ;  /* 0xffffffff00067882 */ /* 0x000fe20000000000 */
[----:B------:R-:W-:Y:S01]  /*0a80*/  LOP3.LUT P1, RZ, R104, 0x1f, RZ, 0xc0, !PT ;  /* 0x0000001f68ff7812 */ /* 0x000fe2000782c0ff */
[----:B---3--:R-:W-:Y:S01]  /*0a90*/  @P0 HADD2.F32 R152, -RZ, R147.H0_H0 ;  /* 0x20000093ff980230 */ /* 0x008fe20000004100 */
[----:B----4-:R-:W-:-:S05]  /*0aa0*/  FSEL R190, R150, RZ, !P2 ;  /* 0x000000ff96be7208 */ /* 0x010fca0005000000 */
[----:B--2---:R-:W-:Y:S01]  /*0ab0*/  FADD.FTZ R173, -R190, R70 ;  /* 0x00000046bead7221 */ /* 0x004fe20000010100 */
[----:B------:R-:W-:Y:S02]  /*0ac0*/  MOV R0, R160 ;  /* 0x000000a000007202 */ /* 0x000fe40000000f00 */
[--C-:B------:R-:W-:Y:S02]  /*0ad0*/  SHF.R.U64 R188, R160, 0x10, R161.reuse ;  /* 0x00000010a0bc7819 */ /* 0x100fe400000012a1 */
[----:B------:R-:W-:Y:S02]  /*0ae0*/  MOV R147, R161 ;  /* 0x000000a100937202 */ /* 0x000fe40000000f00 */
[----:B------:R-:W-:Y:S01]  /*0af0*/  SHF.R.U32.HI R186, RZ, 0x10, R161 ;  /* 0x00000010ffba7819 */ /* 0x000fe200000116a1 */
[----:B------:R-:W-:Y:S01]  /*0b00*/  FADD.FTZ R161, -R190, R68 ;  /* 0x00000044bea17221 */ /* 0x000fe20000010100 */
[----:B------:R-:W-:Y:S02]  /*0b10*/  MOV R70, R162 ;  /* 0x000000a200467202 */ /* 0x000fe40000000f00 */
[----:B------:R-:W-:-:S02]  /*0b20*/  SHF.R.U64 R184, R162, 0x10, R163 ;  /* 0x00000010a2b87819 */ /* 0x000fc400000012a3 */
[----:B------:R-:W-:Y:S02]  /*0b30*/  MOV R162, R166 ;  /* 0x000000a600a27202 */ /* 0x000fe40000000f00 */
[----:B0-----:R-:W-:Y:S02]  /*0b40*/  SHF.R.U64 R176, R166, 0x10, R167 ;  /* 0x00000010a6b07819 */ /* 0x001fe400000012a7 */
[----:B------:R-:W-:Y:S01]  /*0b50*/  MOV R166, R168 ;  /* 0x000000a800a67202 */ /* 0x000fe20000000f00 */
[----:B------:R-:W-:Y:S01]  /*0b60*/  FADD.FTZ R193, -R190, R81 ;  /* 0x00000051bec17221 */ /* 0x000fe20000010100 */
[----:B------:R-:W-:Y:S01]  /*0b70*/  SHF.R.U64 R172, R168, 0x10, R169 ;  /* 0x00000010a8ac7819 */ /* 0x000fe200000012a9 */
[----:B------:R-:W-:Y:S02]  /*0b80*/  HADD2.F32 R81, -RZ, R0.H0_H0 ;  /* 0x20000000ff517230 */ /* 0x000fe40000004100 */
[----:B------:R-:W-:Y:S01]  /*0b90*/  FADD.FTZ R171, -R190, R69 ;  /* 0x00000045beab7221 */ /* 0x000fe20000010100 */
[----:B------:R-:W-:Y:S01]  /*0ba0*/  FMUL.FTZ R0, R154, R161 ;  /* 0x000000a19a007220 */ /* 0x000fe20000410000 */
[C---:B------:R-:W-:Y:S01]  /*0bb0*/  FADD.FTZ R195, -R190.reuse, R82 ;  /* 0x00000052bec37221 */ /* 0x040fe20000010100 */
[C---:B-1----:R-:W-:Y:S01]  /*0bc0*/  FADD.FTZ R179, -R190.reuse, R73 ;  /* 0x00000049beb37221 */ /* 0x042fe20000010100 */
[C---:B------:R-:W-:Y:S01]  /*0bd0*/  FADD.FTZ R183, -R190.reuse, R75 ;  /* 0x0000004bbeb77221 */ /* 0x040fe20000010100 */
[----:B------:R-:W-:Y:S01]  /*0be0*/  FADD.FTZ R177, -R190, R72 ;  /* 0x00000048beb17221 */ /* 0x000fe20000010100 */
[----:B------:R-:W-:Y:S01]  /*0bf0*/  HADD2.F32 R82, -RZ, R188.H0_H0 ;  /* 0x200000bcff527230 */ /* 0x000fe20000004100 */
[----:B------:R-:W-:Y:S01]  /*0c00*/  MOV R75, R164 ;  /* 0x000000a4004b7202 */ /* 0x000fe20000000f00 */
[----:B------:R-:W-:-:S02]  /*0c10*/  HADD2.F32 R201, -RZ, R166.H0_H0 ;  /* 0x200000a6ffc97230 */ /* 0x000fc40000004100 */
[C---:B------:R-:W-:Y:S01]  /*0c20*/  FADD.FTZ R175, -R190.reuse, R71 ;  /* 0x00000047beaf7221 */ /* 0x040fe20000010100 */
[----:B------:R-:W-:Y:S01]  /*0c30*/  FADD.FTZ R149, R81, R149 ;  /* 0x0000009551957221 */ /* 0x000fe20000010000 */
[----:B------:R-:W-:Y:S01]  /*0c40*/  FADD.FTZ R189, -R190, R79 ;  /* 0x0000004fbebd7221 */ /* 0x000fe20000010100 */
[----:B------:R-:W-:Y:S01]  /*0c50*/  FMUL.FTZ R79, R154, R171 ;  /* 0x000000ab9a4f7220 */ /* 0x000fe20000410000 */
[-C--:B------:R-:W-:Y:S01]  /*0c60*/  FFMA.FTZ R155, R0, R81.reuse, R155 ;  /* 0x00000051009b7223 */ /* 0x080fe2000001009b */
[----:B------:R-:W-:Y:S02]  /*0c70*/  HADD2.F32 R72, -RZ, R184.H0_H0 ;  /* 0x200000b8ff487230 */ /* 0x000fe40000004100 */
[----:B------:R-:W-:Y:S01]  /*0c80*/  FMUL.FTZ R81, R40, R81 ;  /* 0x0000005128517220 */ /* 0x000fe20000410000 */
[----:B------:R-:W-:Y:S02]  /*0c90*/  HADD2.F32 R166, -RZ, R172.H0_H0 ;  /* 0x200000acffa67230 */ /* 0x000fe40000004100 */
[----:B------:R-:W-:Y:S01]  /*0ca0*/  FMUL.FTZ R172, R154, R179 ;  /* 0x000000b39aac7220 */ /* 0x000fe20000410000 */
[----:B------:R-:W-:Y:S01]  /*0cb0*/  FADD.FTZ R73, -R190, R85 ;  /* 0x00000055be497221 */ /* 0x000fe20000010100 */
[----:B------:R-:W-:-:S02]  /*0cc0*/  HADD2.F32 R147, -RZ, R147.H0_H0 ;  /* 0x20000093ff937230 */ /* 0x000fc40000004100 */
[----:B------:R-:W-:Y:S01]  /*0cd0*/  FADD.FTZ R145, R82, R145 ;  /* 0x0000009152917221 */ /* 0x000fe20000010000 */
[-C--:B------:R-:W-:Y:S01]  /*0ce0*/  FFMA.FTZ R148, R79, R82.reuse, R148 ;  /* 0x000000524f947223 */ /* 0x080fe20000010094 */
[----:B------:R-:W-:Y:S01]  /*0cf0*/  FMUL.FTZ R85, R154, R175 ;  /* 0x000000af9a557220 */ /* 0x000fe20000410000 */
[----:B------:R-:W-:Y:S02]  /*0d00*/  HADD2.F32 R161, -RZ, R75.H0_H0 ;  /* 0x2000004bffa17230 */ /* 0x000fe40000004100 */
[----:B------:R-:W-:Y:S01]  /*0d10*/  FMUL.FTZ R82, R41, R82 ;  /* 0x0000005229527220 */ /* 0x000fe20000410000 */
[----:B------:R-:W-:Y:S01]  /*0d20*/  FADD.FTZ R75, RZ, R81 ;  /* 0x00000051ff4b7221 */ /* 0x000fe20000010000 */
[----:B------:R-:W-:Y:S01]  /*0d30*/  FADD.FTZ R123, R72, R123 ;  /* 0x0000007b487b7221 */ /* 0x000fe20000010000 */
[-C--:B------:R-:W-:Y:S01]  /*0d40*/  FFMA.FTZ R139, R172, R72.reuse, R139 ;  /* 0x00000048ac8b7223 */ /* 0x080fe2000001008b */
[----:B------:R-:W-:Y:S01]  /*0d50*/  FMUL.FTZ R175, R37, R72 ;  /* 0x0000004825af7220 */ /* 0x000fe20000410000 */
[----:B------:R-:W-:Y:S01]  /*0d60*/  FADD.FTZ R187, -R190, R78 ;  /* 0x0000004ebebb7221 */ /* 0x000fe20000010100 */
[----:B------:R-:W-:Y:S01]  /*0d70*/  FFMA.FTZ R72, R0, R81, RZ ;  /* 0x0000005100487223 */ /* 0x000fe200000100ff */
[----:B------:R-:W-:Y:S01]  /*0d80*/  MOV R150, R163 ;  /* 0x000000a300967202 */ /* 0x000fe20000000f00 */
[----:B------:R-:W-:Y:S01]  /*0d90*/  HADD2.F32 R78, -RZ, R186.H0_H0 ;  /* 0x200000baff4e7230 */ /* 0x000fe20000004100 */
[----:B------:R-:W-:-:S02]  /*0da0*/  SHF.R.U32.HI R182, RZ, 0x10, R163 ;  /* 0x00000010ffb67819 */ /* 0x000fc400000116a3 */
[----:B------:R-:W-:Y:S02]  /*0db0*/  MOV R170, R169 ;  /* 0x000000a900aa7202 */ /* 0x000fe40000000f00 */
[----:B------:R-:W-:Y:S01]  /*0dc0*/  SHF.R.U32.HI R168, RZ, 0x10, R169 ;  /* 0x00000010ffa87819 */ /* 0x000fe200000116a9 */
[----:B------:R-:W-:Y:S01]  /*0dd0*/  FADD.FTZ R169, -R190, R80 ;  /* 0x00000050bea97221 */ /* 0x000fe20000010100 */
[----:B------:R-:W-:Y:S01]  /*0de0*/  SHF.R.U64 R180, R164, 0x10, R165 ;  /* 0x00000010a4b47819 */ /* 0x000fe200000012a5 */
[----:B------:R-:W-:Y:S01]  /*0df0*/  FADD.FTZ R199, -R190, R83 ;  /* 0x00000053bec77221 */ /* 0x000fe20000010100 */
[----:B------:R-:W-:Y:S01]  /*0e00*/  FMUL.FTZ R80, R42, R147 ;  /* 0x000000932a507220 */ /* 0x000fe20000410000 */
[----:B------:R-:W-:Y:S01]  /*0e10*/  FADD.FTZ R75, R75, R82 ;  /* 0x000000524b4b7221 */ /* 0x000fe20000010000 */
[----:B------:R-:W-:Y:S01]  /*0e20*/  MOV R164, R167 ;  /* 0x000000a700a47202 */ /* 0x000fe20000000f00 */
[----:B------:R-:W-:Y:S01]  /*0e30*/  FMUL.FTZ R83, R154, R173 ;  /* 0x000000ad9a537220 */ /* 0x000fe20000410000 */
[----:B------:R-:W-:Y:S01]  /*0e40*/  FFMA.FTZ R72, R79, R82, R72 ;  /* 0x000000524f487223 */ /* 0x000fe20000010048 */
[C---:B------:R-:W-:Y:S01]  /*0e50*/  FADD.FTZ R181, -R190.reuse, R74 ;  /* 0x0000004abeb57221 */ /* 0x040fe20000010100 */
[C---:B------:R-:W-:Y:S01]  /*0e60*/  FADD.FTZ R185, -R190.reuse, R77 ;  /* 0x0000004dbeb97221 */ /* 0x040fe20000010100 */
[----:B------:R-:W-:Y:S01]  /*0e70*/  SHF.R.U32.HI R174, RZ, 0x10, R167 ;  /* 0x00000010ffae7819 */ /* 0x000fe200000116a7 */
[----:B------:R-:W-:Y:S01]  /*0e80*/  FADD.FTZ R71, -R190, R87 ;  /* 0x00000057be477221 */ /* 0x000fe20000010100 */
[----:B------:R-:W-:Y:S01]  /*0e90*/  FADD.FTZ R141, R78, R141 ;  /* 0x0000008d4e8d7221 */ /* 0x000fe20000010000 */
[----:B------:R-:W-:Y:S01]  /*0ea0*/  FFMA.FTZ R142, R85, R78, R142 ;  /* 0x0000004e558e7223 */ /* 0x000fe2000001008e */
[----:B------:R-:W-:-:S02]  /*0eb0*/  HADD2.F32 R77, -RZ, R70.H0_H0 ;  /* 0x20000046ff4d7230 */ /* 0x000fc40000004100 */
[----:B------:R-:W-:Y:S01]  /*0ec0*/  FMUL.FTZ R78, R43, R78 ;  /* 0x0000004e2b4e7220 */ /* 0x000fe20000410000 */
[----:B------:R-:W-:Y:S02]  /*0ed0*/  HADD2.F32 R87, -RZ, R150.H0_H0 ;  /* 0x20000096ff577230 */ /* 0x000fe40000004100 */
[C---:B------:R-:W-:Y:S01]  /*0ee0*/  FMUL.FTZ R150, R154.reuse, R183 ;  /* 0x000000b79a967220 */ /* 0x040fe20000410000 */
[----:B------:R-:W-:Y:S02]  /*0ef0*/  HADD2.F32 R74, -RZ, R182.H0_H0 ;  /* 0x200000b6ff4a7230 */ /* 0x000fe40000004100 */
[----:B------:R-:W-:Y:S01]  /*0f00*/  FADD.FTZ R75, R75, R80 ;  /* 0x000000504b4b7221 */ /* 0x000fe20000010000 */
        /* <DEDUP_REMOVED lines=13> */
[----:B------:R-:W-:-:S02]  /*0fe0*/  HADD2.F32 R162, -RZ, R176.H0_H0 ;  /* 0x200000b0ffa27230 */ /* 0x000fc40000004100 */
[----:B------:R-:W-:Y:S01]  /*0ff0*/  FADD.FTZ R122, R77, R122 ;  /* 0x0000007a4d7a7221 */ /* 0x000fe20000010000 */
        /* <DEDUP_REMOVED lines=8> */
[----:B------:R-:W-:Y:S01]  /*1080*/  FADD.FTZ R165, -R190, R76 ;  /* 0x0000004cbea57221 */ /* 0x000fe20000010100 */
[----:B------:R-:W-:Y:S01]  /*1090*/  FFMA.FTZ R75, R173, R176, R72 ;  /* 0x000000b0ad4b7223 */ /* 0x000fe20000010048 */
[----:B------:R-:W-:-:S02]  /*10a0*/  HADD2.F32 R167, -RZ, R160.H0_H0 ;  /* 0x200000a0ffa77230 */ /* 0x000fc40000004100 */
[----:B------:R-:W-:Y:S01]  /*10b0*/  FADD.FTZ R143, R147, R143 ;  /* 0x0000008f938f7221 */ /* 0x000fe20000010000 */
[----:B------:R-:W-:Y:S02]  /*10c0*/  HADD2.F32 R76, -RZ, R180.H0_H0 ;  /* 0x200000b4ff4c7230 */ /* 0x000fe40000004100 */
[----:B------:R-:W-:Y:S01]  /*10d0*/  FFMA.FTZ R144, R83, R147, R144 ;  /* 0x0000009353907223 */ /* 0x000fe20000010090 */
[----:B------:R-:W-:Y:S02]  /*10e0*/  HADD2.F32 R160, -RZ, R178.H0_H0 ;  /* 0x200000b2ffa07230 */ /* 0x000fe40000004100 */
[----:B------:R-:W-:Y:S01]  /*10f0*/  FMUL.FTZ R178, R32, R161 ;  /* 0x000000a120b27220 */ /* 0x000fe20000410000 */
[----:B------:R-:W-:Y:S01]  /*1100*/  FADD.FTZ R77, R74, R177 ;  /* 0x000000b14a4d7221 */ /* 0x000fe20000010000 */
[----:B------:R-:W-:Y:S01]  /*1110*/  FMUL.FTZ R147, R154, R165 ;  /* 0x000000a59a937220 */ /* 0x000fe20000410000 */
[----:B------:R-:W-:Y:S01]  /*1120*/  FFMA.FTZ R74, R150, R177, R75 ;  /* 0x000000b1964a7223 */ /* 0x000fe2000001004b */
[----:B------:R-:W-:Y:S01]  /*1130*/  FADD.FTZ R163, -R190, R86 ;  /* 0x00000056bea37221 */ /* 0x000fe20000010100 */
        /* <DEDUP_REMOVED lines=97> */
.L_x_8931:
[----:B------:R-:W3:Y:S01]  /*1750*/  S2R R75, SR_CgaCtaId ;  /* 0x00000000004b7919 */ /* 0x000ee20000008800 */
[----:B------:R-:W-:Y:S01]  /*1760*/  MOV R70, 0x400 ;  /* 0x0000040000467802 */ /* 0x000fe20000000f00 */
[----:B--2---:R-:W-:Y:S01]  /*1770*/  FADD.FTZ R77, R74, R73 ;  /* 0x000000494a4d7221 */ /* 0x004fe20000010000 */
[----:B------:R-:W-:Y:S01]  /*1780*/  @!P1 LOP3.LUT R68, R68, 0x3, RZ, 0xc0, !PT ;  /* 0x0000000344449812 */ /* 0x000fe200078ec0ff */
[----:B-1----:R-:W-:Y:S01]  /*1790*/  FADD.FTZ R76, R72, R71 ;  /* 0x00000047484c7221 */ /* 0x002fe20000010000 */
[----:B------:R-:W-:Y:S05]  /*17a0*/  WARPSYNC.ALL ;  /* 0x0000000000007948 */ /* 0x000fea0003800000 */
[----:B------:R-:W-:-:S02]  /*17b0*/  @!P1 IADD3 R68, R69, R68, RZ ;  /* 0x0000004445449210 */ /* 0x000fc40007ffe0ff */
        /* <DEDUP_REMOVED lines=29> */
[-CC-:B------:R-:W-:Y:S01]  /*1990*/  FFMA.FTZ R171, R171, R168.reuse, R167.reuse ;  /* 0x000000a8abab7223 */ /* 0x180fe200000100a7 */
[----:B------:R-:W-:Y:S01]  /*19a0*/  FADD.FTZ R73, R81, -R0 ;  /* 0x8000000051497221 */ /* 0x000fe20000010000 */
[C---:B------:R-:W-:Y:S01]  /*19b0*/  FMUL.FTZ R85, R154.reuse, R83 ;  /* 0x000000539a557220 */ /* 0x040fe20000410000 */
[----:B------:R-:W-:Y:S01]  /*19c0*/  FMUL.FTZ R192, R154, R175 ;  /* 0x000000af9ac07220 */ /* 0x000fe20000410000 */
[----:B------:R-:W-:Y:S01]  /*19d0*/  FFMA.FTZ R79, R79, R168, R167 ;  /* 0x000000a84f4f7223 */ /* 0x000fe200000100a7 */
[----:B------:R-:W-:Y:S01]  /*19e0*/  FADD.FTZ R171, R174, -R171 ;  /* 0x800000abaeab7221 */ /* 0x000fe20000010000 */
[----:B-----5:R-:W-:Y:S01]  /*19f0*/  @P1 FADD.FTZ R85, R46, R85 ;  /* 0x000000552e551221 */ /* 0x020fe20000010000 */
[----:B------:R-:W-:Y:S01]  /*1a00*/  @P1 FADD.FTZ R192, R49, R192 ;  /* 0x000000c031c01221 */ /* 0x000fe20000010000 */
[----:B------:R-:W-:Y:S01]  /*1a10*/  FMUL.FTZ R73, R154, R73 ;  /* 0x000000499a497220 */ /* 0x000fe20000410000 */
[----:B------:R-:W-:Y:S01]  /*1a20*/  FADD.FTZ R79, R82, -R79 ;  /* 0x8000004f524f7221 */ /* 0x000fe20000010000 */
[-C--:B------:R-:W-:Y:S01]  /*1a30*/  FMUL.FTZ R170, R85, R152.reuse ;  /* 0x0000009855aa7220 */ /* 0x080fe20000410000 */
[----:B------:R-:W-:Y:S01]  /*1a40*/  FMUL.FTZ R174, R192, R152 ;  /* 0x00000098c0ae7220 */ /* 0x000fe20000410000 */
[----:B------:R-:W-:Y:S01]  /*1a50*/  FADD.FTZ R69, R78, -R3 ;  /* 0x800000034e457221 */ /* 0x000fe20000010000 */
[----:B------:R-:W-:Y:S01]  /*1a60*/  FFMA.FTZ R173, R173, R168, R167 ;  /* 0x000000a8adad7223 */ /* 0x000fe200000100a7 */
[----:B------:R-:W-:Y:S01]  /*1a70*/  FMUL.FTZ R68, R22, R170 ;  /* 0x000000aa16447220 */ /* 0x000fe20000410000 */
[----:B------:R-:W-:Y:S01]  /*1a80*/  @P1 FADD.FTZ R73, R44, R73 ;  /* 0x000000492c491221 */ /* 0x000fe20000010000 */
[----:B------:R-:W-:Y:S01]  /*1a90*/  FMUL.FTZ R74, R154, R69 ;  /* 0x000000459a4a7220 */ /* 0x000fe20000410000 */
[----:B------:R-:W-:Y:S01]  /*1aa0*/  FADD.FTZ R173, R176, -R173 ;  /* 0x800000adb0ad7221 */ /* 0x000fe20000010000 */
[----:B------:R0:W-:Y:S01]  /*1ab0*/  F2F.F16.F32 R82, R68 ;  /* 0x0000004400527304 */ /* 0x0001e20000200800 */
[--C-:B------:R-:W-:Y:S01]  /*1ac0*/  FFMA.FTZ R86, R86, R168, R167.reuse ;  /* 0x000000a856567223 */ /* 0x100fe200000100a7 */
[----:B------:R-:W-:Y:S01]  /*1ad0*/  FMUL.FTZ R0, R73, R152 ;  /* 0x0000009849007220 */ /* 0x000fe20000410000 */
[----:B------:R-:W-:Y:S01]  /*1ae0*/  @P1 FADD.FTZ R74, R47, R74 ;  /* 0x0000004a2f4a1221 */ /* 0x000fe20000010000 */
[C---:B------:R-:W-:Y:S01]  /*1af0*/  FMUL.FTZ R193, R154.reuse, R173 ;  /* 0x000000ad9ac17220 */ /* 0x040fe20000410000 */
[--C-:B------:R-:W-:Y:S01]  /*1b00*/  FFMA.FTZ R87, R87, R168, R167.reuse ;  /* 0x000000a857577223 */ /* 0x100fe200000100a7 */
[----:B------:R-:W-:Y:S01]  /*1b10*/  FADD.FTZ R179, R179, -R86 ;  /* 0x80000056b3b37221 */ /* 0x000fe20000010000 */
[----:B------:R-:W-:Y:S01]  /*1b20*/  FMUL.FTZ R72, R154, R79 ;  /* 0x0000004f9a487220 */ /* 0x000fe20000410000 */
[----:B------:R-:W-:Y:S01]  /*1b30*/  FMUL.FTZ R2, R20, R0 ;  /* 0x0000000014027220 */ /* 0x000fe20000410000 */
[----:B0-----:R-:W-:Y:S01]  /*1b40*/  FMUL.FTZ R68, R17, R174 ;  /* 0x000000ae11447220 */ /* 0x001fe20000410000 */
[----:B------:R-:W-:Y:S01]  /*1b50*/  FMUL.FTZ R75, R154, R171 ;  /* 0x000000ab9a4b7220 */ /* 0x000fe20000410000 */
[----:B------:R-:W-:Y:S01]  /*1b60*/  FMUL.FTZ R171, R74, R152 ;  /* 0x000000984aab7220 */ /* 0x000fe20000410000 */
[-C--:B------:R-:W-:Y:S01]  /*1b70*/  FFMA.FTZ R150, R150, R168.reuse, R167 ;  /* 0x000000a896967223 */ /* 0x080fe200000100a7 */
[----:B------:R0:W-:Y:S01]  /*1b80*/  F2F.F16.F32 R71, R68 ;  /* 0x0000004400477304 */ /* 0x0001e20000200800 */
[----:B------:R-:W-:Y:S01]  /*1b90*/  @P1 FADD.FTZ R193, R50, R193 ;  /* 0x000000c132c11221 */ /* 0x000fe20000010000 */
[----:B------:R-:W-:Y:S01]  /*1ba0*/  FADD.FTZ R87, R84, -R87 ;  /* 0x8000005754577221 */ /* 0x000fe20000010000 */
[----:B------:R-:W-:Y:S01]  /*1bb0*/  @P1 FADD.FTZ R72, R45, R72 ;  /* 0x000000482d481221 */ /* 0x000fe20000010000 */
[----:B------:R-:W-:Y:S01]  /*1bc0*/  FADD.FTZ R177, R177, -R150 ;  /* 0x80000096b1b17221 */ /* 0x000fe20000010000 */
[--C-:B------:R-:W-:Y:S01]  /*1bd0*/  FFMA.FTZ R147, R147, R168, R167.reuse ;  /* 0x000000a893937223 */ /* 0x100fe200000100a7 */
[-C--:B------:R-:W-:Y:S01]  /*1be0*/  FMUL.FTZ R173, R193, R152.reuse ;  /* 0x00000098c1ad7220 */ /* 0x080fe20000410000 */
[----:B------:R-:W-:Y:S01]  /*1bf0*/  FMUL.FTZ R169, R72, R152 ;  /* 0x0000009848a97220 */ /* 0x000fe20000410000 */
[----:B------:R1:W-:Y:S01]  /*1c00*/  F2F.F16.F32 R77, R2 ;  /* 0x00000002004d7304 */ /* 0x0003e20000200800 */
[----:B0-----:R-:W-:Y:S01]  /*1c10*/  FFMA.FTZ R68, R180, R168, R167 ;  /* 0x000000a8b4447223 */ /* 0x001fe200000100a7 */
[----:B------:R-:W-:Y:S01]  /*1c20*/  FMUL.FTZ R180, R154, R179 ;  /* 0x000000b39ab47220 */ /* 0x000fe20000410000 */
[----:B------:R-:W-:Y:S01]  /*1c30*/  @P1 FADD.FTZ R75, R48, R75 ;  /* 0x0000004b304b1221 */ /* 0x000fe20000010000 */
[----:B------:R-:W-:Y:S01]  /*1c40*/  FMUL.FTZ R194, R154, R177 ;  /* 0x000000b19ac27220 */ /* 0x000fe20000410000 */
[----:B------:R-:W-:Y:S01]  /*1c50*/  FADD.FTZ R183, R183, -R68 ;  /* 0x80000044b7b77221 */ /* 0x000fe20000010000 */
[----:B------:R-:W-:Y:S01]  /*1c60*/  @P1 FADD.FTZ R180, R53, R180 ;  /* 0x000000b435b41221 */ /* 0x000fe20000010000 */
[----:B------:R-:W-:Y:S01]  /*1c70*/  FADD.FTZ R147, R178, -R147 ;  /* 0x80000093b2937221 */ /* 0x000fe20000010000 */
[----:B------:R-:W-:Y:S01]  /*1c80*/  FMUL.FTZ R3, R21, R169 ;  /* 0x000000a915037220 */ /* 0x000fe20000410000 */
[C---:B------:R-:W-:Y:S01]  /*1c90*/  FMUL.FTZ R190, R154.reuse, R183 ;  /* 0x000000b79abe7220 */ /* 0x040fe20000410000 */
[----:B-1----:R-:W-:Y:S01]  /*1ca0*/  FMUL.FTZ R2, R23, R171 ;  /* 0x000000ab17027220 */ /* 0x002fe20000410000 */
[----:B------:R-:W-:Y:S01]  /*1cb0*/  FMUL.FTZ R183, R154, R87 ;  /* 0x000000579ab77220 */ /* 0x000fe20000410000 */
[-C--:B------:R-:W-:Y:S01]  /*1cc0*/  FMUL.FTZ R178, R180, R152.reuse ;  /* 0x00000098b4b27220 */ /* 0x080fe20000410000 */
[----:B------:R-:W-:Y:S01]  /*1cd0*/  @P1 FADD.FTZ R190, R55, R190 ;  /* 0x000000be37be1221 */ /* 0x000fe20000010000 */
[----:B------:R0:W1:Y:S01]  /*1ce0*/  F2F.F16.F32 R83, R2 ;  /* 0x0000000200537304 */ /* 0x0000620000200800 */
[----:B------:R-:W-:Y:S01]  /*1cf0*/  @P1 FADD.FTZ R183, R54, R183 ;  /* 0x000000b736b71221 */ /* 0x000fe20000010000 */
[-C--:B------:R-:W-:Y:S01]  /*1d00*/  FMUL.FTZ R172, R75, R152.reuse ;  /* 0x000000984bac7220 */ /* 0x080fe20000410000 */
[-C--:B------:R-:W-:Y:S01]  /*1d10*/  FMUL.FTZ R177, R190, R152.reuse ;  /* 0x00000098beb17220 */ /* 0x080fe20000410000 */
[----:B------:R-:W-:Y:S01]  /*1d20*/  @P1 FADD.FTZ R194, R51, R194 ;  /* 0x000000c233c21221 */ /* 0x000fe20000010000 */
[-C--:B------:R-:W-:Y:S01]  /*1d30*/  FMUL.FTZ R179, R183, R152.reuse ;  /* 0x00000098b7b37220 */ /* 0x080fe20000410000 */
[----:B------:R-:W-:Y:S01]  /*1d40*/  FMUL.FTZ R191, R154, R147 ;  /* 0x000000939abf7220 */ /* 0x000fe20000410000 */
[----:B------:R-:W-:Y:S01]  /*1d50*/  FMUL.FTZ R69, R15, R177 ;  /* 0x000000b10f457220 */ /* 0x000fe20000410000 */
[----:B------:R2:W-:Y:S01]  /*1d60*/  F2F.F16.F32 R70, R3 ;  /* 0x0000000300467304 */ /* 0x0005e20000200800 */
[----:B0-----:R-:W-:Y:S01]  /*1d70*/  FMUL.FTZ R2, R18, R173 ;  /* 0x000000ad12027220 */ /* 0x001fe20000410000 */
[----:B------:R-:W-:Y:S01]  /*1d80*/  FMUL.FTZ R175, R194, R152 ;  /* 0x00000098c2af7220 */ /* 0x000fe20000410000 */
[----:B------:R-:W-:Y:S01]  /*1d90*/  FMUL.FTZ R76, R14, R179 ;  /* 0x000000b30e4c7220 */ /* 0x000fe20000410000 */
[----:B------:R-:W-:Y:S01]  /*1da0*/  @P1 FADD.FTZ R191, R52, R191 ;  /* 0x000000bf34bf1221 */ /* 0x000fe20000010000 */
[----:B------:R-:W-:Y:S01]  /*1db0*/  ISETP.NE.AND.EX P2, PT, RZ, UR19, PT, P2 ;  /* 0x00000013ff007c0c */ /* 0x000fe2000bf45320 */
[----:B------:R-:W-:Y:S01]  /*1dc0*/  FFMA.FTZ R181, R181, R168, R167 ;  /* 0x000000a8b5b57223 */ /* 0x000fe200000100a7 */
[----:B-1----:R-:W-:Y:S01]  /*1dd0*/  SHF.L.U32 R83, R83, 0x10, RZ ;  /* 0x0000001053537819 */ /* 0x002fe200000006ff */
[----:B------:R0:W-:Y:S01]  /*1de0*/  F2F.F16.F32 R80, R2 ;  /* 0x0000000200507304 */ /* 0x0001e20000200800 */
[----:B--2---:R-:W-:Y:S01]  /*1df0*/  FMUL.FTZ R3, R16, R172 ;  /* 0x000000ac10037220 */ /* 0x004fe20000410000 */
[----:B------:R-:W-:Y:S01]  /*1e00*/  FMUL.FTZ R176, R191, R152 ;  /* 0x00000098bfb07220 */ /* 0x000fe20000410000 */
[----:B------:R-:W-:Y:S01]  /*1e10*/  SHF.L.U32 R84, R146, 0x3, RZ ;  /* 0x0000000392547819 */ /* 0x000fe200000006ff */
[----:B------:R-:W-:Y:S01]  /*1e20*/  FADD.FTZ R181, R182, -R181 ;  /* 0x800000b5b6b57221 */ /* 0x000fe20000010000 */
[----:B------:R-:W-:Y:S01]  /*1e30*/  SHF.R.U32.HI R86, RZ, 0x1d, R146 ;  /* 0x0000001dff567819 */ /* 0x000fe20000011692 */
[----:B------:R-:W-:Y:S01]  /*1e40*/  FMUL.FTZ R68, R12, R176 ;  /* 0x000000b00c447220 */ /* 0x000fe20000410000 */
[----:B------:R-:W-:Y:S01]  /*1e50*/  SHF.L.U32 R150, R151, 0x3, RZ ;  /* 0x0000000397967819 */ /* 0x000fe200000006ff */
[----:B------:R-:W1:Y:S01]  /*1e60*/  F2F.F16.F32 R79, R69 ;  /* 0x00000045004f7304 */ /* 0x000e620000200800 */
[----:B0-----:R-:W-:Y:S01]  /*1e70*/  FMUL.FTZ R2, R13, R178 ;  /* 0x000000b20d027220 */ /* 0x001fe20000410000 */
[-CC-:B------:R-:W-:Y:S01]  /*1e80*/  FFMA.FTZ R184, R184, R168.reuse, R167.reuse ;  /* 0x000000a8b8b87223 */ /* 0x180fe200000100a7 */
[-CC-:B------:R-:W-:Y:S01]  /*1e90*/  FFMA.FTZ R188, R188, R168.reuse, R167.reuse ;  /* 0x000000a8bcbc7223 */ /* 0x180fe200000100a7 */
[----:B------:R-:W-:-:S04]  /*1ea0*/  FFMA.FTZ R187, R187, R168, R167 ;  /* 0x000000a8bbbb7223 */ /* 0x000fc800000100a7 */
[----:B------:R0:W-:Y:S08]  /*1eb0*/  F2F.F16.F32 R195, R3 ;  /* 0x0000000300c37304 */ /* 0x0001f00000200800 */
[----:B------:R-:W-:Y:S01]  /*1ec0*/  F2F.F16.F32 R76, R76 ;  /* 0x0000004c004c7304 */ /* 0x000fe20000200800 */
[----:B0-----:R-:W-:Y:S01]  /*1ed0*/  FMUL.FTZ R3, R19, R175 ;  /* 0x000000af13037220 */ /* 0x001fe20000410000 */
[----:B-1----:R-:W-:Y:S01]  /*1ee0*/  SHF.L.U32 R79, R79, 0x10, RZ ;  /* 0x000000104f4f7819 */ /* 0x002fe200000006ff */
[----:B------:R-:W-:Y:S01]  /*1ef0*/  FADD.FTZ R185, R185, -R184 ;  /* 0x800000b8b9b97221 */ /* 0x000fe20000010000 */
[----:B------:R-:W-:Y:S01]  /*1f00*/  SHF.R.U32.HI R182, RZ, 0x1d, R151 ;  /* 0x0000001dffb67819 */ /* 0x000fe20000011697 */
[----:B------:R-:W-:Y:S01]  /*1f10*/  FADD.FTZ R189, R189, -R188 ;  /* 0x800000bcbdbd7221 */ /* 0x000fe20000010000 */
[----:B------:R-:W-:-:S02]  /*1f20*/  FADD.FTZ R187, R186, -R187 ;  /* 0x800000bbbabb7221 */ /* 0x000fc40000010000 */
[----:B------:R-:W0:Y:S08]  /*1f30*/  F2F.F16.F32 R78, R2 ;  /* 0x00000002004e7304 */ /* 0x000e300000200800 */
[----:B------:R1:W2:Y:S08]  /*1f40*/  F2F.F16.F32 R81, R3 ;  /* 0x0000000300517304 */ /* 0x0002b00000200800 */
[----:B------:R0:W3:Y:S01]  /*1f50*/  F2F.F16.F32 R147, R68 ;  /* 0x0000004400937304 */ /* 0x0000e20000200800 */
[----:B-1----:R-:W-:-:S04]  /*1f60*/  IMAD.WIDE.U32 R2, R70, 0x10000, RZ ;  /* 0x0001000046027825 */ /* 0x002fc800078e00ff */
[----:B------:R-:W-:Y:S01]  /*1f70*/  IMAD.WIDE.U32 R70, R71, 0x10000, RZ ;  /* 0x0001000047467825 */ /* 0x000fe200078e00ff */
[----:B------:R-:W-:Y:S02]  /*1f80*/  LOP3.LUT R83, R3, R83, R82, 0xfe, !PT ;  /* 0x0000005303537212 */ /* 0x000fe400078efe52 */
[----:B------:R-:W-:Y:S01]  /*1f90*/  LOP3.LUT R82, R2, R77, RZ, 0xfc, !PT ;  /* 0x0000004d02527212 */ /* 0x000fe200078efcff */
[----:B0-----:R-:W-:Y:S01]  /*1fa0*/  IMAD.WIDE.U32 R68, R78, 0x10000, RZ ;  /* 0x000100004e447825 */ /* 0x001fe200078e00ff */
[----:B------:R-:W-:Y:S02]  /*1fb0*/  IADD3 R2, P5, R84, UR16, RZ ;  /* 0x0000001054027c10 */ /* 0x000fe4000ffbe0ff */
[----:B--2---:R-:W-:Y:S02]  /*1fc0*/  SHF.L.U32 R81, R81, 0x10, RZ ;  /* 0x0000001051517819 */ /* 0x004fe400000006ff */
[----:B------:R-:W-:Y:S02]  /*1fd0*/  LOP3.LUT R79, R69, R79, R76, 0xfe, !PT ;  /* 0x0000004f454f7212 */ /* 0x000fe400078efe4c */
[----:B------:R-:W-:-:S02]  /*1fe0*/  @P2 LEA R76, P6, R146, UR18, 0x4 ;  /* 0x00000012924c2c11 */ /* 0x000fc4000f8c20ff */
[----:B------:R-:W-:Y:S02]  /*1ff0*/  IADD3.X R3, R86, UR17, RZ, P5, !PT ;  /* 0x0000001156037c10 */ /* 0x000fe4000affe4ff */
[----:B------:R-:W-:Y:S02]  /*2000*/  IADD3 R84, P5, R84, UR20, RZ ;  /* 0x0000001454547c10 */ /* 0x000fe4000ffbe0ff */
[----:B------:R-:W-:Y:S02]  /*2010*/  @P2 LEA.HI.X R77, R146, UR19, RZ, 0x4, P6 ;  /* 0x00000013924d2c11 */ /* 0x000fe4000b0f24ff */
[----:B------:R-:W-:Y:S01]  /*2020*/  LOP3.LUT R81, R71, R81, R80, 0xfe, !PT ;  /* 0x0000005147517212 */ /* 0x000fe200078efe50 */
[----:B------:R-:W2:Y:S01]  /*2030*/  LDG.E.64 R2, desc[UR4][R2.64] ;  /* 0x0000000402027981 */ /* 0x000ea2000c1e1b00 */
[----:B------:R-:W-:Y:S02]  /*2040*/  IADD3 R146, P6, R150, UR16, RZ ;  /* 0x0000001096927c10 */ /* 0x000fe4000ffde0ff */
[----:B------:R-:W-:-:S02]  /*2050*/  LOP3.LUT R80, R70, R195, RZ, 0xfc, !PT ;  /* 0x000000c346507212 */ /* 0x000fc400078efcff */
[----:B------:R-:W-:Y:S02]  /*2060*/  SEL R70, R85, R66, P3 ;  /* 0x0000004255467207 */ /* 0x000fe40001800000 */
[----:B---3--:R-:W-:Y:S02]  /*2070*/  LOP3.LUT R78, R68, R147, RZ, 0xfc, !PT ;  /* 0x00000093444e7212 */ /* 0x008fe400078efcff */
[----:B------:R-:W-:Y:S02]  /*2080*/  IADD3.X R85, R86, UR21, RZ, P5, !PT ;  /* 0x0000001556557c10 */ /* 0x000fe4000affe4ff */
[----:B------:R-:W-:Y:S02]  /*2090*/  SEL R68, R73, R64, P3 ;  /* 0x0000004049447207 */ /* 0x000fe40001800000 */
[----:B------:R-:W-:Y:S02]  /*20a0*/  SEL R69, R72, R65, P3 ;  /* 0x0000004148457207 */ /* 0x000fe40001800000 */
[----:B------:R-:W-:-:S02]  /*20b0*/  SEL R71, R74, R67, P3 ;  /* 0x000000434a477207 */ /* 0x000fc40001800000 */
[C---:B------:R-:W-:Y:S02]  /*20c0*/  @P2 LEA R86, P5, R151.reuse, UR18, 0x4 ;  /* 0x0000001297562c11 */ /* 0x040fe4000f8a20ff */
[----:B------:R-:W-:Y:S02]  /*20d0*/  IADD3.X R147, R182, UR17, RZ, P6, !PT ;  /* 0x00000011b6937c10 */ /* 0x000fe4000b7fe4ff */
[----:B------:R-:W-:Y:S01]  /*20e0*/  IADD3 R150, P6, R150, UR20, RZ ;  /* 0x0000001496967c10 */ /* 0x000fe2000ffde0ff */
[----:B------:R0:W-:Y:S01]  /*20f0*/  @P2 STG.E.128 desc[UR4][R76.64], R68 ;  /* 0x000000444c002986 */ /* 0x0001e2000c101d04 */
[----:B------:R-:W-:Y:S02]  /*2100*/  @P2 LEA.HI.X R87, R151, UR19, RZ, 0x4, P5 ;  /* 0x0000001397572c11 */ /* 0x000fe4000a8f24ff */
[----:B------:R-:W-:Y:S01]  /*2110*/  IADD3.X R151, R182, UR21, RZ, P6, !PT ;  /* 0x00000015b6977c10 */ /* 0x000fe2000b7fe4ff */
[C---:B------:R-:W-:Y:S01]  /*2120*/  FMUL.FTZ R182, R154.reuse, R185 ;  /* 0x000000b99ab67220 */ /* 0x040fe20000410000 */
[----:B------:R-:W-:Y:S01]  /*2130*/  SEL R72, R75, R64, P3 ;  /* 0x000000404b487207 */ /* 0x000fe20001800000 */
[----:B------:R-:W-:Y:S01]  /*2140*/  FMUL.FTZ R184, R154, R189 ;  /* 0x000000bd9ab87220 */ /* 0x000fe20000410000 */
[----:B------:R-:W-:Y:S01]  /*2150*/  SEL R73, R192, R65, P3 ;  /* 0x00000041c0497207 */ /* 0x000fe20001800000 */
[----:B------:R1:W-:Y:S01]  /*2160*/  STG.E.64 desc[UR4][R84.64], R82 ;  /* 0x0000005254007986 */ /* 0x0003e2000c101b04 */
[----:B------:R-:W-:Y:S01]  /*2170*/  SEL R74, R193, R66, P3 ;  /* 0x00000042c14a7207 */ /* 0x000fe20001800000 */
[----:B------:R-:W-:Y:S01]  /*2180*/  FMUL.FTZ R187, R154, R187 ;  /* 0x000000bb9abb7220 */ /* 0x000fe20000410000 */
[----:B------:R-:W-:Y:S01]  /*2190*/  SEL R75, R194, R67, P3 ;  /* 0x00000043c24b7207 */ /* 0x000fe20001800000 */
[----:B------:R-:W-:Y:S01]  /*21a0*/  @P1 FADD.FTZ R182, R57, R182 ;  /* 0x000000b639b61221 */ /* 0x000fe20000010000 */
[----:B------:R-:W-:Y:S01]  /*21b0*/  @P1 FADD.FTZ R184, R59, R184 ;  /* 0x000000b83bb81221 */ /* 0x000fe20000010000 */
[----:B0-----:R-:W-:Y:S01]  /*21c0*/  SHF.L.U32 R68, R158, 0x3, RZ ;  /* 0x000000039e447819 */ /* 0x001fe200000006ff */
[----:B------:R0:W3:Y:S01]  /*21d0*/  LDG.E.64 R76, desc[UR4][R146.64] ;  /* 0x00000004924c7981 */ /* 0x0000e2000c1e1b00 */
[----:B------:R-:W-:-:S02]  /*21e0*/  SHF.R.U32.HI R69, RZ, 0x1d, R158 ;  /* 0x0000001dff457819 */ /* 0x000fc4000001169e */
[----:B-1----:R-:W-:Y:S01]  /*21f0*/  IADD3 R84, P5, R68, UR16, RZ ;  /* 0x0000001044547c10 */ /* 0x002fe2000ffbe0ff */
[----:B------:R-:W-:Y:S01]  /*2200*/  @P2 STG.E.128 desc[UR4][R86.64], R72 ;  /* 0x0000004856002986 */ /* 0x000fe2000c101d04 */
[----:B------:R-:W-:Y:S02]  /*2210*/  @P1 FADD.FTZ R187, R58, R187 ;  /* 0x000000bb3abb1221 */ /* 0x000fe40000010000 */
[----:B------:R-:W-:Y:S01]  /*2220*/  IADD3.X R85, R69, UR17, RZ, P5, !PT ;  /* 0x0000001145557c10 */ /* 0x000fe2000affe4ff */
[----:B------:R1:W-:Y:S01]  /*2230*/  STG.E.64 desc[UR4][R150.64], R80 ;  /* 0x0000005096007986 */ /* 0x0003e2000c101b04 */
[-C--:B0-----:R-:W-:Y:S01]  /*2240*/  FMUL.FTZ R146, R182, R152.reuse ;  /* 0x00000098b6927220 */ /* 0x081fe20000410000 */
[----:B------:R-:W-:Y:S01]  /*2250*/  FMUL.FTZ R147, R184, R152 ;  /* 0x00000098b8937220 */ /* 0x000fe20000410000 */
[----:B------:R-:W-:Y:S02]  /*2260*/  FMUL.FTZ R181, R154, R181 ;  /* 0x000000b59ab57220 */ /* 0x000fe40000410000 */
[----:B------:R-:W-:Y:S01]  /*2270*/  FMUL.FTZ R71, R9, R146 ;  /* 0x0000009209477220 */ /* 0x000fe20000410000 */
[----:B------:R-:W-:-:S02]  /*2280*/  @P2 LEA R82, P6, R158, UR18, 0x4 ;  /* 0x000000129e522c11 */ /* 0x000fc4000f8c20ff */
[----:B-1----:R-:W-:Y:S01]  /*2290*/  IADD3 R80, P5, R68, UR20, RZ ;  /* 0x0000001444507c10 */ /* 0x002fe2000ffbe0ff */
[----:B------:R-:W-:Y:S01]  /*22a0*/  FMUL.FTZ R151, R187, R152 ;  /* 0x00000098bb977220 */ /* 0x000fe20000410000 */
[----:B------:R-:W-:Y:S01]  /*22b0*/  FMUL.FTZ R86, R11, R147 ;  /* 0x000000930b567220 */ /* 0x000fe20000410000 */
[----:B------:R-:W-:Y:S01]  /*22c0*/  SHF.L.U32 R185, R157, 0x3, RZ ;  /* 0x000000039db97819 */ /* 0x000fe200000006ff */
[----:B------:R0:W4:Y:S01]  /*22d0*/  LDG.E.64 R72, desc[UR4][R84.64] ;  /* 0x0000000454487981 */ /* 0x000122000c1e1b00 */
[----:B------:R-:W-:Y:S02]  /*22e0*/  IADD3.X R81, R69, UR21, RZ, P5, !PT ;  /* 0x0000001545517c10 */ /* 0x000fe4000affe4ff */
[----:B------:R-:W-:Y:S01]  /*22f0*/  SEL R69, R180, R65, P3 ;  /* 0x00000041b4457207 */ /* 0x000fe20001800000 */
[----:B------:R-:W-:Y:S01]  /*2300*/  FMUL.FTZ R180, R10, R151 ;  /* 0x000000970ab47220 */ /* 0x000fe20000410000 */
[----:B------:R1:W0:Y:S01]  /*2310*/  F2F.F16.F32 R87, R71 ;  /* 0x0000004700577304 */ /* 0x0002220000200800 */
[----:B------:R-:W-:Y:S01]  /*2320*/  @P1 FADD.FTZ R181, R56, R181 ;  /* 0x000000b538b51221 */ /* 0x000fe20000010000 */
[----:B------:R-:W-:-:S02]  /*2330*/  @P2 LEA.HI.X R83, R158, UR19, RZ, 0x4, P6 ;  /* 0x000000139e532c11 */ /* 0x000fc4000b0f24ff */
[----:B------:R-:W-:-:S04]  /*2340*/  SHF.R.U32.HI R186, RZ, 0x1d, R157 ;  /* 0x0000001dffba7819 */ /* 0x000fc8000001169d */
[----:B------:R0:W0:Y:S01]  /*2350*/  F2F.F16.F32 R188, R86 ;  /* 0x0000005600bc7304 */ /* 0x0000220000200800 */
[----:B------:R-:W-:Y:S01]  /*2360*/  IADD3 R74, P6, R185, UR16, RZ ;  /* 0x00000010b94a7c10 */ /* 0x000fe2000ffde0ff */
[----:B------:R-:W-:Y:S01]  /*2370*/  FMUL.FTZ R150, R181, R152 ;  /* 0x00000098b5967220 */ /* 0x000fe20000410000 */
[----:B------:R-:W-:Y:S02]  /*2380*/  SEL R68, R191, R64, P3 ;  /* 0x00000040bf447207 */ /* 0x000fe40001800000 */
[----:B------:R-:W-:-:S03]  /*2390*/  SEL R70, R183, R66, P3 ;  /* 0x00000042b7467207 */ /* 0x000fc60001800000 */
[----:B------:R-:W0:Y:S01]  /*23a0*/  F2F.F16.F32 R180, R180 ;  /* 0x000000b400b47304 */ /* 0x000e220000200800 */
[----:B-1----:R-:W-:Y:S02]  /*23b0*/  SEL R71, R190, R67, P3 ;  /* 0x00000043be477207 */ /* 0x002fe40001800000 */
[----:B------:R-:W-:Y:S01]  /*23c0*/  IADD3.X R75, R186, UR17, RZ, P6, !PT ;  /* 0x00000011ba4b7c10 */ /* 0x000fe2000b7fe4ff */
[----:B------:R-:W-:Y:S02]  /*23d0*/  FMUL.FTZ R158, R8, R150 ;  /* 0x00000096089e7220 */ /* 0x000fe40000410000 */
[----:B------:R1:W-:Y:S01]  /*23e0*/  @P2 STG.E.128 desc[UR4][R82.64], R68 ;  /* 0x0000004452002986 */ /* 0x0003e2000c101d04 */
[----:B0-----:R-:W-:Y:S01]  /*23f0*/  IMAD.WIDE.U32 R86, R87, 0x10000, RZ ;  /* 0x0001000057567825 */ /* 0x001fe200078e00ff */
[----:B------:R-:W0:Y:S02]  /*2400*/  F2F.F16.F32 R189, R158 ;  /* 0x0000009e00bd7304 */ /* 0x000e240000200800 */
[----:B------:R0:W-:Y:S01]  /*2410*/  STG.E.64 desc[UR4][R80.64], R78 ;  /* 0x0000004e50007986 */ /* 0x0001e2000c101b04 */
[----:B------:R-:W-:-:S03]  /*2420*/  SHF.L.U32 R183, R188, 0x10, RZ ;  /* 0x00000010bcb77819 */ /* 0x000fc600000006ff */
[----:B------:R-:W4:Y:S01]  /*2430*/  LDG.E.64 R74, desc[UR4][R74.64] ;  /* 0x000000044a4a7981 */ /* 0x000f22000c1e1b00 */
[----:B------:R-:W-:Y:S02]  /*2440*/  LOP3.LUT R87, R87, R183, R180, 0xfe, !PT ;  /* 0x000000b757577212 */ /* 0x000fe400078efeb4 */
[C---:B------:R-:W-:Y:S02]  /*2450*/  @P2 LEA R84, P6, R157.reuse, UR18, 0x4 ;  /* 0x000000129d542c11 */ /* 0x040fe4000f8c20ff */
[----:B------:R-:W-:Y:S02]  /*2460*/  SHF.L.U32 R180, R156, 0x3, RZ ;  /* 0x000000039cb47819 */ /* 0x000fe400000006ff */
[----:B------:R-:W-:Y:S02]  /*2470*/  @P2 LEA.HI.X R85, R157, UR19, RZ, 0x4, P6 ;  /* 0x000000139d552c11 */ /* 0x000fe4000b0f24ff */
[----:B------:R-:W-:Y:S02]  /*2480*/  SHF.R.U32.HI R183, RZ, 0x1d, R156 ;  /* 0x0000001dffb77819 */ /* 0x000fe4000001169c */
[----:B-1----:R-:W-:-:S02]  /*2490*/  IADD3 R82, P5, R185, UR20, RZ ;  /* 0x00000014b9527c10 */ /* 0x002fc4000ffbe0ff */
[----:B0-----:R-:W-:Y:S02]  /*24a0*/  IADD3 R78, P6, R180, UR16, RZ ;  /* 0x00000010b44e7c10 */ /* 0x001fe4000ffde0ff */
[----:B------:R-:W-:Y:S02]  /*24b0*/  SEL R68, R181, R64, P3 ;  /* 0x00000040b5447207 */ /* 0x000fe40001800000 */
[----:B------:R-:W-:Y:S02]  /*24c0*/  SEL R69, R182, R65, P3 ;  /* 0x00000041b6457207 */ /* 0x000fe40001800000 */
[----:B------:R-:W-:Y:S02]  /*24d0*/  SEL R70, R187, R66, P3 ;  /* 0x00000042bb467207 */ /* 0x000fe40001800000 */
[----:B------:R-:W-:Y:S02]  /*24e0*/  SEL R71, R184, R67, P3 ;  /* 0x00000043b8477207 */ /* 0x000fe40001800000 */
[----:B------:R-:W-:-:S02]  /*24f0*/  IADD3.X R83, R186, UR21, RZ, P5, !PT ;  /* 0x00000015ba537c10 */ /* 0x000fc4000affe4ff */
[----:B------:R-:W-:Y:S02]  /*2500*/  IADD3.X R79, R183, UR17, RZ, P6, !PT ;  /* 0x00000011b74f7c10 */ /* 0x000fe4000b7fe4ff */
[----:B------:R-:W-:Y:S01]  /*2510*/  LOP3.LUT R86, R86, R189, RZ, 0xfc, !PT ;  /* 0x000000bd56567212 */ /* 0x000fe200078efcff */
        /* <DEDUP_REMOVED lines=34> */
[----:B------:R-:W-:Y:S02]  /*2740*/  SEL R64, R159, R64, P3 ;  /* 0x000000409f407207 */ /* 0x000fe40001800000 */
[----:B------:R-:W-:Y:S02]  /*2750*/  SEL R65, R158, R65, P3 ;  /* 0x000000419e417207 */ /* 0x000fe40001800000 */
[----:B------:R-:W-:Y:S02]  /*2760*/  SEL R66, R163, R66, P3 ;  /* 0x00000042a3427207 */ /* 0x000fe40001800000 */
[----:B------:R-:W-:Y:S02]  /*2770*/  SEL R67, R82, R67, P3 ;  /* 0x0000004352437207 */ /* 0x000fe40001800000 */
[----:B------:R-:W-:Y:S02]  /*2780*/  IADD3 R153, R153, UR22, RZ ;  /* 0x0000001699997c10 */ /* 0x000fe4000fffe0ff */
[----:B0-----:R-:W-:-:S02]  /*2790*/  LOP3.LUT R68, R68, R157, RZ, 0xfc, !PT ;  /* 0x0000009d44447212 */ /* 0x001fc400078efcff */
[--C-:B--2---:R-:W-:Y:S01]  /*27a0*/  SHF.R.U64 R87, R2, 0x10, R3.reuse ;  /* 0x0000001002577819 */ /* 0x104fe20000001203 */
[----:B------:R-:W-:Y:S02]  /*27b0*/  HADD2.F32 R2, -RZ, R2.H0_H0 ;  /* 0x20000002ff027230 */ /* 0x000fe40000004100 */
[----:B------:R-:W-:Y:S01]  /*27c0*/  HADD2.F32 R71, -RZ, R3.H0_H0 ;  /* 0x20000003ff477230 */ /* 0x000fe20000004100 */
[----:B------:R-:W-:Y:S02]  /*27d0*/  SHF.R.U32.HI R3, RZ, 0x10, R3 ;  /* 0x00000010ff037819 */ /* 0x000fe40000011603 */
[----:B------:R-:W-:-:S03]  /*27e0*/  FFMA.FTZ R103, R0, R2, R103 ;  /* 0x0000000200677223 */ /* 0x000fc60000010067 */
[----:B------:R-:W-:-:S05]  /*27f0*/  HADD2.F32 R0, -RZ, R3.H0_H0 ;  /* 0x20000003ff007230 */ /* 0x000fca0000004100 */
[----:B------:R-:W-:Y:S01]  /*2800*/  FFMA.FTZ R100, R171, R0, R100 ;  /* 0x00000000ab647223 */ /* 0x000fe20000010064 */
[----:B------:R-:W-:Y:S01]  /*2810*/  HADD2.F32 R70, -RZ, R87.H0_H0 ;  /* 0x20000057ff467230 */ /* 0x000fe20000004100 */
[--C-:B---3--:R-:W-:Y:S01]  /*2820*/  SHF.R.U64 R2, R76, 0x10, R77.reuse ;  /* 0x000000104c027819 */ /* 0x108fe2000000124d */
[----:B------:R-:W-:Y:S01]  /*2830*/  HADD2.F32 R3, -RZ, R77.H0_H0 ;  /* 0x2000004dff037230 */ /* 0x000fe20000004100 */
[----:B------:R-:W-:-:S03]  /*2840*/  SHF.R.U32.HI R77, RZ, 0x10, R77 ;  /* 0x00000010ff4d7819 */ /* 0x000fc6000001164d */
[----:B------:R-:W-:Y:S02]  /*2850*/  HADD2.F32 R2, -RZ, R2.H0_H0 ;  /* 0x20000002ff027230 */ /* 0x000fe40000004100 */
[----:B------:R-:W-:Y:S01]  /*2860*/  FFMA.FTZ R98, R173, R3, R98 ;  /* 0x00000003ad627223 */ /* 0x000fe20000010062 */
[----:B------:R-:W-:Y:S02]  /*2870*/  HADD2.F32 R0, -RZ, R77.H0_H0 ;  /* 0x2000004dff007230 */ /* 0x000fe40000004100 */
[----:B------:R-:W-:-:S03]  /*2880*/  FFMA.FTZ R97, R174, R2, R97 ;  /* 0x00000002ae617223 */ /* 0x000fc60000010061 */
[----:B------:R-:W-:Y:S01]  /*2890*/  FFMA.FTZ R96, R175, R0, R96 ;  /* 0x00000000af607223 */ /* 0x000fe20000010060 */
[----:B------:R-:W-:Y:S01]  /*28a0*/  FFMA.FTZ R102, R169, R70, R102 ;  /* 0x00000046a9667223 */ /* 0x000fe20000010066 */
[----:B------:R-:W-:Y:S02]  /*28b0*/  IADD3 R70, P5, R180, UR20, RZ ;  /* 0x00000014b4467c10 */ /* 0x000fe4000ffbe0ff */
[--C-:B----4-:R-:W-:Y:S02]  /*28c0*/  SHF.R.U32.HI R2, RZ, 0x10, R73.reuse ;  /* 0x00000010ff027819 */ /* 0x110fe40000011649 */
[----:B------:R-:W-:-:S03]  /*28d0*/  SHF.R.U64 R3, R72, 0x10, R73 ;  /* 0x0000001048037819 */ /* 0x000fc60000001249 */
[----:B------:R-:W-:Y:S02]  /*28e0*/  HADD2.F32 R2, -RZ, R2.H0_H0 ;  /* 0x20000002ff027230 */ /* 0x000fe40000004100 */
[----:B------:R-:W-:-:S03]  /*28f0*/  HADD2.F32 R0, -RZ, R3.H0_H0 ;  /* 0x20000003ff007230 */ /* 0x000fc60000004100 */
[----:B------:R-:W-:Y:S01]  /*2900*/  FFMA.FTZ R92, R177, R2, R92 ;  /* 0x00000002b15c7223 */ /* 0x000fe2000001005c */
[----:B------:R-:W-:Y:S01]  /*2910*/  @P2 LEA R2, P1, R156, UR18, 0x4 ;  /* 0x000000129c022c11 */ /* 0x000fe2000f8220ff */
[----:B------:R-:W-:Y:S02]  /*2920*/  HADD2.F32 R72, -RZ, R72.H0_H0 ;  /* 0x20000048ff487230 */ /* 0x000fe40000004100 */
[----:B------:R-:W-:Y:S01]  /*2930*/  FFMA.FTZ R101, R170, R71, R101 ;  /* 0x00000047aa657223 */ /* 0x000fe20000010065 */
[----:B------:R-:W-:Y:S01]  /*2940*/  IADD3.X R71, R183, UR21, RZ, P5, !PT ;  /* 0x00000015b7477c10 */ /* 0x000fe2000affe4ff */
[----:B------:R-:W-:Y:S01]  /*2950*/  FFMA.FTZ R93, R178, R0, R93 ;  /* 0x00000000b25d7223 */ /* 0x000fe2000001005d */
[----:B------:R-:W-:Y:S01]  /*2960*/  FFMA.FTZ R95, R176, R72, R95 ;  /* 0x00000048b05f7223 */ /* 0x000fe2000001005f */
[----:B------:R-:W-:-:S05]  /*2970*/  HADD2.F32 R3, -RZ, R74.H0_H0 ;  /* 0x2000004aff037230 */ /* 0x000fca0000004100 */
[----:B------:R-:W-:Y:S01]  /*2980*/  FFMA.FTZ R91, R150, R3, R91 ;  /* 0x00000003965b7223 */ /* 0x000fe2000001005b */
[----:B------:R-:W-:Y:S02]  /*2990*/  @P2 LEA.HI.X R3, R156, UR19, RZ, 0x4, P1 ;  /* 0x000000139c032c11 */ /* 0x000fe400088f24ff */
[--C-:B------:R-:W-:Y:S02]  /*29a0*/  SHF.R.U64 R0, R74, 0x10, R75.reuse ;  /* 0x000000104a007819 */ /* 0x100fe4000000124b */
[----:B------:R-:W-:Y:S01]  /*29b0*/  SHF.R.U32.HI R72, RZ, 0x10, R75 ;  /* 0x00000010ff487819 */ /* 0x000fe2000001164b */
[----:B------:R0:W-:Y:S04]  /*29c0*/  @P2 STG.E.128 desc[UR4][R2.64], R64 ;  /* 0x0000004002002986 */ /* 0x0001e8000c101d04 */
[----:B------:R1:W-:Y:S01]  /*29d0*/  STG.E.64 desc[UR4][R70.64], R68 ;  /* 0x0000004446007986 */ /* 0x0003e2000c101b04 */
[----:B------:R-:W-:Y:S01]  /*29e0*/  HADD2.F32 R0, -RZ, R0.H0_H0 ;  /* 0x20000000ff007230 */ /* 0x000fe20000004100 */
[----:B------:R-:W-:Y:S01]  /*29f0*/  ISETP.GE.AND P1, PT, R153, UR23, PT ;  /* 0x0000001799007c0c */ /* 0x000fe2000bf26270 */
[----:B------:R-:W-:-:S03]  /*2a00*/  HADD2.F32 R72, -RZ, R72.H0_H0 ;  /* 0x20000048ff487230 */ /* 0x000fc60000004100 */
[----:B------:R-:W-:Y:S02]  /*2a10*/  FFMA.FTZ R89, R146, R0, R89 ;  /* 0x0000000092597223 */ /* 0x000fe40000010059 */
[----:B------:R-:W-:Y:S01]  /*2a20*/  FFMA.FTZ R88, R147, R72, R88 ;  /* 0x0000004893587223 */ /* 0x000fe20000010058 */
[----:B------:R-:W-:Y:S02]  /*2a30*/  HADD2.F32 R76, -RZ, R76.H0_H0 ;  /* 0x2000004cff4c7230 */ /* 0x000fe40000004100 */
[----:B------:R-:W-:Y:S02]  /*2a40*/  HADD2.F32 R73, -RZ, R73.H0_H0 ;  /* 0x20000049ff497230 */ /* 0x000fe40000004100 */
[----:B------:R-:W-:Y:S01]  /*2a50*/  HADD2.F32 R75, -RZ, R75.H0_H0 ;  /* 0x2000004bff4b7230 */ /* 0x000fe20000004100 */
[----:B0-----:R-:W-:Y:S02]  /*2a60*/  SEL R3, RZ, 0x1, P4 ;  /* 0x00000001ff037807 */ /* 0x001fe40002000000 */
[----:B------:R-:W-:-:S02]  /*2a70*/  SHF.R.U64 R0, R78, 0x10, R79 ;  /* 0x000000104e007819 */ /* 0x000fc4000000124f */
[----:B------:R-:W-:Y:S01]  /*2a80*/  SHF.R.U32.HI R72, RZ, 0x10, R79 ;  /* 0x00000010ff487819 */ /* 0x000fe2000001164f */
[----:B------:R-:W-:Y:S02]  /*2a90*/  HADD2.F32 R78, -RZ, R78.H0_H0 ;  /* 0x2000004eff4e7230 */ /* 0x000fe40000004100 */
[----:B------:R-:W-:Y:S02]  /*2aa0*/  HADD2.F32 R0, -RZ, R0.H0_H0 ;  /* 0x20000000ff007230 */ /* 0x000fe40000004100 */
[----:B------:R-:W-:Y:S02]  /*2ab0*/  HADD2.F32 R79, -RZ, R79.H0_H0 ;  /* 0x2000004fff4f7230 */ /* 0x000fe40000004100 */
[----:B------:R-:W-:Y:S02]  /*2ac0*/  HADD2.F32 R2, -RZ, R72.H0_H0 ;  /* 0x20000048ff027230 */ /* 0x000fe40000004100 */
[----:B------:R-:W-:Y:S01]  /*2ad0*/  FFMA.FTZ R105, R84, R0, R105 ;  /* 0x0000000054697223 */ /* 0x000fe20000010069 */
        /* <DEDUP_REMOVED lines=67> */
.L_x_8918:
        /* <DEDUP_REMOVED lines=28> */
.L_x_8919:
[----:B------:R-:W-:Y:S01]  /*30d0*/  HFMA2.MMA R169, -RZ, RZ, 0, 9.5367431640625e-07 ;  /* 0x00000010ffa97435 */ /* 0x000fe200000001ff */
[----:B------:R-:W-:Y:S02]  /*30e0*/  MOV R170, R74 ;  /* 0x0000004a00aa7202 */ /* 0x000fe40000000f00 */
[----:B------:R-:W-:Y:S02]  /*30f0*/  MOV R190, 0x1f ;  /* 0x0000001f00be7802 */ /* 0x000fe40000000f00 */
[----:B------:R-:W-:-:S07]  /*3100*/  MOV R167, 0xffffffff ;  /* 0xffffffff00a77802 */ /* 0x000fce0000000f00 */
[----:B-----5:R-:W-:Y:S05]  /*3110*/  WARPSYNC.COLLECTIVE R167, `(.L_x_8921) ;  /* 0x00000000a7087348 */ /* 0x020fea0003c00000 */
[----:B------:R0:W1:Y:S02]  /*3120*/  SHFL.DOWN P3, R168, R170, R169, R190 ;  /* 0x080000a9aaa87389 */ /* 0x00006400000600be */
[----:B01---5:R-:W-:Y:S01]  /*3130*/  ENDCOLLECTIVE ;  /* 0x000000000000791b */ /* 0x023fe20003800000 */
.L_x_8921:
[----:B------:R-:W-:Y:S02]  /*3140*/  MOV R170, R72 ;  /* 0x0000004800aa7202 */ /* 0x000fe40000000f00 */
[----:B------:R-:W-:-:S07]  /*3150*/  MOV R71, R168 ;  /* 0x000000a800477202 */ /* 0x000fce0000000f00 */
[----:B------:R-:W-:Y:S05]  /*3160*/  WARPSYNC.COLLECTIVE R167, `(.L_x_8922) ;  /* 0x00000000a7087348 */ /* 0x000fea0003c00000 */
[----:B------:R0:W1:Y:S02]  /*3170*/  SHFL.DOWN P3, R168, R170, R169, R190 ;  /* 0x080000a9aaa87389 */ /* 0x00006400000600be */
[----:B01----:R-:W-:Y:S01]  /*3180*/  ENDCOLLECTIVE ;  /* 0x000000000000791b */ /* 0x003fe20003800000 */
.L_x_8922:
[----:B------:R-:W-:Y:S01]  /*3190*/  FADD.FTZ R71, R74, R71 ;  /* 0x000000474a477221 */ /* 0x000fe20000010000 */
[----:B------:R-:W-:-:S04]  /*31a0*/  HFMA2.MMA R169, -RZ, RZ, 0, 4.76837158203125e-07 ;  /* 0x00000008ffa97435 */ /* 0x000fc800000001ff */
[----:B------:R-:W-:Y:S02]  /*31b0*/  MOV R170, R71 ;  /* 0x0000004700aa7202 */ /* 0x000fe40000000f00 */
[----:B------:R-:W-:-:S07]  /*31c0*/  MOV R73, R168 ;  /* 0x000000a800497202 */ /* 0x000fce0000000f00 */
[----:B------:R-:W-:Y:S05]  /*31d0*/  WARPSYNC.COLLECTIVE R167, `(.L_x_8923) ;  /* 0x00000000a7087348 */ /* 0x000fea0003c00000 */
[----:B------:R0:W1:Y:S02]  /*31e0*/  SHFL.DOWN P3, R168, R170, R169, R190 ;  /* 0x080000a9aaa87389 */ /* 0x00006400000600be */
[----:B01----:R-:W-:Y:S01]  /*31f0*/  ENDCOLLECTIVE ;  /* 0x000000000000791b */ /* 0x003fe20003800000 */
.L_x_8923:
[----:B------:R-:W-:-:S05]  /*3200*/  FADD.FTZ R73, R72, R73 ;  /* 0x0000004948497221 */ /* 0x000fca0000010000 */
[----:B------:R-:W-:Y:S02]  /*3210*/  MOV R170, R73 ;  /* 0x0000004900aa7202 */ /* 0x000fe40000000f00 */
[----:B------:R-:W-:-:S07]  /*3220*/  MOV R70, R168 ;  /* 0x000000a800467202 */ /* 0x000fce0000000f00 */
[----:B------:R-:W-:Y:S05]  /*3230*/  WARPSYNC.COLLECTIVE R167, `(.L_x_8924) ;  /* 0x00000000a7087348 */ /* 0x000fea0003c00000 */
[----:B------:R0:W1:Y:S02]  /*3240*/  SHFL.DOWN P3, R168, R170, R169, R190 ;  /* 0x080000a9aaa87389 */ /* 0x00006400000600be */
[----:B01----:R-:W-:Y:S01]  /*3250*/  ENDCOLLECTIVE ;  /* 0x000000000000791b */ /* 0x003fe20003800000 */
.L_x_8924:
[----:B------:R-:W-:Y:S01]  /*3260*/  FADD.FTZ R70, R71, R70 ;  /* 0x0000004647467221 */ /* 0x000fe20000010000 */
[----:B------:R-:W-:-:S04]  /*3270*/  HFMA2.MMA R169, -RZ, RZ, 0, 2.384185791015625e-07 ;  /* 0x00000004ffa97435 */ /* 0x000fc800000001ff */
[----:B------:R-:W-:Y:S02]  /*3280*/  MOV R170, R70 ;  /* 0x0000004600aa7202 */ /* 0x000fe40000000f00 */
[----:B------:R-:W-:-:S07]  /*3290*/  MOV R76, R168 ;  /* 0x000000a8004c7202 */ /* 0x000fce0000000f00 */
[----:B------:R-:W-:Y:S05]  /*32a0*/  WARPSYNC.COLLECTIVE R167, `(.L_x_8925) ;  /* 0x00000000a7087348 */ /* 0x000fea0003c00000 */
[----:B------:R0:W1:Y:S02]  /*32b0*/  SHFL.DOWN P3, R168, R170, R169, R190 ;  /* 0x080000a9aaa87389 */ /* 0x00006400000600be */
[----:B01----:R-:W-:Y:S01]  /*32c0*/  ENDCOLLECTIVE ;  /* 0x000000000000791b */ /* 0x003fe20003800000 */
.L_x_8925:
[----:B------:R-:W-:-:S05]  /*32d0*/  FADD.FTZ R76, R73, R76 ;  /* 0x0000004c494c7221 */ /* 0x000fca0000010000 */
[----:B------:R-:W-:Y:S02]  /*32e0*/  MOV R170, R76 ;  /* 0x0000004c00aa7202 */ /* 0x000fe40000000f00 */
[----:B------:R-:W-:-:S07]  /*32f0*/  MOV R75, R168 ;  /* 0x000000a8004b7202 */ /* 0x000fce0000000f00 */
[----:B------:R-:W-:Y:S05]  /*3300*/  WARPSYNC.COLLECTIVE R167, `(.L_x_8926) ;  /* 0x00000000a7087348 */ /* 0x000fea0003c00000 */
[----:B------:R0:W1:Y:S02]  /*3310*/  SHFL.DOWN P3, R168, R170, R169, R190 ;  /* 0x080000a9aaa87389 */ /* 0x00006400000600be */
[----:B01----:R-:W-:Y:S01]  /*3320*/  ENDCOLLECTIVE ;  /* 0x000000000000791b */ /* 0x003fe20003800000 */
.L_x_8926:
[----:B------:R-:W-:Y:S01]  /*3330*/  FADD.FTZ R75, R70, R75 ;  /* 0x0000004b464b7221 */ /* 0x000fe20000010000 */
[----:B------:R-:W-:-:S04]  /*3340*/  HFMA2.MMA R169, -RZ, RZ, 0, 1.1920928955078125e-07 ;  /* 0x00000002ffa97435 */ /* 0x000fc800000001ff */
[----:B------:R-:W-:Y:S02]  /*3350*/  MOV R170, R75 ;  /* 0x0000004b00aa7202 */ /* 0x000fe40000000f00 */
[----:B------:R-:W-:-:S07]  /*3360*/  MOV R77, R168 ;  /* 0x000000a8004d7202 */ /* 0x000fce0000000f00 */
[----:B------:R-:W-:Y:S05]  /*3370*/  WARPSYNC.COLLECTIVE R167, `(.L_x_8927) ;  /* 0x00000000a7087348 */ /* 0x000fea0003c00000 */
[----:B------:R0:W1:Y:S02]  /*3380*/  SHFL.DOWN P3, R168, R170, R169, R190 ;  /* 0x080000a9aaa87389 */ /* 0x00006400000600be */
[----:B01----:R-:W-:Y:S01]  /*3390*/  ENDCOLLECTIVE ;  /* 0x000000000000791b */ /* 0x003fe20003800000 */
.L_x_8927:
[----:B------:R-:W-:-:S05]  /*33a0*/  FADD.FTZ R77, R76, R77 ;  /* 0x0000004d4c4d7221 */ /* 0x000fca0000010000 */
[----:B------:R-:W-:Y:S02]  /*33b0*/  MOV R170, R77 ;  /* 0x0000004d00aa7202 */ /* 0x000fe40000000f00 */
[----:B------:R-:W-:-:S07]  /*33c0*/  MOV R72, R168 ;  /* 0x000000a800487202 */ /* 0x000fce0000000f00 */
[----:B------:R-:W-:Y:S05]  /*33d0*/  WARPSYNC.COLLECTIVE R167, `(.L_x_8928) ;  /* 0x00000000a7087348 */ /* 0x000fea0003c00000 */
[----:B------:R0:W1:Y:S02]  /*33e0*/  SHFL.DOWN P3, R168, R170, R169, R190 ;  /* 0x080000a9aaa87389 */ /* 0x00006400000600be */
[----:B01----:R-:W-:Y:S01]  /*33f0*/  ENDCOLLECTIVE ;  /* 0x000000000000791b */ /* 0x003fe20003800000 */
.L_x_8928:
[----:B------:R-:W-:Y:S01]  /*3400*/  FADD.FTZ R72, R75, R72 ;  /* 0x000000484b487221 */ /* 0x000fe20000010000 */
[----:B------:R-:W-:-:S04]  /*3410*/  HFMA2.MMA R169, -RZ, RZ, 0, 5.9604644775390625e-08 ;  /* 0x00000001ffa97435 */ /* 0x000fc800000001ff */
[----:B------:R-:W-:Y:S02]  /*3420*/  MOV R170, R72 ;  /* 0x0000004800aa7202 */ /* 0x000fe40000000f00 */
[----:B------:R-:W-:-:S07]  /*3430*/  MOV R74, R168 ;  /* 0x000000a8004a7202 */ /* 0x000fce0000000f00 */
[----:B------:R-:W-:Y:S05]  /*3440*/  WARPSYNC.COLLECTIVE R167, `(.L_x_8929) ;  /* 0x00000000a7087348 */ /* 0x000fea0003c00000 */
[----:B------:R0:W1:Y:S02]  /*3450*/  SHFL.DOWN P3, R168, R170, R169, R190 ;  /* 0x080000a9aaa87389 */ /* 0x00006400000600be */
[----:B01----:R-:W-:Y:S01]  /*3460*/  ENDCOLLECTIVE ;  /* 0x000000000000791b */ /* 0x003fe20003800000 */
.L_x_8929:
[----:B------:R-:W-:-:S05]  /*3470*/  FADD.FTZ R74, R77, R74 ;  /* 0x0000004a4d4a7221 */ /* 0x000fca0000010000 */
[----:B------:R-:W-:Y:S02]  /*3480*/  MOV R170, R74 ;  /* 0x0000004a00aa7202 */ /* 0x000fe40000000f00 */
[----:B------:R-:W-:-:S07]  /*3490*/  MOV R71, R168 ;  /* 0x000000a800477202 */ /* 0x000fce0000000f00 */
[----:B------:R-:W-:Y:S05]  /*34a0*/  WARPSYNC.COLLECTIVE R167, `(.L_x_8930) ;  /* 0x00000000a7087348 */ /* 0x000fea0003c00000 */
[----:B------:R0:W1:Y:S02]  /*34b0*/  SHFL.DOWN P3, R168, R170, R169, R190 ;  /* 0x080000a9aaa87389 */ /* 0x00006400000600be */
[----:B01----:R-:W-:Y:S01]  /*34c0*/  ENDCOLLECTIVE ;  /* 0x000000000000791b */ /* 0x003fe20003800000 */
.L_x_8930:
[----:B------:R-:W-:Y:S01]  /*34d0*/  MOV R73, R168 ;  /* 0x000000a800497202 */ /* 0x000fe20000000f00 */
[----:B------:R-:W-:Y:S06]  /*34e0*/  BRA `(.L_x_8931) ;  /* 0xffffffe000987947 */ /* 0x000fec000383ffff */
.L_x_8932:
        /* <DEDUP_REMOVED lines=9> */
.L_x_11963:


//--------------------- .text._ZN10layer_norm13ln_bwd_kernelINS_13Kernel_traitsIf6__halffS2_fjLj2560ELj1ELj1ELj4ELj8ENS_18Kernel_traits_baseILj2560EfS2_fS2_fjLj128EEEEELb0ELb1ELb1ELb0EEEvNS_9BwdParamsE --------------------------
	.section	.text._ZN10layer_norm13ln_bwd_kernelINS_13Kernel_traitsIf6__halffS2_fjLj2560ELj1ELj1ELj4ELj8ENS_18Kernel_traits_baseILj2560EfS2_fS2_fjLj128EEEEELb0ELb1ELb1ELb0EEEvNS_9BwdParamsE,"ax",@progbits
	.align	128
        .global         _ZN10layer_norm13ln_bwd_kernelINS_13Kernel_traitsIf6__halffS2_fjLj2560ELj1ELj1ELj4ELj8ENS_18Kernel_traits_baseILj2560EfS2_fS2_fjLj128EEEEELb0ELb1ELb1ELb0EEEvNS_9BwdParamsE
        .type           _ZN10layer_norm13ln_bwd_kernelINS_13Kernel_traitsIf6__halffS2_fjLj2560ELj1ELj1ELj4ELj8ENS_18Kernel_traits_baseILj2560EfS2_fS2_fjLj128EEEEELb0ELb1ELb1ELb0EEEvNS_9BwdParamsE,@function
        .size           _ZN10layer_norm13ln_bwd_kernelINS_13Kernel_traitsIf6__halffS2_fjLj2560ELj1ELj1ELj4ELj8ENS_18Kernel_traits_baseILj2560EfS2_fS2_fjLj128EEEEELb0ELb1ELb1ELb0EEEvNS_9BwdParamsE,(.L_x_11964 - _ZN10layer_norm13ln_bwd_kernelINS_13Kernel_traitsIf6__halffS2_fjLj2560ELj1ELj1ELj4ELj8ENS_18Kernel_traits_baseILj2560EfS2_fS2_fjLj128EEEEELb0ELb1ELb1ELb0EEEvNS_9BwdParamsE)
        .other          _ZN10layer_norm13ln_bwd_kernelINS_13Kernel_traitsIf6__halffS2_fjLj2560ELj1ELj1ELj4ELj8ENS_18Kernel_traits_baseILj2560EfS2_fS2_fjLj128EEEEELb0ELb1ELb1ELb0EEEvNS_9BwdParamsE,@"STO_CUDA_ENTRY STV_DEFAULT"
_ZN10layer_norm13ln_bwd_kernelINS_13Kernel_traitsIf6__halffS2_fjLj2560ELj1ELj1ELj4ELj8ENS_18Kernel_traits_baseILj2560EfS2_fS2_fjLj128EEEEELb0ELb1ELb1ELb0EEEvNS_9BwdParamsE:
.text._ZN10layer_norm13ln_bwd_kernelINS_13Kernel_traitsIf6__halffS2_fjLj2560ELj1ELj1ELj4ELj8ENS_18Kernel_traits_baseILj2560EfS2_fS2_fjLj128EEEEELb0ELb1ELb1ELb0EEEvNS_9BwdParamsE:
        /* <DEDUP_REMOVED lines=30> */
[----:B------:R0:W5:Y:S02]  /*01e0*/  @P4 LDG.E.128 R120, desc[UR4][R4.64] ;  /* 0x0000000404784981 */ /* 0x000164000c1e1d00 */
[----:B------:R-:W4:Y:S01]  /*01f0*/  @P1 LDC.64 R16, c[0x0][0x260] ;  /* 0x00009800ff101b82 */ /* 0x000f220000000a00 */
[C---:B-1----:R-:W-:Y:S01]  /*0200*/  @P4 IMAD.WIDE.U32 R6, R29.reuse, 0x10, R6 ;  /* 0x000000101d064825 */ /* 0x042fe200078e0006 */
[----:B------:R-:W-:-:S04]  /*0210*/  @P4 LOP3.LUT R29, R29, 0x80, RZ, 0xfc, !PT ;  /* 0x000000801d1d4812 */ /* 0x000fc800078efcff */
[----:B------:R0:W5:Y:S02]  /*0220*/  @P4 LDG.E.128 R116, desc[UR4][R6.64] ;  /* 0x0000000406744981 */ /* 0x000164000c1e1d00 */
[----:B------:R-:W1:Y:S01]  /*0230*/  @P1 LDC.64 R18, c[0x0][0x278] ;  /* 0x00009e00ff121b82 */ /* 0x000e620000000a00 */
[----:B--2---:R-:W-:-:S05]  /*0240*/  @P0 IMAD.WIDE.U32 R12, R29, 0x10, R8 ;  /* 0x000000101d0c0825 */ /* 0x004fca00078e0008 */
[----:B------:R0:W5:Y:S02]  /*0250*/  @P0 LDG.E.128 R112, desc[UR4][R12.64] ;  /* 0x000000040c700981 */ /* 0x000164000c1e1d00 */
[----:B------:R-:W2:Y:S01]  /*0260*/  @P2 LDC.64 R20, c[0x0][0x260] ;  /* 0x00009800ff142b82 */ /* 0x000ea20000000a00 */
[C---:B---3--:R-:W-:Y:S01]  /*0270*/  @P0 IMAD.WIDE.U32 R14, R29.reuse, 0x10, R10 ;  /* 0x000000101d0e0825 */ /* 0x048fe200078e000a */
[----:B------:R-:W-:-:S04]  /*0280*/  @P0 IADD3 R29, R29, 0x80, RZ ;  /* 0x000000801d1d0810 */ /* 0x000fc80007ffe0ff */
[----:B------:R0:W5:Y:S02]  /*0290*/  @P0 LDG.E.128 R108, desc[UR4][R14.64] ;  /* 0x000000040e6c0981 */ /* 0x000164000c1e1d00 */
[----:B------:R-:W3:Y:S01]  /*02a0*/  @P2 LDC.64 R22, c[0x0][0x278] ;  /* 0x00009e00ff162b82 */ /* 0x000ee20000000a00 */
[----:B----4-:R-:W-:-:S05]  /*02b0*/  @P1 IMAD.WIDE.U32 R16, R29, 0x10, R16 ;  /* 0x000000101d101825 */ /* 0x010fca00078e0010 */
[----:B------:R0:W5:Y:S01]  /*02c0*/  @P1 LDG.E.128 R104, desc[UR4][R16.64] ;  /* 0x0000000410681981 */ /* 0x000162000c1e1d00 */
[C---:B-1----:R-:W-:Y:S01]  /*02d0*/  @P1 IMAD.WIDE.U32 R18, R29.reuse, 0x10, R18 ;  /* 0x000000101d121825 */ /* 0x042fe200078e0012 */
[----:B------:R-:W-:Y:S01]  /*02e0*/  @P1 IADD3 R29, R29, 0x80, RZ ;  /* 0x000000801d1d1810 */ /* 0x000fe20007ffe0ff */
[----:B------:R-:W1:Y:S03]  /*02f0*/  @P3 LDC.64 R24, c[0x0][0x260] ;  /* 0x00009800ff183b82 */ /* 0x000e660000000a00 */
[----:B------:R0:W5:Y:S01]  /*0300*/  @P1 LDG.E.128 R100, desc[UR4][R18.64] ;  /* 0x0000000412641981 */ /* 0x000162000c1e1d00 */
[----:B--2---:R-:W-:-:S04]  /*0310*/  @P2 IMAD.WIDE.U32 R20, R29, 0x10, R20 ;  /* 0x000000101d142825 */ /* 0x004fc800078e0014 */
[----:B------:R-:W2:Y:S01]  /*0320*/  @P3 LDC.64 R26, c[0x0][0x278] ;  /* 0x00009e00ff1a3b82 */ /* 0x000ea20000000a00 */
[----:B------:R0:W5:Y:S01]  /*0330*/  @P2 LDG.E.128 R96, desc[UR4][R20.64] ;  /* 0x0000000414602981 */ /* 0x000162000c1e1d00 */
[----:B---3--:R-:W-:-:S04]  /*0340*/  @P2 IMAD.WIDE.U32 R22, R29, 0x10, R22 ;  /* 0x000000101d162825 */ /* 0x008fc800078e0016 */
[----:B------:R-:W-:Y:S01]  /*0350*/  @P2 VIADD R29, R29, 0x80 ;  /* 0x000000801d1d2836 */ /* 0x000fe20000000000 */
[----:B------:R0:W5:Y:S03]  /*0360*/  @P2 LDG.E.128 R92, desc[UR4][R22.64] ;  /* 0x00000004165c2981 */ /* 0x000166000c1e1d00 */
        /* <DEDUP_REMOVED lines=44> */
.L_x_9016:
[----:B01----:R-:W1:Y:S08]  /*0630*/  LDC.64 R130, c[0x0][0x288] ;  /* 0x0000a200ff827b82 */ /* 0x003e700000000a00 */
[----:B--2---:R-:W2:Y:S08]  /*0640*/  LDC.64 R190, c[0x0][0x280] ;  /* 0x0000a000ffbe7b82 */ /* 0x004eb00000000a00 */
[----:B------:R-:W3:Y:S01]  /*0650*/  LDC.64 R128, c[0x0][0x258] ;  /* 0x00009600ff807b82 */ /* 0x000ee20000000a00 */
[----:B-1----:R-:W-:-:S07]  /*0660*/  IMAD.WIDE R130, R137, 0x4, R130 ;  /* 0x0000000489827825 */ /* 0x002fce00078e0282 */
[----:B------:R-:W1:Y:S01]  /*0670*/  LDC.64 R132, c[0x0][0x2c8] ;  /* 0x0000b200ff847b82 */ /* 0x000e620000000a00 */
[----:B------:R-:W4:Y:S01]  /*0680*/  LDG.E R131, desc[UR4][R130.64] ;  /* 0x0000000482837981 */ /* 0x000f22000c1e1900 */
[----:B--2---:R-:W-:-:S06]  /*0690*/  IMAD.WIDE R190, R137, 0x4, R190 ;  /* 0x0000000489be7825 */ /* 0x004fcc00078e02be */
        /* <DEDUP_REMOVED lines=20> */
.L_x_8938:
[----:B------:R-:W-:-:S07]  /*07e0*/  VIADD R129, R138, 0x80 ;  /* 0x000000808a817836 */ /* 0x000fce0000000000 */
.L_x_8937:
[----:B------:R-:W-:Y:S05]  /*07f0*/  BSYNC B1 ;  /* 0x0000000000017941 */ /* 0x000fea0003800000 */
.L_x_8936:
[----:B------:R-:W-:Y:S04]  /*0800*/  BSSY B1, `(.L_x_8939) ;  /* 0x0000008000017945 */ /* 0x000fe80003800000 */
[----:B------:R-:W-:Y:S05]  /*0810*/  @!P0 BRA `(.L_x_8940) ;  /* 0x0000000000188947 */ /* 0x000fea0003800000 */
[----:B------:R-:W-:-:S04]  /*0820*/  ISETP.NE.U32.AND P4, PT, RZ, UR12, PT ;  /* 0x0000000cff007c0c */ /* 0x000fc8000bf85070 */
[----:B------:R-:W-:-:S13]  /*0830*/  ISETP.NE.AND.EX P4, PT, RZ, UR13, PT, P4 ;  /* 0x0000000dff007c0c */ /* 0x000fda000bf85340 */
[----:B------:R-:W-:Y:S05]  /*0840*/  @!P4 BRA `(.L_x_8941) ;  /* 0x000000000008c947 */ /* 0x000fea0003800000 */
[----:B------:R-:W-:-:S06]  /*0850*/  IMAD.WIDE.U32 R16, R129, 0x10, R132 ;  /* 0x0000001081107825 */ /* 0x000fcc00078e0084 */
[----:B------:R-:W5:Y:S02]  /*0860*/  LDG.E.128 R16, desc[UR4][R16.64] ;  /* 0x0000000410107981 */ /* 0x000f64000c1e1d00 */
.L_x_8941:
[----:B------:R-:W-:-:S07]  /*0870*/  IADD3 R129, R129, 0x80, RZ ;  /* 0x0000008081817810 */ /* 0x000fce0007ffe0ff */
.L_x_8940:
[----:B------:R-:W-:Y:S05]  /*0880*/  BSYNC B1 ;  /* 0x0000000000017941 */ /* 0x000fea0003800000 */
.L_x_8939:
[----:B------:R-:W-:Y:S04]  /*0890*/  BSSY B1, `(.L_x_8942) ;  /* 0x0000008000017945 */ /* 0x000fe80003800000 */
[----:B------:R-:W-:Y:S05]  /*08a0*/  @!P1 BRA `(.L_x_8943) ;  /* 0x0000000000189947 */ /* 0x000fea0003800000 */
[----:B------:R-:W-:-:S04]  /*08b0*/  ISETP.NE.U32.AND P4, PT, RZ, UR12, PT ;  /* 0x0000000cff007c0c */ /* 0x000fc8000bf85070 */
[----:B------:R-:W-:-:S13]  /*08c0*/  ISETP.NE.AND.EX P4, PT, RZ, UR13, PT, P4 ;  /* 0x0000000dff007c0c */ /* 0x000fda000bf85340 */
[----:B------:R-:W-:Y:S05]  /*08d0*/  @!P4 BRA `(.L_x_8944) ;  /* 0x000000000008c947 */ /* 0x000fea0003800000 */
[----:B------:R-:W-:-:S06]  /*08e0*/  IMAD.WIDE.U32 R12, R129, 0x10, R132 ;  /* 0x00000010810c7825 */ /* 0x000fcc00078e0084 */
[----:B------:R-:W5:Y:S02]  /*08f0*/  LDG.E.128 R12, desc[UR4][R12.64] ;  /* 0x000000040c0c7981 */ /* 0x000f64000c1e1d00 */
.L_x_8944:
[----:B------:R-:W-:-:S07]  /*0900*/  IADD3 R129, R129, 0x80, RZ ;  /* 0x0000008081817810 */ /* 0x000fce0007ffe0ff */
.L_x_8943:
[----:B------:R-:W-:Y:S05]  /*0910*/  BSYNC B1 ;  /* 0x0000000000017941 */ /* 0x000fea0003800000 */
.L_x_8942:
[----:B------:R-:W-:Y:S04]  /*0920*/  BSSY B1, `(.L_x_8945) ;  /* 0x0000008000017945 */ /* 0x000fe80003800000 */
[----:B------:R-:W-:Y:S05]  /*0930*/  @!P2 BRA `(.L_x_8946) ;  /* 0x000000000018a947 */ /* 0x000fea0003800000 */
[----:B------:R-:W-:-:S04]  /*0940*/  ISETP.NE.U32.AND P4, PT, RZ, UR12, PT ;  /* 0x0000000cff007c0c */ /* 0x000fc8000bf85070 */
[----:B------:R-:W-:-:S13]  /*0950*/  ISETP.NE.AND.EX P4, PT, RZ, UR13, PT, P4 ;  /* 0x0000000dff007c0c */ /* 0x000fda000bf85340 */
[----:B------:R-:W-:Y:S05]  /*0960*/  @!P4 BRA `(.L_x_8947) ;  /* 0x000000000008c947 */ /* 0x000fea0003800000 */
[----:B------:R-:W-:-:S06]  /*0970*/  IMAD.WIDE.U32 R8, R129, 0x10, R132 ;  /* 0x0000001081087825 */ /* 0x000fcc00078e0084 */
[----:B------:R-:W5:Y:S02]  /*0980*/  LDG.E.128 R8, desc[UR4][R8.64] ;  /* 0x0000000408087981 */ /* 0x000f64000c1e1d00 */
.L_x_8947:
[----:B------:R-:W-:-:S07]  /*0990*/  IADD3 R129, R129, 0x80, RZ ;  /* 0x0000008081817810 */ /* 0x000fce0007ffe0ff */
.L_x_8946:
[----:B------:R-:W-:Y:S05]  /*09a0*/  BSYNC B1 ;  /* 0x0000000000017941 */ /* 0x000fea0003800000 */
.L_x_8945:
[----:B------:R-:W-:Y:S02]  /*09b0*/  ISETP.NE.AND P4, PT, R186, RZ, PT ;  /* 0x000000ffba00720c */ /* 0x000fe40003f85270 */
[----:B------:R-:W-:-:S11]  /*09c0*/  CS2R R192, SRZ ;  /* 0x0000000000c07805 */ /* 0x000fd6000001ff00 */
[----:B------:R-:W-:Y:S05]  /*09d0*/  @P4 BRA `(.L_x_8948) ;  /* 0x0000001000304947 */ /* 0x000fea0003800000 */
[----:B------:R-:W-:-:S06]  /*09e0*/  IMAD.WIDE.U32 R4, R129, 0x10, R132 ;  /* 0x0000001081047825 */ /* 0x000fcc00078e0084 */
[----:B------:R-:W5:Y:S01]  /*09f0*/  LDG.E.128 R4, desc[UR4][R4.64] ;  /* 0x0000000404047981 */ /* 0x000f62000c1e1d00 */
[----:B------:R-:W-:Y:S05]  /*0a00*/  BRA `(.L_x_8948) ;  /* 0x0000001000247947 */ /* 0x000fea0003800000 */
.L_x_8935:
[----:B------:R-:W1:Y:S01]  /*0a10*/  LDC.64 R128, c[0x0][0x250] ;  /* 0x00009400ff807b82 */ /* 0x000e620000000a00 */
[----:B------:R-:W-:Y:S01]  /*0a20*/  ISETP.NE.AND P5, PT, R185, RZ, PT ;  /* 0x000000ffb900720c */ /* 0x000fe20003fa5270 */
[----:B-1----:R-:W-:-:S06]  /*0a30*/  IMAD.WIDE R128, R137, 0x4, R128 ;  /* 0x0000000489807825 */ /* 0x002fcc00078e0280 */
[----:B------:R-:W2:Y:S01]  /*0a40*/  LDG.E R128, desc[UR4][R128.64] ;  /* 0x0000000480807981 */ /* 0x000ea2000c1e1900 */
[----:B------:R-:W-:Y:S01]  /*0a50*/  IADD3 R131, R131, -0x1, RZ ;  /* 0xffffffff83837810 */ /* 0x000fe20007ffe0ff */
[----:B------:R-:W-:Y:S01]  /*0a60*/  BSSY B1, `(.L_x_8949) ;  /* 0x000003a000017945 */ /* 0x000fe20003800000 */
[----:B0-----:R-:W-:Y:S02]  /*0a70*/  ISETP.NE.AND P4, PT, R184, RZ, PT ;  /* 0x000000ffb800720c */ /* 0x001fe40003f85270 */
[----:B------:R-:W-:Y:S02]  /*0a80*/  CS2R R192, SRZ ;  /* 0x0000000000c07805 */ /* 0x000fe4000001ff00 */
[----:B------:R-:W-:Y:S01]  /*0a90*/  LOP3.LUT R2, R183, 0x7f, RZ, 0xc0, !PT ;  /* 0x0000007fb7027812 */ /* 0x000fe200078ec0ff */
[----:B------:R-:W-:Y:S02]  /*0aa0*/  IMAD R131, R131, R0, RZ ;  /* 0x0000000083837224 */ /* 0x000fe400078e02ff */
[----:B------:R-:W-:-:S03]  /*0ab0*/  IMAD.MOV.U32 R195, RZ, RZ, R138 ;  /* 0x000000ffffc37224 */ /* 0x000fc600078e008a */
        /* <DEDUP_REMOVED lines=13> */
[----:B------:R-:W4:Y:S01]  /*0b90*/  LDG.E.128 R128, desc[UR4][R128.64] ;  /* 0x0000000480807981 */ /* 0x000f22000c1e1d00 */
[----:B------:R-:W-:Y:S02]  /*0ba0*/  IADD3 R194, R194, 0x80, RZ ;  /* 0x00000080c2c27810 */ /* 0x000fe40007ffe0ff */
[----:B---3--:R-:W-:Y:S02]  /*0bb0*/  MOV R3, R144 ;  /* 0x0000009000037202 */ /* 0x008fe40000000f00 */
[--C-:B------:R-:W-:Y:S02]  /*0bc0*/  SHF.R.U64 R150, R144, 0x10, R145.reuse ;  /* 0x0000001090967819 */ /* 0x100fe40000001291 */
[----:B------:R-:W-:Y:S01]  /*0bd0*/  SHF.R.U32.HI R148, RZ, 0x10, R145 ;  /* 0x00000010ff947819 */ /* 0x000fe20000011691 */
[C---:B----4-:R-:W-:Y:S01]  /*0be0*/  FADD.FTZ R195, -R191.reuse, R131 ;  /* 0x00000083bfc37221 */ /* 0x050fe20000010100 */
[----:B------:R-:W-:Y:S02]  /*0bf0*/  HADD2.F32 R131, -RZ, R3.H0_H0 ;  /* 0x20000003ff837230 */ /* 0x000fe40000004100 */
[C---:B--2---:R-:W-:Y:S01]  /*0c00*/  FADD.FTZ R135, -R191.reuse, R128 ;  /* 0x00000080bf877221 */ /* 0x044fe20000010100 */
[C---:B------:R-:W-:Y:S01]  /*0c10*/  FADD.FTZ R149, -R191.reuse, R130 ;  /* 0x00000082bf957221 */ /* 0x040fe20000010100 */
[----:B------:R-:W-:Y:S01]  /*0c20*/  MOV R146, R145 ;  /* 0x0000009100927202 */ /* 0x000fe20000000f00 */
[----:B------:R-:W-:Y:S01]  /*0c30*/  FADD.FTZ R147, -R191, R129 ;  /* 0x00000081bf937221 */ /* 0x000fe20000010100 */
[----:B------:R-:W-:-:S02]  /*0c40*/  HADD2.F32 R130, -RZ, R150.H0_H0 ;  /* 0x20000096ff827230 */ /* 0x000fc40000004100 */
[----:B------:R-:W-:Y:S02]  /*0c50*/  HADD2.F32 R134, -RZ, R148.H0_H0 ;  /* 0x20000094ff867230 */ /* 0x000fe40000004100 */
[----:B------:R-:W-:Y:S01]  /*0c60*/  FMUL.FTZ R148, R120, R131 ;  /* 0x0000008378947220 */ /* 0x000fe20000410000 */
[C---:B-----5:R-:W-:Y:S01]  /*0c70*/  FMUL.FTZ R3, R136.reuse, R135 ;  /* 0x0000008788037220 */ /* 0x060fe20000410000 */
[----:B------:R-:W-:Y:S01]  /*0c80*/  FMUL.FTZ R144, R136, R147 ;  /* 0x0000009388907220 */ /* 0x000fe20000410000 */
[----:B------:R-:W-:Y:S02]  /*0c90*/  HADD2.F32 R193, -RZ, R146.H0_H0 ;  /* 0x20000092ffc17230 */ /* 0x000fe40000004100 */
[----:B------:R-:W-:Y:S01]  /*0ca0*/  FMUL.FTZ R147, R121, R130 ;  /* 0x0000008279937220 */ /* 0x000fe20000410000 */
[----:B------:R-:W-:Y:S01]  /*0cb0*/  FADD.FTZ R128, RZ, R148 ;  /* 0x00000094ff807221 */ /* 0x000fe20000010000 */
[C---:B------:R-:W-:Y:S01]  /*0cc0*/  FFMA.FTZ R129, R3.reuse, R148, RZ ;  /* 0x0000009403817223 */ /* 0x040fe200000100ff */
[----:B------:R-:W-:Y:S01]  /*0cd0*/  FADD.FTZ R60, R60, R131 ;  /* 0x000000833c3c7221 */ /* 0x000fe20000010000 */
[----:B------:R-:W-:Y:S01]  /*0ce0*/  FFMA.FTZ R80, R3, R131, R80 ;  /* 0x0000008303507223 */ /* 0x000fe20000010050 */
        /* <DEDUP_REMOVED lines=17> */
.L_x_8950:
[----:B------:R-:W-:Y:S05]  /*0e00*/  BSYNC B1 ;  /* 0x0000000000017941 */ /* 0x000fea0003800000 */
.L_x_8949:
        /* <DEDUP_REMOVED lines=13> */
[----:B------:R-:W-:Y:S01]  /*0ee0*/  IADD3 R195, R195, 0x80, RZ ;  /* 0x00000080c3c37810 */ /* 0x000fe20007ffe0ff */
[----:B---3--:R-:W-:Y:S01]  /*0ef0*/  IMAD.MOV.U32 R151, RZ, RZ, R134 ;  /* 0x000000ffff977224 */ /* 0x008fe200078e0086 */
        /* <DEDUP_REMOVED lines=15> */
[----:B------:R-:W-:Y:S01]  /*0ff0*/  FADD.FTZ R128, R193, R156 ;  /* 0x0000009cc1807221 */ /* 0x000fe20000010000 */
[C---:B------:R-:W-:Y:S01]  /*1000*/  FFMA.FTZ R129, R151.reuse, R156, R192 ;  /* 0x0000009c97817223 */ /* 0x040fe200000100c0 */
        /* <DEDUP_REMOVED lines=18> */
.L_x_8952:
[----:B------:R-:W-:Y:S05]  /*1130*/  BSYNC B1 ;  /* 0x0000000000017941 */ /* 0x000fea0003800000 */
.L_x_8951:
        /* <DEDUP_REMOVED lines=15> */
[--C-:B------:R-:W-:Y:S01]  /*1230*/  SHF.R.U64 R164, R134, 0x10, R135.reuse ;  /* 0x0000001086a47819 */ /* 0x100fe20000001287 */
[--C-:B------:R-:W-:Y:S01]  /*1240*/  IMAD.MOV.U32 R162, RZ, RZ, R135.reuse ;  /* 0x000000ffffa27224 */ /* 0x100fe200078e0087 */
[----:B------:R-:W-:Y:S01]  /*1250*/  SHF.R.U32.HI R163, RZ, 0x10, R135 ;  /* 0x00000010ffa37819 */ /* 0x000fe20000011687 */
[----:B----4-:R-:W-:Y:S01]  /*1260*/  FADD.FTZ R165, -R191, R129 ;  /* 0x00000081bfa57221 */ /* 0x010fe20000010100 */
[----:B------:R-:W-:-:S02]  /*1270*/  HADD2.F32 R129, -RZ, R159.H0_H0 ;  /* 0x2000009fff817230 */ /* 0x000fc40000004100 */
[C---:B--2---:R-:W-:Y:S01]  /*1280*/  FADD.FTZ R161, -R191.reuse, R128 ;  /* 0x00000080bfa17221 */ /* 0x044fe20000010100 */
[----:B------:R-:W-:Y:S02]  /*1290*/  HADD2.F32 R128, -RZ, R164.H0_H0 ;  /* 0x200000a4ff807230 */ /* 0x000fe40000004100 */
[C---:B------:R-:W-:Y:S01]  /*12a0*/  FADD.FTZ R197, -R191.reuse, R130 ;  /* 0x00000082bfc57221 */ /* 0x040fe20000010100 */
[C---:B-----5:R-:W-:Y:S01]  /*12b0*/  FMUL.FTZ R160, R136.reuse, R165 ;  /* 0x000000a588a07220 */ /* 0x060fe20000410000 */
        /* <DEDUP_REMOVED lines=26> */
.L_x_8954:
[----:B------:R-:W-:Y:S05]  /*1460*/  BSYNC B1 ;  /* 0x0000000000017941 */ /* 0x000fea0003800000 */
.L_x_8953:
        /* <DEDUP_REMOVED lines=13> */
[----:B------:R-:W-:Y:S02]  /*1540*/  IADD3 R195, R195, 0x80, RZ ;  /* 0x00000080c3c37810 */ /* 0x000fe40007ffe0ff */
[----:B---3--:R-:W-:Y:S02]  /*1550*/  MOV R167, R134 ;  /* 0x0000008600a77202 */ /* 0x008fe40000000f00 */
[----:B------:R-:W-:Y:S02]  /*1560*/  SHF.R.U64 R172, R134, 0x10, R135 ;  /* 0x0000001086ac7819 */ /* 0x000fe40000001287 */
[----:B------:R-:W-:Y:S01]  /*1570*/  MOV R170, R135 ;  /* 0x0000008700aa7202 */ /* 0x000fe20000000f00 */
[----:B----4-:R-:W-:Y:S01]  /*1580*/  FADD.FTZ R173, -R191, R129 ;  /* 0x00000081bfad7221 */ /* 0x010fe20000010100 */
[----:B------:R-:W-:-:S02]  /*1590*/  HADD2.F32 R129, -RZ, R167.H0_H0 ;  /* 0x200000a7ff817230 */ /* 0x000fc40000004100 */
[C---:B--2---:R-:W-:Y:S01]  /*15a0*/  FADD.FTZ R169, -R191.reuse, R128 ;  /* 0x00000080bfa97221 */ /* 0x044fe20000010100 */
[----:B------:R-:W-:Y:S01]  /*15b0*/  SHF.R.U32.HI R171, RZ, 0x10, R135 ;  /* 0x00000010ffab7819 */ /* 0x000fe20000011687 */
        /* <DEDUP_REMOVED lines=29> */
.L_x_8956:
[----:B------:R-:W-:Y:S05]  /*1790*/  BSYNC B1 ;  /* 0x0000000000017941 */ /* 0x000fea0003800000 */
.L_x_8955:
        /* <DEDUP_REMOVED lines=15> */
[----:B------:R-:W-:Y:S01]  /*1890*/  FADD.FTZ R191, -R191, R131 ;  /* 0x00000083bfbf7221 */ /* 0x000fe20000010100 */
[----:B---3--:R-:W-:Y:S02]  /*18a0*/  MOV R175, R132 ;  /* 0x0000008400af7202 */ /* 0x008fe40000000f00 */
[--C-:B------:R-:W-:Y:S02]  /*18b0*/  SHF.R.U64 R180, R132, 0x10, R133.reuse ;  /* 0x0000001084b47819 */ /* 0x100fe40000001285 */
[----:B------:R-:W-:Y:S01]  /*18c0*/  SHF.R.U32.HI R178, RZ, 0x10, R133 ;  /* 0x00000010ffb27819 */ /* 0x000fe20000011685 */
[----:B------:R-:W-:Y:S01]  /*18d0*/  HADD2.F32 R131, -RZ, R175.H0_H0 ;  /* 0x200000afff837230 */ /* 0x000fe20000004100 */
[----:B------:R-:W-:Y:S01]  /*18e0*/  MOV R176, R133 ;  /* 0x0000008500b07202 */ /* 0x000fe20000000f00 */
[----:B------:R-:W-:-:S02]  /*18f0*/  HADD2.F32 R130, -RZ, R180.H0_H0 ;  /* 0x200000b4ff827230 */ /* 0x000fc40000004100 */
[----:B------:R-:W-:Y:S02]  /*1900*/  HADD2.F32 R132, -RZ, R178.H0_H0 ;  /* 0x200000b2ff847230 */ /* 0x000fe40000004100 */
[----:B------:R-:W-:Y:S01]  /*1910*/  FMUL.FTZ R178, R88, R131 ;  /* 0x0000008358b27220 */ /* 0x000fe20000410000 */
[----:B------:R-:W-:Y:S02]  /*1920*/  HADD2.F32 R133, -RZ, R176.H0_H0 ;  /* 0x200000b0ff857230 */ /* 0x000fe40000004100 */
[C---:B-----5:R-:W-:Y:S01]  /*1930*/  FMUL.FTZ R175, R136.reuse, R135 ;  /* 0x0000008788af7220 */ /* 0x060fe20000410000 */
[C---:B------:R-:W-:Y:S01]  /*1940*/  FMUL.FTZ R176, R136.reuse, R177 ;  /* 0x000000b188b07220 */ /* 0x040fe20000410000 */
[----:B------:R-:W-:Y:S01]  /*1950*/  FMUL.FTZ R177, R136, R179 ;  /* 0x000000b388b17220 */ /* 0x000fe20000410000 */
[----:B------:R-:W-:Y:S01]  /*1960*/  FMUL.FTZ R179, R89, R130 ;  /* 0x0000008259b37220 */ /* 0x000fe20000410000 */
[----:B------:R-:W-:Y:S01]  /*1970*/  FADD.FTZ R128, R193, R178 ;  /* 0x000000b2c1807221 */ /* 0x000fe20000010000 */
[C---:B------:R-:W-:Y:S01]  /*1980*/  FFMA.FTZ R129, R175.reuse, R178, R192 ;  /* 0x000000b2af817223 */ /* 0x040fe200000100c0 */
[----:B------:R-:W-:Y:S01]  /*1990*/  FADD.FTZ R44, R44, R131 ;  /* 0x000000832c2c7221 */ /* 0x000fe20000010000 */
[----:B------:R-:W-:Y:S01]  /*19a0*/  FFMA.FTZ R64, R175, R131, R64 ;  /* 0x00000083af407223 */ /* 0x000fe20000010040 */
        /* <DEDUP_REMOVED lines=15> */
.L_x_8948:
[----:B------:R-:W-:Y:S05]  /*1aa0*/  BSYNC B0 ;  /* 0x0000000000007941 */ /* 0x000fea0003800000 */
.L_x_8934:
        /* <DEDUP_REMOVED lines=26> */
.L_x_9035:
        /* <DEDUP_REMOVED lines=15> */
[----:B------:R-:W-:Y:S02]  /*1d40*/  @P4 IADD3 R195, R190, -0x1, RZ ;  /* 0xffffffffbec34810 */ /* 0x000fe40007ffe0ff */
        /* <DEDUP_REMOVED lines=25> */
[----:B0-----:R-:W-:Y:S02]  /*1ee0*/  ISETP.NE.AND P5, PT, R184, RZ, PT ;  /* 0x000000ffb800720c */ /* 0x001fe40003fa5270 */
        /* <DEDUP_REMOVED lines=9> */
.L_x_8961:
[----:B------:R-:W-:Y:S05]  /*1f80*/  BSYNC B1 ;  /* 0x0000000000017941 */ /* 0x000fea0003800000 */
.L_x_8960:
        /* <DEDUP_REMOVED lines=13> */
.L_x_8963:
[----:B------:R-:W-:Y:S05]  /*2060*/  BSYNC B1 ;  /* 0x0000000000017941 */ /* 0x000fea0003800000 */
.L_x_8962:
        /* <DEDUP_REMOVED lines=13> */
.L_x_8965:
[----:B------:R-:W-:Y:S05]  /*2140*/  BSYNC B1 ;  /* 0x0000000000017941 */ /* 0x000fea0003800000 */
.L_x_8964:
        /* <DEDUP_REMOVED lines=18> */
.L_x_8967:
[----:B------:R-:W-:Y:S05]  /*2270*/  BSYNC B1 ;  /* 0x0000000000017941 */ /* 0x000fea0003800000 */
.L_x_8966:
        /* <DEDUP_REMOVED lines=19> */
[----:B-1----:R-:W-:-:S05]  /*23b0*/  @P4 FMUL.FTZ R130, R118, R191 ;  /* 0x000000bf76824220 */ /* 0x002fca0000410000 */
[----:B------:R-:W-:-:S04]  /*23c0*/  @P4 F2FP.F16.F32.PACK_AB R130, RZ, R130 ;  /* 0x00000082ff82423e */ /* 0x000fc800000000ff */
[----:B------:R-:W-:Y:S02]  /*23d0*/  @P4 PRMT R142, R130, 0x7610, R142 ;  /* 0x00007610828e4816 */ /* 0x000fe4000000008e */
[C---:B----4-:R-:W-:Y:S02]  /*23e0*/  @P4 PRMT R139, R128.reuse, 0x7610, R139 ;  /* 0x00007610808b4816 */ /* 0x050fe4000000008b */
[--C-:B------:R-:W-:Y:S01]  /*23f0*/  @P4 SHF.R.U64 R193, R128, 0x10, R129.reuse ;  /* 0x0000001080c14819 */ /* 0x100fe20000001281 */
[----:B------:R-:W-:Y:S01]  /*2400*/  @P4 FMUL.FTZ R128, R116, R135 ;  /* 0x0000008774804220 */ /* 0x000fe20000410000 */
[--C-:B------:R-:W-:Y:S02]  /*2410*/  @P4 PRMT R139, R139, 0x5410, R129.reuse ;  /* 0x000054108b8b4816 */ /* 0x100fe40000000081 */
[----:B------:R-:W-:Y:S01]  /*2420*/  @P4 SHF.R.U32.HI R131, RZ, 0x10, R129 ;  /* 0x00000010ff834819 */ /* 0x000fe20000011681 */
[----:B------:R-:W-:Y:S01]  /*2430*/  @P4 FMUL.FTZ R129, R117, R190 ;  /* 0x000000be75814220 */ /* 0x000fe20000410000 */
[----:B------:R-:W-:Y:S01]  /*2440*/  @P4 PRMT R140, R193, 0x7610, R140 ;  /* 0x00007610c18c4816 */ /* 0x000fe2000000008c */
[----:B------:R-:W-:Y:S01]  /*2450*/  @P4 FMUL.FTZ R193, R119, R192 ;  /* 0x000000c077c14220 */ /* 0x000fe20000410000 */
[----:B------:R-:W-:Y:S01]  /*2460*/  @P4 F2FP.F16.F32.PACK_AB R128, RZ, R128 ;  /* 0x00000080ff80423e */ /* 0x000fe200000000ff */
[----:B------:R-:W-:Y:S01]  /*2470*/  @P4 HADD2.F32 R130, -RZ, R139.H1_H1 ;  /* 0x3000008bff824230 */ /* 0x000fe20000004100 */
[----:B------:R-:W-:-:S02]  /*2480*/  @P4 PRMT R140, R140, 0x5410, R131 ;  /* 0x000054108c8c4816 */ /* 0x000fc40000000083 */
[----:B------:R-:W-:Y:S02]  /*2490*/  @P4 F2FP.F16.F32.PACK_AB R129, RZ, R129 ;  /* 0x00000081ff81423e */ /* 0x000fe400000000ff */
[----:B------:R-:W-:Y:S01]  /*24a0*/  @P4 PRMT R141, R128, 0x7610, R141 ;  /* 0x00007610808d4816 */ /* 0x000fe2000000008d */
[----:B------:R-:W-:Y:S01]  /*24b0*/  @P4 HADD2.F32 R128, -RZ, R139.H0_H0 ;  /* 0x2000008bff804230 */ /* 0x000fe20000004100 */
[----:B------:R-:W-:Y:S01]  /*24c0*/  @P4 PRMT R188, R129, 0x7610, R188 ;  /* 0x0000761081bc4816 */ /* 0x000fe200000000bc */
[--C-:B------:R-:W-:Y:S01]  /*24d0*/  @P4 HADD2.F32 R129, -RZ, R140.reuse.H0_H0 ;  /* 0x2000008cff814230 */ /* 0x100fe20000004100 */
[----:B------:R-:W-:Y:S01]  /*24e0*/  @P4 F2FP.F16.F32.PACK_AB R193, RZ, R193 ;  /* 0x000000c1ffc1423e */ /* 0x000fe200000000ff */
[----:B------:R-:W-:Y:S02]  /*24f0*/  @P4 HADD2.F32 R131, -RZ, R140.H1_H1 ;  /* 0x3000008cff834230 */ /* 0x000fe40000004100 */
[----:B------:R-:W-:Y:S01]  /*2500*/  @P4 FFMA.FTZ R40, R135, R128, R40 ;  /* 0x0000008087284223 */ /* 0x000fe20000010028 */
[----:B------:R-:W-:Y:S01]  /*2510*/  @P4 FFMA.FTZ R42, R191, R130, R42 ;  /* 0x00000082bf2a4223 */ /* 0x000fe2000001002a */
[----:B------:R-:W-:Y:S01]  /*2520*/  @P4 FFMA.FTZ R41, R190, R129, R41 ;  /* 0x00000081be294223 */ /* 0x000fe20000010029 */
[----:B------:R-:W-:Y:S01]  /*2530*/  @P4 PRMT R143, R193, 0x7610, R143 ;  /* 0x00007610c18f4816 */ /* 0x000fe2000000008f */
[----:B------:R-:W-:Y:S01]  /*2540*/  @P4 FFMA.FTZ R43, R192, R131, R43 ;  /* 0x00000083c02b4223 */ /* 0x000fe2000001002b */
        /* <DEDUP_REMOVED lines=9> */
.L_x_8969:
[----:B------:R-:W-:Y:S05]  /*25e0*/  BSYNC B1 ;  /* 0x0000000000017941 */ /* 0x000fea0003800000 */
.L_x_8968:
[----:B------:R-:W-:Y:S01]  /*25f0*/  VIADD R138, R138, 0x80 ;  /* 0x000000808a8a7836 */ /* 0x000fe20000000000 */
[----:B------:R-:W-:-:S07]  /*2600*/  IADD3 R133, R133, 0x80, RZ ;  /* 0x0000008085857810 */ /* 0x000fce0007ffe0ff */
.L_x_8959:
[----:B------:R-:W-:Y:S05]  /*2610*/  BSYNC B0 ;  /* 0x0000000000007941 */ /* 0x000fea0003800000 */
.L_x_8958:
        /* <DEDUP_REMOVED lines=18> */
.L_x_8973:
[----:B------:R-:W-:Y:S05]  /*2740*/  BSYNC B1 ;  /* 0x0000000000017941 */ /* 0x000fea0003800000 */
.L_x_8972:
        /* <DEDUP_REMOVED lines=11> */
.L_x_8975:
[----:B------:R-:W-:Y:S05]  /*2800*/  BSYNC B1 ;  /* 0x0000000000017941 */ /* 0x000fea0003800000 */
.L_x_8974:
        /* <DEDUP_REMOVED lines=11> */
.L_x_8977:
[----:B------:R-:W-:Y:S05]  /*28c0*/  BSYNC B1 ;  /* 0x0000000000017941 */ /* 0x000fea0003800000 */
.L_x_8976:
        /* <DEDUP_REMOVED lines=16> */
.L_x_8979:
[----:B------:R-:W-:Y:S05]  /*29d0*/  BSYNC B1 ;  /* 0x0000000000017941 */ /* 0x000fea0003800000 */
.L_x_8978:
        /* <DEDUP_REMOVED lines=22> */
[C---:B---3--:R-:W-:Y:S02]  /*2b40*/  @P4 PRMT R139, R128.reuse, 0x7610, R139 ;  /* 0x00007610808b4816 */ /* 0x048fe4000000008b */
[--C-:B------:R-:W-:Y:S01]  /*2b50*/  @P4 SHF.R.U64 R193, R128, 0x10, R129.reuse ;  /* 0x0000001080c14819 */ /* 0x100fe20000001281 */
[----:B------:R-:W-:Y:S01]  /*2b60*/  @P4 FMUL.FTZ R128, R108, R135 ;  /* 0x000000876c804220 */ /* 0x000fe20000410000 */
[--C-:B------:R-:W-:Y:S02]  /*2b70*/  @P4 PRMT R139, R139, 0x5410, R129.reuse ;  /* 0x000054108b8b4816 */ /* 0x100fe40000000081 */
[----:B------:R-:W-:Y:S01]  /*2b80*/  @P4 SHF.R.U32.HI R131, RZ, 0x10, R129 ;  /* 0x00000010ff834819 */ /* 0x000fe20000011681 */
[----:B------:R-:W-:Y:S01]  /*2b90*/  @P4 FMUL.FTZ R129, R109, R190 ;  /* 0x000000be6d814220 */ /* 0x000fe20000410000 */
[----:B------:R-:W-:-:S02]  /*2ba0*/  @P4 PRMT R140, R193, 0x7610, R140 ;  /* 0x00007610c18c4816 */ /* 0x000fc4000000008c */
[----:B------:R-:W-:Y:S02]  /*2bb0*/  @P4 F2FP.F16.F32.PACK_AB R128, RZ, R128 ;  /* 0x00000080ff80423e */ /* 0x000fe400000000ff */
[----:B------:R-:W-:Y:S01]  /*2bc0*/  @P4 PRMT R140, R140, 0x5410, R131 ;  /* 0x000054108c8c4816 */ /* 0x000fe20000000083 */
[--C-:B------:R-:W-:Y:S01]  /*2bd0*/  @P4 HADD2.F32 R131, -RZ, R139.reuse.H1_H1 ;  /* 0x3000008bff834230 */ /* 0x100fe20000004100 */
[----:B------:R-:W-:Y:S02]  /*2be0*/  @P4 F2FP.F16.F32.PACK_AB R129, RZ, R129 ;  /* 0x00000081ff81423e */ /* 0x000fe400000000ff */
[----:B------:R-:W-:Y:S01]  /*2bf0*/  @P4 PRMT R141, R128, 0x7610, R141 ;  /* 0x00007610808d4816 */ /* 0x000fe2000000008d */
[----:B------:R-:W-:Y:S01]  /*2c00*/  @P4 FMUL.FTZ R128, R111, R192 ;  /* 0x000000c06f804220 */ /* 0x000fe20000410000 */
[----:B------:R-:W-:Y:S01]  /*2c10*/  @P4 PRMT R188, R129, 0x7610, R188 ;  /* 0x0000761081bc4816 */ /* 0x000fe200000000bc */
[----:B------:R-:W-:Y:S02]  /*2c20*/  @P4 HADD2.F32 R129, -RZ, R139.H0_H0 ;  /* 0x2000008bff814230 */ /* 0x000fe40000004100 */
[----:B------:R-:W-:Y:S01]  /*2c30*/  @P4 FFMA.FTZ R38, R131, R191, R38 ;  /* 0x000000bf83264223 */ /* 0x000fe20000010026 */
[--C-:B------:R-:W-:Y:S01]  /*2c40*/  @P4 HADD2.F32 R130, -RZ, R140.reuse.H0_H0 ;  /* 0x2000008cff824230 */ /* 0x100fe20000004100 */
[----:B------:R-:W-:Y:S01]  /*2c50*/  @P4 F2FP.F16.F32.PACK_AB R128, RZ, R128 ;  /* 0x00000080ff80423e */ /* 0x000fe200000000ff */
[----:B------:R-:W-:-:S02]  /*2c60*/  @P4 HADD2.F32 R194, -RZ, R140.H1_H1 ;  /* 0x3000008cffc24230 */ /* 0x000fc40000004100 */
[----:B------:R-:W-:Y:S01]  /*2c70*/  @P4 FFMA.FTZ R36, R129, R135, R36 ;  /* 0x0000008781244223 */ /* 0x000fe20000010024 */
        /* <DEDUP_REMOVED lines=12> */
.L_x_8981:
[----:B------:R-:W-:Y:S05]  /*2d40*/  BSYNC B1 ;  /* 0x0000000000017941 */ /* 0x000fea0003800000 */
.L_x_8980:
[----:B------:R-:W-:Y:S02]  /*2d50*/  IADD3 R138, R138, 0x80, RZ ;  /* 0x000000808a8a7810 */ /* 0x000fe40007ffe0ff */
[----:B------:R-:W-:-:S07]  /*2d60*/  IADD3 R133, R133, 0x80, RZ ;  /* 0x0000008085857810 */ /* 0x000fce0007ffe0ff */
.L_x_8971:
[----:B------:R-:W-:Y:S05]  /*2d70*/  BSYNC B0 ;  /* 0x0000000000007941 */ /* 0x000fea0003800000 */
.L_x_8970:
        /* <DEDUP_REMOVED lines=18> */
.L_x_8985:
[----:B------:R-:W-:Y:S05]  /*2ea0*/  BSYNC B1 ;  /* 0x0000000000017941 */ /* 0x000fea0003800000 */
.L_x_8984:
        /* <DEDUP_REMOVED lines=11> */
.L_x_8987:
[----:B------:R-:W-:Y:S05]  /*2f60*/  BSYNC B1 ;  /* 0x0000000000017941 */ /* 0x000fea0003800000 */
.L_x_8986:
        /* <DEDUP_REMOVED lines=11> */
.L_x_8989:
[----:B------:R-:W-:Y:S05]  /*3020*/  BSYNC B1 ;  /* 0x0000000000017941 */ /* 0x000fea0003800000 */
.L_x_8988:
        /* <DEDUP_REMOVED lines=16> */
.L_x_8991:
[----:B------:R-:W-:Y:S05]  /*3130*/  BSYNC B1 ;  /* 0x0000000000017941 */ /* 0x000fea0003800000 */
.L_x_8990:
        /* <DEDUP_REMOVED lines=54> */
.L_x_8993:
[----:B------:R-:W-:Y:S05]  /*34a0*/  BSYNC B1 ;  /* 0x0000000000017941 */ /* 0x000fea0003800000 */
.L_x_8992:
[----:B------:R-:W-:Y:S02]  /*34b0*/  IADD3 R138, R138, 0x80, RZ ;  /* 0x000000808a8a7810 */ /* 0x000fe40007ffe0ff */
[----:B------:R-:W-:-:S07]  /*34c0*/  IADD3 R133, R133, 0x80, RZ ;  /* 0x0000008085857810 */ /* 0x000fce0007ffe0ff */
.L_x_8983:
[----:B------:R-:W-:Y:S05]  /*34d0*/  BSYNC B0 ;  /* 0x0000000000007941 */ /* 0x000fea0003800000 */
.L_x_8982:
        /* <DEDUP_REMOVED lines=18> */
.L_x_8997:
[----:B------:R-:W-:Y:S05]  /*3600*/  BSYNC B1 ;  /* 0x0000000000017941 */ /* 0x000fea0003800000 */
.L_x_8996:
        /* <DEDUP_REMOVED lines=11> */
.L_x_8999:
[----:B------:R-:W-:Y:S05]  /*36c0*/  BSYNC B1 ;  /* 0x0000000000017941 */ /* 0x000fea0003800000 */
.L_x_8998:
        /* <DEDUP_REMOVED lines=11> */
.L_x_9001:
[----:B------:R-:W-:Y:S05]  /*3780*/  BSYNC B1 ;  /* 0x0000000000017941 */ /* 0x000fea0003800000 */
.L_x_9000:
        /* <DEDUP_REMOVED lines=16> */
.L_x_9003:
[----:B------:R-:W-:Y:S05]  /*3890*/  BSYNC B1 ;  /* 0x0000000000017941 */ /* 0x000fea0003800000 */
.L_x_9002:
        /* <DEDUP_REMOVED lines=54> */
.L_x_9005:
[----:B------:R-:W-:Y:S05]  /*3c00*/  BSYNC B1 ;  /* 0x0000000000017941 */ /* 0x000fea0003800000 */
.L_x_9004:
[----:B------:R-:W-:Y:S01]  /*3c10*/  VIADD R138, R138, 0x80 ;  /* 0x000000808a8a7836 */ /* 0x000fe20000000000 */
[----:B------:R-:W-:-:S07]  /*3c20*/  IADD3 R133, R133, 0x80, RZ ;  /* 0x0000008085857810 */ /* 0x000fce0007ffe0ff */
.L_x_8995:
[----:B------:R-:W-:Y:S05]  /*3c30*/  BSYNC B0 ;  /* 0x0000000000007941 */ /* 0x000fea0003800000 */
.L_x_8994:
        /* <DEDUP_REMOVED lines=19> */
.L_x_9009:
[----:B------:R-:W-:Y:S05]  /*3d70*/  BSYNC B1 ;  /* 0x0000000000017941 */ /* 0x000fea0003800000 */
.L_x_9008:
        /* <DEDUP_REMOVED lines=11> */
.L_x_9011:
[----:B------:R-:W-:Y:S05]  /*3e30*/  BSYNC B1 ;  /* 0x0000000000017941 */ /* 0x000fea0003800000 */
.L_x_9010:
        /* <DEDUP_REMOVED lines=11> */
.L_x_9013:
[----:B------:R-:W-:Y:S05]  /*3ef0*/  BSYNC B1 ;  /* 0x0000000000017941 */ /* 0x000fea0003800000 */
.L_x_9012:
        /* <DEDUP_REMOVED lines=16> */
.L_x_9015:
[----:B------:R-:W-:Y:S05]  /*4000*/  BSYNC B1 ;  /* 0x0000000000017941 */ /* 0x000fea0003800000 */
.L_x_9014:
        /* <DEDUP_REMOVED lines=16> */
[----:B------:R1:W-:Y:S02]  /*4110*/  @P3 STG.E.128 desc[UR4][R130.64], R124 ;  /* 0x0000007c82003986 */ /* 0x0003e4000c101d04 */
[----:B-1----:R-:W-:Y:S01]  /*4120*/  @P4 FMUL.FTZ R130, R85, R134 ;  /* 0x0000008655824220 */ /* 0x002fe20000410000 */
[----:B0-----:R-:W-:-:S04]  /*4130*/  @P4 FMUL.FTZ R191, R191, R138 ;  /* 0x0000008abfbf4220 */ /* 0x001fc80000410000 */
[----:B------:R-:W-:Y:S01]  /*4140*/  @P4 F2FP.F16.F32.PACK_AB R130, RZ, R130 ;  /* 0x00000082ff82423e */ /* 0x000fe200000000ff */
[----:B------:R-:W-:-:S03]  /*4150*/  @P4 FMUL.FTZ R131, R86, R191 ;  /* 0x000000bf56834220 */ /* 0x000fc60000410000 */
[----:B------:R-:W-:Y:S02]  /*4160*/  @P4 PRMT R188, R130, 0x7610, R188 ;  /* 0x0000761082bc4816 */ /* 0x000fe400000000bc */
[----:B------:R-:W-:-:S04]  /*4170*/  @P4 F2FP.F16.F32.PACK_AB R131, RZ, R131 ;  /* 0x00000083ff83423e */ /* 0x000fc800000000ff */
[----:B------:R-:W-:Y:S02]  /*4180*/  @P4 PRMT R142, R131, 0x7610, R142 ;  /* 0x00007610838e4816 */ /* 0x000fe4000000008e */
[C---:B---3--:R-:W-:Y:S02]  /*4190*/  @P4 PRMT R139, R128.reuse, 0x7610, R139 ;  /* 0x00007610808b4816 */ /* 0x048fe4000000008b */
[--C-:B------:R-:W-:Y:S01]  /*41a0*/  @P4 SHF.R.U64 R132, R128, 0x10, R129.reuse ;  /* 0x0000001080844819 */ /* 0x100fe20000001281 */
[----:B------:R-:W-:Y:S01]  /*41b0*/  @P4 FMUL.FTZ R128, R84, R135 ;  /* 0x0000008754804220 */ /* 0x000fe20000410000 */
[--C-:B------:R-:W-:Y:S02]  /*41c0*/  @P4 PRMT R139, R139, 0x5410, R129.reuse ;  /* 0x000054108b8b4816 */ /* 0x100fe40000000081 */
[----:B------:R-:W-:Y:S02]  /*41d0*/  @P4 PRMT R140, R132, 0x7610, R140 ;  /* 0x00007610848c4816 */ /* 0x000fe4000000008c */
[----:B------:R-:W-:Y:S01]  /*41e0*/  @P4 SHF.R.U32.HI R129, RZ, 0x10, R129 ;  /* 0x00000010ff814819 */ /* 0x000fe20000011681 */
[--C-:B------:R-:W-:Y:S01]  /*41f0*/  @P4 HADD2.F32 R131, -RZ, R139.reuse.H1_H1 ;  /* 0x3000008bff834230 */ /* 0x100fe20000004100 */
[----:B------:R-:W-:Y:S01]  /*4200*/  @P4 F2FP.F16.F32.PACK_AB R132, RZ, R128 ;  /* 0x00000080ff84423e */ /* 0x000fe200000000ff */
[----:B------:R-:W-:Y:S01]  /*4210*/  @P4 FMUL.FTZ R128, R87, R190 ;  /* 0x000000be57804220 */ /* 0x000fe20000410000 */
[----:B------:R-:W-:Y:S01]  /*4220*/  @P4 PRMT R140, R140, 0x5410, R129 ;  /* 0x000054108c8c4816 */ /* 0x000fe20000000081 */
[----:B------:R-:W-:Y:S01]  /*4230*/  @P4 HADD2.F32 R129, -RZ, R139.H0_H0 ;  /* 0x2000008bff814230 */ /* 0x000fe20000004100 */
[----:B------:R-:W-:Y:S01]  /*4240*/  @P4 PRMT R141, R132, 0x7610, R141 ;  /* 0x00007610848d4816 */ /* 0x000fe2000000008d */
[----:B------:R-:W-:Y:S01]  /*4250*/  @P4 FFMA.FTZ R26, R131, R191, R26 ;  /* 0x000000bf831a4223 */ /* 0x000fe2000001001a */
[----:B------:R-:W-:Y:S01]  /*4260*/  @P4 F2FP.F16.F32.PACK_AB R132, RZ, R128 ;  /* 0x00000080ff84423e */ /* 0x000fe200000000ff */
[----:B------:R-:W-:-:S02]  /*4270*/  @P4 HADD2.F32 R128, -RZ, R140.H0_H0 ;  /* 0x2000008cff804230 */ /* 0x000fc40000004100 */
[----:B------:R-:W-:Y:S01]  /*4280*/  @P4 FFMA.FTZ R24, R129, R135, R24 ;  /* 0x0000008781184223 */ /* 0x000fe20000010018 */
[----:B------:R-:W-:Y:S01]  /*4290*/  @P4 HADD2.F32 R130, -RZ, R140.H1_H1 ;  /* 0x3000008cff824230 */ /* 0x000fe20000004100 */
[----:B------:R-:W-:Y:S01]  /*42a0*/  @P4 PRMT R143, R132, 0x7610, R143 ;  /* 0x00007610848f4816 */ /* 0x000fe2000000008f */
        /* <DEDUP_REMOVED lines=11> */
.L_x_9007:
[----:B------:R-:W-:Y:S05]  /*4360*/  BSYNC B0 ;  /* 0x0000000000007941 */ /* 0x000fea0003800000 */
.L_x_9006:
[----:B------:R-:W-:Y:S02]  /*4370*/  ISETP.NE.AND P3, PT, R189, RZ, PT ;  /* 0x000000ffbd00720c */ /* 0x000fe40003f65270 */
[----:B------:R-:W-:Y:S02]  /*4380*/  IADD3 R137, R137, UR10, RZ ;  /* 0x0000000a89897c10 */ /* 0x000fe4000fffe0ff */
[----:B------:R-:W-:Y:S02]  /*4390*/  SEL R189, RZ, 0x1, P3 ;  /* 0x00000001ffbd7807 */ /* 0x000fe40001800000 */
[----:B------:R-:W-:-:S13]  /*43a0*/  ISETP.GE.AND P3, PT, R137, UR11, PT ;  /* 0x0000000b89007c0c */ /* 0x000fda000bf66270 */
[----:B------:R-:W-:Y:S05]  /*43b0*/  @!P3 BRA `(.L_x_9016) ;  /* 0xffffffc0009cb947 */ /* 0x000fea000383ffff */
.L_x_8933:
        /* <DEDUP_REMOVED lines=11> */
[----:B------:R-:W0:Y:S01]  /*4470*/  LDC.64 R6, c[0x0][0x2f0] ;  /* 0x0000bc00ff067b82 */ /* 0x000e220000000a00 */
[----:B---3--:R-:W-:-:S05]  /*4480*/  IMAD.WIDE.U32 R2, R9, 0x10, R2 ;  /* 0x0000001009027825 */ /* 0x008fca00078e0002 */
[----:B------:R3:W-:Y:S01]  /*4490*/  STG.E.128 desc[UR4][R2.64], R60 ;  /* 0x0000003c02007986 */ /* 0x0007e2000c101d04 */
[----:B----4-:R-:W-:-:S05]  /*44a0*/  IMAD.WIDE.U32 R4, R9, 0x10, R4 ;  /* 0x0000001009047825 */ /* 0x010fca00078e0004 */
[----:B------:R3:W-:Y:S01]  /*44b0*/  STG.E.128 desc[UR4][R4.64], R80 ;  /* 0x0000005004007986 */ /* 0x0007e2000c101d04 */
[C---:B0-----:R-:W-:Y:S01]  /*44c0*/  IMAD.WIDE.U32 R6, R9.reuse, 0x10, R6 ;  /* 0x0000001009067825 */ /* 0x041fe200078e0006 */
[----:B------:R-:W-:-:S04]  /*44d0*/  IADD3 R9, R9, 0x80, RZ ;  /* 0x0000008009097810 */ /* 0x000fc80007ffe0ff */
[----:B------:R3:W-:Y:S03]  /*44e0*/  STG.E.128 desc[UR4][R6.64], R40 ;  /* 0x0000002806007986 */ /* 0x0007e6000c101d04 */
.L_x_9018:
[----:B------:R-:W-:Y:S05]  /*44f0*/  BSYNC B0 ;  /* 0x0000000000007941 */ /* 0x000fea0003800000 */
.L_x_9017:
[----:B------:R-:W-:Y:S04]  /*4500*/  BSSY B0, `(.L_x_9019) ;  /* 0x000000c000007945 */ /* 0x000fe80003800000 */
[----:B------:R-:W-:Y:S05]  /*4510*/  @!P0 BRA `(.L_x_9020) ;  /* 0x0000000000288947 */ /* 0x000fea0003800000 */
[----:B---3--:R-:W3:Y:S08]  /*4520*/  LDC.64 R2, c[0x0][0x2d0] ;  /* 0x0000b400ff027b82 */ /* 0x008ef00000000a00 */
[----:B------:R-:W4:Y:S08]  /*4530*/  LDC.64 R4, c[0x0][0x2d8] ;  /* 0x0000b600ff047b82 */ /* 0x000f300000000a00 */
[----:B------:R-:W0:Y:S01]  /*4540*/  LDC.64 R6, c[0x0][0x2f0] ;  /* 0x0000bc00ff067b82 */ /* 0x000e220000000a00 */
[----:B---3--:R-:W-:-:S05]  /*4550*/  IMAD.WIDE.U32 R2, R9, 0x10, R2 ;  /* 0x0000001009027825 */ /* 0x008fca00078e0002 */
[----:B------:R3:W-:Y:S01]  /*4560*/  STG.E.128 desc[UR4][R2.64], R56 ;  /* 0x0000003802007986 */ /* 0x0007e2000c101d04 */
[----:B----4-:R-:W-:-:S05]  /*4570*/  IMAD.WIDE.U32 R4, R9, 0x10, R4 ;  /* 0x0000001009047825 */ /* 0x010fca00078e0004 */
[----:B------:R3:W-:Y:S01]  /*4580*/  STG.E.128 desc[UR4][R4.64], R76 ;  /* 0x0000004c04007986 */ /* 0x0007e2000c101d04 */
[----:B0-----:R-:W-:-:S04]  /*4590*/  IMAD.WIDE.U32 R6, R9, 0x10, R6 ;  /* 0x0000001009067825 */ /* 0x001fc800078e0006 */
[----:B------:R-:W-:Y:S01]  /*45a0*/  VIADD R9, R9, 0x80 ;  /* 0x0000008009097836 */ /* 0x000fe20000000000 */
[----:B------:R3:W-:Y:S06]  /*45b0*/  STG.E.128 desc[UR4][R6.64], R36 ;  /* 0x0000002406007986 */ /* 0x0007ec000c101d04 */
.L_x_9020:
[----:B------:R-:W-:Y:S05]  /*45c0*/  BSYNC B0 ;  /* 0x0000000000007941 */ /* 0x000fea0003800000 */
.L_x_9019:
        /* <DEDUP_REMOVED lines=12> */
.L_x_9022:
[----:B------:R-:W-:Y:S05]  /*4690*/  BSYNC B0 ;  /* 0x0000000000007941 */ /* 0x000fea0003800000 */
.L_x_9021:
        /* <DEDUP_REMOVED lines=12> */
.L_x_9024:
[----:B------:R-:W-:Y:S05]  /*4760*/  BSYNC B0 ;  /* 0x0000000000007941 */ /* 0x000fea0003800000 */
.L_x_9023:
[----:B------:R-:W-:-:S13]  /*4770*/  ISETP.NE.AND P0, PT, R187, RZ, PT ;  /* 0x000000ffbb00720c */ /* 0x000fda0003f05270 */
[----:B------:R-:W-:Y:S05]  /*4780*/  @!P0 EXIT ;  /* 0x000000000000894d */ /* 0x000fea0003800000 */
[----:B---3--:R-:W3:Y:S08]  /*4790*/  LDC.64 R2, c[0x0][0x2d0] ;  /* 0x0000b400ff027b82 */ /* 0x008ef00000000a00 */
[----:B------:R-:W4:Y:S08]  /*47a0*/  LDC.64 R4, c[0x0][0x2d8] ;  /* 0x0000b600ff047b82 */ /* 0x000f300000000a00 */
[----:B------:R-:W0:Y:S01]  /*47b0*/  LDC.64 R6, c[0x0][0x2f0] ;  /* 0x0000bc00ff067b82 */ /* 0x000e220000000a00 */
[----:B---3--:R-:W-:-:S05]  /*47c0*/  IMAD.WIDE.U32 R2, R9, 0x10, R2 ;  /* 0x0000001009027825 */ /* 0x008fca00078e0002 */
[----:B------:R-:W-:Y:S01]  /*47d0*/  STG.E.128 desc[UR4][R2.64], R44 ;  /* 0x0000002c02007986 */ /* 0x000fe2000c101d04 */
[----:B----4-:R-:W-:-:S05]  /*47e0*/  IMAD.WIDE.U32 R4, R9, 0x10, R4 ;  /* 0x0000001009047825 */ /* 0x010fca00078e0004 */
[----:B------:R-:W-:Y:S01]  /*47f0*/  STG.E.128 desc[UR4][R4.64], R64 ;  /* 0x0000004004007986 */ /* 0x000fe2000c101d04 */
[----:B0-----:R-:W-:-:S05]  /*4800*/  IMAD.WIDE.U32 R6, R9, 0x10, R6 ;  /* 0x0000001009067825 */ /* 0x001fca00078e0006 */
[----:B------:R-:W-:Y:S01]  /*4810*/  STG.E.128 desc[UR4][R6.64], R24 ;  /* 0x0000001806007986 */ /* 0x000fe2000c101d04 */
[----:B------:R-:W-:Y:S05]  /*4820*/  EXIT ;  /* 0x000000000000794d */ /* 0x000fea0003800000 */
.L_x_8957:
[----:B------:R-:W-:Y:S01]  /*4830*/  HFMA2.MMA R196, -RZ, RZ, 0, 9.5367431640625e-07 ;  /* 0x00000010ffc47435 */ /* 0x000fe200000001ff */
[----:B------:R-:W-:Y:S01]  /*4840*/  MOV R197, R193 ;  /* 0x000000c100c57202 */ /* 0x000fe20000000f00 */
[----:B------:R-:W-:Y:S01]  /*4850*/  IMAD.MOV.U32 R194, RZ, RZ, -0x1 ;  /* 0xffffffffffc27424 */ /* 0x000fe200078e00ff */
[----:B------:R-:W-:-:S08]  /*4860*/  MOV R199, 0x1f ;  /* 0x0000001f00c77802 */ /* 0x000fd00000000f00 */
[----:B01---5:R-:W-:Y:S05]  /*4870*/  WARPSYNC.COLLECTIVE R194, `(.L_x_9025) ;  /* 0x00000000c2087348 */ /* 0x023fea0003c00000 */
[----:B------:R2:W3:Y:S02]  /*4880*/  SHFL.DOWN P5, R195, R197, R196, R199 ;  /* 0x080000c4c5c37389 */ /* 0x0004e400000a00c7 */
[----:B0123-5:R-:W-:Y:S01]  /*4890*/  ENDCOLLECTIVE ;  /* 0x000000000000791b */ /* 0x02ffe20003800000 */
.L_x_9025:
[----:B------:R-:W-:Y:S02]  /*48a0*/  MOV R197, R192 ;  /* 0x000000c000c57202 */ /* 0x000fe40000000f00 */
[----:B------:R-:W-:-:S07]  /*48b0*/  MOV R130, R195 ;  /* 0x000000c300827202 */ /* 0x000fce0000000f00 */
[----:B------:R-:W-:Y:S05]  /*48c0*/  WARPSYNC.COLLECTIVE R194, `(.L_x_9026) ;  /* 0x00000000c2087348 */ /* 0x000fea0003c00000 */
[----:B------:R0:W1:Y:S02]  /*48d0*/  SHFL.DOWN P5, R195, R197, R196, R199 ;  /* 0x080000c4c5c37389 */ /* 0x00006400000a00c7 */
[----:B01----:R-:W-:Y:S01]  /*48e0*/  ENDCOLLECTIVE ;  /* 0x000000000000791b */ /* 0x003fe20003800000 */
.L_x_9026:
[----:B------:R-:W-:Y:S01]  /*48f0*/  FADD.FTZ R130, R130, R193 ;  /* 0x000000c182827221 */ /* 0x000fe20000010000 */
[----:B------:R-:W-:-:S04]  /*4900*/  HFMA2.MMA R196, -RZ, RZ, 0, 4.76837158203125e-07 ;  /* 0x00000008ffc47435 */ /* 0x000fc800000001ff */
[----:B------:R-:W-:Y:S02]  /*4910*/  MOV R197, R130 ;  /* 0x0000008200c57202 */ /* 0x000fe40000000f00 */
[----:B------:R-:W-:-:S07]  /*4920*/  MOV R131, R195 ;  /* 0x000000c300837202 */ /* 0x000fce0000000f00 */
[----:B------:R-:W-:Y:S05]  /*4930*/  WARPSYNC.COLLECTIVE R194, `(.L_x_9027) ;  /* 0x00000000c2087348 */ /* 0x000fea0003c00000 */
[----:B------:R0:W1:Y:S02]  /*4940*/  SHFL.DOWN P5, R195, R197, R196, R199 ;  /* 0x080000c4c5c37389 */ /* 0x00006400000a00c7 */
[----:B01----:R-:W-:Y:S01]  /*4950*/  ENDCOLLECTIVE ;  /* 0x000000000000791b */ /* 0x003fe20003800000 */
.L_x_9027:
[----:B------:R-:W-:-:S05]  /*4960*/  FADD.FTZ R131, R131, R192 ;  /* 0x000000c083837221 */ /* 0x000fca0000010000 */
[----:B------:R-:W-:Y:S01]  /*4970*/  MOV R197, R131 ;  /* 0x0000008300c57202 */ /* 0x000fe20000000f00 */
[----:B------:R-:W-:-:S07]  /*4980*/  IMAD.MOV.U32 R133, RZ, RZ, R195 ;  /* 0x000000ffff857224 */ /* 0x000fce00078e00c3 */
[----:B------:R-:W-:Y:S05]  /*4990*/  WARPSYNC.COLLECTIVE R194, `(.L_x_9028) ;  /* 0x00000000c2087348 */ /* 0x000fea0003c00000 */
[----:B------:R0:W1:Y:S02]  /*49a0*/  SHFL.DOWN P5, R195, R197, R196, R199 ;  /* 0x080000c4c5c37389 */ /* 0x00006400000a00c7 */
[----:B01----:R-:W-:Y:S01]  /*49b0*/  ENDCOLLECTIVE ;  /* 0x000000000000791b */ /* 0x003fe20003800000 */
.L_x_9028:
[----:B------:R-:W-:Y:S01]  /*49c0*/  FADD.FTZ R133, R130, R133 ;  /* 0x0000008582857221 */ /* 0x000fe20000010000 */
[----:B------:R-:W-:-:S04]  /*49d0*/  HFMA2.MMA R196, -RZ, RZ, 0, 2.384185791015625e-07 ;  /* 0x00000004ffc47435 */ /* 0x000fc800000001ff */
[----:B------:R-:W-:Y:S02]  /*49e0*/  MOV R197, R133 ;  /* 0x0000008500c57202 */ /* 0x000fe40000000f00 */
[----:B------:R-:W-:-:S07]  /*49f0*/  MOV R132, R195 ;  /* 0x000000c300847202 */ /* 0x000fce0000000f00 */
[----:B------:R-:W-:Y:S05]  /*4a00*/  WARPSYNC.COLLECTIVE R194, `(.L_x_9029) ;  /* 0x00000000c2087348 */ /* 0x000fea0003c00000 */
[----:B------:R0:W1:Y:S02]  /*4a10*/  SHFL.DOWN P5, R195, R197, R196, R199 ;  /* 0x080000c4c5c37389 */ /* 0x00006400000a00c7 */
[----:B01----:R-:W-:Y:S01]  /*4a20*/  ENDCOLLECTIVE ;  /* 0x000000000000791b */ /* 0x003fe20003800000 */
.L_x_9029:
[----:B------:R-:W-:-:S04]  /*4a30*/  FADD.FTZ R132, R131, R132 ;  /* 0x0000008483847221 */ /* 0x000fc80000010000 */
[----:B------:R-:W-:Y:S01]  /*4a40*/  IMAD.MOV.U32 R197, RZ, RZ, R132 ;  /* 0x000000ffffc57224 */ /* 0x000fe200078e0084 */
[----:B------:R-:W-:-:S07]  /*4a50*/  MOV R134, R195 ;  /* 0x000000c300867202 */ /* 0x000fce0000000f00 */
[----:B------:R-:W-:Y:S05]  /*4a60*/  WARPSYNC.COLLECTIVE R194, `(.L_x_9030) ;  /* 0x00000000c2087348 */ /* 0x000fea0003c00000 */
[----:B------:R0:W1:Y:S02]  /*4a70*/  SHFL.DOWN P5, R195, R197, R196, R199 ;  /* 0x080000c4c5c37389 */ /* 0x00006400000a00c7 */
[----:B01----:R-:W-:Y:S01]  /*4a80*/  ENDCOLLECTIVE ;  /* 0x000000000000791b */ /* 0x003fe20003800000 */
.L_x_9030:
[----:B------:R-:W-:Y:S01]  /*4a90*/  FADD.FTZ R134, R133, R134 ;  /* 0x0000008685867221 */ /* 0x000fe20000010000 */
[----:B------:R-:W-:-:S04]  /*4aa0*/  HFMA2.MMA R196, -RZ, RZ, 0, 1.1920928955078125e-07 ;  /* 0x00000002ffc47435 */ /* 0x000fc800000001ff */
[----:B------:R-:W-:Y:S02]  /*4ab0*/  MOV R197, R134 ;  /* 0x0000008600c57202 */ /* 0x000fe40000000f00 */
[----:B------:R-:W-:-:S07]  /*4ac0*/  MOV R135, R195 ;  /* 0x000000c300877202 */ /* 0x000fce0000000f00 */
[----:B------:R-:W-:Y:S05]  /*4ad0*/  WARPSYNC.COLLECTIVE R194, `(.L_x_9031) ;  /* 0x00000000c2087348 */ /* 0x000fea0003c00000 */
[----:B------:R0:W1:Y:S02]  /*4ae0*/  SHFL.DOWN P5, R195, R197, R196, R199 ;  /* 0x080000c4c5c37389 */ /* 0x00006400000a00c7 */
[----:B01----:R-:W-:Y:S01]  /*4af0*/  ENDCOLLECTIVE ;  /* 0x000000000000791b */ /* 0x003fe20003800000 */
.L_x_9031:
[----:B------:R-:W-:-:S05]  /*4b00*/  FADD.FTZ R135, R132, R135 ;  /* 0x0000008784877221 */ /* 0x000fca0000010000 */
[----:B------:R-:W-:Y:S02]  /*4b10*/  MOV R197, R135 ;  /* 0x0000008700c57202 */ /* 0x000fe40000000f00 */
[----:B------:R-:W-:-:S07]  /*4b20*/  MOV R191, R195 ;  /* 0x000000c300bf7202 */ /* 0x000fce0000000f00 */
[----:B------:R-:W-:Y:S05]  /*4b30*/  WARPSYNC.COLLECTIVE R194, `(.L_x_9032) ;  /* 0x00000000c2087348 */ /* 0x000fea0003c00000 */
[----:B------:R0:W1:Y:S02]  /*4b40*/  SHFL.DOWN P5, R195, R197, R196, R199 ;  /* 0x080000c4c5c37389 */ /* 0x00006400000a00c7 */
[----:B01----:R-:W-:Y:S01]  /*4b50*/  ENDCOLLECTIVE ;  /* 0x000000000000791b */ /* 0x003fe20003800000 */
.L_x_9032:
[----:B------:R-:W-:Y:S01]  /*4b60*/  FADD.FTZ R191, R134, R191 ;  /* 0x000000bf86bf7221 */ /* 0x000fe20000010000 */
[----:B------:R-:W-:-:S04]  /*4b70*/  HFMA2.MMA R196, -RZ, RZ, 0, 5.9604644775390625e-08 ;  /* 0x00000001ffc47435 */ /* 0x000fc800000001ff */
[----:B------:R-:W-:Y:S01]  /*4b80*/  MOV R197, R191 ;  /* 0x000000bf00c57202 */ /* 0x000fe20000000f00 */
[----:B------:R-:W-:-:S07]  /*4b90*/  IMAD.MOV.U32 R192, RZ, RZ, R195 ;  /* 0x000000ffffc07224 */ /* 0x000fce00078e00c3 */
[----:B------:R-:W-:Y:S05]  /*4ba0*/  WARPSYNC.COLLECTIVE R194, `(.L_x_9033) ;  /* 0x00000000c2087348 */ /* 0x000fea0003c00000 */
[----:B------:R0:W1:Y:S02]  /*4bb0*/  SHFL.DOWN P5, R195, R197, R196, R199 ;  /* 0x080000c4c5c37389 */ /* 0x00006400000a00c7 */
[----:B01----:R-:W-:Y:S01]  /*4bc0*/  ENDCOLLECTIVE ;  /* 0x000000000000791b */ /* 0x003fe20003800000 */
.L_x_9033:
[----:B------:R-:W-:-:S05]  /*4bd0*/  FADD.FTZ R193, R135, R192 ;  /* 0x000000c087c17221 */ /* 0x000fca0000010000 */
[----:B------:R-:W-:Y:S02]  /*4be0*/  MOV R197, R193 ;  /* 0x000000c100c57202 */ /* 0x000fe40000000f00 */
[----:B------:R-:W-:-:S07]  /*4bf0*/  MOV R192, R195 ;  /* 0x000000c300c07202 */ /* 0x000fce0000000f00 */
[----:B------:R-:W-:Y:S05]  /*4c00*/  WARPSYNC.COLLECTIVE R194, `(.L_x_9034) ;  /* 0x00000000c2087348 */ /* 0x000fea0003c00000 */
[----:B------:R0:W1:Y:S02]  /*4c10*/  SHFL.DOWN P5, R195, R197, R196, R199 ;  /* 0x080000c4c5c37389 */ /* 0x00006400000a00c7 */
[----:B01----:R-:W-:Y:S01]  /*4c20*/  ENDCOLLECTIVE ;  /* 0x000000000000791b */ /* 0x003fe20003800000 */
.L_x_9034:
[----:B------:R-:W-:Y:S01]  /*4c30*/  MOV R130, R195 ;  /* 0x000000c300827202 */ /* 0x000fe20000000f00 */
[----:B------:R-:W-:Y:S06]  /*4c40*/  BRA `(.L_x_9035) ;  /* 0xffffffd000007947 */ /* 0x000fec000383ffff */
.L_x_9036:
        /* <DEDUP_REMOVED lines=11> */
.L_x_11964:


//--------------------- .text._ZN10layer_norm13ln_bwd_kernelINS_13Kernel_traitsIf6__halffS2_fjLj2560ELj1ELj1ELj4ELj8ENS_18Kernel_traits_baseILj2560EfS2_fS2_fjLj128EEEEELb0ELb1ELb1ELb1EEEvNS_9BwdParamsE --------------------------
	.section	.text._ZN10layer_norm13ln_bwd_kernelINS_13Kernel_traitsIf6__halffS2_fjLj2560ELj1ELj1ELj4ELj8ENS_18Kernel_traits_baseILj2560EfS2_fS2_fjLj128EEEEELb0ELb1ELb1ELb1EEEvNS_9BwdParamsE,"ax",@progbits
	.align	128
        .global         _ZN10layer_norm13ln_bwd_kernelINS_13Kernel_traitsIf6__halffS2_fjLj2560ELj1ELj1ELj4ELj8ENS_18Kernel_traits_baseILj2560EfS2_fS2_fjLj128EEEEELb0ELb1ELb1ELb1EEEvNS_9BwdParamsE
        .type           _ZN10layer_norm13ln_bwd_kernelINS_13Kernel_traitsIf6__halffS2_fjLj2560ELj1ELj1ELj4ELj8ENS_18Kernel_traits_baseILj2560EfS2_fS2_fjLj128EEEEELb0ELb1ELb1ELb1EEEvNS_9BwdParamsE,@function
        .size           _ZN10layer_norm13ln_bwd_kernelINS_13Kernel_traitsIf6__halffS2_fjLj2560ELj1ELj1ELj4ELj8ENS_18Kernel_traits_baseILj2560EfS2_fS2_fjLj128EEEEELb0ELb1ELb1ELb1EEEvNS_9BwdParamsE,(.L_x_11965 - _ZN10layer_norm13ln_bwd_kernelINS_13Kernel_traitsIf6__halffS2_fjLj2560ELj1ELj1ELj4ELj8ENS_18Kernel_traits_baseILj2560EfS2_fS2_fjLj128EEEEELb0ELb1ELb1ELb1EEEvNS_9BwdParamsE)
        .other          _ZN10layer_norm13ln_bwd_kernelINS_13Kernel_traitsIf6__halffS2_fjLj2560ELj1ELj1ELj4ELj8ENS_18Kernel_traits_baseILj2560EfS2_fS2_fjLj128EEEEELb0ELb1ELb1ELb1EEEvNS_9BwdParamsE,@"STO_CUDA_ENTRY STV_DEFAULT"
_ZN10layer_norm13ln_bwd_kernelINS_13Kernel_traitsIf6__halffS2_fjLj2560ELj1ELj1ELj4ELj8ENS_18Kernel_traits_baseILj2560EfS2_fS2_fjLj128EEEEELb0ELb1ELb1ELb1EEEvNS_9BwdParamsE:
.text._ZN10layer_norm13ln_bwd_kernelINS_13Kernel_traitsIf6__halffS2_fjLj2560ELj1ELj1ELj4ELj8ENS_18Kernel_traits_baseILj2560EfS2_fS2_fjLj128EEEEELb0ELb1ELb1ELb1EEEvNS_9BwdParamsE:
        /* <DEDUP_REMOVED lines=43> */
.L_x_9037:
[----:B------:R-:W-:Y:S01]  /*02b0*/  SHF.L.U32 R3, R0, 0x4, RZ ;  /* 0x0000000400037819 */ /* 0x000fe200000006ff */
[----:B------:R-:W-:Y:S01]  /*02c0*/  ULDC.64 UR6, c[0x0][0x260] ;  /* 0x0000980000067ab9 */ /* 0x000fe20000000a00 */
[----:B------:R-:W-:Y:S01]  /*02d0*/  ULDC.64 UR8, c[0x0][0x278] ;  /* 0x00009e0000087ab9 */ /* 0x000fe20000000a00 */
[----:B------:R-:W0:Y:S01]  /*02e0*/  LDC.U8 R4, c[0x0][0x2a0] ;  /* 0x0000a800ff047b82 */ /* 0x000e220000000000 */
[----:B------:R-:W-:-:S04]  /*02f0*/  LOP3.LUT R3, R3, 0x7f0, RZ, 0xc0, !PT ;  /* 0x000007f003037812 */ /* 0x000fc800078ec0ff */
[C---:B------:R-:W-:Y:S02]  /*0300*/  IADD3 R6, P0, R3.reuse, UR6, RZ ;  /* 0x0000000603067c10 */ /* 0x040fe4000ff1e0ff */
[----:B------:R-:W-:Y:S02]  /*0310*/  IADD3 R8, P1, R3, UR8, RZ ;  /* 0x0000000803087c10 */ /* 0x000fe4000ff3e0ff */
[----:B------:R-:W-:Y:S02]  /*0320*/  IADD3.X R7, RZ, UR7, RZ, P0, !PT ;  /* 0x00000007ff077c10 */ /* 0x000fe400087fe4ff */
        /* <DEDUP_REMOVED lines=43> */
.L_x_9101:
[----:B0-----:R-:W0:Y:S08]  /*05e0*/  LDC.64 R156, c[0x0][0x288] ;  /* 0x0000a200ff9c7b82 */ /* 0x001e300000000a00 */
[----:B------:R-:W1:Y:S08]  /*05f0*/  LDC.64 R8, c[0x0][0x258] ;  /* 0x00009600ff087b82 */ /* 0x000e700000000a00 */
[----:B------:R-:W2:Y:S01]  /*0600*/  LDC R187, c[0x0][0x218] ;  /* 0x00008600ffbb7b82 */ /* 0x000ea20000000800 */
[----:B0-----:R-:W-:-:S07]  /*0610*/  IMAD.WIDE R156, R2, 0x4, R156 ;  /* 0x00000004029c7825 */ /* 0x001fce00078e029c */
[----:B------:R-:W0:Y:S01]  /*0620*/  LDC.64 R158, c[0x0][0x280] ;  /* 0x0000a000ff9e7b82 */ /* 0x000e220000000a00 */
[----:B------:R3:W4:Y:S01]  /*0630*/  LDG.E R188, desc[UR4][R156.64] ;  /* 0x000000049cbc7981 */ /* 0x000722000c1e1900 */
[----:B-1----:R-:W-:-:S06]  /*0640*/  IMAD.WIDE R8, R2, 0x4, R8 ;  /* 0x0000000402087825 */ /* 0x002fcc00078e0208 */
[----:B------:R-:W3:Y:S01]  /*0650*/  LDC.64 R162, c[0x0][0x2c8] ;  /* 0x0000b200ffa27b82 */ /* 0x000ee20000000a00 */
[----:B-----5:R-:W5:Y:S01]  /*0660*/  LDG.E R6, desc[UR4][R8.64] ;  /* 0x0000000408067981 */ /* 0x020f62000c1e1900 */
[----:B--2---:R-:W-:-:S05]  /*0670*/  IMAD R7, R2, R187, RZ ;  /* 0x000000bb02077224 */ /* 0x004fca00078e02ff */
[----:B------:R-:W-:-:S04]  /*0680*/  SHF.R.S32.HI R160, RZ, 0x1f, R7 ;  /* 0x0000001fffa07819 */ /* 0x000fc80000011407 */
[----:B------:R-:W-:Y:S01]  /*0690*/  LEA.HI R160, R160, R7, RZ, 0x2 ;  /* 0x00000007a0a07211 */ /* 0x000fe200078f10ff */
[----:B0-----:R-:W-:-:S03]  /*06a0*/  IMAD.WIDE R158, R2, 0x4, R158 ;  /* 0x00000004029e7825 */ /* 0x001fc600078e029e */
[----:B------:R-:W-:Y:S01]  /*06b0*/  LEA.HI.SX32 R7, R160, R5, 0x1e ;  /* 0x00000005a0077211 */ /* 0x000fe200078ff2ff */
[----:B------:R-:W-:Y:S01]  /*06c0*/  BSSY B0, `(.L_x_9039) ;  /* 0x0000100000007945 */ /* 0x000fe20003800000 */
[----:B------:R0:W5:Y:S02]  /*06d0*/  LDG.E R186, desc[UR4][R158.64] ;  /* 0x000000049eba7981 */ /* 0x000164000c1e1900 */
[C---:B------:R-:W-:Y:S02]  /*06e0*/  IADD3 R201, R7.reuse, 0x80, RZ ;  /* 0x0000008007c97810 */ /* 0x040fe40007ffe0ff */
[C---:B------:R-:W-:Y:S01]  /*06f0*/  IADD3 R205, R7.reuse, 0x100, RZ ;  /* 0x0000010007cd7810 */ /* 0x040fe20007ffe0ff */
[----:B---3--:R-:W-:-:S04]  /*0700*/  IMAD.WIDE.U32 R156, R7, 0x10, R162 ;  /* 0x00000010079c7825 */ /* 0x008fc800078e00a2 */
[----:B------:R-:W-:-:S04]  /*0710*/  IMAD.WIDE.U32 R160, R205, 0x10, R162 ;  /* 0x00000010cda07825 */ /* 0x000fc800078e00a2 */
[----:B0-----:R-:W-:Y:S01]  /*0720*/  IMAD.WIDE.U32 R158, R201, 0x10, R162 ;  /* 0x00000010c99e7825 */ /* 0x001fe200078e00a2 */
[----:B----4-:R-:W-:-:S13]  /*0730*/  ISETP.GT.AND P6, PT, R188, RZ, PT ;  /* 0x000000ffbc00720c */ /* 0x010fda0003fc4270 */
        /* <DEDUP_REMOVED lines=18> */
.L_x_9040:
[----:B------:R-:W0:Y:S01]  /*0860*/  LDC.64 R8, c[0x0][0x250] ;  /* 0x00009400ff087b82 */ /* 0x000e220000000a00 */
[----:B------:R-:W-:Y:S02]  /*0870*/  IADD3 R10, R188, -0x1, RZ ;  /* 0xffffffffbc0a7810 */ /* 0x000fe40007ffe0ff */
[----:B------:R-:W-:-:S03]  /*0880*/  LOP3.LUT R5, R0, 0x7f, RZ, 0xc0, !PT ;  /* 0x0000007f00057812 */ /* 0x000fc600078ec0ff */
[----:B------:R-:W-:Y:S02]  /*0890*/  IMAD R10, R10, R187, RZ ;  /* 0x000000bb0a0a7224 */ /* 0x000fe400078e02ff */
[----:B------:R-:W1:Y:S03]  /*08a0*/  LDC.64 R28, c[0x0][0x238] ;  /* 0x00008e00ff1c7b82 */ /* 0x000e660000000a00 */
[----:B------:R-:W-:-:S04]  /*08b0*/  SHF.R.S32.HI R3, RZ, 0x1f, R10 ;  /* 0x0000001fff037819 */ /* 0x000fc8000001140a */
[----:B------:R-:W-:Y:S01]  /*08c0*/  LEA.HI R10, R3, R10, RZ, 0x2 ;  /* 0x0000000a030a7211 */ /* 0x000fe200078f10ff */
[----:B------:R-:W2:Y:S01]  /*08d0*/  LDC.64 R166, c[0x0][0x2b8] ;  /* 0x0000ae00ffa67b82 */ /* 0x000ea20000000a00 */
[C---:B------:R-:W-:Y:S02]  /*08e0*/  IADD3 R173, R7.reuse, 0x180, RZ ;  /* 0x0000018007ad7810 */ /* 0x040fe40007ffe0ff */
[----:B------:R-:W-:Y:S01]  /*08f0*/  LEA.HI.SX32 R23, R10, R5, 0x1e ;  /* 0x000000050a177211 */ /* 0x000fe200078ff2ff */
[----:B0-----:R-:W-:Y:S01]  /*0900*/  IMAD.WIDE R8, R2, 0x4, R8 ;  /* 0x0000000402087825 */ /* 0x001fe200078e0208 */
[----:B------:R-:W-:Y:S02]  /*0910*/  IADD3 R175, R7, 0x200, RZ ;  /* 0x0000020007af7810 */ /* 0x000fe40007ffe0ff */
[C---:B------:R-:W-:Y:S02]  /*0920*/  IADD3 R169, R23.reuse, 0x80, RZ ;  /* 0x0000008017a97810 */ /* 0x040fe40007ffe0ff */
[----:B------:R0:W3:Y:S01]  /*0930*/  LDG.E R3, desc[UR4][R8.64] ;  /* 0x0000000408037981 */ /* 0x0000e2000c1e1900 */
[----:B------:R-:W-:-:S02]  /*0940*/  IADD3 R11, R23, 0x100, RZ ;  /* 0x00000100170b7810 */ /* 0x000fc40007ffe0ff */
[----:B------:R-:W-:Y:S01]  /*0950*/  IADD3 R165, R23, 0x180, RZ ;  /* 0x0000018017a57810 */ /* 0x000fe20007ffe0ff */
[----:B-1----:R-:W-:-:S04]  /*0960*/  IMAD.WIDE.U32 R12, R7, 0x10, R28 ;  /* 0x00000010070c7825 */ /* 0x002fc800078e001c */
[--C-:B------:R-:W-:Y:S01]  /*0970*/  IMAD.WIDE.U32 R16, R201, 0x10, R28.reuse ;  /* 0x00000010c9107825 */ /* 0x100fe200078e001c */
[----:B0-----:R-:W-:Y:S01]  /*0980*/  IADD3 R9, R23, 0x200, RZ ;  /* 0x0000020017097810 */ /* 0x001fe20007ffe0ff */
[----:B------:R-:W4:Y:S02]  /*0990*/  LDG.E.128 R12, desc[UR4][R12.64] ;  /* 0x000000040c0c7981 */ /* 0x000f24000c1e1d00 */
        /* <DEDUP_REMOVED lines=36> */
[----:B--2---:R-:W-:Y:S01]  /*0be0*/  MOV R174, R170 ;  /* 0x000000aa00ae7202 */ /* 0x004fe20000000f00 */
[C---:B------:R-:W-:Y:S01]  /*0bf0*/  FADD.FTZ R29, -R195.reuse, R29 ;  /* 0x0000001dc31d7221 */ /* 0x040fe20000010100 */
[--C-:B------:R-:W-:Y:S02]  /*0c00*/  SHF.R.U32.HI R193, RZ, 0x10, R171.reuse ;  /* 0x00000010ffc17819 */ /* 0x100fe400000116ab */
[----:B------:R-:W-:Y:S01]  /*0c10*/  SHF.R.U64 R194, R170, 0x10, R171 ;  /* 0x00000010aac27819 */ /* 0x000fe200000012ab */
[C---:B------:R-:W-:Y:S01]  /*0c20*/  FADD.FTZ R179, -R195.reuse, R30 ;  /* 0x0000001ec3b37221 */ /* 0x040fe20000010100 */
[----:B------:R-:W-:Y:S01]  /*0c30*/  MOV R158, R168 ;  /* 0x000000a8009e7202 */ /* 0x000fe20000000f00 */
[----:B------:R-:W-:Y:S01]  /*0c40*/  HADD2.F32 R156, -RZ, R193.H0_H0 ;  /* 0x200000c1ff9c7230 */ /* 0x000fe20000004100 */
[----:B------:R-:W-:Y:S01]  /*0c50*/  MOV R175, R171 ;  /* 0x000000ab00af7202 */ /* 0x000fe20000000f00 */
[----:B------:R-:W-:Y:S01]  /*0c60*/  FADD.FTZ R177, -R195, R28 ;  /* 0x0000001cc3b17221 */ /* 0x000fe20000010100 */
[----:B-1----:R-:W-:-:S02]  /*0c70*/  MOV R162, R10 ;  /* 0x0000000a00a27202 */ /* 0x002fc40000000f00 */
[--C-:B------:R-:W-:Y:S02]  /*0c80*/  SHF.R.U64 R180, R166, 0x10, R167.reuse ;  /* 0x00000010a6b47819 */ /* 0x100fe400000012a7 */
[----:B------:R-:W-:Y:S02]  /*0c90*/  MOV R178, R167 ;  /* 0x000000a700b27202 */ /* 0x000fe40000000f00 */
[----:B------:R-:W-:Y:S01]  /*0ca0*/  SHF.R.U32.HI R188, RZ, 0x10, R167 ;  /* 0x00000010ffbc7819 */ /* 0x000fe200000116a7 */
[C---:B------:R-:W-:Y:S01]  /*0cb0*/  FADD.FTZ R167, -R195.reuse, R26 ;  /* 0x0000001ac3a77221 */ /* 0x040fe20000010100 */
[----:B------:R-:W-:Y:S01]  /*0cc0*/  FMUL.FTZ R26, R6, R29 ;  /* 0x0000001d061a7220 */ /* 0x000fe20000410000 */
[----:B------:R-:W-:Y:S01]  /*0cd0*/  HADD2.F32 R29, -RZ, R174.H0_H0 ;  /* 0x200000aeff1d7230 */ /* 0x000fe20000004100 */
[----:B------:R-:W-:Y:S01]  /*0ce0*/  SHF.R.U64 R190, R10, 0x10, R11 ;  /* 0x000000100abe7819 */ /* 0x000fe2000000120b */
[----:B------:R-:W-:Y:S02]  /*0cf0*/  HADD2.F32 R30, -RZ, R194.H0_H0 ;  /* 0x200000c2ff1e7230 */ /* 0x000fe40000004100 */
[C---:B------:R-:W-:Y:S01]  /*0d00*/  FADD.FTZ R159, -R195.reuse, R14 ;  /* 0x0000000ec39f7221 */ /* 0x040fe20000010100 */
[----:B------:R-:W-:Y:S01]  /*0d10*/  MOV R170, R164 ;  /* 0x000000a400aa7202 */ /* 0x000fe20000000f00 */
[C---:B------:R-:W-:Y:S01]  /*0d20*/  FADD.FTZ R27, -R195.reuse, R27 ;  /* 0x0000001bc31b7221 */ /* 0x040fe20000010100 */
[----:B------:R-:W-:Y:S01]  /*0d30*/  SHF.R.U64 R189, R164, 0x10, R165 ;  /* 0x00000010a4bd7819 */ /* 0x000fe200000012a5 */
[----:B------:R-:W-:Y:S01]  /*0d40*/  FMUL.FTZ R10, R6, R13 ;  /* 0x0000000d060a7220 */ /* 0x000fe20000410000 */
[----:B------:R-:W-:Y:S01]  /*0d50*/  FMUL.FTZ R28, R88, R29 ;  /* 0x0000001d581c7220 */ /* 0x000fe20000410000 */
[----:B------:R-:W-:Y:S01]  /*0d60*/  SHF.R.U64 R192, R168, 0x10, R169 ;  /* 0x00000010a8c07819 */ /* 0x000fe200000012a9 */
[----:B------:R-:W-:Y:S01]  /*0d70*/  FMUL.FTZ R13, R6, R161 ;  /* 0x000000a1060d7220 */ /* 0x000fe20000410000 */
[----:B------:R-:W-:Y:S01]  /*0d80*/  MOV R164, R166 ;  /* 0x000000a600a47202 */ /* 0x000fe20000000f00 */
[C---:B------:R-:W-:Y:S01]  /*0d90*/  FADD.FTZ R157, -R195.reuse, R31 ;  /* 0x0000001fc39d7221 */ /* 0x040fe20000010100 */
[----:B------:R-:W-:Y:S01]  /*0da0*/  MOV R173, R165 ;  /* 0x000000a500ad7202 */ /* 0x000fe20000000f00 */
[----:B------:R-:W-:Y:S01]  /*0db0*/  HADD2.F32 R161, -RZ, R158.H0_H0 ;  /* 0x2000009effa17230 */ /* 0x000fe20000004100 */
[----:B------:R-:W-:Y:S01]  /*0dc0*/  SHF.R.U32.HI R176, RZ, 0x10, R165 ;  /* 0x00000010ffb07819 */ /* 0x000fe200000116a5 */
[C---:B------:R-:W-:Y:S01]  /*0dd0*/  FADD.FTZ R17, -R195.reuse, R17 ;  /* 0x00000011c3117221 */ /* 0x040fe20000010100 */
[----:B------:R-:W-:Y:S01]  /*0de0*/  MOV R168, R11 ;  /* 0x0000000b00a87202 */ /* 0x000fe20000000f00 */
[----:B------:R-:W-:Y:S01]  /*0df0*/  FADD.FTZ R165, -R195, R24 ;  /* 0x00000018c3a57221 */ /* 0x000fe20000010100 */
[----:B------:R-:W-:Y:S01]  /*0e00*/  SHF.R.U32.HI R172, RZ, 0x10, R11 ;  /* 0x00000010ffac7819 */ /* 0x000fe2000001160b */
[----:B------:R-:W-:-:S02]  /*0e10*/  HADD2.F32 R175, -RZ, R175.H0_H0 ;  /* 0x200000afffaf7230 */ /* 0x000fc40000004100 */
[----:B------:R-:W-:Y:S01]  /*0e20*/  FADD.FTZ R112, R112, R29 ;  /* 0x0000001d70707221 */ /* 0x000fe20000010000 */
[----:B------:R-:W-:Y:S01]  /*0e30*/  FFMA.FTZ R92, R3, R29, R92 ;  /* 0x0000001d035c7223 */ /* 0x000fe2000001005c */
[----:B------:R-:W-:Y:S01]  /*0e40*/  FADD.FTZ R115, R115, R156 ;  /* 0x0000009c73737221 */ /* 0x000fe20000010000 */
[-C--:B------:R-:W-:Y:S01]  /*0e50*/  FFMA.FTZ R95, R12, R156.reuse, R95 ;  /* 0x0000009c0c5f7223 */ /* 0x080fe2000001005f */
[----:B------:R-:W-:Y:S01]  /*0e60*/  FMUL.FTZ R31, R91, R156 ;  /* 0x0000009c5b1f7220 */ /* 0x000fe20000410000 */
[C---:B------:R-:W-:Y:S01]  /*0e70*/  FMUL.FTZ R11, R6.reuse, R159 ;  /* 0x0000009f060b7220 */ /* 0x040fe20000410000 */
[C---:B------:R-:W-:Y:S01]  /*0e80*/  FMUL.FTZ R24, R6.reuse, R27 ;  /* 0x0000001b06187220 */ /* 0x040fe20000410000 */
[----:B------:R-:W-:Y:S01]  /*0e90*/  FMUL.FTZ R29, R89, R30 ;  /* 0x0000001e591d7220 */ /* 0x000fe20000410000 */
[----:B------:R-:W-:Y:S01]  /*0ea0*/  FADD.FTZ R156, RZ, R28 ;  /* 0x0000001cff9c7221 */ /* 0x000fe20000010000 */
[----:B------:R-:W-:Y:S01]  /*0eb0*/  FADD.FTZ R21, -R195, R21 ;  /* 0x00000015c3157221 */ /* 0x000fe20000010100 */
[----:B------:R-:W-:Y:S01]  /*0ec0*/  FMUL.FTZ R27, R6, R179 ;  /* 0x000000b3061b7220 */ /* 0x000fe20000410000 */
[----:B------:R-:W-:Y:S01]  /*0ed0*/  FFMA.FTZ R159, R3, R28, RZ ;  /* 0x0000001c039f7223 */ /* 0x000fe200000100ff */
[----:B------:R-:W-:-:S02]  /*0ee0*/  HADD2.F32 R158, -RZ, R192.H0_H0 ;  /* 0x200000c0ff9e7230 */ /* 0x000fc40000004100 */
[----:B------:R-:W-:Y:S01]  /*0ef0*/  FMUL.FTZ R14, R6, R17 ;  /* 0x00000011060e7220 */ /* 0x000fe20000410000 */
[----:B------:R-:W-:Y:S02]  /*0f00*/  HADD2.F32 R179, -RZ, R164.H0_H0 ;  /* 0x200000a4ffb37230 */ /* 0x000fe40000004100 */
        /* <DEDUP_REMOVED lines=19> */
[----:B------:R-:W-:Y:S01]  /*1040*/  SHF.R.U32.HI R191, RZ, 0x10, R169 ;  /* 0x00000010ffbf7819 */ /* 0x000fe200000116a9 */
[----:B------:R-:W-:Y:S01]  /*1050*/  FMUL.FTZ R15, R6, R163 ;  /* 0x000000a3060f7220 */ /* 0x000fe20000410000 */
[----:B------:R-:W-:Y:S02]  /*1060*/  HADD2.F32 R163, -RZ, R160.H0_H0 ;  /* 0x200000a0ffa37230 */ /* 0x000fe40000004100 */
[----:B------:R-:W-:Y:S01]  /*1070*/  FADD.FTZ R156, R161, R164 ;  /* 0x000000a4a19c7221 */ /* 0x000fe20000010000 */
[----:B------:R-:W-:Y:S01]  /*1080*/  FFMA.FTZ R159, R13, R164, R158 ;  /* 0x000000a40d9f7223 */ /* 0x000fe2000001009e */
[C---:B------:R-:W-:Y:S01]  /*1090*/  FADD.FTZ R169, -R195.reuse, R20 ;  /* 0x00000014c3a97221 */ /* 0x040fe20000010100 */
[----:B------:R-:W-:Y:S01]  /*10a0*/  FADD.FTZ R23, -R195, R23 ;  /* 0x00000017c3177221 */ /* 0x000fe20000010100 */
[----:B------:R-:W-:-:S02]  /*10b0*/  HADD2.F32 R160, -RZ, R191.H0_H0 ;  /* 0x200000bfffa07230 */ /* 0x000fc40000004100 */
[----:B------:R-:W-:Y:S01]  /*10c0*/  FMUL.FTZ R166, R86, R163 ;  /* 0x000000a356a67220 */ /* 0x000fe20000410000 */
[----:B------:R-:W-:Y:S01]  /*10d0*/  FADD.FTZ R161, R156, R165 ;  /* 0x000000a59ca17221 */ /* 0x000fe20000010000 */
[C---:B------:R-:W-:Y:S01]  /*10e0*/  FADD.FTZ R19, -R195.reuse, R19 ;  /* 0x00000013c3137221 */ /* 0x040fe20000010100 */
[----:B------:R-:W-:Y:S01]  /*10f0*/  FFMA.FTZ R156, R14, R165, R159 ;  /* 0x000000a50e9c7223 */ /* 0x000fe2000001009f */
[----:B------:R-:W-:Y:S01]  /*1100*/  FADD.FTZ R171, -R195, R22 ;  /* 0x00000016c3ab7221 */ /* 0x000fe20000010100 */
[C---:B------:R-:W-:Y:S01]  /*1110*/  FMUL.FTZ R17, R6.reuse, R169 ;  /* 0x000000a906117220 */ /* 0x040fe20000410000 */
[C---:B------:R-:W-:Y:S01]  /*1120*/  FMUL.FTZ R20, R6.reuse, R23 ;  /* 0x0000001706147220 */ /* 0x040fe20000410000 */
[C---:B------:R-:W-:Y:S01]  /*1130*/  FMUL.FTZ R23, R6.reuse, R167 ;  /* 0x000000a706177220 */ /* 0x040fe20000410000 */
[----:B------:R-:W-:Y:S02]  /*1140*/  HADD2.F32 R169, -RZ, R162.H0_H0 ;  /* 0x200000a2ffa97230 */ /* 0x000fe40000004100 */
[----:B------:R-:W-:Y:S01]  /*1150*/  FMUL.FTZ R167, R87, R160 ;  /* 0x000000a057a77220 */ /* 0x000fe20000410000 */
[----:B------:R-:W-:Y:S01]  /*1160*/  FADD.FTZ R158, R161, R166 ;  /* 0x000000a6a19e7221 */ /* 0x000fe20000010000 */
[C---:B------:R-:W-:Y:S01]  /*1170*/  FMUL.FTZ R16, R6.reuse, R19 ;  /* 0x0000001306107220 */ /* 0x040fe20000410000 */
        /* <DEDUP_REMOVED lines=58> */
[----:B------:R-:W-:Y:S01]  /*1520*/  FADD.FTZ R156, R161, R176 ;  /* 0x000000b0a19c7221 */ /* 0x000fe20000010000 */
[----:B------:R-:W-:Y:S01]  /*1530*/  FFMA.FTZ R159, R25, R176, R158 ;  /* 0x000000b0199f7223 */ /* 0x000fe2000001009e */
[----:B------:R-:W-:-:S02]  /*1540*/  HADD2.F32 R188, -RZ, R188.H0_H0 ;  /* 0x200000bcffbc7230 */ /* 0x000fc40000004100 */
        /* <DEDUP_REMOVED lines=23> */
.L_x_9041:
[----:B------:R-:W-:Y:S05]  /*16c0*/  BSYNC B0 ;  /* 0x0000000000007941 */ /* 0x000fea0003800000 */
.L_x_9039:
        /* <DEDUP_REMOVED lines=25> */
.L_x_9112:
[----:B------:R-:W3:Y:S01]  /*1860*/  S2R R163, SR_CgaCtaId ;  /* 0x0000000000a37919 */ /* 0x000ee20000008800 */
[----:B-----5:R-:W-:Y:S01]  /*1870*/  ISETP.GE.AND P4, PT, R186, 0x1, PT ;  /* 0x00000001ba00780c */ /* 0x020fe20003f86270 */
[----:B0-2---:R-:W-:Y:S01]  /*1880*/  FADD.FTZ R189, R189, R190 ;  /* 0x000000bebdbd7221 */ /* 0x005fe20000010000 */
[----:B------:R-:W-:Y:S01]  /*1890*/  MOV R160, 0x400 ;  /* 0x0000040000a07802 */ /* 0x000fe20000000f00 */
[----:B-1----:R-:W-:Y:S01]  /*18a0*/  FADD.FTZ R188, R188, R191 ;  /* 0x000000bfbcbc7221 */ /* 0x002fe20000010000 */
[----:B------:R-:W-:Y:S01]  /*18b0*/  @!P0 LOP3.LUT R158, R158, 0x3, RZ, 0xc0, !PT ;  /* 0x000000039e9e8812 */ /* 0x000fe200078ec0ff */
[----:B------:R-:W-:Y:S05]  /*18c0*/  WARPSYNC.ALL ;  /* 0x0000000000007948 */ /* 0x000fea0003800000 */
[----:B------:R-:W-:Y:S01]  /*18d0*/  @!P0 IADD3 R158, R159, R158, RZ ;  /* 0x0000009e9f9e8210 */ /* 0x000fe20007ffe0ff */
[----:B------:R-:W-:-:S02]  /*18e0*/  HFMA2.MMA R181, -RZ, RZ, 0, 0 ;  /* 0x00000000ffb57435 */ /* 0x000fc400000001ff */
[----:B------:R-:W0:Y:S01]  /*18f0*/  @P4 LDC.64 R156, c[0x0][0x220] ;  /* 0x00008800ff9c4b82 */ /* 0x000e220000000a00 */
[----:B------:R-:W-:Y:S02]  /*1900*/  @P4 IADD3 R186, R186, -0x1, RZ ;  /* 0xffffffffbaba4810 */ /* 0x000fe40007ffe0ff */
        /* <DEDUP_REMOVED lines=19> */
[----:B------:R3:W4:Y:S01]  /*1a40*/  LDS.128 R160, [R191+0x2810] ;  /* 0x00281000bfa07984 */ /* 0x0007220000000c00 */
[----:B------:R-:W-:-:S02]  /*1a50*/  ISETP.NE.AND P3, PT, R4, RZ, PT ;  /* 0x000000ff0400720c */ /* 0x000fc40003f65270 */
[----:B------:R-:W-:Y:S01]  /*1a60*/  @!P6 ISETP.NE.U32.AND P0, PT, R8, RZ, PT ;  /* 0x000000ff0800e20c */ /* 0x000fe20003f05070 */
[----:B---3--:R-:W3:Y:S01]  /*1a70*/  @P4 LDC R191, c[0x0][0x29c] ;  /* 0x0000a700ffbf4b82 */ /* 0x008ee20000000800 */
[----:B-1----:R-:W-:Y:S01]  /*1a80*/  FADD.FTZ R193, RZ, R156 ;  /* 0x0000009cffc17221 */ /* 0x002fe20000010000 */
[----:B------:R-:W-:-:S03]  /*1a90*/  FADD.FTZ R156, RZ, R157 ;  /* 0x0000009dff9c7221 */ /* 0x000fc60000010000 */
[----:B------:R-:W-:Y:S01]  /*1aa0*/  FADD.FTZ R193, R158, R193 ;  /* 0x000000c19ec17221 */ /* 0x000fe20000010000 */
[----:B------:R-:W-:Y:S01]  /*1ab0*/  FADD.FTZ R156, R159, R156 ;  /* 0x0000009c9f9c7221 */ /* 0x000fe20000010000 */
[----:B------:R-:W-:Y:S02]  /*1ac0*/  @!P6 FSEL R158, R49, RZ, P2 ;  /* 0x000000ff319ee208 */ /* 0x000fe40001000000 */
[----:B----4-:R-:W-:Y:S01]  /*1ad0*/  FADD.FTZ R193, R193, R160 ;  /* 0x000000a0c1c17221 */ /* 0x010fe20000010000 */
[----:B------:R-:W-:Y:S01]  /*1ae0*/  FADD.FTZ R156, R156, R161 ;  /* 0x000000a19c9c7221 */ /* 0x000fe20000010000 */
[----:B------:R-:W1:Y:S02]  /*1af0*/  @P4 LDC R160, c[0x0][0x29c] ;  /* 0x0000a700ffa04b82 */ /* 0x000e640000000800 */
[----:B------:R-:W-:Y:S01]  /*1b00*/  FADD.FTZ R162, R162, R193 ;  /* 0x000000c1a2a27221 */ /* 0x000fe20000010000 */
[----:B------:R-:W-:-:S03]  /*1b10*/  FADD.FTZ R156, R163, R156 ;  /* 0x0000009ca39c7221 */ /* 0x000fc60000010000 */
[----:B------:R-:W-:Y:S01]  /*1b20*/  FMUL.FTZ R162, R162, UR10 ;  /* 0x0000000aa2a27c20 */ /* 0x000fe20008410000 */
[----:B------:R-:W-:Y:S01]  /*1b30*/  FMUL.FTZ R195, R156, UR10 ;  /* 0x0000000a9cc37c20 */ /* 0x000fe20008410000 */
[----:B------:R-:W4:Y:S03]  /*1b40*/  @P4 LDC R161, c[0x0][0x29c] ;  /* 0x0000a700ffa14b82 */ /* 0x000f260000000800 */
[----:B------:R-:W-:Y:S02]  /*1b50*/  FSEL R192, R162, RZ, !P3 ;  /* 0x000000ffa2c07208 */ /* 0x000fe40005800000 */
[C---:B--2---:R-:W-:Y:S02]  /*1b60*/  @P4 PRMT R204, R186.reuse, 0x7610, R204 ;  /* 0x00007610bacc4816 */ /* 0x044fe400000000cc */
        /* <DEDUP_REMOVED lines=13> */
.L_x_9044:
[----:B------:R-:W-:Y:S05]  /*1c40*/  BSYNC B0 ;  /* 0x0000000000007941 */ /* 0x000fea0003800000 */
.L_x_9043:
        /* <DEDUP_REMOVED lines=10> */
.L_x_9046:
[----:B------:R-:W-:Y:S05]  /*1cf0*/  BSYNC B0 ;  /* 0x0000000000007941 */ /* 0x000fea0003800000 */
.L_x_9045:
        /* <DEDUP_REMOVED lines=21> */
.L_x_9048:
[----:B------:R-:W-:Y:S05]  /*1e50*/  BSYNC B0 ;  /* 0x0000000000007941 */ /* 0x000fea0003800000 */
.L_x_9047:
        /* <DEDUP_REMOVED lines=10> */
.L_x_9050:
[----:B------:R-:W-:Y:S05]  /*1f00*/  BSYNC B0 ;  /* 0x0000000000007941 */ /* 0x000fea0003800000 */
.L_x_9049:
        /* <DEDUP_REMOVED lines=8> */
[----:B------:R-:W-:Y:S02]  /*1f90*/  @P4 F2FP.F16.F32.PACK_AB R197, RZ, R156 ;  /* 0x0000009cffc5423e */ /* 0x000fe400000000ff */
[----:B------:R-:W-:Y:S01]  /*1fa0*/  SEL R156, R157, R152, P0 ;  /* 0x000000989d9c7207 */ /* 0x000fe20000000000 */
[----:B------:R-:W1:Y:S01]  /*1fb0*/  @P4 LDC R213, c[0x0][0x29c] ;  /* 0x0000a700ffd54b82 */ /* 0x000e620000000800 */
[----:B------:R-:W-:-:S02]  /*1fc0*/  SEL R157, R158, R153, P0 ;  /* 0x000000999e9d7207 */ /* 0x000fc40000000000 */
[----:B------:R-:W-:Y:S02]  /*1fd0*/  SEL R158, R159, R154, P0 ;  /* 0x0000009a9f9e7207 */ /* 0x000fe40000000000 */
[----:B------:R-:W-:Y:S01]  /*1fe0*/  SEL R159, R194, R155, P0 ;  /* 0x0000009bc29f7207 */ /* 0x000fe20000000000 */
[----:B------:R-:W-:Y:S01]  /*1ff0*/  @P4 HADD2.F32 R194, -RZ, R206.H1_H1 ;  /* 0x300000ceffc24230 */ /* 0x000fe20000004100 */
[----:B------:R-:W-:Y:S01]  /*2000*/  @P4 PRMT R182, R196, 0x7610, R182 ;  /* 0x00007610c4b64816 */ /* 0x000fe200000000b6 */
[----:B------:R-:W2:Y:S01]  /*2010*/  @P4 LDC R203, c[0x0][0x29c] ;  /* 0x0000a700ffcb4b82 */ /* 0x000ea20000000800 */
[----:B------:R-:W-:Y:S02]  /*2020*/  @P4 F2FP.F16.F32.PACK_AB R198, RZ, R188 ;  /* 0x000000bcffc6423e */ /* 0x000fe400000000ff */
        /* <DEDUP_REMOVED lines=12> */
[----:B------:R-:W-:Y:S02]  /*20f0*/  @!P6 ISETP.NE.U32.AND P3, PT, R8, RZ, PT ;  /* 0x000000ff0800e20c */ /* 0x000fe40003f65070 */
[----:B------:R-:W-:Y:S01]  /*2100*/  @P4 PRMT R184, R197, 0x7610, R184 ;  /* 0x00007610c5b84816 */ /* 0x000fe200000000b8 */
[----:B------:R-:W0:Y:S01]  /*2110*/  @P4 LDC R207, c[0x0][0x29c] ;  /* 0x0000a700ffcf4b82 */ /* 0x000e220000000800 */
[----:B------:R-:W-:Y:S02]  /*2120*/  @P4 PRMT R185, R198, 0x7610, R185 ;  /* 0x00007610c6b94816 */ /* 0x000fe400000000b9 */
[----:B------:R-:W-:Y:S02]  /*2130*/  @!P6 FSEL R217, R46, RZ, P2 ;  /* 0x000000ff2ed9e208 */ /* 0x000fe40001000000 */
[----:B------:R-:W-:-:S03]  /*2140*/  IADD3 R209, R181, 0x80, RZ ;  /* 0x00000080b5d17810 */ /* 0x000fc60007ffe0ff */
        /* <DEDUP_REMOVED lines=12> */
.L_x_9052:
[----:B------:R-:W-:Y:S05]  /*2210*/  BSYNC B0 ;  /* 0x0000000000007941 */ /* 0x000fea0003800000 */
.L_x_9051:
        /* <DEDUP_REMOVED lines=9> */
.L_x_9054:
[----:B------:R-:W-:Y:S05]  /*22b0*/  BSYNC B0 ;  /* 0x0000000000007941 */ /* 0x000fea0003800000 */
.L_x_9053:
        /* <DEDUP_REMOVED lines=8> */
.L_x_9056:
[----:B------:R-:W-:Y:S05]  /*2340*/  BSYNC B0 ;  /* 0x0000000000007941 */ /* 0x000fea0003800000 */
.L_x_9055:
[----:B------:R-:W-:Y:S01]  /*2350*/  BSSY B0, `(.L_x_9057) ;  /* 0x000000a000007945 */ /* 0x000fe20003800000 */
[----:B0-----:R-:W-:Y:S01]  /*2360*/  @P4 FMUL.FTZ R197, R211, R196 ;  /* 0x000000c4d3c54220 */ /* 0x001fe20000410000 */
        /* <DEDUP_REMOVED lines=8> */
.L_x_9058:
[----:B------:R-:W-:Y:S05]  /*23f0*/  BSYNC B0 ;  /* 0x0000000000007941 */ /* 0x000fea0003800000 */
.L_x_9057:
[----:B------:R-:W-:Y:S01]  /*2400*/  @P4 FMUL.FTZ R196, R202, R213 ;  /* 0x000000d5cac44220 */ /* 0x000fe20000410000 */
[----:B------:R-:W-:Y:S01]  /*2410*/  @!P6 ISETP.NE.U32.AND P2, PT, R8, RZ, PT ;  /* 0x000000ff0800e20c */ /* 0x000fe20003f45070 */
[----:B-1----:R-:W-:Y:S01]  /*2420*/  @P4 FMUL.FTZ R156, R64, R197 ;  /* 0x000000c5409c4220 */ /* 0x002fe20000410000 */
[----:B------:R-:W-:Y:S01]  /*2430*/  BSSY B0, `(.L_x_9059) ;  /* 0x0000010000007945 */ /* 0x000fe20003800000 */
[----:B------:R-:W-:Y:S01]  /*2440*/  @P4 FMUL.FTZ R157, R65, R196 ;  /* 0x000000c4419d4220 */ /* 0x000fe20000410000 */
[----:B------:R-:W-:Y:S01]  /*2450*/  @!P6 ISETP.NE.AND.EX P2, PT, R9, RZ, PT, P2 ;  /* 0x000000ff0900e20c */ /* 0x000fe20003f45320 */
[----:B------:R-:W-:Y:S01]  /*2460*/  @P1 IMAD.WIDE.U32 R188, R201, 0x10, R188 ;  /* 0x00000010c9bc1825 */ /* 0x000fe200078e00bc */
        /* <DEDUP_REMOVED lines=12> */
.L_x_9060:
[----:B------:R-:W-:Y:S05]  /*2530*/  BSYNC B0 ;  /* 0x0000000000007941 */ /* 0x000fea0003800000 */
.L_x_9059:
        /* <DEDUP_REMOVED lines=10> */
.L_x_9062:
[----:B------:R-:W-:Y:S05]  /*25e0*/  BSYNC B0 ;  /* 0x0000000000007941 */ /* 0x000fea0003800000 */
.L_x_9061:
[----:B----4-:R-:W-:Y:S01]  /*25f0*/  @P4 FMUL.FTZ R200, R212, R200 ;  /* 0x000000c8d4c84220 */ /* 0x010fe20000410000 */
        /* <DEDUP_REMOVED lines=31> */
.L_x_9064:
[----:B------:R-:W-:Y:S05]  /*27f0*/  BSYNC B0 ;  /* 0x0000000000007941 */ /* 0x000fea0003800000 */
.L_x_9063:
        /* <DEDUP_REMOVED lines=11> */
.L_x_9066:
[----:B------:R-:W-:Y:S05]  /*28b0*/  BSYNC B0 ;  /* 0x0000000000007941 */ /* 0x000fea0003800000 */
.L_x_9065:
        /* <DEDUP_REMOVED lines=8> */
.L_x_9068:
[----:B------:R-:W-:Y:S05]  /*2940*/  BSYNC B0 ;  /* 0x0000000000007941 */ /* 0x000fea0003800000 */
.L_x_9067:
        /* <DEDUP_REMOVED lines=9> */
.L_x_9070:
[----:B------:R-:W-:Y:S05]  /*29e0*/  BSYNC B0 ;  /* 0x0000000000007941 */ /* 0x000fea0003800000 */
.L_x_9069:
        /* <DEDUP_REMOVED lines=21> */
.L_x_9072:
[----:B------:R-:W-:Y:S05]  /*2b40*/  BSYNC B0 ;  /* 0x0000000000007941 */ /* 0x000fea0003800000 */
.L_x_9071:
        /* <DEDUP_REMOVED lines=9> */
.L_x_9074:
[----:B------:R-:W-:Y:S05]  /*2be0*/  BSYNC B0 ;  /* 0x0000000000007941 */ /* 0x000fea0003800000 */
.L_x_9073:
        /* <DEDUP_REMOVED lines=39> */
.L_x_9076:
[----:B------:R-:W-:Y:S05]  /*2e60*/  BSYNC B0 ;  /* 0x0000000000007941 */ /* 0x000fea0003800000 */
.L_x_9075:
        /* <DEDUP_REMOVED lines=12> */
.L_x_9078:
[----:B------:R-:W-:Y:S05]  /*2f30*/  BSYNC B0 ;  /* 0x0000000000007941 */ /* 0x000fea0003800000 */
.L_x_9077:
        /* <DEDUP_REMOVED lines=8> */
.L_x_9080:
[----:B------:R-:W-:Y:S05]  /*2fc0*/  BSYNC B0 ;  /* 0x0000000000007941 */ /* 0x000fea0003800000 */
.L_x_9079:
        /* <DEDUP_REMOVED lines=9> */
.L_x_9082:
[----:B------:R-:W-:Y:S05]  /*3060*/  BSYNC B0 ;  /* 0x0000000000007941 */ /* 0x000fea0003800000 */
.L_x_9081:
        /* <DEDUP_REMOVED lines=17> */
.L_x_9084:
[----:B------:R-:W-:Y:S05]  /*3180*/  BSYNC B0 ;  /* 0x0000000000007941 */ /* 0x000fea0003800000 */
.L_x_9083:
        /* <DEDUP_REMOVED lines=9> */
.L_x_9086:
[----:B------:R-:W-:Y:S05]  /*3220*/  BSYNC B0 ;  /* 0x0000000000007941 */ /* 0x000fea0003800000 */
.L_x_9085:
[----:B--2---:R-:W-:Y:S01]  /*3230*/  @P4 FMUL.FTZ R221, R159, R221 ;  /* 0x000000dd9fdd4220 */ /* 0x004fe20000410000 */
[----:B----4-:R-:W-:Y:S01]  /*3240*/  @P4 FMUL.FTZ R228, R230, R222 ;  /* 0x000000dee6e44220 */ /* 0x010fe20000410000 */
        /* <DEDUP_REMOVED lines=40> */
.L_x_9088:
[----:B------:R-:W-:Y:S05]  /*34d0*/  BSYNC B0 ;  /* 0x0000000000007941 */ /* 0x000fea0003800000 */
.L_x_9087:
        /* <DEDUP_REMOVED lines=12> */
.L_x_9090:
[----:B------:R-:W-:Y:S05]  /*35a0*/  BSYNC B0 ;  /* 0x0000000000007941 */ /* 0x000fea0003800000 */
.L_x_9089:
        /* <DEDUP_REMOVED lines=8> */
.L_x_9092:
[----:B------:R-:W-:Y:S05]  /*3630*/  BSYNC B0 ;  /* 0x0000000000007941 */ /* 0x000fea0003800000 */
.L_x_9091:
        /* <DEDUP_REMOVED lines=8> */
.L_x_9094:
[----:B------:R-:W-:Y:S05]  /*36c0*/  BSYNC B0 ;  /* 0x0000000000007941 */ /* 0x000fea0003800000 */
.L_x_9093:
        /* <DEDUP_REMOVED lines=8> */
.L_x_9096:
[----:B------:R-:W-:Y:S05]  /*3750*/  BSYNC B0 ;  /* 0x0000000000007941 */ /* 0x000fea0003800000 */
.L_x_9095:
        /* <DEDUP_REMOVED lines=8> */
.L_x_9098:
[----:B------:R-:W-:Y:S05]  /*37e0*/  BSYNC B0 ;  /* 0x0000000000007941 */ /* 0x000fea0003800000 */
.L_x_9097:
[----:B------:R-:W-:Y:S01]  /*37f0*/  @P1 IADD3 R195, R7, 0x200, RZ ;  /* 0x0000020007c31810 */ /* 0x000fe20007ffe0ff */
[C---:B0-----:R-:W-:Y:S01]  /*3800*/  @P4 FMUL.FTZ R7, R229.reuse, R224 ;  /* 0x000000e0e5074220 */ /* 0x041fe20000410000 */
[----:B------:R-:W-:Y:S01]  /*3810*/  SEL R152, R229, R152, P0 ;  /* 0x00000098e5987207 */ /* 0x000fe20000000000 */
[C---:B-1----:R-:W-:Y:S01]  /*3820*/  @P4 FMUL.FTZ R8, R222.reuse, R225 ;  /* 0x000000e1de084220 */ /* 0x042fe20000410000 */
[----:B------:R-:W-:Y:S01]  /*3830*/  SEL R153, R222, R153, P0 ;  /* 0x00000099de997207 */ /* 0x000fe20000000000 */
[----:B------:R-:W-:Y:S01]  /*3840*/  @P1 IMAD.WIDE.U32 R190, R195, 0x10, R190 ;  /* 0x00000010c3be1825 */ /* 0x000fe200078e00be */
[----:B------:R-:W-:-:S03]  /*3850*/  SEL R154, R159, R154, P0 ;  /* 0x0000009a9f9a7207 */ /* 0x000fc60000000000 */
[----:B--2---:R-:W-:Y:S01]  /*3860*/  @P4 FMUL.FTZ R157, R159, R226 ;  /* 0x000000e29f9d4220 */ /* 0x004fe20000410000 */
[----:B------:R-:W-:Y:S01]  /*3870*/  SEL R155, R158, R155, P0 ;  /* 0x0000009b9e9b7207 */ /* 0x000fe20000000000 */
[----:B------:R-:W-:Y:S01]  /*3880*/  @P4 FMUL.FTZ R6, R52, R7 ;  /* 0x0000000734064220 */ /* 0x000fe20000410000 */
[----:B------:R-:W-:Y:S01]  /*3890*/  @P4 FMUL.FTZ R9, R53, R8 ;  /* 0x0000000835094220 */ /* 0x000fe20000410000 */
[----:B------:R-:W-:Y:S01]  /*38a0*/  @P4 FMUL.FTZ R156, R54, R157 ;  /* 0x0000009d369c4220 */ /* 0x000fe20000410000 */
[----:B----4-:R-:W-:Y:S01]  /*38b0*/  @P4 FMUL.FTZ R188, R158, R227 ;  /* 0x000000e39ebc4220 */ /* 0x010fe20000410000 */
[----:B------:R0:W-:Y:S01]  /*38c0*/  @P1 STG.E.128 desc[UR4][R190.64], R152 ;  /* 0x00000098be001986 */ /* 0x0001e2000c101d04 */
[----:B------:R-:W-:Y:S01]  /*38d0*/  @P4 F2FP.F16.F32.PACK_AB R6, RZ, R6 ;  /* 0x00000006ff06423e */ /* 0x000fe200000000ff */
[----:B------:R-:W-:Y:S01]  /*38e0*/  @P4 HADD2.F32 R159, -RZ, R204.H1_H1 ;  /* 0x300000ccff9f4230 */ /* 0x000fe20000004100 */
[----:B------:R-:W-:Y:S01]  /*38f0*/  @P4 F2FP.F16.F32.PACK_AB R9, RZ, R9 ;  /* 0x00000009ff09423e */ /* 0x000fe200000000ff */
[----:B------:R-:W-:Y:S01]  /*3900*/  @P4 FMUL.FTZ R189, R55, R188 ;  /* 0x000000bc37bd4220 */ /* 0x000fe20000410000 */
[----:B------:R-:W-:Y:S01]  /*3910*/  @P4 F2FP.F16.F32.PACK_AB R156, RZ, R156 ;  /* 0x0000009cff9c423e */ /* 0x000fe200000000ff */
[----:B------:R-:W-:Y:S01]  /*3920*/  BSSY B0, `(.L_x_9099) ;  /* 0x0000026000007945 */ /* 0x000fe20003800000 */
[----:B------:R-:W-:Y:S01]  /*3930*/  @P4 PRMT R182, R6, 0x7610, R182 ;  /* 0x0000761006b64816 */ /* 0x000fe200000000b6 */
[----:B------:R-:W-:Y:S01]  /*3940*/  @P4 HADD2.F32 R6, -RZ, R206.H0_H0 ;  /* 0x200000ceff064230 */ /* 0x000fe20000004100 */
[----:B------:R-:W-:Y:S01]  /*3950*/  @P4 PRMT R183, R9, 0x7610, R183 ;  /* 0x0000761009b74816 */ /* 0x000fe200000000b7 */
[----:B------:R-:W-:Y:S01]  /*3960*/  @P4 HADD2.F32 R9, -RZ, R204.H0_H0 ;  /* 0x200000ccff094230 */ /* 0x000fe20000004100 */
[----:B------:R-:W-:Y:S01]  /*3970*/  @P4 PRMT R184, R156, 0x7610, R184 ;  /* 0x000076109cb84816 */ /* 0x000fe200000000b8 */
[----:B------:R-:W-:Y:S01]  /*3980*/  @P4 HADD2.F32 R156, -RZ, R206.H1_H1 ;  /* 0x300000ceff9c4230 */ /* 0x000fe20000004100 */
[----:B------:R-:W-:Y:S01]  /*3990*/  @P4 F2FP.F16.F32.PACK_AB R189, RZ, R189 ;  /* 0x000000bdffbd423e */ /* 0x000fe200000000ff */
        /* <DEDUP_REMOVED lines=30> */
.L_x_9100:
[----:B------:R-:W-:Y:S05]  /*3b80*/  BSYNC B0 ;  /* 0x0000000000007941 */ /* 0x000fea0003800000 */
.L_x_9099:
[----:B------:R-:W-:Y:S02]  /*3b90*/  IADD3 R2, R2, UR14, RZ ;  /* 0x0000000e02027c10 */ /* 0x000fe4000fffe0ff */
[----:B------:R-:W-:Y:S02]  /*3ba0*/  SEL R181, RZ, 0x1, P5 ;  /* 0x00000001ffb57807 */ /* 0x000fe40002800000 */
[----:B------:R-:W-:-:S13]  /*3bb0*/  ISETP.GE.AND P0, PT, R2, UR15, PT ;  /* 0x0000000f02007c0c */ /* 0x000fda000bf06270 */
[----:B------:R-:W-:Y:S05]  /*3bc0*/  @!P0 BRA `(.L_x_9101) ;  /* 0xffffffc800848947 */ /* 0x000fea000383ffff */
.L_x_9038:
        /* <DEDUP_REMOVED lines=28> */
.L_x_9042:
[----:B------:R-:W-:Y:S01]  /*3d90*/  HFMA2.MMA R194, -RZ, RZ, 0, 9.5367431640625e-07 ;  /* 0x00000010ffc27435 */ /* 0x000fe200000001ff */
[----:B------:R-:W-:Y:S02]  /*3da0*/  MOV R193, R188 ;  /* 0x000000bc00c17202 */ /* 0x000fe40000000f00 */
[----:B------:R-:W-:Y:S02]  /*3db0*/  MOV R195, 0x1f ;  /* 0x0000001f00c37802 */ /* 0x000fe40000000f00 */
[----:B------:R-:W-:-:S07]  /*3dc0*/  MOV R192, 0xffffffff ;  /* 0xffffffff00c07802 */ /* 0x000fce0000000f00 */
[----:B-----5:R-:W-:Y:S05]  /*3dd0*/  WARPSYNC.COLLECTIVE R192, `(.L_x_9102) ;  /* 0x00000000c0087348 */ /* 0x020fea0003c00000 */
[----:B------:R0:W1:Y:S02]  /*3de0*/  SHFL.DOWN P1, R181, R193, R194, R195 ;  /* 0x080000c2c1b57389 */ /* 0x00006400000200c3 */
[----:B01---5:R-:W-:Y:S01]  /*3df0*/  ENDCOLLECTIVE ;  /* 0x000000000000791b */ /* 0x023fe20003800000 */
.L_x_9102:
[----:B------:R-:W-:Y:S02]  /*3e00*/  MOV R193, R189 ;  /* 0x000000bd00c17202 */ /* 0x000fe40000000f00 */
[----:B------:R-:W-:-:S07]  /*3e10*/  MOV R157, R181 ;  /* 0x000000b5009d7202 */ /* 0x000fce0000000f00 */
[----:B------:R-:W-:Y:S05]  /*3e20*/  WARPSYNC.COLLECTIVE R192, `(.L_x_9103) ;  /* 0x00000000c0087348 */ /* 0x000fea0003c00000 */
[----:B------:R0:W1:Y:S02]  /*3e30*/  SHFL.DOWN P1, R181, R193, R194, R195 ;  /* 0x080000c2c1b57389 */ /* 0x00006400000200c3 */
[----:B01----:R-:W-:Y:S01]  /*3e40*/  ENDCOLLECTIVE ;  /* 0x000000000000791b */ /* 0x003fe20003800000 */
.L_x_9103:
[----:B------:R-:W-:Y:S01]  /*3e50*/  FADD.FTZ R157, R157, R188 ;  /* 0x000000bc9d9d7221 */ /* 0x000fe20000010000 */
[----:B------:R-:W-:-:S04]  /*3e60*/  HFMA2.MMA R194, -RZ, RZ, 0, 4.76837158203125e-07 ;  /* 0x00000008ffc27435 */ /* 0x000fc800000001ff */
[----:B------:R-:W-:Y:S02]  /*3e70*/  MOV R193, R157 ;  /* 0x0000009d00c17202 */ /* 0x000fe40000000f00 */
[----:B------:R-:W-:-:S07]  /*3e80*/  MOV R156, R181 ;  /* 0x000000b5009c7202 */ /* 0x000fce0000000f00 */
[----:B------:R-:W-:Y:S05]  /*3e90*/  WARPSYNC.COLLECTIVE R192, `(.L_x_9104) ;  /* 0x00000000c0087348 */ /* 0x000fea0003c00000 */
[----:B------:R0:W1:Y:S02]  /*3ea0*/  SHFL.DOWN P1, R181, R193, R194, R195 ;  /* 0x080000c2c1b57389 */ /* 0x00006400000200c3 */
[----:B01----:R-:W-:Y:S01]  /*3eb0*/  ENDCOLLECTIVE ;  /* 0x000000000000791b */ /* 0x003fe20003800000 */
.L_x_9104:
[----:B------:R-:W-:-:S05]  /*3ec0*/  FADD.FTZ R156, R156, R189 ;  /* 0x000000bd9c9c7221 */ /* 0x000fca0000010000 */
[----:B------:R-:W-:Y:S02]  /*3ed0*/  MOV R193, R156 ;  /* 0x0000009c00c17202 */ /* 0x000fe40000000f00 */
[----:B------:R-:W-:-:S07]  /*3ee0*/  MOV R160, R181 ;  /* 0x000000b500a07202 */ /* 0x000fce0000000f00 */
[----:B------:R-:W-:Y:S05]  /*3ef0*/  WARPSYNC.COLLECTIVE R192, `(.L_x_9105) ;  /* 0x00000000c0087348 */ /* 0x000fea0003c00000 */
[----:B------:R0:W1:Y:S02]  /*3f00*/  SHFL.DOWN P1, R181, R193, R194, R195 ;  /* 0x080000c2c1b57389 */ /* 0x00006400000200c3 */
[----:B01----:R-:W-:Y:S01]  /*3f10*/  ENDCOLLECTIVE ;  /* 0x000000000000791b */ /* 0x003fe20003800000 */
.L_x_9105:
[----:B------:R-:W-:Y:S01]  /*3f20*/  FADD.FTZ R160, R157, R160 ;  /* 0x000000a09da07221 */ /* 0x000fe20000010000 */
[----:B------:R-:W-:-:S04]  /*3f30*/  HFMA2.MMA R194, -RZ, RZ, 0, 2.384185791015625e-07 ;  /* 0x00000004ffc27435 */ /* 0x000fc800000001ff */
[----:B------:R-:W-:Y:S02]  /*3f40*/  MOV R193, R160 ;  /* 0x000000a000c17202 */ /* 0x000fe40000000f00 */
[----:B------:R-:W-:-:S07]  /*3f50*/  MOV R161, R181 ;  /* 0x000000b500a17202 */ /* 0x000fce0000000f00 */
[----:B------:R-:W-:Y:S05]  /*3f60*/  WARPSYNC.COLLECTIVE R192, `(.L_x_9106) ;  /* 0x00000000c0087348 */ /* 0x000fea0003c00000 */
[----:B------:R0:W1:Y:S02]  /*3f70*/  SHFL.DOWN P1, R181, R193, R194, R195 ;  /* 0x080000c2c1b57389 */ /* 0x00006400000200c3 */
[----:B01----:R-:W-:Y:S01]  /*3f80*/  ENDCOLLECTIVE ;  /* 0x000000000000791b */ /* 0x003fe20003800000 */
.L_x_9106:
[----:B------:R-:W-:-:S05]  /*3f90*/  FADD.FTZ R161, R156, R161 ;  /* 0x000000a19ca17221 */ /* 0x000fca0000010000 */
[----:B------:R-:W-:Y:S02]  /*3fa0*/  MOV R193, R161 ;  /* 0x000000a100c17202 */ /* 0x000fe40000000f00 */
[----:B------:R-:W-:-:S07]  /*3fb0*/  MOV R163, R181 ;  /* 0x000000b500a37202 */ /* 0x000fce0000000f00 */
[----:B------:R-:W-:Y:S05]  /*3fc0*/  WARPSYNC.COLLECTIVE R192, `(.L_x_9107) ;  /* 0x00000000c0087348 */ /* 0x000fea0003c00000 */
[----:B------:R0:W1:Y:S02]  /*3fd0*/  SHFL.DOWN P1, R181, R193, R194, R195 ;  /* 0x080000c2c1b57389 */ /* 0x00006400000200c3 */
[----:B01----:R-:W-:Y:S01]  /*3fe0*/  ENDCOLLECTIVE ;  /* 0x000000000000791b */ /* 0x003fe20003800000 */
.L_x_9107:
[----:B------:R-:W-:Y:S01]  /*3ff0*/  FADD.FTZ R163, R160, R163 ;  /* 0x000000a3a0a37221 */ /* 0x000fe20000010000 */
[----:B------:R-:W-:-:S04]  /*4000*/  HFMA2.MMA R194, -RZ, RZ, 0, 1.1920928955078125e-07 ;  /* 0x00000002ffc27435 */ /* 0x000fc800000001ff */
[----:B------:R-:W-:Y:S02]  /*4010*/  MOV R193, R163 ;  /* 0x000000a300c17202 */ /* 0x000fe40000000f00 */
[----:B------:R-:W-:-:S07]  /*4020*/  MOV R162, R181 ;  /* 0x000000b500a27202 */ /* 0x000fce0000000f00 */
[----:B------:R-:W-:Y:S05]  /*4030*/  WARPSYNC.COLLECTIVE R192, `(.L_x_9108) ;  /* 0x00000000c0087348 */ /* 0x000fea0003c00000 */
[----:B------:R0:W1:Y:S02]  /*4040*/  SHFL.DOWN P1, R181, R193, R194, R195 ;  /* 0x080000c2c1b57389 */ /* 0x00006400000200c3 */
[----:B01----:R-:W-:Y:S01]  /*4050*/  ENDCOLLECTIVE ;  /* 0x000000000000791b */ /* 0x003fe20003800000 */
.L_x_9108:
[----:B------:R-:W-:-:S05]  /*4060*/  FADD.FTZ R162, R161, R162 ;  /* 0x000000a2a1a27221 */ /* 0x000fca0000010000 */
[----:B------:R-:W-:Y:S02]  /*4070*/  MOV R193, R162 ;  /* 0x000000a200c17202 */ /* 0x000fe40000000f00 */
[----:B------:R-:W-:-:S07]  /*4080*/  MOV R188, R181 ;  /* 0x000000b500bc7202 */ /* 0x000fce0000000f00 */
[----:B------:R-:W-:Y:S05]  /*4090*/  WARPSYNC.COLLECTIVE R192, `(.L_x_9109) ;  /* 0x00000000c0087348 */ /* 0x000fea0003c00000 */
[----:B------:R0:W1:Y:S02]  /*40a0*/  SHFL.DOWN P1, R181, R193, R194, R195 ;  /* 0x080000c2c1b57389 */ /* 0x00006400000200c3 */
[----:B01----:R-:W-:Y:S01]  /*40b0*/  ENDCOLLECTIVE ;  /* 0x000000000000791b */ /* 0x003fe20003800000 */
.L_x_9109:
[----:B------:R-:W-:Y:S01]  /*40c0*/  FADD.FTZ R188, R163, R188 ;  /* 0x000000bca3bc7221 */ /* 0x000fe20000010000 */
[----:B------:R-:W-:-:S04]  /*40d0*/  HFMA2.MMA R194, -RZ, RZ, 0, 5.9604644775390625e-08 ;  /* 0x00000001ffc27435 */ /* 0x000fc800000001ff */
[----:B------:R-:W-:Y:S01]  /*40e0*/  MOV R193, R188 ;  /* 0x000000bc00c17202 */ /* 0x000fe20000000f00 */
[----:B------:R-:W-:-:S07]  /*40f0*/  FADD.FTZ R189, R162, R181 ;  /* 0x000000b5a2bd7221 */ /* 0x000fce0000010000 */
[----:B------:R-:W-:Y:S05]  /*4100*/  WARPSYNC.COLLECTIVE R192, `(.L_x_9110) ;  /* 0x00000000c0087348 */ /* 0x000fea0003c00000 */
[----:B------:R0:W1:Y:S02]  /*4110*/  SHFL.DOWN P1, R181, R193, R194, R195 ;  /* 0x080000c2c1b57389 */ /* 0x00006400000200c3 */
[----:B01----:R-:W-:Y:S01]  /*4120*/  ENDCOLLECTIVE ;  /* 0x000000000000791b */ /* 0x003fe20003800000 */
.L_x_9110:
[----:B------:R-:W-:Y:S02]  /*4130*/  MOV R193, R189 ;  /* 0x000000bd00c17202 */ /* 0x000fe40000000f00 */
[----:B------:R-:W-:-:S07]  /*4140*/  MOV R191, R181 ;  /* 0x000000b500bf7202 */ /* 0x000fce0000000f00 */
[----:B------:R-:W-:Y:S05]  /*4150*/  WARPSYNC.COLLECTIVE R192, `(.L_x_9111) ;  /* 0x00000000c0087348 */ /* 0x000fea0003c00000 */
[----:B------:R0:W1:Y:S02]  /*4160*/  SHFL.DOWN P1, R181, R193, R194, R195 ;  /* 0x080000c2c1b57389 */ /* 0x00006400000200c3 */
[----:B01----:R-:W-:Y:S01]  /*4170*/  ENDCOLLECTIVE ;  /* 0x000000000000791b */ /* 0x003fe20003800000 */
.L_x_9111:
[----:B------:R-:W-:Y:S01]  /*4180*/  MOV R190, R181 ;  /* 0x000000b500be7202 */ /* 0x000fe20000000f00 */
[----:B------:R-:W-:Y:S06]  /*4190*/  BRA `(.L_x_9112) ;  /* 0xffffffd400b07947 */ /* 0x000fec000383ffff */
.L_x_9113:
        /* <DEDUP_REMOVED lines=14> */
.L_x_11965:


//--------------------- .text._ZN10layer_norm13ln_bwd_kernelINS_13Kernel_traitsIf6__halffS2_fjLj2560ELj1ELj1ELj4ELj8ENS_18Kernel_traits_baseILj2560EfS2_fS2_fjLj128EEEEELb1ELb0ELb0ELb0EEEvNS_9BwdParamsE --------------------------
	.section	.text._ZN10layer_norm13ln_bwd_kernelINS_13Kernel_traitsIf6__halffS2_fjLj2560ELj1ELj1ELj4ELj8ENS_18Kernel_traits_baseILj2560EfS2_fS2_fjLj128EEEEELb1ELb0ELb0ELb0EEEvNS_9BwdParamsE,"ax",@progbits
	.align	128
        .global         _ZN10layer_norm13ln_bwd_kernelINS_13Kernel_traitsIf6__halffS2_fjLj2560ELj1ELj1ELj4ELj8ENS_18Kernel_traits_baseILj2560EfS2_fS2_fjLj128EEEEELb1ELb0ELb0ELb0EEEvNS_9BwdParamsE
        .type           _ZN10layer_norm13ln_bwd_kernelINS_13Kernel_traitsIf6__halffS2_fjLj2560ELj1ELj1ELj4ELj8ENS_18Kernel_traits_baseILj2560EfS2_fS2_fjLj128EEEEELb1ELb0ELb0ELb0EEEvNS_9BwdParamsE,@function
        .size           _ZN10layer_norm13ln_bwd_kernelINS_13Kernel_traitsIf6__halffS2_fjLj2560ELj1ELj1ELj4ELj8ENS_18Kernel_traits_baseILj2560EfS2_fS2_fjLj128EEEEELb1ELb0ELb0ELb0EEEvNS_9BwdParamsE,(.L_x_11966 - _ZN10layer_norm13ln_bwd_kernelINS_13Kernel_traitsIf6__halffS2_fjLj2560ELj1ELj1ELj4ELj8ENS_18Kernel_traits_baseILj2560EfS2_fS2_fjLj128EEEEELb1ELb0ELb0ELb0EEEvNS_9BwdParamsE)
        .other          _ZN10layer_norm13ln_bwd_kernelINS_13Kernel_traitsIf6__halffS2_fjLj2560ELj1ELj1ELj4ELj8ENS_18Kernel_traits_baseILj2560EfS2_fS2_fjLj128EEEEELb1ELb0ELb0ELb0EEEvNS_9BwdParamsE,@"STO_CUDA_ENTRY STV_DEFAULT"
_ZN10layer_norm13ln_bwd_kernelINS_13Kernel_traitsIf6__halffS2_fjLj2560ELj1ELj1ELj4ELj8ENS_18Kernel_traits_baseILj2560EfS2_fS2_fjLj128EEEEELb1ELb0ELb0ELb0EEEvNS_9BwdParamsE:
.text._ZN10layer_norm13ln_bwd_kernelINS_13Kernel_traitsIf6__halffS2_fjLj2560ELj1ELj1ELj4ELj8ENS_18Kernel_traits_baseILj2560EfS2_fS2_fjLj128EEEEELb1ELb0ELb0ELb0EEEvNS_9BwdParamsE:
        /* <DEDUP_REMOVED lines=75> */
.L_x_9136:
        /* <DEDUP_REMOVED lines=40> */
[--C-:B------:R-:W-:Y:S02]  /*0730*/  SHF.R.U64 R114, R104, 0x10, R105.reuse ;  /* 0x0000001068727819 */ /* 0x100fe40000001269 */
[----:B------:R-:W-:Y:S02]  /*0740*/  MOV R14, R105 ;  /* 0x00000069000e7202 */ /* 0x000fe40000000f00 */
[----:B------:R-:W-:Y:S01]  /*0750*/  SHF.R.U32.HI R112, RZ, 0x10, R105 ;  /* 0x00000010ff707819 */ /* 0x000fe20000011669 */
[C---:B--2---:R-:W-:Y:S01]  /*0760*/  FADD.FTZ R105, -R110.reuse, R17 ;  /* 0x000000116e697221 */ /* 0x044fe20000010100 */
[----:B------:R-:W-:Y:S01]  /*0770*/  FADD.FTZ R111, -R110, R16 ;  /* 0x000000106e6f7221 */ /* 0x000fe20000010100 */
[----:B------:R-:W-:-:S02]  /*0780*/  HADD2.F32 R17, -RZ, R3.H0_H0 ;  /* 0x20000003ff117230 */ /* 0x000fc40000004100 */
[----:B------:R-:W-:Y:S01]  /*0790*/  FADD.FTZ R149, -R110, R18 ;  /* 0x000000126e957221 */ /* 0x000fe20000010100 */
[----:B------:R-:W-:Y:S02]  /*07a0*/  HADD2.F32 R18, -RZ, R114.H0_H0 ;  /* 0x20000072ff127230 */ /* 0x000fe40000004100 */
[----:B------:R-:W-:Y:S01]  /*07b0*/  FMUL.FTZ R3, R12, R111 ;  /* 0x0000006f0c037220 */ /* 0x000fe20000410000 */
[----:B-1----:R-:W-:Y:S02]  /*07c0*/  HADD2.F32 R107, -RZ, R14.H0_H0 ;  /* 0x2000000eff6b7230 */ /* 0x002fe40000004100 */
        /* <DEDUP_REMOVED lines=25> */
.L_x_9116:
[----:B------:R-:W-:Y:S05]  /*0960*/  BSYNC B0 ;  /* 0x0000000000007941 */ /* 0x000fea0003800000 */
.L_x_9115:
        /* <DEDUP_REMOVED lines=24> */
[----:B------:R-:W-:-:S02]  /*0af0*/  HADD2.F32 R105, -RZ, R113.H0_H0 ;  /* 0x20000071ff697230 */ /* 0x000fc40000004100 */
[C---:B------:R-:W-:Y:S01]  /*0b00*/  FADD.FTZ R119, -R155.reuse, R104 ;  /* 0x000000689b777221 */ /* 0x040fe20000010100 */
[----:B------:R-:W-:Y:S02]  /*0b10*/  HADD2.F32 R104, -RZ, R120.H0_H0 ;  /* 0x20000078ff687230 */ /* 0x000fe40000004100 */
[C---:B------:R-:W-:Y:S01]  /*0b20*/  FADD.FTZ R153, -R155.reuse, R106 ;  /* 0x0000006a9b997221 */ /* 0x040fe20000010100 */
[----:B------:R-:W-:Y:S02]  /*0b30*/  HADD2.F32 R108, -RZ, R118.H0_H0 ;  /* 0x20000076ff6c7230 */ /* 0x000fe40000004100 */
[C---:B--2---:R-:W-:Y:S01]  /*0b40*/  FMUL.FTZ R116, R12.reuse, R109 ;  /* 0x0000006d0c747220 */ /* 0x044fe20000410000 */
[----:B------:R-:W-:Y:S01]  /*0b50*/  FMUL.FTZ R113, R12, R119 ;  /* 0x000000770c717220 */ /* 0x000fe20000410000 */
[----:B------:R-:W-:Y:S01]  /*0b60*/  FMUL.FTZ R118, R76, R105 ;  /* 0x000000694c767220 */ /* 0x000fe20000410000 */
[----:B------:R-:W-:Y:S01]  /*0b70*/  FADD.FTZ R155, -R155, R107 ;  /* 0x0000006b9b9b7221 */ /* 0x000fe20000010100 */
        /* <DEDUP_REMOVED lines=22> */
.L_x_9118:
[----:B------:R-:W-:Y:S05]  /*0ce0*/  BSYNC B0 ;  /* 0x0000000000007941 */ /* 0x000fea0003800000 */
.L_x_9117:
        /* <DEDUP_REMOVED lines=26> */
[----:B------:R-:W-:-:S02]  /*0e90*/  HADD2.F32 R105, -RZ, R121.H0_H0 ;  /* 0x20000079ff697230 */ /* 0x000fc40000004100 */
[----:B------:R-:W-:Y:S02]  /*0ea0*/  HADD2.F32 R104, -RZ, R128.H0_H0 ;  /* 0x20000080ff687230 */ /* 0x000fe40000004100 */
[C---:B--2---:R-:W-:Y:S01]  /*0eb0*/  FMUL.FTZ R124, R12.reuse, R109 ;  /* 0x0000006d0c7c7220 */ /* 0x044fe20000410000 */
[----:B------:R-:W-:Y:S02]  /*0ec0*/  HADD2.F32 R108, -RZ, R126.H0_H0 ;  /* 0x2000007eff6c7230 */ /* 0x000fe40000004100 */
[----:B------:R-:W-:Y:S01]  /*0ed0*/  FMUL.FTZ R121, R12, R127 ;  /* 0x0000007f0c797220 */ /* 0x000fe20000410000 */
[----:B------:R-:W-:Y:S01]  /*0ee0*/  FMUL.FTZ R126, R72, R105 ;  /* 0x00000069487e7220 */ /* 0x000fe20000410000 */
        /* <DEDUP_REMOVED lines=23> */
.L_x_9120:
[----:B------:R-:W-:Y:S05]  /*1060*/  BSYNC B0 ;  /* 0x0000000000007941 */ /* 0x000fea0003800000 */
.L_x_9119:
        /* <DEDUP_REMOVED lines=55> */
.L_x_9122:
[----:B------:R-:W-:Y:S05]  /*13e0*/  BSYNC B0 ;  /* 0x0000000000007941 */ /* 0x000fea0003800000 */
.L_x_9121:
        /* <DEDUP_REMOVED lines=22> */
[----:B------:R-:W-:Y:S01]  /*1550*/  SHF.R.U32.HI R144, RZ, 0x10, R111 ;  /* 0x00000010ff907819 */ /* 0x000fe2000001166f */
[----:B------:R-:W-:Y:S02]  /*1560*/  HADD2.F32 R105, -RZ, R139.H0_H0 ;  /* 0x2000008bff697230 */ /* 0x000fe40000004100 */
[----:B------:R-:W-:Y:S01]  /*1570*/  FADD.FTZ R145, -R148, R104 ;  /* 0x0000006894917221 */ /* 0x000fe20000010100 */
[----:B------:R-:W-:Y:S01]  /*1580*/  MOV R141, R111 ;  /* 0x0000006f008d7202 */ /* 0x000fe20000000f00 */
[----:B------:R-:W-:-:S02]  /*1590*/  HADD2.F32 R104, -RZ, R146.H0_H0 ;  /* 0x20000092ff687230 */ /* 0x000fc40000004100 */
[----:B------:R-:W-:Y:S01]  /*15a0*/  FADD.FTZ R151, -R148, R106 ;  /* 0x0000006a94977221 */ /* 0x000fe20000010100 */
[----:B0-----:R-:W-:Y:S02]  /*15b0*/  HADD2.F32 R108, -RZ, R144.H0_H0 ;  /* 0x20000090ff6c7230 */ /* 0x001fe40000004100 */
[C---:B------:R-:W-:Y:S01]  /*15c0*/  FMUL.FTZ R142, R12.reuse, R147 ;  /* 0x000000930c8e7220 */ /* 0x040fe20000410000 */
        /* <DEDUP_REMOVED lines=25> */
.L_x_9124:
[----:B------:R-:W-:Y:S05]  /*1760*/  BSYNC B0 ;  /* 0x0000000000007941 */ /* 0x000fea0003800000 */
.L_x_9123:
        /* <DEDUP_REMOVED lines=28> */
.L_x_9147:
        /* <DEDUP_REMOVED lines=84> */
.L_x_9127:
[----:B------:R-:W-:Y:S05]  /*1e70*/  BSYNC B0 ;  /* 0x0000000000007941 */ /* 0x000fea0003800000 */
.L_x_9126:
        /* <DEDUP_REMOVED lines=57> */
.L_x_9129:
[----:B------:R-:W-:Y:S05]  /*2210*/  BSYNC B0 ;  /* 0x0000000000007941 */ /* 0x000fea0003800000 */
.L_x_9128:
        /* <DEDUP_REMOVED lines=57> */
.L_x_9131:
[----:B------:R-:W-:Y:S05]  /*25b0*/  BSYNC B0 ;  /* 0x0000000000007941 */ /* 0x000fea0003800000 */
.L_x_9130:
        /* <DEDUP_REMOVED lines=57> */
.L_x_9133:
[----:B------:R-:W-:Y:S05]  /*2950*/  BSYNC B0 ;  /* 0x0000000000007941 */ /* 0x000fea0003800000 */
.L_x_9132:
        /* <DEDUP_REMOVED lines=49> */
[----:B------:R-:W2:Y:S01]  /*2c70*/  F2F.F16.F32 R109, R110 ;  /* 0x0000006e006d7304 */ /* 0x000ea20000200800 */
[----:B-1----:R-:W-:-:S07]  /*2c80*/  IMAD.WIDE.U32 R106, R106, 0x10000, RZ ;  /* 0x000100006a6a7825 */ /* 0x002fce00078e00ff */
[----:B------:R-:W1:Y:S01]  /*2c90*/  F2F.F16.F32 R111, R111 ;  /* 0x0000006f006f7304 */ /* 0x000e620000200800 */
[----:B------:R-:W-:Y:S01]  /*2ca0*/  LOP3.LUT R106, R106, R135, RZ, 0xfc, !PT ;  /* 0x000000876a6a7212 */ /* 0x000fe200078efcff */
[----:B0-----:R-:W-:Y:S01]  /*2cb0*/  IMAD.WIDE.U32 R104, R11, 0x8, R104 ;  /* 0x000000080b687825 */ /* 0x001fe200078e0068 */
[----:B--2---:R-:W-:-:S04]  /*2cc0*/  SHF.L.U32 R109, R109, 0x10, RZ ;  /* 0x000000106d6d7819 */ /* 0x004fc800000006ff */
[----:B-1----:R-:W-:-:S05]  /*2cd0*/  LOP3.LUT R107, R107, R109, R111, 0xfe, !PT ;  /* 0x0000006d6b6b7212 */ /* 0x002fca00078efe6f */
[----:B------:R4:W-:Y:S02]  /*2ce0*/  STG.E.64 desc[UR4][R104.64], R106 ;  /* 0x0000006a68007986 */ /* 0x0009e4000c101b04 */
.L_x_9135:
[----:B------:R-:W-:Y:S05]  /*2cf0*/  BSYNC B0 ;  /* 0x0000000000007941 */ /* 0x000fea0003800000 */
.L_x_9134:
[----:B------:R-:W-:Y:S02]  /*2d00*/  IADD3 R8, R8, UR18, RZ ;  /* 0x0000001208087c10 */ /* 0x000fe4000fffe0ff */
[----:B------:R-:W-:Y:S02]  /*2d10*/  SEL R134, RZ, 0x1, P0 ;  /* 0x00000001ff867807 */ /* 0x000fe40000000000 */
[----:B------:R-:W-:-:S13]  /*2d20*/  ISETP.GE.AND P0, PT, R8, UR19, PT ;  /* 0x0000001308007c0c */ /* 0x000fda000bf06270 */
[----:B------:R-:W-:Y:S05]  /*2d30*/  @!P0 BRA `(.L_x_9136) ;  /* 0xffffffd400dc8947 */ /* 0x000fea000383ffff */
.L_x_9114:
        /* <DEDUP_REMOVED lines=42> */
.L_x_9125:
[----:B------:R-:W-:Y:S02]  /*2fe0*/  MOV R154, R149 ;  /* 0x00000095009a7202 */ /* 0x000fe40000000f00 */
[----:B------:R-:W-:Y:S02]  /*2ff0*/  MOV R153, 0x10 ;  /* 0x0000001000997802 */ /* 0x000fe40000000f00 */
[----:B------:R-:W-:Y:S02]  /*3000*/  MOV R156, 0x1f ;  /* 0x0000001f009c7802 */ /* 0x000fe40000000f00 */
[----:B------:R-:W-:-:S07]  /*3010*/  MOV R151, 0xffffffff ;  /* 0xffffffff00977802 */ /* 0x000fce0000000f00 */
[----:B0-----:R-:W-:Y:S05]  /*3020*/  WARPSYNC.COLLECTIVE R151, `(.L_x_9137) ;  /* 0x0000000097087348 */ /* 0x001fea0003c00000 */
[----:B------:R1:W2:Y:S02]  /*3030*/  SHFL.DOWN P6, R152, R154, R153, R156 ;  /* 0x080000999a987389 */ /* 0x0002a400000c009c */
[----:B012---:R-:W-:Y:S01]  /*3040*/  ENDCOLLECTIVE ;  /* 0x000000000000791b */ /* 0x007fe20003800000 */
.L_x_9137:
[----:B------:R-:W-:Y:S02]  /*3050*/  MOV R154, R150 ;  /* 0x00000096009a7202 */ /* 0x000fe40000000f00 */
[----:B------:R-:W-:-:S07]  /*3060*/  MOV R106, R152 ;  /* 0x00000098006a7202 */ /* 0x000fce0000000f00 */
[----:B------:R-:W-:Y:S05]  /*3070*/  WARPSYNC.COLLECTIVE R151, `(.L_x_9138) ;  /* 0x0000000097087348 */ /* 0x000fea0003c00000 */
[----:B------:R0:W1:Y:S02]  /*3080*/  SHFL.DOWN P6, R152, R154, R153, R156 ;  /* 0x080000999a987389 */ /* 0x00006400000c009c */
[----:B01----:R-:W-:Y:S01]  /*3090*/  ENDCOLLECTIVE ;  /* 0x000000000000791b */ /* 0x003fe20003800000 */
.L_x_9138:
[----:B------:R-:W-:-:S05]  /*30a0*/  FADD.FTZ R106, R106, R149 ;  /* 0x000000956a6a7221 */ /* 0x000fca0000010000 */
[----:B------:R-:W-:Y:S02]  /*30b0*/  MOV R154, R106 ;  /* 0x0000006a009a7202 */ /* 0x000fe40000000f00 */
[----:B------:R-:W-:Y:S02]  /*30c0*/  MOV R153, 0x8 ;  /* 0x0000000800997802 */ /* 0x000fe40000000f00 */
[----:B------:R-:W-:-:S07]  /*30d0*/  MOV R107, R152 ;  /* 0x00000098006b7202 */ /* 0x000fce0000000f00 */
[----:B------:R-:W-:Y:S05]  /*30e0*/  WARPSYNC.COLLECTIVE R151, `(.L_x_9139) ;  /* 0x0000000097087348 */ /* 0x000fea0003c00000 */
[----:B------:R0:W1:Y:S02]  /*30f0*/  SHFL.DOWN P6, R152, R154, R153, R156 ;  /* 0x080000999a987389 */ /* 0x00006400000c009c */
[----:B01----:R-:W-:Y:S01]  /*3100*/  ENDCOLLECTIVE ;  /* 0x000000000000791b */ /* 0x003fe20003800000 */
.L_x_9139:
[----:B------:R-:W-:-:S05]  /*3110*/  FADD.FTZ R107, R107, R150 ;  /* 0x000000966b6b7221 */ /* 0x000fca0000010000 */
[----:B------:R-:W-:Y:S02]  /*3120*/  MOV R154, R107 ;  /* 0x0000006b009a7202 */ /* 0x000fe40000000f00 */
[----:B------:R-:W-:-:S07]  /*3130*/  MOV R109, R152 ;  /* 0x00000098006d7202 */ /* 0x000fce0000000f00 */
[----:B------:R-:W-:Y:S05]  /*3140*/  WARPSYNC.COLLECTIVE R151, `(.L_x_9140) ;  /* 0x0000000097087348 */ /* 0x000fea0003c00000 */
[----:B------:R0:W1:Y:S02]  /*3150*/  SHFL.DOWN P6, R152, R154, R153, R156 ;  /* 0x080000999a987389 */ /* 0x00006400000c009c */
[----:B01----:R-:W-:Y:S01]  /*3160*/  ENDCOLLECTIVE ;  /* 0x000000000000791b */ /* 0x003fe20003800000 */
.L_x_9140:
[----:B------:R-:W-:-:S05]  /*3170*/  FADD.FTZ R109, R106, R109 ;  /* 0x0000006d6a6d7221 */ /* 0x000fca0000010000 */
[----:B------:R-:W-:Y:S02]  /*3180*/  MOV R154, R109 ;  /* 0x0000006d009a7202 */ /* 0x000fe40000000f00 */
[----:B------:R-:W-:Y:S02]  /*3190*/  MOV R153, 0x4 ;  /* 0x0000000400997802 */ /* 0x000fe40000000f00 */
[----:B------:R-:W-:-:S07]  /*31a0*/  MOV R108, R152 ;  /* 0x00000098006c7202 */ /* 0x000fce0000000f00 */
[----:B------:R-:W-:Y:S05]  /*31b0*/  WARPSYNC.COLLECTIVE R151, `(.L_x_9141) ;  /* 0x0000000097087348 */ /* 0x000fea0003c00000 */
[----:B------:R0:W1:Y:S02]  /*31c0*/  SHFL.DOWN P6, R152, R154, R153, R156 ;  /* 0x080000999a987389 */ /* 0x00006400000c009c */
[----:B01----:R-:W-:Y:S01]  /*31d0*/  ENDCOLLECTIVE ;  /* 0x000000000000791b */ /* 0x003fe20003800000 */
.L_x_9141:
[----:B------:R-:W-:-:S05]  /*31e0*/  FADD.FTZ R108, R107, R108 ;  /* 0x0000006c6b6c7221 */ /* 0x000fca0000010000 */
[----:B------:R-:W-:Y:S02]  /*31f0*/  MOV R154, R108 ;  /* 0x0000006c009a7202 */ /* 0x000fe40000000f00 */
[----:B------:R-:W-:-:S07]  /*3200*/  MOV R110, R152 ;  /* 0x00000098006e7202 */ /* 0x000fce0000000f00 */
[----:B------:R-:W-:Y:S05]  /*3210*/  WARPSYNC.COLLECTIVE R151, `(.L_x_9142) ;  /* 0x0000000097087348 */ /* 0x000fea0003c00000 */
[----:B------:R0:W1:Y:S02]  /*3220*/  SHFL.DOWN P6, R152, R154, R153, R156 ;  /* 0x080000999a987389 */ /* 0x00006400000c009c */
[----:B01----:R-:W-:Y:S01]  /*3230*/  ENDCOLLECTIVE ;  /* 0x000000000000791b */ /* 0x003fe20003800000 */
.L_x_9142:
[----:B------:R-:W-:-:S05]  /*3240*/  FADD.FTZ R110, R109, R110 ;  /* 0x0000006e6d6e7221 */ /* 0x000fca0000010000 */
[----:B------:R-:W-:Y:S02]  /*3250*/  MOV R154, R110 ;  /* 0x0000006e009a7202 */ /* 0x000fe40000000f00 */
[----:B------:R-:W-:Y:S02]  /*3260*/  MOV R153, 0x2 ;  /* 0x0000000200997802 */ /* 0x000fe40000000f00 */
[----:B------:R-:W-:-:S07]  /*3270*/  MOV R111, R152 ;  /* 0x00000098006f7202 */ /* 0x000fce0000000f00 */
[----:B------:R-:W-:Y:S05]  /*3280*/  WARPSYNC.COLLECTIVE R151, `(.L_x_9143) ;  /* 0x0000000097087348 */ /* 0x000fea0003c00000 */
[----:B------:R0:W1:Y:S02]  /*3290*/  SHFL.DOWN P6, R152, R154, R153, R156 ;  /* 0x080000999a987389 */ /* 0x00006400000c009c */
[----:B01----:R-:W-:Y:S01]  /*32a0*/  ENDCOLLECTIVE ;  /* 0x000000000000791b */ /* 0x003fe20003800000 */
.L_x_9143:
[----:B------:R-:W-:-:S05]  /*32b0*/  FADD.FTZ R111, R108, R111 ;  /* 0x0000006f6c6f7221 */ /* 0x000fca0000010000 */
[----:B------:R-:W-:Y:S02]  /*32c0*/  MOV R154, R111 ;  /* 0x0000006f009a7202 */ /* 0x000fe40000000f00 */
[----:B------:R-:W-:-:S07]  /*32d0*/  MOV R135, R152 ;  /* 0x0000009800877202 */ /* 0x000fce0000000f00 */
[----:B------:R-:W-:Y:S05]  /*32e0*/  WARPSYNC.COLLECTIVE R151, `(.L_x_9144) ;  /* 0x0000000097087348 */ /* 0x000fea0003c00000 */
[----:B------:R0:W1:Y:S02]  /*32f0*/  SHFL.DOWN P6, R152, R154, R153, R156 ;  /* 0x080000999a987389 */ /* 0x00006400000c009c */
[----:B01----:R-:W-:Y:S01]  /*3300*/  ENDCOLLECTIVE ;  /* 0x000000000000791b */ /* 0x003fe20003800000 */
.L_x_9144:
[----:B------:R-:W-:-:S05]  /*3310*/  FADD.FTZ R135, R110, R135 ;  /* 0x000000876e877221 */ /* 0x000fca0000010000 */
[----:B------:R-:W-:Y:S02]  /*3320*/  MOV R154, R135 ;  /* 0x00000087009a7202 */ /* 0x000fe40000000f00 */
[----:B------:R-:W-:Y:S02]  /*3330*/  MOV R153, 0x1 ;  /* 0x0000000100997802 */ /* 0x000fe40000000f00 */
[----:B------:R-:W-:-:S07]  /*3340*/  MOV R134, R152 ;  /* 0x0000009800867202 */ /* 0x000fce0000000f00 */
[----:B------:R-:W-:Y:S05]  /*3350*/  WARPSYNC.COLLECTIVE R151, `(.L_x_9145) ;  /* 0x0000000097087348 */ /* 0x000fea0003c00000 */
[----:B------:R0:W1:Y:S02]  /*3360*/  SHFL.DOWN P6, R152, R154, R153, R156 ;  /* 0x080000999a987389 */ /* 0x00006400000c009c */
[----:B01----:R-:W-:Y:S01]  /*3370*/  ENDCOLLECTIVE ;  /* 0x000000000000791b */ /* 0x003fe20003800000 */
.L_x_9145:
[----:B------:R-:W-:-:S05]  /*3380*/  FADD.FTZ R106, R111, R134 ;  /* 0x000000866f6a7221 */ /* 0x000fca0000010000 */
[----:B------:R-:W-:Y:S02]  /*3390*/  MOV R154, R106 ;  /* 0x0000006a009a7202 */ /* 0x000fe40000000f00 */
[----:B------:R-:W-:-:S07]  /*33a0*/  MOV R134, R152 ;  /* 0x0000009800867202 */ /* 0x000fce0000000f00 */
[----:B------:R-:W-:Y:S05]  /*33b0*/  WARPSYNC.COLLECTIVE R151, `(.L_x_9146) ;  /* 0x0000000097087348 */ /* 0x000fea0003c00000 */
[----:B------:R0:W1:Y:S02]  /*33c0*/  SHFL.DOWN P6, R152, R154, R153, R156 ;  /* 0x080000999a987389 */ /* 0x00006400000c009c */
[----:B01----:R-:W-:Y:S01]  /*33d0*/  ENDCOLLECTIVE ;  /* 0x000000000000791b */ /* 0x003fe20003800000 */
.L_x_9146:
[----:B------:R-:W-:Y:S01]  /*33e0*/  MOV R107, R152 ;  /* 0x00000098006b7202 */ /* 0x000fe20000000f00 */
[----:B------:R-:W-:Y:S06]  /*33f0*/  BRA `(.L_x_9147) ;  /* 0xffffffe4004c7947 */ /* 0x000fec000383ffff */
.L_x_9148:
        /* <DEDUP_REMOVED lines=16> */
.L_x_11966:


//--------------------- .text._ZN10layer_norm13ln_bwd_kernelINS_13Kernel_traitsIf6__halffS2_fjLj2560ELj1ELj1ELj4ELj8ENS_18Kernel_traits_baseILj2560EfS2_fS2_fjLj128EEEEELb1ELb0ELb0ELb1EEEvNS_9BwdParamsE --------------------------
	.section	.text._ZN10layer_norm13ln_bwd_kernelINS_13Kernel_traitsIf6__halffS2_fjLj2560ELj1ELj1ELj4ELj8ENS_18Kernel_traits_baseILj2560EfS2_fS2_fjLj128EEEEELb1ELb0ELb0ELb1EEEvNS_9BwdParamsE,"ax",@progbits
	.align	128
        .global         _ZN10layer_norm13ln_bwd_kernelINS_13Kernel_traitsIf6__halffS2_fjLj2560ELj1ELj1ELj4ELj8ENS_18Kernel_traits_baseILj2560EfS2_fS2_fjLj128EEEEELb1ELb0ELb0ELb1EEEvNS_9BwdParamsE
        .type           _ZN10layer_norm13ln_bwd_kernelINS_13Kernel_traitsIf6__halffS2_fjLj2560ELj1ELj1ELj4ELj8ENS_18Kernel_traits_baseILj2560EfS2_fS2_fjLj128EEEEELb1ELb0ELb0ELb1EEEvNS_9BwdParamsE,@function
        .size           _ZN10layer_norm13ln_bwd_kernelINS_13Kernel_traitsIf6__halffS2_fjLj2560ELj1ELj1ELj4ELj8ENS_18Kernel_traits_baseILj2560EfS2_fS2_fjLj128EEEEELb1ELb0ELb0ELb1EEEvNS_9BwdParamsE,(.L_x_11967 - _ZN10layer_norm13ln_bwd_kernelINS_13Kernel_traitsIf6__halffS2_fjLj2560ELj1ELj1ELj4ELj8ENS_18Kernel_traits_baseILj2560EfS2_fS2_fjLj128EEEEELb1ELb0ELb0ELb1EEEvNS_9BwdParamsE)
        .other          _ZN10layer_norm13ln_bwd_kernelINS_13Kernel_traitsIf6__halffS2_fjLj2560ELj1ELj1ELj4ELj8ENS_18Kernel_traits_baseILj2560EfS2_fS2_fjLj128EEEEELb1ELb0ELb0ELb1EEEvNS_9BwdParamsE,@"STO_CUDA_ENTRY STV_DEFAULT"
_ZN10layer_norm13ln_bwd_kernelINS_13Kernel_traitsIf6__halffS2_fjLj2560ELj1ELj1ELj4ELj8ENS_18Kernel_traits_baseILj2560EfS2_fS2_fjLj128EEEEELb1ELb0ELb0ELb1EEEvNS_9BwdParamsE:
.text._ZN10layer_norm13ln_bwd_kernelINS_13Kernel_traitsIf6__halffS2_fjLj2560ELj1ELj1ELj4ELj8ENS_18Kernel_traits_baseILj2560EfS2_fS2_fjLj128EEEEELb1ELb0ELb0ELb1EEEvNS_9BwdParamsE:
        /* <DEDUP_REMOVED lines=41> */
.L_x_9149:
        /* <DEDUP_REMOVED lines=35> */
.L_x_9152:
        /* <DEDUP_REMOVED lines=37> */
[----:B------:R-:W2:Y:S02]  /*0710*/  LDG.E.64 R110, desc[UR4][R110.64] ;  /* 0x000000046e6e7981 */ /* 0x000ea4000c1e1b00 */
[----:B0-----:R-:W-:Y:S02]  /*0720*/  IMAD.WIDE R118, R134, 0x4, R106 ;  /* 0x0000000486767825 */ /* 0x001fe400078e026a */
[----:B------:R-:W2:Y:S01]  /*0730*/  LDG.E.128 R88, desc[UR4][R88.64] ;  /* 0x0000000458587981 */ /* 0x000ea2000c1e1d00 */
        /* <DEDUP_REMOVED lines=43> */
[----:B------:R-:W-:-:S03]  /*09f0*/  SHF.R.U64 R124, R116, 0x10, R117 ;  /* 0x00000010747c7819 */ /* 0x000fc60000001275 */
[----:B------:R-:W-:Y:S01]  /*0a00*/  HADD2.F32 R119, -RZ, R119.H0_H0 ;  /* 0x20000077ff777230 */ /* 0x000fe20000004100 */
[----:B---3--:R-:W-:Y:S01]  /*0a10*/  FSEL R145, R145, RZ, !P2 ;  /* 0x000000ff91917208 */ /* 0x008fe20005000000 */
[----:B------:R-:W-:Y:S01]  /*0a20*/  @P0 HADD2.F32 R127, -RZ, R144.H0_H0 ;  /* 0x20000090ff7f0230 */ /* 0x000fe20000004100 */
[----:B------:R-:W-:Y:S01]  /*0a30*/  MOV R125, R117 ;  /* 0x00000075007d7202 */ /* 0x000fe20000000f00 */
[----:B------:R-:W-:Y:S02]  /*0a40*/  HADD2.F32 R124, -RZ, R124.H0_H0 ;  /* 0x2000007cff7c7230 */ /* 0x000fe40000004100 */
[C---:B--2---:R-:W-:Y:S01]  /*0a50*/  FADD.FTZ R160, -R145.reuse, R72 ;  /* 0x0000004891a07221 */ /* 0x044fe20000010100 */
[C---:B------:R-:W-:Y:S01]  /*0a60*/  FADD.FTZ R152, -R145.reuse, R75 ;  /* 0x0000004b91987221 */ /* 0x040fe20000010100 */
[----:B------:R-:W-:Y:S01]  /*0a70*/  MOV R75, R115 ;  /* 0x00000073004b7202 */ /* 0x000fe20000000f00 */
[C---:B------:R-:W-:Y:S01]  /*0a80*/  FADD.FTZ R158, -R145.reuse, R73 ;  /* 0x00000049919e7221 */ /* 0x040fe20000010100 */
[C---:B------:R-:W-:Y:S01]  /*0a90*/  FADD.FTZ R154, -R145.reuse, R76 ;  /* 0x0000004c919a7221 */ /* 0x040fe20000010100 */
[----:B------:R-:W-:Y:S01]  /*0aa0*/  FADD.FTZ R150, -R145, R77 ;  /* 0x0000004d91967221 */ /* 0x000fe20000010100 */
[----:B------:R-:W-:-:S02]  /*0ab0*/  SHF.R.U64 R77, R110, 0x10, R111 ;  /* 0x000000106e4d7819 */ /* 0x000fc4000000126f */
[----:B0-----:R-:W-:Y:S01]  /*0ac0*/  MOV R121, R110 ;  /* 0x0000006e00797202 */ /* 0x001fe20000000f00 */
[C---:B------:R-:W-:Y:S01]  /*0ad0*/  FADD.FTZ R76, -R145.reuse, R90 ;  /* 0x0000005a914c7221 */ /* 0x040fe20000010100 */
[----:B------:R-:W-:Y:S01]  /*0ae0*/  FMUL.FTZ R90, R44, R119 ;  /* 0x000000772c5a7220 */ /* 0x000fe20000410000 */
[----:B------:R-:W-:Y:S01]  /*0af0*/  SHF.R.U32.HI R117, RZ, 0x10, R117 ;  /* 0x00000010ff757819 */ /* 0x000fe20000011675 */
[----:B------:R-:W-:Y:S01]  /*0b00*/  FADD.FTZ R144, -R145, R81 ;  /* 0x0000005191907221 */ /* 0x000fe20000010100 */
[----:B------:R-:W-:Y:S02]  /*0b10*/  MOV R116, R114 ;  /* 0x0000007200747202 */ /* 0x000fe40000000f00 */
[--C-:B------:R-:W-:Y:S02]  /*0b20*/  SHF.R.U64 R133, R108, 0x10, R109.reuse ;  /* 0x000000106c857819 */ /* 0x100fe4000000126d */
[----:B------:R-:W-:Y:S02]  /*0b30*/  MOV R129, R109 ;  /* 0x0000006d00817202 */ /* 0x000fe40000000f00 */
[----:B------:R-:W-:-:S02]  /*0b40*/  SHF.R.U32.HI R131, RZ, 0x10, R109 ;  /* 0x00000010ff837819 */ /* 0x000fc4000001166d */
[----:B------:R-:W-:Y:S02]  /*0b50*/  MOV R123, R112 ;  /* 0x00000070007b7202 */ /* 0x000fe40000000f00 */
[----:B------:R-:W-:Y:S01]  /*0b60*/  SHF.R.U64 R109, R112, 0x10, R113 ;  /* 0x00000010706d7819 */ /* 0x000fe20000001271 */
[----:B------:R-:W-:Y:S01]  /*0b70*/  FMUL.FTZ R81, R147, R160 ;  /* 0x000000a093517220 */ /* 0x000fe20000410000 */
[C---:B------:R-:W-:Y:S01]  /*0b80*/  FADD.FTZ R112, -R145.reuse, R91 ;  /* 0x0000005b91707221 */ /* 0x040fe20000010100 */
[----:B------:R-:W-:Y:S02]  /*0b90*/  HADD2.F32 R125, -RZ, R125.H0_H0 ;  /* 0x2000007dff7d7230 */ /* 0x000fe40000004100 */
[C---:B------:R-:W-:Y:S01]  /*0ba0*/  FADD.FTZ R110, -R145.reuse, R86 ;  /* 0x00000056916e7221 */ /* 0x040fe20000010100 */
[----:B------:R-:W-:Y:S01]  /*0bb0*/  FADD.FTZ R120, -R145, R85 ;  /* 0x0000005591787221 */ /* 0x000fe20000010100 */
[----:B------:R-:W-:Y:S01]  /*0bc0*/  FMUL.FTZ R86, R147, R152 ;  /* 0x0000009893567220 */ /* 0x000fe20000410000 */
[----:B------:R-:W-:Y:S01]  /*0bd0*/  HADD2.F32 R91, -RZ, R75.H0_H0 ;  /* 0x2000004bff5b7230 */ /* 0x000fe20000004100 */
[----:B------:R-:W-:Y:S01]  /*0be0*/  MOV R151, R108 ;  /* 0x0000006c00977202 */ /* 0x000fe20000000f00 */
[----:B------:R-:W-:Y:S01]  /*0bf0*/  FMUL.FTZ R85, R45, R124 ;  /* 0x0000007c2d557220 */ /* 0x000fe20000410000 */
[----:B------:R-:W-:-:S02]  /*0c00*/  HADD2.F32 R152, -RZ, R77.H0_H0 ;  /* 0x2000004dff987230 */ /* 0x000fc40000004100 */
[----:B------:R-:W-:Y:S01]  /*0c10*/  FADD.FTZ R75, RZ, R90 ;  /* 0x0000005aff4b7221 */ /* 0x000fe20000010000 */
[C---:B------:R-:W-:Y:S01]  /*0c20*/  FADD.FTZ R156, -R145.reuse, R74 ;  /* 0x0000004a919c7221 */ /* 0x040fe20000010100 */
[----:B------:R-:W-:Y:S01]  /*0c30*/  FADD.FTZ R118, -R145, R82 ;  /* 0x0000005291767221 */ /* 0x000fe20000010100 */
[----:B------:R-:W-:Y:S01]  /*0c40*/  FMUL.FTZ R108, R147, R158 ;  /* 0x0000009e936c7220 */ /* 0x000fe20000410000 */
[----:B------:R-:W-:Y:S01]  /*0c50*/  FFMA.FTZ R77, R81, R90, RZ ;  /* 0x0000005a514d7223 */ /* 0x000fe200000100ff */
[----:B------:R-:W-:Y:S01]  /*0c60*/  SHF.R.U64 R73, R114, 0x10, R115 ;  /* 0x0000001072497819 */ /* 0x000fe20000001273 */
[C---:B------:R-:W-:Y:S01]  /*0c70*/  FADD.FTZ R82, -R145.reuse, R87 ;  /* 0x0000005791527221 */ /* 0x040fe20000010100 */
[C---:B------:R-:W-:Y:S01]  /*0c80*/  FADD.FTZ R122, -R145.reuse, R78 ;  /* 0x0000004e917a7221 */ /* 0x040fe20000010100 */
[C---:B------:R-:W-:Y:S01]  /*0c90*/  FADD.FTZ R146, -R145.reuse, R84 ;  /* 0x0000005491927221 */ /* 0x040fe20000010100 */
[----:B------:R-:W-:Y:S01]  /*0ca0*/  FADD.FTZ R74, -R145, R89 ;  /* 0x00000059914a7221 */ /* 0x000fe20000010100 */
[----:B------:R-:W-:-:S02]  /*0cb0*/  HADD2.F32 R117, -RZ, R117.H0_H0 ;  /* 0x20000075ff757230 */ /* 0x000fc40000004100 */
[C---:B------:R-:W-:Y:S01]  /*0cc0*/  FADD.FTZ R78, -R145.reuse, R83 ;  /* 0x00000053914e7221 */ /* 0x040fe20000010100 */
[----:B------:R-:W-:Y:S02]  /*0cd0*/  HADD2.F32 R87, -RZ, R116.H0_H0 ;  /* 0x20000074ff577230 */ /* 0x000fe40000004100 */
[----:B------:R-:W-:Y:S01]  /*0ce0*/  FADD.FTZ R72, -R145, R88 ;  /* 0x0000005891487221 */ /* 0x000fe20000010100 */
[----:B------:R-:W-:Y:S01]  /*0cf0*/  FMUL.FTZ R84, R46, R125 ;  /* 0x0000007d2e547220 */ /* 0x000fe20000410000 */
[----:B------:R-:W-:Y:S01]  /*0d00*/  FMUL.FTZ R89, R147, R154 ;  /* 0x0000009a93597220 */ /* 0x000fe20000410000 */
[----:B------:R-:W-:Y:S01]  /*0d10*/  FADD.FTZ R75, R75, R85 ;  /* 0x000000554b4b7221 */ /* 0x000fe20000010000 */
[----:B------:R-:W-:Y:S01]  /*0d20*/  FADD.FTZ R132, -R145, R80 ;  /* 0x0000005091847221 */ /* 0x000fe20000010100 */
[----:B------:R-:W-:Y:S01]  /*0d30*/  MOV R83, R113 ;  /* 0x0000007100537202 */ /* 0x000fe20000000f00 */
[----:B------:R-:W-:Y:S01]  /*0d40*/  FMUL.FTZ R88, R147, R156 ;  /* 0x0000009c93587220 */ /* 0x000fe20000410000 */
[----:B------:R-:W-:Y:S01]  /*0d50*/  FFMA.FTZ R77, R108, R85, R77 ;  /* 0x000000556c4d7223 */ /* 0x000fe2000001004d */
[----:B------:R-:W-:Y:S01]  /*0d60*/  SHF.R.U32.HI R113, RZ, 0x10, R113 ;  /* 0x00000010ff717819 */ /* 0x000fe20000011671 */
[----:B------:R-:W-:Y:S01]  /*0d70*/  FADD.FTZ R102, R124, R102 ;  /* 0x000000667c667221 */ /* 0x000fe20000010000 */
[----:B------:R-:W-:Y:S01]  /*0d80*/  FFMA.FTZ R103, R108, R124, R103 ;  /* 0x0000007c6c677223 */ /* 0x000fe20000010067 */
[----:B------:R-:W-:-:S02]  /*0d90*/  HADD2.F32 R116, -RZ, R73.H0_H0 ;  /* 0x20000049ff747230 */ /* 0x000fc40000004100 */
[----:B------:R-:W-:Y:S01]  /*0da0*/  FADD.FTZ R114, -R145, R79 ;  /* 0x0000004f91727221 */ /* 0x000fe20000010100 */
[----:B------:R-:W-:Y:S01]  /*0db0*/  FMUL.FTZ R80, R47, R117 ;  /* 0x000000752f507220 */ /* 0x000fe20000410000 */
[----:B------:R-:W-:Y:S02]  /*0dc0*/  HADD2.F32 R121, -RZ, R121.H0_H0 ;  /* 0x20000079ff797230 */ /* 0x000fe40000004100 */
        /* <DEDUP_REMOVED lines=8> */
[----:B------:R-:W-:-:S02]  /*0e50*/  HADD2.F32 R160, -RZ, R113.H0_H0 ;  /* 0x20000071ffa07230 */ /* 0x000fc40000004100 */
        /* <DEDUP_REMOVED lines=25> */
[----:B------:R-:W-:Y:S01]  /*0ff0*/  MOV R79, R111 ;  /* 0x0000006f004f7202 */ /* 0x000fe20000000f00 */
[----:B------:R-:W-:Y:S01]  /*1000*/  FFMA.FTZ R75, R125, R154, R78 ;  /* 0x0000009a7d4b7223 */ /* 0x000fe2000001004e */
[----:B------:R-:W-:Y:S01]  /*1010*/  FADD.FTZ R98, R117, R98 ;  /* 0x0000006275627221 */ /* 0x000fe20000010000 */
[----:B------:R-:W-:Y:S01]  /*1020*/  FFMA.FTZ R99, R86, R117, R99 ;  /* 0x0000007556637223 */ /* 0x000fe20000010063 */
[----:B------:R-:W-:Y:S01]  /*1030*/  FMUL.FTZ R117, R147, R110 ;  /* 0x0000006e93757220 */ /* 0x000fe20000410000 */
[----:B------:R-:W-:Y:S01]  /*1040*/  FADD.FTZ R77, R122, R145 ;  /* 0x000000917a4d7221 */ /* 0x000fe20000010000 */
[----:B------:R-:W-:Y:S01]  /*1050*/  FFMA.FTZ R110, R156, R145, R75 ;  /* 0x000000919c6e7223 */ /* 0x000fe2000001004b */
[----:B------:R-:W-:Y:S01]  /*1060*/  SHF.R.U32.HI R111, RZ, 0x10, R111 ;  /* 0x00000010ff6f7819 */ /* 0x000fe2000001166f */
[----:B------:R-:W-:-:S02]  /*1070*/  HADD2.F32 R79, -RZ, R79.H0_H0 ;  /* 0x2000004fff4f7230 */ /* 0x000fc40000004100 */
[----:B------:R-:W-:Y:S01]  /*1080*/  FADD.FTZ R78, R77, R116 ;  /* 0x000000744d4e7221 */ /* 0x000fe20000010000 */
[----:B------:R-:W-:Y:S01]  /*1090*/  FFMA.FTZ R75, R87, R116, R110 ;  /* 0x00000074574b7223 */ /* 0x000fe2000001006e */
[----:B------:R-:W-:Y:S01]  /*10a0*/  FADD.FTZ R104, R119, R104 ;  /* 0x0000006877687221 */ /* 0x000fe20000010000 */
[----:B------:R-:W-:Y:S01]  /*10b0*/  FFMA.FTZ R140, R81, R119, R140 ;  /* 0x00000077518c7223 */ /* 0x000fe2000001008c */
[----:B------:R-:W-:Y:S02]  /*10c0*/  HADD2.F32 R111, -RZ, R111.H0_H0 ;  /* 0x2000006fff6f7230 */ /* 0x000fe40000004100 */
[----:B------:R-:W-:Y:S01]  /*10d0*/  FMUL.FTZ R119, R38, R79 ;  /* 0x0000004f26777220 */ /* 0x000fe20000410000 */
[----:B------:R-:W-:Y:S02]  /*10e0*/  HADD2.F32 R73, -RZ, R123.H0_H0 ;  /* 0x2000007bff497230 */ /* 0x000fe40000004100 */
[C---:B------:R-:W-:Y:S01]  /*10f0*/  FMUL.FTZ R132, R147.reuse, R82 ;  /* 0x0000005293847220 */ /* 0x040fe20000410000 */
        /* <DEDUP_REMOVED lines=19> */
[----:B------:R-:W-:Y:S01]  /*1230*/  FMUL.FTZ R109, R33, R164 ;  /* 0x000000a4216d7220 */ /* 0x000fe20000410000 */
        /* <DEDUP_REMOVED lines=68> */
.L_x_9163:
        /* <DEDUP_REMOVED lines=76> */
[----:B------:R0:W1:Y:S01]  /*1b40*/  F2F.F16.F32 R80, R77 ;  /* 0x0000004d00507304 */ /* 0x0000620000200800 */
        /* <DEDUP_REMOVED lines=18> */
[----:B------:R0:W-:Y:S01]  /*1c70*/  F2F.F16.F32 R83, R76 ;  /* 0x0000004c00537304 */ /* 0x0001e20000200800 */
        /* <DEDUP_REMOVED lines=32> */
[----:B------:R0:W-:Y:S01]  /*1e80*/  F2F.F16.F32 R85, R81 ;  /* 0x0000005100557304 */ /* 0x0001e20000200800 */
        /* <DEDUP_REMOVED lines=11> */
[----:B------:R0:W-:Y:S01]  /*1f40*/  F2F.F16.F32 R87, R76 ;  /* 0x0000004c00577304 */ /* 0x0001e20000200800 */
        /* <DEDUP_REMOVED lines=13> */
[----:B------:R0:W-:Y:S01]  /*2020*/  F2F.F16.F32 R91, R76 ;  /* 0x0000004c005b7304 */ /* 0x0001e20000200800 */
[----:B------:R-:W-:Y:S01]  /*2030*/  FMUL.FTZ R73, R73, UR15 ;  /* 0x0000000f49497c20 */ /* 0x000fe20008410000 */
[----:B------:R-:W-:Y:S01]  /*2040*/  LOP3.LUT P3, RZ, R128, 0xff00, RZ, 0xc0, !PT ;  /* 0x0000ff0080ff7812 */ /* 0x000fe2000786c0ff */
[----:B------:R-:W-:Y:S01]  /*2050*/  FMUL.FTZ R123, R147, R122 ;  /* 0x0000007a937b7220 */ /* 0x000fe20000410000 */
[----:B------:R-:W-:Y:S01]  /*2060*/  @P1 FADD.FTZ R124, R63, R124 ;  /* 0x0000007c3f7c1221 */ /* 0x000fe20000010000 */
[----:B------:R-:W-:Y:S01]  /*2070*/  FMUL.FTZ R122, R147, R146 ;  /* 0x00000092937a7220 */ /* 0x000fe20000410000 */
[----:B------:R-:W-:Y:S01]  /*2080*/  FADD.FTZ R158, R151, -R158 ;  /* 0x8000009e979e7221 */ /* 0x000fe20000010000 */
[----:B------:R-:W-:Y:S01]  /*2090*/  FMUL.FTZ R89, R89, UR15 ;  /* 0x0000000f59597c20 */ /* 0x000fe20008410000 */
[----:B------:R2:W-:Y:S01]  /*20a0*/  F2F.F16.F32 R111, R72 ;  /* 0x00000048006f7304 */ /* 0x0005e20000200800 */
        /* <DEDUP_REMOVED lines=10> */
[----:B------:R0:W-:Y:S01]  /*2150*/  F2F.F16.F32 R88, R81 ;  /* 0x0000005100587304 */ /* 0x0001e20000200800 */
[----:B------:R-:W-:Y:S01]  /*2160*/  FSEL R115, R76, RZ, P6 ;  /* 0x000000ff4c737208 */ /* 0x000fe20003000000 */
[----:B------:R-:W-:Y:S01]  /*2170*/  FMUL.FTZ R72, R72, UR15 ;  /* 0x0000000f48487c20 */ /* 0x000fe20008410000 */
[----:B------:R-:W-:Y:S01]  /*2180*/  LOP3.LUT P5, RZ, R128, 0xff000000, RZ, 0xc0, !PT ;  /* 0xff00000080ff7812 */ /* 0x000fe200078ac0ff */
[----:B------:R-:W-:Y:S01]  /*2190*/  FMUL.FTZ R129, R147, R114 ;  /* 0x0000007293817220 */ /* 0x000fe20000410000 */
[----:B------:R-:W-:Y:S01]  /*21a0*/  @P2 LEA R76, P6, R142, UR16, 0x4 ;  /* 0x000000108e4c2c11 */ /* 0x000fe2000f8c20ff */
[----:B------:R-:W-:Y:S01]  /*21b0*/  @P1 FADD.FTZ R126, R67, R126 ;  /* 0x0000007e437e1221 */ /* 0x000fe20000010000 */
[----:B------:R-:W-:Y:S01]  /*21c0*/  ISETP.NE.U32.AND P3, PT, RZ, UR16, PT ;  /* 0x00000010ff007c0c */ /* 0x000fe2000bf65070 */
[----:B------:R2:W-:Y:S01]  /*21d0*/  F2F.F16.F32 R108, R73 ;  /* 0x00000049006c7304 */ /* 0x0005e20000200800 */
[-C--:B0-----:R-:W-:Y:S01]  /*21e0*/  FMUL.FTZ R81, R122, R127.reuse ;  /* 0x0000007f7a517220 */ /* 0x081fe20000410000 */
[----:B------:R-:W-:Y:S01]  /*21f0*/  FSEL R72, R72, RZ, P5 ;  /* 0x000000ff48487208 */ /* 0x000fe20002800000 */
[----:B------:R-:W-:Y:S01]  /*2200*/  @P1 FADD.FTZ R129, R66, R129 ;  /* 0x0000008142811221 */ /* 0x000fe20000010000 */
[----:B------:R-:W-:Y:S01]  /*2210*/  LOP3.LUT P5, RZ, R130, 0xff00, RZ, 0xc0, !PT ;  /* 0x0000ff0082ff7812 */ /* 0x000fe200078ac0ff */
[----:B------:R-:W-:Y:S01]  /*2220*/  FMUL.FTZ R81, R81, UR15 ;  /* 0x0000000f51517c20 */ /* 0x000fe20008410000 */
[-C--:B------:R-:W-:Y:S01]  /*2230*/  FMUL.FTZ R106, R126, R127.reuse ;  /* 0x0000007f7e6a7220 */ /* 0x080fe20000410000 */
[----:B------:R-:W-:Y:S01]  /*2240*/  ISETP.NE.AND.EX P3, PT, RZ, UR17, PT, P3 ;  /* 0x00000011ff007c0c */ /* 0x000fe2000bf65330 */
[----:B------:R0:W-:Y:S01]  /*2250*/  F2F.F16.F32 R89, R77 ;  /* 0x0000004d00597304 */ /* 0x0001e20000200800 */
[-C--:B--2---:R-:W-:Y:S01]  /*2260*/  FMUL.FTZ R73, R123, R127.reuse ;  /* 0x0000007f7b497220 */ /* 0x084fe20000410000 */
[----:B------:R-:W-:Y:S01]  /*2270*/  FSEL R128, R81, RZ, P5 ;  /* 0x000000ff51807208 */ /* 0x000fe20002800000 */
[----:B------:R-:W-:Y:S01]  /*2280*/  FMUL.FTZ R106, R106, UR15 ;  /* 0x0000000f6a6a7c20 */ /* 0x000fe20008410000 */
[----:B------:R-:W-:Y:S01]  /*2290*/  FMUL.FTZ R127, R129, R127 ;  /* 0x0000007f817f7220 */ /* 0x000fe20000410000 */
[----:B------:R-:W-:Y:S01]  /*22a0*/  FMUL.FTZ R73, R73, UR15 ;  /* 0x0000000f49497c20 */ /* 0x000fe20008410000 */
[----:B------:R-:W-:Y:S01]  /*22b0*/  LOP3.LUT P1, RZ, R130, 0xff0000, RZ, 0xc0, !PT ;  /* 0x00ff000082ff7812 */ /* 0x000fe2000782c0ff */
[----:B-1----:R-:W-:Y:S01]  /*22c0*/  IMAD.WIDE.U32 R80, R80, 0x10000, RZ ;  /* 0x0001000050507825 */ /* 0x002fe200078e00ff */
[----:B------:R-:W1:Y:S01]  /*22d0*/  F2F.F16.F32 R78, R78 ;  /* 0x0000004e004e7304 */ /* 0x000e620000200800 */
[----:B0-----:R-:W-:-:S02]  /*22e0*/  @P2 LEA.HI.X R77, R142, UR17, RZ, 0x4, P6 ;  /* 0x000000118e4d2c11 */ /* 0x001fc4000b0f24ff */
[----:B------:R-:W-:Y:S01]  /*22f0*/  FMUL.FTZ R127, R127, UR15 ;  /* 0x0000000f7f7f7c20 */ /* 0x000fe20008410000 */
[C---:B------:R-:W-:Y:S02]  /*2300*/  LOP3.LUT P6, RZ, R130.reuse, 0xff, RZ, 0xc0, !PT ;  /* 0x000000ff82ff7812 */ /* 0x040fe400078cc0ff */
[----:B------:R-:W-:Y:S02]  /*2310*/  SEL R146, RZ, 0x1, P4 ;  /* 0x00000001ff927807 */ /* 0x000fe40002000000 */
[----:B------:R-:W-:Y:S01]  /*2320*/  FSEL R109, R73, RZ, P6 ;  /* 0x000000ff496d7208 */ /* 0x000fe20003000000 */
[----:B------:R-:W0:Y:S01]  /*2330*/  F2F.F16.F32 R90, R90 ;  /* 0x0000005a005a7304 */ /* 0x000e220000200800 */
[----:B------:R-:W-:Y:S02]  /*2340*/  LOP3.LUT P6, RZ, R130, 0xff000000, RZ, 0xc0, !PT ;  /* 0xff00000082ff7812 */ /* 0x000fe400078cc0ff */
[----:B------:R-:W-:Y:S02]  /*2350*/  SEL R73, R74, R69, P3 ;  /* 0x000000454a497207 */ /* 0x000fe40001800000 */
[----:B------:R-:W-:-:S02]  /*2360*/  SEL R74, R75, R70, P3 ;  /* 0x000000464b4a7207 */ /* 0x000fc40001800000 */
[----:B------:R-:W-:Y:S01]  /*2370*/  SEL R75, R82, R71, P3 ;  /* 0x00000047524b7207 */ /* 0x000fe20001800000 */
[----:B------:R-:W2:Y:S01]  /*2380*/  F2F.F16.F32 R107, R107 ;  /* 0x0000006b006b7304 */ /* 0x000ea20000200800 */
[----:B------:R-:W-:Y:S02]  /*2390*/  FSEL R82, R106, RZ, P6 ;  /* 0x000000ff6a527208 */ /* 0x000fe40003000000 */
[----:B------:R-:W-:Y:S02]  /*23a0*/  FSEL R127, R127, RZ, P1 ;  /* 0x000000ff7f7f7208 */ /* 0x000fe40000800000 */
[----:B-1----:R-:W-:Y:S02]  /*23b0*/  SHF.L.U32 R106, R78, 0x10, RZ ;  /* 0x000000104e6a7819 */ /* 0x002fe400000006ff */
[----:B0-----:R-:W-:Y:S01]  /*23c0*/  SHF.L.U32 R90, R90, 0x10, RZ ;  /* 0x000000105a5a7819 */ /* 0x001fe200000006ff */
[----:B------:R-:W-:Y:S01]  /*23d0*/  F2F.F16.F32 R84, R84 ;  /* 0x0000005400547304 */ /* 0x000fe20000200800 */
[----:B--2---:R-:W-:-:S07]  /*23e0*/  LOP3.LUT R107, R81, R106, R107, 0xfe, !PT ;  /* 0x0000006a516b7212 */ /* 0x004fce00078efe6b */
[----:B------:R-:W0:Y:S01]  /*23f0*/  F2F.F16.F32 R86, R86 ;  /* 0x0000005600567304 */ /* 0x000e220000200800 */
[----:B------:R-:W-:-:S07]  /*2400*/  LOP3.LUT R106, R80, R83, RZ, 0xfc, !PT ;  /* 0x00000053506a7212 */ /* 0x000fce00078efcff */
[----:B------:R1:W2:Y:S01]  /*2410*/  F2F.F16.F32 R114, R72 ;  /* 0x0000004800727304 */ /* 0x0002a20000200800 */
[----:B0-----:R-:W-:-:S07]  /*2420*/  SHF.L.U32 R86, R86, 0x10, RZ ;  /* 0x0000001056567819 */ /* 0x001fce00000006ff */
[----:B------:R-:W0:Y:S01]  /*2430*/  F2F.F16.F32 R128, R128 ;  /* 0x0000008000807304 */ /* 0x000e220000200800 */
[----:B-1----:R-:W-:Y:S01]  /*2440*/  SEL R72, R79, R68, P3 ;  /* 0x000000444f487207 */ /* 0x002fe20001800000 */
[----:B------:R-:W-:-:S04]  /*2450*/  IMAD.WIDE.U32 R78, R84, 0x10000, RZ ;  /* 0x00010000544e7825 */ /* 0x000fc800078e00ff */
[----:B------:R1:W-:Y:S01]  /*2460*/  @P2 STG.E.128 desc[UR4][R76.64], R72 ;  /* 0x000000484c002986 */ /* 0x0003e2000c101d04 */
[----:B--2---:R-:W-:Y:S01]  /*2470*/  SHF.L.U32 R114, R114, 0x10, RZ ;  /* 0x0000001072727819 */ /* 0x004fe200000006ff */
[----:B------:R-:W2:Y:S01]  /*2480*/  F2F.F16.F32 R115, R115 ;  /* 0x0000007300737304 */ /* 0x000ea20000200800 */
[----:B------:R-:W-:Y:S02]  /*2490*/  LOP3.LUT R87, R79, R86, R87, 0xfe, !PT ;  /* 0x000000564f577212 */ /* 0x000fe400078efe57 */
[----:B------:R-:W-:Y:S02]  /*24a0*/  LOP3.LUT R86, R78, R85, RZ, 0xfc, !PT ;  /* 0x000000554e567212 */ /* 0x000fe400078efcff */
[----:B------:R-:W-:Y:S02]  /*24b0*/  SEL R78, R119, R70, P3 ;  /* 0x00000046774e7207 */ /* 0x000fe40001800000 */
[----:B------:R-:W-:Y:S01]  /*24c0*/  SEL R79, R116, R71, P3 ;  /* 0x00000047744f7207 */ /* 0x000fe20001800000 */
[----:B------:R-:W-:Y:S08]  /*24d0*/  F2F.F16.F32 R109, R109 ;  /* 0x0000006d006d7304 */ /* 0x000ff00000200800 */
[----:B------:R-:W3:Y:S01]  /*24e0*/  F2F.F16.F32 R82, R82 ;  /* 0x0000005200527304 */ /* 0x000ee20000200800 */
[----:B-1----:R-:W-:Y:S01]  /*24f0*/  IMAD.WIDE.U32 R72, R88, 0x10000, RZ ;  /* 0x0001000058487825 */ /* 0x002fe200078e00ff */
[----:B------:R-:W-:-:S02]  /*2500*/  LEA R88, P5, R143, UR18, 0x3 ;  /* 0x000000128f587c11 */ /* 0x000fc4000f8a18ff */
[----:B------:R-:W-:Y:S01]  /*2510*/  SEL R76, R121, R68, P3 ;  /* 0x00000044794c7207 */ /* 0x000fe20001800000 */
[----:B------:R-:W-:Y:S01]  /*2520*/  IMAD.WIDE.U32 R74, R108, 0x10000, RZ ;  /* 0x000100006c4a7825 */ /* 0x000fe200078e00ff */
[----:B------:R-:W-:Y:S02]  /*2530*/  LOP3.LUT R81, R73, R90, R91, 0xfe, !PT ;  /* 0x0000005a49517212 */ /* 0x000fe400078efe5b */
[----:B------:R-:W1:Y:S01]  /*2540*/  F2F.F16.F32 R127, R127 ;  /* 0x0000007f007f7304 */ /* 0x000e620000200800 */
        /* <DEDUP_REMOVED lines=76> */
.L_x_9150:
        /* <DEDUP_REMOVED lines=21> */
.L_x_9151:
[----:B------:R-:W-:Y:S01]  /*2b60*/  HFMA2.MMA R157, -RZ, RZ, 0, 9.5367431640625e-07 ;  /* 0x00000010ff9d7435 */ /* 0x000fe200000001ff */
[----:B------:R-:W-:Y:S02]  /*2b70*/  MOV R155, R76 ;  /* 0x0000004c009b7202 */ /* 0x000fe40000000f00 */
[----:B------:R-:W-:Y:S02]  /*2b80*/  MOV R160, 0x1f ;  /* 0x0000001f00a07802 */ /* 0x000fe40000000f00 */
[----:B------:R-:W-:-:S07]  /*2b90*/  MOV R110, 0xffffffff ;  /* 0xffffffff006e7802 */ /* 0x000fce0000000f00 */
[----:B-----5:R-:W-:Y:S05]  /*2ba0*/  WARPSYNC.COLLECTIVE R110, `(.L_x_9153) ;  /* 0x000000006e087348 */ /* 0x020fea0003c00000 */
[----:B------:R0:W1:Y:S02]  /*2bb0*/  SHFL.DOWN P1, R112, R155, R157, R160 ;  /* 0x0800009d9b707389 */ /* 0x00006400000200a0 */
[----:B01---5:R-:W-:Y:S01]  /*2bc0*/  ENDCOLLECTIVE ;  /* 0x000000000000791b */ /* 0x023fe20003800000 */
.L_x_9153:
[----:B------:R-:W-:Y:S02]  /*2bd0*/  MOV R155, R74 ;  /* 0x0000004a009b7202 */ /* 0x000fe40000000f00 */
[----:B------:R-:W-:-:S07]  /*2be0*/  MOV R73, R112 ;  /* 0x0000007000497202 */ /* 0x000fce0000000f00 */
[----:B------:R-:W-:Y:S05]  /*2bf0*/  WARPSYNC.COLLECTIVE R110, `(.L_x_9154) ;  /* 0x000000006e087348 */ /* 0x000fea0003c00000 */
[----:B------:R0:W1:Y:S02]  /*2c00*/  SHFL.DOWN P1, R112, R155, R157, R160 ;  /* 0x0800009d9b707389 */ /* 0x00006400000200a0 */
[----:B01----:R-:W-:Y:S01]  /*2c10*/  ENDCOLLECTIVE ;  /* 0x000000000000791b */ /* 0x003fe20003800000 */
.L_x_9154:
[----:B------:R-:W-:Y:S01]  /*2c20*/  FADD.FTZ R73, R76, R73 ;  /* 0x000000494c497221 */ /* 0x000fe20000010000 */
[----:B------:R-:W-:-:S04]  /*2c30*/  HFMA2.MMA R157, -RZ, RZ, 0, 4.76837158203125e-07 ;  /* 0x00000008ff9d7435 */ /* 0x000fc800000001ff */
[----:B------:R-:W-:Y:S02]  /*2c40*/  MOV R155, R73 ;  /* 0x00000049009b7202 */ /* 0x000fe40000000f00 */
[----:B------:R-:W-:-:S07]  /*2c50*/  MOV R75, R112 ;  /* 0x00000070004b7202 */ /* 0x000fce0000000f00 */
[----:B------:R-:W-:Y:S05]  /*2c60*/  WARPSYNC.COLLECTIVE R110, `(.L_x_9155) ;  /* 0x000000006e087348 */ /* 0x000fea0003c00000 */
[----:B------:R0:W1:Y:S02]  /*2c70*/  SHFL.DOWN P1, R112, R155, R157, R160 ;  /* 0x0800009d9b707389 */ /* 0x00006400000200a0 */
[----:B01----:R-:W-:Y:S01]  /*2c80*/  ENDCOLLECTIVE ;  /* 0x000000000000791b */ /* 0x003fe20003800000 */
.L_x_9155:
[----:B------:R-:W-:-:S05]  /*2c90*/  FADD.FTZ R75, R74, R75 ;  /* 0x0000004b4a4b7221 */ /* 0x000fca0000010000 */
[----:B------:R-:W-:Y:S02]  /*2ca0*/  MOV R155, R75 ;  /* 0x0000004b009b7202 */ /* 0x000fe40000000f00 */
[----:B------:R-:W-:-:S07]  /*2cb0*/  MOV R78, R112 ;  /* 0x00000070004e7202 */ /* 0x000fce0000000f00 */
[----:B------:R-:W-:Y:S05]  /*2cc0*/  WARPSYNC.COLLECTIVE R110, `(.L_x_9156) ;  /* 0x000000006e087348 */ /* 0x000fea0003c00000 */
[----:B------:R0:W1:Y:S02]  /*2cd0*/  SHFL.DOWN P1, R112, R155, R157, R160 ;  /* 0x0800009d9b707389 */ /* 0x00006400000200a0 */
[----:B01----:R-:W-:Y:S01]  /*2ce0*/  ENDCOLLECTIVE ;  /* 0x000000000000791b */ /* 0x003fe20003800000 */
.L_x_9156:
[----:B------:R-:W-:Y:S01]  /*2cf0*/  FADD.FTZ R78, R73, R78 ;  /* 0x0000004e494e7221 */ /* 0x000fe20000010000 */
[----:B------:R-:W-:-:S04]  /*2d00*/  HFMA2.MMA R157, -RZ, RZ, 0, 2.384185791015625e-07 ;  /* 0x00000004ff9d7435 */ /* 0x000fc800000001ff */
[----:B------:R-:W-:Y:S02]  /*2d10*/  MOV R155, R78 ;  /* 0x0000004e009b7202 */ /* 0x000fe40000000f00 */
[----:B------:R-:W-:-:S07]  /*2d20*/  MOV R82, R112 ;  /* 0x0000007000527202 */ /* 0x000fce0000000f00 */
[----:B------:R-:W-:Y:S05]  /*2d30*/  WARPSYNC.COLLECTIVE R110, `(.L_x_9157) ;  /* 0x000000006e087348 */ /* 0x000fea0003c00000 */
[----:B------:R0:W1:Y:S02]  /*2d40*/  SHFL.DOWN P1, R112, R155, R157, R160 ;  /* 0x0800009d9b707389 */ /* 0x00006400000200a0 */
[----:B01----:R-:W-:Y:S01]  /*2d50*/  ENDCOLLECTIVE ;  /* 0x000000000000791b */ /* 0x003fe20003800000 */
.L_x_9157:
[----:B------:R-:W-:-:S05]  /*2d60*/  FADD.FTZ R77, R75, R82 ;  /* 0x000000524b4d7221 */ /* 0x000fca0000010000 */
[----:B------:R-:W-:Y:S02]  /*2d70*/  MOV R155, R77 ;  /* 0x0000004d009b7202 */ /* 0x000fe40000000f00 */
[----:B------:R-:W-:-:S07]  /*2d80*/  MOV R79, R112 ;  /* 0x00000070004f7202 */ /* 0x000fce0000000f00 */
[----:B------:R-:W-:Y:S05]  /*2d90*/  WARPSYNC.COLLECTIVE R110, `(.L_x_9158) ;  /* 0x000000006e087348 */ /* 0x000fea0003c00000 */
[----:B------:R0:W1:Y:S02]  /*2da0*/  SHFL.DOWN P1, R112, R155, R157, R160 ;  /* 0x0800009d9b707389 */ /* 0x00006400000200a0 */
[----:B01----:R-:W-:Y:S01]  /*2db0*/  ENDCOLLECTIVE ;  /* 0x000000000000791b */ /* 0x003fe20003800000 */
.L_x_9158:
[----:B------:R-:W-:Y:S01]  /*2dc0*/  FADD.FTZ R79, R78, R79 ;  /* 0x0000004f4e4f7221 */ /* 0x000fe20000010000 */
[----:B------:R-:W-:-:S04]  /*2dd0*/  HFMA2.MMA R157, -RZ, RZ, 0, 1.1920928955078125e-07 ;  /* 0x00000002ff9d7435 */ /* 0x000fc800000001ff */
[----:B------:R-:W-:Y:S02]  /*2de0*/  MOV R155, R79 ;  /* 0x0000004f009b7202 */ /* 0x000fe40000000f00 */
[----:B------:R-:W-:-:S07]  /*2df0*/  MOV R82, R112 ;  /* 0x0000007000527202 */ /* 0x000fce0000000f00 */
[----:B------:R-:W-:Y:S05]  /*2e00*/  WARPSYNC.COLLECTIVE R110, `(.L_x_9159) ;  /* 0x000000006e087348 */ /* 0x000fea0003c00000 */
[----:B------:R0:W1:Y:S02]  /*2e10*/  SHFL.DOWN P1, R112, R155, R157, R160 ;  /* 0x0800009d9b707389 */ /* 0x00006400000200a0 */
[----:B01----:R-:W-:Y:S01]  /*2e20*/  ENDCOLLECTIVE ;  /* 0x000000000000791b */ /* 0x003fe20003800000 */
.L_x_9159:
[----:B------:R-:W-:-:S05]  /*2e30*/  FADD.FTZ R76, R77, R82 ;  /* 0x000000524d4c7221 */ /* 0x000fca0000010000 */
[----:B------:R-:W-:Y:S02]  /*2e40*/  MOV R155, R76 ;  /* 0x0000004c009b7202 */ /* 0x000fe40000000f00 */
[----:B------:R-:W-:-:S07]  /*2e50*/  MOV R82, R112 ;  /* 0x0000007000527202 */ /* 0x000fce0000000f00 */
[----:B------:R-:W-:Y:S05]  /*2e60*/  WARPSYNC.COLLECTIVE R110, `(.L_x_9160) ;  /* 0x000000006e087348 */ /* 0x000fea0003c00000 */
[----:B------:R0:W1:Y:S02]  /*2e70*/  SHFL.DOWN P1, R112, R155, R157, R160 ;  /* 0x0800009d9b707389 */ /* 0x00006400000200a0 */
[----:B01----:R-:W-:Y:S01]  /*2e80*/  ENDCOLLECTIVE ;  /* 0x000000000000791b */ /* 0x003fe20003800000 */
.L_x_9160:
[----:B------:R-:W-:Y:S01]  /*2e90*/  FADD.FTZ R82, R79, R82 ;  /* 0x000000524f527221 */ /* 0x000fe20000010000 */
[----:B------:R-:W-:-:S04]  /*2ea0*/  HFMA2.MMA R157, -RZ, RZ, 0, 5.9604644775390625e-08 ;  /* 0x00000001ff9d7435 */ /* 0x000fc800000001ff */
[----:B------:R-:W-:Y:S02]  /*2eb0*/  MOV R155, R82 ;  /* 0x00000052009b7202 */ /* 0x000fe40000000f00 */
[----:B------:R-:W-:-:S07]  /*2ec0*/  MOV R83, R112 ;  /* 0x0000007000537202 */ /* 0x000fce0000000f00 */
[----:B------:R-:W-:Y:S05]  /*2ed0*/  WARPSYNC.COLLECTIVE R110, `(.L_x_9161) ;  /* 0x000000006e087348 */ /* 0x000fea0003c00000 */
[----:B------:R0:W1:Y:S02]  /*2ee0*/  SHFL.DOWN P1, R112, R155, R157, R160 ;  /* 0x0800009d9b707389 */ /* 0x00006400000200a0 */
[----:B01----:R-:W-:Y:S01]  /*2ef0*/  ENDCOLLECTIVE ;  /* 0x000000000000791b */ /* 0x003fe20003800000 */
.L_x_9161:
[----:B------:R-:W-:-:S05]  /*2f00*/  FADD.FTZ R83, R76, R83 ;  /* 0x000000534c537221 */ /* 0x000fca0000010000 */
[----:B------:R-:W-:Y:S02]  /*2f10*/  MOV R155, R83 ;  /* 0x00000053009b7202 */ /* 0x000fe40000000f00 */
[----:B------:R-:W-:-:S07]  /*2f20*/  MOV R73, R112 ;  /* 0x0000007000497202 */ /* 0x000fce0000000f00 */
[----:B------:R-:W-:Y:S05]  /*2f30*/  WARPSYNC.COLLECTIVE R110, `(.L_x_9162) ;  /* 0x000000006e087348 */ /* 0x000fea0003c00000 */
[----:B------:R0:W1:Y:S02]  /*2f40*/  SHFL.DOWN P1, R112, R155, R157, R160 ;  /* 0x0800009d9b707389 */ /* 0x00006400000200a0 */
[----:B01----:R-:W-:Y:S01]  /*2f50*/  ENDCOLLECTIVE ;  /* 0x000000000000791b */ /* 0x003fe20003800000 */
.L_x_9162:
[----:B------:R-:W-:Y:S01]  /*2f60*/  MOV R74, R112 ;  /* 0x00000070004a7202 */ /* 0x000fe20000000f00 */
[----:B------:R-:W-:Y:S06]  /*2f70*/  BRA `(.L_x_9163) ;  /* 0xffffffe400c07947 */ /* 0x000fec000383ffff */
.L_x_9164:
        /* <DEDUP_REMOVED lines=16> */
.L_x_11967:


//--------------------- .text._ZN10layer_norm22ln_bwd_finalize_kernelINS_22Kernel_traits_finalizeILj2560Ef6__halffS2_fjLb0ELj1024ELj4ENS_18Kernel_traits_baseILj2560EfS2_fS2_fjLj1024EEEEELb0ELb0EEEvNS_9BwdParamsE --------------------------
	.section	.text._ZN10layer_norm22ln_bwd_finalize_kernelINS_22Kernel_traits_finalizeILj2560Ef6__halffS2_fjLb0ELj1024ELj4ENS_18Kernel_traits_baseILj2560EfS2_fS2_fjLj1024EEEEELb0ELb0EEEvNS_9BwdParamsE,"ax",@progbits
	.align	128
        .global         _ZN10layer_norm22ln_bwd_finalize_kernelINS_22Kernel_traits_finalizeILj2560Ef6__halffS2_fjLb0ELj1024ELj4ENS_18Kernel_traits_baseILj2560EfS2_fS2_fjLj1024EEEEELb0ELb0EEEvNS_9BwdParamsE
        .type           _ZN10layer_norm22ln_bwd_finalize_kernelINS_22Kernel_traits_finalizeILj2560Ef6__halffS2_fjLb0ELj1024ELj4ENS_18Kernel_traits_baseILj2560EfS2_fS2_fjLj1024EEEEELb0ELb0EEEvNS_9BwdParamsE,@function
        .size           _ZN10layer_norm22ln_bwd_finalize_kernelINS_22Kernel_traits_finalizeILj2560Ef6__halffS2_fjLb0ELj1024ELj4ENS_18Kernel_traits_baseILj2560EfS2_fS2_fjLj1024EEEEELb0ELb0EEEvNS_9BwdParamsE,(.L_x_11968 - _ZN10layer_norm22ln_bwd_finalize_kernelINS_22Kernel_traits_finalizeILj2560Ef6__halffS2_fjLb0ELj1024ELj4ENS_18Kernel_traits_baseILj2560EfS2_fS2_fjLj1024EEEEELb0ELb0EEEvNS_9BwdParamsE)
        .other          _ZN10layer_norm22ln_bwd_finalize_kernelINS_22Kernel_traits_finalizeILj2560Ef6__halffS2_fjLb0ELj1024ELj4ENS_18Kernel_traits_baseILj2560EfS2_fS2_fjLj1024EEEEELb0ELb0EEEvNS_9BwdParamsE,@"STO_CUDA_ENTRY STV_DEFAULT"
_ZN10layer_norm22ln_bwd_finalize_kernelINS_22Kernel_traits_finalizeILj2560Ef6__halffS2_fjLb0ELj1024ELj4ENS_18Kernel_traits_baseILj2560EfS2_fS2_fjLj1024EEEEELb0ELb0EEEvNS_9BwdParamsE:
.text._ZN10layer_norm22ln_bwd_finalize_kernelINS_22Kernel_traits_finalizeILj2560Ef6__halffS2_fjLb0ELj1024ELj4ENS_18Kernel_traits_baseILj2560EfS2_fS2_fjLj1024EEEEELb0ELb0EEEvNS_9BwdParamsE:
        /* <DEDUP_REMOVED lines=25> */
.L_x_9177:
        /* <DEDUP_REMOVED lines=30> */
.L_x_9169:
        /* <DEDUP_REMOVED lines=36> */
.L_x_9168:
[----:B------:R-:W-:Y:S05]  /*05b0*/  BSYNC B1 ;  /* 0x0000000000017941 */ /* 0x000fea0003800000 */
.L_x_9167:
        /* <DEDUP_REMOVED lines=24> */
.L_x_9171:
[----:B------:R-:W-:Y:S05]  /*0740*/  BSYNC B1 ;  /* 0x0000000000017941 */ /* 0x000fea0003800000 */
.L_x_9170:
        /* <DEDUP_REMOVED lines=12> */
.L_x_9172:
[----:B------:R-:W-:Y:S05]  /*0810*/  BSYNC B1 ;  /* 0x0000000000017941 */ /* 0x000fea0003800000 */
.L_x_9166:
[----:B------:R-:W-:Y:S05]  /*0820*/  BSYNC B0 ;  /* 0x0000000000007941 */ /* 0x000fea0003800000 */
.L_x_9165:
        /* <DEDUP_REMOVED lines=29> */
.L_x_9188:
[----:B---3--:R-:W-:Y:S01]  /*0a00*/  FADD.FTZ R9, R18, R9 ;  /* 0x0000000912097221 */ /* 0x008fe20000010000 */
[----:B--2---:R-:W-:-:S04]  /*0a10*/  FADD.FTZ R11, R10, R11 ;  /* 0x0000000b0a0b7221 */ /* 0x004fc80000010000 */
[----:B------:R2:W-:Y:S04]  /*0a20*/  @!P1 STS [R6+0x2000], R9 ;  /* 0x0020000906009388 */ /* 0x0005e80000000800 */
[----:B------:R2:W-:Y:S02]  /*0a30*/  @!P1 STS [R6+0x2080], R11 ;  /* 0x0020800b06009388 */ /* 0x0005e40000000800 */
.L_x_9173:
        /* <DEDUP_REMOVED lines=16> */
.L_x_9176:
[----:B------:R-:W-:Y:S05]  /*0b40*/  BSYNC B0 ;  /* 0x0000000000007941 */ /* 0x000fea0003800000 */
.L_x_9175:
[C---:B------:R-:W-:Y:S01]  /*0b50*/  ISETP.GT.U32.AND P1, PT, R3.reuse, -0xa01, PT ;  /* 0xfffff5ff0300780c */ /* 0x040fe20003f24070 */
[----:B------:R-:W-:Y:S01]  /*0b60*/  VIADD R4, R4, 0x500 ;  /* 0x0000050004047836 */ /* 0x000fe20000000000 */
[----:B------:R-:W-:-:S11]  /*0b70*/  IADD3 R3, R3, 0xa00, RZ ;  /* 0x00000a0003037810 */ /* 0x000fd60007ffe0ff */
[----:B------:R-:W-:Y:S05]  /*0b80*/  @P1 BRA `(.L_x_9177) ;  /* 0xfffffff400801947 */ /* 0x000fea000383ffff */
[----:B------:R-:W-:Y:S05]  /*0b90*/  EXIT ;  /* 0x000000000000794d */ /* 0x000fea0003800000 */
.L_x_9174:
[----:B------:R-:W-:Y:S01]  /*0ba0*/  HFMA2.MMA R21, -RZ, RZ, 0, 5.9604644775390625e-08 ;  /* 0x00000001ff157435 */ /* 0x000fe200000001ff */
[----:B0--3--:R-:W-:Y:S01]  /*0bb0*/  MOV R22, R10 ;  /* 0x0000000a00167202 */ /* 0x009fe20000000f00 */
[----:B------:R-:W-:Y:S01]  /*0bc0*/  IMAD.MOV.U32 R19, RZ, RZ, -0x1 ;  /* 0xffffffffff137424 */ /* 0x000fe200078e00ff */
[----:B------:R-:W-:-:S08]  /*0bd0*/  MOV R24, 0x1f ;  /* 0x0000001f00187802 */ /* 0x000fd00000000f00 */
[----:B-12---:R-:W-:Y:S05]  /*0be0*/  WARPSYNC.COLLECTIVE R19, `(.L_x_9178) ;  /* 0x0000000013087348 */ /* 0x006fea0003c00000 */
[----:B------:R0:W3:Y:S02]  /*0bf0*/  SHFL.BFLY P2, R20, R22, R21, R24 ;  /* 0x0c00001516147389 */ /* 0x0000e40000040018 */
[----:B0123--:R-:W-:Y:S01]  /*0c00*/  ENDCOLLECTIVE ;  /* 0x000000000000791b */ /* 0x00ffe20003800000 */
.L_x_9178:
[----:B------:R-:W-:Y:S01]  /*0c10*/  HFMA2.MMA R21, -RZ, RZ, 0, 1.1920928955078125e-07 ;  /* 0x00000002ff157435 */ /* 0x000fe200000001ff */
[----:B------:R-:W-:-:S05]  /*0c20*/  MOV R11, R20 ;  /* 0x00000014000b7202 */ /* 0x000fca0000000f00 */
[----:B------:R-:W-:-:S05]  /*0c30*/  FADD.FTZ R11, R10, R11 ;  /* 0x0000000b0a0b7221 */ /* 0x000fca0000010000 */
[----:B------:R-:W-:-:S07]  /*0c40*/  MOV R22, R11 ;  /* 0x0000000b00167202 */ /* 0x000fce0000000f00 */
[----:B------:R-:W-:Y:S05]  /*0c50*/  WARPSYNC.COLLECTIVE R19, `(.L_x_9179) ;  /* 0x0000000013087348 */ /* 0x000fea0003c00000 */
[----:B------:R0:W1:Y:S02]  /*0c60*/  SHFL.BFLY P2, R20, R22, R21, R24 ;  /* 0x0c00001516147389 */ /* 0x0000640000040018 */
[----:B01----:R-:W-:Y:S01]  /*0c70*/  ENDCOLLECTIVE ;  /* 0x000000000000791b */ /* 0x003fe20003800000 */
.L_x_9179:
[----:B------:R-:W-:Y:S01]  /*0c80*/  HFMA2.MMA R21, -RZ, RZ, 0, 2.384185791015625e-07 ;  /* 0x00000004ff157435 */ /* 0x000fe200000001ff */
[----:B------:R-:W-:-:S04]  /*0c90*/  IMAD.MOV.U32 R14, RZ, RZ, R20 ;  /* 0x000000ffff0e7224 */ /* 0x000fc800078e0014 */
[----:B------:R-:W-:-:S05]  /*0ca0*/  FADD.FTZ R14, R11, R14 ;  /* 0x0000000e0b0e7221 */ /* 0x000fca0000010000 */
[----:B------:R-:W-:-:S07]  /*0cb0*/  MOV R22, R14 ;  /* 0x0000000e00167202 */ /* 0x000fce0000000f00 */
[----:B------:R-:W-:Y:S05]  /*0cc0*/  WARPSYNC.COLLECTIVE R19, `(.L_x_9180) ;  /* 0x0000000013087348 */ /* 0x000fea0003c00000 */
[----:B------:R0:W1:Y:S02]  /*0cd0*/  SHFL.BFLY P2, R20, R22, R21, R24 ;  /* 0x0c00001516147389 */ /* 0x0000640000040018 */
[----:B01----:R-:W-:Y:S01]  /*0ce0*/  ENDCOLLECTIVE ;  /* 0x000000000000791b */ /* 0x003fe20003800000 */
.L_x_9180:
[----:B------:R-:W-:Y:S01]  /*0cf0*/  IMAD.MOV.U32 R21, RZ, RZ, 0x8 ;  /* 0x00000008ff157424 */ /* 0x000fe200078e00ff */
[----:B------:R-:W-:-:S05]  /*0d00*/  MOV R13, R20 ;  /* 0x00000014000d7202 */ /* 0x000fca0000000f00 */
[----:B------:R-:W-:-:S05]  /*0d10*/  FADD.FTZ R13, R14, R13 ;  /* 0x0000000d0e0d7221 */ /* 0x000fca0000010000 */
[----:B------:R-:W-:-:S07]  /*0d20*/  MOV R22, R13 ;  /* 0x0000000d00167202 */ /* 0x000fce0000000f00 */
[----:B------:R-:W-:Y:S05]  /*0d30*/  WARPSYNC.COLLECTIVE R19, `(.L_x_9181) ;  /* 0x0000000013087348 */ /* 0x000fea0003c00000 */
[----:B------:R0:W1:Y:S02]  /*0d40*/  SHFL.BFLY P2, R20, R22, R21, R24 ;  /* 0x0c00001516147389 */ /* 0x0000640000040018 */
[----:B01----:R-:W-:Y:S01]  /*0d50*/  ENDCOLLECTIVE ;  /* 0x000000000000791b */ /* 0x003fe20003800000 */
.L_x_9181:
[----:B------:R-:W-:Y:S01]  /*0d60*/  HFMA2.MMA R21, -RZ, RZ, 0, 9.5367431640625e-07 ;  /* 0x00000010ff157435 */ /* 0x000fe200000001ff */
[----:B------:R-:W-:-:S05]  /*0d70*/  MOV R10, R20 ;  /* 0x00000014000a7202 */ /* 0x000fca0000000f00 */
[----:B------:R-:W-:-:S05]  /*0d80*/  FADD.FTZ R10, R13, R10 ;  /* 0x0000000a0d0a7221 */ /* 0x000fca0000010000 */
[----:B------:R-:W-:-:S07]  /*0d90*/  MOV R22, R10 ;  /* 0x0000000a00167202 */ /* 0x000fce0000000f00 */
[----:B------:R-:W-:Y:S05]  /*0da0*/  WARPSYNC.COLLECTIVE R19, `(.L_x_9182) ;  /* 0x0000000013087348 */ /* 0x000fea0003c00000 */
[----:B------:R0:W1:Y:S02]  /*0db0*/  SHFL.BFLY P2, R20, R22, R21, R24 ;  /* 0x0c00001516147389 */ /* 0x0000640000040018 */
[----:B01----:R-:W-:Y:S01]  /*0dc0*/  ENDCOLLECTIVE ;  /* 0x000000000000791b */ /* 0x003fe20003800000 */
.L_x_9182:
[----:B------:R-:W-:Y:S01]  /*0dd0*/  HFMA2.MMA R21, -RZ, RZ, 0, 5.9604644775390625e-08 ;  /* 0x00000001ff157435 */ /* 0x000fe200000001ff */
[----:B------:R-:W-:Y:S01]  /*0de0*/  IMAD.MOV.U32 R22, RZ, RZ, R9 ;  /* 0x000000ffff167224 */ /* 0x000fe200078e0009 */
[----:B------:R-:W-:-:S09]  /*0df0*/  MOV R11, R20 ;  /* 0x00000014000b7202 */ /* 0x000fd20000000f00 */
[----:B------:R-:W-:Y:S05]  /*0e00*/  WARPSYNC.COLLECTIVE R19, `(.L_x_9183) ;  /* 0x0000000013087348 */ /* 0x000fea0003c00000 */
[----:B------:R0:W1:Y:S02]  /*0e10*/  SHFL.BFLY P2, R20, R22, R21, R24 ;  /* 0x0c00001516147389 */ /* 0x0000640000040018 */
[----:B01----:R-:W-:Y:S01]  /*0e20*/  ENDCOLLECTIVE ;  /* 0x000000000000791b */ /* 0x003fe20003800000 */
.L_x_9183:
[----:B------:R-:W-:Y:S01]  /*0e30*/  HFMA2.MMA R21, -RZ, RZ, 0, 1.1920928955078125e-07 ;  /* 0x00000002ff157435 */ /* 0x000fe200000001ff */
[----:B------:R-:W-:-:S05]  /*0e40*/  MOV R14, R20 ;  /* 0x00000014000e7202 */ /* 0x000fca0000000f00 */
[----:B------:R-:W-:-:S05]  /*0e50*/  FADD.FTZ R15, R9, R14 ;  /* 0x0000000e090f7221 */ /* 0x000fca0000010000 */
[----:B------:R-:W-:-:S07]  /*0e60*/  MOV R22, R15 ;  /* 0x0000000f00167202 */ /* 0x000fce0000000f00 */
[----:B------:R-:W-:Y:S05]  /*0e70*/  WARPSYNC.COLLECTIVE R19, `(.L_x_9184) ;  /* 0x0000000013087348 */ /* 0x000fea0003c00000 */
[----:B------:R0:W1:Y:S02]  /*0e80*/  SHFL.BFLY P2, R20, R22, R21, R24 ;  /* 0x0c00001516147389 */ /* 0x0000640000040018 */
[----:B01----:R-:W-:Y:S01]  /*0e90*/  ENDCOLLECTIVE ;  /* 0x000000000000791b */ /* 0x003fe20003800000 */
.L_x_9184:
[----:B------:R-:W-:Y:S01]  /*0ea0*/  HFMA2.MMA R21, -RZ, RZ, 0, 2.384185791015625e-07 ;  /* 0x00000004ff157435 */ /* 0x000fe200000001ff */
[----:B------:R-:W-:-:S04]  /*0eb0*/  IMAD.MOV.U32 R16, RZ, RZ, R20 ;  /* 0x000000ffff107224 */ /* 0x000fc800078e0014 */
[----:B------:R-:W-:-:S05]  /*0ec0*/  FADD.FTZ R16, R15, R16 ;  /* 0x000000100f107221 */ /* 0x000fca0000010000 */
[----:B------:R-:W-:-:S07]  /*0ed0*/  MOV R22, R16 ;  /* 0x0000001000167202 */ /* 0x000fce0000000f00 */
[----:B------:R-:W-:Y:S05]  /*0ee0*/  WARPSYNC.COLLECTIVE R19, `(.L_x_9185) ;  /* 0x0000000013087348 */ /* 0x000fea0003c00000 */
[----:B------:R0:W1:Y:S02]  /*0ef0*/  SHFL.BFLY P2, R20, R22, R21, R24 ;  /* 0x0c00001516147389 */ /* 0x0000640000040018 */
[----:B01----:R-:W-:Y:S01]  /*0f00*/  ENDCOLLECTIVE ;  /* 0x000000000000791b */ /* 0x003fe20003800000 */
.L_x_9185:
[----:B------:R-:W-:Y:S01]  /*0f10*/  IMAD.MOV.U32 R21, RZ, RZ, 0x8 ;  /* 0x00000008ff157424 */ /* 0x000fe200078e00ff */
[----:B------:R-:W-:-:S05]  /*0f20*/  MOV R17, R20 ;  /* 0x0000001400117202 */ /* 0x000fca0000000f00 */
[----:B------:R-:W-:-:S05]  /*0f30*/  FADD.FTZ R17, R16, R17 ;  /* 0x0000001110117221 */ /* 0x000fca0000010000 */
[----:B------:R-:W-:-:S07]  /*0f40*/  MOV R22, R17 ;  /* 0x0000001100167202 */ /* 0x000fce0000000f00 */
[----:B------:R-:W-:Y:S05]  /*0f50*/  WARPSYNC.COLLECTIVE R19, `(.L_x_9186) ;  /* 0x0000000013087348 */ /* 0x000fea0003c00000 */
[----:B------:R0:W1:Y:S02]  /*0f60*/  SHFL.BFLY P2, R20, R22, R21, R24 ;  /* 0x0c00001516147389 */ /* 0x0000640000040018 */
[----:B01----:R-:W-:Y:S01]  /*0f70*/  ENDCOLLECTIVE ;  /* 0x000000000000791b */ /* 0x003fe20003800000 */
.L_x_9186:
[----:B------:R-:W-:Y:S01]  /*0f80*/  HFMA2.MMA R21, -RZ, RZ, 0, 9.5367431640625e-07 ;  /* 0x00000010ff157435 */ /* 0x000fe200000001ff */
[----:B------:R-:W-:-:S05]  /*0f90*/  MOV R18, R20 ;  /* 0x0000001400127202 */ /* 0x000fca0000000f00 */
[----:B------:R-:W-:-:S05]  /*0fa0*/  FADD.FTZ R18, R17, R18 ;  /* 0x0000001211127221 */ /* 0x000fca0000010000 */
[----:B------:R-:W-:-:S07]  /*0fb0*/  MOV R22, R18 ;  /* 0x0000001200167202 */ /* 0x000fce0000000f00 */
[----:B------:R-:W-:Y:S05]  /*0fc0*/  WARPSYNC.COLLECTIVE R19, `(.L_x_9187) ;  /* 0x0000000013087348 */ /* 0x000fea0003c00000 */
[----:B------:R0:W1:Y:S02]  /*0fd0*/  SHFL.BFLY P2, R20, R22, R21, R24 ;  /* 0x0c00001516147389 */ /* 0x0000640000040018 */
[----:B01----:R-:W-:Y:S01]  /*0fe0*/  ENDCOLLECTIVE ;  /* 0x000000000000791b */ /* 0x003fe20003800000 */
.L_x_9187:
[----:B------:R-:W-:Y:S01]  /*0ff0*/  MOV R9, R20 ;  /* 0x0000001400097202 */ /* 0x000fe20000000f00 */
[----:B------:R-:W-:Y:S06]  /*1000*/  BRA `(.L_x_9188) ;  /* 0xfffffff8007c7947 */ /* 0x000fec000383ffff */
.L_x_9189:
        /* <DEDUP_REMOVED lines=15> */
.L_x_11968:


//--------------------- .text._ZN10layer_norm13ln_bwd_kernelINS_13Kernel_traitsIf6__halffS2_fjLj2560ELj1ELj1ELj4ELj8ENS_18Kernel_traits_baseILj2560EfS2_fS2_fjLj128EEEEELb1ELb0ELb1ELb0EEEvNS_9BwdParamsE --------------------------
	.section	.text._ZN10layer_norm13ln_bwd_kernelINS_13Kernel_traitsIf6__halffS2_fjLj2560ELj1ELj1ELj4ELj8ENS_18Kernel_traits_baseILj2560EfS2_fS2_fjLj128EEEEELb1ELb0ELb1ELb0EEEvNS_9BwdParamsE,"ax",@progbits
	.align	128
        .global         _ZN10layer_norm13ln_bwd_kernelINS_13Kernel_traitsIf6__halffS2_fjLj2560ELj1ELj1ELj4ELj8ENS_18Kernel_traits_baseILj2560EfS2_fS2_fjLj128EEEEELb1ELb0ELb1ELb0EEEvNS_9BwdParamsE
        .type           _ZN10layer_norm13ln_bwd_kernelINS_13Kernel_traitsIf6__halffS2_fjLj2560ELj1ELj1ELj4ELj8ENS_18Kernel_traits_baseILj2560EfS2_fS2_fjLj128EEEEELb1ELb0ELb1ELb0EEEvNS_9BwdParamsE,@function
        .size           _ZN10layer_norm13ln_bwd_kernelINS_13Kernel_traitsIf6__halffS2_fjLj2560ELj1ELj1ELj4ELj8ENS_18Kernel_traits_baseILj2560EfS2_fS2_fjLj128EEEEELb1ELb0ELb1ELb0EEEvNS_9BwdParamsE,(.L_x_11969 - _ZN10layer_norm13ln_bwd_kernelINS_13Kernel_traitsIf6__halffS2_fjLj2560ELj1ELj1ELj4ELj8ENS_18Kernel_traits_baseILj2560EfS2_fS2_fjLj128EEEEELb1ELb0ELb1ELb0EEEvNS_9BwdParamsE)
        .other          _ZN10layer_norm13ln_bwd_kernelINS_13Kernel_traitsIf6__halffS2_fjLj2560ELj1ELj1ELj4ELj8ENS_18Kernel_traits_baseILj2560EfS2_fS2_fjLj128EEEEELb1ELb0ELb1ELb0EEEvNS_9BwdParamsE,@"STO_CUDA_ENTRY STV_DEFAULT"
_ZN10layer_norm13ln_bwd_kernelINS_13Kernel_traitsIf6__halffS2_fjLj2560ELj1ELj1ELj4ELj8ENS_18Kernel_traits_baseILj2560EfS2_fS2_fjLj128EEEEELb1ELb0ELb1ELb0EEEvNS_9BwdParamsE:
.text._ZN10layer_norm13ln_bwd_kernelINS_13Kernel_traitsIf6__halffS2_fjLj2560ELj1ELj1ELj4ELj8ENS_18Kernel_traits_baseILj2560EfS2_fS2_fjLj128EEEEELb1ELb0ELb1ELb0EEEvNS_9BwdParamsE:
        /* <DEDUP_REMOVED lines=68> */
.L_x_9269:
        /* <DEDUP_REMOVED lines=41> */
.L_x_9194:
[----:B------:R-:W-:Y:S05]  /*06d0*/  BSYNC B1 ;  /* 0x0000000000017941 */ /* 0x000fea0003800000 */
.L_x_9193:
        /* <DEDUP_REMOVED lines=11> */
.L_x_9196:
[----:B------:R-:W-:Y:S05]  /*0790*/  BSYNC B1 ;  /* 0x0000000000017941 */ /* 0x000fea0003800000 */
.L_x_9195:
        /* <DEDUP_REMOVED lines=11> */
.L_x_9198:
[----:B------:R-:W-:Y:S05]  /*0850*/  BSYNC B1 ;  /* 0x0000000000017941 */ /* 0x000fea0003800000 */
.L_x_9197:
        /* <DEDUP_REMOVED lines=11> */
.L_x_9200:
[----:B------:R-:W-:Y:S05]  /*0910*/  BSYNC B1 ;  /* 0x0000000000017941 */ /* 0x000fea0003800000 */
.L_x_9199:
        /* <DEDUP_REMOVED lines=12> */
.L_x_9192:
        /* <DEDUP_REMOVED lines=34> */
[----:B------:R-:W-:-:S03]  /*0c00*/  SHF.R.U64 R152, R110, 0x10, R111 ;  /* 0x000000106e987819 */ /* 0x000fc6000000126f */
[----:B------:R-:W-:Y:S02]  /*0c10*/  HADD2.F32 R149, -RZ, R147.H0_H0 ;  /* 0x20000093ff957230 */ /* 0x000fe40000004100 */
[----:B----4-:R-:W-:Y:S01]  /*0c20*/  FADD.FTZ R151, -R146, R104 ;  /* 0x0000006892977221 */ /* 0x010fe20000010100 */
[--C-:B------:R-:W-:Y:S01]  /*0c30*/  IMAD.MOV.U32 R148, RZ, RZ, R111.reuse ;  /* 0x000000ffff947224 */ /* 0x100fe200078e006f */
[----:B------:R-:W-:Y:S02]  /*0c40*/  SHF.R.U32.HI R150, RZ, 0x10, R111 ;  /* 0x00000010ff967819 */ /* 0x000fe4000001166f */
[----:B------:R-:W-:Y:S01]  /*0c50*/  FMUL.FTZ R151, R12, R151 ;  /* 0x000000970c977220 */ /* 0x000fe20000410000 */
[C---:B------:R-:W-:Y:S01]  /*0c60*/  FADD.FTZ R157, -R146.reuse, R105 ;  /* 0x00000069929d7221 */ /* 0x040fe20000010100 */
[C---:B------:R-:W-:Y:S01]  /*0c70*/  FADD.FTZ R111, -R146.reuse, R106 ;  /* 0x0000006a926f7221 */ /* 0x040fe20000010100 */
[----:B------:R-:W-:Y:S01]  /*0c80*/  FADD.FTZ R107, -R146, R107 ;  /* 0x0000006b926b7221 */ /* 0x000fe20000010100 */
[----:B------:R-:W-:-:S02]  /*0c90*/  HADD2.F32 R104, -RZ, R152.H0_H0 ;  /* 0x20000098ff687230 */ /* 0x000fc40000004100 */
[----:B------:R-:W-:Y:S01]  /*0ca0*/  FADD.FTZ R56, R56, R149 ;  /* 0x0000009538387221 */ /* 0x000fe20000010000 */
[-C--:B------:R-:W-:Y:S01]  /*0cb0*/  FFMA.FTZ R76, R151, R149.reuse, R76 ;  /* 0x00000095974c7223 */ /* 0x080fe2000001004c */
[----:B------:R-:W-:Y:S01]  /*0cc0*/  FMUL.FTZ R149, R96, R149 ;  /* 0x0000009560957220 */ /* 0x000fe20000410000 */
[----:B0-----:R-:W-:Y:S02]  /*0cd0*/  HADD2.F32 R145, -RZ, R148.H0_H0 ;  /* 0x20000094ff917230 */ /* 0x001fe40000004100 */
        /* <DEDUP_REMOVED lines=22> */
.L_x_9203:
[----:B------:R-:W-:Y:S05]  /*0e40*/  BSYNC B1 ;  /* 0x0000000000017941 */ /* 0x000fea0003800000 */
.L_x_9202:
        /* <DEDUP_REMOVED lines=24> */
[----:B------:R-:W-:-:S02]  /*0fd0*/  HADD2.F32 R137, -RZ, R137.H0_H0 ;  /* 0x20000089ff897230 */ /* 0x000fc40000004100 */
[C---:B----4-:R-:W-:Y:S01]  /*0fe0*/  FADD.FTZ R159, -R133.reuse, R105 ;  /* 0x00000069859f7221 */ /* 0x050fe20000010100 */
[C---:B------:R-:W-:Y:S01]  /*0ff0*/  FADD.FTZ R143, -R133.reuse, R104 ;  /* 0x00000068858f7221 */ /* 0x040fe20000010100 */
[C---:B------:R-:W-:Y:S01]  /*1000*/  FADD.FTZ R139, -R133.reuse, R106 ;  /* 0x0000006a858b7221 */ /* 0x040fe20000010100 */
[----:B------:R-:W-:Y:S01]  /*1010*/  FADD.FTZ R133, -R133, R107 ;  /* 0x0000006b85857221 */ /* 0x000fe20000010100 */
[----:B-1----:R-:W-:Y:S02]  /*1020*/  HADD2.F32 R140, -RZ, R156.H0_H0 ;  /* 0x2000009cff8c7230 */ /* 0x002fe40000004100 */
[----:B------:R-:W-:Y:S02]  /*1030*/  HADD2.F32 R107, -RZ, R142.H0_H0 ;  /* 0x2000008eff6b7230 */ /* 0x000fe40000004100 */
[C---:B------:R-:W-:Y:S01]  /*1040*/  FMUL.FTZ R142, R12.reuse, R159 ;  /* 0x0000009f0c8e7220 */ /* 0x040fe20000410000 */
        /* <DEDUP_REMOVED lines=24> */
.L_x_9205:
[----:B------:R-:W-:Y:S05]  /*11d0*/  BSYNC B1 ;  /* 0x0000000000017941 */ /* 0x000fea0003800000 */
.L_x_9204:
        /* <DEDUP_REMOVED lines=32> */
[----:B-1----:R-:W-:Y:S01]  /*13e0*/  FMUL.FTZ R129, R12, R159 ;  /* 0x0000009f0c817220 */ /* 0x002fe20000410000 */
        /* <DEDUP_REMOVED lines=23> */
.L_x_9207:
[----:B------:R-:W-:Y:S05]  /*1560*/  BSYNC B1 ;  /* 0x0000000000017941 */ /* 0x000fea0003800000 */
.L_x_9206:
        /* <DEDUP_REMOVED lines=25> */
[----:B------:R-:W-:Y:S01]  /*1700*/  FADD.FTZ R159, -R124, R104 ;  /* 0x000000687c9f7221 */ /* 0x000fe20000010100 */
[----:B------:R-:W-:-:S02]  /*1710*/  HADD2.F32 R105, -RZ, R125.H0_H0 ;  /* 0x2000007dff697230 */ /* 0x000fc40000004100 */
[C---:B------:R-:W-:Y:S01]  /*1720*/  FADD.FTZ R163, -R124.reuse, R106 ;  /* 0x0000006a7ca37221 */ /* 0x040fe20000010100 */
[----:B------:R-:W-:Y:S01]  /*1730*/  FADD.FTZ R107, -R124, R107 ;  /* 0x0000006b7c6b7221 */ /* 0x000fe20000010100 */
[----:B-1----:R-:W-:Y:S02]  /*1740*/  HADD2.F32 R120, -RZ, R152.H0_H0 ;  /* 0x20000098ff787230 */ /* 0x002fe40000004100 */
[C---:B------:R-:W-:Y:S01]  /*1750*/  FMUL.FTZ R125, R12.reuse, R159 ;  /* 0x0000009f0c7d7220 */ /* 0x040fe20000410000 */
[----:B------:R-:W-:Y:S01]  /*1760*/  FMUL.FTZ R124, R12, R161 ;  /* 0x000000a10c7c7220 */ /* 0x000fe20000410000 */
[----:B------:R-:W-:Y:S01]  /*1770*/  FMUL.FTZ R121, R84, R105 ;  /* 0x0000006954797220 */ /* 0x000fe20000410000 */
[----:B------:R-:W-:Y:S02]  /*1780*/  HADD2.F32 R119, -RZ, R122.H0_H0 ;  /* 0x2000007aff777230 */ /* 0x000fe40000004100 */
[----:B------:R-:W-:Y:S01]  /*1790*/  FADD.FTZ R44, R44, R105 ;  /* 0x000000692c2c7221 */ /* 0x000fe20000010000 */
[----:B------:R-:W-:-:S02]  /*17a0*/  HADD2.F32 R118, -RZ, R123.H0_H0 ;  /* 0x2000007bff767230 */ /* 0x000fc40000004100 */
        /* <DEDUP_REMOVED lines=20> */
.L_x_9209:
[----:B------:R-:W-:Y:S05]  /*18f0*/  BSYNC B1 ;  /* 0x0000000000017941 */ /* 0x000fea0003800000 */
.L_x_9208:
        /* <DEDUP_REMOVED lines=22> */
[----:B------:R-:W-:Y:S02]  /*1a60*/  HADD2.F32 R109, -RZ, R109.H0_H0 ;  /* 0x2000006dff6d7230 */ /* 0x000fe40000004100 */
[C---:B------:R-:W-:Y:S01]  /*1a70*/  FADD.FTZ R117, -R134.reuse, R104 ;  /* 0x0000006886757221 */ /* 0x040fe20000010100 */
[----:B------:R-:W-:Y:S01]  /*1a80*/  FADD.FTZ R135, -R134, R107 ;  /* 0x0000006b86877221 */ /* 0x000fe20000010100 */
[----:B------:R-:W-:-:S02]  /*1a90*/  HADD2.F32 R18, -RZ, R18.H0_H0 ;  /* 0x20000012ff127230 */ /* 0x000fc40000004100 */
[----:B------:R-:W-:Y:S01]  /*1aa0*/  FADD.FTZ R115, -R134, R106 ;  /* 0x0000006a86737221 */ /* 0x000fe20000010100 */
[----:B------:R-:W-:Y:S02]  /*1ab0*/  HADD2.F32 R107, -RZ, R116.H0_H0 ;  /* 0x20000074ff6b7230 */ /* 0x000fe40000004100 */
[C---:B------:R-:W-:Y:S01]  /*1ac0*/  FMUL.FTZ R116, R12.reuse, R19 ;  /* 0x000000130c747220 */ /* 0x040fe20000410000 */
[----:B------:R-:W-:Y:S01]  /*1ad0*/  FMUL.FTZ R117, R12, R117 ;  /* 0x000000750c757220 */ /* 0x000fe20000410000 */
[----:B------:R-:W-:Y:S01]  /*1ae0*/  FMUL.FTZ R114, R80, R109 ;  /* 0x0000006d50727220 */ /* 0x000fe20000410000 */
[----:B------:R-:W-:Y:S01]  /*1af0*/  FADD.FTZ R41, R41, R18 ;  /* 0x0000001229297221 */ /* 0x000fe20000010000 */
[-C--:B------:R-:W-:Y:S01]  /*1b00*/  FFMA.FTZ R61, R116, R18.reuse, R61 ;  /* 0x00000012743d7223 */ /* 0x080fe2000001003d */
[----:B0-----:R-:W-:Y:S01]  /*1b10*/  FMUL.FTZ R113, R81, R18 ;  /* 0x0000001251717220 */ /* 0x001fe20000410000 */
        /* <DEDUP_REMOVED lines=19> */
.L_x_9201:
[----:B------:R-:W-:Y:S05]  /*1c50*/  BSYNC B0 ;  /* 0x0000000000007941 */ /* 0x000fea0003800000 */
.L_x_9191:
        /* <DEDUP_REMOVED lines=27> */
.L_x_9280:
        /* <DEDUP_REMOVED lines=50> */
.L_x_9214:
[----:B------:R-:W-:Y:S05]  /*2130*/  BSYNC B1 ;  /* 0x0000000000017941 */ /* 0x000fea0003800000 */
.L_x_9213:
        /* <DEDUP_REMOVED lines=17> */
.L_x_9216:
[----:B------:R-:W-:Y:S05]  /*2250*/  BSYNC B1 ;  /* 0x0000000000017941 */ /* 0x000fea0003800000 */
.L_x_9215:
        /* <DEDUP_REMOVED lines=16> */
.L_x_9218:
[----:B------:R-:W-:Y:S05]  /*2360*/  BSYNC B1 ;  /* 0x0000000000017941 */ /* 0x000fea0003800000 */
.L_x_9217:
        /* <DEDUP_REMOVED lines=16> */
.L_x_9220:
[----:B------:R-:W-:Y:S05]  /*2470*/  BSYNC B1 ;  /* 0x0000000000017941 */ /* 0x000fea0003800000 */
.L_x_9219:
        /* <DEDUP_REMOVED lines=34> */
.L_x_9222:
[----:B------:R-:W-:Y:S05]  /*26a0*/  BSYNC B1 ;  /* 0x0000000000017941 */ /* 0x000fea0003800000 */
.L_x_9221:
[----:B------:R-:W-:Y:S01]  /*26b0*/  VIADD R11, R11, 0x80 ;  /* 0x000000800b0b7836 */ /* 0x000fe20000000000 */
[----:B------:R-:W-:-:S07]  /*26c0*/  IADD3 R109, R109, 0x80, RZ ;  /* 0x000000806d6d7810 */ /* 0x000fce0007ffe0ff */
.L_x_9212:
[----:B------:R-:W-:Y:S05]  /*26d0*/  BSYNC B0 ;  /* 0x0000000000007941 */ /* 0x000fea0003800000 */
.L_x_9211:
        /* <DEDUP_REMOVED lines=16> */
.L_x_9226:
[----:B------:R-:W-:Y:S05]  /*27e0*/  BSYNC B1 ;  /* 0x0000000000017941 */ /* 0x000fea0003800000 */
.L_x_9225:
        /* <DEDUP_REMOVED lines=17> */
.L_x_9228:
[----:B------:R-:W-:Y:S05]  /*2900*/  BSYNC B1 ;  /* 0x0000000000017941 */ /* 0x000fea0003800000 */
.L_x_9227:
        /* <DEDUP_REMOVED lines=16> */
.L_x_9230:
[----:B------:R-:W-:Y:S05]  /*2a10*/  BSYNC B1 ;  /* 0x0000000000017941 */ /* 0x000fea0003800000 */
.L_x_9229:
        /* <DEDUP_REMOVED lines=16> */
.L_x_9232:
[----:B------:R-:W-:Y:S05]  /*2b20*/  BSYNC B1 ;  /* 0x0000000000017941 */ /* 0x000fea0003800000 */
.L_x_9231:
        /* <DEDUP_REMOVED lines=34> */
.L_x_9234:
[----:B------:R-:W-:Y:S05]  /*2d50*/  BSYNC B1 ;  /* 0x0000000000017941 */ /* 0x000fea0003800000 */
.L_x_9233:
[----:B------:R-:W-:Y:S02]  /*2d60*/  IADD3 R11, R11, 0x80, RZ ;  /* 0x000000800b0b7810 */ /* 0x000fe40007ffe0ff */
[----:B------:R-:W-:-:S07]  /*2d70*/  IADD3 R109, R109, 0x80, RZ ;  /* 0x000000806d6d7810 */ /* 0x000fce0007ffe0ff */
.L_x_9224:
[----:B------:R-:W-:Y:S05]  /*2d80*/  BSYNC B0 ;  /* 0x0000000000007941 */ /* 0x000fea0003800000 */
.L_x_9223:
        /* <DEDUP_REMOVED lines=16> */
.L_x_9238:
[----:B------:R-:W-:Y:S05]  /*2e90*/  BSYNC B1 ;  /* 0x0000000000017941 */ /* 0x000fea0003800000 */
.L_x_9237:
        /* <DEDUP_REMOVED lines=17> */
.L_x_9240:
[----:B------:R-:W-:Y:S05]  /*2fb0*/  BSYNC B1 ;  /* 0x0000000000017941 */ /* 0x000fea0003800000 */
.L_x_9239:
        /* <DEDUP_REMOVED lines=16> */
.L_x_9242:
[----:B------:R-:W-:Y:S05]  /*30c0*/  BSYNC B1 ;  /* 0x0000000000017941 */ /* 0x000fea0003800000 */
.L_x_9241:
        /* <DEDUP_REMOVED lines=16> */
.L_x_9244:
[----:B------:R-:W-:Y:S05]  /*31d0*/  BSYNC B1 ;  /* 0x0000000000017941 */ /* 0x000fea0003800000 */
.L_x_9243:
        /* <DEDUP_REMOVED lines=34> */
.L_x_9246:
[----:B------:R-:W-:Y:S05]  /*3400*/  BSYNC B1 ;  /* 0x0000000000017941 */ /* 0x000fea0003800000 */
.L_x_9245:
[----:B------:R-:W-:Y:S01]  /*3410*/  IADD3 R11, R11, 0x80, RZ ;  /* 0x000000800b0b7810 */ /* 0x000fe20007ffe0ff */
[----:B------:R-:W-:-:S07]  /*3420*/  VIADD R109, R109, 0x80 ;  /* 0x000000806d6d7836 */ /* 0x000fce0000000000 */
.L_x_9236:
[----:B------:R-:W-:Y:S05]  /*3430*/  BSYNC B0 ;  /* 0x0000000000007941 */ /* 0x000fea0003800000 */
.L_x_9235:
        /* <DEDUP_REMOVED lines=16> */
.L_x_9250:
[----:B------:R-:W-:Y:S05]  /*3540*/  BSYNC B1 ;  /* 0x0000000000017941 */ /* 0x000fea0003800000 */
.L_x_9249:
        /* <DEDUP_REMOVED lines=17> */
.L_x_9252:
[----:B------:R-:W-:Y:S05]  /*3660*/  BSYNC B1 ;  /* 0x0000000000017941 */ /* 0x000fea0003800000 */
.L_x_9251:
        /* <DEDUP_REMOVED lines=16> */
.L_x_9254:
[----:B------:R-:W-:Y:S05]  /*3770*/  BSYNC B1 ;  /* 0x0000000000017941 */ /* 0x000fea0003800000 */
.L_x_9253:
        /* <DEDUP_REMOVED lines=16> */
.L_x_9256:
[----:B------:R-:W-:Y:S05]  /*3880*/  BSYNC B1 ;  /* 0x0000000000017941 */ /* 0x000fea0003800000 */
.L_x_9255:
        /* <DEDUP_REMOVED lines=34> */
.L_x_9258:
[----:B------:R-:W-:Y:S05]  /*3ab0*/  BSYNC B1 ;  /* 0x0000000000017941 */ /* 0x000fea0003800000 */
.L_x_9257:
[----:B------:R-:W-:Y:S01]  /*3ac0*/  VIADD R11, R11, 0x80 ;  /* 0x000000800b0b7836 */ /* 0x000fe20000000000 */
[----:B------:R-:W-:-:S07]  /*3ad0*/  IADD3 R109, R109, 0x80, RZ ;  /* 0x000000806d6d7810 */ /* 0x000fce0007ffe0ff */
.L_x_9248:
[----:B------:R-:W-:Y:S05]  /*3ae0*/  BSYNC B0 ;  /* 0x0000000000007941 */ /* 0x000fea0003800000 */
.L_x_9247:
        /* <DEDUP_REMOVED lines=17> */
.L_x_9262:
[----:B------:R-:W-:Y:S05]  /*3c00*/  BSYNC B1 ;  /* 0x0000000000017941 */ /* 0x000fea0003800000 */
.L_x_9261:
        /* <DEDUP_REMOVED lines=17> */
.L_x_9264:
[----:B------:R-:W-:Y:S05]  /*3d20*/  BSYNC B1 ;  /* 0x0000000000017941 */ /* 0x000fea0003800000 */
.L_x_9263:
        /* <DEDUP_REMOVED lines=16> */
.L_x_9266:
[----:B------:R-:W-:Y:S05]  /*3e30*/  BSYNC B1 ;  /* 0x0000000000017941 */ /* 0x000fea0003800000 */
.L_x_9265:
        /* <DEDUP_REMOVED lines=16> */
.L_x_9268:
[----:B------:R-:W-:Y:S05]  /*3f40*/  BSYNC B1 ;  /* 0x0000000000017941 */ /* 0x000fea0003800000 */
.L_x_9267:
        /* <DEDUP_REMOVED lines=33> */
.L_x_9260:
[----:B------:R-:W-:Y:S05]  /*4160*/  BSYNC B0 ;  /* 0x0000000000007941 */ /* 0x000fea0003800000 */
.L_x_9259:
[----:B------:R-:W-:Y:S02]  /*4170*/  IADD3 R13, R13, UR10, RZ ;  /* 0x0000000a0d0d7c10 */ /* 0x000fe4000fffe0ff */
[----:B------:R-:W-:Y:S02]  /*4180*/  ISETP.NE.AND P1, PT, R152, RZ, PT ;  /* 0x000000ff9800720c */ /* 0x000fe40003f25270 */
[----:B------:R-:W-:Y:S02]  /*4190*/  ISETP.GE.AND P0, PT, R13, UR11, PT ;  /* 0x0000000b0d007c0c */ /* 0x000fe4000bf06270 */
[----:B------:R-:W-:-:S11]  /*41a0*/  SEL R108, RZ, 0x1, P1 ;  /* 0x00000001ff6c7807 */ /* 0x000fd60000800000 */
[----:B------:R-:W-:Y:S05]  /*41b0*/  @!P0 BRA `(.L_x_9269) ;  /* 0xffffffc000a08947 */ /* 0x000fea000383ffff */
.L_x_9190:
        /* <DEDUP_REMOVED lines=43> */
.L_x_9210:
[----:B------:R-:W-:Y:S01]  /*4470*/  HFMA2.MMA R156, -RZ, RZ, 0, 9.5367431640625e-07 ;  /* 0x00000010ff9c7435 */ /* 0x000fe200000001ff */
[----:B------:R-:W-:Y:S01]  /*4480*/  IMAD.MOV.U32 R157, RZ, RZ, R111 ;  /* 0x000000ffff9d7224 */ /* 0x000fe200078e006f */
[----:B------:R-:W-:Y:S01]  /*4490*/  MOV R159, 0x1f ;  /* 0x0000001f009f7802 */ /* 0x000fe20000000f00 */
[----:B------:R-:W-:-:S08]  /*44a0*/  IMAD.MOV.U32 R154, RZ, RZ, -0x1 ;  /* 0xffffffffff9a7424 */ /* 0x000fd000078e00ff */
[----:B0----5:R-:W-:Y:S05]  /*44b0*/  WARPSYNC.COLLECTIVE R154, `(.L_x_9270) ;  /* 0x000000009a087348 */ /* 0x021fea0003c00000 */
[----:B------:R1:W2:Y:S02]  /*44c0*/  SHFL.DOWN P6, R155, R157, R156, R159 ;  /* 0x0800009c9d9b7389 */ /* 0x0002a400000c009f */
[----:B012--5:R-:W-:Y:S01]  /*44d0*/  ENDCOLLECTIVE ;  /* 0x000000000000791b */ /* 0x027fe20003800000 */
.L_x_9270:
[----:B------:R-:W-:Y:S02]  /*44e0*/  MOV R157, R110 ;  /* 0x0000006e009d7202 */ /* 0x000fe40000000f00 */
[----:B------:R-:W-:-:S07]  /*44f0*/  MOV R106, R155 ;  /* 0x0000009b006a7202 */ /* 0x000fce0000000f00 */
[----:B------:R-:W-:Y:S05]  /*4500*/  WARPSYNC.COLLECTIVE R154, `(.L_x_9271) ;  /* 0x000000009a087348 */ /* 0x000fea0003c00000 */
[----:B------:R0:W1:Y:S02]  /*4510*/  SHFL.DOWN P6, R155, R157, R156, R159 ;  /* 0x0800009c9d9b7389 */ /* 0x00006400000c009f */
[----:B01----:R-:W-:Y:S01]  /*4520*/  ENDCOLLECTIVE ;  /* 0x000000000000791b */ /* 0x003fe20003800000 */
.L_x_9271:
[----:B------:R-:W-:Y:S01]  /*4530*/  FADD.FTZ R106, R106, R111 ;  /* 0x0000006f6a6a7221 */ /* 0x000fe20000010000 */
[----:B------:R-:W-:-:S04]  /*4540*/  HFMA2.MMA R156, -RZ, RZ, 0, 4.76837158203125e-07 ;  /* 0x00000008ff9c7435 */ /* 0x000fc800000001ff */
[----:B------:R-:W-:Y:S01]  /*4550*/  MOV R157, R106 ;  /* 0x0000006a009d7202 */ /* 0x000fe20000000f00 */
[----:B------:R-:W-:-:S07]  /*4560*/  IMAD.MOV.U32 R107, RZ, RZ, R155 ;  /* 0x000000ffff6b7224 */ /* 0x000fce00078e009b */
[----:B------:R-:W-:Y:S05]  /*4570*/  WARPSYNC.COLLECTIVE R154, `(.L_x_9272) ;  /* 0x000000009a087348 */ /* 0x000fea0003c00000 */
[----:B------:R0:W1:Y:S02]  /*4580*/  SHFL.DOWN P6, R155, R157, R156, R159 ;  /* 0x0800009c9d9b7389 */ /* 0x00006400000c009f */
[----:B01----:R-:W-:Y:S01]  /*4590*/  ENDCOLLECTIVE ;  /* 0x000000000000791b */ /* 0x003fe20003800000 */
.L_x_9272:
[----:B------:R-:W-:-:S05]  /*45a0*/  FADD.FTZ R107, R107, R110 ;  /* 0x0000006e6b6b7221 */ /* 0x000fca0000010000 */
[----:B------:R-:W-:Y:S01]  /*45b0*/  MOV R157, R107 ;  /* 0x0000006b009d7202 */ /* 0x000fe20000000f00 */
[----:B------:R-:W-:-:S07]  /*45c0*/  IMAD.MOV.U32 R109, RZ, RZ, R155 ;  /* 0x000000ffff6d7224 */ /* 0x000fce00078e009b */
[----:B------:R-:W-:Y:S05]  /*45d0*/  WARPSYNC.COLLECTIVE R154, `(.L_x_9273) ;  /* 0x000000009a087348 */ /* 0x000fea0003c00000 */
[----:B------:R0:W1:Y:S02]  /*45e0*/  SHFL.DOWN P6, R155, R157, R156, R159 ;  /* 0x0800009c9d9b7389 */ /* 0x00006400000c009f */
[----:B01----:R-:W-:Y:S01]  /*45f0*/  ENDCOLLECTIVE ;  /* 0x000000000000791b */ /* 0x003fe20003800000 */
.L_x_9273:
[----:B------:R-:W-:Y:S01]  /*4600*/  FADD.FTZ R109, R106, R109 ;  /* 0x0000006d6a6d7221 */ /* 0x000fe20000010000 */
[----:B------:R-:W-:-:S03]  /*4610*/  HFMA2.MMA R156, -RZ, RZ, 0, 2.384185791015625e-07 ;  /* 0x00000004ff9c7435 */ /* 0x000fc600000001ff */
[----:B------:R-:W-:Y:S01]  /*4620*/  IMAD.MOV.U32 R157, RZ, RZ, R109 ;  /* 0x000000ffff9d7224 */ /* 0x000fe200078e006d */
[----:B------:R-:W-:-:S07]  /*4630*/  MOV R108, R155 ;  /* 0x0000009b006c7202 */ /* 0x000fce0000000f00 */
[----:B------:R-:W-:Y:S05]  /*4640*/  WARPSYNC.COLLECTIVE R154, `(.L_x_9274) ;  /* 0x000000009a087348 */ /* 0x000fea0003c00000 */
[----:B------:R0:W1:Y:S02]  /*4650*/  SHFL.DOWN P6, R155, R157, R156, R159 ;  /* 0x0800009c9d9b7389 */ /* 0x00006400000c009f */
[----:B01----:R-:W-:Y:S01]  /*4660*/  ENDCOLLECTIVE ;  /* 0x000000000000791b */ /* 0x003fe20003800000 */
.L_x_9274:
[----:B------:R-:W-:-:S04]  /*4670*/  FADD.FTZ R108, R107, R108 ;  /* 0x0000006c6b6c7221 */ /* 0x000fc80000010000 */
[----:B------:R-:W-:Y:S01]  /*4680*/  IMAD.MOV.U32 R157, RZ, RZ, R108 ;  /* 0x000000ffff9d7224 */ /* 0x000fe200078e006c */
[----:B------:R-:W-:-:S07]  /*4690*/  MOV R134, R155 ;  /* 0x0000009b00867202 */ /* 0x000fce0000000f00 */
[----:B------:R-:W-:Y:S05]  /*46a0*/  WARPSYNC.COLLECTIVE R154, `(.L_x_9275) ;  /* 0x000000009a087348 */ /* 0x000fea0003c00000 */
[----:B------:R0:W1:Y:S02]  /*46b0*/  SHFL.DOWN P6, R155, R157, R156, R159 ;  /* 0x0800009c9d9b7389 */ /* 0x00006400000c009f */
[----:B01----:R-:W-:Y:S01]  /*46c0*/  ENDCOLLECTIVE ;  /* 0x000000000000791b */ /* 0x003fe20003800000 */
.L_x_9275:
[----:B------:R-:W-:-:S05]  /*46d0*/  FADD.FTZ R134, R109, R134 ;  /* 0x000000866d867221 */ /* 0x000fca0000010000 */
[----:B------:R-:W-:Y:S01]  /*46e0*/  MOV R157, R134 ;  /* 0x00000086009d7202 */ /* 0x000fe20000000f00 */
[----:B------:R-:W-:Y:S01]  /*46f0*/  IMAD.MOV.U32 R156, RZ, RZ, 0x2 ;  /* 0x00000002ff9c7424 */ /* 0x000fe200078e00ff */
[----:B------:R-:W-:-:S07]  /*4700*/  MOV R135, R155 ;  /* 0x0000009b00877202 */ /* 0x000fce0000000f00 */
[----:B------:R-:W-:Y:S05]  /*4710*/  WARPSYNC.COLLECTIVE R154, `(.L_x_9276) ;  /* 0x000000009a087348 */ /* 0x000fea0003c00000 */
[----:B------:R0:W1:Y:S02]  /*4720*/  SHFL.DOWN P6, R155, R157, R156, R159 ;  /* 0x0800009c9d9b7389 */ /* 0x00006400000c009f */
[----:B01----:R-:W-:Y:S01]  /*4730*/  ENDCOLLECTIVE ;  /* 0x000000000000791b */ /* 0x003fe20003800000 */
.L_x_9276:
[----:B------:R-:W-:-:S05]  /*4740*/  FADD.FTZ R135, R108, R135 ;  /* 0x000000876c877221 */ /* 0x000fca0000010000 */
[----:B------:R-:W-:Y:S02]  /*4750*/  MOV R157, R135 ;  /* 0x00000087009d7202 */ /* 0x000fe40000000f00 */
[----:B------:R-:W-:-:S07]  /*4760*/  MOV R111, R155 ;  /* 0x0000009b006f7202 */ /* 0x000fce0000000f00 */
[----:B------:R-:W-:Y:S05]  /*4770*/  WARPSYNC.COLLECTIVE R154, `(.L_x_9277) ;  /* 0x000000009a087348 */ /* 0x000fea0003c00000 */
[----:B------:R0:W1:Y:S02]  /*4780*/  SHFL.DOWN P6, R155, R157, R156, R159 ;  /* 0x0800009c9d9b7389 */ /* 0x00006400000c009f */
[----:B01----:R-:W-:Y:S01]  /*4790*/  ENDCOLLECTIVE ;  /* 0x000000000000791b */ /* 0x003fe20003800000 */
.L_x_9277:
[----:B------:R-:W-:Y:S01]  /*47a0*/  FADD.FTZ R111, R134, R111 ;  /* 0x0000006f866f7221 */ /* 0x000fe20000010000 */
[----:B------:R-:W-:-:S04]  /*47b0*/  HFMA2.MMA R156, -RZ, RZ, 0, 5.9604644775390625e-08 ;  /* 0x00000001ff9c7435 */ /* 0x000fc800000001ff */
[----:B------:R-:W-:Y:S01]  /*47c0*/  MOV R157, R111 ;  /* 0x0000006f009d7202 */ /* 0x000fe20000000f00 */
[----:B------:R-:W-:-:S07]  /*47d0*/  IMAD.MOV.U32 R110, RZ, RZ, R155 ;  /* 0x000000ffff6e7224 */ /* 0x000fce00078e009b */
[----:B------:R-:W-:Y:S05]  /*47e0*/  WARPSYNC.COLLECTIVE R154, `(.L_x_9278) ;  /* 0x000000009a087348 */ /* 0x000fea0003c00000 */
[----:B------:R0:W1:Y:S02]  /*47f0*/  SHFL.DOWN P6, R155, R157, R156, R159 ;  /* 0x0800009c9d9b7389 */ /* 0x00006400000c009f */
[----:B01----:R-:W-:Y:S01]  /*4800*/  ENDCOLLECTIVE ;  /* 0x000000000000791b */ /* 0x003fe20003800000 */
.L_x_9278:
[----:B------:R-:W-:-:S05]  /*4810*/  FADD.FTZ R110, R135, R110 ;  /* 0x0000006e876e7221 */ /* 0x000fca0000010000 */
[----:B------:R-:W-:Y:S01]  /*4820*/  MOV R157, R110 ;  /* 0x0000006e009d7202 */ /* 0x000fe20000000f00 */
[----:B------:R-:W-:-:S07]  /*4830*/  IMAD.MOV.U32 R106, RZ, RZ, R155 ;  /* 0x000000ffff6a7224 */ /* 0x000fce00078e009b */
[----:B------:R-:W-:Y:S05]  /*4840*/  WARPSYNC.COLLECTIVE R154, `(.L_x_9279) ;  /* 0x000000009a087348 */ /* 0x000fea0003c00000 */
[----:B------:R0:W1:Y:S02]  /*4850*/  SHFL.DOWN P6, R155, R157, R156, R159 ;  /* 0x0800009c9d9b7389 */ /* 0x00006400000c009f */
[----:B01----:R-:W-:Y:S01]  /*4860*/  ENDCOLLECTIVE ;  /* 0x000000000000791b */ /* 0x003fe20003800000 */
.L_x_9279:
[----:B------:R-:W-:Y:S01]  /*4870*/  MOV R107, R155 ;  /* 0x0000009b006b7202 */ /* 0x000fe20000000f00 */
[----:B------:R-:W-:Y:S06]  /*4880*/  BRA `(.L_x_9280) ;  /* 0xffffffd400607947 */ /* 0x000fec000383ffff */
.L_x_9281:
        /* <DEDUP_REMOVED lines=15> */
.L_x_11969:


//--------------------- .text._ZN10layer_norm22ln_bwd_finalize_kernelINS_22Kernel_traits_finalizeILj2560Ef6__halffS2_fjLb0ELj1024ELj4ENS_18Kernel_traits_baseILj2560EfS2_fS2_fjLj1024EEEEELb0ELb1EEEvNS_9BwdParamsE --------------------------
	.section	.text._ZN10layer_norm22ln_bwd_finalize_kernelINS_22Kernel_traits_finalizeILj2560Ef6__halffS2_fjLb0ELj1024ELj4ENS_18Kernel_traits_baseILj2560EfS2_fS2_fjLj1024EEEEELb0ELb1EEEvNS_9BwdParamsE,"ax",@progbits
	.align	128
        .global         _ZN10layer_norm22ln_bwd_finalize_kernelINS_22Kernel_traits_finalizeILj2560Ef6__halffS2_fjLb0ELj1024ELj4ENS_18Kernel_traits_baseILj2560EfS2_fS2_fjLj1024EEEEELb0ELb1EEEvNS_9BwdParamsE
        .type           _ZN10layer_norm22ln_bwd_finalize_kernelINS_22Kernel_traits_finalizeILj2560Ef6__halffS2_fjLb0ELj1024ELj4ENS_18Kernel_traits_baseILj2560EfS2_fS2_fjLj1024EEEEELb0ELb1EEEvNS_9BwdParamsE,@function
        .size           _ZN10layer_norm22ln_bwd_finalize_kernelINS_22Kernel_traits_finalizeILj2560Ef6__halffS2_fjLb0ELj1024ELj4ENS_18Kernel_traits_baseILj2560EfS2_fS2_fjLj1024EEEEELb0ELb1EEEvNS_9BwdParamsE,(.L_x_11970 - _ZN10layer_norm22ln_bwd_finalize_kernelINS_22Kernel_traits_finalizeILj2560Ef6__halffS2_fjLb0ELj1024ELj4ENS_18Kernel_traits_baseILj2560EfS2_fS2_fjLj1024EEEEELb0ELb1EEEvNS_9BwdParamsE)
        .other          _ZN10layer_norm22ln_bwd_finalize_kernelINS_22Kernel_traits_finalizeILj2560Ef6__halffS2_fjLb0ELj1024ELj4ENS_18Kernel_traits_baseILj2560EfS2_fS2_fjLj1024EEEEELb0ELb1EEEvNS_9BwdParamsE,@"STO_CUDA_ENTRY STV_DEFAULT"
_ZN10layer_norm22ln_bwd_finalize_kernelINS_22Kernel_traits_finalizeILj2560Ef6__halffS2_fjLb0ELj1024ELj4ENS_18Kernel_traits_baseILj2560EfS2_fS2_fjLj1024EEEEELb0ELb1EEEvNS_9BwdParamsE:
.text._ZN10layer_norm22ln_bwd_finalize_kernelINS_22Kernel_traits_finalizeILj2560Ef6__halffS2_fjLb0ELj1024ELj4ENS_18Kernel_traits_baseILj2560EfS2_fS2_fjLj1024EEEEELb0ELb1EEEvNS_9BwdParamsE:
        /* <DEDUP_REMOVED lines=26> */
.L_x_9291:
        /* <DEDUP_REMOVED lines=31> */
.L_x_9286:
        /* <DEDUP_REMOVED lines=34> */
.L_x_9285:
[----:B------:R-:W-:Y:S05]  /*05b0*/  BSYNC B1 ;  /* 0x0000000000017941 */ /* 0x000fea0003800000 */
.L_x_9284:
        /* <DEDUP_REMOVED lines=25> */
.L_x_9288:
[----:B------:R-:W-:Y:S05]  /*0750*/  BSYNC B1 ;  /* 0x0000000000017941 */ /* 0x000fea0003800000 */
.L_x_9287:
        /* <DEDUP_REMOVED lines=12> */
.L_x_9283:
[----:B------:R-:W-:Y:S05]  /*0820*/  BSYNC B0 ;  /* 0x0000000000007941 */ /* 0x000fea0003800000 */
.L_x_9282:
        /* <DEDUP_REMOVED lines=29> */
.L_x_9302:
[----:B------:R-:W-:Y:S01]  /*0a00*/  @!P1 SHF.R.U32.HI R12, RZ, 0x3, R0 ;  /* 0x00000003ff0c9819 */ /* 0x000fe20000011600 */
[----:B----4-:R-:W-:Y:S01]  /*0a10*/  FADD.FTZ R14, R9, R14 ;  /* 0x0000000e090e7221 */ /* 0x010fe20000010000 */
[----:B---3--:R-:W-:Y:S02]  /*0a20*/  FADD.FTZ R11, R10, R11 ;  /* 0x0000000b0a0b7221 */ /* 0x008fe40000010000 */
[----:B------:R-:W-:-:S05]  /*0a30*/  @!P1 LOP3.LUT R12, R12, 0x1ffffffc, RZ, 0xc0, !PT ;  /* 0x1ffffffc0c0c9812 */ /* 0x000fca00078ec0ff */
[----:B------:R3:W-:Y:S04]  /*0a40*/  @!P1 STS [R12+UR4+0x2000], R14 ;  /* 0x0020000e0c009988 */ /* 0x0007e80008000804 */
[----:B------:R3:W-:Y:S02]  /*0a50*/  @!P1 STS [R12+UR4+0x2080], R11 ;  /* 0x0020800b0c009988 */ /* 0x0007e40008000804 */
.L_x_9289:
        /* <DEDUP_REMOVED lines=15> */
.L_x_9290:
[----:B------:R-:W-:Y:S01]  /*0b50*/  HFMA2.MMA R19, -RZ, RZ, 0, 5.9604644775390625e-08 ;  /* 0x00000001ff137435 */ /* 0x000fe200000001ff */
[----:B0--3--:R-:W-:Y:S01]  /*0b60*/  MOV R20, R10 ;  /* 0x0000000a00147202 */ /* 0x009fe20000000f00 */
[----:B------:R-:W-:Y:S01]  /*0b70*/  IMAD.MOV.U32 R22, RZ, RZ, 0x1f ;  /* 0x0000001fff167424 */ /* 0x000fe200078e00ff */
[----:B------:R-:W-:-:S08]  /*0b80*/  MOV R17, 0xffffffff ;  /* 0xffffffff00117802 */ /* 0x000fd00000000f00 */
[----:B-12---:R-:W-:Y:S05]  /*0b90*/  WARPSYNC.COLLECTIVE R17, `(.L_x_9292) ;  /* 0x0000000011087348 */ /* 0x006fea0003c00000 */
[----:B------:R0:W3:Y:S02]  /*0ba0*/  SHFL.BFLY P2, R18, R20, R19, R22 ;  /* 0x0c00001314127389 */ /* 0x0000e40000040016 */
[----:B0123--:R-:W-:Y:S01]  /*0bb0*/  ENDCOLLECTIVE ;  /* 0x000000000000791b */ /* 0x00ffe20003800000 */
.L_x_9292:
[----:B------:R-:W-:Y:S01]  /*0bc0*/  HFMA2.MMA R19, -RZ, RZ, 0, 1.1920928955078125e-07 ;  /* 0x00000002ff137435 */ /* 0x000fe200000001ff */
[----:B------:R-:W-:-:S05]  /*0bd0*/  MOV R11, R18 ;  /* 0x00000012000b7202 */ /* 0x000fca0000000f00 */
[----:B------:R-:W-:-:S05]  /*0be0*/  FADD.FTZ R11, R10, R11 ;  /* 0x0000000b0a0b7221 */ /* 0x000fca0000010000 */
[----:B------:R-:W-:-:S07]  /*0bf0*/  MOV R20, R11 ;  /* 0x0000000b00147202 */ /* 0x000fce0000000f00 */
[----:B------:R-:W-:Y:S05]  /*0c00*/  WARPSYNC.COLLECTIVE R17, `(.L_x_9293) ;  /* 0x0000000011087348 */ /* 0x000fea0003c00000 */
[----:B------:R0:W1:Y:S02]  /*0c10*/  SHFL.BFLY P2, R18, R20, R19, R22 ;  /* 0x0c00001314127389 */ /* 0x0000640000040016 */
[----:B01----:R-:W-:Y:S01]  /*0c20*/  ENDCOLLECTIVE ;  /* 0x000000000000791b */ /* 0x003fe20003800000 */
.L_x_9293:
[----:B------:R-:W-:Y:S01]  /*0c30*/  HFMA2.MMA R19, -RZ, RZ, 0, 2.384185791015625e-07 ;  /* 0x00000004ff137435 */ /* 0x000fe200000001ff */
[----:B------:R-:W-:-:S04]  /*0c40*/  IMAD.MOV.U32 R12, RZ, RZ, R18 ;  /* 0x000000ffff0c7224 */ /* 0x000fc800078e0012 */
[----:B------:R-:W-:-:S05]  /*0c50*/  FADD.FTZ R12, R11, R12 ;  /* 0x0000000c0b0c7221 */ /* 0x000fca0000010000 */
[----:B------:R-:W-:-:S07]  /*0c60*/  MOV R20, R12 ;  /* 0x0000000c00147202 */ /* 0x000fce0000000f00 */
[----:B------:R-:W-:Y:S05]  /*0c70*/  WARPSYNC.COLLECTIVE R17, `(.L_x_9294) ;  /* 0x0000000011087348 */ /* 0x000fea0003c00000 */
[----:B------:R0:W1:Y:S02]  /*0c80*/  SHFL.BFLY P2, R18, R20, R19, R22 ;  /* 0x0c00001314127389 */ /* 0x0000640000040016 */
[----:B01----:R-:W-:Y:S01]  /*0c90*/  ENDCOLLECTIVE ;  /* 0x000000000000791b */ /* 0x003fe20003800000 */
.L_x_9294:
[----:B------:R-:W-:Y:S01]  /*0ca0*/  IMAD.MOV.U32 R19, RZ, RZ, 0x8 ;  /* 0x00000008ff137424 */ /* 0x000fe200078e00ff */
[----:B------:R-:W-:-:S05]  /*0cb0*/  MOV R13, R18 ;  /* 0x00000012000d7202 */ /* 0x000fca0000000f00 */
[----:B------:R-:W-:-:S05]  /*0cc0*/  FADD.FTZ R13, R12, R13 ;  /* 0x0000000d0c0d7221 */ /* 0x000fca0000010000 */
[----:B------:R-:W-:-:S07]  /*0cd0*/  MOV R20, R13 ;  /* 0x0000000d00147202 */ /* 0x000fce0000000f00 */
[----:B------:R-:W-:Y:S05]  /*0ce0*/  WARPSYNC.COLLECTIVE R17, `(.L_x_9295) ;  /* 0x0000000011087348 */ /* 0x000fea0003c00000 */
[----:B------:R0:W1:Y:S02]  /*0cf0*/  SHFL.BFLY P2, R18, R20, R19, R22 ;  /* 0x0c00001314127389 */ /* 0x0000640000040016 */
[----:B01----:R-:W-:Y:S01]  /*0d00*/  ENDCOLLECTIVE ;  /* 0x000000000000791b */ /* 0x003fe20003800000 */
.L_x_9295:
[----:B------:R-:W-:Y:S01]  /*0d10*/  HFMA2.MMA R19, -RZ, RZ, 0, 9.5367431640625e-07 ;  /* 0x00000010ff137435 */ /* 0x000fe200000001ff */
[----:B------:R-:W-:-:S05]  /*0d20*/  MOV R10, R18 ;  /* 0x00000012000a7202 */ /* 0x000fca0000000f00 */
[----:B------:R-:W-:-:S05]  /*0d30*/  FADD.FTZ R10, R13, R10 ;  /* 0x0000000a0d0a7221 */ /* 0x000fca0000010000 */
[----:B------:R-:W-:-:S07]  /*0d40*/  MOV R20, R10 ;  /* 0x0000000a00147202 */ /* 0x000fce0000000f00 */
[----:B------:R-:W-:Y:S05]  /*0d50*/  WARPSYNC.COLLECTIVE R17, `(.L_x_9296) ;  /* 0x0000000011087348 */ /* 0x000fea0003c00000 */
[----:B------:R0:W1:Y:S02]  /*0d60*/  SHFL.BFLY P2, R18, R20, R19, R22 ;  /* 0x0c00001314127389 */ /* 0x0000640000040016 */
[----:B01----:R-:W-:Y:S01]  /*0d70*/  ENDCOLLECTIVE ;  /* 0x000000000000791b */ /* 0x003fe20003800000 */
.L_x_9296:
[----:B------:R-:W-:Y:S01]  /*0d80*/  HFMA2.MMA R19, -RZ, RZ, 0, 5.9604644775390625e-08 ;  /* 0x00000001ff137435 */ /* 0x000fe200000001ff */
[----:B------:R-:W-:Y:S01]  /*0d90*/  IMAD.MOV.U32 R20, RZ, RZ, R9 ;  /* 0x000000ffff147224 */ /* 0x000fe200078e0009 */
[----:B------:R-:W-:-:S09]  /*0da0*/  MOV R11, R18 ;  /* 0x00000012000b7202 */ /* 0x000fd20000000f00 */
[----:B------:R-:W-:Y:S05]  /*0db0*/  WARPSYNC.COLLECTIVE R17, `(.L_x_9297) ;  /* 0x0000000011087348 */ /* 0x000fea0003c00000 */
[----:B------:R0:W1:Y:S02]  /*0dc0*/  SHFL.BFLY P2, R18, R20, R19, R22 ;  /* 0x0c00001314127389 */ /* 0x0000640000040016 */
[----:B01----:R-:W-:Y:S01]  /*0dd0*/  ENDCOLLECTIVE ;  /* 0x000000000000791b */ /* 0x003fe20003800000 */
.L_x_9297:
[----:B------:R-:W-:Y:S01]  /*0de0*/  HFMA2.MMA R19, -RZ, RZ, 0, 1.1920928955078125e-07 ;  /* 0x00000002ff137435 */ /* 0x000fe200000001ff */
[----:B------:R-:W-:-:S05]  /*0df0*/  MOV R12, R18 ;  /* 0x00000012000c7202 */ /* 0x000fca0000000f00 */
[----:B------:R-:W-:-:S05]  /*0e00*/  FADD.FTZ R14, R9, R12 ;  /* 0x0000000c090e7221 */ /* 0x000fca0000010000 */
[----:B------:R-:W-:-:S07]  /*0e10*/  MOV R20, R14 ;  /* 0x0000000e00147202 */ /* 0x000fce0000000f00 */
[----:B------:R-:W-:Y:S05]  /*0e20*/  WARPSYNC.COLLECTIVE R17, `(.L_x_9298) ;  /* 0x0000000011087348 */ /* 0x000fea0003c00000 */
[----:B------:R0:W1:Y:S02]  /*0e30*/  SHFL.BFLY P2, R18, R20, R19, R22 ;  /* 0x0c00001314127389 */ /* 0x0000640000040016 */
[----:B01----:R-:W-:Y:S01]  /*0e40*/  ENDCOLLECTIVE ;  /* 0x000000000000791b */ /* 0x003fe20003800000 */
.L_x_9298:
[----:B------:R-:W-:Y:S01]  /*0e50*/  HFMA2.MMA R19, -RZ, RZ, 0, 2.384185791015625e-07 ;  /* 0x00000004ff137435 */ /* 0x000fe200000001ff */
[----:B------:R-:W-:-:S04]  /*0e60*/  IMAD.MOV.U32 R13, RZ, RZ, R18 ;  /* 0x000000ffff0d7224 */ /* 0x000fc800078e0012 */
[----:B------:R-:W-:-:S05]  /*0e70*/  FADD.FTZ R15, R14, R13 ;  /* 0x0000000d0e0f7221 */ /* 0x000fca0000010000 */
[----:B------:R-:W-:-:S07]  /*0e80*/  MOV R20, R15 ;  /* 0x0000000f00147202 */ /* 0x000fce0000000f00 */
[----:B------:R-:W-:Y:S05]  /*0e90*/  WARPSYNC.COLLECTIVE R17, `(.L_x_9299) ;  /* 0x0000000011087348 */ /* 0x000fea0003c00000 */
[----:B------:R0:W1:Y:S02]  /*0ea0*/  SHFL.BFLY P2, R18, R20, R19, R22 ;  /* 0x0c00001314127389 */ /* 0x0000640000040016 */
[----:B01----:R-:W-:Y:S01]  /*0eb0*/  ENDCOLLECTIVE ;  /* 0x000000000000791b */ /* 0x003fe20003800000 */
.L_x_9299:
[----:B------:R-:W-:Y:S01]  /*0ec0*/  IMAD.MOV.U32 R19, RZ, RZ, 0x8 ;  /* 0x00000008ff137424 */ /* 0x000fe200078e00ff */
[----:B------:R-:W-:-:S05]  /*0ed0*/  MOV R16, R18 ;  /* 0x0000001200107202 */ /* 0x000fca0000000f00 */
[----:B------:R-:W-:-:S05]  /*0ee0*/  FADD.FTZ R16, R15, R16 ;  /* 0x000000100f107221 */ /* 0x000fca0000010000 */
[----:B------:R-:W-:-:S07]  /*0ef0*/  MOV R20, R16 ;  /* 0x0000001000147202 */ /* 0x000fce0000000f00 */
[----:B------:R-:W-:Y:S05]  /*0f00*/  WARPSYNC.COLLECTIVE R17, `(.L_x_9300) ;  /* 0x0000000011087348 */ /* 0x000fea0003c00000 */
[----:B------:R0:W1:Y:S02]  /*0f10*/  SHFL.BFLY P2, R18, R20, R19, R22 ;  /* 0x0c00001314127389 */ /* 0x0000640000040016 */
[----:B01----:R-:W-:Y:S01]  /*0f20*/  ENDCOLLECTIVE ;  /* 0x000000000000791b */ /* 0x003fe20003800000 */
.L_x_9300:
[----:B------:R-:W-:Y:S01]  /*0f30*/  HFMA2.MMA R19, -RZ, RZ, 0, 9.5367431640625e-07 ;  /* 0x00000010ff137435 */ /* 0x000fe200000001ff */
[----:B------:R-:W-:-:S05]  /*0f40*/  MOV R9, R18 ;  /* 0x0000001200097202 */ /* 0x000fca0000000f00 */
[----:B------:R-:W-:-:S05]  /*0f50*/  FADD.FTZ R9, R16, R9 ;  /* 0x0000000910097221 */ /* 0x000fca0000010000 */
[----:B------:R-:W-:-:S07]  /*0f60*/  MOV R20, R9 ;  /* 0x0000000900147202 */ /* 0x000fce0000000f00 */
[----:B------:R-:W-:Y:S05]  /*0f70*/  WARPSYNC.COLLECTIVE R17, `(.L_x_9301) ;  /* 0x0000000011087348 */ /* 0x000fea0003c00000 */
[----:B------:R0:W1:Y:S02]  /*0f80*/  SHFL.BFLY P2, R18, R20, R19, R22 ;  /* 0x0c00001314127389 */ /* 0x0000640000040016 */
[----:B01----:R-:W-:Y:S01]  /*0f90*/  ENDCOLLECTIVE ;  /* 0x000000000000791b */ /* 0x003fe20003800000 */
.L_x_9301:
[----:B------:R-:W-:Y:S01]  /*0fa0*/  MOV R14, R18 ;  /* 0x00000012000e7202 */ /* 0x000fe20000000f00 */
[----:B------:R-:W-:Y:S06]  /*0fb0*/  BRA `(.L_x_9302) ;  /* 0xfffffff800907947 */ /* 0x000fec000383ffff */
.L_x_9303:
        /* <DEDUP_REMOVED lines=12> */
.L_x_11970:


//--------------------- .text._ZN10layer_norm13ln_bwd_kernelINS_13Kernel_traitsIf6__halffS2_fjLj2560ELj1ELj1ELj4ELj8ENS_18Kernel_traits_baseILj2560EfS2_fS2_fjLj128EEEEELb1ELb0ELb1ELb1EEEvNS_9BwdParamsE --------------------------
	.section	.text._ZN10layer_norm13ln_bwd_kernelINS_13Kernel_traitsIf6__halffS2_fjLj2560ELj1ELj1ELj4ELj8ENS_18Kernel_traits_baseILj2560EfS2_fS2_fjLj128EEEEELb1ELb0ELb1ELb1EEEvNS_9BwdParamsE,"ax",@progbits
	.align	128
        .global         _ZN10layer_norm13ln_bwd_kernelINS_13Kernel_traitsIf6__halffS2_fjLj2560ELj1ELj1ELj4ELj8ENS_18Kernel_traits_baseILj2560EfS2_fS2_fjLj128EEEEELb1ELb0ELb1ELb1EEEvNS_9BwdParamsE
        .type           _ZN10layer_norm13ln_bwd_kernelINS_13Kernel_traitsIf6__halffS2_fjLj2560ELj1ELj1ELj4ELj8ENS_18Kernel_traits_baseILj2560EfS2_fS2_fjLj128EEEEELb1ELb0ELb1ELb1EEEvNS_9BwdParamsE,@function
        .size           _ZN10layer_norm13ln_bwd_kernelINS_13Kernel_traitsIf6__halffS2_fjLj2560ELj1ELj1ELj4ELj8ENS_18Kernel_traits_baseILj2560EfS2_fS2_fjLj128EEEEELb1ELb0ELb1ELb1EEEvNS_9BwdParamsE,(.L_x_11971 - _ZN10layer_norm13ln_bwd_kernelINS_13Kernel_traitsIf6__halffS2_fjLj2560ELj1ELj1ELj4ELj8ENS_18Kernel_traits_baseILj2560EfS2_fS2_fjLj128EEEEELb1ELb0ELb1ELb1EEEvNS_9BwdParamsE)
        .other          _ZN10layer_norm13ln_bwd_kernelINS_13Kernel_traitsIf6__halffS2_fjLj2560ELj1ELj1ELj4ELj8ENS_18Kernel_traits_baseILj2560EfS2_fS2_fjLj128EEEEELb1ELb0ELb1ELb1EEEvNS_9BwdParamsE,@"STO_CUDA_ENTRY STV_DEFAULT"
_ZN10layer_norm13ln_bwd_kernelINS_13Kernel_traitsIf6__halffS2_fjLj2560ELj1ELj1ELj4ELj8ENS_18Kernel_traits_baseILj2560EfS2_fS2_fjLj128EEEEELb1ELb0ELb1ELb1EEEvNS_9BwdParamsE:
.text._ZN10layer_norm13ln_bwd_kernelINS_13Kernel_traitsIf6__halffS2_fjLj2560ELj1ELj1ELj4ELj8ENS_18Kernel_traits_baseILj2560EfS2_fS2_fjLj128EEEEELb1ELb0ELb1ELb1EEEvNS_9BwdParamsE:
        /* <DEDUP_REMOVED lines=33> */
.L_x_9304:
        /* <DEDUP_REMOVED lines=32> */
.L_x_9360:
        /* <DEDUP_REMOVED lines=18> */
[C---:B------:R-:W-:Y:S01]  /*0530*/  VIADD R153, R133.reuse, 0x80 ;  /* 0x0000008085997836 */ /* 0x040fe20000000000 */
[C---:B------:R-:W-:Y:S01]  /*0540*/  IADD3 R145, R133.reuse, 0x180, RZ ;  /* 0x0000018085917810 */ /* 0x040fe20007ffe0ff */
        /* <DEDUP_REMOVED lines=17> */
[----:B------:R2:W5:Y:S01]  /*0660*/  @P0 LDG.E.128 R28, desc[UR4][R156.64] ;  /* 0x000000049c1c0981 */ /* 0x000562000c1e1d00 */
[----:B------:R-:W-:-:S02]  /*0670*/  MOV R107, RZ ;  /* 0x000000ff006b7202 */ /* 0x000fc40000000f00 */
[----:B------:R-:W-:Y:S01]  /*0680*/  @P5 LEA.HI.SX32 R107, R106, R149, 0x1e ;  /* 0x000000956a6b5211 */ /* 0x000fe200078ff2ff */
[----:B------:R3:W5:Y:S03]  /*0690*/  @P0 LDG.E.128 R24, desc[UR4][R110.64] ;  /* 0x000000046e180981 */ /* 0x000766000c1e1d00 */
[C---:B------:R-:W-:Y:S01]  /*06a0*/  IADD3 R109, R107.reuse, 0x80, RZ ;  /* 0x000000806b6d7810 */ /* 0x040fe20007ffe0ff */
[C---:B------:R-:W-:Y:S01]  /*06b0*/  VIADD R143, R107.reuse, 0x100 ;  /* 0x000001006b8f7836 */ /* 0x040fe20000000000 */
[C---:B------:R-:W-:Y:S01]  /*06c0*/  IADD3 R163, R107.reuse, 0x180, RZ ;  /* 0x000001806ba37810 */ /* 0x040fe20007ffe0ff */
[----:B------:R-:W5:Y:S01]  /*06d0*/  @P0 LDG.E.128 R36, desc[UR4][R160.64] ;  /* 0x00000004a0240981 */ /* 0x000f62000c1e1d00 */
[C---:B0-----:R-:W-:Y:S01]  /*06e0*/  IMAD.WIDE.U32 R154, R107.reuse, 0x4, R104 ;  /* 0x000000046b9a7825 */ /* 0x041fe200078e0068 */
[----:B------:R-:W-:-:S03]  /*06f0*/  IADD3 R107, R107, 0x200, RZ ;  /* 0x000002006b6b7810 */ /* 0x000fc60007ffe0ff */
[--C-:B-1----:R-:W-:Y:S02]  /*0700*/  IMAD.WIDE.U32 R158, R109, 0x4, R104.reuse ;  /* 0x000000046d9e7825 */ /* 0x102fe400078e0068 */
[----:B------:R0:W5:Y:S02]  /*0710*/  LDG.E R154, desc[UR4][R154.64] ;  /* 0x000000049a9a7981 */ /* 0x000164000c1e1900 */
[--C-:B--2---:R-:W-:Y:S02]  /*0720*/  IMAD.WIDE.U32 R156, R143, 0x4, R104.reuse ;  /* 0x000000048f9c7825 */ /* 0x104fe400078e0068 */
[----:B------:R1:W5:Y:S02]  /*0730*/  LDG.E R152, desc[UR4][R158.64] ;  /* 0x000000049e987981 */ /* 0x000364000c1e1900 */
        /* <DEDUP_REMOVED lines=8> */
[----:B0-----:R-:W-:Y:S01]  /*07c0*/  HFMA2.MMA R155, -RZ, RZ, 0, 0 ;  /* 0x00000000ff9b7435 */ /* 0x001fe200000001ff */
[----:B------:R-:W-:Y:S01]  /*07d0*/  IMAD.MOV.U32 R109, RZ, RZ, RZ ;  /* 0x000000ffff6d7224 */ /* 0x000fe200078e00ff */
[----:B------:R-:W-:Y:S09]  /*07e0*/  BRA `(.L_x_9308) ;  /* 0x0000000c00e47947 */ /* 0x000ff20003800000 */
.L_x_9307:
        /* <DEDUP_REMOVED lines=11> */
[----:B------:R-:W0:Y:S02]  /*08a0*/  LDC.64 R122, c[0x0][0x240] ;  /* 0x00009000ff7a7b82 */ /* 0x000e240000000a00 */
[C---:B------:R-:W-:Y:S01]  /*08b0*/  VIADD R119, R115.reuse, 0x100 ;  /* 0x0000010073777836 */ /* 0x040fe20000000000 */
[----:B------:R3:W4:Y:S01]  /*08c0*/  LDG.E R0, desc[UR4][R12.64] ;  /* 0x000000040c007981 */ /* 0x000722000c1e1900 */
[C-C-:B-1----:R-:W-:Y:S01]  /*08d0*/  IMAD.WIDE.U32 R2, R115.reuse, 0x8, R18.reuse ;  /* 0x0000000873027825 */ /* 0x142fe200078e0012 */
[----:B------:R-:W-:Y:S02]  /*08e0*/  IADD3 R115, R115, 0x200, RZ ;  /* 0x0000020073737810 */ /* 0x000fe40007ffe0ff */
[----:B------:R-:W-:Y:S01]  /*08f0*/  IADD3 R113, R133, 0x200, RZ ;  /* 0x0000020085717810 */ /* 0x000fe20007ffe0ff */
[----:B------:R-:W-:-:S02]  /*0900*/  IMAD.WIDE.U32 R120, R121, 0x8, R18 ;  /* 0x0000000879787825 */ /* 0x000fc400078e0012 */
        /* <DEDUP_REMOVED lines=19> */
[----:B------:R-:W-:Y:S01]  /*0a40*/  IMAD.U32 R136, RZ, RZ, UR14 ;  /* 0x0000000eff887e24 */ /* 0x000fe2000f8e00ff */
[----:B------:R-:W-:-:S04]  /*0a50*/  MOV R135, UR15 ;  /* 0x0000000f00877c02 */ /* 0x000fc80008000f00 */
[----:B------:R-:W-:-:S07]  /*0a60*/  ISETP.NE.U32.AND P0, PT, R136, RZ, PT ;  /* 0x000000ff8800720c */ /* 0x000fce0003f05070 */
[----:B------:R-:W-:Y:S02]  /*0a70*/  @P5 IADD3 R109, R148, -0x1, RZ ;  /* 0xffffffff946d5810 */ /* 0x000fe40007ffe0ff */
[----:B------:R-:W-:-:S03]  /*0a80*/  ISETP.NE.AND.EX P0, PT, R135, RZ, PT, P0 ;  /* 0x000000ff8700720c */ /* 0x000fc60003f05300 */
[----:B------:R-:W-:-:S05]  /*0a90*/  @P5 IMAD R109, R109, R150, RZ ;  /* 0x000000966d6d5224 */ /* 0x000fca00078e02ff */
[----:B------:R-:W-:-:S04]  /*0aa0*/  @P5 SHF.R.S32.HI R112, RZ, 0x1f, R109 ;  /* 0x0000001fff705819 */ /* 0x000fc8000001146d */
[----:B------:R-:W-:Y:S01]  /*0ab0*/  @P5 LEA.HI R112, R112, R109, RZ, 0x2 ;  /* 0x0000006d70705211 */ /* 0x000fe200078f10ff */
[----:B------:R-:W5:Y:S01]  /*0ac0*/  @P0 LDG.E.128 R36, desc[UR4][R160.64] ;  /* 0x00000004a0240981 */ /* 0x000f62000c1e1d00 */
[----:B------:R-:W-:Y:S02]  /*0ad0*/  MOV R155, RZ ;  /* 0x000000ff009b7202 */ /* 0x000fe40000000f00 */
        /* <DEDUP_REMOVED lines=8> */
[----:B------:R-:W-:-:S02]  /*0b60*/  IADD3 R127, R155, 0x100, RZ ;  /* 0x000001009b7f7810 */ /* 0x000fc40007ffe0ff */
[C---:B------:R-:W-:Y:S02]  /*0b70*/  IADD3 R125, R155.reuse, 0x180, RZ ;  /* 0x000001809b7d7810 */ /* 0x040fe40007ffe0ff */
        /* <DEDUP_REMOVED lines=14> */
[----:B------:R-:W-:Y:S02]  /*0c60*/  HADD2.F32 R131, -RZ, R112.H0_H0 ;  /* 0x20000070ff837230 */ /* 0x000fe40000004100 */
        /* <DEDUP_REMOVED lines=8> */
[----:B------:R-:W-:-:S02]  /*0cf0*/  SHF.R.U32.HI R0, RZ, 0x10, R121 ;  /* 0x00000010ff007819 */ /* 0x000fc40000011679 */
[----:B------:R-:W-:Y:S01]  /*0d00*/  SHF.R.U64 R6, R118, 0x10, R119 ;  /* 0x0000001076067819 */ /* 0x000fe20000001277 */
[----:B------:R-:W-:Y:S01]  /*0d10*/  FADD.FTZ R96, R96, R131 ;  /* 0x0000008360607221 */ /* 0x000fe20000010000 */
[----:B------:R-:W-:Y:S01]  /*0d20*/  MOV R4, R120 ;  /* 0x0000007800047202 */ /* 0x000fe20000000f00 */
[----:B------:R-:W-:Y:S01]  /*0d30*/  FFMA.FTZ R60, R132, R131, R60 ;  /* 0x00000083843c7223 */ /* 0x000fe2000001003c */
[----:B------:R-:W-:Y:S02]  /*0d40*/  SHF.R.U64 R2, R120, 0x10, R121 ;  /* 0x0000001078027819 */ /* 0x000fe40000001279 */
[----:B------:R-:W-:Y:S02]  /*0d50*/  MOV R3, R121 ;  /* 0x0000007900037202 */ /* 0x000fe40000000f00 */
[----:B------:R-:W-:Y:S01]  /*0d60*/  MOV R7, R119 ;  /* 0x0000007700077202 */ /* 0x000fe20000000f00 */
[C---:B------:R-:W-:Y:S01]  /*0d70*/  FADD.FTZ R126, -R113.reuse, R8 ;  /* 0x00000008717e7221 */ /* 0x040fe20000010100 */
[C---:B------:R-:W-:Y:S01]  /*0d80*/  FADD.FTZ R124, -R113.reuse, R10 ;  /* 0x0000000a717c7221 */ /* 0x040fe20000010100 */
[C---:B---3--:R-:W-:Y:S01]  /*0d90*/  FADD.FTZ R16, -R113.reuse, R16 ;  /* 0x0000001071107221 */ /* 0x048fe20000010100 */
[C---:B------:R-:W-:Y:S01]  /*0da0*/  FADD.FTZ R19, -R113.reuse, R19 ;  /* 0x0000001371137221 */ /* 0x040fe20000010100 */
[C---:B------:R-:W-:Y:S01]  /*0db0*/  FADD.FTZ R123, -R113.reuse, R11 ;  /* 0x0000000b717b7221 */ /* 0x040fe20000010100 */
[----:B------:R-:W-:Y:S01]  /*0dc0*/  SHF.R.U32.HI R8, RZ, 0x10, R119 ;  /* 0x00000010ff087819 */ /* 0x000fe20000011677 */
[C---:B------:R-:W-:Y:S01]  /*0dd0*/  FADD.FTZ R106, -R113.reuse, R106 ;  /* 0x0000006a716a7221 */ /* 0x040fe20000010100 */
[----:B------:R-:W-:Y:S01]  /*0de0*/  SHF.R.U64 R10, R116, 0x10, R117 ;  /* 0x00000010740a7819 */ /* 0x000fe20000001275 */
[----:B------:R-:W-:Y:S01]  /*0df0*/  FMUL.FTZ R118, R134, R16 ;  /* 0x0000001086767220 */ /* 0x000fe20000410000 */
[----:B------:R-:W-:Y:S01]  /*0e00*/  MOV R11, R117 ;  /* 0x00000075000b7202 */ /* 0x000fe20000000f00 */
[C---:B------:R-:W-:Y:S01]  /*0e10*/  FADD.FTZ R120, -R113.reuse, R14 ;  /* 0x0000000e71787221 */ /* 0x040fe20000010100 */
[C---:B------:R-:W-:Y:S01]  /*0e20*/  FADD.FTZ R119, -R113.reuse, R15 ;  /* 0x0000000f71777221 */ /* 0x040fe20000010100 */
[----:B------:R-:W-:Y:S01]  /*0e30*/  HADD2.F32 R16, -RZ, R111.H0_H0 ;  /* 0x2000006fff107230 */ /* 0x000fe20000004100 */
[--C-:B------:R-:W-:Y:S01]  /*0e40*/  SHF.R.U64 R14, R114, 0x10, R115.reuse ;  /* 0x00000010720e7819 */ /* 0x100fe20000001273 */
[C---:B------:R-:W-:Y:S01]  /*0e50*/  FADD.FTZ R18, -R113.reuse, R18 ;  /* 0x0000001271127221 */ /* 0x040fe20000010100 */
[----:B------:R-:W-:Y:S01]  /*0e60*/  MOV R15, R115 ;  /* 0x00000073000f7202 */ /* 0x000fe20000000f00 */
[----:B------:R-:W-:Y:S01]  /*0e70*/  FMUL.FTZ R131, R56, R131 ;  /* 0x0000008338837220 */ /* 0x000fe20000410000 */
[----:B------:R-:W-:Y:S01]  /*0e80*/  SHF.R.U32.HI R155, RZ, 0x10, R115 ;  /* 0x00000010ff9b7819 */ /* 0x000fe20000011673 */
[C---:B------:R-:W-:Y:S01]  /*0e90*/  FMUL.FTZ R115, R134.reuse, R19 ;  /* 0x0000001386737220 */ /* 0x040fe20000410000 */
[----:B------:R-:W-:Y:S01]  /*0ea0*/  FMUL.FTZ R112, R134, R106 ;  /* 0x0000006a86707220 */ /* 0x000fe20000410000 */
[----:B------:R-:W-:Y:S01]  /*0eb0*/  FADD.FTZ R125, -R113, R9 ;  /* 0x00000009717d7221 */ /* 0x000fe20000010100 */
[----:B------:R-:W-:-:S02]  /*0ec0*/  HADD2.F32 R19, -RZ, R110.H0_H0 ;  /* 0x2000006eff137230 */ /* 0x000fc40000004100 */
[C---:B------:R-:W-:Y:S01]  /*0ed0*/  FADD.FTZ R122, -R113.reuse, R12 ;  /* 0x0000000c717a7221 */ /* 0x040fe20000010100 */
[----:B------:R-:W-:Y:S01]  /*0ee0*/  HADD2.F32 R106, -RZ, R0.H0_H0 ;  /* 0x20000000ff6a7230 */ /* 0x000fe20000004100 */
[----:B------:R-:W-:Y:S01]  /*0ef0*/  MOV R9, R116 ;  /* 0x0000007400097202 */ /* 0x000fe20000000f00 */
[C---:B------:R-:W-:Y:S01]  /*0f00*/  FMUL.FTZ R128, R134.reuse, R128 ;  /* 0x0000008086807220 */ /* 0x040fe20000410000 */
[----:B------:R-:W-:Y:S02]  /*0f10*/  HADD2.F32 R111, -RZ, R3.H0_H0 ;  /* 0x20000003ff6f7230 */ /* 0x000fe40000004100 */
[----:B------:R-:W-:Y:S01]  /*0f20*/  FADD.FTZ R121, -R113, R13 ;  /* 0x0000000d71797221 */ /* 0x000fe20000010100 */
[----:B------:R-:W-:Y:S02]  /*0f30*/  HADD2.F32 R0, -RZ, R10.H0_H0 ;  /* 0x2000000aff007230 */ /* 0x000fe40000004100 */
[----:B------:R-:W-:Y:S01]  /*0f40*/  FMUL.FTZ R116, R134, R18 ;  /* 0x0000001286747220 */ /* 0x000fe20000410000 */
[----:B------:R-:W-:Y:S01]  /*0f50*/  FMUL.FTZ R129, R57, R16 ;  /* 0x0000001039817220 */ /* 0x000fe20000410000 */
[----:B------:R-:W-:-:S02]  /*0f60*/  HADD2.F32 R3, -RZ, R11.H0_H0 ;  /* 0x2000000bff037230 */ /* 0x000fc40000004100 */
[----:B------:R-:W-:Y:S01]  /*0f70*/  FADD.FTZ R10, RZ, R131 ;  /* 0x00000083ff0a7221 */ /* 0x000fe20000010000 */
[----:B------:R-:W-:Y:S02]  /*0f80*/  IMAD.MOV.U32 R13, RZ, RZ, R114 ;  /* 0x000000ffff0d7224 */ /* 0x000fe400078e0072 */
[----:B------:R-:W-:Y:S01]  /*0f90*/  FADD.FTZ R17, -R113, R17 ;  /* 0x0000001171117221 */ /* 0x000fe20000010100 */
[----:B------:R-:W-:Y:S01]  /*0fa0*/  FMUL.FTZ R130, R134, R130 ;  /* 0x0000008286827220 */ /* 0x000fe20000410000 */
[----:B------:R-:W-:Y:S02]  /*0fb0*/  HADD2.F32 R18, -RZ, R109.H0_H0 ;  /* 0x2000006dff127230 */ /* 0x000fe40000004100 */
[----:B------:R-:W-:Y:S01]  /*0fc0*/  FFMA.FTZ R11, R132, R131, RZ ;  /* 0x00000083840b7223 */ /* 0x000fe200000100ff */
[----:B------:R-:W-:Y:S02]  /*0fd0*/  HADD2.F32 R109, -RZ, R5.H0_H0 ;  /* 0x20000005ff6d7230 */ /* 0x000fe40000004100 */
[C---:B------:R-:W-:Y:S01]  /*0fe0*/  FMUL.FTZ R127, R134.reuse, R127 ;  /* 0x0000007f867f7220 */ /* 0x040fe20000410000 */
[----:B------:R-:W-:Y:S01]  /*0ff0*/  FMUL.FTZ R122, R134, R122 ;  /* 0x0000007a867a7220 */ /* 0x000fe20000410000 */
[----:B------:R-:W-:Y:S01]  /*1000*/  FADD.FTZ R98, R98, R19 ;  /* 0x0000001362627221 */ /* 0x000fe20000010000 */
[-C--:B------:R-:W-:Y:S01]  /*1010*/  FFMA.FTZ R62, R128, R19.reuse, R62 ;  /* 0x00000013803e7223 */ /* 0x080fe2000001003e */
[----:B------:R-:W-:Y:S01]  /*1020*/  SHF.R.U32.HI R12, RZ, 0x10, R117 ;  /* 0x00000010ff0c7819 */ /* 0x000fe20000011675 */
[----:B------:R-:W-:Y:S01]  /*1030*/  FMUL.FTZ R19, R58, R19 ;  /* 0x000000133a137220 */ /* 0x000fe20000410000 */
[----:B------:R-:W-:Y:S01]  /*1040*/  FADD.FTZ R10, R10, R129 ;  /* 0x000000810a0a7221 */ /* 0x000fe20000010000 */
[----:B------:R-:W-:Y:S01]  /*1050*/  FMUL.FTZ R117, R134, R17 ;  /* 0x0000001186757220 */ /* 0x000fe20000410000 */
[----:B------:R-:W-:Y:S01]  /*1060*/  FFMA.FTZ R11, R130, R129, R11 ;  /* 0x00000081820b7223 */ /* 0x000fe2000001000b */
[----:B------:R-:W-:-:S02]  /*1070*/  HADD2.F32 R17, -RZ, R4.H0_H0 ;  /* 0x20000004ff117230 */ /* 0x000fc40000004100 */
[C---:B------:R-:W-:Y:S01]  /*1080*/  FMUL.FTZ R126, R134.reuse, R126 ;  /* 0x0000007e867e7220 */ /* 0x040fe20000410000 */
[----:B------:R-:W-:Y:S02]  /*1090*/  HADD2.F32 R5, -RZ, R13.H0_H0 ;  /* 0x2000000dff057230 */ /* 0x000fe40000004100 */
        /* <DEDUP_REMOVED lines=11> */
[----:B------:R-:W-:-:S02]  /*1150*/  HADD2.F32 R16, -RZ, R2.H0_H0 ;  /* 0x20000002ff107230 */ /* 0x000fc40000004100 */
[----:B------:R-:W-:Y:S01]  /*1160*/  FMUL.FTZ R125, R134, R125 ;  /* 0x0000007d867d7220 */ /* 0x000fe20000410000 */
[----:B------:R-:W-:Y:S02]  /*1170*/  HADD2.F32 R4, -RZ, R14.H0_H0 ;  /* 0x2000000eff047230 */ /* 0x000fe40000004100 */
[----:B------:R-:W-:Y:S01]  /*1180*/  FADD.FTZ R92, R92, R17 ;  /* 0x000000115c5c7221 */ /* 0x000fe20000010000 */
[----:B------:R-:W-:Y:S02]  /*1190*/  HADD2.F32 R2, -RZ, R6.H0_H0 ;  /* 0x20000006ff027230 */ /* 0x000fe40000004100 */
        /* <DEDUP_REMOVED lines=9> */
[----:B------:R-:W-:-:S02]  /*1230*/  HADD2.F32 R7, -RZ, R7.H0_H0 ;  /* 0x20000007ff077230 */ /* 0x000fc40000004100 */
[----:B------:R-:W-:Y:S01]  /*1240*/  FADD.FTZ R93, R93, R16 ;  /* 0x000000105d5d7221 */ /* 0x000fe20000010000 */
[----:B------:R-:W-:Y:S02]  /*1250*/  HADD2.F32 R6, -RZ, R12.H0_H0 ;  /* 0x2000000cff067230 */ /* 0x000fe40000004100 */
        /* <DEDUP_REMOVED lines=82> */
.L_x_9308:
[----:B------:R-:W-:Y:S05]  /*1780*/  BSYNC B0 ;  /* 0x0000000000007941 */ /* 0x000fea0003800000 */
.L_x_9306:
        /* <DEDUP_REMOVED lines=25> */
.L_x_9371:
        /* <DEDUP_REMOVED lines=19> */
[----:B--2---:R-:W-:Y:S01]  /*1a50*/  FADD.FTZ R105, R155, R108 ;  /* 0x0000006c9b697221 */ /* 0x004fe20000010000 */
[----:B------:R-:W-:-:S03]  /*1a60*/  LEA R156, R106, R109, 0x3 ;  /* 0x0000006d6a9c7211 */ /* 0x000fc600078e18ff */
[----:B------:R-:W-:-:S05]  /*1a70*/  @!P0 IMAD R155, R107, 0x8, R109 ;  /* 0x000000086b9b8824 */ /* 0x000fca00078e026d */
        /* <DEDUP_REMOVED lines=26> */
.L_x_9311:
[----:B------:R-:W-:Y:S05]  /*1c20*/  BSYNC B0 ;  /* 0x0000000000007941 */ /* 0x000fea0003800000 */
.L_x_9310:
        /* <DEDUP_REMOVED lines=12> */
.L_x_9313:
[----:B------:R-:W-:Y:S05]  /*1cf0*/  BSYNC B0 ;  /* 0x0000000000007941 */ /* 0x000fea0003800000 */
.L_x_9312:
        /* <DEDUP_REMOVED lines=23> */
.L_x_9315:
[----:B------:R-:W-:Y:S05]  /*1e70*/  BSYNC B0 ;  /* 0x0000000000007941 */ /* 0x000fea0003800000 */
.L_x_9314:
        /* <DEDUP_REMOVED lines=9> */
.L_x_9317:
[----:B------:R-:W-:Y:S05]  /*1f10*/  BSYNC B0 ;  /* 0x0000000000007941 */ /* 0x000fea0003800000 */
.L_x_9316:
        /* <DEDUP_REMOVED lines=23> */
[----:B------:R-:W-:Y:S02]  /*2090*/  @!P4 FSEL R154, R32, RZ, P3 ;  /* 0x000000ff209ac208 */ /* 0x000fe40001800000 */
[----:B------:R-:W-:Y:S02]  /*20a0*/  @P5 F2FP.F16.F32.PACK_AB R155, RZ, R155 ;  /* 0x0000009bff9b523e */ /* 0x000fe400000000ff */
[----:B------:R-:W-:Y:S02]  /*20b0*/  @P5 F2FP.F16.F32.PACK_AB R158, RZ, R158 ;  /* 0x0000009eff9e523e */ /* 0x000fe400000000ff */
[----:B------:R-:W-:-:S02]  /*20c0*/  @!P4 ISETP.NE.U32.AND P3, PT, R136, RZ, PT ;  /* 0x000000ff8800c20c */ /* 0x000fc40003f65070 */
[----:B------:R-:W-:Y:S02]  /*20d0*/  @P5 PRMT R139, R110, 0x7610, R139 ;  /* 0x000076106e8b5816 */ /* 0x000fe4000000008b */
[----:B------:R-:W-:Y:S02]  /*20e0*/  @P5 PRMT R142, R155, 0x7610, R142 ;  /* 0x000076109b8e5816 */ /* 0x000fe4000000008e */
[----:B-1----:R-:W-:Y:S02]  /*20f0*/  @P5 F2FP.F16.F32.PACK_AB R104, RZ, R111 ;  /* 0x0000006fff68523e */ /* 0x002fe400000000ff */
        /* <DEDUP_REMOVED lines=16> */
.L_x_9319:
[----:B------:R-:W-:Y:S05]  /*2200*/  BSYNC B0 ;  /* 0x0000000000007941 */ /* 0x000fea0003800000 */
.L_x_9318:
        /* <DEDUP_REMOVED lines=8> */
.L_x_9321:
[----:B------:R-:W-:Y:S05]  /*2290*/  BSYNC B0 ;  /* 0x0000000000007941 */ /* 0x000fea0003800000 */
.L_x_9320:
        /* <DEDUP_REMOVED lines=8> */
.L_x_9323:
[----:B------:R-:W-:Y:S05]  /*2320*/  BSYNC B0 ;  /* 0x0000000000007941 */ /* 0x000fea0003800000 */
.L_x_9322:
        /* <DEDUP_REMOVED lines=8> */
.L_x_9325:
[----:B------:R-:W-:Y:S05]  /*23b0*/  BSYNC B0 ;  /* 0x0000000000007941 */ /* 0x000fea0003800000 */
.L_x_9324:
        /* <DEDUP_REMOVED lines=9> */
.L_x_9327:
[----:B------:R-:W-:Y:S05]  /*2450*/  BSYNC B0 ;  /* 0x0000000000007941 */ /* 0x000fea0003800000 */
.L_x_9326:
        /* <DEDUP_REMOVED lines=23> */
[----:B------:R-:W-:Y:S02]  /*25d0*/  @P5 F2FP.F16.F32.PACK_AB R105, RZ, R111 ;  /* 0x0000006fff69523e */ /* 0x000fe400000000ff */
[----:B------:R-:W1:Y:S01]  /*25e0*/  @P0 LDC.64 R110, c[0x0][0x308] ;  /* 0x0000c200ff6e0b82 */ /* 0x000e620000000a00 */
[----:B------:R-:W-:Y:S02]  /*25f0*/  @P5 PRMT R142, R153, 0x7610, R142 ;  /* 0x00007610998e5816 */ /* 0x000fe4000000008e */
[----:B------:R-:W-:Y:S02]  /*2600*/  @P5 PRMT R141, R105, 0x7610, R141 ;  /* 0x00007610698d5816 */ /* 0x000fe4000000008d */
[----:B------:R-:W-:Y:S01]  /*2610*/  @P5 FSEL R104, R104, RZ, P3 ;  /* 0x000000ff68685208 */ /* 0x000fe20001800000 */
[----:B0-----:R-:W-:Y:S01]  /*2620*/  @P5 FMUL.FTZ R109, R156, R109 ;  /* 0x0000006d9c6d5220 */ /* 0x001fe20000410000 */
[----:B------:R-:W-:-:S02]  /*2630*/  @!P4 ISETP.NE.U32.AND P3, PT, R136, RZ, PT ;  /* 0x000000ff8800c20c */ /* 0x000fc40003f65070 */
[----:B------:R-:W-:Y:S01]  /*2640*/  @P5 F2FP.F16.F32.PACK_AB R104, RZ, R104 ;  /* 0x00000068ff68523e */ /* 0x000fe200000000ff */
        /* <DEDUP_REMOVED lines=9> */
[----:B------:R-:W-:Y:S02]  /*26e0*/  @P5 F2FP.F16.F32.PACK_AB R105, RZ, R105 ;  /* 0x00000069ff69523e */ /* 0x000fe400000000ff */
        /* <DEDUP_REMOVED lines=17> */
.L_x_9329:
[----:B------:R-:W-:Y:S05]  /*2800*/  BSYNC B0 ;  /* 0x0000000000007941 */ /* 0x000fea0003800000 */
.L_x_9328:
        /* <DEDUP_REMOVED lines=8> */
.L_x_9331:
[----:B------:R-:W-:Y:S05]  /*2890*/  BSYNC B0 ;  /* 0x0000000000007941 */ /* 0x000fea0003800000 */
.L_x_9330:
        /* <DEDUP_REMOVED lines=8> */
.L_x_9333:
[----:B------:R-:W-:Y:S05]  /*2920*/  BSYNC B0 ;  /* 0x0000000000007941 */ /* 0x000fea0003800000 */
.L_x_9332:
        /* <DEDUP_REMOVED lines=8> */
.L_x_9335:
[----:B------:R-:W-:Y:S05]  /*29b0*/  BSYNC B0 ;  /* 0x0000000000007941 */ /* 0x000fea0003800000 */
.L_x_9334:
        /* <DEDUP_REMOVED lines=9> */
.L_x_9337:
[----:B------:R-:W-:Y:S05]  /*2a50*/  BSYNC B0 ;  /* 0x0000000000007941 */ /* 0x000fea0003800000 */
.L_x_9336:
        /* <DEDUP_REMOVED lines=51> */
.L_x_9339:
[----:B------:R-:W-:Y:S05]  /*2d90*/  BSYNC B0 ;  /* 0x0000000000007941 */ /* 0x000fea0003800000 */
.L_x_9338:
        /* <DEDUP_REMOVED lines=9> */
.L_x_9341:
[----:B------:R-:W-:Y:S05]  /*2e30*/  BSYNC B0 ;  /* 0x0000000000007941 */ /* 0x000fea0003800000 */
.L_x_9340:
        /* <DEDUP_REMOVED lines=13> */
.L_x_9343:
[----:B------:R-:W-:Y:S05]  /*2f10*/  BSYNC B0 ;  /* 0x0000000000007941 */ /* 0x000fea0003800000 */
.L_x_9342:
        /* <DEDUP_REMOVED lines=15> */
.L_x_9345:
[----:B------:R-:W-:Y:S05]  /*3010*/  BSYNC B0 ;  /* 0x0000000000007941 */ /* 0x000fea0003800000 */
.L_x_9344:
        /* <DEDUP_REMOVED lines=13> */
.L_x_9347:
[----:B------:R-:W-:Y:S05]  /*30f0*/  BSYNC B0 ;  /* 0x0000000000007941 */ /* 0x000fea0003800000 */
.L_x_9346:
        /* <DEDUP_REMOVED lines=16> */
[----:B------:R-:W-:Y:S01]  /*3200*/  @P5 F2FP.F16.F32.PACK_AB R154, RZ, R154 ;  /* 0x0000009aff9a523e */ /* 0x000fe200000000ff */
[----:B------:R-:W2:Y:S01]  /*3210*/  @P5 LDC.64 R110, c[0x0][0x298] ;  /* 0x0000a600ff6e5b82 */ /* 0x000ea20000000a00 */
[C---:B------:R-:W-:Y:S02]  /*3220*/  @!P4 ISETP.NE.U32.AND P2, PT, R136.reuse, RZ, PT ;  /* 0x000000ff8800c20c */ /* 0x040fe40003f45070 */
[----:B------:R-:W-:Y:S02]  /*3230*/  @P5 F2FP.F16.F32.PACK_AB R145, RZ, R145 ;  /* 0x00000091ff91523e */ /* 0x000fe400000000ff */
[----:B------:R-:W-:Y:S02]  /*3240*/  @P5 F2FP.F16.F32.PACK_AB R155, RZ, R155 ;  /* 0x0000009bff9b523e */ /* 0x000fe400000000ff */
        /* <DEDUP_REMOVED lines=19> */
.L_x_9349:
[----:B------:R-:W-:Y:S05]  /*3380*/  BSYNC B0 ;  /* 0x0000000000007941 */ /* 0x000fea0003800000 */
.L_x_9348:
        /* <DEDUP_REMOVED lines=9> */
.L_x_9351:
[----:B------:R-:W-:Y:S05]  /*3420*/  BSYNC B0 ;  /* 0x0000000000007941 */ /* 0x000fea0003800000 */
.L_x_9350:
        /* <DEDUP_REMOVED lines=11> */
.L_x_9353:
[----:B------:R-:W-:Y:S05]  /*34e0*/  BSYNC B0 ;  /* 0x0000000000007941 */ /* 0x000fea0003800000 */
.L_x_9352:
        /* <DEDUP_REMOVED lines=12> */
.L_x_9355:
[----:B------:R-:W-:Y:S05]  /*35b0*/  BSYNC B0 ;  /* 0x0000000000007941 */ /* 0x000fea0003800000 */
.L_x_9354:
        /* <DEDUP_REMOVED lines=9> */
.L_x_9357:
[----:B------:R-:W-:Y:S05]  /*3650*/  BSYNC B0 ;  /* 0x0000000000007941 */ /* 0x000fea0003800000 */
.L_x_9356:
[----:B------:R-:W-:Y:S01]  /*3660*/  @P0 IADD3 R133, R133, 0x200, RZ ;  /* 0x0000020085850810 */ /* 0x000fe20007ffe0ff */
[C---:B-1----:R-:W-:Y:S01]  /*3670*/  @P5 FMUL.FTZ R105, R145.reuse, R105 ;  /* 0x0000006991695220 */ /* 0x042fe20000410000 */
[----:B------:R-:W-:Y:S01]  /*3680*/  SEL R100, R145, R100, P1 ;  /* 0x0000006491647207 */ /* 0x000fe20000800000 */
[C---:B----4-:R-:W-:Y:S01]  /*3690*/  @P5 FMUL.FTZ R107, R152.reuse, R107 ;  /* 0x0000006b986b5220 */ /* 0x050fe20000410000 */
[----:B------:R-:W-:Y:S01]  /*36a0*/  SEL R101, R152, R101, P1 ;  /* 0x0000006598657207 */ /* 0x000fe20000800000 */
[----:B---3--:R-:W-:Y:S01]  /*36b0*/  @P0 IMAD.WIDE.U32 R146, R133, 0x10, R146 ;  /* 0x0000001085920825 */ /* 0x008fe200078e0092 */
        /* <DEDUP_REMOVED lines=36> */
.L_x_9359:
[----:B------:R-:W-:Y:S05]  /*3900*/  BSYNC B0 ;  /* 0x0000000000007941 */ /* 0x000fea0003800000 */
.L_x_9358:
[----:B------:R-:W-:Y:S02]  /*3910*/  IADD3 R144, R144, UR12, RZ ;  /* 0x0000000c90907c10 */ /* 0x000fe4000fffe0ff */
[----:B------:R-:W-:Y:S02]  /*3920*/  SEL R108, RZ, 0x1, P6 ;  /* 0x00000001ff6c7807 */ /* 0x000fe40003000000 */
[----:B------:R-:W-:-:S13]  /*3930*/  ISETP.GE.AND P0, PT, R144, UR13, PT ;  /* 0x0000000d90007c0c */ /* 0x000fda000bf06270 */
[----:B------:R-:W-:Y:S05]  /*3940*/  @!P0 BRA `(.L_x_9360) ;  /* 0xffffffc800b08947 */ /* 0x000fea000383ffff */
.L_x_9305:
        /* <DEDUP_REMOVED lines=21> */
.L_x_9309:
[----:B------:R-:W-:Y:S01]  /*3aa0*/  HFMA2.MMA R159, -RZ, RZ, 0, 9.5367431640625e-07 ;  /* 0x00000010ff9f7435 */ /* 0x000fe200000001ff */
[----:B------:R-:W-:Y:S01]  /*3ab0*/  MOV R160, R109 ;  /* 0x0000006d00a07202 */ /* 0x000fe20000000f00 */
[----:B------:R-:W-:Y:S01]  /*3ac0*/  IMAD.MOV.U32 R162, RZ, RZ, 0x1f ;  /* 0x0000001fffa27424 */ /* 0x000fe200078e00ff */
[----:B------:R-:W-:-:S08]  /*3ad0*/  MOV R157, 0xffffffff ;  /* 0xffffffff009d7802 */ /* 0x000fd00000000f00 */
[----:B-----5:R-:W-:Y:S05]  /*3ae0*/  WARPSYNC.COLLECTIVE R157, `(.L_x_9361) ;  /* 0x000000009d087348 */ /* 0x020fea0003c00000 */
[----:B------:R0:W1:Y:S02]  /*3af0*/  SHFL.DOWN P1, R158, R160, R159, R162 ;  /* 0x0800009fa09e7389 */ /* 0x00006400000200a2 */
[----:B01---5:R-:W-:Y:S01]  /*3b00*/  ENDCOLLECTIVE ;  /* 0x000000000000791b */ /* 0x023fe20003800000 */
.L_x_9361:
[----:B------:R-:W-:Y:S02]  /*3b10*/  MOV R160, R155 ;  /* 0x0000009b00a07202 */ /* 0x000fe40000000f00 */
[----:B------:R-:W-:-:S07]  /*3b20*/  MOV R104, R158 ;  /* 0x0000009e00687202 */ /* 0x000fce0000000f00 */
[----:B------:R-:W-:Y:S05]  /*3b30*/  WARPSYNC.COLLECTIVE R157, `(.L_x_9362) ;  /* 0x000000009d087348 */ /* 0x000fea0003c00000 */
[----:B------:R0:W1:Y:S02]  /*3b40*/  SHFL.DOWN P1, R158, R160, R159, R162 ;  /* 0x0800009fa09e7389 */ /* 0x00006400000200a2 */
[----:B01----:R-:W-:Y:S01]  /*3b50*/  ENDCOLLECTIVE ;  /* 0x000000000000791b */ /* 0x003fe20003800000 */
.L_x_9362:
[----:B------:R-:W-:Y:S01]  /*3b60*/  FADD.FTZ R104, R104, R109 ;  /* 0x0000006d68687221 */ /* 0x000fe20000010000 */
[----:B------:R-:W-:-:S03]  /*3b70*/  HFMA2.MMA R159, -RZ, RZ, 0, 4.76837158203125e-07 ;  /* 0x00000008ff9f7435 */ /* 0x000fc600000001ff */
[----:B------:R-:W-:Y:S01]  /*3b80*/  IMAD.MOV.U32 R160, RZ, RZ, R104 ;  /* 0x000000ffffa07224 */ /* 0x000fe200078e0068 */
[----:B------:R-:W-:-:S07]  /*3b90*/  MOV R108, R158 ;  /* 0x0000009e006c7202 */ /* 0x000fce0000000f00 */
[----:B------:R-:W-:Y:S05]  /*3ba0*/  WARPSYNC.COLLECTIVE R157, `(.L_x_9363) ;  /* 0x000000009d087348 */ /* 0x000fea0003c00000 */
[----:B------:R0:W1:Y:S02]  /*3bb0*/  SHFL.DOWN P1, R158, R160, R159, R162 ;  /* 0x0800009fa09e7389 */ /* 0x00006400000200a2 */
[----:B01----:R-:W-:Y:S01]  /*3bc0*/  ENDCOLLECTIVE ;  /* 0x000000000000791b */ /* 0x003fe20003800000 */
.L_x_9363:
[----:B------:R-:W-:-:S05]  /*3bd0*/  FADD.FTZ R108, R108, R155 ;  /* 0x0000009b6c6c7221 */ /* 0x000fca0000010000 */
[----:B------:R-:W-:Y:S02]  /*3be0*/  MOV R160, R108 ;  /* 0x0000006c00a07202 */ /* 0x000fe40000000f00 */
[----:B------:R-:W-:-:S07]  /*3bf0*/  MOV R107, R158 ;  /* 0x0000009e006b7202 */ /* 0x000fce0000000f00 */
[----:B------:R-:W-:Y:S05]  /*3c00*/  WARPSYNC.COLLECTIVE R157, `(.L_x_9364) ;  /* 0x000000009d087348 */ /* 0x000fea0003c00000 */
[----:B------:R0:W1:Y:S02]  /*3c10*/  SHFL.DOWN P1, R158, R160, R159, R162 ;  /* 0x0800009fa09e7389 */ /* 0x00006400000200a2 */
[----:B01----:R-:W-:Y:S01]  /*3c20*/  ENDCOLLECTIVE ;  /* 0x000000000000791b */ /* 0x003fe20003800000 */
.L_x_9364:
[----:B------:R-:W-:Y:S01]  /*3c30*/  FADD.FTZ R107, R104, R107 ;  /* 0x0000006b686b7221 */ /* 0x000fe20000010000 */
[----:B------:R-:W-:-:S03]  /*3c40*/  HFMA2.MMA R159, -RZ, RZ, 0, 2.384185791015625e-07 ;  /* 0x00000004ff9f7435 */ /* 0x000fc600000001ff */
[----:B------:R-:W-:Y:S01]  /*3c50*/  IMAD.MOV.U32 R160, RZ, RZ, R107 ;  /* 0x000000ffffa07224 */ /* 0x000fe200078e006b */
[----:B------:R-:W-:-:S07]  /*3c60*/  MOV R111, R158 ;  /* 0x0000009e006f7202 */ /* 0x000fce0000000f00 */
[----:B------:R-:W-:Y:S05]  /*3c70*/  WARPSYNC.COLLECTIVE R157, `(.L_x_9365) ;  /* 0x000000009d087348 */ /* 0x000fea0003c00000 */
[----:B------:R0:W1:Y:S02]  /*3c80*/  SHFL.DOWN P1, R158, R160, R159, R162 ;  /* 0x0800009fa09e7389 */ /* 0x00006400000200a2 */
[----:B01----:R-:W-:Y:S01]  /*3c90*/  ENDCOLLECTIVE ;  /* 0x000000000000791b */ /* 0x003fe20003800000 */
.L_x_9365:
[----:B------:R-:W-:-:S05]  /*3ca0*/  FADD.FTZ R111, R108, R111 ;  /* 0x0000006f6c6f7221 */ /* 0x000fca0000010000 */
[----:B------:R-:W-:Y:S02]  /*3cb0*/  MOV R160, R111 ;  /* 0x0000006f00a07202 */ /* 0x000fe40000000f00 */
[----:B------:R-:W-:-:S07]  /*3cc0*/  MOV R110, R158 ;  /* 0x0000009e006e7202 */ /* 0x000fce0000000f00 */
[----:B------:R-:W-:Y:S05]  /*3cd0*/  WARPSYNC.COLLECTIVE R157, `(.L_x_9366) ;  /* 0x000000009d087348 */ /* 0x000fea0003c00000 */
[----:B------:R0:W1:Y:S02]  /*3ce0*/  SHFL.DOWN P1, R158, R160, R159, R162 ;  /* 0x0800009fa09e7389 */ /* 0x00006400000200a2 */
[----:B01----:R-:W-:Y:S01]  /*3cf0*/  ENDCOLLECTIVE ;  /* 0x000000000000791b */ /* 0x003fe20003800000 */
.L_x_9366:
[----:B------:R-:W-:Y:S01]  /*3d00*/  FADD.FTZ R110, R107, R110 ;  /* 0x0000006e6b6e7221 */ /* 0x000fe20000010000 */
[----:B------:R-:W-:-:S03]  /*3d10*/  HFMA2.MMA R159, -RZ, RZ, 0, 1.1920928955078125e-07 ;  /* 0x00000002ff9f7435 */ /* 0x000fc600000001ff */
[----:B------:R-:W-:Y:S01]  /*3d20*/  IMAD.MOV.U32 R160, RZ, RZ, R110 ;  /* 0x000000ffffa07224 */ /* 0x000fe200078e006e */
[----:B------:R-:W-:-:S07]  /*3d30*/  MOV R156, R158 ;  /* 0x0000009e009c7202 */ /* 0x000fce0000000f00 */
[----:B------:R-:W-:Y:S05]  /*3d40*/  WARPSYNC.COLLECTIVE R157, `(.L_x_9367) ;  /* 0x000000009d087348 */ /* 0x000fea0003c00000 */
[----:B------:R0:W1:Y:S02]  /*3d50*/  SHFL.DOWN P1, R158, R160, R159, R162 ;  /* 0x0800009fa09e7389 */ /* 0x00006400000200a2 */
[----:B01----:R-:W-:Y:S01]  /*3d60*/  ENDCOLLECTIVE ;  /* 0x000000000000791b */ /* 0x003fe20003800000 */
.L_x_9367:
[----:B------:R-:W-:-:S05]  /*3d70*/  FADD.FTZ R156, R111, R156 ;  /* 0x0000009c6f9c7221 */ /* 0x000fca0000010000 */
[----:B------:R-:W-:Y:S02]  /*3d80*/  MOV R160, R156 ;  /* 0x0000009c00a07202 */ /* 0x000fe40000000f00 */
[----:B------:R-:W-:-:S07]  /*3d90*/  MOV R109, R158 ;  /* 0x0000009e006d7202 */ /* 0x000fce0000000f00 */
[----:B------:R-:W-:Y:S05]  /*3da0*/  WARPSYNC.COLLECTIVE R157, `(.L_x_9368) ;  /* 0x000000009d087348 */ /* 0x000fea0003c00000 */
[----:B------:R0:W1:Y:S02]  /*3db0*/  SHFL.DOWN P1, R158, R160, R159, R162 ;  /* 0x0800009fa09e7389 */ /* 0x00006400000200a2 */
[----:B01----:R-:W-:Y:S01]  /*3dc0*/  ENDCOLLECTIVE ;  /* 0x000000000000791b */ /* 0x003fe20003800000 */
.L_x_9368:
[----:B------:R-:W-:Y:S01]  /*3dd0*/  FADD.FTZ R109, R110, R109 ;  /* 0x0000006d6e6d7221 */ /* 0x000fe20000010000 */
[----:B------:R-:W-:-:S03]  /*3de0*/  HFMA2.MMA R159, -RZ, RZ, 0, 5.9604644775390625e-08 ;  /* 0x00000001ff9f7435 */ /* 0x000fc600000001ff */
[----:B------:R-:W-:Y:S01]  /*3df0*/  IMAD.MOV.U32 R160, RZ, RZ, R109 ;  /* 0x000000ffffa07224 */ /* 0x000fe200078e006d */
[----:B------:R-:W-:-:S07]  /*3e00*/  MOV R155, R158 ;  /* 0x0000009e009b7202 */ /* 0x000fce0000000f00 */
[----:B------:R-:W-:Y:S05]  /*3e10*/  WARPSYNC.COLLECTIVE R157, `(.L_x_9369) ;  /* 0x000000009d087348 */ /* 0x000fea0003c00000 */
[----:B------:R0:W1:Y:S02]  /*3e20*/  SHFL.DOWN P1, R158, R160, R159, R162 ;  /* 0x0800009fa09e7389 */ /* 0x00006400000200a2 */
[----:B01----:R-:W-:Y:S01]  /*3e30*/  ENDCOLLECTIVE ;  /* 0x000000000000791b */ /* 0x003fe20003800000 */
.L_x_9369:
[----:B------:R-:W-:-:S05]  /*3e40*/  FADD.FTZ R155, R156, R155 ;  /* 0x0000009b9c9b7221 */ /* 0x000fca0000010000 */
[----:B------:R-:W-:Y:S02]  /*3e50*/  MOV R160, R155 ;  /* 0x0000009b00a07202 */ /* 0x000fe40000000f00 */
[----:B------:R-:W-:-:S07]  /*3e60*/  MOV R104, R158 ;  /* 0x0000009e00687202 */ /* 0x000fce0000000f00 */
[----:B------:R-:W-:Y:S05]  /*3e70*/  WARPSYNC.COLLECTIVE R157, `(.L_x_9370) ;  /* 0x000000009d087348 */ /* 0x000fea0003c00000 */
[----:B------:R0:W1:Y:S02]  /*3e80*/  SHFL.DOWN P1, R158, R160, R159, R162 ;  /* 0x0800009fa09e7389 */ /* 0x00006400000200a2 */
[----:B01----:R-:W-:Y:S01]  /*3e90*/  ENDCOLLECTIVE ;  /* 0x000000000000791b */ /* 0x003fe20003800000 */
.L_x_9370:
[----:B------:R-:W-:Y:S01]  /*3ea0*/  MOV R108, R158 ;  /* 0x0000009e006c7202 */ /* 0x000fe20000000f00 */
[----:B------:R-:W-:Y:S06]  /*3eb0*/  BRA `(.L_x_9371) ;  /* 0xffffffd800987947 */ /* 0x000fec000383ffff */
.L_x_9372:
        /* <DEDUP_REMOVED lines=12> */
.L_x_11971:


//--------------------- .text._ZN10layer_norm13ln_bwd_kernelINS_13Kernel_traitsIf6__halffS2_fjLj2560ELj1ELj1ELj4ELj8ENS_18Kernel_traits_baseILj2560EfS2_fS2_fjLj128EEEEELb1ELb1ELb0ELb0EEEvNS_9BwdParamsE --------------------------
	.section	.text._ZN10layer_norm13ln_bwd_kernelINS_13Kernel_traitsIf6__halffS2_fjLj2560ELj1ELj1ELj4ELj8ENS_18Kernel_traits_baseILj2560EfS2_fS2_fjLj128EEEEELb1ELb1ELb0ELb0EEEvNS_9BwdParamsE,"ax",@progbits
	.align	128
        .global         _ZN10layer_norm13ln_bwd_kernelINS_13Kernel_traitsIf6__halffS2_fjLj2560ELj1ELj1ELj4ELj8ENS_18Kernel_traits_baseILj2560EfS2_fS2_fjLj128EEEEELb1ELb1ELb0ELb0EEEvNS_9BwdParamsE
        .type           _ZN10layer_norm13ln_bwd_kernelINS_13Kernel_traitsIf6__halffS2_fjLj2560ELj1ELj1ELj4ELj8ENS_18Kernel_traits_baseILj2560EfS2_fS2_fjLj128EEEEELb1ELb1ELb0ELb0EEEvNS_9BwdParamsE,@function
        .size           _ZN10layer_norm13ln_bwd_kernelINS_13Kernel_traitsIf6__halffS2_fjLj2560ELj1ELj1ELj4ELj8ENS_18Kernel_traits_baseILj2560EfS2_fS2_fjLj128EEEEELb1ELb1ELb0ELb0EEEvNS_9BwdParamsE,(.L_x_11972 - _ZN10layer_norm13ln_bwd_kernelINS_13Kernel_traitsIf6__halffS2_fjLj2560ELj1ELj1ELj4ELj8ENS_18Kernel_traits_baseILj2560EfS2_fS2_fjLj128EEEEELb1ELb1ELb0ELb0EEEvNS_9BwdParamsE)
        .other          _ZN10layer_norm13ln_bwd_kernelINS_13Kernel_traitsIf6__halffS2_fjLj2560ELj1ELj1ELj4ELj8ENS_18Kernel_traits_baseILj2560EfS2_fS2_fjLj128EEEEELb1ELb1ELb0ELb0EEEvNS_9BwdParamsE,@"STO_CUDA_ENTRY STV_DEFAULT"
_ZN10layer_norm13ln_bwd_kernelINS_13Kernel_traitsIf6__halffS2_fjLj2560ELj1ELj1ELj4ELj8ENS_18Kernel_traits_baseILj2560EfS2_fS2_fjLj128EEEEELb1ELb1ELb0ELb0EEEvNS_9BwdParamsE:
.text._ZN10layer_norm13ln_bwd_kernelINS_13Kernel_traitsIf6__halffS2_fjLj2560ELj1ELj1ELj4ELj8ENS_18Kernel_traits_baseILj2560EfS2_fS2_fjLj128EEEEELb1ELb1ELb0ELb0EEEvNS_9BwdParamsE:
        /* <DEDUP_REMOVED lines=102> */
.L_x_9395:
        /* <DEDUP_REMOVED lines=42> */
[----:B------:R-:W-:Y:S02]  /*0900*/  FADD.FTZ R144, -R150, R129 ;  /* 0x0000008196907221 */ /* 0x000fe40000010100 */
[----:B------:R-:W-:Y:S01]  /*0910*/  HADD2.F32 R129, -RZ, R3.H0_H0 ;  /* 0x20000003ff817230 */ /* 0x000fe20000004100 */
[----:B------:R-:W-:Y:S01]  /*0920*/  MOV R135, R145 ;  /* 0x0000009100877202 */ /* 0x000fe20000000f00 */
[----:B------:R-:W-:Y:S02]  /*0930*/  HADD2.F32 R128, -RZ, R189.H0_H0 ;  /* 0x200000bdff807230 */ /* 0x000fe40000004100 */
[C---:B------:R-:W-:Y:S01]  /*0940*/  FMUL.FTZ R144, R143.reuse, R144 ;  /* 0x000000908f907220 */ /* 0x040fe20000410000 */
[----:B------:R-:W-:Y:S01]  /*0950*/  FMUL.FTZ R3, R143, R184 ;  /* 0x000000b88f037220 */ /* 0x000fe20000410000 */
[----:B-1----:R-:W-:Y:S01]  /*0960*/  FMUL.FTZ R146, R108, R129 ;  /* 0x000000816c927220 */ /* 0x002fe20000410000 */
[----:B------:R-:W-:Y:S01]  /*0970*/  SHF.R.U32.HI R183, RZ, 0x10, R145 ;  /* 0x00000010ffb77819 */ /* 0x000fe20000011691 */
[----:B------:R-:W-:Y:S01]  /*0980*/  FADD.FTZ R49, R49, R128 ;  /* 0x0000008031317221 */ /* 0x000fe20000010000 */
[-C--:B------:R-:W-:Y:S01]  /*0990*/  FFMA.FTZ R69, R144, R128.reuse, R69 ;  /* 0x0000008090457223 */ /* 0x080fe20000010045 */
[----:B------:R-:W-:Y:S01]  /*09a0*/  FMUL.FTZ R145, R109, R128 ;  /* 0x000000806d917220 */ /* 0x000fe20000410000 */
[----:B------:R-:W-:-:S02]  /*09b0*/  HADD2.F32 R135, -RZ, R135.H0_H0 ;  /* 0x20000087ff877230 */ /* 0x000fc40000004100 */
[----:B------:R-:W-:Y:S01]  /*09c0*/  FADD.FTZ R48, R48, R129 ;  /* 0x0000008130307221 */ /* 0x000fe20000010000 */
[C---:B------:R-:W-:Y:S01]  /*09d0*/  FFMA.FTZ R68, R3.reuse, R129, R68 ;  /* 0x0000008103447223 */ /* 0x040fe20000010044 */
[----:B------:R-:W-:Y:S01]  /*09e0*/  FADD.FTZ R128, RZ, R146 ;  /* 0x00000092ff807221 */ /* 0x000fe20000010000 */
[C---:B------:R-:W-:Y:S01]  /*09f0*/  FADD.FTZ R130, -R150.reuse, R130 ;  /* 0x0000008296827221 */ /* 0x040fe20000010100 */
[----:B------:R-:W-:Y:S01]  /*0a00*/  FFMA.FTZ R129, R3, R146, RZ ;  /* 0x0000009203817223 */ /* 0x000fe200000100ff */
[----:B------:R-:W-:Y:S01]  /*0a10*/  FADD.FTZ R150, -R150, R131 ;  /* 0x0000008396967221 */ /* 0x000fe20000010100 */
[----:B------:R-:W-:Y:S02]  /*0a20*/  HADD2.F32 R184, -RZ, R183.H0_H0 ;  /* 0x200000b7ffb87230 */ /* 0x000fe40000004100 */
        /* <DEDUP_REMOVED lines=15> */
.L_x_9375:
[----:B------:R-:W-:Y:S05]  /*0b20*/  BSYNC B0 ;  /* 0x0000000000007941 */ /* 0x000fea0003800000 */
.L_x_9374:
        /* <DEDUP_REMOVED lines=30> */
[----:B------:R-:W-:Y:S01]  /*0d10*/  FADD.FTZ R192, -R192, R131 ;  /* 0x00000083c0c07221 */ /* 0x000fe20000010100 */
        /* <DEDUP_REMOVED lines=24> */
.L_x_9377:
[----:B------:R-:W-:Y:S05]  /*0ea0*/  BSYNC B0 ;  /* 0x0000000000007941 */ /* 0x000fea0003800000 */
.L_x_9376:
        /* <DEDUP_REMOVED lines=22> */
[----:B------:R-:W-:Y:S01]  /*1010*/  FADD.FTZ R190, -R192, R128 ;  /* 0x00000080c0be7221 */ /* 0x000fe20000010100 */
[----:B------:R-:W-:Y:S01]  /*1020*/  HADD2.F32 R129, -RZ, R159.H0_H0 ;  /* 0x2000009fff817230 */ /* 0x000fe20000004100 */
[----:B------:R-:W-:Y:S01]  /*1030*/  MOV R166, R165 ;  /* 0x000000a500a67202 */ /* 0x000fe20000000f00 */
[----:B------:R-:W-:-:S02]  /*1040*/  HADD2.F32 R128, -RZ, R191.H0_H0 ;  /* 0x200000bfff807230 */ /* 0x000fc40000004100 */
[----:B------:R-:W-:Y:S01]  /*1050*/  FADD.FTZ R130, -R192, R130 ;  /* 0x00000082c0827221 */ /* 0x000fe20000010100 */
[C---:B-1----:R-:W-:Y:S01]  /*1060*/  FMUL.FTZ R160, R143.reuse, R164 ;  /* 0x000000a48fa07220 */ /* 0x042fe20000410000 */
[----:B------:R-:W-:Y:S01]  /*1070*/  FMUL.FTZ R159, R143, R190 ;  /* 0x000000be8f9f7220 */ /* 0x000fe20000410000 */
[-C--:B------:R-:W-:Y:S01]  /*1080*/  FMUL.FTZ R162, R92, R129.reuse ;  /* 0x000000815ca27220 */ /* 0x080fe20000410000 */
[----:B------:R-:W-:Y:S01]  /*1090*/  FADD.FTZ R192, -R192, R131 ;  /* 0x00000083c0c07221 */ /* 0x000fe20000010100 */
[----:B------:R-:W-:Y:S01]  /*10a0*/  HADD2.F32 R131, -RZ, R166.H0_H0 ;  /* 0x200000a6ff837230 */ /* 0x000fe20000004100 */
        /* <DEDUP_REMOVED lines=23> */
.L_x_9379:
[----:B------:R-:W-:Y:S05]  /*1220*/  BSYNC B0 ;  /* 0x0000000000007941 */ /* 0x000fea0003800000 */
.L_x_9378:
        /* <DEDUP_REMOVED lines=55> */
.L_x_9381:
[----:B------:R-:W-:Y:S05]  /*15a0*/  BSYNC B0 ;  /* 0x0000000000007941 */ /* 0x000fea0003800000 */
.L_x_9380:
        /* <DEDUP_REMOVED lines=25> */
[----:B------:R-:W-:Y:S01]  /*1740*/  MOV R175, R177 ;  /* 0x000000b100af7202 */ /* 0x000fe20000000f00 */
[----:B------:R-:W-:-:S02]  /*1750*/  HADD2.F32 R129, -RZ, R134.H0_H0 ;  /* 0x20000086ff817230 */ /* 0x000fc40000004100 */
[C---:B------:R-:W-:Y:S01]  /*1760*/  FMUL.FTZ R176, R143.reuse, R190 ;  /* 0x000000be8fb07220 */ /* 0x040fe20000410000 */
[----:B------:R-:W-:Y:S02]  /*1770*/  HADD2.F32 R128, -RZ, R189.H0_H0 ;  /* 0x200000bdff807230 */ /* 0x000fe40000004100 */
[----:B------:R-:W-:Y:S02]  /*1780*/  HADD2.F32 R131, -RZ, R175.H0_H0 ;  /* 0x200000afff837230 */ /* 0x000fe40000004100 */
        /* <DEDUP_REMOVED lines=25> */
.L_x_9383:
[----:B------:R-:W-:Y:S05]  /*1920*/  BSYNC B0 ;  /* 0x0000000000007941 */ /* 0x000fea0003800000 */
.L_x_9382:
        /* <DEDUP_REMOVED lines=27> */
.L_x_9414:
[----:B------:R-:W4:Y:S01]  /*1ae0*/  S2R R133, SR_CgaCtaId ;  /* 0x0000000000857919 */ /* 0x000f220000008800 */
[----:B------:R-:W-:Y:S01]  /*1af0*/  MOV R132, 0x400 ;  /* 0x0000040000847802 */ /* 0x000fe20000000f00 */
[----:B---3--:R-:W-:Y:S01]  /*1b00*/  FADD.FTZ R193, R184, R131 ;  /* 0x00000083b8c17221 */ /* 0x008fe20000010000 */
[----:B------:R-:W-:Y:S01]  /*1b10*/  @!P5 LOP3.LUT R128, R128, 0x3, RZ, 0xc0, !PT ;  /* 0x000000038080d812 */ /* 0x000fe200078ec0ff */
[----:B--2---:R-:W-:Y:S01]  /*1b20*/  FADD.FTZ R192, R135, R130 ;  /* 0x0000008287c07221 */ /* 0x004fe20000010000 */
[----:B------:R-:W-:Y:S05]  /*1b30*/  WARPSYNC.ALL ;  /* 0x0000000000007948 */ /* 0x000fea0003800000 */
[----:B------:R-:W-:Y:S01]  /*1b40*/  @!P5 IADD3 R128, R129, R128, RZ ;  /* 0x000000808180d210 */ /* 0x000fe20007ffe0ff */
[----:B------:R-:W-:Y:S01]  /*1b50*/  BSSY B0, `(.L_x_9385) ;  /* 0x0000069000007945 */ /* 0x000fe20003800000 */
[----:B------:R-:W-:-:S02]  /*1b60*/  ISETP.NE.AND P6, PT, R187, RZ, PT ;  /* 0x000000ffbb00720c */ /* 0x000fc40003fc5270 */
        /* <DEDUP_REMOVED lines=63> */
[----:B------:R-:W-:Y:S01]  /*1f60*/  F2F.F16.F32 R197, R184 ;  /* 0x000000b800c57304 */ /* 0x000fe20000200800 */
[----:B0-----:R-:W-:Y:S01]  /*1f70*/  FMUL.FTZ R132, R105, R190 ;  /* 0x000000be69847220 */ /* 0x001fe20000410000 */
[----:B------:R-:W-:-:S03]  /*1f80*/  FMUL.FTZ R133, R191, UR15 ;  /* 0x0000000fbf857c20 */ /* 0x000fc60008410000 */
[----:B--2---:R-:W-:-:S05]  /*1f90*/  @P5 MOV R134, R128 ;  /* 0x0000008000865202 */ /* 0x004fca0000000f00 */
[----:B------:R-:W-:-:S05]  /*1fa0*/  @P5 HADD2.F32 R134, -RZ, R134.H0_H0 ;  /* 0x20000086ff865230 */ /* 0x000fca0000004100 */
[----:B------:R-:W-:Y:S01]  /*1fb0*/  @P5 FMUL.FTZ R135, R189, R134 ;  /* 0x00000086bd875220 */ /* 0x000fe20000410000 */
[----:B------:R-:W-:Y:S02]  /*1fc0*/  LOP3.LUT P5, RZ, R138, 0xff00, RZ, 0xc0, !PT ;  /* 0x0000ff008aff7812 */ /* 0x000fe400078ac0ff */
[----:B------:R-:W-:Y:S01]  /*1fd0*/  MOV R134, RZ ;  /* 0x000000ff00867202 */ /* 0x000fe20000000f00 */
[----:B------:R-:W-:Y:S01]  /*1fe0*/  FADD.FTZ R28, R28, R135 ;  /* 0x000000871c1c7221 */ /* 0x000fe20000010000 */
[----:B------:R-:W-:-:S09]  /*1ff0*/  FSEL R189, R132, RZ, P5 ;  /* 0x000000ff84bd7208 */ /* 0x000fd20002800000 */
[----:B------:R-:W-:-:S05]  /*2000*/  @P5 SHF.R.U64 R128, R128, 0x10, R129 ;  /* 0x0000001080805819 */ /* 0x000fca0000001281 */
[----:B------:R-:W-:-:S05]  /*2010*/  @P5 HADD2.F32 R128, -RZ, R128.H0_H0 ;  /* 0x20000080ff805230 */ /* 0x000fca0000004100 */
[----:B------:R-:W-:Y:S01]  /*2020*/  @P5 FMUL.FTZ R134, R190, R128 ;  /* 0x00000080be865220 */ /* 0x000fe20000410000 */
[----:B------:R-:W-:Y:S02]  /*2030*/  LOP3.LUT P5, RZ, R138, 0xff0000, RZ, 0xc0, !PT ;  /* 0x00ff00008aff7812 */ /* 0x000fe400078ac0ff */
[----:B------:R-:W-:Y:S01]  /*2040*/  CS2R R190, SRZ ;  /* 0x0000000000be7805 */ /* 0x000fe2000001ff00 */
[----:B------:R-:W-:-:S10]  /*2050*/  FADD.FTZ R29, R29, R134 ;  /* 0x000000861d1d7221 */ /* 0x000fd40000010000 */
[----:B------:R-:W-:-:S05]  /*2060*/  @P5 MOV R132, R129 ;  /* 0x0000008100845202 */ /* 0x000fca0000000f00 */
[----:B------:R-:W-:Y:S02]  /*2070*/  @P5 HADD2.F32 R128, -RZ, R132.H0_H0 ;  /* 0x20000084ff805230 */ /* 0x000fe40000004100 */
[----:B------:R-:W-:-:S03]  /*2080*/  FMUL.FTZ R132, R106, R133 ;  /* 0x000000856a847220 */ /* 0x000fc60000410000 */
[----:B------:R-:W-:Y:S02]  /*2090*/  @P5 FMUL.FTZ R191, R133, R128 ;  /* 0x0000008085bf5220 */ /* 0x000fe40000410000 */
[----:B------:R-:W-:Y:S02]  /*20a0*/  FSEL R192, R132, RZ, P5 ;  /* 0x000000ff84c07208 */ /* 0x000fe40002800000 */
[----:B------:R-:W-:Y:S01]  /*20b0*/  LOP3.LUT P5, RZ, R138, 0xff000000, RZ, 0xc0, !PT ;  /* 0xff0000008aff7812 */ /* 0x000fe200078ac0ff */
[----:B------:R-:W0:Y:S01]  /*20c0*/  F2F.F16.F32 R132, R189 ;  /* 0x000000bd00847304 */ /* 0x000e220000200800 */
[----:B------:R-:W-:-:S07]  /*20d0*/  FADD.FTZ R30, R30, R191 ;  /* 0x000000bf1e1e7221 */ /* 0x000fce0000010000 */
[----:B------:R-:W-:Y:S04]  /*20e0*/  F2F.F16.F32 R192, R192 ;  /* 0x000000c000c07304 */ /* 0x000fe80000200800 */
[----:B------:R-:W-:Y:S01]  /*20f0*/  @P5 SHF.R.U32.HI R128, RZ, 0x10, R129 ;  /* 0x00000010ff805819 */ /* 0x000fe20000011681 */
[----:B------:R-:W-:Y:S01]  /*2100*/  FMUL.FTZ R129, R107, R194 ;  /* 0x000000c26b817220 */ /* 0x000fe20000410000 */
[----:B0-----:R-:W-:-:S04]  /*2110*/  IMAD.WIDE.U32 R132, R132, 0x10000, RZ ;  /* 0x0001000084847825 */ /* 0x001fc800078e00ff */
[----:B------:R-:W-:Y:S01]  /*2120*/  FSEL R193, R129, RZ, P5 ;  /* 0x000000ff81c17208 */ /* 0x000fe20002800000 */
[----:B------:R-:W-:Y:S01]  /*2130*/  @P5 HADD2.F32 R128, -RZ, R128.H0_H0 ;  /* 0x20000080ff805230 */ /* 0x000fe20000004100 */
[----:B------:R-:W-:-:S04]  /*2140*/  LOP3.LUT R132, R132, R197, RZ, 0xfc, !PT ;  /* 0x000000c584847212 */ /* 0x000fc800078efcff */
[----:B------:R-:W-:Y:S01]  /*2150*/  @P5 FMUL.FTZ R190, R194, R128 ;  /* 0x00000080c2be5220 */ /* 0x000fe20000410000 */
[----:B------:R-:W0:Y:S01]  /*2160*/  F2F.F16.F32 R193, R193 ;  /* 0x000000c100c17304 */ /* 0x000e220000200800 */
[----:B------:R-:W1:Y:S02]  /*2170*/  LDC.64 R128, c[0x0][0x2f8] ;  /* 0x0000be00ff807b82 */ /* 0x000e640000000a00 */
[----:B------:R-:W-:Y:S01]  /*2180*/  FADD.FTZ R31, R31, R190 ;  /* 0x000000be1f1f7221 */ /* 0x000fe20000010000 */
[----:B0-----:R-:W-:-:S04]  /*2190*/  SHF.L.U32 R195, R193, 0x10, RZ ;  /* 0x00000010c1c37819 */ /* 0x001fc800000006ff */
[----:B------:R-:W-:Y:S01]  /*21a0*/  LOP3.LUT R133, R133, R195, R192, 0xfe, !PT ;  /* 0x000000c385857212 */ /* 0x000fe200078efec0 */
[C---:B-1----:R-:W-:Y:S01]  /*21b0*/  IMAD.WIDE.U32 R128, R136.reuse, 0x8, R128 ;  /* 0x0000000888807825 */ /* 0x042fe200078e0080 */
[----:B------:R-:W-:-:S04]  /*21c0*/  IADD3 R136, R136, 0x80, RZ ;  /* 0x0000008088887810 */ /* 0x000fc80007ffe0ff */
[----:B------:R1:W-:Y:S03]  /*21d0*/  STG.E.64 desc[UR4][R128.64], R132 ;  /* 0x0000008480007986 */ /* 0x0003e6000c101b04 */
.L_x_9386:
[----:B------:R-:W-:Y:S05]  /*21e0*/  BSYNC B0 ;  /* 0x0000000000007941 */ /* 0x000fea0003800000 */
.L_x_9385:
        /* <DEDUP_REMOVED lines=53> */
[----:B--2---:R-:W-:-:S05]  /*2540*/  @P5 SHF.R.U64 R190, R134, 0x10, R135 ;  /* 0x0000001086be5819 */ /* 0x004fca0000001287 */
[----:B------:R-:W-:-:S05]  /*2550*/  @P5 HADD2.F32 R190, -RZ, R190.H0_H0 ;  /* 0x200000beffbe5230 */ /* 0x000fca0000004100 */
[----:B------:R-:W-:Y:S01]  /*2560*/  @P5 FMUL.FTZ R184, R192, R190 ;  /* 0x000000bec0b85220 */ /* 0x000fe20000410000 */
[----:B------:R-:W-:-:S13]  /*2570*/  LOP3.LUT P5, RZ, R139, 0xff0000, RZ, 0xc0, !PT ;  /* 0x00ff00008bff7812 */ /* 0x000fda00078ac0ff */
[----:B------:R-:W-:-:S05]  /*2580*/  @P5 MOV R132, R135 ;  /* 0x0000008700845202 */ /* 0x000fca0000000f00 */
[----:B------:R-:W-:Y:S01]  /*2590*/  @P5 HADD2.F32 R132, -RZ, R132.H0_H0 ;  /* 0x20000084ff845230 */ /* 0x000fe20000004100 */
[----:B------:R-:W-:-:S04]  /*25a0*/  FSEL R192, R133, RZ, P5 ;  /* 0x000000ff85c07208 */ /* 0x000fc80002800000 */
[----:B------:R-:W-:Y:S01]  /*25b0*/  @P5 FMUL.FTZ R193, R195, R132 ;  /* 0x00000084c3c15220 */ /* 0x000fe20000410000 */
[----:B------:R-:W-:Y:S01]  /*25c0*/  LOP3.LUT P5, RZ, R139, 0xff000000, RZ, 0xc0, !PT ;  /* 0xff0000008bff7812 */ /* 0x000fe200078ac0ff */
[----:B------:R-:W-:Y:S01]  /*25d0*/  FMUL.FTZ R133, R99, R194 ;  /* 0x000000c263857220 */ /* 0x000fe20000410000 */
[----:B------:R-:W-:-:S11]  /*25e0*/  MOV R190, RZ ;  /* 0x000000ff00be7202 */ /* 0x000fd60000000f00 */
[----:B------:R-:W-:-:S05]  /*25f0*/  @P5 SHF.R.U32.HI R132, RZ, 0x10, R135 ;  /* 0x00000010ff845819 */ /* 0x000fca0000011687 */
[----:B------:R-:W-:-:S05]  /*2600*/  @P5 HADD2.F32 R132, -RZ, R132.H0_H0 ;  /* 0x20000084ff845230 */ /* 0x000fca0000004100 */
[----:B------:R-:W-:Y:S01]  /*2610*/  @P5 FMUL.FTZ R190, R194, R132 ;  /* 0x00000084c2be5220 */ /* 0x000fe20000410000 */
[----:B------:R-:W-:Y:S02]  /*2620*/  FSEL R194, R133, RZ, P5 ;  /* 0x000000ff85c27208 */ /* 0x000fe40002800000 */
[----:B------:R-:W-:Y:S01]  /*2630*/  LOP3.LUT P5, RZ, R139, 0xff, RZ, 0xc0, !PT ;  /* 0x000000ff8bff7812 */ /* 0x000fe200078ac0ff */
[----:B------:R-:W-:Y:S01]  /*2640*/  HFMA2.MMA R135, -RZ, RZ, 0, 0 ;  /* 0x00000000ff877435 */ /* 0x000fe200000001ff */
[----:B------:R-:W-:-:S11]  /*2650*/  FMUL.FTZ R132, R96, R189 ;  /* 0x000000bd60847220 */ /* 0x000fd60000410000 */
[----:B------:R-:W-:-:S05]  /*2660*/  @P5 HADD2.F32 R134, -RZ, R134.H0_H0 ;  /* 0x20000086ff865230 */ /* 0x000fca0000004100 */
[----:B------:R-:W-:Y:S01]  /*2670*/  @P5 FMUL.FTZ R135, R189, R134 ;  /* 0x00000086bd875220 */ /* 0x000fe20000410000 */
[----:B------:R-:W-:Y:S01]  /*2680*/  FSEL R134, R132, RZ, P5 ;  /* 0x000000ff84867208 */ /* 0x000fe20002800000 */
[----:B------:R-:W-:Y:S08]  /*2690*/  F2F.F16.F32 R189, R194 ;  /* 0x000000c200bd7304 */ /* 0x000ff00000200800 */
[----:B------:R-:W0:Y:S08]  /*26a0*/  F2F.F16.F32 R132, R191 ;  /* 0x000000bf00847304 */ /* 0x000e300000200800 */
[----:B------:R-:W1:Y:S08]  /*26b0*/  F2F.F16.F32 R192, R192 ;  /* 0x000000c000c07304 */ /* 0x000e700000200800 */
[----:B------:R-:W2:Y:S01]  /*26c0*/  F2F.F16.F32 R195, R134 ;  /* 0x0000008600c37304 */ /* 0x000ea20000200800 */
        /* <DEDUP_REMOVED lines=9> */
.L_x_9388:
[----:B------:R-:W-:Y:S05]  /*2760*/  BSYNC B0 ;  /* 0x0000000000007941 */ /* 0x000fea0003800000 */
.L_x_9387:
        /* <DEDUP_REMOVED lines=87> */
.L_x_9390:
[----:B------:R-:W-:Y:S05]  /*2ce0*/  BSYNC B0 ;  /* 0x0000000000007941 */ /* 0x000fea0003800000 */
.L_x_9389:
        /* <DEDUP_REMOVED lines=87> */
.L_x_9392:
[----:B------:R-:W-:Y:S05]  /*3260*/  BSYNC B0 ;  /* 0x0000000000007941 */ /* 0x000fea0003800000 */
.L_x_9391:
        /* <DEDUP_REMOVED lines=71> */
[----:B------:R-:W-:Y:S01]  /*36e0*/  @P5 HADD2.F32 R130, -RZ, R130.H0_H0 ;  /* 0x20000082ff825230 */ /* 0x000fe20000004100 */
[----:B------:R-:W-:-:S04]  /*36f0*/  FSEL R132, R131, RZ, P5 ;  /* 0x000000ff83847208 */ /* 0x000fc80002800000 */
[----:B------:R-:W-:Y:S02]  /*3700*/  @P5 FMUL.FTZ R133, R135, R130 ;  /* 0x0000008287855220 */ /* 0x000fe40000410000 */
[----:B------:R-:W0:Y:S08]  /*3710*/  F2F.F16.F32 R130, R143 ;  /* 0x0000008f00827304 */ /* 0x000e300000200800 */
[----:B------:R-:W1:Y:S08]  /*3720*/  F2F.F16.F32 R135, R190 ;  /* 0x000000be00877304 */ /* 0x000e700000200800 */
[----:B------:R-:W2:Y:S08]  /*3730*/  F2F.F16.F32 R184, R184 ;  /* 0x000000b800b87304 */ /* 0x000eb00000200800 */
[----:B------:R-:W3:Y:S01]  /*3740*/  F2F.F16.F32 R183, R132 ;  /* 0x0000008400b77304 */ /* 0x000ee20000200800 */
        /* <DEDUP_REMOVED lines=9> */
.L_x_9394:
[----:B------:R-:W-:Y:S05]  /*37e0*/  BSYNC B0 ;  /* 0x0000000000007941 */ /* 0x000fea0003800000 */
.L_x_9393:
[----:B------:R-:W-:Y:S02]  /*37f0*/  IADD3 R137, R137, UR20, RZ ;  /* 0x0000001489897c10 */ /* 0x000fe4000fffe0ff */
[----:B-1234-:R-:W-:Y:S02]  /*3800*/  SEL R132, RZ, 0x1, P4 ;  /* 0x00000001ff847807 */ /* 0x01efe40002000000 */
[----:B------:R-:W-:-:S13]  /*3810*/  ISETP.GE.AND P4, PT, R137, UR21, PT ;  /* 0x0000001589007c0c */ /* 0x000fda000bf86270 */
[----:B------:R-:W-:Y:S05]  /*3820*/  @!P4 BRA `(.L_x_9395) ;  /* 0xffffffcc008cc947 */ /* 0x000fea000383ffff */
.L_x_9373:
        /* <DEDUP_REMOVED lines=18> */
.L_x_9397:
[----:B------:R-:W-:Y:S05]  /*3950*/  BSYNC B0 ;  /* 0x0000000000007941 */ /* 0x000fea0003800000 */
.L_x_9396:
        /* <DEDUP_REMOVED lines=12> */
.L_x_9399:
[----:B------:R-:W-:Y:S05]  /*3a20*/  BSYNC B0 ;  /* 0x0000000000007941 */ /* 0x000fea0003800000 */
.L_x_9398:
        /* <DEDUP_REMOVED lines=12> */
.L_x_9401:
[----:B------:R-:W-:Y:S05]  /*3af0*/  BSYNC B0 ;  /* 0x0000000000007941 */ /* 0x000fea0003800000 */
.L_x_9400:
        /* <DEDUP_REMOVED lines=12> */
.L_x_9403:
[----:B------:R-:W-:Y:S05]  /*3bc0*/  BSYNC B0 ;  /* 0x0000000000007941 */ /* 0x000fea0003800000 */
.L_x_9402:
        /* <DEDUP_REMOVED lines=12> */
.L_x_9384:
[----:B------:R-:W-:Y:S02]  /*3c90*/  MOV R193, R135 ;  /* 0x0000008700c17202 */ /* 0x000fe40000000f00 */
[----:B------:R-:W-:Y:S02]  /*3ca0*/  MOV R192, 0x10 ;  /* 0x0000001000c07802 */ /* 0x000fe40000000f00 */
[----:B------:R-:W-:Y:S02]  /*3cb0*/  MOV R195, 0x1f ;  /* 0x0000001f00c37802 */ /* 0x000fe40000000f00 */
[----:B------:R-:W-:-:S07]  /*3cc0*/  MOV R190, 0xffffffff ;  /* 0xffffffff00be7802 */ /* 0x000fce0000000f00 */
[----:B0-----:R-:W-:Y:S05]  /*3cd0*/  WARPSYNC.COLLECTIVE R190, `(.L_x_9404) ;  /* 0x00000000be087348 */ /* 0x001fea0003c00000 */
[----:B------:R1:W2:Y:S02]  /*3ce0*/  SHFL.DOWN P6, R191, R193, R192, R195 ;  /* 0x080000c0c1bf7389 */ /* 0x0002a400000c00c3 */
[----:B012---:R-:W-:Y:S01]  /*3cf0*/  ENDCOLLECTIVE ;  /* 0x000000000000791b */ /* 0x007fe20003800000 */
.L_x_9404:
[----:B------:R-:W-:Y:S02]  /*3d00*/  MOV R193, R184 ;  /* 0x000000b800c17202 */ /* 0x000fe40000000f00 */
[----:B------:R-:W-:-:S07]  /*3d10*/  MOV R130, R191 ;  /* 0x000000bf00827202 */ /* 0x000fce0000000f00 */
[----:B------:R-:W-:Y:S05]  /*3d20*/  WARPSYNC.COLLECTIVE R190, `(.L_x_9405) ;  /* 0x00000000be087348 */ /* 0x000fea0003c00000 */
[----:B------:R0:W1:Y:S02]  /*3d30*/  SHFL.DOWN P6, R191, R193, R192, R195 ;  /* 0x080000c0c1bf7389 */ /* 0x00006400000c00c3 */
[----:B01----:R-:W-:Y:S01]  /*3d40*/  ENDCOLLECTIVE ;  /* 0x000000000000791b */ /* 0x003fe20003800000 */
.L_x_9405:
[----:B------:R-:W-:-:S05]  /*3d50*/  FADD.FTZ R130, R130, R135 ;  /* 0x0000008782827221 */ /* 0x000fca0000010000 */
[----:B------:R-:W-:Y:S02]  /*3d60*/  MOV R193, R130 ;  /* 0x0000008200c17202 */ /* 0x000fe40000000f00 */
[----:B------:R-:W-:Y:S02]  /*3d70*/  MOV R192, 0x8 ;  /* 0x0000000800c07802 */ /* 0x000fe40000000f00 */
[----:B------:R-:W-:-:S07]  /*3d80*/  MOV R131, R191 ;  /* 0x000000bf00837202 */ /* 0x000fce0000000f00 */
[----:B------:R-:W-:Y:S05]  /*3d90*/  WARPSYNC.COLLECTIVE R190, `(.L_x_9406) ;  /* 0x00000000be087348 */ /* 0x000fea0003c00000 */
[----:B------:R0:W1:Y:S02]  /*3da0*/  SHFL.DOWN P6, R191, R193, R192, R195 ;  /* 0x080000c0c1bf7389 */ /* 0x00006400000c00c3 */
[----:B01----:R-:W-:Y:S01]  /*3db0*/  ENDCOLLECTIVE ;  /* 0x000000000000791b */ /* 0x003fe20003800000 */
.L_x_9406:
[----:B------:R-:W-:-:S05]  /*3dc0*/  FADD.FTZ R131, R131, R184 ;  /* 0x000000b883837221 */ /* 0x000fca0000010000 */
[----:B------:R-:W-:Y:S02]  /*3dd0*/  MOV R193, R131 ;  /* 0x0000008300c17202 */ /* 0x000fe40000000f00 */
[----:B------:R-:W-:-:S07]  /*3de0*/  MOV R133, R191 ;  /* 0x000000bf00857202 */ /* 0x000fce0000000f00 */
[----:B------:R-:W-:Y:S05]  /*3df0*/  WARPSYNC.COLLECTIVE R190, `(.L_x_9407) ;  /* 0x00000000be087348 */ /* 0x000fea0003c00000 */
[----:B------:R0:W1:Y:S02]  /*3e00*/  SHFL.DOWN P6, R191, R193, R192, R195 ;  /* 0x080000c0c1bf7389 */ /* 0x00006400000c00c3 */
[----:B01----:R-:W-:Y:S01]  /*3e10*/  ENDCOLLECTIVE ;  /* 0x000000000000791b */ /* 0x003fe20003800000 */
.L_x_9407:
[----:B------:R-:W-:-:S05]  /*3e20*/  FADD.FTZ R133, R130, R133 ;  /* 0x0000008582857221 */ /* 0x000fca0000010000 */
[----:B------:R-:W-:Y:S02]  /*3e30*/  MOV R193, R133 ;  /* 0x0000008500c17202 */ /* 0x000fe40000000f00 */
[----:B------:R-:W-:Y:S02]  /*3e40*/  MOV R192, 0x4 ;  /* 0x0000000400c07802 */ /* 0x000fe40000000f00 */
[----:B------:R-:W-:-:S07]  /*3e50*/  MOV R132, R191 ;  /* 0x000000bf00847202 */ /* 0x000fce0000000f00 */
[----:B------:R-:W-:Y:S05]  /*3e60*/  WARPSYNC.COLLECTIVE R190, `(.L_x_9408) ;  /* 0x00000000be087348 */ /* 0x000fea0003c00000 */
[----:B------:R0:W1:Y:S02]  /*3e70*/  SHFL.DOWN P6, R191, R193, R192, R195 ;  /* 0x080000c0c1bf7389 */ /* 0x00006400000c00c3 */
[----:B01----:R-:W-:Y:S01]  /*3e80*/  ENDCOLLECTIVE ;  /* 0x000000000000791b */ /* 0x003fe20003800000 */
.L_x_9408:
[----:B------:R-:W-:-:S05]  /*3e90*/  FADD.FTZ R132, R131, R132 ;  /* 0x0000008483847221 */ /* 0x000fca0000010000 */
[----:B------:R-:W-:Y:S02]  /*3ea0*/  MOV R193, R132 ;  /* 0x0000008400c17202 */ /* 0x000fe40000000f00 */
[----:B------:R-:W-:-:S07]  /*3eb0*/  MOV R134, R191 ;  /* 0x000000bf00867202 */ /* 0x000fce0000000f00 */
[----:B------:R-:W-:Y:S05]  /*3ec0*/  WARPSYNC.COLLECTIVE R190, `(.L_x_9409) ;  /* 0x00000000be087348 */ /* 0x000fea0003c00000 */
[----:B------:R0:W1:Y:S02]  /*3ed0*/  SHFL.DOWN P6, R191, R193, R192, R195 ;  /* 0x080000c0c1bf7389 */ /* 0x00006400000c00c3 */
[----:B01----:R-:W-:Y:S01]  /*3ee0*/  ENDCOLLECTIVE ;  /* 0x000000000000791b */ /* 0x003fe20003800000 */
.L_x_9409:
[----:B------:R-:W-:-:S05]  /*3ef0*/  FADD.FTZ R134, R133, R134 ;  /* 0x0000008685867221 */ /* 0x000fca0000010000 */
[----:B------:R-:W-:Y:S02]  /*3f00*/  MOV R193, R134 ;  /* 0x0000008600c17202 */ /* 0x000fe40000000f00 */
[----:B------:R-:W-:Y:S02]  /*3f10*/  MOV R192, 0x2 ;  /* 0x0000000200c07802 */ /* 0x000fe40000000f00 */
[----:B------:R-:W-:-:S07]  /*3f20*/  MOV R189, R191 ;  /* 0x000000bf00bd7202 */ /* 0x000fce0000000f00 */
[----:B------:R-:W-:Y:S05]  /*3f30*/  WARPSYNC.COLLECTIVE R190, `(.L_x_9410) ;  /* 0x00000000be087348 */ /* 0x000fea0003c00000 */
[----:B------:R0:W1:Y:S02]  /*3f40*/  SHFL.DOWN P6, R191, R193, R192, R195 ;  /* 0x080000c0c1bf7389 */ /* 0x00006400000c00c3 */
[----:B01----:R-:W-:Y:S01]  /*3f50*/  ENDCOLLECTIVE ;  /* 0x000000000000791b */ /* 0x003fe20003800000 */
.L_x_9410:
[----:B------:R-:W-:-:S05]  /*3f60*/  FADD.FTZ R189, R132, R189 ;  /* 0x000000bd84bd7221 */ /* 0x000fca0000010000 */
[----:B------:R-:W-:Y:S02]  /*3f70*/  MOV R193, R189 ;  /* 0x000000bd00c17202 */ /* 0x000fe40000000f00 */
[----:B------:R-:W-:-:S07]  /*3f80*/  MOV R135, R191 ;  /* 0x000000bf00877202 */ /* 0x000fce0000000f00 */
[----:B------:R-:W-:Y:S05]  /*3f90*/  WARPSYNC.COLLECTIVE R190, `(.L_x_9411) ;  /* 0x00000000be087348 */ /* 0x000fea0003c00000 */
[----:B------:R0:W1:Y:S02]  /*3fa0*/  SHFL.DOWN P6, R191, R193, R192, R195 ;  /* 0x080000c0c1bf7389 */ /* 0x00006400000c00c3 */
[----:B01----:R-:W-:Y:S01]  /*3fb0*/  ENDCOLLECTIVE ;  /* 0x000000000000791b */ /* 0x003fe20003800000 */
.L_x_9411:
[----:B------:R-:W-:-:S05]  /*3fc0*/  FADD.FTZ R135, R134, R135 ;  /* 0x0000008786877221 */ /* 0x000fca0000010000 */
[----:B------:R-:W-:Y:S02]  /*3fd0*/  MOV R193, R135 ;  /* 0x0000008700c17202 */ /* 0x000fe40000000f00 */
[----:B------:R-:W-:Y:S02]  /*3fe0*/  MOV R192, 0x1 ;  /* 0x0000000100c07802 */ /* 0x000fe40000000f00 */
[----:B------:R-:W-:-:S07]  /*3ff0*/  MOV R184, R191 ;  /* 0x000000bf00b87202 */ /* 0x000fce0000000f00 */
[----:B------:R-:W-:Y:S05]  /*4000*/  WARPSYNC.COLLECTIVE R190, `(.L_x_9412) ;  /* 0x00000000be087348 */ /* 0x000fea0003c00000 */
[----:B------:R0:W1:Y:S02]  /*4010*/  SHFL.DOWN P6, R191, R193, R192, R195 ;  /* 0x080000c0c1bf7389 */ /* 0x00006400000c00c3 */
[----:B01----:R-:W-:Y:S01]  /*4020*/  ENDCOLLECTIVE ;  /* 0x000000000000791b */ /* 0x003fe20003800000 */
.L_x_9412:
[----:B------:R-:W-:-:S05]  /*4030*/  FADD.FTZ R184, R189, R184 ;  /* 0x000000b8bdb87221 */ /* 0x000fca0000010000 */
[----:B------:R-:W-:Y:S02]  /*4040*/  MOV R193, R184 ;  /* 0x000000b800c17202 */ /* 0x000fe40000000f00 */
[----:B------:R-:W-:-:S07]  /*4050*/  MOV R130, R191 ;  /* 0x000000bf00827202 */ /* 0x000fce0000000f00 */
[----:B------:R-:W-:Y:S05]  /*4060*/  WARPSYNC.COLLECTIVE R190, `(.L_x_9413) ;  /* 0x00000000be087348 */ /* 0x000fea0003c00000 */
[----:B------:R0:W1:Y:S02]  /*4070*/  SHFL.DOWN P6, R191, R193, R192, R195 ;  /* 0x080000c0c1bf7389 */ /* 0x00006400000c00c3 */
[----:B01----:R-:W-:Y:S01]  /*4080*/  ENDCOLLECTIVE ;  /* 0x000000000000791b */ /* 0x003fe20003800000 */
.L_x_9413:
[----:B------:R-:W-:Y:S01]  /*4090*/  MOV R131, R191 ;  /* 0x000000bf00837202 */ /* 0x000fe20000000f00 */
[----:B------:R-:W-:Y:S06]  /*40a0*/  BRA `(.L_x_9414) ;  /* 0xffffffd8008c7947 */ /* 0x000fec000383ffff */
.L_x_9415:
        /* <DEDUP_REMOVED lines=13> */
.L_x_11972:


//--------------------- .text._ZN10layer_norm13ln_bwd_kernelINS_13Kernel_traitsIf6__halffS2_fjLj2560ELj1ELj1ELj4ELj8ENS_18Kernel_traits_baseILj2560EfS2_fS2_fjLj128EEEEELb1ELb1ELb0ELb1EEEvNS_9BwdParamsE --------------------------
	.section	.text._ZN10layer_norm13ln_bwd_kernelINS_13Kernel_traitsIf6__halffS2_fjLj2560ELj1ELj1ELj4ELj8ENS_18Kernel_traits_baseILj2560EfS2_fS2_fjLj128EEEEELb1ELb1ELb0ELb1EEEvNS_9BwdParamsE,"ax",@progbits
	.align	128
        .global         _ZN10layer_norm13ln_bwd_kernelINS_13Kernel_traitsIf6__halffS2_fjLj2560ELj1ELj1ELj4ELj8ENS_18Kernel_traits_baseILj2560EfS2_fS2_fjLj128EEEEELb1ELb1ELb0ELb1EEEvNS_9BwdParamsE
        .type           _ZN10layer_norm13ln_bwd_kernelINS_13Kernel_traitsIf6__halffS2_fjLj2560ELj1ELj1ELj4ELj8ENS_18Kernel_traits_baseILj2560EfS2_fS2_fjLj128EEEEELb1ELb1ELb0ELb1EEEvNS_9BwdParamsE,@function
        .size           _ZN10layer_norm13ln_bwd_kernelINS_13Kernel_traitsIf6__halffS2_fjLj2560ELj1ELj1ELj4ELj8ENS_18Kernel_traits_baseILj2560EfS2_fS2_fjLj128EEEEELb1ELb1ELb0ELb1EEEvNS_9BwdParamsE,(.L_x_11973 - _ZN10layer_norm13ln_bwd_kernelINS_13Kernel_traitsIf6__halffS2_fjLj2560ELj1ELj1ELj4ELj8ENS_18Kernel_traits_baseILj2560EfS2_fS2_fjLj128EEEEELb1ELb1ELb0ELb1EEEvNS_9BwdParamsE)
        .other          _ZN10layer_norm13ln_bwd_kernelINS_13Kernel_traitsIf6__halffS2_fjLj2560ELj1ELj1ELj4ELj8ENS_18Kernel_traits_baseILj2560EfS2_fS2_fjLj128EEEEELb1ELb1ELb0ELb1EEEvNS_9BwdParamsE,@"STO_CUDA_ENTRY STV_DEFAULT"
_ZN10layer_norm13ln_bwd_kernelINS_13Kernel_traitsIf6__halffS2_fjLj2560ELj1ELj1ELj4ELj8ENS_18Kernel_traits_baseILj2560EfS2_fS2_fjLj128EEEEELb1ELb1ELb0ELb1EEEvNS_9BwdParamsE:
.text._ZN10layer_norm13ln_bwd_kernelINS_13Kernel_traitsIf6__halffS2_fjLj2560ELj1ELj1ELj4ELj8ENS_18Kernel_traits_baseILj2560EfS2_fS2_fjLj128EEEEELb1ELb1ELb0ELb1EEEvNS_9BwdParamsE:
        /* <DEDUP_REMOVED lines=46> */
.L_x_9416:
        /* <DEDUP_REMOVED lines=54> */
.L_x_9419:
        /* <DEDUP_REMOVED lines=36> */
[----:B------:R-:W3:Y:S01]  /*0880*/  LDG.E.64 R96, desc[UR4][R96.64] ;  /* 0x0000000460607981 */ /* 0x000ee2000c1e1b00 */
[----:B------:R-:W-:Y:S01]  /*0890*/  IADD3 R125, R189, 0x200, RZ ;  /* 0x00000200bd7d7810 */ /* 0x000fe20007ffe0ff */
[----:B------:R-:W-:-:S04]  /*08a0*/  IMAD.WIDE.U32 R94, R183, 0x8, R80 ;  /* 0x00000008b75e7825 */ /* 0x000fc800078e0050 */
[--C-:B------:R-:W-:Y:S02]  /*08b0*/  IMAD.WIDE.U32 R82, R183, 0x10, R2.reuse ;  /* 0x00000010b7527825 */ /* 0x100fe400078e0002 */
[----:B------:R-:W3:Y:S02]  /*08c0*/  LDG.E.64 R94, desc[UR4][R94.64] ;  /* 0x000000045e5e7981 */ /* 0x000ee4000c1e1b00 */
[----:B------:R-:W-:Y:S02]  /*08d0*/  IMAD.WIDE.U32 R84, R125, 0x10, R2 ;  /* 0x000000107d547825 */ /* 0x000fe400078e0002 */
[----:B------:R-:W3:Y:S01]  /*08e0*/  LDG.E.128 R80, desc[UR4][R82.64] ;  /* 0x0000000452507981 */ /* 0x000ee2000c1e1d00 */
[----:B------:R-:W1:Y:S03]  /*08f0*/  LDC.64 R2, c[0x0][0x2c8] ;  /* 0x0000b200ff027b82 */ /* 0x000e660000000a00 */
        /* <DEDUP_REMOVED lines=25> */
[----:B------:R1:W5:Y:S02]  /*0a90*/  LDG.E R112, desc[UR4][R112.64] ;  /* 0x0000000470707981 */ /* 0x000364000c1e1900 */
[----:B------:R-:W-:Y:S02]  /*0aa0*/  IMAD.WIDE.U32 R116, R125, 0x4, R116 ;  /* 0x000000047d747825 */ /* 0x000fe400078e0074 */
[----:B------:R-:W5:Y:S04]  /*0ab0*/  LDG.E R114, desc[UR4][R114.64] ;  /* 0x0000000472727981 */ /* 0x000f68000c1e1900 */
        /* <DEDUP_REMOVED lines=9> */
[----:B------:R-:W-:Y:S01]  /*0b50*/  SHF.R.U32.HI R190, RZ, 0x10, R89 ;  /* 0x00000010ffbe7819 */ /* 0x000fe20000011659 */
[----:B------:R-:W-:Y:S02]  /*0b60*/  HADD2.F32 R195, -RZ, R0.H0_H0 ;  /* 0x20000000ffc37230 */ /* 0x000fe40000004100 */
[C---:B---3--:R-:W-:Y:S01]  /*0b70*/  FADD.FTZ R89, -R205.reuse, R68 ;  /* 0x00000044cd597221 */ /* 0x048fe20000010100 */
[C---:B------:R-:W-:Y:S01]  /*0b80*/  FADD.FTZ R99, -R205.reuse, R69 ;  /* 0x00000045cd637221 */ /* 0x040fe20000010100 */
[C---:B------:R-:W-:Y:S01]  /*0b90*/  FADD.FTZ R103, -R205.reuse, R70 ;  /* 0x00000046cd677221 */ /* 0x040fe20000010100 */
[----:B------:R-:W-:Y:S01]  /*0ba0*/  FADD.FTZ R101, -R205, R71 ;  /* 0x00000047cd657221 */ /* 0x000fe20000010100 */
[--C-:B------:R-:W-:Y:S01]  /*0bb0*/  SHF.R.U64 R200, R92, 0x10, R93.reuse ;  /* 0x000000105cc87819 */ /* 0x100fe2000000125d */
[----:B------:R-:W-:Y:S02]  /*0bc0*/  HADD2.F32 R194, -RZ, R194.H0_H0 ;  /* 0x200000c2ffc27230 */ /* 0x000fe40000004100 */
[----:B------:R-:W-:Y:S01]  /*0bd0*/  FMUL.FTZ R0, R180, R89 ;  /* 0x00000059b4007220 */ /* 0x000fe20000410000 */
[----:B------:R-:W-:Y:S01]  /*0be0*/  MOV R100, R93 ;  /* 0x0000005d00647202 */ /* 0x000fe20000000f00 */
[----:B------:R-:W-:Y:S01]  /*0bf0*/  HADD2.F32 R71, -RZ, R104.H0_H0 ;  /* 0x20000068ff477230 */ /* 0x000fe20000004100 */
[----:B------:R-:W-:Y:S01]  /*0c00*/  SHF.R.U32.HI R102, RZ, 0x10, R93 ;  /* 0x00000010ff667819 */ /* 0x000fe2000001165d */
[----:B------:R-:W-:-:S02]  /*0c10*/  HADD2.F32 R70, -RZ, R190.H0_H0 ;  /* 0x200000beff467230 */ /* 0x000fc40000004100 */
[C---:B------:R-:W-:Y:S01]  /*0c20*/  FMUL.FTZ R93, R180.reuse, R99 ;  /* 0x00000063b45d7220 */ /* 0x040fe20000410000 */
[----:B------:R-:W-:Y:S01]  /*0c30*/  FMUL.FTZ R103, R180, R103 ;  /* 0x00000067b4677220 */ /* 0x000fe20000410000 */
[----:B------:R-:W-:Y:S01]  /*0c40*/  FADD.FTZ R156, R195, R156 ;  /* 0x0000009cc39c7221 */ /* 0x000fe20000010000 */
[----:B------:R-:W-:Y:S01]  /*0c50*/  FFMA.FTZ R177, R0, R195, R177 ;  /* 0x000000c300b17223 */ /* 0x000fe200000100b1 */
[----:B------:R-:W-:Y:S02]  /*0c60*/  @P0 HADD2.F32 R108, -RZ, R184.H0_H0 ;  /* 0x200000b8ff6c0230 */ /* 0x000fe40000004100 */
[----:B------:R-:W-:Y:S01]  /*0c70*/  FMUL.FTZ R190, R180, R101 ;  /* 0x00000065b4be7220 */ /* 0x000fe20000410000 */
[----:B------:R-:W-:Y:S01]  /*0c80*/  FMUL.FTZ R195, R40, R195 ;  /* 0x000000c328c37220 */ /* 0x000fe20000410000 */
[--C-:B------:R-:W-:Y:S02]  /*0c90*/  SHF.R.U64 R186, R90, 0x10, R91.reuse ;  /* 0x000000105aba7819 */ /* 0x100fe4000000125b */
[----:B------:R-:W-:Y:S01]  /*0ca0*/  SHF.R.U32.HI R184, RZ, 0x10, R91 ;  /* 0x00000010ffb87819 */ /* 0x000fe2000001165b */
[----:B------:R-:W-:Y:S01]  /*0cb0*/  FADD.FTZ R157, R194, R157 ;  /* 0x0000009dc29d7221 */ /* 0x000fe20000010000 */
[----:B------:R-:W-:Y:S01]  /*0cc0*/  MOV R98, R91 ;  /* 0x0000005b00627202 */ /* 0x000fe20000000f00 */
[----:B------:R-:W-:Y:S01]  /*0cd0*/  FADD.FTZ R91, -R205, R73 ;  /* 0x00000049cd5b7221 */ /* 0x000fe20000010100 */
[-C--:B------:R-:W-:Y:S01]  /*0ce0*/  FFMA.FTZ R176, R93, R194.reuse, R176 ;  /* 0x000000c25db07223 */ /* 0x080fe200000100b0 */
[----:B------:R-:W-:Y:S01]  /*0cf0*/  FADD.FTZ R154, R71, R154 ;  /* 0x0000009a479a7221 */ /* 0x000fe20000010000 */
[-C--:B------:R-:W-:Y:S01]  /*0d00*/  FFMA.FTZ R174, R103, R71.reuse, R174 ;  /* 0x0000004767ae7223 */ /* 0x080fe200000100ae */
[----:B------:R-:W-:Y:S01]  /*0d10*/  FMUL.FTZ R196, R42, R71 ;  /* 0x000000472ac47220 */ /* 0x000fe20000410000 */
[----:B------:R-:W-:Y:S01]  /*0d20*/  FMUL.FTZ R194, R41, R194 ;  /* 0x000000c229c27220 */ /* 0x000fe20000410000 */
[----:B------:R-:W-:Y:S01]  /*0d30*/  FADD.FTZ R155, R70, R155 ;  /* 0x0000009b469b7221 */ /* 0x000fe20000010000 */
[-C--:B------:R-:W-:Y:S01]  /*0d40*/  FFMA.FTZ R175, R190, R70.reuse, R175 ;  /* 0x00000046beaf7223 */ /* 0x080fe200000100af */
[----:B------:R-:W-:Y:S01]  /*0d50*/  FMUL.FTZ R197, R43, R70 ;  /* 0x000000462bc57220 */ /* 0x000fe20000410000 */
[----:B------:R-:W-:Y:S01]  /*0d60*/  FADD.FTZ R71, RZ, R195 ;  /* 0x000000c3ff477221 */ /* 0x000fe20000010000 */
[----:B------:R-:W-:Y:S01]  /*0d70*/  MOV R88, R90 ;  /* 0x0000005a00587202 */ /* 0x000fe20000000f00 */
[C---:B-1----:R-:W-:Y:S01]  /*0d80*/  FADD.FTZ R113, -R205.reuse, R72 ;  /* 0x00000048cd717221 */ /* 0x042fe20000010100 */
[C---:B------:R-:W-:Y:S01]  /*0d90*/  FADD.FTZ R117, -R205.reuse, R74 ;  /* 0x0000004acd757221 */ /* 0x040fe20000010100 */
[----:B------:R-:W-:Y:S01]  /*0da0*/  FFMA.FTZ R70, R0, R195, RZ ;  /* 0x000000c300467223 */ /* 0x000fe200000100ff */
[----:B------:R-:W-:Y:S01]  /*0db0*/  FADD.FTZ R191, -R205, R79 ;  /* 0x0000004fcdbf7221 */ /* 0x000fe20000010100 */
[----:B------:R-:W-:-:S02]  /*0dc0*/  HADD2.F32 R72, -RZ, R186.H0_H0 ;  /* 0x200000baff487230 */ /* 0x000fc40000004100 */
[----:B------:R-:W-:Y:S02]  /*0dd0*/  HADD2.F32 R74, -RZ, R184.H0_H0 ;  /* 0x200000b8ff4a7230 */ /* 0x000fe40000004100 */
[C---:B------:R-:W-:Y:S01]  /*0de0*/  FMUL.FTZ R184, R180.reuse, R91 ;  /* 0x0000005bb4b87220 */ /* 0x040fe20000410000 */
[----:B------:R-:W-:Y:S01]  /*0df0*/  FADD.FTZ R71, R71, R194 ;  /* 0x000000c247477221 */ /* 0x000fe20000010000 */
[----:B------:R-:W-:Y:S01]  /*0e00*/  MOV R188, R97 ;  /* 0x0000006100bc7202 */ /* 0x000fe20000000f00 */
[----:B------:R-:W-:Y:S02]  /*0e10*/  HADD2.F32 R79, -RZ, R100.H0_H0 ;  /* 0x20000064ff4f7230 */ /* 0x000fe40000004100 */
        /* <DEDUP_REMOVED lines=15> */
[----:B------:R-:W-:Y:S01]  /*0f10*/  FADD.FTZ R105, -R205, R75 ;  /* 0x0000004bcd697221 */ /* 0x000fe20000010100 */
[----:B------:R-:W-:Y:S01]  /*0f20*/  SHF.R.U64 R192, R96, 0x10, R97 ;  /* 0x0000001060c07819 */ /* 0x000fe20000001261 */
[----:B------:R-:W-:Y:S01]  /*0f30*/  HADD2.F32 R75, -RZ, R98.H0_H0 ;  /* 0x20000062ff4b7230 */ /* 0x000fe20000004100 */
[----:B------:R-:W-:Y:S01]  /*0f40*/  MOV R90, R92 ;  /* 0x0000005c005a7202 */ /* 0x000fe20000000f00 */
[----:B------:R-:W-:Y:S01]  /*0f50*/  FADD.FTZ R70, R73, R188 ;  /* 0x000000bc49467221 */ /* 0x000fe20000010000 */
[----:B------:R-:W-:Y:S01]  /*0f60*/  MOV R92, R94 ;  /* 0x0000005e005c7202 */ /* 0x000fe20000000f00 */
[----:B------:R-:W-:Y:S01]  /*0f70*/  FFMA.FTZ R71, R113, R188, R72 ;  /* 0x000000bc71477223 */ /* 0x000fe20000010048 */
[----:B------:R-:W-:-:S02]  /*0f80*/  SHF.R.U64 R198, R94, 0x10, R95 ;  /* 0x000000105ec67819 */ /* 0x000fc4000000125f */
[----:B------:R-:W-:Y:S01]  /*0f90*/  SHF.R.U32.HI R94, RZ, 0x10, R95 ;  /* 0x00000010ff5e7819 */ /* 0x000fe2000001165f */
[C---:B------:R-:W-:Y:S01]  /*0fa0*/  FADD.FTZ R193, -R205.reuse, R81 ;  /* 0x00000051cdc17221 */ /* 0x040fe20000010100 */
[----:B------:R-:W-:Y:S02]  /*0fb0*/  HADD2.F32 R88, -RZ, R192.H0_H0 ;  /* 0x200000c0ff587230 */ /* 0x000fe40000004100 */
[----:B------:R-:W-:Y:S01]  /*0fc0*/  FMUL.FTZ R192, R38, R75 ;  /* 0x0000004b26c07220 */ /* 0x000fe20000410000 */
[----:B------:R-:W-:Y:S01]  /*0fd0*/  FADD.FTZ R73, R70, R191 ;  /* 0x000000bf46497221 */ /* 0x000fe20000010000 */
[C---:B------:R-:W-:Y:S01]  /*0fe0*/  FADD.FTZ R203, -R205.reuse, R86 ;  /* 0x00000056cdcb7221 */ /* 0x040fe20000010100 */
[----:B------:R-:W-:Y:S01]  /*0ff0*/  FMUL.FTZ R117, R180, R117 ;  /* 0x00000075b4757220 */ /* 0x000fe20000410000 */
[----:B------:R-:W-:Y:S01]  /*1000*/  FFMA.FTZ R70, R184, R191, R71 ;  /* 0x000000bfb8467223 */ /* 0x000fe20000010047 */
[----:B------:R-:W-:Y:S01]  /*1010*/  FADD.FTZ R111, -R205, R77 ;  /* 0x0000004dcd6f7221 */ /* 0x000fe20000010100 */
[----:B------:R-:W-:-:S02]  /*1020*/  HADD2.F32 R86, -RZ, R94.H0_H0 ;  /* 0x2000005eff567230 */ /* 0x000fc40000004100 */
[C---:B------:R-:W-:Y:S01]  /*1030*/  FMUL.FTZ R94, R180.reuse, R193 ;  /* 0x000000c1b45e7220 */ /* 0x040fe20000410000 */
[----:B------:R-:W-:Y:S02]  /*1040*/  HADD2.F32 R77, -RZ, R90.H0_H0 ;  /* 0x2000005aff4d7230 */ /* 0x000fe40000004100 */
[----:B------:R-:W-:Y:S01]  /*1050*/  FMUL.FTZ R193, R39, R74 ;  /* 0x0000004a27c17220 */ /* 0x000fe20000410000 */
[----:B------:R-:W-:Y:S01]  /*1060*/  FADD.FTZ R72, R73, R192 ;  /* 0x000000c049487221 */ /* 0x000fe20000010000 */
[----:B0-----:R-:W-:Y:S01]  /*1070*/  FADD.FTZ R107, -R205, R76 ;  /* 0x0000004ccd6b7221 */ /* 0x001fe20000010100 */
[----:B------:R-:W-:Y:S01]  /*1080*/  FMUL.FTZ R186, R180, R105 ;  /* 0x00000069b4ba7220 */ /* 0x000fe20000410000 */
[----:B------:R-:W-:Y:S01]  /*1090*/  FFMA.FTZ R71, R117, R192, R70 ;  /* 0x000000c075477223 */ /* 0x000fe20000010046 */
[----:B------:R-:W-:Y:S02]  /*10a0*/  HADD2.F32 R76, -RZ, R200.H0_H0 ;  /* 0x200000c8ff4c7230 */ /* 0x000fe40000004100 */
[----:B------:R-:W-:Y:S01]  /*10b0*/  FMUL.FTZ R104, R32, R77 ;  /* 0x0000004d20687220 */ /* 0x000fe20000410000 */
[----:B------:R-:W-:Y:S01]  /*10c0*/  FADD.FTZ R73, R72, R193 ;  /* 0x000000c148497221 */ /* 0x000fe20000010000 */
[----:B------:R-:W-:Y:S01]  /*10d0*/  FADD.FTZ R115, -R205, R78 ;  /* 0x0000004ecd737221 */ /* 0x000fe20000010100 */
[----:B------:R-:W-:Y:S01]  /*10e0*/  FMUL.FTZ R105, R180, R107 ;  /* 0x0000006bb4697220 */ /* 0x000fe20000410000 */
[----:B------:R-:W-:Y:S01]  /*10f0*/  FFMA.FTZ R72, R186, R193, R71 ;  /* 0x000000c1ba487223 */ /* 0x000fe20000010047 */
[----:B------:R-:W-:Y:S01]  /*1100*/  MOV R106, R95 ;  /* 0x0000005f006a7202 */ /* 0x000fe20000000f00 */
[----:B------:R-:W-:-:S02]  /*1110*/  HADD2.F32 R78, -RZ, R102.H0_H0 ;  /* 0x20000066ff4e7230 */ /* 0x000fc40000004100 */
[----:B------:R-:W-:Y:S01]  /*1120*/  FMUL.FTZ R102, R180, R111 ;  /* 0x0000006fb4667220 */ /* 0x000fe20000410000 */
[----:B------:R-:W-:Y:S01]  /*1130*/  FMUL.FTZ R111, R33, R76 ;  /* 0x0000004c216f7220 */ /* 0x000fe20000410000 */
[----:B------:R-:W-:Y:S01]  /*1140*/  FADD.FTZ R70, R73, R104 ;  /* 0x0000006849467221 */ /* 0x000fe20000010000 */
[C---:B------:R-:W-:Y:S01]  /*1150*/  FADD.FTZ R95, -R205.reuse, R80 ;  /* 0x00000050cd5f7221 */ /* 0x040fe20000010100 */
[C---:B------:R-:W-:Y:S01]  /*1160*/  FADD.FTZ R199, -R205.reuse, R82 ;  /* 0x00000052cdc77221 */ /* 0x040fe20000010100 */
[C---:B------:R-:W-:Y:S01]  /*1170*/  FADD.FTZ R83, -R205.reuse, R83 ;  /* 0x00000053cd537221 */ /* 0x040fe20000010100 */
[C---:B------:R-:W-:Y:S01]  /*1180*/  FADD.FTZ R201, -R205.reuse, R84 ;  /* 0x00000054cdc97221 */ /* 0x040fe20000010100 */
[----:B------:R-:W-:Y:S01]  /*1190*/  FADD.FTZ R85, -R205, R85 ;  /* 0x00000055cd557221 */ /* 0x000fe20000010100 */
[----:B------:R-:W-:Y:S01]  /*11a0*/  FFMA.FTZ R71, R105, R104, R72 ;  /* 0x0000006869477223 */ /* 0x000fe20000010048 */
[----:B------:R-:W-:Y:S01]  /*11b0*/  FADD.FTZ R205, -R205, R87 ;  /* 0x00000057cdcd7221 */ /* 0x000fe20000010100 */
[----:B------:R-:W-:-:S02]  /*11c0*/  HADD2.F32 R87, -RZ, R106.H0_H0 ;  /* 0x2000006aff577230 */ /* 0x000fc40000004100 */
[----:B------:R-:W-:Y:S01]  /*11d0*/  FMUL.FTZ R106, R34, R79 ;  /* 0x0000004f226a7220 */ /* 0x000fe20000410000 */
[----:B------:R-:W-:Y:S01]  /*11e0*/  FADD.FTZ R73, R70, R111 ;  /* 0x0000006f46497221 */ /* 0x000fe20000010000 */
[----:B------:R-:W-:Y:S01]  /*11f0*/  MOV R82, R96 ;  /* 0x0000006000527202 */ /* 0x000fe20000000f00 */
[----:B------:R-:W-:Y:S01]  /*1200*/  FMUL.FTZ R107, R180, R115 ;  /* 0x00000073b46b7220 */ /* 0x000fe20000410000 */
[----:B------:R-:W-:Y:S01]  /*1210*/  FFMA.FTZ R70, R102, R111, R71 ;  /* 0x0000006f66467223 */ /* 0x000fe20000010047 */
[----:B------:R-:W-:Y:S01]  /*1220*/  SHF.R.U32.HI R96, RZ, 0x10, R97 ;  /* 0x00000010ff607819 */ /* 0x000fe20000011661 */
[----:B------:R-:W-:Y:S02]  /*1230*/  HADD2.F32 R81, -RZ, R92.H0_H0 ;  /* 0x2000005cff517230 */ /* 0x000fe40000004100 */
        /* <DEDUP_REMOVED lines=89> */
.L_x_9430:
        /* <DEDUP_REMOVED lines=49> */
[----:B------:R-:W-:Y:S01]  /*1ae0*/  HFMA2.MMA R93, -RZ, RZ, 0, 0 ;  /* 0x00000000ff5d7435 */ /* 0x000fe200000001ff */
[----:B------:R-:W-:Y:S01]  /*1af0*/  @P1 FADD.FTZ R71, R46, R71 ;  /* 0x000000472e471221 */ /* 0x000fe20000010000 */
[----:B------:R-:W-:-:S02]  /*1b00*/  ISETP.NE.AND.EX P2, PT, RZ, UR15, PT, P2 ;  /* 0x0000000fff007c0c */ /* 0x000fc4000bf45320 */
[----:B------:R-:W-:Y:S01]  /*1b10*/  MOV R103, RZ ;  /* 0x000000ff00677202 */ /* 0x000fe20000000f00 */
[----:B------:R-:W-:-:S04]  /*1b20*/  FMUL.FTZ R3, R71, R108 ;  /* 0x0000006c47037220 */ /* 0x000fc80000410000 */
[----:B------:R-:W-:-:S06]  /*1b30*/  FMUL.FTZ R197, R3, UR13 ;  /* 0x0000000d03c57c20 */ /* 0x000fcc0008410000 */
[----:B------:R-:W0:Y:S02]  /*1b40*/  @P2 LDC.64 R74, c[0x0][0x308] ;  /* 0x0000c200ff4a2b82 */ /* 0x000e240000000a00 */
[----:B0-----:R-:W-:Y:S01]  /*1b50*/  @P2 IMAD.WIDE.U32 R74, R189, 0x10, R74 ;  /* 0x00000010bd4a2825 */ /* 0x001fe200078e004a */
[----:B--2---:R-:W-:Y:S02]  /*1b60*/  @P6 MOV R0, R78 ;  /* 0x0000004e00006202 */ /* 0x004fe40000000f00 */
[----:B------:R-:W-:-:S03]  /*1b70*/  @P3 SHF.R.U64 R72, R78, 0x10, R79 ;  /* 0x000000104e483819 */ /* 0x000fc6000000124f */
[----:B------:R-:W-:Y:S02]  /*1b80*/  @P6 HADD2.F32 R2, -RZ, R0.H0_H0 ;  /* 0x20000000ff026230 */ /* 0x000fe40000004100 */
[----:B------:R-:W-:-:S04]  /*1b90*/  FMUL.FTZ R0, R195, R108 ;  /* 0x0000006cc3007220 */ /* 0x000fc80000410000 */
[----:B------:R-:W-:Y:S01]  /*1ba0*/  FMUL.FTZ R69, R0, UR13 ;  /* 0x0000000d00457c20 */ /* 0x000fe20008410000 */
[----:B------:R-:W-:-:S03]  /*1bb0*/  FMUL.FTZ R0, R70, R108 ;  /* 0x0000006c46007220 */ /* 0x000fc60000410000 */
[----:B------:R-:W-:Y:S01]  /*1bc0*/  @P6 FMUL.FTZ R93, R69, R2 ;  /* 0x00000002455d6220 */ /* 0x000fe20000410000 */
[----:B------:R-:W-:Y:S01]  /*1bd0*/  FMUL.FTZ R73, R0, UR13 ;  /* 0x0000000d00497c20 */ /* 0x000fe20008410000 */
[----:B------:R-:W-:-:S03]  /*1be0*/  FMUL.FTZ R0, R80, R108 ;  /* 0x0000006c50007220 */ /* 0x000fc60000410000 */
[----:B------:R-:W-:Y:S01]  /*1bf0*/  FMUL.FTZ R2, R21, R73 ;  /* 0x0000004915027220 */ /* 0x000fe20000410000 */
[----:B------:R-:W-:Y:S01]  /*1c00*/  FMUL.FTZ R194, R0, UR13 ;  /* 0x0000000d00c27c20 */ /* 0x000fe20008410000 */
[----:B------:R-:W-:-:S03]  /*1c10*/  FMUL.FTZ R0, R20, R69 ;  /* 0x0000004514007220 */ /* 0x000fc60000410000 */
[----:B------:R-:W-:Y:S01]  /*1c20*/  FMUL.FTZ R3, R23, R194 ;  /* 0x000000c217037220 */ /* 0x000fe20000410000 */
[----:B------:R-:W-:Y:S01]  /*1c30*/  FSEL R68, R2, RZ, P3 ;  /* 0x000000ff02447208 */ /* 0x000fe20001800000 */
[----:B------:R-:W-:Y:S01]  /*1c40*/  FMUL.FTZ R2, R22, R197 ;  /* 0x000000c516027220 */ /* 0x000fe20000410000 */
[----:B------:R-:W-:Y:S02]  /*1c50*/  FSEL R0, R0, RZ, P6 ;  /* 0x000000ff00007208 */ /* 0x000fe40003000000 */
[----:B------:R-:W-:Y:S01]  /*1c60*/  LOP3.LUT P6, RZ, R109, 0xff0000, RZ, 0xc0, !PT ;  /* 0x00ff00006dff7812 */ /* 0x000fe200078cc0ff */
[----:B------:R0:W1:Y:S01]  /*1c70*/  F2F.F16.F32 R190, R68 ;  /* 0x0000004400be7304 */ /* 0x0000620000200800 */
[----:B------:R-:W-:Y:S02]  /*1c80*/  FSEL R81, R3, RZ, P5 ;  /* 0x000000ff03517208 */ /* 0x000fe40002800000 */
[----:B------:R-:W-:Y:S02]  /*1c90*/  FSEL R69, R2, RZ, P6 ;  /* 0x000000ff02457208 */ /* 0x000fe40003000000 */
[----:B------:R-:W2:Y:S03]  /*1ca0*/  LDC.64 R2, c[0x0][0x2f8] ;  /* 0x0000be00ff027b82 */ /* 0x000ea60000000a00 */
[----:B------:R-:W3:Y:S01]  /*1cb0*/  F2F.F16.F32 R81, R81 ;  /* 0x0000005100517304 */ /* 0x000ee20000200800 */
[----:B0-----:R-:W-:-:S05]  /*1cc0*/  @P3 HADD2.F32 R68, -RZ, R72.H0_H0 ;  /* 0x20000048ff443230 */ /* 0x001fca0000004100 */
[----:B------:R-:W-:Y:S01]  /*1cd0*/  @P3 FMUL.FTZ R103, R73, R68 ;  /* 0x0000004449673220 */ /* 0x000fe20000410000 */
[----:B------:R-:W-:Y:S01]  /*1ce0*/  ISETP.NE.U32.AND P3, PT, RZ, UR14, PT ;  /* 0x0000000eff007c0c */ /* 0x000fe2000bf65070 */
[----:B------:R-:W0:Y:S01]  /*1cf0*/  F2F.F16.F32 R69, R69 ;  /* 0x0000004500457304 */ /* 0x000e220000200800 */
[----:B-1----:R-:W-:Y:S02]  /*1d00*/  IMAD.WIDE.U32 R72, R190, 0x10000, RZ ;  /* 0x00010000be487825 */ /* 0x002fe400078e00ff */
[----:B------:R-:W-:Y:S02]  /*1d10*/  ISETP.NE.AND.EX P3, PT, RZ, UR15, PT, P3 ;  /* 0x0000000fff007c0c */ /* 0x000fe4000bf65330 */
[----:B---3--:R-:W-:-:S03]  /*1d20*/  SHF.L.U32 R81, R81, 0x10, RZ ;  /* 0x0000001051517819 */ /* 0x008fc600000006ff */
[----:B------:R-:W1:Y:S01]  /*1d30*/  F2F.F16.F32 R109, R0 ;  /* 0x00000000006d7304 */ /* 0x000e620000200800 */
[----:B------:R-:W-:Y:S02]  /*1d40*/  SEL R68, R195, R64, P3 ;  /* 0x00000040c3447207 */ /* 0x000fe40001800000 */
[----:B0-----:R-:W-:Y:S02]  /*1d50*/  LOP3.LUT R73, R73, R81, R69, 0xfe, !PT ;  /* 0x0000005149497212 */ /* 0x001fe400078efe45 */
[----:B------:R-:W-:Y:S02]  /*1d60*/  SEL R69, R70, R65, P3 ;  /* 0x0000004146457207 */ /* 0x000fe40001800000 */
[----:B------:R-:W-:Y:S02]  /*1d70*/  SEL R70, R71, R66, P3 ;  /* 0x0000004247467207 */ /* 0x000fe40001800000 */
[----:B------:R-:W-:Y:S01]  /*1d80*/  SEL R71, R80, R67, P3 ;  /* 0x0000004350477207 */ /* 0x000fe20001800000 */
[----:B--2---:R-:W-:Y:S01]  /*1d90*/  IMAD.WIDE.U32 R80, R189, 0x8, R2 ;  /* 0x00000008bd507825 */ /* 0x004fe200078e0002 */
[----:B-1----:R-:W-:-:S03]  /*1da0*/  LOP3.LUT R72, R72, R109, RZ, 0xfc, !PT ;  /* 0x0000006d48487212 */ /* 0x002fc600078efcff */
        /* <DEDUP_REMOVED lines=8> */
[----:B------:R-:W-:Y:S01]  /*1e30*/  FFMA.FTZ R184, R184, R90, R91 ;  /* 0x0000005ab8b87223 */ /* 0x000fe2000001005b */
[----:B------:R-:W-:-:S02]  /*1e40*/  @P6 HADD2.F32 R78, -RZ, R109.H0_H0 ;  /* 0x2000006dff4e6230 */ /* 0x000fc40000004100 */
[----:B------:R-:W-:Y:S01]  /*1e50*/  FADD.FTZ R113, R188, -R113 ;  /* 0x80000071bc717221 */ /* 0x000fe20000010000 */
[----:B------:R-:W-:Y:S01]  /*1e60*/  MOV R109, RZ ;  /* 0x000000ff006d7202 */ /* 0x000fe20000000f00 */
[----:B------:R-:W-:Y:S01]  /*1e70*/  FADD.FTZ R191, R191, -R184 ;  /* 0x800000b8bfbf7221 */ /* 0x000fe20000010000 */
[----:B0-----:R-:W-:Y:S02]  /*1e80*/  @P5 HADD2.F32 R68, -RZ, R79.H0_H0 ;  /* 0x2000004fff445230 */ /* 0x001fe40000004100 */
[----:B------:R-:W-:Y:S01]  /*1e90*/  @P6 FMUL.FTZ R0, R197, R78 ;  /* 0x0000004ec5006220 */ /* 0x000fe20000410000 */
[----:B------:R-:W-:Y:S01]  /*1ea0*/  FMUL.FTZ R69, R180, R113 ;  /* 0x00000071b4457220 */ /* 0x000fe20000410000 */
[----:B------:R-:W-:Y:S01]  /*1eb0*/  LOP3.LUT P6, RZ, R110, 0xff, RZ, 0xc0, !PT ;  /* 0x000000ff6eff7812 */ /* 0x000fe200078cc0ff */
[----:B-1----:R-:W-:Y:S01]  /*1ec0*/  FMUL.FTZ R80, R180, R191 ;  /* 0x000000bfb4507220 */ /* 0x002fe20000410000 */
[----:B------:R-:W-:Y:S01]  /*1ed0*/  @P5 FMUL.FTZ R109, R194, R68 ;  /* 0x00000044c26d5220 */ /* 0x000fe20000410000 */
[----:B------:R-:W-:Y:S01]  /*1ee0*/  LOP3.LUT P5, RZ, R110, 0xff00, RZ, 0xc0, !PT ;  /* 0x0000ff006eff7812 */ /* 0x000fe200078ac0ff */
[----:B------:R-:W-:Y:S01]  /*1ef0*/  @P1 FADD.FTZ R69, R48, R69 ;  /* 0x0000004530451221 */ /* 0x000fe20000010000 */
[-CC-:B------:R-:W-:Y:S01]  /*1f00*/  FFMA.FTZ R186, R186, R90.reuse, R91.reuse ;  /* 0x0000005ababa7223 */ /* 0x180fe2000001005b */
[----:B------:R-:W-:Y:S01]  /*1f10*/  @P1 FADD.FTZ R80, R49, R80 ;  /* 0x0000005031501221 */ /* 0x000fe20000010000 */
[----:B------:R-:W-:Y:S01]  /*1f20*/  FFMA.FTZ R117, R117, R90, R91 ;  /* 0x0000005a75757223 */ /* 0x000fe2000001005b */
[----:B------:R-:W-:Y:S01]  /*1f30*/  FMUL.FTZ R68, R69, R108 ;  /* 0x0000006c45447220 */ /* 0x000fe20000410000 */
[----:B------:R-:W-:Y:S01]  /*1f40*/  FADD.FTZ R193, R193, -R186 ;  /* 0x800000bac1c17221 */ /* 0x000fe20000010000 */
[----:B------:R-:W-:Y:S01]  /*1f50*/  HFMA2.MMA R184, -RZ, RZ, 0, 0 ;  /* 0x00000000ffb87435 */ /* 0x000fe200000001ff */
[----:B------:R-:W-:Y:S01]  /*1f60*/  FADD.FTZ R117, R192, -R117 ;  /* 0x80000075c0757221 */ /* 0x000fe20000010000 */
[----:B------:R-:W-:Y:S01]  /*1f70*/  FMUL.FTZ R71, R68, UR13 ;  /* 0x0000000d44477c20 */ /* 0x000fe20008410000 */
[C---:B------:R-:W-:Y:S01]  /*1f80*/  FMUL.FTZ R186, R180.reuse, R193 ;  /* 0x000000c1b4ba7220 */ /* 0x040fe20000410000 */
[----:B------:R-:W-:Y:S01]  /*1f90*/  MOV R113, RZ ;  /* 0x000000ff00717202 */ /* 0x000fe20000000f00 */
[----:B------:R-:W-:Y:S01]  /*1fa0*/  FMUL.FTZ R117, R180, R117 ;  /* 0x00000075b4757220 */ /* 0x000fe20000410000 */
[----:B------:R-:W0:Y:S01]  /*1fb0*/  @P2 LDC.64 R78, c[0x0][0x308] ;  /* 0x0000c200ff4e2b82 */ /* 0x000e220000000a00 */
[----:B------:R-:W-:-:S02]  /*1fc0*/  @P1 FADD.FTZ R186, R51, R186 ;  /* 0x000000ba33ba1221 */ /* 0x000fc40000010000 */
[----:B------:R-:W-:Y:S01]  /*1fd0*/  @P1 FADD.FTZ R117, R50, R117 ;  /* 0x0000007532751221 */ /* 0x000fe20000010000 */
[----:B0-----:R-:W-:Y:S01]  /*1fe0*/  @P2 IMAD.WIDE.U32 R78, R187, 0x10, R78 ;  /* 0x00000010bb4e2825 */ /* 0x001fe200078e004e */
[----:B--2---:R-:W-:Y:S02]  /*1ff0*/  @P5 SHF.R.U64 R68, R2, 0x10, R3 ;  /* 0x0000001002445819 */ /* 0x004fe40000001203 */
[----:B------:R-:W-:Y:S01]  /*2000*/  @P6 MOV R70, R2 ;  /* 0x0000000200466202 */ /* 0x000fe20000000f00 */
[----:B------:R-:W-:Y:S02]  /*2010*/  FMUL.FTZ R2, R80, R108 ;  /* 0x0000006c50027220 */ /* 0x000fe40000410000 */
[----:B------:R-:W-:Y:S02]  /*2020*/  @P5 HADD2.F32 R68, -RZ, R68.H0_H0 ;  /* 0x20000044ff445230 */ /* 0x000fe40000004100 */
[----:B------:R-:W-:Y:S01]  /*2030*/  FMUL.FTZ R72, R2, UR13 ;  /* 0x0000000d02487c20 */ /* 0x000fe20008410000 */
[----:B------:R-:W-:-:S02]  /*2040*/  @P6 HADD2.F32 R70, -RZ, R70.H0_H0 ;  /* 0x20000046ff466230 */ /* 0x000fc40000004100 */
[----:B------:R-:W-:Y:S01]  /*2050*/  FMUL.FTZ R2, R16, R71 ;  /* 0x0000004710027220 */ /* 0x000fe20000410000 */
[----:B------:R-:W-:Y:S01]  /*2060*/  @P5 FMUL.FTZ R113, R72, R68 ;  /* 0x0000004448715220 */ /* 0x000fe20000410000 */
[----:B------:R-:W-:Y:S01]  /*2070*/  FMUL.FTZ R68, R17, R72 ;  /* 0x0000004811447220 */ /* 0x000fe20000410000 */
[----:B------:R-:W-:Y:S01]  /*2080*/  @P6 FMUL.FTZ R184, R71, R70 ;  /* 0x0000004647b86220 */ /* 0x000fe20000410000 */
[-C--:B------:R-:W-:Y:S01]  /*2090*/  FMUL.FTZ R71, R186, R108.reuse ;  /* 0x0000006cba477220 */ /* 0x080fe20000410000 */
[----:B------:R-:W-:Y:S01]  /*20a0*/  FMUL.FTZ R70, R117, R108 ;  /* 0x0000006c75467220 */ /* 0x000fe20000410000 */
[----:B------:R-:W-:Y:S02]  /*20b0*/  FSEL R2, R2, RZ, P6 ;  /* 0x000000ff02027208 */ /* 0x000fe40003000000 */
[----:B------:R-:W-:Y:S01]  /*20c0*/  FSEL R68, R68, RZ, P5 ;  /* 0x000000ff44447208 */ /* 0x000fe20002800000 */
[----:B------:R-:W-:Y:S01]  /*20d0*/  FMUL.FTZ R188, R71, UR13 ;  /* 0x0000000d47bc7c20 */ /* 0x000fe20008410000 */
[----:B------:R-:W-:Y:S01]  /*20e0*/  LEA R72, P5, R187, UR16, 0x3 ;  /* 0x00000010bb487c11 */ /* 0x000fe2000f8a18ff */
[----:B------:R-:W-:Y:S01]  /*20f0*/  FMUL.FTZ R191, R70, UR13 ;  /* 0x0000000d46bf7c20 */ /* 0x000fe20008410000 */
[----:B------:R-:W-:Y:S01]  /*2100*/  LOP3.LUT P6, RZ, R110, 0xff0000, RZ, 0xc0, !PT ;  /* 0x00ff00006eff7812 */ /* 0x000fe200078cc0ff */
[----:B------:R-:W-:Y:S01]  /*2110*/  FMUL.FTZ R71, R19, R188 ;  /* 0x000000bc13477220 */ /* 0x000fe20000410000 */
[----:B------:R-:W-:Y:S01]  /*2120*/  LEA.HI.X R73, R187, UR17, RZ, 0x3, P5 ;  /* 0x00000011bb497c11 */ /* 0x000fe2000a8f1cff */
[----:B------:R-:W-:Y:S01]  /*2130*/  FMUL.FTZ R70, R18, R191 ;  /* 0x000000bf12467220 */ /* 0x000fe20000410000 */
[----:B------:R-:W-:Y:S01]  /*2140*/  LOP3.LUT P5, RZ, R110, 0xff000000, RZ, 0xc0, !PT ;  /* 0xff0000006eff7812 */ /* 0x000fe200078ac0ff */
[----:B------:R0:W1:Y:S03]  /*2150*/  F2F.F16.F32 R74, R68 ;  /* 0x00000044004a7304 */ /* 0x0000660000200800 */
[----:B------:R-:W-:-:S02]  /*2160*/  FSEL R110, R71, RZ, P5 ;  /* 0x000000ff476e7208 */ /* 0x000fc40002800000 */
[----:B------:R-:W-:Y:S02]  /*2170*/  FSEL R81, R70, RZ, P6 ;  /* 0x000000ff46517208 */ /* 0x000fe40003000000 */
[----:B------:R-:W-:Y:S01]  /*2180*/  SEL R70, R117, R66, P3 ;  /* 0x0000004275467207 */ /* 0x000fe20001800000 */
[----:B------:R-:W2:Y:S01]  /*2190*/  F2F.F16.F32 R189, R2 ;  /* 0x0000000200bd7304 */ /* 0x000ea20000200800 */
[----:B0-----:R-:W-:Y:S02]  /*21a0*/  SEL R68, R69, R64, P3 ;  /* 0x0000004045447207 */ /* 0x001fe40001800000 */
[----:B------:R-:W-:Y:S02]  /*21b0*/  SEL R69, R80, R65, P3 ;  /* 0x0000004150457207 */ /* 0x000fe40001800000 */
[----:B------:R-:W-:Y:S01]  /*21c0*/  SEL R71, R186, R67, P3 ;  /* 0x00000043ba477207 */ /* 0x000fe20001800000 */
[----:B-1----:R-:W-:Y:S02]  /*21d0*/  IMAD.WIDE.U32 R74, R74, 0x10000, RZ ;  /* 0x000100004a4a7825 */ /* 0x002fe400078e00ff */
[----:B------:R-:W0:Y:S02]  /*21e0*/  F2F.F16.F32 R110, R110 ;  /* 0x0000006e006e7304 */ /* 0x000e240000200800 */
[----:B------:R1:W-:Y:S01]  /*21f0*/  @P2 STG.E.128 desc[UR4][R78.64], R68 ;  /* 0x000000444e002986 */ /* 0x0003e2000c101d04 */
[----:B--2---:R-:W-:-:S05]  /*2200*/  LOP3.LUT R80, R74, R189, RZ, 0xfc, !PT ;  /* 0x000000bd4a507212 */ /* 0x004fca00078efcff */
[----:B------:R-:W2:Y:S01]  /*2210*/  F2F.F16.F32 R81, R81 ;  /* 0x0000005100517304 */ /* 0x000ea20000200800 */
[----:B0-----:R-:W-:-:S04]  /*2220*/  SHF.L.U32 R187, R110, 0x10, RZ ;  /* 0x000000106ebb7819 */ /* 0x001fc800000006ff */
        /* <DEDUP_REMOVED lines=8> */
[-C--:B------:R-:W-:Y:S01]  /*22b0*/  FFMA.FTZ R102, R102, R90.reuse, R91 ;  /* 0x0000005a66667223 */ /* 0x080fe2000001005b */
[----:B------:R-:W-:Y:S01]  /*22c0*/  @P6 HADD2.F32 R2, -RZ, R117.H0_H0 ;  /* 0x20000075ff026230 */ /* 0x000fe20000004100 */
[----:B------:R-:W-:Y:S01]  /*22d0*/  MOV R117, RZ ;  /* 0x000000ff00757202 */ /* 0x000fe20000000f00 */
[----:B------:R-:W-:Y:S01]  /*22e0*/  FADD.FTZ R105, R104, -R105 ;  /* 0x8000006968697221 */ /* 0x000fe20000010000 */
[----:B------:R-:W-:Y:S01]  /*22f0*/  FADD.FTZ R111, R111, -R102 ;  /* 0x800000666f6f7221 */ /* 0x000fe20000010000 */
[----:B------:R-:W-:Y:S01]  /*2300*/  FFMA.FTZ R107, R107, R90, R91 ;  /* 0x0000005a6b6b7223 */ /* 0x000fe2000001005b */
[----:B------:R-:W-:Y:S01]  /*2310*/  @P6 FMUL.FTZ R110, R191, R2 ;  /* 0x00000002bf6e6220 */ /* 0x000fe20000410000 */
[----:B------:R-:W-:Y:S01]  /*2320*/  LOP3.LUT P6, RZ, R112, 0xff, RZ, 0xc0, !PT ;  /* 0x000000ff70ff7812 */ /* 0x000fe200078cc0ff */
[----:B------:R-:W-:-:S02]  /*2330*/  @P5 HADD2.F32 R2, -RZ, R3.H0_H0 ;  /* 0x20000003ff025230 */ /* 0x000fc40000004100 */
[C---:B-1----:R-:W-:Y:S01]  /*2340*/  FMUL.FTZ R69, R180.reuse, R105 ;  /* 0x00000069b4457220 */ /* 0x042fe20000410000 */
[----:B------:R-:W-:Y:S01]  /*2350*/  FMUL.FTZ R70, R180, R111 ;  /* 0x0000006fb4467220 */ /* 0x000fe20000410000 */
[----:B------:R-:W-:Y:S01]  /*2360*/  FFMA.FTZ R100, R100, R90, R91 ;  /* 0x0000005a64647223 */ /* 0x000fe2000001005b */
[----:B------:R-:W-:Y:S01]  /*2370*/  HFMA2.MMA R102, -RZ, RZ, 0, 0 ;  /* 0x00000000ff667435 */ /* 0x000fe200000001ff */
[----:B------:R-:W-:Y:S01]  /*2380*/  @P5 FMUL.FTZ R117, R188, R2 ;  /* 0x00000002bc755220 */ /* 0x000fe20000410000 */
[----:B------:R-:W-:Y:S01]  /*2390*/  LOP3.LUT P5, RZ, R112, 0xff00, RZ, 0xc0, !PT ;  /* 0x0000ff0070ff7812 */ /* 0x000fe200078ac0ff */
[----:B------:R-:W-:Y:S01]  /*23a0*/  @P1 FADD.FTZ R69, R52, R69 ;  /* 0x0000004534451221 */ /* 0x000fe20000010000 */
[----:B------:R-:W-:Y:S01]  /*23b0*/  @P1 FADD.FTZ R70, R53, R70 ;  /* 0x0000004635461221 */ /* 0x000fe20000010000 */
[----:B------:R-:W-:Y:S01]  /*23c0*/  FADD.FTZ R107, R106, -R107 ;  /* 0x8000006b6a6b7221 */ /* 0x000fe20000010000 */
[----:B------:R-:W-:Y:S01]  /*23d0*/  FADD.FTZ R115, R115, -R100 ;  /* 0x8000006473737221 */ /* 0x000fe20000010000 */
[-C--:B------:R-:W-:Y:S01]  /*23e0*/  FMUL.FTZ R2, R69, R108.reuse ;  /* 0x0000006c45027220 */ /* 0x080fe20000410000 */
[----:B------:R-:W-:Y:S01]  /*23f0*/  MOV R105, RZ ;  /* 0x000000ff00697202 */ /* 0x000fe20000000f00 */
[C---:B------:R-:W-:Y:S01]  /*2400*/  FMUL.FTZ R107, R180.reuse, R107 ;  /* 0x0000006bb46b7220 */ /* 0x040fe20000410000 */
[----:B------:R-:W-:Y:S01]  /*2410*/  FMUL.FTZ R100, R180, R115 ;  /* 0x00000073b4647220 */ /* 0x000fe20000410000 */
[----:B------:R-:W-:Y:S01]  /*2420*/  FMUL.FTZ R71, R2, UR13 ;  /* 0x0000000d02477c20 */ /* 0x000fe20008410000 */
[----:B------:R-:W-:Y:S01]  /*2430*/  FMUL.FTZ R2, R70, R108 ;  /* 0x0000006c46027220 */ /* 0x000fe20000410000 */
[----:B------:R-:W-:Y:S01]  /*2440*/  @P1 FADD.FTZ R107, R54, R107 ;  /* 0x0000006b366b1221 */ /* 0x000fe20000010000 */
[----:B------:R-:W-:-:S02]  /*2450*/  @P1 FADD.FTZ R100, R55, R100 ;  /* 0x0000006437641221 */ /* 0x000fc40000010000 */
[----:B0-----:R-:W-:Y:S01]  /*2460*/  FMUL.FTZ R72, R2, UR13 ;  /* 0x0000000d02487c20 */ /* 0x001fe20008410000 */
[----:B------:R-:W-:Y:S01]  /*2470*/  FMUL.FTZ R2, R12, R71 ;  /* 0x000000470c027220 */ /* 0x000fe20000410000 */
[----:B--2---:R-:W-:Y:S02]  /*2480*/  @P6 MOV R3, R74 ;  /* 0x0000004a00036202 */ /* 0x004fe40000000f00 */
[----:B------:R-:W-:Y:S02]  /*2490*/  @P5 SHF.R.U64 R68, R74, 0x10, R75 ;  /* 0x000000104a445819 */ /* 0x000fe4000000124b */
[----:B------:R-:W-:Y:S01]  /*24a0*/  FSEL R74, R2, RZ, P6 ;  /* 0x000000ff024a7208 */ /* 0x000fe20003000000 */
[----:B------:R-:W-:-:S03]  /*24b0*/  @P6 HADD2.F32 R3, -RZ, R3.H0_H0 ;  /* 0x20000003ff036230 */ /* 0x000fc60000004100 */
[----:B------:R-:W-:Y:S02]  /*24c0*/  F2F.F16.F32 R115, R74 ;  /* 0x0000004a00737304 */ /* 0x000fe40000200800 */
[----:B------:R-:W-:Y:S01]  /*24d0*/  @P6 FMUL.FTZ R102, R71, R3 ;  /* 0x0000000347666220 */ /* 0x000fe20000410000 */
[----:B------:R-:W-:Y:S02]  /*24e0*/  @P5 HADD2.F32 R3, -RZ, R68.H0_H0 ;  /* 0x20000044ff035230 */ /* 0x000fe40000004100 */
[-C--:B------:R-:W-:Y:S01]  /*24f0*/  FMUL.FTZ R68, R107, R108.reuse ;  /* 0x0000006c6b447220 */ /* 0x080fe20000410000 */
[----:B------:R-:W-:Y:S01]  /*2500*/  FMUL.FTZ R71, R100, R108 ;  /* 0x0000006c64477220 */ /* 0x000fe20000410000 */
[----:B------:R-:W-:Y:S01]  /*2510*/  LOP3.LUT P6, RZ, R112, 0xff0000, RZ, 0xc0, !PT ;  /* 0x00ff000070ff7812 */ /* 0x000fe200078cc0ff */
[----:B------:R-:W-:Y:S01]  /*2520*/  @P5 FMUL.FTZ R105, R72, R3 ;  /* 0x0000000348695220 */ /* 0x000fe20000410000 */
[----:B------:R-:W-:Y:S01]  /*2530*/  FMUL.FTZ R3, R13, R72 ;  /* 0x000000480d037220 */ /* 0x000fe20000410000 */
[----:B------:R-:W-:Y:S01]  /*2540*/  FMUL.FTZ R187, R68, UR13 ;  /* 0x0000000d44bb7c20 */ /* 0x000fe20008410000 */
[----:B------:R-:W-:Y:S01]  /*2550*/  FMUL.FTZ R106, R71, UR13 ;  /* 0x0000000d476a7c20 */ /* 0x000fe20008410000 */
[----:B------:R-:W0:Y:S02]  /*2560*/  @P2 LDC.64 R72, c[0x0][0x308] ;  /* 0x0000c200ff482b82 */ /* 0x000e240000000a00 */
[----:B------:R-:W-:Y:S01]  /*2570*/  FSEL R68, R3, RZ, P5 ;  /* 0x000000ff03447208 */ /* 0x000fe20002800000 */
[----:B------:R-:W-:Y:S01]  /*2580*/  FMUL.FTZ R78, R15, R106 ;  /* 0x0000006a0f4e7220 */ /* 0x000fe20000410000 */
[C---:B------:R-:W-:Y:S01]  /*2590*/  LEA R2, P5, R185.reuse, UR16, 0x3 ;  /* 0x00000010b9027c11 */ /* 0x040fe2000f8a18ff */
[----:B------:R-:W-:Y:S01]  /*25a0*/  FMUL.FTZ R71, R14, R187 ;  /* 0x000000bb0e477220 */ /* 0x000fe20000410000 */
[----:B------:R1:W2:Y:S02]  /*25b0*/  F2F.F16.F32 R79, R68 ;  /* 0x00000044004f7304 */ /* 0x0002a40000200800 */
[----:B------:R-:W-:-:S02]  /*25c0*/  LEA.HI.X R3, R185, UR17, RZ, 0x3, P5 ;  /* 0x00000011b9037c11 */ /* 0x000fc4000a8f1cff */
[----:B------:R-:W-:Y:S02]  /*25d0*/  LOP3.LUT P5, RZ, R112, 0xff000000, RZ, 0xc0, !PT ;  /* 0xff00000070ff7812 */ /* 0x000fe400078ac0ff */
[----:B------:R-:W-:Y:S02]  /*25e0*/  FSEL R80, R71, RZ, P6 ;  /* 0x000000ff47507208 */ /* 0x000fe40003000000 */
[----:B------:R-:W-:Y:S02]  /*25f0*/  FSEL R81, R78, RZ, P5 ;  /* 0x000000ff4e517208 */ /* 0x000fe40002800000 */
[----:B-1----:R-:W-:Y:S02]  /*2600*/  SEL R68, R69, R64, P3 ;  /* 0x0000004045447207 */ /* 0x002fe40001800000 */
[----:B------:R-:W-:Y:S01]  /*2610*/  F2F.F16.F32 R80, R80 ;  /* 0x0000005000507304 */ /* 0x000fe20000200800 */
[----:B------:R-:W-:Y:S01]  /*2620*/  SEL R69, R70, R65, P3 ;  /* 0x0000004146457207 */ /* 0x000fe20001800000 */
[----:B--2---:R-:W-:Y:S01]  /*2630*/  IMAD.WIDE.U32 R78, R79, 0x10000, RZ ;  /* 0x000100004f4e7825 */ /* 0x004fe200078e00ff */
[----:B------:R-:W-:-:S02]  /*2640*/  SEL R70, R107, R66, P3 ;  /* 0x000000426b467207 */ /* 0x000fc40001800000 */
[----:B------:R-:W-:Y:S01]  /*2650*/  SEL R71, R100, R67, P3 ;  /* 0x0000004364477207 */ /* 0x000fe20001800000 */
[----:B0-----:R-:W-:Y:S02]  /*2660*/  @P2 IMAD.WIDE.U32 R72, R185, 0x10, R72 ;  /* 0x00000010b9482825 */ /* 0x001fe400078e0048 */
[----:B------:R-:W0:Y:S01]  /*2670*/  F2F.F16.F32 R81, R81 ;  /* 0x0000005100517304 */ /* 0x000e220000200800 */
[----:B------:R-:W-:Y:S02]  /*2680*/  LOP3.LUT R78, R78, R115, RZ, 0xfc, !PT ;  /* 0x000000734e4e7212 */ /* 0x000fe400078efcff */
[----:B------:R1:W-:Y:S01]  /*2690*/  @P2 STG.E.128 desc[UR4][R72.64], R68 ;  /* 0x0000004448002986 */ /* 0x0003e2000c101d04 */
[----:B0-----:R-:W-:-:S04]  /*26a0*/  SHF.L.U32 R111, R81, 0x10, RZ ;  /* 0x00000010516f7819 */ /* 0x001fc800000006ff */
[----:B------:R-:W-:Y:S01]  /*26b0*/  LOP3.LUT R79, R79, R111, R80, 0xfe, !PT ;  /* 0x0000006f4f4f7212 */ /* 0x000fe200078efe50 */
[----:B------:R-:W-:-:S04]  /*26c0*/  IMAD.WIDE.U32 R80, R183, 0x8, R76 ;  /* 0x00000008b7507825 */ /* 0x000fc800078e004c */
        /* <DEDUP_REMOVED lines=9> */
[----:B-1----:R-:W-:-:S02]  /*2760*/  @P5 HADD2.F32 R68, -RZ, R75.H0_H0 ;  /* 0x2000004bff445230 */ /* 0x002fc40000004100 */
[----:B------:R-:W-:Y:S01]  /*2770*/  FADD.FTZ R97, R96, -R97 ;  /* 0x8000006160617221 */ /* 0x000fe20000010000 */
[----:B------:R-:W-:Y:S01]  /*2780*/  FADD.FTZ R99, R99, -R94 ;  /* 0x8000005e63637221 */ /* 0x000fe20000010000 */
[----:B------:R-:W-:Y:S01]  /*2790*/  @P6 FMUL.FTZ R100, R187, R74 ;  /* 0x0000004abb646220 */ /* 0x000fe20000410000 */
[----:B------:R-:W-:Y:S01]  /*27a0*/  LOP3.LUT P6, RZ, R114, 0xff, RZ, 0xc0, !PT ;  /* 0x000000ff72ff7812 */ /* 0x000fe200078cc0ff */
[----:B------:R-:W-:Y:S01]  /*27b0*/  @P5 FMUL.FTZ R104, R106, R68 ;  /* 0x000000446a685220 */ /* 0x000fe20000410000 */
[----:B------:R-:W-:Y:S01]  /*27c0*/  LOP3.LUT P5, RZ, R114, 0xff00, RZ, 0xc0, !PT ;  /* 0x0000ff0072ff7812 */ /* 0x000fe200078ac0ff */
[C---:B------:R-:W-:Y:S01]  /*27d0*/  FMUL.FTZ R97, R180.reuse, R97 ;  /* 0x00000061b4617220 */ /* 0x040fe20000410000 */
[----:B------:R-:W-:Y:S01]  /*27e0*/  FMUL.FTZ R70, R180, R99 ;  /* 0x00000063b4467220 */ /* 0x000fe20000410000 */
[-CC-:B------:R-:W-:Y:S01]  /*27f0*/  FFMA.FTZ R95, R95, R90.reuse, R91.reuse ;  /* 0x0000005a5f5f7223 */ /* 0x180fe2000001005b */
[----:B------:R-:W-:Y:S01]  /*2800*/  FFMA.FTZ R92, R92, R90, R91 ;  /* 0x0000005a5c5c7223 */ /* 0x000fe2000001005b */
[----:B------:R-:W-:Y:S01]  /*2810*/  @P1 FADD.FTZ R97, R56, R97 ;  /* 0x0000006138611221 */ /* 0x000fe20000010000 */
[----:B0-----:R-:W-:Y:S01]  /*2820*/  HFMA2.MMA R79, -RZ, RZ, 0, 0 ;  /* 0x00000000ff4f7435 */ /* 0x001fe200000001ff */
[----:B------:R-:W-:Y:S01]  /*2830*/  @P1 FADD.FTZ R70, R57, R70 ;  /* 0x0000004639461221 */ /* 0x000fe20000010000 */
[----:B------:R-:W-:Y:S01]  /*2840*/  FADD.FTZ R69, R98, -R95 ;  /* 0x8000005f62457221 */ /* 0x000fe20000010000 */
[-C--:B------:R-:W-:Y:S01]  /*2850*/  FMUL.FTZ R2, R97, R108.reuse ;  /* 0x0000006c61027220 */ /* 0x080fe20000410000 */
[----:B------:R-:W-:Y:S01]  /*2860*/  FADD.FTZ R101, R101, -R92 ;  /* 0x8000005c65657221 */ /* 0x000fe20000010000 */
[----:B------:R-:W-:Y:S01]  /*2870*/  MOV R95, RZ ;  /* 0x000000ff005f7202 */ /* 0x000fe20000000f00 */
[----:B------:R-:W-:Y:S01]  /*2880*/  FMUL.FTZ R71, R180, R69 ;  /* 0x00000045b4477220 */ /* 0x000fe20000410000 */
[----:B------:R-:W-:Y:S01]  /*2890*/  FMUL.FTZ R72, R2, UR13 ;  /* 0x0000000d02487c20 */ /* 0x000fe20008410000 */
[----:B------:R-:W-:Y:S01]  /*28a0*/  FMUL.FTZ R2, R70, R108 ;  /* 0x0000006c46027220 */ /* 0x000fe20000410000 */
[----:B------:R-:W-:Y:S01]  /*28b0*/  FMUL.FTZ R92, R180, R101 ;  /* 0x00000065b45c7220 */ /* 0x000fe20000410000 */
[----:B------:R-:W-:Y:S01]  /*28c0*/  @P1 FADD.FTZ R71, R58, R71 ;  /* 0x000000473a471221 */ /* 0x000fe20000010000 */
[----:B------:R-:W-:-:S04]  /*28d0*/  IMAD.WIDE.U32 R76, R125, 0x8, R76 ;  /* 0x000000087d4c7825 */ /* 0x000fc800078e004c */
[----:B------:R-:W-:Y:S01]  /*28e0*/  FMUL.FTZ R74, R2, UR13 ;  /* 0x0000000d024a7c20 */ /* 0x000fe20008410000 */
[----:B------:R-:W-:Y:S01]  /*28f0*/  @P1 FADD.FTZ R92, R59, R92 ;  /* 0x0000005c3b5c1221 */ /* 0x000fe20000010000 */
[----:B------:R-:W-:-:S03]  /*2900*/  FMUL.FTZ R2, R8, R72 ;  /* 0x0000004808027220 */ /* 0x000fc60000410000 */
[----:B------:R-:W-:Y:S02]  /*2910*/  FMUL.FTZ R69, R92, R108 ;  /* 0x0000006c5c457220 */ /* 0x000fe40000410000 */
[----:B------:R-:W-:Y:S02]  /*2920*/  FSEL R78, R2, RZ, P6 ;  /* 0x000000ff024e7208 */ /* 0x000fe40003000000 */
[----:B------:R-:W-:Y:S02]  /*2930*/  FMUL.FTZ R96, R69, UR13 ;  /* 0x0000000d45607c20 */ /* 0x000fe40008410000 */
[----:B------:R-:W-:Y:S01]  /*2940*/  F2F.F16.F32 R99, R78 ;  /* 0x0000004e00637304 */ /* 0x000fe20000200800 */
[----:B--2---:R-:W-:Y:S02]  /*2950*/  @P6 MOV R3, R80 ;  /* 0x0000005000036202 */ /* 0x004fe40000000f00 */
[----:B------:R-:W-:-:S03]  /*2960*/  @P5 SHF.R.U64 R68, R80, 0x10, R81 ;  /* 0x0000001050445819 */ /* 0x000fc60000001251 */
[----:B------:R-:W-:-:S05]  /*2970*/  @P6 HADD2.F32 R3, -RZ, R3.H0_H0 ;  /* 0x20000003ff036230 */ /* 0x000fca0000004100 */
[----:B------:R-:W-:Y:S01]  /*2980*/  @P6 FMUL.FTZ R79, R72, R3 ;  /* 0x00000003484f6220 */ /* 0x000fe20000410000 */
[----:B------:R-:W-:Y:S02]  /*2990*/  @P5 HADD2.F32 R3, -RZ, R68.H0_H0 ;  /* 0x20000044ff035230 */ /* 0x000fe40000004100 */
[----:B------:R-:W-:Y:S01]  /*29a0*/  FMUL.FTZ R68, R71, R108 ;  /* 0x0000006c47447220 */ /* 0x000fe20000410000 */
[----:B------:R-:W-:Y:S01]  /*29b0*/  LOP3.LUT P6, RZ, R114, 0xff0000, RZ, 0xc0, !PT ;  /* 0x00ff000072ff7812 */ /* 0x000fe200078cc0ff */
[----:B------:R-:W0:Y:S01]  /*29c0*/  @P2 LDC.64 R72, c[0x0][0x308] ;  /* 0x0000c200ff482b82 */ /* 0x000e220000000a00 */
[----:B------:R-:W-:Y:S01]  /*29d0*/  @P5 FMUL.FTZ R95, R74, R3 ;  /* 0x000000034a5f5220 */ /* 0x000fe20000410000 */
[----:B------:R-:W-:Y:S01]  /*29e0*/  FMUL.FTZ R3, R9, R74 ;  /* 0x0000004a09037220 */ /* 0x000fe20000410000 */
[----:B------:R-:W-:Y:S01]  /*29f0*/  FMUL.FTZ R101, R68, UR13 ;  /* 0x0000000d44657c20 */ /* 0x000fe20008410000 */
[----:B------:R-:W-:-:S03]  /*2a00*/  FMUL.FTZ R74, R11, R96 ;  /* 0x000000600b4a7220 */ /* 0x000fc60000410000 */
[----:B------:R-:W-:Y:S01]  /*2a10*/  FSEL R68, R3, RZ, P5 ;  /* 0x000000ff03447208 */ /* 0x000fe20002800000 */
[----:B------:R-:W-:Y:S01]  /*2a20*/  FMUL.FTZ R69, R10, R101 ;  /* 0x000000650a457220 */ /* 0x000fe20000410000 */
[C---:B------:R-:W-:Y:S02]  /*2a30*/  LEA R2, P5, R183.reuse, UR16, 0x3 ;  /* 0x00000010b7027c11 */ /* 0x040fe4000f8a18ff */
[----:B------:R1:W2:Y:S02]  /*2a40*/  F2F.F16.F32 R75, R68 ;  /* 0x00000044004b7304 */ /* 0x0002a40000200800 */
[----:B------:R-:W-:Y:S02]  /*2a50*/  LEA.HI.X R3, R183, UR17, RZ, 0x3, P5 ;  /* 0x00000011b7037c11 */ /* 0x000fe4000a8f1cff */
[----:B------:R-:W-:Y:S02]  /*2a60*/  LOP3.LUT P5, RZ, R114, 0xff000000, RZ, 0xc0, !PT ;  /* 0xff00000072ff7812 */ /* 0x000fe400078ac0ff */
[----:B------:R-:W-:-:S02]  /*2a70*/  FSEL R80, R69, RZ, P6 ;  /* 0x000000ff45507208 */ /* 0x000fc40003000000 */
[----:B------:R-:W-:Y:S02]  /*2a80*/  FSEL R94, R74, RZ, P5 ;  /* 0x000000ff4a5e7208 */ /* 0x000fe40002800000 */
[----:B-1----:R-:W-:Y:S02]  /*2a90*/  SEL R68, R97, R64, P3 ;  /* 0x0000004061447207 */ /* 0x002fe40001800000 */
[----:B------:R-:W-:Y:S01]  /*2aa0*/  F2F.F16.F32 R80, R80 ;  /* 0x0000005000507304 */ /* 0x000fe20000200800 */
[----:B------:R-:W-:Y:S01]  /*2ab0*/  SEL R69, R70, R65, P3 ;  /* 0x0000004146457207 */ /* 0x000fe20001800000 */
[----:B0-----:R-:W-:Y:S01]  /*2ac0*/  @P2 IMAD.WIDE.U32 R72, R183, 0x10, R72 ;  /* 0x00000010b7482825 */ /* 0x001fe200078e0048 */
[----:B------:R-:W-:Y:S02]  /*2ad0*/  SEL R70, R71, R66, P3 ;  /* 0x0000004247467207 */ /* 0x000fe40001800000 */
[----:B------:R-:W-:Y:S01]  /*2ae0*/  SEL R71, R92, R67, P3 ;  /* 0x000000435c477207 */ /* 0x000fe20001800000 */
[----:B--2---:R-:W-:-:S02]  /*2af0*/  IMAD.WIDE.U32 R74, R75, 0x10000, RZ ;  /* 0x000100004b4a7825 */ /* 0x004fc400078e00ff */
[----:B------:R-:W0:Y:S02]  /*2b00*/  F2F.F16.F32 R94, R94 ;  /* 0x0000005e005e7304 */ /* 0x000e240000200800 */
[----:B------:R1:W-:Y:S01]  /*2b10*/  @P2 STG.E.128 desc[UR4][R72.64], R68 ;  /* 0x0000004448002986 */ /* 0x0003e2000c101d04 */
[----:B------:R-:W-:Y:S02]  /*2b20*/  LOP3.LUT R74, R74, R99, RZ, 0xfc, !PT ;  /* 0x000000634a4a7212 */ /* 0x000fe400078efcff */
        /* <DEDUP_REMOVED lines=10> */
[----:B-1----:R-:W-:Y:S01]  /*2bd0*/  HFMA2.MMA R71, -RZ, RZ, 0, 0 ;  /* 0x00000000ff477435 */ /* 0x002fe200000001ff */
[----:B------:R-:W-:Y:S01]  /*2be0*/  FADD.FTZ R83, R86, -R83 ;  /* 0x8000005356537221 */ /* 0x000fe20000010000 */
[C---:B------:R-:W-:Y:S01]  /*2bf0*/  FMUL.FTZ R68, R180.reuse, R87 ;  /* 0x00000057b4447220 */ /* 0x040fe20000410000 */
[----:B0-----:R-:W-:Y:S01]  /*2c00*/  @P6 MOV R2, R81 ;  /* 0x0000005100026202 */ /* 0x001fe20000000f00 */
[----:B------:R-:W-:Y:S01]  /*2c10*/  FMUL.FTZ R85, R180, R85 ;  /* 0x00000055b4557220 */ /* 0x000fe20000410000 */
[----:B------:R-:W-:Y:S01]  /*2c20*/  @P5 SHF.R.U32.HI R3, RZ, 0x10, R81 ;  /* 0x00000010ff035819 */ /* 0x000fe20000011651 */
[----:B------:R-:W-:Y:S01]  /*2c30*/  @P1 FADD.FTZ R68, R61, R68 ;  /* 0x000000443d441221 */ /* 0x000fe20000010000 */
[----:B------:R-:W-:Y:S01]  /*2c40*/  FADD.FTZ R89, R89, -R84 ;  /* 0x8000005459597221 */ /* 0x000fe20000010000 */
[----:B------:R-:W-:-:S02]  /*2c50*/  @P6 HADD2.F32 R2, -RZ, R2.H0_H0 ;  /* 0x20000002ff026230 */ /* 0x000fc40000004100 */
[----:B------:R-:W-:Y:S01]  /*2c60*/  @P1 FADD.FTZ R85, R62, R85 ;  /* 0x000000553e551221 */ /* 0x000fe20000010000 */
[----:B------:R-:W-:Y:S01]  /*2c70*/  FMUL.FTZ R69, R68, R108 ;  /* 0x0000006c44457220 */ /* 0x000fe20000410000 */
[----:B------:R-:W-:Y:S01]  /*2c80*/  @P5 HADD2.F32 R3, -RZ, R3.H0_H0 ;  /* 0x20000003ff035230 */ /* 0x000fe20000004100 */
        /* <DEDUP_REMOVED lines=26> */
[----:B------:R-:W0:Y:S01]  /*2e30*/  F2F.F16.F32 R3, R3 ;  /* 0x0000000300037304 */ /* 0x000e220000200800 */
[----:B------:R-:W-:Y:S01]  /*2e40*/  FSEL R74, R68, RZ, P1 ;  /* 0x000000ff444a7208 */ /* 0x000fe20000800000 */
[----:B------:R-:W-:Y:S01]  /*2e50*/  FADD.FTZ R123, R72, R123 ;  /* 0x0000007b487b7221 */ /* 0x000fe20000010000 */
[----:B------:R-:W1:Y:S01]  /*2e60*/  @P2 LDC.64 R68, c[0x0][0x308] ;  /* 0x0000c200ff442b82 */ /* 0x000e620000000a00 */
[----:B------:R-:W-:Y:S01]  /*2e70*/  SEL R67, R180, R67, P3 ;  /* 0x00000043b4437207 */ /* 0x000fe20001800000 */
[----:B------:R-:W-:Y:S01]  /*2e80*/  FADD.FTZ R126, R71, R126 ;  /* 0x0000007e477e7221 */ /* 0x000fe20000010000 */
[----:B------:R-:W-:Y:S01]  /*2e90*/  LOP3.LUT P3, RZ, R116, 0xff, RZ, 0xc0, !PT ;  /* 0x000000ff74ff7812 */ /* 0x000fe2000786c0ff */
[----:B------:R-:W-:Y:S01]  /*2ea0*/  FADD.FTZ R137, R0, R137 ;  /* 0x0000008900897221 */ /* 0x000fe20000010000 */
[----:B------:R-:W3:Y:S01]  /*2eb0*/  F2F.F16.F32 R74, R74 ;  /* 0x0000004a004a7304 */ /* 0x000ee20000200800 */
[----:B------:R-:W-:Y:S01]  /*2ec0*/  IADD3 R121, R121, UR18, RZ ;  /* 0x0000001279797c10 */ /* 0x000fe2000fffe0ff */
[----:B------:R-:W-:Y:S01]  /*2ed0*/  HFMA2.MMA R0, -RZ, RZ, 0, 0 ;  /* 0x00000000ff007435 */ /* 0x000fe200000001ff */
[----:B------:R-:W-:Y:S01]  /*2ee0*/  FSEL R70, R2, RZ, P3 ;  /* 0x000000ff02467208 */ /* 0x000fe20001800000 */
[----:B------:R-:W-:Y:S01]  /*2ef0*/  FADD.FTZ R182, R93, R182 ;  /* 0x000000b65db67221 */ /* 0x000fe20000010000 */
[----:B------:R-:W-:Y:S01]  /*2f00*/  FADD.FTZ R136, R103, R136 ;  /* 0x0000008867887221 */ /* 0x000fe20000010000 */
[----:B------:R-:W-:Y:S01]  /*2f10*/  FADD.FTZ R134, R109, R134 ;  /* 0x000000866d867221 */ /* 0x000fe20000010000 */
[----:B0-----:R-:W-:Y:S01]  /*2f20*/  IMAD.WIDE.U32 R2, R3, 0x10000, RZ ;  /* 0x0001000003027825 */ /* 0x001fe200078e00ff */
[----:B------:R3:W0:Y:S03]  /*2f30*/  F2F.F16.F32 R78, R73 ;  /* 0x00000049004e7304 */ /* 0x0006260000200800 */
[----:B------:R-:W-:Y:S01]  /*2f40*/  FADD.FTZ R135, R184, R135 ;  /* 0x00000087b8877221 */ /* 0x000fe20000010000 */
[----:B------:R-:W-:Y:S01]  /*2f50*/  FADD.FTZ R132, R113, R132 ;  /* 0x0000008471847221 */ /* 0x000fe20000010000 */
[----:B------:R-:W-:Y:S01]  /*2f60*/  FADD.FTZ R133, R110, R133 ;  /* 0x000000856e857221 */ /* 0x000fe20000010000 */
[----:B------:R-:W-:Y:S01]  /*2f70*/  FADD.FTZ R130, R117, R130 ;  /* 0x0000008275827221 */ /* 0x000fe20000010000 */
[----:B------:R-:W-:Y:S01]  /*2f80*/  FADD.FTZ R131, R102, R131 ;  /* 0x0000008366837221 */ /* 0x000fe20000010000 */
[----:B------:R-:W-:Y:S01]  /*2f90*/  FADD.FTZ R124, R105, R124 ;  /* 0x0000007c697c7221 */ /* 0x000fe20000010000 */
[----:B------:R-:W-:Y:S01]  /*2fa0*/  FADD.FTZ R129, R100, R129 ;  /* 0x0000008164817221 */ /* 0x000fe20000010000 */
[----:B------:R4:W4:Y:S01]  /*2fb0*/  F2F.F16.F32 R75, R70 ;  /* 0x00000046004b7304 */ /* 0x0009220000200800 */
        /* <DEDUP_REMOVED lines=16> */
[----:B------:R-:W-:Y:S01]  /*30c0*/  @P1 SHF.R.U32.HI R76, RZ, 0x10, R77 ;  /* 0x00000010ff4c1819 */ /* 0x000fe2000001164d */
[----:B------:R-:W-:Y:S01]  /*30d0*/  @P3 HADD2.F32 R72, -RZ, R72.H0_H0 ;  /* 0x20000048ff483230 */ /* 0x000fe20000004100 */
[----:B------:R-:W-:Y:S01]  /*30e0*/  @P5 MOV R75, R77 ;  /* 0x0000004d004b5202 */ /* 0x000fe20000000f00 */
[----:B------:R-:W-:-:S02]  /*30f0*/  @P6 HADD2.F32 R68, -RZ, R78.H0_H0 ;  /* 0x2000004eff446230 */ /* 0x000fc40000004100 */
[----:B------:R-:W-:Y:S02]  /*3100*/  @P1 HADD2.F32 R76, -RZ, R76.H0_H0 ;  /* 0x2000004cff4c1230 */ /* 0x000fe40000004100 */
[----:B------:R-:W-:Y:S01]  /*3110*/  @P3 FMUL.FTZ R0, R81, R72 ;  /* 0x0000004851003220 */ /* 0x000fe20000410000 */
[----:B------:R-:W-:Y:S02]  /*3120*/  @P5 HADD2.F32 R75, -RZ, R75.H0_H0 ;  /* 0x2000004bff4b5230 */ /* 0x000fe40000004100 */
[----:B------:R-:W-:Y:S01]  /*3130*/  @P6 FMUL.FTZ R69, R80, R68 ;  /* 0x0000004450456220 */ /* 0x000fe20000410000 */
[----:B------:R-:W-:Y:S01]  /*3140*/  @P1 FMUL.FTZ R74, R108, R76 ;  /* 0x0000004c6c4a1220 */ /* 0x000fe20000410000 */
[----:B------:R-:W-:Y:S01]  /*3150*/  ISETP.GE.AND P1, PT, R121, UR19, PT ;  /* 0x0000001379007c0c */ /* 0x000fe2000bf26270 */
[----:B------:R-:W-:Y:S01]  /*3160*/  @P5 FMUL.FTZ R73, R82, R75 ;  /* 0x0000004b52495220 */ /* 0x000fe20000410000 */
[----:B------:R-:W-:Y:S01]  /*3170*/  FADD.FTZ R179, R0, R179 ;  /* 0x000000b300b37221 */ /* 0x000fe20000010000 */
[----:B------:R-:W-:Y:S01]  /*3180*/  SEL R0, RZ, 0x1, P4 ;  /* 0x00000001ff007807 */ /* 0x000fe20002000000 */
[----:B------:R-:W-:Y:S01]  /*3190*/  FADD.FTZ R120, R69, R120 ;  /* 0x0000007845787221 */ /* 0x000fe20000010000 */
[----:B------:R-:W-:Y:S01]  /*31a0*/  FADD.FTZ R122, R73, R122 ;  /* 0x0000007a497a7221 */ /* 0x000fe20000010000 */
[----:B------:R-:W-:-:S07]  /*31b0*/  FADD.FTZ R119, R74, R119 ;  /* 0x000000774a777221 */ /* 0x000fce0000010000 */
        /* <DEDUP_REMOVED lines=44> */
.L_x_9417:
        /* <DEDUP_REMOVED lines=28> */
.L_x_9418:
[----:B------:R-:W-:Y:S01]  /*3640*/  HFMA2.MMA R80, -RZ, RZ, 0, 9.5367431640625e-07 ;  /* 0x00000010ff507435 */ /* 0x000fe200000001ff */
[----:B------:R-:W-:Y:S02]  /*3650*/  MOV R79, R72 ;  /* 0x00000048004f7202 */ /* 0x000fe40000000f00 */
[----:B------:R-:W-:Y:S02]  /*3660*/  MOV R91, 0x1f ;  /* 0x0000001f005b7802 */ /* 0x000fe40000000f00 */
[----:B------:R-:W-:-:S07]  /*3670*/  MOV R78, 0xffffffff ;  /* 0xffffffff004e7802 */ /* 0x000fce0000000f00 */
[----:B-----5:R-:W-:Y:S05]  /*3680*/  WARPSYNC.COLLECTIVE R78, `(.L_x_9420) ;  /* 0x000000004e087348 */ /* 0x020fea0003c00000 */
[----:B------:R0:W1:Y:S02]  /*3690*/  SHFL.DOWN P3, R81, R79, R80, R91 ;  /* 0x080000504f517389 */ /* 0x000064000006005b */
[----:B01---5:R-:W-:Y:S01]  /*36a0*/  ENDCOLLECTIVE ;  /* 0x000000000000791b */ /* 0x023fe20003800000 */
.L_x_9420:
[----:B------:R-:W-:Y:S02]  /*36b0*/  MOV R79, R70 ;  /* 0x00000046004f7202 */ /* 0x000fe40000000f00 */
[----:B------:R-:W-:-:S07]  /*36c0*/  MOV R71, R81 ;  /* 0x0000005100477202 */ /* 0x000fce0000000f00 */
[----:B------:R-:W-:Y:S05]  /*36d0*/  WARPSYNC.COLLECTIVE R78, `(.L_x_9421) ;  /* 0x000000004e087348 */ /* 0x000fea0003c00000 */
[----:B------:R0:W1:Y:S02]  /*36e0*/  SHFL.DOWN P3, R81, R79, R80, R91 ;  /* 0x080000504f517389 */ /* 0x000064000006005b */
[----:B01----:R-:W-:Y:S01]  /*36f0*/  ENDCOLLECTIVE ;  /* 0x000000000000791b */ /* 0x003fe20003800000 */
.L_x_9421:
[----:B------:R-:W-:Y:S01]  /*3700*/  FADD.FTZ R71, R72, R71 ;  /* 0x0000004748477221 */ /* 0x000fe20000010000 */
[----:B------:R-:W-:-:S04]  /*3710*/  HFMA2.MMA R80, -RZ, RZ, 0, 4.76837158203125e-07 ;  /* 0x00000008ff507435 */ /* 0x000fc800000001ff */
[----:B------:R-:W-:Y:S02]  /*3720*/  MOV R79, R71 ;  /* 0x00000047004f7202 */ /* 0x000fe40000000f00 */
[----:B------:R-:W-:-:S07]  /*3730*/  MOV R73, R81 ;  /* 0x0000005100497202 */ /* 0x000fce0000000f00 */
[----:B------:R-:W-:Y:S05]  /*3740*/  WARPSYNC.COLLECTIVE R78, `(.L_x_9422) ;  /* 0x000000004e087348 */ /* 0x000fea0003c00000 */
[----:B------:R0:W1:Y:S02]  /*3750*/  SHFL.DOWN P3, R81, R79, R80, R91 ;  /* 0x080000504f517389 */ /* 0x000064000006005b */
[----:B01----:R-:W-:Y:S01]  /*3760*/  ENDCOLLECTIVE ;  /* 0x000000000000791b */ /* 0x003fe20003800000 */
.L_x_9422:
[----:B------:R-:W-:-:S05]  /*3770*/  FADD.FTZ R73, R70, R73 ;  /* 0x0000004946497221 */ /* 0x000fca0000010000 */
[----:B------:R-:W-:Y:S02]  /*3780*/  MOV R79, R73 ;  /* 0x00000049004f7202 */ /* 0x000fe40000000f00 */
[----:B------:R-:W-:-:S07]  /*3790*/  MOV R74, R81 ;  /* 0x00000051004a7202 */ /* 0x000fce0000000f00 */
[----:B------:R-:W-:Y:S05]  /*37a0*/  WARPSYNC.COLLECTIVE R78, `(.L_x_9423) ;  /* 0x000000004e087348 */ /* 0x000fea0003c00000 */
[----:B------:R0:W1:Y:S02]  /*37b0*/  SHFL.DOWN P3, R81, R79, R80, R91 ;  /* 0x080000504f517389 */ /* 0x000064000006005b */
[----:B01----:R-:W-:Y:S01]  /*37c0*/  ENDCOLLECTIVE ;  /* 0x000000000000791b */ /* 0x003fe20003800000 */
.L_x_9423:
[----:B------:R-:W-:Y:S01]  /*37d0*/  FADD.FTZ R74, R71, R74 ;  /* 0x0000004a474a7221 */ /* 0x000fe20000010000 */
[----:B------:R-:W-:-:S04]  /*37e0*/  HFMA2.MMA R80, -RZ, RZ, 0, 2.384185791015625e-07 ;  /* 0x00000004ff507435 */ /* 0x000fc800000001ff */
[----:B------:R-:W-:Y:S02]  /*37f0*/  MOV R79, R74 ;  /* 0x0000004a004f7202 */ /* 0x000fe40000000f00 */
[----:B------:R-:W-:-:S07]  /*3800*/  MOV R76, R81 ;  /* 0x00000051004c7202 */ /* 0x000fce0000000f00 */
[----:B------:R-:W-:Y:S05]  /*3810*/  WARPSYNC.COLLECTIVE R78, `(.L_x_9424) ;  /* 0x000000004e087348 */ /* 0x000fea0003c00000 */
[----:B------:R0:W1:Y:S02]  /*3820*/  SHFL.DOWN P3, R81, R79, R80, R91 ;  /* 0x080000504f517389 */ /* 0x000064000006005b */
[----:B01----:R-:W-:Y:S01]  /*3830*/  ENDCOLLECTIVE ;  /* 0x000000000000791b */ /* 0x003fe20003800000 */
.L_x_9424:
[----:B------:R-:W-:-:S05]  /*3840*/  FADD.FTZ R76, R73, R76 ;  /* 0x0000004c494c7221 */ /* 0x000fca0000010000 */
[----:B------:R-:W-:Y:S02]  /*3850*/  MOV R79, R76 ;  /* 0x0000004c004f7202 */ /* 0x000fe40000000f00 */
[----:B------:R-:W-:-:S07]  /*3860*/  MOV R75, R81 ;  /* 0x00000051004b7202 */ /* 0x000fce0000000f00 */
[----:B------:R-:W-:Y:S05]  /*3870*/  WARPSYNC.COLLECTIVE R78, `(.L_x_9425) ;  /* 0x000000004e087348 */ /* 0x000fea0003c00000 */
[----:B------:R0:W1:Y:S02]  /*3880*/  SHFL.DOWN P3, R81, R79, R80, R91 ;  /* 0x080000504f517389 */ /* 0x000064000006005b */
[----:B01----:R-:W-:Y:S01]  /*3890*/  ENDCOLLECTIVE ;  /* 0x000000000000791b */ /* 0x003fe20003800000 */
.L_x_9425:
[----:B------:R-:W-:Y:S01]  /*38a0*/  FADD.FTZ R75, R74, R75 ;  /* 0x0000004b4a4b7221 */ /* 0x000fe20000010000 */
[----:B------:R-:W-:-:S04]  /*38b0*/  HFMA2.MMA R80, -RZ, RZ, 0, 1.1920928955078125e-07 ;  /* 0x00000002ff507435 */ /* 0x000fc800000001ff */
[----:B------:R-:W-:Y:S02]  /*38c0*/  MOV R79, R75 ;  /* 0x0000004b004f7202 */ /* 0x000fe40000000f00 */
[----:B------:R-:W-:-:S07]  /*38d0*/  MOV R77, R81 ;  /* 0x00000051004d7202 */ /* 0x000fce0000000f00 */
[----:B------:R-:W-:Y:S05]  /*38e0*/  WARPSYNC.COLLECTIVE R78, `(.L_x_9426) ;  /* 0x000000004e087348 */ /* 0x000fea0003c00000 */
[----:B------:R0:W1:Y:S02]  /*38f0*/  SHFL.DOWN P3, R81, R79, R80, R91 ;  /* 0x080000504f517389 */ /* 0x000064000006005b */
[----:B01----:R-:W-:Y:S01]  /*3900*/  ENDCOLLECTIVE ;  /* 0x000000000000791b */ /* 0x003fe20003800000 */
.L_x_9426:
[----:B------:R-:W-:-:S05]  /*3910*/  FADD.FTZ R77, R76, R77 ;  /* 0x0000004d4c4d7221 */ /* 0x000fca0000010000 */
[----:B------:R-:W-:Y:S02]  /*3920*/  MOV R79, R77 ;  /* 0x0000004d004f7202 */ /* 0x000fe40000000f00 */
[----:B------:R-:W-:-:S07]  /*3930*/  MOV R70, R81 ;  /* 0x0000005100467202 */ /* 0x000fce0000000f00 */
[----:B------:R-:W-:Y:S05]  /*3940*/  WARPSYNC.COLLECTIVE R78, `(.L_x_9427) ;  /* 0x000000004e087348 */ /* 0x000fea0003c00000 */
[----:B------:R0:W1:Y:S02]  /*3950*/  SHFL.DOWN P3, R81, R79, R80, R91 ;  /* 0x080000504f517389 */ /* 0x000064000006005b */
[----:B01----:R-:W-:Y:S01]  /*3960*/  ENDCOLLECTIVE ;  /* 0x000000000000791b */ /* 0x003fe20003800000 */
.L_x_9427:
[----:B------:R-:W-:Y:S01]  /*3970*/  FADD.FTZ R70, R75, R70 ;  /* 0x000000464b467221 */ /* 0x000fe20000010000 */
[----:B------:R-:W-:-:S04]  /*3980*/  HFMA2.MMA R80, -RZ, RZ, 0, 5.9604644775390625e-08 ;  /* 0x00000001ff507435 */ /* 0x000fc800000001ff */
[----:B------:R-:W-:Y:S02]  /*3990*/  MOV R79, R70 ;  /* 0x00000046004f7202 */ /* 0x000fe40000000f00 */
[----:B------:R-:W-:-:S07]  /*39a0*/  MOV R72, R81 ;  /* 0x0000005100487202 */ /* 0x000fce0000000f00 */
[----:B------:R-:W-:Y:S05]  /*39b0*/  WARPSYNC.COLLECTIVE R78, `(.L_x_9428) ;  /* 0x000000004e087348 */ /* 0x000fea0003c00000 */
[----:B------:R0:W1:Y:S02]  /*39c0*/  SHFL.DOWN P3, R81, R79, R80, R91 ;  /* 0x080000504f517389 */ /* 0x000064000006005b */
[----:B01----:R-:W-:Y:S01]  /*39d0*/  ENDCOLLECTIVE ;  /* 0x000000000000791b */ /* 0x003fe20003800000 */
.L_x_9428:
[----:B------:R-:W-:-:S05]  /*39e0*/  FADD.FTZ R72, R77, R72 ;  /* 0x000000484d487221 */ /* 0x000fca0000010000 */
[----:B------:R-:W-:Y:S02]  /*39f0*/  MOV R79, R72 ;  /* 0x00000048004f7202 */ /* 0x000fe40000000f00 */
[----:B------:R-:W-:-:S07]  /*3a00*/  MOV R71, R81 ;  /* 0x0000005100477202 */ /* 0x000fce0000000f00 */
[----:B------:R-:W-:Y:S05]  /*3a10*/  WARPSYNC.COLLECTIVE R78, `(.L_x_9429) ;  /* 0x000000004e087348 */ /* 0x000fea0003c00000 */
[----:B------:R0:W1:Y:S02]  /*3a20*/  SHFL.DOWN P3, R81, R79, R80, R91 ;  /* 0x080000504f517389 */ /* 0x000064000006005b */
[----:B01----:R-:W-:Y:S01]  /*3a30*/  ENDCOLLECTIVE ;  /* 0x000000000000791b */ /* 0x003fe20003800000 */
.L_x_9429:
[----:B------:R-:W-:Y:S05]  /*3a40*/  BRA `(.L_x_9430) ;  /* 0xffffffdc00607947 */ /* 0x000fea000383ffff */
.L_x_9431:
        /* <DEDUP_REMOVED lines=11> */
.L_x_11973:


//--------------------- .text._ZN10layer_norm22ln_bwd_finalize_kernelINS_22Kernel_traits_finalizeILj2560Ef6__halffS2_fjLb1ELj1024ELj4ENS_18Kernel_traits_baseILj2560EfS2_fS2_fjLj1024EEEEELb1ELb0EEEvNS_9BwdParamsE --------------------------
	.section	.text._ZN10layer_norm22ln_bwd_finalize_kernelINS_22Kernel_traits_finalizeILj2560Ef6__halffS2_fjLb1ELj1024ELj4ENS_18Kernel_traits_baseILj2560EfS2_fS2_fjLj1024EEEEELb1ELb0EEEvNS_9BwdParamsE,"ax",@progbits
	.align	128
        .global         _ZN10layer_norm22ln_bwd_finalize_kernelINS_22Kernel_traits_finalizeILj2560Ef6__halffS2_fjLb1ELj1024ELj4ENS_18Kernel_traits_baseILj2560EfS2_fS2_fjLj1024EEEEELb1ELb0EEEvNS_9BwdParamsE
        .type           _ZN10layer_norm22ln_bwd_finalize_kernelINS_22Kernel_traits_finalizeILj2560Ef6__halffS2_fjLb1ELj1024ELj4ENS_18Kernel_traits_baseILj2560EfS2_fS2_fjLj1024EEEEELb1ELb0EEEvNS_9BwdParamsE,@function
        .size           _ZN10layer_norm22ln_bwd_finalize_kernelINS_22Kernel_traits_finalizeILj2560Ef6__halffS2_fjLb1ELj1024ELj4ENS_18Kernel_traits_baseILj2560EfS2_fS2_fjLj1024EEEEELb1ELb0EEEvNS_9BwdParamsE,(.L_x_11974 - _ZN10layer_norm22ln_bwd_finalize_kernelINS_22Kernel_traits_finalizeILj2560Ef6__halffS2_fjLb1ELj1024ELj4ENS_18Kernel_traits_baseILj2560EfS2_fS2_fjLj1024EEEEELb1ELb0EEEvNS_9BwdParamsE)
        .other          _ZN10layer_norm22ln_bwd_finalize_kernelINS_22Kernel_traits_finalizeILj2560Ef6__halffS2_fjLb1ELj1024ELj4ENS_18Kernel_traits_baseILj2560EfS2_fS2_fjLj1024EEEEELb1ELb0EEEvNS_9BwdParamsE,@"STO_CUDA_ENTRY STV_DEFAULT"
_ZN10layer_norm22ln_bwd_finalize_kernelINS_22Kernel_traits_finalizeILj2560Ef6__halffS2_fjLb1ELj1024ELj4ENS_18Kernel_traits_baseILj2560EfS2_fS2_fjLj1024EEEEELb1ELb0EEEvNS_9BwdParamsE:
.text._ZN10layer_norm22ln_bwd_finalize_kernelINS_22Kernel_traits_finalizeILj2560Ef6__halffS2_fjLb1ELj1024ELj4ENS_18Kernel_traits_baseILj2560EfS2_fS2_fjLj1024EEEEELb1ELb0EEEvNS_9BwdParamsE:
        /* <DEDUP_REMOVED lines=24> */
.L_x_9444:
        /* <DEDUP_REMOVED lines=36> */
.L_x_9436:
        /* <DEDUP_REMOVED lines=49> */
.L_x_9435:
[----:B------:R-:W-:Y:S05]  /*06d0*/  BSYNC B1 ;  /* 0x0000000000017941 */ /* 0x000fea0003800000 */
.L_x_9434:
        /* <DEDUP_REMOVED lines=31> */
.L_x_9438:
[----:B------:R-:W-:Y:S05]  /*08d0*/  BSYNC B1 ;  /* 0x0000000000017941 */ /* 0x000fea0003800000 */
.L_x_9437:
        /* <DEDUP_REMOVED lines=16> */
.L_x_9439:
[----:B------:R-:W-:Y:S05]  /*09e0*/  BSYNC B1 ;  /* 0x0000000000017941 */ /* 0x000fea0003800000 */
.L_x_9433:
[----:B------:R-:W-:Y:S05]  /*09f0*/  BSYNC B0 ;  /* 0x0000000000007941 */ /* 0x000fea0003800000 */
.L_x_9432:
        /* <DEDUP_REMOVED lines=40> */
.L_x_9460:
        /* <DEDUP_REMOVED lines=8> */
.L_x_9440:
        /* <DEDUP_REMOVED lines=20> */
.L_x_9443:
[----:B------:R-:W-:Y:S05]  /*0e40*/  BSYNC B0 ;  /* 0x0000000000007941 */ /* 0x000fea0003800000 */
.L_x_9442:
[C---:B------:R-:W-:Y:S01]  /*0e50*/  ISETP.GT.U32.AND P1, PT, R4.reuse, -0xa01, PT ;  /* 0xfffff5ff0400780c */ /* 0x040fe20003f24070 */
[----:B------:R-:W-:Y:S01]  /*0e60*/  VIADD R4, R4, 0xa00 ;  /* 0x00000a0004047836 */ /* 0x000fe20000000000 */
[----:B------:R-:W-:-:S11]  /*0e70*/  IADD3 R5, R5, 0x500, RZ ;  /* 0x0000050005057810 */ /* 0x000fd60007ffe0ff */
[----:B------:R-:W-:Y:S05]  /*0e80*/  @P1 BRA `(.L_x_9444) ;  /* 0xfffffff000bc1947 */ /* 0x000fea000383ffff */
[----:B------:R-:W-:Y:S05]  /*0e90*/  EXIT ;  /* 0x000000000000794d */ /* 0x000fea0003800000 */
.L_x_9441:
[----:B0-----:R-:W-:Y:S01]  /*0ea0*/  HFMA2.MMA R24, -RZ, RZ, 0, 5.9604644775390625e-08 ;  /* 0x00000001ff187435 */ /* 0x001fe200000001ff */
[----:B----4-:R-:W-:Y:S02]  /*0eb0*/  MOV R23, R10 ;  /* 0x0000000a00177202 */ /* 0x010fe40000000f00 */
[----:B------:R-:W-:Y:S02]  /*0ec0*/  MOV R25, 0x1f ;  /* 0x0000001f00197802 */ /* 0x000fe40000000f00 */
[----:B------:R-:W-:-:S07]  /*0ed0*/  MOV R20, 0xffffffff ;  /* 0xffffffff00147802 */ /* 0x000fce0000000f00 */
[----:B-123--:R-:W-:Y:S05]  /*0ee0*/  WARPSYNC.COLLECTIVE R20, `(.L_x_9445) ;  /* 0x0000000014087348 */ /* 0x00efea0003c00000 */
[----:B------:R0:W4:Y:S02]  /*0ef0*/  SHFL.BFLY P2, R22, R23, R24, R25 ;  /* 0x0c00001817167389 */ /* 0x0001240000040019 */
[----:B01234-:R-:W-:Y:S01]  /*0f00*/  ENDCOLLECTIVE ;  /* 0x000000000000791b */ /* 0x01ffe20003800000 */
.L_x_9445:
[----:B------:R-:W-:Y:S01]  /*0f10*/  IMAD.MOV.U32 R24, RZ, RZ, 0x2 ;  /* 0x00000002ff187424 */ /* 0x000fe200078e00ff */
[----:B------:R-:W-:-:S05]  /*0f20*/  MOV R11, R22 ;  /* 0x00000016000b7202 */ /* 0x000fca0000000f00 */
[----:B------:R-:W-:-:S05]  /*0f30*/  FADD.FTZ R11, R10, R11 ;  /* 0x0000000b0a0b7221 */ /* 0x000fca0000010000 */
[----:B------:R-:W-:-:S07]  /*0f40*/  MOV R23, R11 ;  /* 0x0000000b00177202 */ /* 0x000fce0000000f00 */
[----:B------:R-:W-:Y:S05]  /*0f50*/  WARPSYNC.COLLECTIVE R20, `(.L_x_9446) ;  /* 0x0000000014087348 */ /* 0x000fea0003c00000 */
[----:B------:R0:W1:Y:S02]  /*0f60*/  SHFL.BFLY P2, R22, R23, R24, R25 ;  /* 0x0c00001817167389 */ /* 0x0000640000040019 */
[----:B01----:R-:W-:Y:S01]  /*0f70*/  ENDCOLLECTIVE ;  /* 0x000000000000791b */ /* 0x003fe20003800000 */
.L_x_9446:
[----:B------:R-:W-:Y:S01]  /*0f80*/  HFMA2.MMA R24, -RZ, RZ, 0, 2.384185791015625e-07 ;  /* 0x00000004ff187435 */ /* 0x000fe200000001ff */
[----:B------:R-:W-:-:S05]  /*0f90*/  MOV R14, R22 ;  /* 0x00000016000e7202 */ /* 0x000fca0000000f00 */
[----:B------:R-:W-:-:S05]  /*0fa0*/  FADD.FTZ R14, R11, R14 ;  /* 0x0000000e0b0e7221 */ /* 0x000fca0000010000 */
[----:B------:R-:W-:-:S07]  /*0fb0*/  MOV R23, R14 ;  /* 0x0000000e00177202 */ /* 0x000fce0000000f00 */
[----:B------:R-:W-:Y:S05]  /*0fc0*/  WARPSYNC.COLLECTIVE R20, `(.L_x_9447) ;  /* 0x0000000014087348 */ /* 0x000fea0003c00000 */
[----:B------:R0:W1:Y:S02]  /*0fd0*/  SHFL.BFLY P2, R22, R23, R24, R25 ;  /* 0x0c00001817167389 */ /* 0x0000640000040019 */
[----:B01----:R-:W-:Y:S01]  /*0fe0*/  ENDCOLLECTIVE ;  /* 0x000000000000791b */ /* 0x003fe20003800000 */
.L_x_9447:
[----:B------:R-:W-:Y:S01]  /*0ff0*/  HFMA2.MMA R24, -RZ, RZ, 0, 4.76837158203125e-07 ;  /* 0x00000008ff187435 */ /* 0x000fe200000001ff */
[----:B------:R-:W-:-:S05]  /*1000*/  MOV R13, R22 ;  /* 0x00000016000d7202 */ /* 0x000fca0000000f00 */
[----:B------:R-:W-:-:S05]  /*1010*/  FADD.FTZ R13, R14, R13 ;  /* 0x0000000d0e0d7221 */ /* 0x000fca0000010000 */
[----:B------:R-:W-:-:S07]  /*1020*/  MOV R23, R13 ;  /* 0x0000000d00177202 */ /* 0x000fce0000000f00 */
[----:B------:R-:W-:Y:S05]  /*1030*/  WARPSYNC.COLLECTIVE R20, `(.L_x_9448) ;  /* 0x0000000014087348 */ /* 0x000fea0003c00000 */
[----:B------:R0:W1:Y:S02]  /*1040*/  SHFL.BFLY P2, R22, R23, R24, R25 ;  /* 0x0c00001817167389 */ /* 0x0000640000040019 */
[----:B01----:R-:W-:Y:S01]  /*1050*/  ENDCOLLECTIVE ;  /* 0x000000000000791b */ /* 0x003fe20003800000 */
.L_x_9448:
[----:B------:R-:W-:Y:S01]  /*1060*/  HFMA2.MMA R24, -RZ, RZ, 0, 9.5367431640625e-07 ;  /* 0x00000010ff187435 */ /* 0x000fe200000001ff */
[----:B------:R-:W-:-:S05]  /*1070*/  MOV R10, R22 ;  /* 0x00000016000a7202 */ /* 0x000fca0000000f00 */
[----:B------:R-:W-:-:S04]  /*1080*/  FADD.FTZ R11, R13, R10 ;  /* 0x0000000a0d0b7221 */ /* 0x000fc80000010000 */
[----:B------:R-:W-:-:S07]  /*1090*/  IMAD.MOV.U32 R23, RZ, RZ, R11 ;  /* 0x000000ffff177224 */ /* 0x000fce00078e000b */
[----:B------:R-:W-:Y:S05]  /*10a0*/  WARPSYNC.COLLECTIVE R20, `(.L_x_9449) ;  /* 0x0000000014087348 */ /* 0x000fea0003c00000 */
[----:B------:R0:W1:Y:S02]  /*10b0*/  SHFL.BFLY P2, R22, R23, R24, R25 ;  /* 0x0c00001817167389 */ /* 0x0000640000040019 */
[----:B01----:R-:W-:Y:S01]  /*10c0*/  ENDCOLLECTIVE ;  /* 0x000000000000791b */ /* 0x003fe20003800000 */
.L_x_9449:
[----:B------:R-:W-:Y:S01]  /*10d0*/  HFMA2.MMA R24, -RZ, RZ, 0, 5.9604644775390625e-08 ;  /* 0x00000001ff187435 */ /* 0x000fe200000001ff */
[----:B------:R-:W-:Y:S02]  /*10e0*/  MOV R23, R12 ;  /* 0x0000000c00177202 */ /* 0x000fe40000000f00 */
[----:B------:R-:W-:-:S08]  /*10f0*/  MOV R10, R22 ;  /* 0x00000016000a7202 */ /* 0x000fd00000000f00 */
[----:B------:R-:W-:Y:S05]  /*1100*/  WARPSYNC.COLLECTIVE R20, `(.L_x_9450) ;  /* 0x0000000014087348 */ /* 0x000fea0003c00000 */
[----:B------:R0:W1:Y:S02]  /*1110*/  SHFL.BFLY P2, R22, R23, R24, R25 ;  /* 0x0c00001817167389 */ /* 0x0000640000040019 */
[----:B01----:R-:W-:Y:S01]  /*1120*/  ENDCOLLECTIVE ;  /* 0x000000000000791b */ /* 0x003fe20003800000 */
.L_x_9450:
[----:B------:R-:W-:Y:S01]  /*1130*/  HFMA2.MMA R24, -RZ, RZ, 0, 1.1920928955078125e-07 ;  /* 0x00000002ff187435 */ /* 0x000fe200000001ff */
[----:B------:R-:W-:-:S05]  /*1140*/  MOV R13, R22 ;  /* 0x00000016000d7202 */ /* 0x000fca0000000f00 */
[----:B------:R-:W-:-:S05]  /*1150*/  FADD.FTZ R15, R12, R13 ;  /* 0x0000000d0c0f7221 */ /* 0x000fca0000010000 */
[----:B------:R-:W-:-:S07]  /*1160*/  MOV R23, R15 ;  /* 0x0000000f00177202 */ /* 0x000fce0000000f00 */
[----:B------:R-:W-:Y:S05]  /*1170*/  WARPSYNC.COLLECTIVE R20, `(.L_x_9451) ;  /* 0x0000000014087348 */ /* 0x000fea0003c00000 */
[----:B------:R0:W1:Y:S02]  /*1180*/  SHFL.BFLY P2, R22, R23, R24, R25 ;  /* 0x0c00001817167389 */ /* 0x0000640000040019 */
[----:B01----:R-:W-:Y:S01]  /*1190*/  ENDCOLLECTIVE ;  /* 0x000000000000791b */ /* 0x003fe20003800000 */
.L_x_9451:
[----:B------:R-:W-:Y:S01]  /*11a0*/  HFMA2.MMA R24, -RZ, RZ, 0, 2.384185791015625e-07 ;  /* 0x00000004ff187435 */ /* 0x000fe200000001ff */
[----:B------:R-:W-:-:S04]  /*11b0*/  IMAD.MOV.U32 R16, RZ, RZ, R22 ;  /* 0x000000ffff107224 */ /* 0x000fc800078e0016 */
[----:B------:R-:W-:-:S05]  /*11c0*/  FADD.FTZ R16, R15, R16 ;  /* 0x000000100f107221 */ /* 0x000fca0000010000 */
[----:B------:R-:W-:-:S07]  /*11d0*/  MOV R23, R16 ;  /* 0x0000001000177202 */ /* 0x000fce0000000f00 */
[----:B------:R-:W-:Y:S05]  /*11e0*/  WARPSYNC.COLLECTIVE R20, `(.L_x_9452) ;  /* 0x0000000014087348 */ /* 0x000fea0003c00000 */
[----:B------:R0:W1:Y:S02]  /*11f0*/  SHFL.BFLY P2, R22, R23, R24, R25 ;  /* 0x0c00001817167389 */ /* 0x0000640000040019 */
[----:B01----:R-:W-:Y:S01]  /*1200*/  ENDCOLLECTIVE ;  /* 0x000000000000791b */ /* 0x003fe20003800000 */
.L_x_9452:
[----:B------:R-:W-:Y:S01]  /*1210*/  HFMA2.MMA R24, -RZ, RZ, 0, 4.76837158203125e-07 ;  /* 0x00000008ff187435 */ /* 0x000fe200000001ff */
[----:B------:R-:W-:-:S05]  /*1220*/  MOV R17, R22 ;  /* 0x0000001600117202 */ /* 0x000fca0000000f00 */
[----:B------:R-:W-:-:S05]  /*1230*/  FADD.FTZ R17, R16, R17 ;  /* 0x0000001110117221 */ /* 0x000fca0000010000 */
[----:B------:R-:W-:-:S07]  /*1240*/  MOV R23, R17 ;  /* 0x0000001100177202 */ /* 0x000fce0000000f00 */
[----:B------:R-:W-:Y:S05]  /*1250*/  WARPSYNC.COLLECTIVE R20, `(.L_x_9453) ;  /* 0x0000000014087348 */ /* 0x000fea0003c00000 */
[----:B------:R0:W1:Y:S02]  /*1260*/  SHFL.BFLY P2, R22, R23, R24, R25 ;  /* 0x0c00001817167389 */ /* 0x0000640000040019 */
[----:B01----:R-:W-:Y:S01]  /*1270*/  ENDCOLLECTIVE ;  /* 0x000000000000791b */ /* 0x003fe20003800000 */
.L_x_9453:
[----:B------:R-:W-:Y:S01]  /*1280*/  IMAD.MOV.U32 R24, RZ, RZ, 0x10 ;  /* 0x00000010ff187424 */ /* 0x000fe200078e00ff */
[----:B------:R-:W-:-:S05]  /*1290*/  MOV R12, R22 ;  /* 0x00000016000c7202 */ /* 0x000fca0000000f00 */
[----:B------:R-:W-:-:S05]  /*12a0*/  FADD.FTZ R12, R17, R12 ;  /* 0x0000000c110c7221 */ /* 0x000fca0000010000 */
[----:B------:R-:W-:-:S07]  /*12b0*/  MOV R23, R12 ;  /* 0x0000000c00177202 */ /* 0x000fce0000000f00 */
[----:B------:R-:W-:Y:S05]  /*12c0*/  WARPSYNC.COLLECTIVE R20, `(.L_x_9454) ;  /* 0x0000000014087348 */ /* 0x000fea0003c00000 */
[----:B------:R0:W1:Y:S02]  /*12d0*/  SHFL.BFLY P2, R22, R23, R24, R25 ;  /* 0x0c00001817167389 */ /* 0x0000640000040019 */
[----:B01----:R-:W-:Y:S01]  /*12e0*/  ENDCOLLECTIVE ;  /* 0x000000000000791b */ /* 0x003fe20003800000 */
.L_x_9454:
[----:B------:R-:W-:Y:S01]  /*12f0*/  HFMA2.MMA R24, -RZ, RZ, 0, 5.9604644775390625e-08 ;  /* 0x00000001ff187435 */ /* 0x000fe200000001ff */
[----:B------:R-:W-:Y:S02]  /*1300*/  MOV R23, R8 ;  /* 0x0000000800177202 */ /* 0x000fe40000000f00 */
[----:B------:R-:W-:-:S08]  /*1310*/  MOV R15, R22 ;  /* 0x00000016000f7202 */ /* 0x000fd00000000f00 */
[----:B------:R-:W-:Y:S05]  /*1320*/  WARPSYNC.COLLECTIVE R20, `(.L_x_9455) ;  /* 0x0000000014087348 */ /* 0x000fea0003c00000 */
[----:B------:R0:W1:Y:S02]  /*1330*/  SHFL.BFLY P2, R22, R23, R24, R25 ;  /* 0x0c00001817167389 */ /* 0x0000640000040019 */
[----:B01----:R-:W-:Y:S01]  /*1340*/  ENDCOLLECTIVE ;  /* 0x000000000000791b */ /* 0x003fe20003800000 */
.L_x_9455:
[----:B------:R-:W-:Y:S01]  /*1350*/  HFMA2.MMA R24, -RZ, RZ, 0, 1.1920928955078125e-07 ;  /* 0x00000002ff187435 */ /* 0x000fe200000001ff */
[----:B------:R-:W-:-:S05]  /*1360*/  MOV R17, R22 ;  /* 0x0000001600117202 */ /* 0x000fca0000000f00 */
[----:B------:R-:W-:-:S05]  /*1370*/  FADD.FTZ R18, R8, R17 ;  /* 0x0000001108127221 */ /* 0x000fca0000010000 */
[----:B------:R-:W-:-:S07]  /*1380*/  MOV R23, R18 ;  /* 0x0000001200177202 */ /* 0x000fce0000000f00 */
[----:B------:R-:W-:Y:S05]  /*1390*/  WARPSYNC.COLLECTIVE R20, `(.L_x_9456) ;  /* 0x0000000014087348 */ /* 0x000fea0003c00000 */
[----:B------:R0:W1:Y:S02]  /*13a0*/  SHFL.BFLY P2, R22, R23, R24, R25 ;  /* 0x0c00001817167389 */ /* 0x0000640000040019 */
[----:B01----:R-:W-:Y:S01]  /*13b0*/  ENDCOLLECTIVE ;  /* 0x000000000000791b */ /* 0x003fe20003800000 */
.L_x_9456:
[----:B------:R-:W-:Y:S01]  /*13c0*/  HFMA2.MMA R24, -RZ, RZ, 0, 2.384185791015625e-07 ;  /* 0x00000004ff187435 */ /* 0x000fe200000001ff */
[----:B------:R-:W-:-:S05]  /*13d0*/  MOV R13, R22 ;  /* 0x00000016000d7202 */ /* 0x000fca0000000f00 */
[----:B------:R-:W-:-:S04]  /*13e0*/  FADD.FTZ R19, R18, R13 ;  /* 0x0000000d12137221 */ /* 0x000fc80000010000 */
[----:B------:R-:W-:-:S07]  /*13f0*/  IMAD.MOV.U32 R23, RZ, RZ, R19 ;  /* 0x000000ffff177224 */ /* 0x000fce00078e0013 */
[----:B------:R-:W-:Y:S05]  /*1400*/  WARPSYNC.COLLECTIVE R20, `(.L_x_9457) ;  /* 0x0000000014087348 */ /* 0x000fea0003c00000 */
[----:B------:R0:W1:Y:S02]  /*1410*/  SHFL.BFLY P2, R22, R23, R24, R25 ;  /* 0x0c00001817167389 */ /* 0x0000640000040019 */
[----:B01----:R-:W-:Y:S01]  /*1420*/  ENDCOLLECTIVE ;  /* 0x000000000000791b */ /* 0x003fe20003800000 */
.L_x_9457:
[----:B------:R-:W-:Y:S01]  /*1430*/  HFMA2.MMA R24, -RZ, RZ, 0, 4.76837158203125e-07 ;  /* 0x00000008ff187435 */ /* 0x000fe200000001ff */
[----:B------:R-:W-:-:S05]  /*1440*/  MOV R8, R22 ;  /* 0x0000001600087202 */ /* 0x000fca0000000f00 */
[----:B------:R-:W-:-:S05]  /*1450*/  FADD.FTZ R8, R19, R8 ;  /* 0x0000000813087221 */ /* 0x000fca0000010000 */
[----:B------:R-:W-:-:S07]  /*1460*/  MOV R23, R8 ;  /* 0x0000000800177202 */ /* 0x000fce0000000f00 */
[----:B------:R-:W-:Y:S05]  /*1470*/  WARPSYNC.COLLECTIVE R20, `(.L_x_9458) ;  /* 0x0000000014087348 */ /* 0x000fea0003c00000 */
[----:B------:R0:W1:Y:S02]  /*1480*/  SHFL.BFLY P2, R22, R23, R24, R25 ;  /* 0x0c00001817167389 */ /* 0x0000640000040019 */
[----:B01----:R-:W-:Y:S01]  /*1490*/  ENDCOLLECTIVE ;  /* 0x000000000000791b */ /* 0x003fe20003800000 */
.L_x_9458:
[----:B------:R-:W-:Y:S01]  /*14a0*/  HFMA2.MMA R24, -RZ, RZ, 0, 9.5367431640625e-07 ;  /* 0x00000010ff187435 */ /* 0x000fe200000001ff */
[----:B------:R-:W-:-:S05]  /*14b0*/  MOV R21, R22 ;  /* 0x0000001600157202 */ /* 0x000fca0000000f00 */
[----:B------:R-:W-:-:S05]  /*14c0*/  FADD.FTZ R21, R8, R21 ;  /* 0x0000001508157221 */ /* 0x000fca0000010000 */
[----:B------:R-:W-:-:S07]  /*14d0*/  MOV R23, R21 ;  /* 0x0000001500177202 */ /* 0x000fce0000000f00 */
[----:B------:R-:W-:Y:S05]  /*14e0*/  WARPSYNC.COLLECTIVE R20, `(.L_x_9459) ;  /* 0x0000000014087348 */ /* 0x000fea0003c00000 */
[----:B------:R0:W1:Y:S02]  /*14f0*/  SHFL.BFLY P2, R22, R23, R24, R25 ;  /* 0x0c00001817167389 */ /* 0x0000640000040019 */
[----:B01----:R-:W-:Y:S01]  /*1500*/  ENDCOLLECTIVE ;  /* 0x000000000000791b */ /* 0x003fe20003800000 */
.L_x_9459:
[----:B------:R-:W-:Y:S01]  /*1510*/  MOV R14, R22 ;  /* 0x00000016000e7202 */ /* 0x000fe20000000f00 */
[----:B------:R-:W-:Y:S06]  /*1520*/  BRA `(.L_x_9460) ;  /* 0xfffffff400d47947 */ /* 0x000fec000383ffff */
.L_x_9461:
        /* <DEDUP_REMOVED lines=13> */
.L_x_11974:


//--------------------- .text._ZN10layer_norm13ln_bwd_kernelINS_13Kernel_traitsIf6__halffS2_fjLj2560ELj1ELj1ELj4ELj8ENS_18Kernel_traits_baseILj2560EfS2_fS2_fjLj128EEEEELb1ELb1ELb1ELb0EEEvNS_9BwdParamsE --------------------------
	.section	.text._ZN10layer_norm13ln_bwd_kernelINS_13Kernel_traitsIf6__halffS2_fjLj2560ELj1ELj1ELj4ELj8ENS_18Kernel_traits_baseILj2560EfS2_fS2_fjLj128EEEEELb1ELb1ELb1ELb0EEEvNS_9BwdParamsE,"ax",@progbits
	.align	128
        .global         _ZN10layer_norm13ln_bwd_kernelINS_13Kernel_traitsIf6__halffS2_fjLj2560ELj1ELj1ELj4ELj8ENS_18Kernel_traits_baseILj2560EfS2_fS2_fjLj128EEEEELb1ELb1ELb1ELb0EEEvNS_9BwdParamsE
        .type           _ZN10layer_norm13ln_bwd_kernelINS_13Kernel_traitsIf6__halffS2_fjLj2560ELj1ELj1ELj4ELj8ENS_18Kernel_traits_baseILj2560EfS2_fS2_fjLj128EEEEELb1ELb1ELb1ELb0EEEvNS_9BwdParamsE,@function
        .size           _ZN10layer_norm13ln_bwd_kernelINS_13Kernel_traitsIf6__halffS2_fjLj2560ELj1ELj1ELj4ELj8ENS_18Kernel_traits_baseILj2560EfS2_fS2_fjLj128EEEEELb1ELb1ELb1ELb0EEEvNS_9BwdParamsE,(.L_x_11975 - _ZN10layer_norm13ln_bwd_kernelINS_13Kernel_traitsIf6__halffS2_fjLj2560ELj1ELj1ELj4ELj8ENS_18Kernel_traits_baseILj2560EfS2_fS2_fjLj128EEEEELb1ELb1ELb1ELb0EEEvNS_9BwdParamsE)
        .other          _ZN10layer_norm13ln_bwd_kernelINS_13Kernel_traitsIf6__halffS2_fjLj2560ELj1ELj1ELj4ELj8ENS_18Kernel_traits_baseILj2560EfS2_fS2_fjLj128EEEEELb1ELb1ELb1ELb0EEEvNS_9BwdParamsE,@"STO_CUDA_ENTRY STV_DEFAULT"
_ZN10layer_norm13ln_bwd_kernelINS_13Kernel_traitsIf6__halffS2_fjLj2560ELj1ELj1ELj4ELj8ENS_18Kernel_traits_baseILj2560EfS2_fS2_fjLj128EEEEELb1ELb1ELb1ELb0EEEvNS_9BwdParamsE:
.text._ZN10layer_norm13ln_bwd_kernelINS_13Kernel_traitsIf6__halffS2_fjLj2560ELj1ELj1ELj4ELj8ENS_18Kernel_traits_baseILj2560EfS2_fS2_fjLj128EEEEELb1ELb1ELb1ELb0EEEvNS_9BwdParamsE:
        /* <DEDUP_REMOVED lines=22> */
[----:B------:R-:W-:Y:S01]  /*0160*/  P2R R14, PR, RZ, 0x1 ;  /* 0x00000001ff0e7803 */ /* 0x000fe20000000000 */
[----:B------:R-:W0:Y:S01]  /*0170*/  @P1 LDC.64 R6, c[0x0][0x260] ;  /* 0x00009800ff061b82 */ /* 0x000e220000000a00 */
[----:B------:R-:W-:-:S07]  /*0180*/  P2R R9, PR, RZ, 0x2 ;  /* 0x00000002ff097803 */ /* 0x000fce0000000000 */
        /* <DEDUP_REMOVED lines=68> */
[----:B------:R-:W-:Y:S01]  /*05d0*/  HFMA2.MMA R162, -RZ, RZ, 0, 5.9604644775390625e-08 ;  /* 0x00000001ffa27435 */ /* 0x000fe200000001ff */
[----:B------:R-:W-:-:S10]  /*05e0*/  MOV R109, RZ ;  /* 0x000000ff006d7202 */ /* 0x000fd40000000f00 */
.L_x_9581:
[----:B-123--:R-:W1:Y:S08]  /*05f0*/  LDC.64 R160, c[0x0][0x288] ;  /* 0x0000a200ffa07b82 */ /* 0x00ee700000000a00 */
[----:B------:R-:W2:Y:S08]  /*0600*/  LDC.64 R196, c[0x0][0x258] ;  /* 0x00009600ffc47b82 */ /* 0x000eb00000000a00 */
        /* <DEDUP_REMOVED lines=40> */
.L_x_9466:
[----:B------:R-:W-:Y:S05]  /*0890*/  BSYNC B1 ;  /* 0x0000000000017941 */ /* 0x000fea0003800000 */
.L_x_9465:
        /* <DEDUP_REMOVED lines=9> */
[----:B------:R-:W-:Y:S02]  /*0930*/  IADD3 R191, R191, 0x80, RZ ;  /* 0x00000080bfbf7810 */ /* 0x000fe40007ffe0ff */
[----:B------:R-:W-:-:S07]  /*0940*/  IADD3 R195, R195, 0x80, RZ ;  /* 0x00000080c3c37810 */ /* 0x000fce0007ffe0ff */
.L_x_9468:
[----:B------:R-:W-:Y:S05]  /*0950*/  BSYNC B1 ;  /* 0x0000000000017941 */ /* 0x000fea0003800000 */
.L_x_9467:
        /* <DEDUP_REMOVED lines=11> */
.L_x_9470:
[----:B------:R-:W-:Y:S05]  /*0a10*/  BSYNC B1 ;  /* 0x0000000000017941 */ /* 0x000fea0003800000 */
.L_x_9469:
        /* <DEDUP_REMOVED lines=11> */
.L_x_9472:
[----:B------:R-:W-:Y:S05]  /*0ad0*/  BSYNC B1 ;  /* 0x0000000000017941 */ /* 0x000fea0003800000 */
.L_x_9471:
        /* <DEDUP_REMOVED lines=13> */
.L_x_9464:
        /* <DEDUP_REMOVED lines=13> */
[----:B------:R-:W-:Y:S01]  /*0c80*/  @P0 LEA.HI R197, R196, R163, RZ, 0x2 ;  /* 0x000000a3c4c50211 */ /* 0x000fe200078f10ff */
[----:B------:R-:W-:Y:S01]  /*0c90*/  HFMA2.MMA R163, -RZ, RZ, 0, 0 ;  /* 0x00000000ffa37435 */ /* 0x000fe200000001ff */
[----:B------:R-:W-:Y:S02]  /*0ca0*/  MOV R196, RZ ;  /* 0x000000ff00c47202 */ /* 0x000fe40000000f00 */
        /* <DEDUP_REMOVED lines=11> */
[----:B------:R1:W5:Y:S04]  /*0d60*/  @P5 LDG.E.128 R48, desc[UR4][R156.64] ;  /* 0x000000049c305981 */ /* 0x000368000c1e1d00 */
[----:B------:R-:W3:Y:S01]  /*0d70*/  LDG.E.64 R24, desc[UR4][R24.64] ;  /* 0x0000000418187981 */ /* 0x000ee2000c1e1b00 */
[----:B0-----:R-:W-:-:S06]  /*0d80*/  IMAD.WIDE.U32 R20, R8, 0x10, R20 ;  /* 0x0000001008147825 */ /* 0x001fcc00078e0014 */
[----:B------:R-:W4:Y:S01]  /*0d90*/  LDG.E.128 R20, desc[UR4][R20.64] ;  /* 0x0000000414147981 */ /* 0x000f22000c1e1d00 */
[----:B--2---:R-:W-:-:S05]  /*0da0*/  IMAD.WIDE.U32 R158, R195, 0x4, R158 ;  /* 0x00000004c39e7825 */ /* 0x004fca00078e009e */
[----:B------:R0:W5:Y:S01]  /*0db0*/  LDG.E R10, desc[UR4][R158.64] ;  /* 0x000000049e0a7981 */ /* 0x000162000c1e1900 */
[----:B------:R-:W-:Y:S01]  /*0dc0*/  IADD3 R199, R8, 0x80, RZ ;  /* 0x0000008008c77810 */ /* 0x000fe20007ffe0ff */
[----:B------:R-:W-:Y:S01]  /*0dd0*/  VIADD R197, R197, 0x80 ;  /* 0x00000080c5c57836 */ /* 0x000fe20000000000 */
[----:B------:R-:W-:Y:S02]  /*0de0*/  IADD3 R195, R195, 0x80, RZ ;  /* 0x00000080c3c37810 */ /* 0x000fe40007ffe0ff */
[----:B---3--:R-:W-:Y:S02]  /*0df0*/  MOV R3, R24 ;  /* 0x0000001800037202 */ /* 0x008fe40000000f00 */
[--C-:B-1----:R-:W-:Y:S02]  /*0e00*/  SHF.R.U64 R156, R24, 0x10, R25.reuse ;  /* 0x00000010189c7819 */ /* 0x102fe40000001219 */
[----:B------:R-:W-:Y:S02]  /*0e10*/  MOV R26, R25 ;  /* 0x00000019001a7202 */ /* 0x000fe40000000f00 */
[----:B------:R-:W-:Y:S01]  /*0e20*/  SHF.R.U32.HI R196, RZ, 0x10, R25 ;  /* 0x00000010ffc47819 */ /* 0x000fe20000011619 */
[C---:B----4-:R-:W-:Y:S01]  /*0e30*/  FADD.FTZ R157, -R163.reuse, R20 ;  /* 0x00000014a39d7221 */ /* 0x050fe20000010100 */
[C---:B------:R-:W-:Y:S01]  /*0e40*/  FADD.FTZ R201, -R163.reuse, R21 ;  /* 0x00000015a3c97221 */ /* 0x040fe20000010100 */
[C---:B------:R-:W-:Y:S01]  /*0e50*/  FADD.FTZ R25, -R163.reuse, R22 ;  /* 0x00000016a3197221 */ /* 0x040fe20000010100 */
        /* <DEDUP_REMOVED lines=8> */
[----:B0-----:R-:W-:Y:S02]  /*0ee0*/  HADD2.F32 R159, -RZ, R26.H0_H0 ;  /* 0x2000001aff9f7230 */ /* 0x001fe40000004100 */
        /* <DEDUP_REMOVED lines=20> */
.L_x_9475:
[----:B------:R-:W-:Y:S05]  /*1030*/  BSYNC B1 ;  /* 0x0000000000017941 */ /* 0x000fea0003800000 */
.L_x_9474:
        /* <DEDUP_REMOVED lines=32> */
[----:B-1----:R-:W-:Y:S02]  /*1240*/  HADD2.F32 R159, -RZ, R164.H0_H0 ;  /* 0x200000a4ff9f7230 */ /* 0x002fe40000004100 */
[-C--:B------:R-:W-:Y:S01]  /*1250*/  FMUL.FTZ R164, R140, R31.reuse ;  /* 0x0000001f8ca47220 */ /* 0x080fe20000410000 */
        /* <DEDUP_REMOVED lines=22> */
.L_x_9477:
[----:B------:R-:W-:Y:S05]  /*13c0*/  BSYNC B1 ;  /* 0x0000000000017941 */ /* 0x000fea0003800000 */
.L_x_9476:
        /* <DEDUP_REMOVED lines=34> */
[----:B------:R-:W-:Y:S01]  /*15f0*/  FMUL.FTZ R169, R6, R169 ;  /* 0x000000a906a97220 */ /* 0x000fe20000410000 */
[----:B------:R-:W-:Y:S01]  /*1600*/  FADD.FTZ R81, R81, R156 ;  /* 0x0000009c51517221 */ /* 0x000fe20000010000 */
[-C--:B------:R-:W-:Y:S01]  /*1610*/  FFMA.FTZ R101, R168, R156.reuse, R101 ;  /* 0x0000009ca8657223 */ /* 0x080fe20000010065 */
[----:B-1----:R-:W-:Y:S01]  /*1620*/  FMUL.FTZ R171, R133, R156 ;  /* 0x0000009c85ab7220 */ /* 0x002fe20000410000 */
[----:B------:R-:W-:Y:S01]  /*1630*/  FADD.FTZ R80, R80, R157 ;  /* 0x0000009d50507221 */ /* 0x000fe20000010000 */
[----:B------:R-:W-:Y:S01]  /*1640*/  FFMA.FTZ R100, R167, R157, R100 ;  /* 0x0000009da7647223 */ /* 0x000fe20000010064 */
        /* <DEDUP_REMOVED lines=16> */
.L_x_9479:
[----:B------:R-:W-:Y:S05]  /*1750*/  BSYNC B1 ;  /* 0x0000000000017941 */ /* 0x000fea0003800000 */
.L_x_9478:
        /* <DEDUP_REMOVED lines=56> */
.L_x_9481:
[----:B------:R-:W-:Y:S05]  /*1ae0*/  BSYNC B1 ;  /* 0x0000000000017941 */ /* 0x000fea0003800000 */
.L_x_9480:
        /* <DEDUP_REMOVED lines=17> */
[----:B---3--:R-:W-:Y:S02]  /*1c00*/  MOV R183, R160 ;  /* 0x000000a000b77202 */ /* 0x008fe40000000f00 */
[----:B------:R-:W-:Y:S02]  /*1c10*/  SHF.R.U64 R190, R160, 0x10, R161 ;  /* 0x00000010a0be7819 */ /* 0x000fe400000012a1 */
[----:B-1----:R-:W-:Y:S01]  /*1c20*/  MOV R186, R161 ;  /* 0x000000a100ba7202 */ /* 0x002fe20000000f00 */
[C---:B----4-:R-:W-:Y:S01]  /*1c30*/  FADD.FTZ R189, -R191.reuse, R157 ;  /* 0x0000009dbfbd7221 */ /* 0x050fe20000010100 */
[----:B------:R-:W-:Y:S01]  /*1c40*/  HADD2.F32 R157, -RZ, R183.H0_H0 ;  /* 0x200000b7ff9d7230 */ /* 0x000fe20000004100 */
[----:B------:R-:W-:Y:S01]  /*1c50*/  SHF.R.U32.HI R188, RZ, 0x10, R161 ;  /* 0x00000010ffbc7819 */ /* 0x000fe200000116a1 */
[C---:B------:R-:W-:Y:S01]  /*1c60*/  FADD.FTZ R187, -R191.reuse, R156 ;  /* 0x0000009cbfbb7221 */ /* 0x040fe20000010100 */
[C---:B------:R-:W-:Y:S01]  /*1c70*/  FADD.FTZ R161, -R191.reuse, R158 ;  /* 0x0000009ebfa17221 */ /* 0x040fe20000010100 */
[----:B------:R-:W-:Y:S01]  /*1c80*/  FADD.FTZ R191, -R191, R159 ;  /* 0x0000009fbfbf7221 */ /* 0x000fe20000010100 */
[----:B------:R-:W-:-:S02]  /*1c90*/  HADD2.F32 R156, -RZ, R190.H0_H0 ;  /* 0x200000beff9c7230 */ /* 0x000fc40000004100 */
[C---:B0-----:R-:W-:Y:S01]  /*1ca0*/  FMUL.FTZ R184, R6.reuse, R189 ;  /* 0x000000bd06b87220 */ /* 0x041fe20000410000 */
[----:B------:R-:W-:Y:S02]  /*1cb0*/  HADD2.F32 R159, -RZ, R186.H0_H0 ;  /* 0x200000baff9f7230 */ /* 0x000fe40000004100 */
[----:B------:R-:W-:Y:S01]  /*1cc0*/  FMUL.FTZ R183, R6, R187 ;  /* 0x000000bb06b77220 */ /* 0x000fe20000410000 */
        /* <DEDUP_REMOVED lines=23> */
.L_x_9473:
[----:B------:R-:W-:Y:S05]  /*1e40*/  BSYNC B0 ;  /* 0x0000000000007941 */ /* 0x000fea0003800000 */
.L_x_9463:
        /* <DEDUP_REMOVED lines=26> */
.L_x_9600:
        /* <DEDUP_REMOVED lines=54> */
.L_x_9486:
[----:B------:R-:W-:Y:S05]  /*2350*/  BSYNC B1 ;  /* 0x0000000000017941 */ /* 0x000fea0003800000 */
.L_x_9485:
[----:B------:R-:W-:Y:S04]  /*2360*/  BSSY B1, `(.L_x_9487) ;  /* 0x000000d000017945 */ /* 0x000fe80003800000 */
[----:B------:R-:W-:Y:S05]  /*2370*/  @!P0 BRA `(.L_x_9488) ;  /* 0x00000000002c8947 */ /* 0x000fea0003800000 */
[----:B------:R-:W-:Y:S01]  /*2380*/  LOP3.LUT P5, RZ, R10, 0xff, RZ, 0xc0, !PT ;  /* 0x000000ff0aff7812 */ /* 0x000fe200078ac0ff */
        /* <DEDUP_REMOVED lines=10> */
.L_x_9488:
[----:B------:R-:W-:Y:S05]  /*2430*/  BSYNC B1 ;  /* 0x0000000000017941 */ /* 0x000fea0003800000 */
.L_x_9487:
        /* <DEDUP_REMOVED lines=15> */
.L_x_9490:
[----:B------:R-:W-:Y:S05]  /*2530*/  BSYNC B1 ;  /* 0x0000000000017941 */ /* 0x000fea0003800000 */
.L_x_9489:
[----:B------:R-:W-:Y:S04]  /*2540*/  BSSY B1, `(.L_x_9491) ;  /* 0x000000d000017945 */ /* 0x000fe80003800000 */
[----:B------:R-:W-:Y:S05]  /*2550*/  @!P0 BRA `(.L_x_9492) ;  /* 0x00000000002c8947 */ /* 0x000fea0003800000 */
[----:B------:R-:W-:Y:S01]  /*2560*/  LOP3.LUT P5, RZ, R10, 0xff00, RZ, 0xc0, !PT ;  /* 0x0000ff000aff7812 */ /* 0x000fe200078ac0ff */
        /* <DEDUP_REMOVED lines=10> */
.L_x_9492:
[----:B------:R-:W-:Y:S05]  /*2610*/  BSYNC B1 ;  /* 0x0000000000017941 */ /* 0x000fea0003800000 */
.L_x_9491:
        /* <DEDUP_REMOVED lines=14> */
.L_x_9494:
[----:B------:R-:W-:Y:S05]  /*2700*/  BSYNC B1 ;  /* 0x0000000000017941 */ /* 0x000fea0003800000 */
.L_x_9493:
        /* <DEDUP_REMOVED lines=13> */
.L_x_9496:
[----:B------:R-:W-:Y:S05]  /*27e0*/  BSYNC B1 ;  /* 0x0000000000017941 */ /* 0x000fea0003800000 */
.L_x_9495:
        /* <DEDUP_REMOVED lines=18> */
.L_x_9498:
[----:B------:R-:W-:Y:S05]  /*2910*/  BSYNC B1 ;  /* 0x0000000000017941 */ /* 0x000fea0003800000 */
.L_x_9497:
        /* <DEDUP_REMOVED lines=13> */
[----:B-1----:R-:W-:-:S03]  /*29f0*/  IMAD.MOV.U32 R158, RZ, RZ, RZ ;  /* 0x000000ffff9e7224 */ /* 0x002fc600078e00ff */
        /* <DEDUP_REMOVED lines=8> */
.L_x_9500:
[----:B------:R-:W-:Y:S05]  /*2a80*/  BSYNC B1 ;  /* 0x0000000000017941 */ /* 0x000fea0003800000 */
.L_x_9499:
        /* <DEDUP_REMOVED lines=10> */
.L_x_9502:
[----:B------:R-:W-:Y:S05]  /*2b30*/  BSYNC B1 ;  /* 0x0000000000017941 */ /* 0x000fea0003800000 */
.L_x_9501:
[----:B------:R-:W-:Y:S02]  /*2b40*/  IADD3 R8, R8, 0x80, RZ ;  /* 0x0000008008087810 */ /* 0x000fe40007ffe0ff */
[----:B------:R-:W-:-:S07]  /*2b50*/  IADD3 R156, R156, 0x80, RZ ;  /* 0x000000809c9c7810 */ /* 0x000fce0007ffe0ff */
.L_x_9484:
[----:B------:R-:W-:Y:S05]  /*2b60*/  BSYNC B0 ;  /* 0x0000000000007941 */ /* 0x000fea0003800000 */
.L_x_9483:
        /* <DEDUP_REMOVED lines=22> */
.L_x_9506:
[----:B------:R-:W-:Y:S05]  /*2cd0*/  BSYNC B1 ;  /* 0x0000000000017941 */ /* 0x000fea0003800000 */
.L_x_9505:
[----:B------:R-:W-:Y:S04]  /*2ce0*/  BSSY B1, `(.L_x_9507) ;  /* 0x000000c000017945 */ /* 0x000fe80003800000 */
[----:B------:R-:W-:Y:S05]  /*2cf0*/  @!P0 BRA `(.L_x_9508) ;  /* 0x0000000000288947 */ /* 0x000fea0003800000 */
[----:B------:R-:W-:Y:S01]  /*2d00*/  LOP3.LUT P5, RZ, R11, 0xff, RZ, 0xc0, !PT ;  /* 0x000000ff0bff7812 */ /* 0x000fe200078ac0ff */
[----:B------:R-:W-:Y:S01]  /*2d10*/  FMUL.FTZ R16, R195, UR11 ;  /* 0x0000000bc3107c20 */ /* 0x000fe20008410000 */
[----:B------:R-:W-:-:S03]  /*2d20*/  IMAD.MOV.U32 R163, RZ, RZ, RZ ;  /* 0x000000ffffa37224 */ /* 0x000fc600078e00ff */
[----:B------:R-:W-:-:S04]  /*2d30*/  FMUL.FTZ R197, R16, UR10 ;  /* 0x0000000a10c57c20 */ /* 0x000fc80008410000 */
[----:B------:R-:W-:-:S04]  /*2d40*/  FMUL.FTZ R16, R136, R197 ;  /* 0x000000c588107220 */ /* 0x000fc80000410000 */
[----:B------:R-:W-:Y:S01]  /*2d50*/  @P5 HADD2.F32 R162, -RZ, R193.H0_H0 ;  /* 0x200000c1ffa25230 */ /* 0x000fe20000004100 */
[----:B------:R-:W-:-:S04]  /*2d60*/  FSEL R16, R16, RZ, P5 ;  /* 0x000000ff10107208 */ /* 0x000fc80002800000 */
[----:B------:R-:W-:Y:S01]  /*2d70*/  @P5 FMUL.FTZ R163, R162, R197 ;  /* 0x000000c5a2a35220 */ /* 0x000fe20000410000 */
[----:B------:R-:W-:-:S03]  /*2d80*/  F2FP.F16.F32.PACK_AB R16, RZ, R16 ;  /* 0x00000010ff10723e */ /* 0x000fc600000000ff */
[----:B------:R-:W-:-:S07]  /*2d90*/  FADD.FTZ R64, R64, R163 ;  /* 0x000000a340407221 */ /* 0x000fce0000010000 */
.L_x_9508:
[----:B------:R-:W-:Y:S05]  /*2da0*/  BSYNC B1 ;  /* 0x0000000000017941 */ /* 0x000fea0003800000 */
.L_x_9507:
        /* <DEDUP_REMOVED lines=13> */
.L_x_9510:
[----:B------:R-:W-:Y:S05]  /*2e80*/  BSYNC B1 ;  /* 0x0000000000017941 */ /* 0x000fea0003800000 */
.L_x_9509:
        /* <DEDUP_REMOVED lines=11> */
[----:B------:R-:W-:-:S07]  /*2f40*/  FADD.FTZ R65, R65, R160 ;  /* 0x000000a041417221 */ /* 0x000fce0000010000 */
.L_x_9512:
[----:B------:R-:W-:Y:S05]  /*2f50*/  BSYNC B1 ;  /* 0x0000000000017941 */ /* 0x000fea0003800000 */
.L_x_9511:
        /* <DEDUP_REMOVED lines=12> */
.L_x_9514:
[----:B------:R-:W-:Y:S05]  /*3020*/  BSYNC B1 ;  /* 0x0000000000017941 */ /* 0x000fea0003800000 */
.L_x_9513:
        /* <DEDUP_REMOVED lines=11> */
[----:B------:R-:W-:-:S07]  /*30e0*/  FADD.FTZ R66, R66, R163 ;  /* 0x000000a342427221 */ /* 0x000fce0000010000 */
.L_x_9516:
[----:B------:R-:W-:Y:S05]  /*30f0*/  BSYNC B1 ;  /* 0x0000000000017941 */ /* 0x000fea0003800000 */
.L_x_9515:
        /* <DEDUP_REMOVED lines=16> */
.L_x_9518:
[----:B------:R-:W-:Y:S05]  /*3200*/  BSYNC B1 ;  /* 0x0000000000017941 */ /* 0x000fea0003800000 */
.L_x_9517:
        /* <DEDUP_REMOVED lines=13> */
[----:B0-----:R-:W-:-:S03]  /*32e0*/  HFMA2.MMA R158, -RZ, RZ, 0, 0 ;  /* 0x00000000ff9e7435 */ /* 0x001fc600000001ff */
[----:B------:R-:W-:-:S04]  /*32f0*/  FMUL.FTZ R160, R160, UR10 ;  /* 0x0000000aa0a07c20 */ /* 0x000fc80008410000 */
[----:B------:R-:W-:-:S04]  /*3300*/  FMUL.FTZ R19, R139, R160 ;  /* 0x000000a08b137220 */ /* 0x000fc80000410000 */
[----:B------:R-:W-:Y:S01]  /*3310*/  @P5 HADD2.F32 R159, -RZ, R194.H1_H1 ;  /* 0x300000c2ff9f5230 */ /* 0x000fe20000004100 */
[----:B------:R-:W-:-:S04]  /*3320*/  FSEL R19, R19, RZ, P5 ;  /* 0x000000ff13137208 */ /* 0x000fc80002800000 */
[----:B------:R-:W-:Y:S01]  /*3330*/  @P5 FMUL.FTZ R158, R159, R160 ;  /* 0x000000a09f9e5220 */ /* 0x000fe20000410000 */
[----:B------:R-:W-:-:S03]  /*3340*/  F2FP.F16.F32.PACK_AB R19, RZ, R19 ;  /* 0x00000013ff13723e */ /* 0x000fc600000000ff */
[----:B------:R-:W-:-:S07]  /*3350*/  FADD.FTZ R67, R67, R158 ;  /* 0x0000009e43437221 */ /* 0x000fce0000010000 */
.L_x_9520:
[----:B------:R-:W-:Y:S05]  /*3360*/  BSYNC B1 ;  /* 0x0000000000017941 */ /* 0x000fea0003800000 */
.L_x_9519:
        /* <DEDUP_REMOVED lines=10> */
.L_x_9522:
[----:B------:R-:W-:Y:S05]  /*3410*/  BSYNC B1 ;  /* 0x0000000000017941 */ /* 0x000fea0003800000 */
.L_x_9521:
[----:B------:R-:W-:Y:S01]  /*3420*/  IADD3 R8, R8, 0x80, RZ ;  /* 0x0000008008087810 */ /* 0x000fe20007ffe0ff */
[----:B------:R-:W-:-:S07]  /*3430*/  VIADD R156, R156, 0x80 ;  /* 0x000000809c9c7836 */ /* 0x000fce0000000000 */
.L_x_9504:
[----:B------:R-:W-:Y:S05]  /*3440*/  BSYNC B0 ;  /* 0x0000000000007941 */ /* 0x000fea0003800000 */
.L_x_9503:
        /* <DEDUP_REMOVED lines=22> */
.L_x_9526:
[----:B------:R-:W-:Y:S05]  /*35b0*/  BSYNC B1 ;  /* 0x0000000000017941 */ /* 0x000fea0003800000 */
.L_x_9525:
        /* <DEDUP_REMOVED lines=12> */
.L_x_9528:
[----:B------:R-:W-:Y:S05]  /*3680*/  BSYNC B1 ;  /* 0x0000000000017941 */ /* 0x000fea0003800000 */
.L_x_9527:
        /* <DEDUP_REMOVED lines=13> */
.L_x_9530:
[----:B------:R-:W-:Y:S05]  /*3760*/  BSYNC B1 ;  /* 0x0000000000017941 */ /* 0x000fea0003800000 */
.L_x_9529:
        /* <DEDUP_REMOVED lines=12> */
.L_x_9532:
[----:B------:R-:W-:Y:S05]  /*3830*/  BSYNC B1 ;  /* 0x0000000000017941 */ /* 0x000fea0003800000 */
.L_x_9531:
        /* <DEDUP_REMOVED lines=12> */
.L_x_9534:
[----:B------:R-:W-:Y:S05]  /*3900*/  BSYNC B1 ;  /* 0x0000000000017941 */ /* 0x000fea0003800000 */
.L_x_9533:
        /* <DEDUP_REMOVED lines=12> */
.L_x_9536:
[----:B------:R-:W-:Y:S05]  /*39d0*/  BSYNC B1 ;  /* 0x0000000000017941 */ /* 0x000fea0003800000 */
.L_x_9535:
        /* <DEDUP_REMOVED lines=16> */
.L_x_9538:
[----:B------:R-:W-:Y:S05]  /*3ae0*/  BSYNC B1 ;  /* 0x0000000000017941 */ /* 0x000fea0003800000 */
.L_x_9537:
        /* <DEDUP_REMOVED lines=13> */
[----:B0-----:R-:W-:-:S03]  /*3bc0*/  MOV R158, RZ ;  /* 0x000000ff009e7202 */ /* 0x001fc60000000f00 */
[----:B------:R-:W-:-:S04]  /*3bd0*/  FMUL.FTZ R160, R160, UR10 ;  /* 0x0000000aa0a07c20 */ /* 0x000fc80008410000 */
[----:B------:R-:W-:-:S04]  /*3be0*/  FMUL.FTZ R19, R131, R160 ;  /* 0x000000a083137220 */ /* 0x000fc80000410000 */
[----:B------:R-:W-:Y:S01]  /*3bf0*/  @P5 HADD2.F32 R159, -RZ, R194.H1_H1 ;  /* 0x300000c2ff9f5230 */ /* 0x000fe20000004100 */
[----:B------:R-:W-:-:S04]  /*3c00*/  FSEL R19, R19, RZ, P5 ;  /* 0x000000ff13137208 */ /* 0x000fc80002800000 */
[----:B------:R-:W-:Y:S01]  /*3c10*/  @P5 FMUL.FTZ R158, R159, R160 ;  /* 0x000000a09f9e5220 */ /* 0x000fe20000410000 */
[----:B------:R-:W-:-:S03]  /*3c20*/  F2FP.F16.F32.PACK_AB R19, RZ, R19 ;  /* 0x00000013ff13723e */ /* 0x000fc600000000ff */
[----:B------:R-:W-:-:S07]  /*3c30*/  FADD.FTZ R63, R63, R158 ;  /* 0x0000009e3f3f7221 */ /* 0x000fce0000010000 */
.L_x_9540:
[----:B------:R-:W-:Y:S05]  /*3c40*/  BSYNC B1 ;  /* 0x0000000000017941 */ /* 0x000fea0003800000 */
.L_x_9539:
        /* <DEDUP_REMOVED lines=10> */
.L_x_9542:
[----:B------:R-:W-:Y:S05]  /*3cf0*/  BSYNC B1 ;  /* 0x0000000000017941 */ /* 0x000fea0003800000 */
.L_x_9541:
[----:B------:R-:W-:Y:S02]  /*3d00*/  IADD3 R8, R8, 0x80, RZ ;  /* 0x0000008008087810 */ /* 0x000fe40007ffe0ff */
[----:B------:R-:W-:-:S07]  /*3d10*/  IADD3 R156, R156, 0x80, RZ ;  /* 0x000000809c9c7810 */ /* 0x000fce0007ffe0ff */
.L_x_9524:
[----:B------:R-:W-:Y:S05]  /*3d20*/  BSYNC B0 ;  /* 0x0000000000007941 */ /* 0x000fea0003800000 */
.L_x_9523:
        /* <DEDUP_REMOVED lines=22> */
.L_x_9546:
[----:B------:R-:W-:Y:S05]  /*3e90*/  BSYNC B1 ;  /* 0x0000000000017941 */ /* 0x000fea0003800000 */
.L_x_9545:
[----:B------:R-:W-:Y:S04]  /*3ea0*/  BSSY B1, `(.L_x_9547) ;  /* 0x000000c000017945 */ /* 0x000fe80003800000 */
[----:B------:R-:W-:Y:S05]  /*3eb0*/  @!P0 BRA `(.L_x_9548) ;  /* 0x0000000000288947 */ /* 0x000fea0003800000 */
[----:B------:R-:W-:Y:S01]  /*3ec0*/  LOP3.LUT P5, RZ, R13, 0xff, RZ, 0xc0, !PT ;  /* 0x000000ff0dff7812 */ /* 0x000fe200078ac0ff */
        /* <DEDUP_REMOVED lines=8> */
[----:B------:R-:W-:-:S07]  /*3f50*/  FADD.FTZ R56, R56, R163 ;  /* 0x000000a338387221 */ /* 0x000fce0000010000 */
.L_x_9548:
[----:B------:R-:W-:Y:S05]  /*3f60*/  BSYNC B1 ;  /* 0x0000000000017941 */ /* 0x000fea0003800000 */
.L_x_9547:
        /* <DEDUP_REMOVED lines=13> */
.L_x_9550:
[----:B------:R-:W-:Y:S05]  /*4040*/  BSYNC B1 ;  /* 0x0000000000017941 */ /* 0x000fea0003800000 */
.L_x_9549:
[----:B------:R-:W-:Y:S04]  /*4050*/  BSSY B1, `(.L_x_9551) ;  /* 0x000000c000017945 */ /* 0x000fe80003800000 */
[----:B------:R-:W-:Y:S05]  /*4060*/  @!P0 BRA `(.L_x_9552) ;  /* 0x0000000000288947 */ /* 0x000fea0003800000 */
[----:B------:R-:W-:Y:S01]  /*4070*/  LOP3.LUT P5, RZ, R13, 0xff00, RZ, 0xc0, !PT ;  /* 0x0000ff000dff7812 */ /* 0x000fe200078ac0ff */
        /* <DEDUP_REMOVED lines=8> */
[----:B------:R-:W-:-:S07]  /*4100*/  FADD.FTZ R57, R57, R160 ;  /* 0x000000a039397221 */ /* 0x000fce0000010000 */
.L_x_9552:
[----:B------:R-:W-:Y:S05]  /*4110*/  BSYNC B1 ;  /* 0x0000000000017941 */ /* 0x000fea0003800000 */
.L_x_9551:
        /* <DEDUP_REMOVED lines=12> */
.L_x_9554:
[----:B------:R-:W-:Y:S05]  /*41e0*/  BSYNC B1 ;  /* 0x0000000000017941 */ /* 0x000fea0003800000 */
.L_x_9553:
        /* <DEDUP_REMOVED lines=12> */
.L_x_9556:
[----:B------:R-:W-:Y:S05]  /*42b0*/  BSYNC B1 ;  /* 0x0000000000017941 */ /* 0x000fea0003800000 */
.L_x_9555:
        /* <DEDUP_REMOVED lines=16> */
.L_x_9558:
[----:B------:R-:W-:Y:S05]  /*43c0*/  BSYNC B1 ;  /* 0x0000000000017941 */ /* 0x000fea0003800000 */
.L_x_9557:
        /* <DEDUP_REMOVED lines=21> */
.L_x_9560:
[----:B------:R-:W-:Y:S05]  /*4520*/  BSYNC B1 ;  /* 0x0000000000017941 */ /* 0x000fea0003800000 */
.L_x_9559:
        /* <DEDUP_REMOVED lines=10> */
.L_x_9562:
[----:B------:R-:W-:Y:S05]  /*45d0*/  BSYNC B1 ;  /* 0x0000000000017941 */ /* 0x000fea0003800000 */
.L_x_9561:
[----:B------:R-:W-:Y:S01]  /*45e0*/  VIADD R8, R8, 0x80 ;  /* 0x0000008008087836 */ /* 0x000fe20000000000 */
[----:B------:R-:W-:-:S07]  /*45f0*/  IADD3 R156, R156, 0x80, RZ ;  /* 0x000000809c9c7810 */ /* 0x000fce0007ffe0ff */
.L_x_9544:
[----:B------:R-:W-:Y:S05]  /*4600*/  BSYNC B0 ;  /* 0x0000000000007941 */ /* 0x000fea0003800000 */
.L_x_9543:
        /* <DEDUP_REMOVED lines=23> */
.L_x_9566:
[----:B------:R-:W-:Y:S05]  /*4780*/  BSYNC B1 ;  /* 0x0000000000017941 */ /* 0x000fea0003800000 */
.L_x_9565:
        /* <DEDUP_REMOVED lines=12> */
.L_x_9568:
[----:B------:R-:W-:Y:S05]  /*4850*/  BSYNC B1 ;  /* 0x0000000000017941 */ /* 0x000fea0003800000 */
.L_x_9567:
        /* <DEDUP_REMOVED lines=13> */
.L_x_9570:
[----:B------:R-:W-:Y:S05]  /*4930*/  BSYNC B1 ;  /* 0x0000000000017941 */ /* 0x000fea0003800000 */
.L_x_9569:
[----:B------:R-:W-:Y:S04]  /*4940*/  BSSY B1, `(.L_x_9571) ;  /* 0x000000c000017945 */ /* 0x000fe80003800000 */
[----:B------:R-:W-:Y:S05]  /*4950*/  @!P0 BRA `(.L_x_9572) ;  /* 0x0000000000288947 */ /* 0x000fea0003800000 */
[----:B------:R-:W-:Y:S01]  /*4960*/  LOP3.LUT P5, RZ, R15, 0xff00, RZ, 0xc0, !PT ;  /* 0x0000ff000fff7812 */ /* 0x000fe200078ac0ff */
[----:B------:R-:W-:Y:S01]  /*4970*/  FMUL.FTZ R17, R192, UR11 ;  /* 0x0000000bc0117c20 */ /* 0x000fe20008410000 */
[----:B------:R-:W-:-:S03]  /*4980*/  IMAD.MOV.U32 R160, RZ, RZ, RZ ;  /* 0x000000ffffa07224 */ /* 0x000fc600078e00ff */
[----:B------:R-:W-:-:S04]  /*4990*/  FMUL.FTZ R162, R17, UR10 ;  /* 0x0000000a11a27c20 */ /* 0x000fc80008410000 */
[----:B------:R-:W-:-:S04]  /*49a0*/  FMUL.FTZ R17, R113, R162 ;  /* 0x000000a271117220 */ /* 0x000fc80000410000 */
[----:B------:R-:W-:Y:S01]  /*49b0*/  @P5 HADD2.F32 R163, -RZ, R193.H1_H1 ;  /* 0x300000c1ffa35230 */ /* 0x000fe20000004100 */
[----:B------:R-:W-:-:S04]  /*49c0*/  FSEL R17, R17, RZ, P5 ;  /* 0x000000ff11117208 */ /* 0x000fc80002800000 */
[----:B------:R-:W-:Y:S01]  /*49d0*/  @P5 FMUL.FTZ R160, R163, R162 ;  /* 0x000000a2a3a05220 */ /* 0x000fe20000410000 */
[----:B------:R-:W-:-:S03]  /*49e0*/  F2FP.F16.F32.PACK_AB R17, RZ, R17 ;  /* 0x00000011ff11723e */ /* 0x000fc600000000ff */
[----:B------:R-:W-:-:S07]  /*49f0*/  FADD.FTZ R53, R53, R160 ;  /* 0x000000a035357221 */ /* 0x000fce0000010000 */
.L_x_9572:
[----:B------:R-:W-:Y:S05]  /*4a00*/  BSYNC B1 ;  /* 0x0000000000017941 */ /* 0x000fea0003800000 */
.L_x_9571:
        /* <DEDUP_REMOVED lines=12> */
.L_x_9574:
[----:B------:R-:W-:Y:S05]  /*4ad0*/  BSYNC B1 ;  /* 0x0000000000017941 */ /* 0x000fea0003800000 */
.L_x_9573:
        /* <DEDUP_REMOVED lines=12> */
.L_x_9576:
[----:B------:R-:W-:Y:S05]  /*4ba0*/  BSYNC B1 ;  /* 0x0000000000017941 */ /* 0x000fea0003800000 */
.L_x_9575:
        /* <DEDUP_REMOVED lines=16> */
.L_x_9578:
[----:B------:R-:W-:Y:S05]  /*4cb0*/  BSYNC B1 ;  /* 0x0000000000017941 */ /* 0x000fea0003800000 */
.L_x_9577:
        /* <DEDUP_REMOVED lines=22> */
.L_x_9580:
[----:B------:R-:W-:Y:S05]  /*4e20*/  BSYNC B1 ;  /* 0x0000000000017941 */ /* 0x000fea0003800000 */
.L_x_9579:
        /* <DEDUP_REMOVED lines=9> */
.L_x_9564:
[----:B------:R-:W-:Y:S05]  /*4ec0*/  BSYNC B0 ;  /* 0x0000000000007941 */ /* 0x000fea0003800000 */
.L_x_9563:
[----:B------:R-:W-:Y:S02]  /*4ed0*/  IADD3 R7, R7, UR12, RZ ;  /* 0x0000000c07077c10 */ /* 0x000fe4000fffe0ff */
[----:B------:R-:W-:Y:S02]  /*4ee0*/  ISETP.NE.AND P1, PT, R191, RZ, PT ;  /* 0x000000ffbf00720c */ /* 0x000fe40003f25270 */
[----:B------:R-:W-:Y:S02]  /*4ef0*/  ISETP.GE.AND P0, PT, R7, UR13, PT ;  /* 0x0000000d07007c0c */ /* 0x000fe4000bf06270 */
[----:B------:R-:W-:-:S11]  /*4f00*/  SEL R162, RZ, 0x1, P1 ;  /* 0x00000001ffa27807 */ /* 0x000fd60000800000 */
[----:B------:R-:W-:Y:S05]  /*4f10*/  @!P0 BRA `(.L_x_9581) ;  /* 0xffffffb400b48947 */ /* 0x000fea000383ffff */
.L_x_9462:
        /* <DEDUP_REMOVED lines=19> */
.L_x_9583:
[----:B------:R-:W-:Y:S05]  /*5050*/  BSYNC B0 ;  /* 0x0000000000007941 */ /* 0x000fea0003800000 */
.L_x_9582:
        /* <DEDUP_REMOVED lines=12> */
.L_x_9585:
[----:B------:R-:W-:Y:S05]  /*5120*/  BSYNC B0 ;  /* 0x0000000000007941 */ /* 0x000fea0003800000 */
.L_x_9584:
        /* <DEDUP_REMOVED lines=12> */
.L_x_9587:
[----:B------:R-:W-:Y:S05]  /*51f0*/  BSYNC B0 ;  /* 0x0000000000007941 */ /* 0x000fea0003800000 */
.L_x_9586:
        /* <DEDUP_REMOVED lines=12> */
.L_x_9589:
[----:B------:R-:W-:Y:S05]  /*52c0*/  BSYNC B0 ;  /* 0x0000000000007941 */ /* 0x000fea0003800000 */
.L_x_9588:
        /* <DEDUP_REMOVED lines=12> */
.L_x_9482:
[----:B------:R-:W-:Y:S01]  /*5390*/  HFMA2.MMA R200, -RZ, RZ, 0, 9.5367431640625e-07 ;  /* 0x00000010ffc87435 */ /* 0x000fe200000001ff */
[----:B------:R-:W-:Y:S01]  /*53a0*/  MOV R201, R163 ;  /* 0x000000a300c97202 */ /* 0x000fe20000000f00 */
[----:B------:R-:W-:Y:S01]  /*53b0*/  IMAD.MOV.U32 R203, RZ, RZ, 0x1f ;  /* 0x0000001fffcb7424 */ /* 0x000fe200078e00ff */
[----:B------:R-:W-:-:S08]  /*53c0*/  MOV R198, 0xffffffff ;  /* 0xffffffff00c67802 */ /* 0x000fd00000000f00 */
[----:B0----5:R-:W-:Y:S05]  /*53d0*/  WARPSYNC.COLLECTIVE R198, `(.L_x_9590) ;  /* 0x00000000c6087348 */ /* 0x021fea0003c00000 */
[----:B------:R1:W2:Y:S02]  /*53e0*/  SHFL.DOWN P6, R199, R201, R200, R203 ;  /* 0x080000c8c9c77389 */ /* 0x0002a400000c00cb */
[----:B012--5:R-:W-:Y:S01]  /*53f0*/  ENDCOLLECTIVE ;  /* 0x000000000000791b */ /* 0x027fe20003800000 */
.L_x_9590:
[----:B------:R-:W-:Y:S02]  /*5400*/  MOV R201, R196 ;  /* 0x000000c400c97202 */ /* 0x000fe40000000f00 */
[----:B------:R-:W-:-:S07]  /*5410*/  MOV R158, R199 ;  /* 0x000000c7009e7202 */ /* 0x000fce0000000f00 */
[----:B------:R-:W-:Y:S05]  /*5420*/  WARPSYNC.COLLECTIVE R198, `(.L_x_9591) ;  /* 0x00000000c6087348 */ /* 0x000fea0003c00000 */
[----:B------:R0:W1:Y:S02]  /*5430*/  SHFL.DOWN P6, R199, R201, R200, R203 ;  /* 0x080000c8c9c77389 */ /* 0x00006400000c00cb */
[----:B01----:R-:W-:Y:S01]  /*5440*/  ENDCOLLECTIVE ;  /* 0x000000000000791b */ /* 0x003fe20003800000 */
.L_x_9591:
[----:B------:R-:W-:Y:S01]  /*5450*/  FADD.FTZ R158, R158, R163 ;  /* 0x000000a39e9e7221 */ /* 0x000fe20000010000 */
[----:B------:R-:W-:-:S03]  /*5460*/  HFMA2.MMA R200, -RZ, RZ, 0, 4.76837158203125e-07 ;  /* 0x00000008ffc87435 */ /* 0x000fc600000001ff */
[----:B------:R-:W-:Y:S01]  /*5470*/  IMAD.MOV.U32 R201, RZ, RZ, R158 ;  /* 0x000000ffffc97224 */ /* 0x000fe200078e009e */
[----:B------:R-:W-:-:S07]  /*5480*/  MOV R159, R199 ;  /* 0x000000c7009f7202 */ /* 0x000fce0000000f00 */
[----:B------:R-:W-:Y:S05]  /*5490*/  WARPSYNC.COLLECTIVE R198, `(.L_x_9592) ;  /* 0x00000000c6087348 */ /* 0x000fea0003c00000 */
[----:B------:R0:W1:Y:S02]  /*54a0*/  SHFL.DOWN P6, R199, R201, R200, R203 ;  /* 0x080000c8c9c77389 */ /* 0x00006400000c00cb */
[----:B01----:R-:W-:Y:S01]  /*54b0*/  ENDCOLLECTIVE ;  /* 0x000000000000791b */ /* 0x003fe20003800000 */
.L_x_9592:
[----:B------:R-:W-:-:S05]  /*54c0*/  FADD.FTZ R159, R159, R196 ;  /* 0x000000c49f9f7221 */ /* 0x000fca0000010000 */
[----:B------:R-:W-:Y:S02]  /*54d0*/  MOV R201, R159 ;  /* 0x0000009f00c97202 */ /* 0x000fe40000000f00 */
[----:B------:R-:W-:-:S07]  /*54e0*/  MOV R161, R199 ;  /* 0x000000c700a17202 */ /* 0x000fce0000000f00 */
[----:B------:R-:W-:Y:S05]  /*54f0*/  WARPSYNC.COLLECTIVE R198, `(.L_x_9593) ;  /* 0x00000000c6087348 */ /* 0x000fea0003c00000 */
[----:B------:R0:W1:Y:S02]  /*5500*/  SHFL.DOWN P6, R199, R201, R200, R203 ;  /* 0x080000c8c9c77389 */ /* 0x00006400000c00cb */
[----:B01----:R-:W-:Y:S01]  /*5510*/  ENDCOLLECTIVE ;  /* 0x000000000000791b */ /* 0x003fe20003800000 */
.L_x_9593:
[----:B------:R-:W-:Y:S01]  /*5520*/  FADD.FTZ R161, R158, R161 ;  /* 0x000000a19ea17221 */ /* 0x000fe20000010000 */
[----:B------:R-:W-:-:S03]  /*5530*/  HFMA2.MMA R200, -RZ, RZ, 0, 2.384185791015625e-07 ;  /* 0x00000004ffc87435 */ /* 0x000fc600000001ff */
[----:B------:R-:W-:Y:S01]  /*5540*/  IMAD.MOV.U32 R201, RZ, RZ, R161 ;  /* 0x000000ffffc97224 */ /* 0x000fe200078e00a1 */
[----:B------:R-:W-:-:S07]  /*5550*/  MOV R160, R199 ;  /* 0x000000c700a07202 */ /* 0x000fce0000000f00 */
[----:B------:R-:W-:Y:S05]  /*5560*/  WARPSYNC.COLLECTIVE R198, `(.L_x_9594) ;  /* 0x00000000c6087348 */ /* 0x000fea0003c00000 */
[----:B------:R0:W1:Y:S02]  /*5570*/  SHFL.DOWN P6, R199, R201, R200, R203 ;  /* 0x080000c8c9c77389 */ /* 0x00006400000c00cb */
[----:B01----:R-:W-:Y:S01]  /*5580*/  ENDCOLLECTIVE ;  /* 0x000000000000791b */ /* 0x003fe20003800000 */
.L_x_9594:
[----:B------:R-:W-:-:S05]  /*5590*/  FADD.FTZ R160, R159, R160 ;  /* 0x000000a09fa07221 */ /* 0x000fca0000010000 */
[----:B------:R-:W-:Y:S02]  /*55a0*/  MOV R201, R160 ;  /* 0x000000a000c97202 */ /* 0x000fe40000000f00 */
[----:B------:R-:W-:-:S07]  /*55b0*/  MOV R162, R199 ;  /* 0x000000c700a27202 */ /* 0x000fce0000000f00 */
[----:B------:R-:W-:Y:S05]  /*55c0*/  WARPSYNC.COLLECTIVE R198, `(.L_x_9595) ;  /* 0x00000000c6087348 */ /* 0x000fea0003c00000 */
[----:B------:R0:W1:Y:S02]  /*55d0*/  SHFL.DOWN P6, R199, R201, R200, R203 ;  /* 0x080000c8c9c77389 */ /* 0x00006400000c00cb */
[----:B01----:R-:W-:Y:S01]  /*55e0*/  ENDCOLLECTIVE ;  /* 0x000000000000791b */ /* 0x003fe20003800000 */
.L_x_9595:
[----:B------:R-:W-:Y:S01]  /*55f0*/  FADD.FTZ R162, R161, R162 ;  /* 0x000000a2a1a27221 */ /* 0x000fe20000010000 */
[----:B------:R-:W-:-:S03]  /*5600*/  HFMA2.MMA R200, -RZ, RZ, 0, 1.1920928955078125e-07 ;  /* 0x00000002ffc87435 */ /* 0x000fc600000001ff */
[----:B------:R-:W-:Y:S01]  /*5610*/  IMAD.MOV.U32 R201, RZ, RZ, R162 ;  /* 0x000000ffffc97224 */ /* 0x000fe200078e00a2 */
[----:B------:R-:W-:-:S07]  /*5620*/  MOV R195, R199 ;  /* 0x000000c700c37202 */ /* 0x000fce0000000f00 */
[----:B------:R-:W-:Y:S05]  /*5630*/  WARPSYNC.COLLECTIVE R198, `(.L_x_9596) ;  /* 0x00000000c6087348 */ /* 0x000fea0003c00000 */
[----:B------:R0:W1:Y:S02]  /*5640*/  SHFL.DOWN P6, R199, R201, R200, R203 ;  /* 0x080000c8c9c77389 */ /* 0x00006400000c00cb */
[----:B01----:R-:W-:Y:S01]  /*5650*/  ENDCOLLECTIVE ;  /* 0x000000000000791b */ /* 0x003fe20003800000 */
.L_x_9596:
[----:B------:R-:W-:-:S05]  /*5660*/  FADD.FTZ R195, R160, R195 ;  /* 0x000000c3a0c37221 */ /* 0x000fca0000010000 */
[----:B------:R-:W-:Y:S02]  /*5670*/  MOV R201, R195 ;  /* 0x000000c300c97202 */ /* 0x000fe40000000f00 */
[----:B------:R-:W-:-:S07]  /*5680*/  MOV R163, R199 ;  /* 0x000000c700a37202 */ /* 0x000fce0000000f00 */
[----:B------:R-:W-:Y:S05]  /*5690*/  WARPSYNC.COLLECTIVE R198, `(.L_x_9597) ;  /* 0x00000000c6087348 */ /* 0x000fea0003c00000 */
[----:B------:R0:W1:Y:S02]  /*56a0*/  SHFL.DOWN P6, R199, R201, R200, R203 ;  /* 0x080000c8c9c77389 */ /* 0x00006400000c00cb */
[----:B01----:R-:W-:Y:S01]  /*56b0*/  ENDCOLLECTIVE ;  /* 0x000000000000791b */ /* 0x003fe20003800000 */
.L_x_9597:
[----:B------:R-:W-:Y:S01]  /*56c0*/  FADD.FTZ R163, R162, R163 ;  /* 0x000000a3a2a37221 */ /* 0x000fe20000010000 */
[----:B------:R-:W-:-:S03]  /*56d0*/  HFMA2.MMA R200, -RZ, RZ, 0, 5.9604644775390625e-08 ;  /* 0x00000001ffc87435 */ /* 0x000fc600000001ff */
[----:B------:R-:W-:Y:S01]  /*56e0*/  IMAD.MOV.U32 R201, RZ, RZ, R163 ;  /* 0x000000ffffc97224 */ /* 0x000fe200078e00a3 */
[----:B------:R-:W-:-:S07]  /*56f0*/  MOV R196, R199 ;  /* 0x000000c700c47202 */ /* 0x000fce0000000f00 */
[----:B------:R-:W-:Y:S05]  /*5700*/  WARPSYNC.COLLECTIVE R198, `(.L_x_9598) ;  /* 0x00000000c6087348 */ /* 0x000fea0003c00000 */
[----:B------:R0:W1:Y:S02]  /*5710*/  SHFL.DOWN P6, R199, R201, R200, R203 ;  /* 0x080000c8c9c77389 */ /* 0x00006400000c00cb */
[----:B01----:R-:W-:Y:S01]  /*5720*/  ENDCOLLECTIVE ;  /* 0x000000000000791b */ /* 0x003fe20003800000 */
.L_x_9598:
[----:B------:R-:W-:-:S05]  /*5730*/  FADD.FTZ R197, R195, R196 ;  /* 0x000000c4c3c57221 */ /* 0x000fca0000010000 */
[----:B------:R-:W-:Y:S02]  /*5740*/  MOV R201, R197 ;  /* 0x000000c500c97202 */ /* 0x000fe40000000f00 */
[----:B------:R-:W-:-:S07]  /*5750*/  MOV R196, R199 ;  /* 0x000000c700c47202 */ /* 0x000fce0000000f00 */
[----:B------:R-:W-:Y:S05]  /*5760*/  WARPSYNC.COLLECTIVE R198, `(.L_x_9599) ;  /* 0x00000000c6087348 */ /* 0x000fea0003c00000 */
[----:B------:R0:W1:Y:S02]  /*5770*/  SHFL.DOWN P6, R199, R201, R200, R203 ;  /* 0x080000c8c9c77389 */ /* 0x00006400000c00cb */
[----:B01----:R-:W-:Y:S01]  /*5780*/  ENDCOLLECTIVE ;  /* 0x000000000000791b */ /* 0x003fe20003800000 */
.L_x_9599:
[----:B------:R-:W-:Y:S01]  /*5790*/  MOV R158, R199 ;  /* 0x000000c7009e7202 */ /* 0x000fe20000000f00 */
[----:B------:R-:W-:Y:S06]  /*57a0*/  BRA `(.L_x_9600) ;  /* 0xffffffc800107947 */ /* 0x000fec000383ffff */
.L_x_9601:
        /* <DEDUP_REMOVED lines=13> */
.L_x_11975:


//--------------------- .text._ZN10layer_norm22ln_bwd_finalize_kernelINS_22Kernel_traits_finalizeILj2560Ef6__halffS2_fjLb1ELj1024ELj4ENS_18Kernel_traits_baseILj2560EfS2_fS2_fjLj1024EEEEELb1ELb1EEEvNS_9BwdParamsE --------------------------
	.section	.text._ZN10layer_norm22ln_bwd_finalize_kernelINS_22Kernel_traits_finalizeILj2560Ef6__halffS2_fjLb1ELj1024ELj4ENS_18Kernel_traits_baseILj2560EfS2_fS2_fjLj1024EEEEELb1ELb1EEEvNS_9BwdParamsE,"ax",@progbits
	.align	128
        .global         _ZN10layer_norm22ln_bwd_finalize_kernelINS_22Kernel_traits_finalizeILj2560Ef6__halffS2_fjLb1ELj1024ELj4ENS_18Kernel_traits_baseILj2560EfS2_fS2_fjLj1024EEEEELb1ELb1EEEvNS_9BwdParamsE
        .type           _ZN10layer_norm22ln_bwd_finalize_kernelINS_22Kernel_traits_finalizeILj2560Ef6__halffS2_fjLb1ELj1024ELj4ENS_18Kernel_traits_baseILj2560EfS2_fS2_fjLj1024EEEEELb1ELb1EEEvNS_9BwdParamsE,@function
        .size           _ZN10layer_norm22ln_bwd_finalize_kernelINS_22Kernel_traits_finalizeILj2560Ef6__halffS2_fjLb1ELj1024ELj4ENS_18Kernel_traits_baseILj2560EfS2_fS2_fjLj1024EEEEELb1ELb1EEEvNS_9BwdParamsE,(.L_x_11976 - _ZN10layer_norm22ln_bwd_finalize_kernelINS_22Kernel_traits_finalizeILj2560Ef6__halffS2_fjLb1ELj1024ELj4ENS_18Kernel_traits_baseILj2560EfS2_fS2_fjLj1024EEEEELb1ELb1EEEvNS_9BwdParamsE)
        .other          _ZN10layer_norm22ln_bwd_finalize_kernelINS_22Kernel_traits_finalizeILj2560Ef6__halffS2_fjLb1ELj1024ELj4ENS_18Kernel_traits_baseILj2560EfS2_fS2_fjLj1024EEEEELb1ELb1EEEvNS_9BwdParamsE,@"STO_CUDA_ENTRY STV_DEFAULT"
_ZN10layer_norm22ln_bwd_finalize_kernelINS_22Kernel_traits_finalizeILj2560Ef6__halffS2_fjLb1ELj1024ELj4ENS_18Kernel_traits_baseILj2560EfS2_fS2_fjLj1024EEEEELb1ELb1EEEvNS_9BwdParamsE:
.text._ZN10layer_norm22ln_bwd_finalize_kernelINS_22Kernel_traits_finalizeILj2560Ef6__halffS2_fjLb1ELj1024ELj4ENS_18Kernel_traits_baseILj2560EfS2_fS2_fjLj1024EEEEELb1ELb1EEEvNS_9BwdParamsE:
        /* <DEDUP_REMOVED lines=25> */
.L_x_9613:
        /* <DEDUP_REMOVED lines=33> */
.L_x_9606:
        /* <DEDUP_REMOVED lines=49> */
.L_x_9605:
[----:B------:R-:W-:Y:S05]  /*06b0*/  BSYNC B1 ;  /* 0x0000000000017941 */ /* 0x000fea0003800000 */
.L_x_9604:
        /* <DEDUP_REMOVED lines=32> */
.L_x_9608:
[----:B------:R-:W-:Y:S05]  /*08c0*/  BSYNC B1 ;  /* 0x0000000000017941 */ /* 0x000fea0003800000 */
.L_x_9607:
        /* <DEDUP_REMOVED lines=16> */
.L_x_9603:
[----:B------:R-:W-:Y:S05]  /*09d0*/  BSYNC B0 ;  /* 0x0000000000007941 */ /* 0x000fea0003800000 */
.L_x_9602:
        /* <DEDUP_REMOVED lines=40> */
.L_x_9629:
        /* <DEDUP_REMOVED lines=8> */
.L_x_9609:
        /* <DEDUP_REMOVED lines=18> */
.L_x_9612:
[----:B------:R-:W-:Y:S05]  /*0e00*/  BSYNC B0 ;  /* 0x0000000000007941 */ /* 0x000fea0003800000 */
.L_x_9611:
[C---:B------:R-:W-:Y:S01]  /*0e10*/  ISETP.GT.U32.AND P1, PT, R4.reuse, -0xa01, PT ;  /* 0xfffff5ff0400780c */ /* 0x040fe20003f24070 */
[----:B------:R-:W-:Y:S01]  /*0e20*/  VIADD R4, R4, 0xa00 ;  /* 0x00000a0004047836 */ /* 0x000fe20000000000 */
[----:B------:R-:W-:-:S11]  /*0e30*/  IADD3 R5, R5, 0x500, RZ ;  /* 0x0000050005057810 */ /* 0x000fd60007ffe0ff */
[----:B------:R-:W-:Y:S05]  /*0e40*/  @P1 BRA `(.L_x_9613) ;  /* 0xfffffff000d01947 */ /* 0x000fea000383ffff */
[----:B------:R-:W-:Y:S05]  /*0e50*/  EXIT ;  /* 0x000000000000794d */ /* 0x000fea0003800000 */
.L_x_9610:
[----:B------:R-:W-:Y:S01]  /*0e60*/  HFMA2.MMA R22, -RZ, RZ, 0, 5.9604644775390625e-08 ;  /* 0x00000001ff167435 */ /* 0x000fe200000001ff */
[----:B---3--:R-:W-:Y:S02]  /*0e70*/  MOV R23, R8 ;  /* 0x0000000800177202 */ /* 0x008fe40000000f00 */
[----:B------:R-:W-:Y:S02]  /*0e80*/  MOV R25, 0x1f ;  /* 0x0000001f00197802 */ /* 0x000fe40000000f00 */
[----:B------:R-:W-:-:S07]  /*0e90*/  MOV R20, 0xffffffff ;  /* 0xffffffff00147802 */ /* 0x000fce0000000f00 */
[----:B012---:R-:W-:Y:S05]  /*0ea0*/  WARPSYNC.COLLECTIVE R20, `(.L_x_9614) ;  /* 0x0000000014087348 */ /* 0x007fea0003c00000 */
[----:B------:R3:W4:Y:S02]  /*0eb0*/  SHFL.BFLY P2, R21, R23, R22, R25 ;  /* 0x0c00001617157389 */ /* 0x0007240000040019 */
[----:B01234-:R-:W-:Y:S01]  /*0ec0*/  ENDCOLLECTIVE ;  /* 0x000000000000791b */ /* 0x01ffe20003800000 */
.L_x_9614:
[----:B------:R-:W-:Y:S01]  /*0ed0*/  HFMA2.MMA R22, -RZ, RZ, 0, 1.1920928955078125e-07 ;  /* 0x00000002ff167435 */ /* 0x000fe200000001ff */
[----:B------:R-:W-:-:S05]  /*0ee0*/  MOV R9, R21 ;  /* 0x0000001500097202 */ /* 0x000fca0000000f00 */
[----:B------:R-:W-:-:S05]  /*0ef0*/  FADD.FTZ R9, R8, R9 ;  /* 0x0000000908097221 */ /* 0x000fca0000010000 */
[----:B------:R-:W-:-:S07]  /*0f00*/  MOV R23, R9 ;  /* 0x0000000900177202 */ /* 0x000fce0000000f00 */
[----:B------:R-:W-:Y:S05]  /*0f10*/  WARPSYNC.COLLECTIVE R20, `(.L_x_9615) ;  /* 0x0000000014087348 */ /* 0x000fea0003c00000 */
[----:B------:R0:W1:Y:S02]  /*0f20*/  SHFL.BFLY P2, R21, R23, R22, R25 ;  /* 0x0c00001617157389 */ /* 0x0000640000040019 */
[----:B01----:R-:W-:Y:S01]  /*0f30*/  ENDCOLLECTIVE ;  /* 0x000000000000791b */ /* 0x003fe20003800000 */
.L_x_9615:
[----:B------:R-:W-:Y:S01]  /*0f40*/  HFMA2.MMA R22, -RZ, RZ, 0, 2.384185791015625e-07 ;  /* 0x00000004ff167435 */ /* 0x000fe200000001ff */
[----:B------:R-:W-:-:S04]  /*0f50*/  IMAD.MOV.U32 R12, RZ, RZ, R21 ;  /* 0x000000ffff0c7224 */ /* 0x000fc800078e0015 */
[----:B------:R-:W-:-:S05]  /*0f60*/  FADD.FTZ R12, R9, R12 ;  /* 0x0000000c090c7221 */ /* 0x000fca0000010000 */
[----:B------:R-:W-:-:S07]  /*0f70*/  MOV R23, R12 ;  /* 0x0000000c00177202 */ /* 0x000fce0000000f00 */
[----:B------:R-:W-:Y:S05]  /*0f80*/  WARPSYNC.COLLECTIVE R20, `(.L_x_9616) ;  /* 0x0000000014087348 */ /* 0x000fea0003c00000 */
[----:B------:R0:W1:Y:S02]  /*0f90*/  SHFL.BFLY P2, R21, R23, R22, R25 ;  /* 0x0c00001617157389 */ /* 0x0000640000040019 */
[----:B01----:R-:W-:Y:S01]  /*0fa0*/  ENDCOLLECTIVE ;  /* 0x000000000000791b */ /* 0x003fe20003800000 */
.L_x_9616:
[----:B------:R-:W-:Y:S01]  /*0fb0*/  HFMA2.MMA R22, -RZ, RZ, 0, 4.76837158203125e-07 ;  /* 0x00000008ff167435 */ /* 0x000fe200000001ff */
[----:B------:R-:W-:-:S05]  /*0fc0*/  MOV R13, R21 ;  /* 0x00000015000d7202 */ /* 0x000fca0000000f00 */
[----:B------:R-:W-:-:S05]  /*0fd0*/  FADD.FTZ R13, R12, R13 ;  /* 0x0000000d0c0d7221 */ /* 0x000fca0000010000 */
[----:B------:R-:W-:-:S07]  /*0fe0*/  MOV R23, R13 ;  /* 0x0000000d00177202 */ /* 0x000fce0000000f00 */
[----:B------:R-:W-:Y:S05]  /*0ff0*/  WARPSYNC.COLLECTIVE R20, `(.L_x_9617) ;  /* 0x0000000014087348 */ /* 0x000fea0003c00000 */
[----:B------:R0:W1:Y:S02]  /*1000*/  SHFL.BFLY P2, R21, R23, R22, R25 ;  /* 0x0c00001617157389 */ /* 0x0000640000040019 */
[----:B01----:R-:W-:Y:S01]  /*1010*/  ENDCOLLECTIVE ;  /* 0x000000000000791b */ /* 0x003fe20003800000 */
.L_x_9617:
[----:B------:R-:W-:Y:S01]  /*1020*/  HFMA2.MMA R22, -RZ, RZ, 0, 9.5367431640625e-07 ;  /* 0x00000010ff167435 */ /* 0x000fe200000001ff */
[----:B------:R-:W-:-:S05]  /*1030*/  MOV R8, R21 ;  /* 0x0000001500087202 */ /* 0x000fca0000000f00 */
[----:B------:R-:W-:-:S05]  /*1040*/  FADD.FTZ R9, R13, R8 ;  /* 0x000000080d097221 */ /* 0x000fca0000010000 */
[----:B------:R-:W-:-:S07]  /*1050*/  MOV R23, R9 ;  /* 0x0000000900177202 */ /* 0x000fce0000000f00 */
[----:B------:R-:W-:Y:S05]  /*1060*/  WARPSYNC.COLLECTIVE R20, `(.L_x_9618) ;  /* 0x0000000014087348 */ /* 0x000fea0003c00000 */
[----:B------:R0:W1:Y:S02]  /*1070*/  SHFL.BFLY P2, R21, R23, R22, R25 ;  /* 0x0c00001617157389 */ /* 0x0000640000040019 */
[----:B01----:R-:W-:Y:S01]  /*1080*/  ENDCOLLECTIVE ;  /* 0x000000000000791b */ /* 0x003fe20003800000 */
.L_x_9618:
[----:B------:R-:W-:Y:S01]  /*1090*/  HFMA2.MMA R22, -RZ, RZ, 0, 5.9604644775390625e-08 ;  /* 0x00000001ff167435 */ /* 0x000fe200000001ff */
[----:B------:R-:W-:Y:S01]  /*10a0*/  IMAD.MOV.U32 R23, RZ, RZ, R11 ;  /* 0x000000ffff177224 */ /* 0x000fe200078e000b */
[----:B------:R-:W-:-:S09]  /*10b0*/  MOV R8, R21 ;  /* 0x0000001500087202 */ /* 0x000fd20000000f00 */
[----:B------:R-:W-:Y:S05]  /*10c0*/  WARPSYNC.COLLECTIVE R20, `(.L_x_9619) ;  /* 0x0000000014087348 */ /* 0x000fea0003c00000 */
[----:B------:R0:W1:Y:S02]  /*10d0*/  SHFL.BFLY P2, R21, R23, R22, R25 ;  /* 0x0c00001617157389 */ /* 0x0000640000040019 */
[----:B01----:R-:W-:Y:S01]  /*10e0*/  ENDCOLLECTIVE ;  /* 0x000000000000791b */ /* 0x003fe20003800000 */
.L_x_9619:
[----:B------:R-:W-:Y:S01]  /*10f0*/  HFMA2.MMA R22, -RZ, RZ, 0, 1.1920928955078125e-07 ;  /* 0x00000002ff167435 */ /* 0x000fe200000001ff */
[----:B------:R-:W-:-:S05]  /*1100*/  MOV R12, R21 ;  /* 0x00000015000c7202 */ /* 0x000fca0000000f00 */
[----:B------:R-:W-:-:S05]  /*1110*/  FADD.FTZ R14, R11, R12 ;  /* 0x0000000c0b0e7221 */ /* 0x000fca0000010000 */
[----:B------:R-:W-:-:S07]  /*1120*/  MOV R23, R14 ;  /* 0x0000000e00177202 */ /* 0x000fce0000000f00 */
[----:B------:R-:W-:Y:S05]  /*1130*/  WARPSYNC.COLLECTIVE R20, `(.L_x_9620) ;  /* 0x0000000014087348 */ /* 0x000fea0003c00000 */
[----:B------:R0:W1:Y:S02]  /*1140*/  SHFL.BFLY P2, R21, R23, R22, R25 ;  /* 0x0c00001617157389 */ /* 0x0000640000040019 */
[----:B01----:R-:W-:Y:S01]  /*1150*/  ENDCOLLECTIVE ;  /* 0x000000000000791b */ /* 0x003fe20003800000 */
.L_x_9620:
[----:B------:R-:W-:Y:S01]  /*1160*/  HFMA2.MMA R22, -RZ, RZ, 0, 2.384185791015625e-07 ;  /* 0x00000004ff167435 */ /* 0x000fe200000001ff */
[----:B------:R-:W-:-:S05]  /*1170*/  MOV R13, R21 ;  /* 0x00000015000d7202 */ /* 0x000fca0000000f00 */
[----:B------:R-:W-:-:S05]  /*1180*/  FADD.FTZ R15, R14, R13 ;  /* 0x0000000d0e0f7221 */ /* 0x000fca0000010000 */
[----:B------:R-:W-:-:S07]  /*1190*/  MOV R23, R15 ;  /* 0x0000000f00177202 */ /* 0x000fce0000000f00 */
[----:B------:R-:W-:Y:S05]  /*11a0*/  WARPSYNC.COLLECTIVE R20, `(.L_x_9621) ;  /* 0x0000000014087348 */ /* 0x000fea0003c00000 */
[----:B------:R0:W1:Y:S02]  /*11b0*/  SHFL.BFLY P2, R21, R23, R22, R25 ;  /* 0x0c00001617157389 */ /* 0x0000640000040019 */
[----:B01----:R-:W-:Y:S01]  /*11c0*/  ENDCOLLECTIVE ;  /* 0x000000000000791b */ /* 0x003fe20003800000 */
.L_x_9621:
[----:B------:R-:W-:Y:S01]  /*11d0*/  IMAD.MOV.U32 R22, RZ, RZ, 0x8 ;  /* 0x00000008ff167424 */ /* 0x000fe200078e00ff */
[----:B------:R-:W-:-:S05]  /*11e0*/  MOV R16, R21 ;  /* 0x0000001500107202 */ /* 0x000fca0000000f00 */
[----:B------:R-:W-:-:S05]  /*11f0*/  FADD.FTZ R16, R15, R16 ;  /* 0x000000100f107221 */ /* 0x000fca0000010000 */
[----:B------:R-:W-:-:S07]  /*1200*/  MOV R23, R16 ;  /* 0x0000001000177202 */ /* 0x000fce0000000f00 */
[----:B------:R-:W-:Y:S05]  /*1210*/  WARPSYNC.COLLECTIVE R20, `(.L_x_9622) ;  /* 0x0000000014087348 */ /* 0x000fea0003c00000 */
[----:B------:R0:W1:Y:S02]  /*1220*/  SHFL.BFLY P2, R21, R23, R22, R25 ;  /* 0x0c00001617157389 */ /* 0x0000640000040019 */
[----:B01----:R-:W-:Y:S01]  /*1230*/  ENDCOLLECTIVE ;  /* 0x000000000000791b */ /* 0x003fe20003800000 */
.L_x_9622:
[----:B------:R-:W-:Y:S01]  /*1240*/  HFMA2.MMA R22, -RZ, RZ, 0, 9.5367431640625e-07 ;  /* 0x00000010ff167435 */ /* 0x000fe200000001ff */
[----:B------:R-:W-:-:S05]  /*1250*/  MOV R11, R21 ;  /* 0x00000015000b7202 */ /* 0x000fca0000000f00 */
[----:B------:R-:W-:-:S05]  /*1260*/  FADD.FTZ R11, R16, R11 ;  /* 0x0000000b100b7221 */ /* 0x000fca0000010000 */
[----:B------:R-:W-:-:S07]  /*1270*/  MOV R23, R11 ;  /* 0x0000000b00177202 */ /* 0x000fce0000000f00 */
[----:B------:R-:W-:Y:S05]  /*1280*/  WARPSYNC.COLLECTIVE R20, `(.L_x_9623) ;  /* 0x0000000014087348 */ /* 0x000fea0003c00000 */
[----:B------:R0:W1:Y:S02]  /*1290*/  SHFL.BFLY P2, R21, R23, R22, R25 ;  /* 0x0c00001617157389 */ /* 0x0000640000040019 */
[----:B01----:R-:W-:Y:S01]  /*12a0*/  ENDCOLLECTIVE ;  /* 0x000000000000791b */ /* 0x003fe20003800000 */
.L_x_9623:
[----:B------:R-:W-:Y:S01]  /*12b0*/  HFMA2.MMA R22, -RZ, RZ, 0, 5.9604644775390625e-08 ;  /* 0x00000001ff167435 */ /* 0x000fe200000001ff */
[----:B------:R-:W-:Y:S02]  /*12c0*/  MOV R23, R10 ;  /* 0x0000000a00177202 */ /* 0x000fe40000000f00 */
[----:B------:R-:W-:-:S08]  /*12d0*/  MOV R12, R21 ;  /* 0x00000015000c7202 */ /* 0x000fd00000000f00 */
[----:B------:R-:W-:Y:S05]  /*12e0*/  WARPSYNC.COLLECTIVE R20, `(.L_x_9624) ;  /* 0x0000000014087348 */ /* 0x000fea0003c00000 */
[----:B------:R0:W1:Y:S02]  /*12f0*/  SHFL.BFLY P2, R21, R23, R22, R25 ;  /* 0x0c00001617157389 */ /* 0x0000640000040019 */
[----:B01----:R-:W-:Y:S01]  /*1300*/  ENDCOLLECTIVE ;  /* 0x000000000000791b */ /* 0x003fe20003800000 */
.L_x_9624:
[----:B------:R-:W-:Y:S01]  /*1310*/  HFMA2.MMA R22, -RZ, RZ, 0, 1.1920928955078125e-07 ;  /* 0x00000002ff167435 */ /* 0x000fe200000001ff */
[----:B------:R-:W-:-:S05]  /*1320*/  MOV R13, R21 ;  /* 0x00000015000d7202 */ /* 0x000fca0000000f00 */
[----:B------:R-:W-:-:S05]  /*1330*/  FADD.FTZ R17, R10, R13 ;  /* 0x0000000d0a117221 */ /* 0x000fca0000010000 */
[----:B------:R-:W-:-:S07]  /*1340*/  MOV R23, R17 ;  /* 0x0000001100177202 */ /* 0x000fce0000000f00 */
[----:B------:R-:W-:Y:S05]  /*1350*/  WARPSYNC.COLLECTIVE R20, `(.L_x_9625) ;  /* 0x0000000014087348 */ /* 0x000fea0003c00000 */
[----:B------:R0:W1:Y:S02]  /*1360*/  SHFL.BFLY P2, R21, R23, R22, R25 ;  /* 0x0c00001617157389 */ /* 0x0000640000040019 */
[----:B01----:R-:W-:Y:S01]  /*1370*/  ENDCOLLECTIVE ;  /* 0x000000000000791b */ /* 0x003fe20003800000 */
.L_x_9625:
[----:B------:R-:W-:Y:S01]  /*1380*/  HFMA2.MMA R22, -RZ, RZ, 0, 2.384185791015625e-07 ;  /* 0x00000004ff167435 */ /* 0x000fe200000001ff */
[----:B------:R-:W-:-:S04]  /*1390*/  IMAD.MOV.U32 R16, RZ, RZ, R21 ;  /* 0x000000ffff107224 */ /* 0x000fc800078e0015 */
[----:B------:R-:W-:-:S05]  /*13a0*/  FADD.FTZ R18, R17, R16 ;  /* 0x0000001011127221 */ /* 0x000fca0000010000 */
[----:B------:R-:W-:-:S07]  /*13b0*/  MOV R23, R18 ;  /* 0x0000001200177202 */ /* 0x000fce0000000f00 */
[----:B------:R-:W-:Y:S05]  /*13c0*/  WARPSYNC.COLLECTIVE R20, `(.L_x_9626) ;  /* 0x0000000014087348 */ /* 0x000fea0003c00000 */
[----:B------:R0:W1:Y:S02]  /*13d0*/  SHFL.BFLY P2, R21, R23, R22, R25 ;  /* 0x0c00001617157389 */ /* 0x0000640000040019 */
[----:B01----:R-:W-:Y:S01]  /*13e0*/  ENDCOLLECTIVE ;  /* 0x000000000000791b */ /* 0x003fe20003800000 */
.L_x_9626:
[----:B------:R-:W-:Y:S01]  /*13f0*/  HFMA2.MMA R22, -RZ, RZ, 0, 4.76837158203125e-07 ;  /* 0x00000008ff167435 */ /* 0x000fe200000001ff */
[----:B------:R-:W-:-:S05]  /*1400*/  MOV R19, R21 ;  /* 0x0000001500137202 */ /* 0x000fca0000000f00 */
[----:B------:R-:W-:-:S05]  /*1410*/  FADD.FTZ R19, R18, R19 ;  /* 0x0000001312137221 */ /* 0x000fca0000010000 */
[----:B------:R-:W-:-:S07]  /*1420*/  MOV R23, R19 ;  /* 0x0000001300177202 */ /* 0x000fce0000000f00 */
[----:B------:R-:W-:Y:S05]  /*1430*/  WARPSYNC.COLLECTIVE R20, `(.L_x_9627) ;  /* 0x0000000014087348 */ /* 0x000fea0003c00000 */
[----:B------:R0:W1:Y:S02]  /*1440*/  SHFL.BFLY P2, R21, R23, R22, R25 ;  /* 0x0c00001617157389 */ /* 0x0000640000040019 */
[----:B01----:R-:W-:Y:S01]  /*1450*/  ENDCOLLECTIVE ;  /* 0x000000000000791b */ /* 0x003fe20003800000 */
.L_x_9627:
[----:B------:R-:W-:Y:S01]  /*1460*/  HFMA2.MMA R22, -RZ, RZ, 0, 9.5367431640625e-07 ;  /* 0x00000010ff167435 */ /* 0x000fe200000001ff */
[----:B------:R-:W-:-:S05]  /*1470*/  MOV R10, R21 ;  /* 0x00000015000a7202 */ /* 0x000fca0000000f00 */
[----:B------:R-:W-:-:S05]  /*1480*/  FADD.FTZ R10, R19, R10 ;  /* 0x0000000a130a7221 */ /* 0x000fca0000010000 */
[----:B------:R-:W-:-:S07]  /*1490*/  MOV R23, R10 ;  /* 0x0000000a00177202 */ /* 0x000fce0000000f00 */
[----:B------:R-:W-:Y:S05]  /*14a0*/  WARPSYNC.COLLECTIVE R20, `(.L_x_9628) ;  /* 0x0000000014087348 */ /* 0x000fea0003c00000 */
[----:B------:R0:W1:Y:S02]  /*14b0*/  SHFL.BFLY P2, R21, R23, R22, R25 ;  /* 0x0c00001617157389 */ /* 0x0000640000040019 */
[----:B01----:R-:W-:Y:S01]  /*14c0*/  ENDCOLLECTIVE ;  /* 0x000000000000791b */ /* 0x003fe20003800000 */
.L_x_9628:
[----:B------:R-:W-:Y:S01]  /*14d0*/  MOV R15, R21 ;  /* 0x00000015000f7202 */ /* 0x000fe20000000f00 */
[----:B------:R-:W-:Y:S06]  /*14e0*/  BRA `(.L_x_9629) ;  /* 0xfffffff400dc7947 */ /* 0x000fec000383ffff */
.L_x_9630:
        /* <DEDUP_REMOVED lines=9> */
.L_x_11976:


//--------------------- .text._ZN10layer_norm13ln_bwd_kernelINS_13Kernel_traitsIf6__halffS2_fjLj2560ELj1ELj1ELj4ELj8ENS_18Kernel_traits_baseILj2560EfS2_fS2_fjLj128EEEEELb1ELb1ELb1ELb1EEEvNS_9BwdParamsE --------------------------
	.section	.text._ZN10layer_norm13ln_bwd_kernelINS_13Kernel_traitsIf6__halffS2_fjLj2560ELj1ELj1ELj4ELj8ENS_18Kernel_traits_baseILj2560EfS2_fS2_fjLj128EEEEELb1ELb1ELb1ELb1EEEvNS_9BwdParamsE,"ax",@progbits
	.align	128
        .global         _ZN10layer_norm13ln_bwd_kernelINS_13Kernel_traitsIf6__halffS2_fjLj2560ELj1ELj1ELj4ELj8ENS_18Kernel_traits_baseILj2560EfS2_fS2_fjLj128EEEEELb1ELb1ELb1ELb1EEEvNS_9BwdParamsE
        .type           _ZN10layer_norm13ln_bwd_kernelINS_13Kernel_traitsIf6__halffS2_fjLj2560ELj1ELj1ELj4ELj8ENS_18Kernel_traits_baseILj2560EfS2_fS2_fjLj128EEEEELb1ELb1ELb1ELb1EEEvNS_9BwdParamsE,@function
        .size           _ZN10layer_norm13ln_bwd_kernelINS_13Kernel_traitsIf6__halffS2_fjLj2560ELj1ELj1ELj4ELj8ENS_18Kernel_traits_baseILj2560EfS2_fS2_fjLj128EEEEELb1ELb1ELb1ELb1EEEvNS_9BwdParamsE,(.L_x_11977 - _ZN10layer_norm13ln_bwd_kernelINS_13Kernel_traitsIf6__halffS2_fjLj2560ELj1ELj1ELj4ELj8ENS_18Kernel_traits_baseILj2560EfS2_fS2_fjLj128EEEEELb1ELb1ELb1ELb1EEEvNS_9BwdParamsE)
        .other          _ZN10layer_norm13ln_bwd_kernelINS_13Kernel_traitsIf6__halffS2_fjLj2560ELj1ELj1ELj4ELj8ENS_18Kernel_traits_baseILj2560EfS2_fS2_fjLj128EEEEELb1ELb1ELb1ELb1EEEvNS_9BwdParamsE,@"STO_CUDA_ENTRY STV_DEFAULT"
_ZN10layer_norm13ln_bwd_kernelINS_13Kernel_traitsIf6__halffS2_fjLj2560ELj1ELj1ELj4ELj8ENS_18Kernel_traits_baseILj2560EfS2_fS2_fjLj128EEEEELb1ELb1ELb1ELb1EEEvNS_9BwdParamsE:
.text._ZN10layer_norm13ln_bwd_kernelINS_13Kernel_traitsIf6__halffS2_fjLj2560ELj1ELj1ELj4ELj8ENS_18Kernel_traits_baseILj2560EfS2_fS2_fjLj128EEEEELb1ELb1ELb1ELb1EEEvNS_9BwdParamsE:
        /* <DEDUP_REMOVED lines=44> */
.L_x_9631:
[----:B------:R-:W-:Y:S01]  /*02c0*/  SHF.L.U32 R0, R152, 0x4, RZ ;  /* 0x0000000498007819 */ /* 0x000fe200000006ff */
[----:B------:R-:W-:Y:S01]  /*02d0*/  ULDC.64 UR6, c[0x0][0x260] ;  /* 0x0000980000067ab9 */ /* 0x000fe20000000a00 */
[----:B------:R-:W0:Y:S01]  /*02e0*/  LDC.U8 R150, c[0x0][0x2a0] ;  /* 0x0000a800ff967b82 */ /* 0x000e220000000000 */
[----:B------:R-:W-:Y:S01]  /*02f0*/  ULDC.64 UR8, c[0x0][0x278] ;  /* 0x00009e0000087ab9 */ /* 0x000fe20000000a00 */
[----:B------:R-:W-:-:S04]  /*0300*/  LOP3.LUT R0, R0, 0x7f0, RZ, 0xc0, !PT ;  /* 0x000007f000007812 */ /* 0x000fc800078ec0ff */
[C---:B------:R-:W-:Y:S02]  /*0310*/  IADD3 R2, P0, R0.reuse, UR6, RZ ;  /* 0x0000000600027c10 */ /* 0x040fe4000ff1e0ff */
[----:B------:R-:W-:Y:S02]  /*0320*/  IADD3 R12, P1, R0, UR8, RZ ;  /* 0x00000008000c7c10 */ /* 0x000fe4000ff3e0ff */
[----:B------:R-:W-:Y:S02]  /*0330*/  IADD3.X R3, RZ, UR7, RZ, P0, !PT ;  /* 0x00000007ff037c10 */ /* 0x000fe400087fe4ff */
[----:B------:R-:W-:-:S03]  /*0340*/  IADD3.X R13, RZ, UR9, RZ, P1, !PT ;  /* 0x00000009ff0d7c10 */ /* 0x000fc60008ffe4ff */
[----:B------:R-:W5:Y:S04]  /*0350*/  LDG.E.128 R64, desc[UR4][R2.64] ;  /* 0x0000000402407981 */ /* 0x000f68000c1e1d00 */
[----:B------:R-:W5:Y:S04]  /*0360*/  LDG.E.128 R68, desc[UR4][R2.64+0x800] ;  /* 0x0008000402447981 */ /* 0x000f68000c1e1d00 */
[----:B------:R-:W5:Y:S04]  /*0370*/  LDG.E.128 R72, desc[UR4][R2.64+0x1000] ;  /* 0x0010000402487981 */ /* 0x000f68000c1e1d00 */
[----:B------:R-:W5:Y:S04]  /*0380*/  LDG.E.128 R76, desc[UR4][R2.64+0x1800] ;  /* 0x00180004024c7981 */ /* 0x000f68000c1e1d00 */
[----:B------:R-:W5:Y:S01]  /*0390*/  LDG.E.128 R80, desc[UR4][R2.64+0x2000] ;  /* 0x0020000402507981 */ /* 0x000f62000c1e1d00 */
[----:B------:R-:W-:Y:S01]  /*03a0*/  HFMA2.MMA R202, -RZ, RZ, 0, 5.9604644775390625e-08 ;  /* 0x00000001ffca7435 */ /* 0x000fe200000001ff */
        /* <DEDUP_REMOVED lines=18> */
[----:B------:R1:W5:Y:S01]  /*04d0*/  LDG.E.128 R100, desc[UR4][R12.64+0x2000] ;  /* 0x002000040c647981 */ /* 0x000362000c1e1d00 */
        /* <DEDUP_REMOVED lines=9> */
[----:B-1----:R-:W-:Y:S02]  /*0570*/  CS2R R12, SRZ ;  /* 0x00000000000c7805 */ /* 0x002fe4000001ff00 */
[----:B------:R-:W-:-:S02]  /*0580*/  CS2R R54, SRZ ;  /* 0x0000000000367805 */ /* 0x000fc4000001ff00 */
[----:B------:R-:W-:Y:S02]  /*0590*/  CS2R R52, SRZ ;  /* 0x0000000000347805 */ /* 0x000fe4000001ff00 */
[----:B------:R-:W-:Y:S02]  /*05a0*/  CS2R R58, SRZ ;  /* 0x00000000003a7805 */ /* 0x000fe4000001ff00 */
[----:B------:R-:W-:Y:S02]  /*05b0*/  CS2R R56, SRZ ;  /* 0x0000000000387805 */ /* 0x000fe4000001ff00 */
[----:B------:R-:W-:Y:S02]  /*05c0*/  CS2R R62, SRZ ;  /* 0x00000000003e7805 */ /* 0x000fe4000001ff00 */
[----:B0-----:R-:W-:-:S07]  /*05d0*/  CS2R R60, SRZ ;  /* 0x00000000003c7805 */ /* 0x001fce000001ff00 */
.L_x_9735:
[----:B0-----:R-:W0:Y:S08]  /*05e0*/  LDC.64 R130, c[0x0][0x288] ;  /* 0x0000a200ff827b82 */ /* 0x001e300000000a00 */
[----:B-1----:R-:W1:Y:S08]  /*05f0*/  LDC R204, c[0x0][0x218] ;  /* 0x00008600ffcc7b82 */ /* 0x002e700000000800 */
[----:B------:R-:W2:Y:S01]  /*0600*/  LDC.64 R128, c[0x0][0x258] ;  /* 0x00009600ff807b82 */ /* 0x000ea20000000a00 */
[----:B0-----:R-:W-:-:S07]  /*0610*/  IMAD.WIDE R130, R151, 0x4, R130 ;  /* 0x0000000497827825 */ /* 0x001fce00078e0282 */
[----:B------:R-:W0:Y:S01]  /*0620*/  LDC.64 R132, c[0x0][0x280] ;  /* 0x0000a000ff847b82 */ /* 0x000e220000000a00 */
[----:B------:R3:W4:Y:S07]  /*0630*/  LDG.E R139, desc[UR4][R130.64] ;  /* 0x00000004828b7981 */ /* 0x00072e000c1e1900 */
[----:B------:R-:W3:Y:S01]  /*0640*/  LDC.64 R136, c[0x0][0x2c8] ;  /* 0x0000b200ff887b82 */ /* 0x000ee20000000a00 */
[----:B-1----:R-:W-:Y:S01]  /*0650*/  IMAD R0, R151, R204, RZ ;  /* 0x000000cc97007224 */ /* 0x002fe200078e02ff */
[----:B------:R-:W-:-:S04]  /*0660*/  LOP3.LUT R203, R152, 0x7f, RZ, 0xc0, !PT ;  /* 0x0000007f98cb7812 */ /* 0x000fc800078ec0ff */
[----:B------:R-:W-:Y:S01]  /*0670*/  SHF.R.S32.HI R135, RZ, 0x1f, R0 ;  /* 0x0000001fff877819 */ /* 0x000fe20000011400 */
[----:B--2---:R-:W-:-:S03]  /*0680*/  IMAD.WIDE R128, R151, 0x4, R128 ;  /* 0x0000000497807825 */ /* 0x004fc600078e0280 */
[----:B------:R-:W-:Y:S01]  /*0690*/  LEA.HI R148, R135, R0, RZ, 0x2 ;  /* 0x0000000087947211 */ /* 0x000fe200078f10ff */
[----:B------:R-:W-:Y:S01]  /*06a0*/  BSSY B0, `(.L_x_9633) ;  /* 0x000012b000007945 */ /* 0x000fe20003800000 */
[----:B-----5:R-:W5:Y:S02]  /*06b0*/  LDG.E R149, desc[UR4][R128.64] ;  /* 0x0000000480957981 */ /* 0x020f64000c1e1900 */
[----:B------:R-:W-:Y:S01]  /*06c0*/  LEA.HI.SX32 R148, R148, R203, 0x1e ;  /* 0x000000cb94947211 */ /* 0x000fe200078ff2ff */
[----:B0-----:R-:W-:-:S03]  /*06d0*/  IMAD.WIDE R132, R151, 0x4, R132 ;  /* 0x0000000497847825 */ /* 0x001fc600078e0284 */
[C---:B------:R-:W-:Y:S02]  /*06e0*/  IADD3 R201, R148.reuse, 0x80, RZ ;  /* 0x0000008094c97810 */ /* 0x040fe40007ffe0ff */
[C---:B------:R-:W-:Y:S01]  /*06f0*/  IADD3 R199, R148.reuse, 0x100, RZ ;  /* 0x0000010094c77810 */ /* 0x040fe20007ffe0ff */
[----:B------:R0:W5:Y:S01]  /*0700*/  LDG.E R205, desc[UR4][R132.64] ;  /* 0x0000000484cd7981 */ /* 0x000162000c1e1900 */
[C---:B------:R-:W-:Y:S01]  /*0710*/  IADD3 R198, R148.reuse, 0x180, RZ ;  /* 0x0000018094c67810 */ /* 0x040fe20007ffe0ff */
[----:B---3--:R-:W-:-:S04]  /*0720*/  IMAD.WIDE.U32 R134, R148, 0x10, R136 ;  /* 0x0000001094867825 */ /* 0x008fc800078e0088 */
[----:B------:R-:W-:-:S04]  /*0730*/  IMAD.WIDE.U32 R130, R199, 0x10, R136 ;  /* 0x00000010c7827825 */ /* 0x000fc800078e0088 */
[----:B0-----:R-:W-:-:S04]  /*0740*/  IMAD.WIDE.U32 R132, R201, 0x10, R136 ;  /* 0x00000010c9847825 */ /* 0x001fc800078e0088 */
[----:B------:R-:W-:Y:S01]  /*0750*/  IMAD.WIDE.U32 R128, R198, 0x10, R136 ;  /* 0x00000010c6807825 */ /* 0x000fe200078e0088 */
[----:B----4-:R-:W-:-:S13]  /*0760*/  ISETP.GT.AND P6, PT, R139, RZ, PT ;  /* 0x000000ff8b00720c */ /* 0x010fda0003fc4270 */
[----:B------:R-:W-:Y:S05]  /*0770*/  @P6 BRA `(.L_x_9634) ;  /* 0x0000000000906947 */ /* 0x000fea0003800000 */
        /* <DEDUP_REMOVED lines=18> */
[C---:B------:R-:W-:Y:S01]  /*08a0*/  VIADD R143, R139.reuse, 0x100 ;  /* 0x000001008b8f7836 */ /* 0x040fe20000000000 */
[C---:B------:R-:W-:Y:S01]  /*08b0*/  IADD3 R145, R139.reuse, 0x180, RZ ;  /* 0x000001808b917810 */ /* 0x040fe20007ffe0ff */
[----:B------:R-:W5:Y:S01]  /*08c0*/  @P0 LDG.E.128 R116, desc[UR4][R128.64] ;  /* 0x0000000480740981 */ /* 0x000f62000c1e1d00 */
[C---:B------:R-:W-:Y:S01]  /*08d0*/  IADD3 R207, R139.reuse, 0x200, RZ ;  /* 0x000002008bcf7810 */ /* 0x040fe20007ffe0ff */
[----:B0-----:R-:W-:-:S02]  /*08e0*/  IMAD.WIDE.U32 R138, R139, 0x4, R146 ;  /* 0x000000048b8a7825 */ /* 0x001fc400078e0092 */
[----:B------:R-:W5:Y:S02]  /*08f0*/  @P0 LDG.E.128 R120, desc[UR4][R136.64] ;  /* 0x0000000488780981 */ /* 0x000f64000c1e1d00 */
        /* <DEDUP_REMOVED lines=12> */
.L_x_9634:
        /* <DEDUP_REMOVED lines=8> */
[----:B------:R-:W-:Y:S01]  /*0a40*/  IADD3 R183, R148, 0x200, RZ ;  /* 0x0000020094b77810 */ /* 0x000fe20007ffe0ff */
[----:B0-----:R-:W-:Y:S01]  /*0a50*/  IMAD.WIDE R2, R151, 0x4, R2 ;  /* 0x0000000497027825 */ /* 0x001fe200078e0202 */
[C---:B------:R-:W-:Y:S01]  /*0a60*/  IADD3 R155, R141.reuse, 0x80, RZ ;  /* 0x000000808d9b7810 */ /* 0x040fe20007ffe0ff */
[----:B------:R-:W0:Y:S01]  /*0a70*/  LDC.64 R146, c[0x0][0x240] ;  /* 0x00009000ff927b82 */ /* 0x000e220000000a00 */
[----:B------:R-:W-:-:S02]  /*0a80*/  IADD3 R177, R141, 0x100, RZ ;  /* 0x000001008db17810 */ /* 0x000fc40007ffe0ff */
[----:B------:R3:W4:Y:S01]  /*0a90*/  LDG.E R184, desc[UR4][R2.64] ;  /* 0x0000000402b87981 */ /* 0x000722000c1e1900 */
[C---:B-1----:R-:W-:Y:S01]  /*0aa0*/  IMAD.WIDE.U32 R138, R141.reuse, 0x8, R180 ;  /* 0x000000088d8a7825 */ /* 0x042fe200078e00b4 */
[----:B------:R-:W-:-:S03]  /*0ab0*/  IADD3 R179, R141, 0x180, RZ ;  /* 0x000001808db37810 */ /* 0x000fc60007ffe0ff */
[--C-:B--2---:R-:W-:Y:S02]  /*0ac0*/  IMAD.WIDE.U32 R156, R148, 0x10, R172.reuse ;  /* 0x00000010949c7825 */ /* 0x104fe400078e00ac */
[----:B------:R-:W2:Y:S01]  /*0ad0*/  LDG.E.64 R138, desc[UR4][R138.64] ;  /* 0x000000048a8a7981 */ /* 0x000ea2000c1e1b00 */
[----:B---3--:R-:W-:Y:S01]  /*0ae0*/  IADD3 R3, R141, 0x200, RZ ;  /* 0x000002008d037810 */ /* 0x008fe20007ffe0ff */
[--C-:B------:R-:W-:Y:S02]  /*0af0*/  IMAD.WIDE.U32 R160, R201, 0x10, R172.reuse ;  /* 0x00000010c9a07825 */ /* 0x100fe400078e00ac */
[----:B------:R-:W3:Y:S02]  /*0b00*/  LDG.E.128 R156, desc[UR4][R156.64] ;  /* 0x000000049c9c7981 */ /* 0x000ee4000c1e1d00 */
[--C-:B------:R-:W-:Y:S02]  /*0b10*/  IMAD.WIDE.U32 R164, R199, 0x10, R172.reuse ;  /* 0x00000010c7a47825 */ /* 0x100fe400078e00ac */
[----:B------:R-:W3:Y:S02]  /*0b20*/  LDG.E.128 R160, desc[UR4][R160.64] ;  /* 0x00000004a0a07981 */ /* 0x000ee4000c1e1d00 */
[----:B------:R-:W-:-:S02]  /*0b30*/  IMAD.WIDE.U32 R168, R198, 0x10, R172 ;  /* 0x00000010c6a87825 */ /* 0x000fc400078e00ac */
[----:B------:R-:W3:Y:S02]  /*0b40*/  LDG.E.128 R164, desc[UR4][R164.64] ;  /* 0x00000004a4a47981 */ /* 0x000ee4000c1e1d00 */
[----:B------:R-:W-:Y:S02]  /*0b50*/  IMAD.WIDE.U32 R172, R183, 0x10, R172 ;  /* 0x00000010b7ac7825 */ /* 0x000fe400078e00ac */
[----:B------:R-:W3:Y:S02]  /*0b60*/  LDG.E.128 R168, desc[UR4][R168.64] ;  /* 0x00000004a8a87981 */ /* 0x000ee4000c1e1d00 */
[--C-:B------:R-:W-:Y:S02]  /*0b70*/  IMAD.WIDE.U32 R154, R155, 0x8, R180.reuse ;  /* 0x000000089b9a7825 */ /* 0x100fe400078e00b4 */
[----:B------:R-:W3:Y:S02]  /*0b80*/  LDG.E.128 R172, desc[UR4][R172.64] ;  /* 0x00000004acac7981 */ /* 0x000ee4000c1e1d00 */
[----:B------:R-:W-:-:S02]  /*0b90*/  IMAD.WIDE.U32 R176, R177, 0x8, R180 ;  /* 0x00000008b1b07825 */ /* 0x000fc400078e00b4 */
[----:B------:R-:W3:Y:S02]  /*0ba0*/  LDG.E.64 R154, desc[UR4][R154.64] ;  /* 0x000000049a9a7981 */ /* 0x000ee4000c1e1b00 */
[--C-:B------:R-:W-:Y:S02]  /*0bb0*/  IMAD.WIDE.U32 R178, R179, 0x8, R180.reuse ;  /* 0x00000008b3b27825 */ /* 0x100fe400078e00b4 */
[----:B------:R-:W3:Y:S02]  /*0bc0*/  LDG.E.64 R176, desc[UR4][R176.64] ;  /* 0x00000004b0b07981 */ /* 0x000ee4000c1e1b00 */
[----:B------:R-:W-:Y:S02]  /*0bd0*/  IMAD.WIDE.U32 R180, R3, 0x8, R180 ;  /* 0x0000000803b47825 */ /* 0x000fe400078e00b4 */
[----:B------:R-:W3:Y:S04]  /*0be0*/  LDG.E.64 R178, desc[UR4][R178.64] ;  /* 0x00000004b2b27981 */ /* 0x000ee8000c1e1b00 */
[----:B------:R-:W3:Y:S01]  /*0bf0*/  LDG.E.64 R180, desc[UR4][R180.64] ;  /* 0x00000004b4b47981 */ /* 0x000ee2000c1e1b00 */
[----:B-----5:R-:W-:-:S02]  /*0c00*/  ISETP.GE.AND P5, PT, R205, 0x1, PT ;  /* 0x00000001cd00780c */ /* 0x020fc40003fa6270 */
[----:B------:R-:W-:Y:S02]  /*0c10*/  MOV R2, UR18 ;  /* 0x0000001200027c02 */ /* 0x000fe40008000f00 */
[----:B------:R-:W-:Y:S02]  /*0c20*/  MOV R0, UR19 ;  /* 0x0000001300007c02 */ /* 0x000fe40008000f00 */
[----:B------:R-:W-:-:S07]  /*0c30*/  ISETP.NE.U32.AND P0, PT, R2, RZ, PT ;  /* 0x000000ff0200720c */ /* 0x000fce0003f05070 */
[----:B------:R-:W-:Y:S01]  /*0c40*/  @P5 VIADD R3, R205, 0xffffffff ;  /* 0xffffffffcd035836 */ /* 0x000fe20000000000 */
[----:B------:R-:W-:-:S03]  /*0c50*/  ISETP.NE.AND.EX P0, PT, R0, RZ, PT, P0 ;  /* 0x000000ff0000720c */ /* 0x000fc60003f05300 */
[----:B------:R-:W-:-:S05]  /*0c60*/  @P5 IMAD R3, R3, R204, RZ ;  /* 0x000000cc03035224 */ /* 0x000fca00078e02ff */
[----:B------:R-:W-:-:S04]  /*0c70*/  @P5 SHF.R.S32.HI R140, RZ, 0x1f, R3 ;  /* 0x0000001fff8c5819 */ /* 0x000fc80000011403 */
[----:B------:R-:W-:Y:S01]  /*0c80*/  @P5 LEA.HI R140, R140, R3, RZ, 0x2 ;  /* 0x000000038c8c5211 */ /* 0x000fe200078f10ff */
[----:B------:R-:W-:Y:S01]  /*0c90*/  HFMA2.MMA R3, -RZ, RZ, 0, 0 ;  /* 0x00000000ff037435 */ /* 0x000fe200000001ff */
[----:B------:R-:W-:Y:S01]  /*0ca0*/  @P0 IMAD.WIDE.U32 R182, R183, 0x10, R136 ;  /* 0x00000010b7b60825 */ /* 0x000fe200078e0088 */
[----:B------:R-:W5:Y:S04]  /*0cb0*/  @P0 LDG.E.128 R104, desc[UR4][R134.64] ;  /* 0x0000000486680981 */ /* 0x000f68000c1e1d00 */
[----:B------:R-:W-:Y:S01]  /*0cc0*/  @P5 LEA.HI.SX32 R3, R140, R203, 0x1e ;  /* 0x000000cb8c035211 */ /* 0x000fe200078ff2ff */
[----:B------:R-:W5:Y:S04]  /*0cd0*/  @P0 LDG.E.128 R108, desc[UR4][R132.64] ;  /* 0x00000004846c0981 */ /* 0x000f68000c1e1d00 */
[----:B------:R-:W5:Y:S01]  /*0ce0*/  @P0 LDG.E.128 R112, desc[UR4][R130.64] ;  /* 0x0000000482700981 */ /* 0x000f62000c1e1d00 */
[----:B0-----:R-:W-:-:S03]  /*0cf0*/  IMAD.WIDE.U32 R136, R3, 0x4, R146 ;  /* 0x0000000403887825 */ /* 0x001fc600078e0092 */
[----:B------:R-:W5:Y:S04]  /*0d00*/  @P0 LDG.E.128 R116, desc[UR4][R128.64] ;  /* 0x0000000480740981 */ /* 0x000f68000c1e1d00 */
[----:B------:R-:W5:Y:S01]  /*0d10*/  @P0 LDG.E.128 R120, desc[UR4][R182.64] ;  /* 0x00000004b6780981 */ /* 0x000f62000c1e1d00 */
[----:B------:R-:W-:Y:S02]  /*0d20*/  ISETP.NE.AND P0, PT, R150, RZ, PT ;  /* 0x000000ff9600720c */ /* 0x000fe40003f05270 */
[C---:B------:R-:W-:Y:S01]  /*0d30*/  IADD3 R143, R3.reuse, 0x100, RZ ;  /* 0x00000100038f7810 */ /* 0x040fe20007ffe0ff */
[----:B------:R2:W5:Y:S01]  /*0d40*/  LDG.E R200, desc[UR4][R136.64] ;  /* 0x0000000488c87981 */ /* 0x000562000c1e1900 */
[C---:B------:R-:W-:Y:S02]  /*0d50*/  IADD3 R141, R3.reuse, 0x80, RZ ;  /* 0x00000080038d7810 */ /* 0x040fe40007ffe0ff */
[----:B------:R-:W-:-:S02]  /*0d60*/  IADD3 R145, R3, 0x180, RZ ;  /* 0x0000018003917810 */ /* 0x000fc40007ffe0ff */
[----:B------:R-:W-:Y:S01]  /*0d70*/  IADD3 R153, R3, 0x200, RZ ;  /* 0x0000020003997810 */ /* 0x000fe20007ffe0ff */
[----:B------:R-:W-:-:S04]  /*0d80*/  IMAD.WIDE.U32 R142, R143, 0x4, R146 ;  /* 0x000000048f8e7825 */ /* 0x000fc800078e0092 */
[--C-:B------:R-:W-:Y:S02]  /*0d90*/  IMAD.WIDE.U32 R140, R141, 0x4, R146.reuse ;  /* 0x000000048d8c7825 */ /* 0x100fe400078e0092 */
[----:B------:R0:W5:Y:S02]  /*0da0*/  LDG.E R142, desc[UR4][R142.64] ;  /* 0x000000048e8e7981 */ /* 0x000164000c1e1900 */
[--C-:B------:R-:W-:Y:S02]  /*0db0*/  IMAD.WIDE.U32 R144, R145, 0x4, R146.reuse ;  /* 0x0000000491907825 */ /* 0x100fe400078e0092 */
[----:B------:R-:W5:Y:S02]  /*0dc0*/  LDG.E R140, desc[UR4][R140.64] ;  /* 0x000000048c8c7981 */ /* 0x000f64000c1e1900 */
[----:B------:R-:W-:Y:S02]  /*0dd0*/  IMAD.WIDE.U32 R146, R153, 0x4, R146 ;  /* 0x0000000499927825 */ /* 0x000fe400078e0092 */
[----:B------:R-:W5:Y:S04]  /*0de0*/  LDG.E R144, desc[UR4][R144.64] ;  /* 0x0000000490907981 */ /* 0x000f68000c1e1900 */
[----:B------:R1:W5:Y:S01]  /*0df0*/  LDG.E R146, desc[UR4][R146.64] ;  /* 0x0000000492927981 */ /* 0x000362000c1e1900 */
[----:B----4-:R-:W-:-:S02]  /*0e00*/  FSEL R192, R184, RZ, !P0 ;  /* 0x000000ffb8c07208 */ /* 0x010fc40004000000 */
[----:B--2---:R-:W-:Y:S02]  /*0e10*/  MOV R136, R138 ;  /* 0x0000008a00887202 */ /* 0x004fe40000000f00 */
[----:B------:R-:W-:Y:S01]  /*0e20*/  SHF.R.U64 R189, R138, 0x10, R139 ;  /* 0x000000108abd7819 */ /* 0x000fe2000000128b */
[C---:B---3--:R-:W-:Y:S01]  /*0e30*/  FADD.FTZ R156, -R192.reuse, R156 ;  /* 0x0000009cc09c7221 */ /* 0x048fe20000010100 */
[C---:B------:R-:W-:Y:S01]  /*0e40*/  FADD.FTZ R128, -R192.reuse, R159 ;  /* 0x0000009fc0807221 */ /* 0x040fe20000010100 */
[C---:B------:R-:W-:Y:S01]  /*0e50*/  FADD.FTZ R158, -R192.reuse, R158 ;  /* 0x0000009ec09e7221 */ /* 0x040fe20000010100 */
[----:B------:R-:W-:Y:S01]  /*0e60*/  SHF.R.U32.HI R187, RZ, 0x10, R139 ;  /* 0x00000010ffbb7819 */ /* 0x000fe2000001168b */
[C---:B------:R-:W-:Y:S01]  /*0e70*/  FADD.FTZ R132, -R192.reuse, R157 ;  /* 0x0000009dc0847221 */ /* 0x040fe20000010100 */
[C---:B------:R-:W-:Y:S01]  /*0e80*/  FADD.FTZ R130, -R192.reuse, R161 ;  /* 0x000000a1c0827221 */ /* 0x040fe20000010100 */
[----:B------:R-:W-:Y:S02]  /*0e90*/  HADD2.F32 R129, -RZ, R136.H0_H0 ;  /* 0x20000088ff817230 */ /* 0x000fe40000004100 */
[C---:B------:R-:W-:Y:S01]  /*0ea0*/  FMUL.FTZ R3, R149.reuse, R156 ;  /* 0x0000009c95037220 */ /* 0x040fe20000410000 */
[C---:B------:R-:W-:Y:S01]  /*0eb0*/  FMUL.FTZ R156, R149.reuse, R128 ;  /* 0x00000080959c7220 */ /* 0x040fe20000410000 */
[----:B------:R-:W-:Y:S01]  /*0ec0*/  MOV R137, R139 ;  /* 0x0000008b00897202 */ /* 0x000fe20000000f00 */
[----:B------:R-:W-:Y:S01]  /*0ed0*/  FADD.FTZ R182, -R192, R167 ;  /* 0x000000a7c0b67221 */ /* 0x000fe20000010100 */
[----:B------:R-:W-:Y:S01]  /*0ee0*/  FMUL.FTZ R153, R149, R158 ;  /* 0x0000009e95997220 */ /* 0x000fe20000410000 */
[----:B------:R-:W-:-:S02]  /*0ef0*/  HADD2.F32 R128, -RZ, R189.H0_H0 ;  /* 0x200000bdff807230 */ /* 0x000fc40000004100 */
[C---:B------:R-:W-:Y:S01]  /*0f00*/  FADD.FTZ R172, -R192.reuse, R172 ;  /* 0x000000acc0ac7221 */ /* 0x040fe20000010100 */
[----:B------:R-:W-:Y:S01]  /*0f10*/  FADD.FTZ R160, -R192, R160 ;  /* 0x000000a0c0a07221 */ /* 0x000fe20000010100 */
[C---:B------:R-:W-:Y:S01]  /*0f20*/  FMUL.FTZ R158, R149.reuse, R130 ;  /* 0x00000082959e7220 */ /* 0x040fe20000410000 */
[----:B------:R-:W-:Y:S01]  /*0f30*/  MOV R131, R154 ;  /* 0x0000009a00837202 */ /* 0x000fe20000000f00 */
[C---:B------:R-:W-:Y:S01]  /*0f40*/  FMUL.FTZ R167, R149.reuse, R172 ;  /* 0x000000ac95a77220 */ /* 0x040fe20000410000 */
[----:B------:R-:W-:Y:S01]  /*0f50*/  SHF.R.U64 R186, R154, 0x10, R155 ;  /* 0x000000109aba7819 */ /* 0x000fe2000000129b */
[----:B------:R-:W-:Y:S01]  /*0f60*/  FMUL.FTZ R154, R149, R132 ;  /* 0x00000084959a7220 */ /* 0x000fe20000410000 */
[----:B------:R-:W-:Y:S02]  /*0f70*/  HADD2.F32 R130, -RZ, R187.H0_H0 ;  /* 0x200000bbff827230 */ /* 0x000fe40000004100 */
[----:B------:R-:W-:Y:S01]  /*0f80*/  FMUL.FTZ R172, R64, R129 ;  /* 0x0000008140ac7220 */ /* 0x000fe20000410000 */
[----:B------:R-:W-:Y:S01]  /*0f90*/  FADD.FTZ R162, -R192, R162 ;  /* 0x000000a2c0a27221 */ /* 0x000fe20000010100 */
[----:B------:R-:W-:Y:S01]  /*0fa0*/  MOV R135, R176 ;  /* 0x000000b000877202 */ /* 0x000fe20000000f00 */
[----:B------:R-:W-:Y:S01]  /*0fb0*/  HADD2.F32 R131, -RZ, R131.H0_H0 ;  /* 0x20000083ff837230 */ /* 0x000fe20000004100 */
[----:B------:R-:W-:Y:S01]  /*0fc0*/  SHF.R.U64 R183, R176, 0x10, R177 ;  /* 0x00000010b0b77819 */ /* 0x000fe200000012b1 */
[----:B------:R-:W-:Y:S01]  /*0fd0*/  FADD.FTZ R176, -R192, R165 ;  /* 0x000000a5c0b07221 */ /* 0x000fe20000010100 */
[----:B------:R-:W-:-:S02]  /*0fe0*/  MOV R133, R155 ;  /* 0x0000009b00857202 */ /* 0x000fc40000000f00 */
[----:B0-----:R-:W-:Y:S02]  /*0ff0*/  MOV R143, R180 ;  /* 0x000000b4008f7202 */ /* 0x001fe40000000f00 */
[----:B------:R-:W-:Y:S01]  /*1000*/  SHF.R.U64 R190, R180, 0x10, R181 ;  /* 0x00000010b4be7819 */ /* 0x000fe200000012b5 */
[C---:B------:R-:W-:Y:S01]  /*1010*/  FADD.FTZ R180, -R192.reuse, R171 ;  /* 0x000000abc0b47221 */ /* 0x040fe20000010100 */
[----:B------:R-:W-:Y:S01]  /*1020*/  SHF.R.U32.HI R185, RZ, 0x10, R155 ;  /* 0x00000010ffb97819 */ /* 0x000fe2000001169b */
[----:B------:R-:W-:Y:S01]  /*1030*/  FADD.FTZ R174, -R192, R174 ;  /* 0x000000aec0ae7221 */ /* 0x000fe20000010100 */
[----:B------:R-:W-:Y:S01]  /*1040*/  FMUL.FTZ R155, R149, R160 ;  /* 0x000000a0959b7220 */ /* 0x000fe20000410000 */
[----:B------:R-:W-:Y:S02]  /*1050*/  HADD2.F32 R137, -RZ, R137.H0_H0 ;  /* 0x20000089ff897230 */ /* 0x000fe40000004100 */
[----:B------:R-:W-:Y:S01]  /*1060*/  FADD.FTZ R41, R41, R128 ;  /* 0x0000008029297221 */ /* 0x000fe20000010000 */
[-C--:B------:R-:W-:Y:S01]  /*1070*/  FFMA.FTZ R61, R154, R128.reuse, R61 ;  /* 0x000000809a3d7223 */ /* 0x080fe2000001003d */
[----:B------:R-:W-:Y:S01]  /*1080*/  FMUL.FTZ R171, R65, R128 ;  /* 0x0000008041ab7220 */ /* 0x000fe20000410000 */
[----:B------:R-:W-:Y:S01]  /*1090*/  FADD.FTZ R184, -R192, R173 ;  /* 0x000000adc0b87221 */ /* 0x000fe20000010100 */
[----:B------:R-:W-:Y:S01]  /*10a0*/  FADD.FTZ R40, R40, R129 ;  /* 0x0000008128287221 */ /* 0x000fe20000010000 */
[----:B------:R-:W-:Y:S01]  /*10b0*/  FFMA.FTZ R60, R3, R129, R60 ;  /* 0x00000081033c7223 */ /* 0x000fe2000001003c */
[----:B------:R-:W-:Y:S01]  /*10c0*/  FADD.FTZ R128, RZ, R172 ;  /* 0x000000acff807221 */ /* 0x000fe20000010000 */
[----:B------:R-:W-:Y:S01]  /*10d0*/  MOV R139, R178 ;  /* 0x000000b2008b7202 */ /* 0x000fe20000000f00 */
[----:B------:R-:W-:Y:S01]  /*10e0*/  FMUL.FTZ R157, R149, R162 ;  /* 0x000000a2959d7220 */ /* 0x000fe20000410000 */
[----:B-1----:R-:W-:Y:S01]  /*10f0*/  SHF.R.U64 R147, R178, 0x10, R179 ;  /* 0x00000010b2937819 */ /* 0x002fe200000012b3 */
[----:B------:R-:W-:Y:S01]  /*1100*/  FADD.FTZ R43, R43, R130 ;  /* 0x000000822b2b7221 */ /* 0x000fe20000010000 */
[-C--:B------:R-:W-:Y:S01]  /*1110*/  FFMA.FTZ R63, R156, R130.reuse, R63 ;  /* 0x000000829c3f7223 */ /* 0x080fe2000001003f */
[----:B------:R-:W-:Y:S01]  /*1120*/  FMUL.FTZ R173, R67, R130 ;  /* 0x0000008243ad7220 */ /* 0x000fe20000410000 */
[----:B------:R-:W-:Y:S01]  /*1130*/  FFMA.FTZ R129, R3, R172, RZ ;  /* 0x000000ac03817223 */ /* 0x000fe200000100ff */
[----:B------:R-:W-:Y:S01]  /*1140*/  FADD.FTZ R178, -R192, R169 ;  /* 0x000000a9c0b27221 */ /* 0x000fe20000010100 */
[----:B------:R-:W-:Y:S01]  /*1150*/  FMUL.FTZ R162, R149, R176 ;  /* 0x000000b095a27220 */ /* 0x000fe20000410000 */
[----:B------:R-:W-:-:S02]  /*1160*/  HADD2.F32 R130, -RZ, R186.H0_H0 ;  /* 0x200000baff827230 */ /* 0x000fc40000004100 */
[----:B------:R-:W-:Y:S01]  /*1170*/  FMUL.FTZ R169, R149, R174 ;  /* 0x000000ae95a97220 */ /* 0x000fe20000410000 */
[----:B------:R-:W-:Y:S01]  /*1180*/  FADD.FTZ R36, R36, R131 ;  /* 0x0000008324247221 */ /* 0x000fe20000010000 */
[-C--:B------:R-:W-:Y:S01]  /*1190*/  FFMA.FTZ R56, R155, R131.reuse, R56 ;  /* 0x000000839b387223 */ /* 0x080fe20000010038 */
        /* <DEDUP_REMOVED lines=19> */
[--C-:B------:R-:W-:Y:S02]  /*12d0*/  IMAD.MOV.U32 R138, RZ, RZ, R177.reuse ;  /* 0x000000ffff8a7224 */ /* 0x100fe400078e00b1 */
[----:B------:R-:W-:Y:S01]  /*12e0*/  FFMA.FTZ R129, R155, R176, R130 ;  /* 0x000000b09b817223 */ /* 0x000fe20000010082 */
[----:B------:R-:W-:Y:S01]  /*12f0*/  SHF.R.U32.HI R177, RZ, 0x10, R177 ;  /* 0x00000010ffb17819 */ /* 0x000fe200000116b1 */
[C---:B------:R-:W-:Y:S01]  /*1300*/  FMUL.FTZ R161, R149.reuse, R166 ;  /* 0x000000a695a17220 */ /* 0x040fe20000410000 */
[----:B------:R-:W-:Y:S01]  /*1310*/  FMUL.FTZ R166, R149, R178 ;  /* 0x000000b295a67220 */ /* 0x000fe20000410000 */
[----:B------:R-:W-:-:S02]  /*1320*/  HADD2.F32 R132, -RZ, R185.H0_H0 ;  /* 0x200000b9ff847230 */ /* 0x000fc40000004100 */
        /* <DEDUP_REMOVED lines=9> */
[C---:B------:R-:W-:Y:S01]  /*13c0*/  FMUL.FTZ R163, R149.reuse, R168 ;  /* 0x000000a895a37220 */ /* 0x040fe20000410000 */
        /* <DEDUP_REMOVED lines=8> */
[----:B------:R-:W-:Y:S01]  /*1450*/  MOV R141, R179 ;  /* 0x000000b3008d7202 */ /* 0x000fe20000000f00 */
[----:B------:R-:W-:Y:S01]  /*1460*/  HADD2.F32 R137, -RZ, R138.H0_H0 ;  /* 0x2000008aff897230 */ /* 0x000fe20000004100 */
[----:B------:R-:W-:Y:S01]  /*1470*/  SHF.R.U32.HI R188, RZ, 0x10, R179 ;  /* 0x00000010ffbc7819 */ /* 0x000fe200000116b3 */
[----:B------:R-:W-:Y:S01]  /*1480*/  FMUL.FTZ R179, R73, R134 ;  /* 0x0000008649b37220 */ /* 0x000fe20000410000 */
[----:B------:R-:W-:Y:S01]  /*1490*/  FADD.FTZ R128, R131, R180 ;  /* 0x000000b483807221 */ /* 0x000fe20000010000 */
[----:B------:R-:W-:Y:S01]  /*14a0*/  FFMA.FTZ R129, R159, R180, R130 ;  /* 0x000000b49f817223 */ /* 0x000fe20000010082 */
[----:B------:R-:W-:Y:S01]  /*14b0*/  FMUL.FTZ R164, R149, R182 ;  /* 0x000000b695a47220 */ /* 0x000fe20000410000 */
[----:B------:R-:W-:Y:S01]  /*14c0*/  FMUL.FTZ R182, R74, R137 ;  /* 0x000000894ab67220 */ /* 0x000fe20000410000 */
        /* <DEDUP_REMOVED lines=8> */
[C---:B------:R-:W-:Y:S01]  /*1550*/  FMUL.FTZ R165, R149.reuse, R170 ;  /* 0x000000aa95a57220 */ /* 0x040fe20000410000 */
        /* <DEDUP_REMOVED lines=63> */
.L_x_9635:
[----:B------:R-:W-:Y:S05]  /*1950*/  BSYNC B0 ;  /* 0x0000000000007941 */ /* 0x000fea0003800000 */
.L_x_9633:
        /* <DEDUP_REMOVED lines=23> */
[----:B------:R0:W2:Y:S04]  /*1ad0*/  SHFL.DOWN PT, R133, R134, 0x1, 0x1f ;  /* 0x08201f0086857f89 */ /* 0x0000a800000e0000 */
[----:B------:R0:W3:Y:S02]  /*1ae0*/  SHFL.DOWN PT, R139, R136, 0x1, 0x1f ;  /* 0x08201f00888b7f89 */ /* 0x0000e400000e0000 */
.L_x_9746:
[----:B------:R-:W4:Y:S01]  /*1af0*/  S2R R135, SR_CgaCtaId ;  /* 0x0000000000877919 */ /* 0x000f220000008800 */
[----:B------:R-:W-:Y:S01]  /*1b00*/  @P5 IADD3 R205, R205, -0x1, RZ ;  /* 0xffffffffcdcd5810 */ /* 0x000fe20007ffe0ff */
[----:B-1----:R-:W-:Y:S01]  /*1b10*/  HFMA2.MMA R141, -RZ, RZ, 0, 0 ;  /* 0x00000000ff8d7435 */ /* 0x002fe200000001ff */
[----:B------:R-:W-:Y:S01]  /*1b20*/  @!P0 LOP3.LUT R130, R130, 0x3, RZ, 0xc0, !PT ;  /* 0x0000000382828812 */ /* 0x000fe200078ec0ff */
[----:B------:R-:W0:Y:S01]  /*1b30*/  @P5 LDC.64 R128, c[0x0][0x220] ;  /* 0x00008800ff805b82 */ /* 0x000e220000000a00 */
[----:B---3--:R-:W-:Y:S01]  /*1b40*/  FADD.FTZ R139, R136, R139 ;  /* 0x0000008b888b7221 */ /* 0x008fe20000010000 */
[----:B------:R-:W-:Y:S01]  /*1b50*/  @P5 IMAD R205, R205, R204, RZ ;  /* 0x000000cccdcd5224 */ /* 0x000fe200078e02ff */
[----:B------:R-:W-:Y:S01]  /*1b60*/  @!P0 IADD3 R130, R131, R130, RZ ;  /* 0x0000008283828210 */ /* 0x000fe20007ffe0ff */
[----:B------:R-:W-:Y:S05]  /*1b70*/  WARPSYNC.ALL ;  /* 0x0000000000007948 */ /* 0x000fea0003800000 */
[----:B------:R-:W-:-:S04]  /*1b80*/  @P5 SHF.R.S32.HI R132, RZ, 0x1f, R205 ;  /* 0x0000001fff845819 */ /* 0x000fc800000114cd */
[----:B------:R-:W-:Y:S02]  /*1b90*/  @P5 LEA.HI R138, R132, R205, RZ, 0x2 ;  /* 0x000000cd848a5211 */ /* 0x000fe400078f10ff */
[----:B------:R-:W-:Y:S02]  /*1ba0*/  MOV R132, 0x400 ;  /* 0x0000040000847802 */ /* 0x000fe40000000f00 */
[----:B------:R-:W-:Y:S01]  /*1bb0*/  @P5 LEA.HI.SX32 R141, R138, R203, 0x1e ;  /* 0x000000cb8a8d5211 */ /* 0x000fe200078ff2ff */
[----:B--2---:R-:W-:-:S04]  /*1bc0*/  FADD.FTZ R138, R134, R133 ;  /* 0x00000085868a7221 */ /* 0x004fc80000010000 */
[----:B0-----:R-:W-:Y:S01]  /*1bd0*/  @P5 IMAD.WIDE.U32 R136, R141, 0x8, R128 ;  /* 0x000000088d885825 */ /* 0x001fe200078e0080 */
[----:B----4-:R-:W-:-:S04]  /*1be0*/  LEA R132, R135, R132, 0x18 ;  /* 0x0000008487847211 */ /* 0x010fc800078ec0ff */
[----:B------:R-:W-:-:S05]  /*1bf0*/  @!P0 LEA R143, R130, R132, 0x3 ;  /* 0x00000084828f8211 */ /* 0x000fca00078e18ff */
[----:B------:R-:W-:Y:S01]  /*1c00*/  @!P0 STS.64 [R143+0x2800], R138 ;  /* 0x0028008a8f008388 */ /* 0x000fe20000000a00 */
[----:B------:R-:W-:Y:S06]  /*1c10*/  BAR.SYNC.DEFER_BLOCKING 0x0 ;  /* 0x0000000000007b1d */ /* 0x000fec0000010000 */
[----:B------:R-:W2:Y:S01]  /*1c20*/  @P5 LDG.E.64 R136, desc[UR4][R136.64] ;  /* 0x0000000488885981 */ /* 0x000ea2000c1e1b00 */
[----:B------:R-:W-:Y:S01]  /*1c30*/  LEA R145, R131, R132, 0x3 ;  /* 0x0000008483917211 */ /* 0x000fe200078e18ff */
[----:B------:R-:W-:Y:S01]  /*1c40*/  BSSY B0, `(.L_x_9637) ;  /* 0x000002e000007945 */ /* 0x000fe20003800000 */
[----:B------:R-:W-:-:S02]  /*1c50*/  ISETP.NE.U32.AND P1, PT, RZ, UR14, PT ;  /* 0x0000000eff007c0c */ /* 0x000fc4000bf25070 */
[----:B------:R-:W-:Y:S01]  /*1c60*/  ISETP.NE.AND P2, PT, R150, RZ, PT ;  /* 0x000000ff9600720c */ /* 0x000fe20003f45270 */
[----:B------:R-:W0:Y:S01]  /*1c70*/  LDS.128 R128, [R145+0x2800] ;  /* 0x0028000091807984 */ /* 0x000e220000000c00 */
[----:B------:R-:W-:Y:S02]  /*1c80*/  ISETP.NE.AND.EX P1, PT, RZ, UR15, PT, P1 ;  /* 0x0000000fff007c0c */ /* 0x000fe4000bf25310 */
[C---:B------:R-:W-:Y:S01]  /*1c90*/  @!P6 ISETP.NE.U32.AND P3, PT, R2.reuse, RZ, PT ;  /* 0x000000ff0200e20c */ /* 0x040fe20003f65070 */
[----:B------:R-:W1:Y:S01]  /*1ca0*/  LDS.128 R132, [R145+0x2810] ;  /* 0x0028100091847984 */ /* 0x000e620000000c00 */
[----:B------:R-:W-:Y:S02]  /*1cb0*/  @!P6 ISETP.NE.U32.AND P0, PT, R2, RZ, PT ;  /* 0x000000ff0200e20c */ /* 0x000fe40003f05070 */
[C---:B------:R-:W-:Y:S02]  /*1cc0*/  @!P6 ISETP.NE.AND.EX P3, PT, R0.reuse, RZ, PT, P3 ;  /* 0x000000ff0000e20c */ /* 0x040fe40003f65330 */
[----:B------:R-:W-:-:S02]  /*1cd0*/  @!P6 ISETP.NE.AND.EX P0, PT, R0, RZ, PT, P0 ;  /* 0x000000ff0000e20c */ /* 0x000fc40003f05300 */
[----:B-----5:R-:W-:Y:S02]  /*1ce0*/  @!P6 FSEL R202, R105, RZ, P3 ;  /* 0x000000ff69cae208 */ /* 0x020fe40001800000 */
[----:B------:R-:W-:-:S04]  /*1cf0*/  @!P6 ISETP.NE.U32.AND P3, PT, R2, RZ, PT ;  /* 0x000000ff0200e20c */ /* 0x000fc80003f65070 */
[----:B------:R-:W-:-:S04]  /*1d00*/  @!P6 ISETP.NE.AND.EX P3, PT, R0, RZ, PT, P3 ;  /* 0x000000ff0000e20c */ /* 0x000fc80003f65330 */
[----:B------:R-:W-:Y:S01]  /*1d10*/  @!P6 FSEL R204, R107, RZ, P3 ;  /* 0x000000ff6bcce208 */ /* 0x000fe20001800000 */
[----:B0-----:R-:W-:Y:S01]  /*1d20*/  FADD.FTZ R147, RZ, R128 ;  /* 0x00000080ff937221 */ /* 0x001fe20000010000 */
[----:B------:R-:W-:Y:S01]  /*1d30*/  FADD.FTZ R128, RZ, R129 ;  /* 0x00000081ff807221 */ /* 0x000fe20000010000 */
[----:B------:R-:W-:Y:S02]  /*1d40*/  @!P6 FSEL R129, R104, RZ, P0 ;  /* 0x000000ff6881e208 */ /* 0x000fe40000000000 */
[----:B------:R-:W-:Y:S01]  /*1d50*/  FADD.FTZ R147, R130, R147 ;  /* 0x0000009382937221 */ /* 0x000fe20000010000 */
[----:B------:R-:W-:Y:S01]  /*1d60*/  FADD.FTZ R128, R131, R128 ;  /* 0x0000008083807221 */ /* 0x000fe20000010000 */
[----:B------:R-:W-:Y:S02]  /*1d70*/  @!P6 ISETP.NE.U32.AND P0, PT, R2, RZ, PT ;  /* 0x000000ff0200e20c */ /* 0x000fe40003f05070 */
[----:B-1----:R-:W-:Y:S01]  /*1d80*/  FADD.FTZ R147, R147, R132 ;  /* 0x0000008493937221 */ /* 0x002fe20000010000 */
        /* <DEDUP_REMOVED lines=25> */
.L_x_9638:
[----:B------:R-:W-:Y:S05]  /*1f20*/  BSYNC B0 ;  /* 0x0000000000007941 */ /* 0x000fea0003800000 */
.L_x_9637:
        /* <DEDUP_REMOVED lines=13> */
.L_x_9640:
[----:B------:R-:W-:Y:S05]  /*2000*/  BSYNC B0 ;  /* 0x0000000000007941 */ /* 0x000fea0003800000 */
.L_x_9639:
        /* <DEDUP_REMOVED lines=8> */
.L_x_9642:
[----:B------:R-:W-:Y:S05]  /*2090*/  BSYNC B0 ;  /* 0x0000000000007941 */ /* 0x000fea0003800000 */
.L_x_9641:
[----:B------:R-:W-:Y:S04]  /*20a0*/  BSSY B0, `(.L_x_9643) ;  /* 0x000000d000007945 */ /* 0x000fe80003800000 */
[----:B------:R-:W-:Y:S05]  /*20b0*/  @!P5 BRA `(.L_x_9644) ;  /* 0x00000000002cd947 */ /* 0x000fea0003800000 */
[----:B------:R-:W-:Y:S01]  /*20c0*/  LOP3.LUT P3, RZ, R200, 0xff00, RZ, 0xc0, !PT ;  /* 0x0000ff00c8ff7812 */ /* 0x000fe2000786c0ff */
[----:B------:R-:W-:-:S04]  /*20d0*/  FMUL.FTZ R128, R202, UR13 ;  /* 0x0000000dca807c20 */ /* 0x000fc80008410000 */
[----:B------:R-:W-:Y:S01]  /*20e0*/  FMUL.FTZ R132, R128, UR12 ;  /* 0x0000000c80847c20 */ /* 0x000fe20008410000 */
[----:B------:R-:W-:-:S03]  /*20f0*/  IMAD.MOV.U32 R128, RZ, RZ, RZ ;  /* 0x000000ffff807224 */ /* 0x000fc600078e00ff */
[----:B------:R-:W-:-:S04]  /*2100*/  FMUL.FTZ R131, R85, R132 ;  /* 0x0000008455837220 */ /* 0x000fc80000410000 */
[----:B------:R-:W-:Y:S01]  /*2110*/  @P3 HADD2.F32 R130, -RZ, R197.H0_H0 ;  /* 0x200000c5ff823230 */ /* 0x000fe20000004100 */
[----:B------:R-:W-:-:S04]  /*2120*/  FSEL R131, R131, RZ, P3 ;  /* 0x000000ff83837208 */ /* 0x000fc80001800000 */
[----:B------:R-:W-:Y:S01]  /*2130*/  @P3 FMUL.FTZ R128, R132, R130 ;  /* 0x0000008284803220 */ /* 0x000fe20000410000 */
[----:B------:R-:W-:-:S03]  /*2140*/  F2FP.F16.F32.PACK_AB R131, RZ, R131 ;  /* 0x00000083ff83723e */ /* 0x000fc600000000ff */
[----:B------:R-:W-:Y:S01]  /*2150*/  FADD.FTZ R5, R5, R128 ;  /* 0x0000008005057221 */ /* 0x000fe20000010000 */
[----:B------:R-:W-:-:S07]  /*2160*/  PRMT R193, R131, 0x7610, R193 ;  /* 0x0000761083c17816 */ /* 0x000fce00000000c1 */
.L_x_9644:
[----:B------:R-:W-:Y:S05]  /*2170*/  BSYNC B0 ;  /* 0x0000000000007941 */ /* 0x000fea0003800000 */
.L_x_9643:
        /* <DEDUP_REMOVED lines=8> */
.L_x_9646:
[----:B------:R-:W-:Y:S05]  /*2200*/  BSYNC B0 ;  /* 0x0000000000007941 */ /* 0x000fea0003800000 */
.L_x_9645:
        /* <DEDUP_REMOVED lines=13> */
.L_x_9648:
[----:B------:R-:W-:Y:S05]  /*22e0*/  BSYNC B0 ;  /* 0x0000000000007941 */ /* 0x000fea0003800000 */
.L_x_9647:
        /* <DEDUP_REMOVED lines=8> */
.L_x_9650:
[----:B------:R-:W-:Y:S05]  /*2370*/  BSYNC B0 ;  /* 0x0000000000007941 */ /* 0x000fea0003800000 */
.L_x_9649:
[----:B------:R-:W-:Y:S04]  /*2380*/  BSSY B0, `(.L_x_9651) ;  /* 0x000000d000007945 */ /* 0x000fe80003800000 */
[----:B------:R-:W-:Y:S05]  /*2390*/  @!P5 BRA `(.L_x_9652) ;  /* 0x00000000002cd947 */ /* 0x000fea0003800000 */
[----:B------:R-:W-:Y:S01]  /*23a0*/  LOP3.LUT P3, RZ, R200, 0xff000000, RZ, 0xc0, !PT ;  /* 0xff000000c8ff7812 */ /* 0x000fe2000786c0ff */
        /* <DEDUP_REMOVED lines=10> */
.L_x_9652:
[----:B------:R-:W-:Y:S05]  /*2450*/  BSYNC B0 ;  /* 0x0000000000007941 */ /* 0x000fea0003800000 */
.L_x_9651:
        /* <DEDUP_REMOVED lines=30> */
.L_x_9654:
[----:B------:R-:W-:Y:S05]  /*2640*/  BSYNC B0 ;  /* 0x0000000000007941 */ /* 0x000fea0003800000 */
.L_x_9653:
[----:B------:R-:W-:Y:S04]  /*2650*/  BSSY B0, `(.L_x_9655) ;  /* 0x000000a000007945 */ /* 0x000fe80003800000 */
[----:B------:R-:W-:Y:S05]  /*2660*/  @!P5 BRA `(.L_x_9656) ;  /* 0x000000000020d947 */ /* 0x000fea0003800000 */
[----:B-12---:R-:W1:Y:S01]  /*2670*/  LDC.64 R128, c[0x0][0x220] ;  /* 0x00008800ff807b82 */ /* 0x006e620000000a00 */
[----:B------:R-:W-:-:S05]  /*2680*/  IADD3 R131, R141, 0x80, RZ ;  /* 0x000000808d837810 */ /* 0x000fca0007ffe0ff */
[----:B-1----:R-:W-:-:S05]  /*2690*/  IMAD.WIDE.U32 R128, R131, 0x8, R128 ;  /* 0x0000000883807825 */ /* 0x002fca00078e0080 */
[----:B------:R-:W2:Y:S02]  /*26a0*/  LDG.E.64 R196, desc[UR4][R128.64] ;  /* 0x0000000480c47981 */ /* 0x000ea4000c1e1b00 */
[C-C-:B--2---:R-:W-:Y:S02]  /*26b0*/  SHF.R.U64 R131, R196.reuse, 0x10, R197.reuse ;  /* 0x00000010c4837819 */ /* 0x144fe400000012c5 */
[--C-:B------:R-:W-:Y:S02]  /*26c0*/  SHF.R.U32.HI R130, RZ, 0x10, R197.reuse ;  /* 0x00000010ff827819 */ /* 0x100fe400000116c5 */
[----:B------:R-:W-:Y:S02]  /*26d0*/  PRMT R196, R196, 0x5410, R197 ;  /* 0x00005410c4c47816 */ /* 0x000fe400000000c5 */
[----:B------:R-:W-:-:S07]  /*26e0*/  PRMT R197, R131, 0x5410, R130 ;  /* 0x0000541083c57816 */ /* 0x000fce0000000082 */
.L_x_9656:
[----:B------:R-:W-:Y:S05]  /*26f0*/  BSYNC B0 ;  /* 0x0000000000007941 */ /* 0x000fea0003800000 */
.L_x_9655:
        /* <DEDUP_REMOVED lines=8> */
.L_x_9658:
[----:B------:R-:W-:Y:S05]  /*2780*/  BSYNC B0 ;  /* 0x0000000000007941 */ /* 0x000fea0003800000 */
.L_x_9657:
[----:B------:R-:W-:Y:S04]  /*2790*/  BSSY B0, `(.L_x_9659) ;  /* 0x000000d000007945 */ /* 0x000fe80003800000 */
[----:B------:R-:W-:Y:S05]  /*27a0*/  @!P5 BRA `(.L_x_9660) ;  /* 0x00000000002cd947 */ /* 0x000fea0003800000 */
[----:B------:R-:W-:Y:S01]  /*27b0*/  LOP3.LUT P2, RZ, R140, 0xff, RZ, 0xc0, !PT ;  /* 0x000000ff8cff7812 */ /* 0x000fe2000784c0ff */
[----:B-12---:R-:W-:Y:S01]  /*27c0*/  FMUL.FTZ R128, R143, UR13 ;  /* 0x0000000d8f807c20 */ /* 0x006fe20008410000 */
        /* <DEDUP_REMOVED lines=9> */
.L_x_9660:
[----:B------:R-:W-:Y:S05]  /*2860*/  BSYNC B0 ;  /* 0x0000000000007941 */ /* 0x000fea0003800000 */
.L_x_9659:
        /* <DEDUP_REMOVED lines=8> */
.L_x_9662:
[----:B------:R-:W-:Y:S05]  /*28f0*/  BSYNC B0 ;  /* 0x0000000000007941 */ /* 0x000fea0003800000 */
.L_x_9661:
[----:B------:R-:W-:Y:S04]  /*2900*/  BSSY B0, `(.L_x_9663) ;  /* 0x000000d000007945 */ /* 0x000fe80003800000 */
[----:B------:R-:W-:Y:S05]  /*2910*/  @!P5 BRA `(.L_x_9664) ;  /* 0x00000000002cd947 */ /* 0x000fea0003800000 */
[----:B------:R-:W-:Y:S01]  /*2920*/  LOP3.LUT P2, RZ, R140, 0xff00, RZ, 0xc0, !PT ;  /* 0x0000ff008cff7812 */ /* 0x000fe2000784c0ff */
[----:B-12---:R-:W-:-:S04]  /*2930*/  FMUL.FTZ R128, R136, UR13 ;  /* 0x0000000d88807c20 */ /* 0x006fc80008410000 */
        /* <DEDUP_REMOVED lines=9> */
.L_x_9664:
[----:B------:R-:W-:Y:S05]  /*29d0*/  BSYNC B0 ;  /* 0x0000000000007941 */ /* 0x000fea0003800000 */
.L_x_9663:
        /* <DEDUP_REMOVED lines=8> */
.L_x_9666:
[----:B------:R-:W-:Y:S05]  /*2a60*/  BSYNC B0 ;  /* 0x0000000000007941 */ /* 0x000fea0003800000 */
.L_x_9665:
[----:B------:R-:W-:Y:S04]  /*2a70*/  BSSY B0, `(.L_x_9667) ;  /* 0x000000d000007945 */ /* 0x000fe80003800000 */
[----:B------:R-:W-:Y:S05]  /*2a80*/  @!P5 BRA `(.L_x_9668) ;  /* 0x00000000002cd947 */ /* 0x000fea0003800000 */
[----:B------:R-:W-:Y:S01]  /*2a90*/  LOP3.LUT P2, RZ, R140, 0xff0000, RZ, 0xc0, !PT ;  /* 0x00ff00008cff7812 */ /* 0x000fe2000784c0ff */
[----:B-12---:R-:W-:Y:S01]  /*2aa0*/  FMUL.FTZ R128, R137, UR13 ;  /* 0x0000000d89807c20 */ /* 0x006fe20008410000 */
        /* <DEDUP_REMOVED lines=9> */
.L_x_9668:
[----:B------:R-:W-:Y:S05]  /*2b40*/  BSYNC B0 ;  /* 0x0000000000007941 */ /* 0x000fea0003800000 */
.L_x_9667:
        /* <DEDUP_REMOVED lines=8> */
.L_x_9670:
[----:B------:R-:W-:Y:S05]  /*2bd0*/  BSYNC B0 ;  /* 0x0000000000007941 */ /* 0x000fea0003800000 */
.L_x_9669:
[----:B------:R-:W-:Y:S04]  /*2be0*/  BSSY B0, `(.L_x_9671) ;  /* 0x000000d000007945 */ /* 0x000fe80003800000 */
[----:B------:R-:W-:Y:S05]  /*2bf0*/  @!P5 BRA `(.L_x_9672) ;  /* 0x00000000002cd947 */ /* 0x000fea0003800000 */
[----:B------:R-:W-:Y:S01]  /*2c00*/  LOP3.LUT P2, RZ, R140, 0xff000000, RZ, 0xc0, !PT ;  /* 0xff0000008cff7812 */ /* 0x000fe2000784c0ff */
[----:B-12---:R-:W-:-:S04]  /*2c10*/  FMUL.FTZ R128, R200, UR13 ;  /* 0x0000000dc8807c20 */ /* 0x006fc80008410000 */
        /* <DEDUP_REMOVED lines=9> */
.L_x_9672:
[----:B------:R-:W-:Y:S05]  /*2cb0*/  BSYNC B0 ;  /* 0x0000000000007941 */ /* 0x000fea0003800000 */
.L_x_9671:
[----:B0-----:R-:W-:Y:S01]  /*2cc0*/  @P1 IMAD.WIDE.U32 R132, R201, 0x10, R132 ;  /* 0x00000010c9841825 */ /* 0x001fe200078e0084 */
[----:B-12---:R-:W-:Y:S01]  /*2cd0*/  SEL R128, R143, R124, P0 ;  /* 0x0000007c8f807207 */ /* 0x006fe20000000000 */
[----:B------:R-:W0:Y:S01]  /*2ce0*/  @P1 LDC.64 R134, c[0x0][0x308] ;  /* 0x0000c200ff861b82 */ /* 0x000e220000000a00 */
[----:B------:R-:W-:Y:S01]  /*2cf0*/  SEL R129, R136, R125, P0 ;  /* 0x0000007d88817207 */ /* 0x000fe20000000000 */
[----:B------:R-:W-:Y:S01]  /*2d00*/  BSSY B0, `(.L_x_9673) ;  /* 0x000001b000007945 */ /* 0x000fe20003800000 */
[----:B------:R-:W-:Y:S02]  /*2d10*/  SEL R130, R137, R126, P0 ;  /* 0x0000007e89827207 */ /* 0x000fe40000000000 */
[----:B------:R-:W-:Y:S02]  /*2d20*/  SEL R131, R200, R127, P0 ;  /* 0x0000007fc8837207 */ /* 0x000fe40000000000 */
[----:B------:R-:W-:Y:S02]  /*2d30*/  @!P6 ISETP.NE.U32.AND P2, PT, R2, RZ, PT ;  /* 0x000000ff0200e20c */ /* 0x000fe40003f45070 */
[----:B------:R-:W-:Y:S01]  /*2d40*/  @!P6 FSEL R147, R112, RZ, P3 ;  /* 0x000000ff7093e208 */ /* 0x000fe20001800000 */
[----:B------:R1:W-:Y:S01]  /*2d50*/  @P1 STG.E.128 desc[UR4][R132.64], R128 ;  /* 0x0000008084001986 */ /* 0x0003e2000c101d04 */
[----:B------:R-:W-:-:S02]  /*2d60*/  @!P6 ISETP.NE.U32.AND P3, PT, R2, RZ, PT ;  /* 0x000000ff0200e20c */ /* 0x000fc40003f65070 */
[C---:B------:R-:W-:Y:S02]  /*2d70*/  @!P6 ISETP.NE.AND.EX P2, PT, R0.reuse, RZ, PT, P2 ;  /* 0x000000ff0000e20c */ /* 0x040fe40003f45320 */
[----:B------:R-:W-:Y:S02]  /*2d80*/  @!P6 ISETP.NE.AND.EX P3, PT, R0, RZ, PT, P3 ;  /* 0x000000ff0000e20c */ /* 0x000fe40003f65330 */
[----:B------:R-:W-:Y:S02]  /*2d90*/  @!P6 FSEL R140, R113, RZ, P2 ;  /* 0x000000ff718ce208 */ /* 0x000fe40001000000 */
[----:B------:R-:W-:Y:S02]  /*2da0*/  @!P6 ISETP.NE.U32.AND P2, PT, R2, RZ, PT ;  /* 0x000000ff0200e20c */ /* 0x000fe40003f45070 */
        /* <DEDUP_REMOVED lines=16> */
.L_x_9674:
[----:B------:R-:W-:Y:S05]  /*2eb0*/  BSYNC B0 ;  /* 0x0000000000007941 */ /* 0x000fea0003800000 */
.L_x_9673:
[----:B------:R-:W-:Y:S04]  /*2ec0*/  BSSY B0, `(.L_x_9675) ;  /* 0x0000009000007945 */ /* 0x000fe80003800000 */
[----:B------:R-:W-:Y:S05]  /*2ed0*/  @!P5 BRA `(.L_x_9676) ;  /* 0x00000000001cd947 */ /* 0x000fea0003800000 */
[----:B-1----:R-:W1:Y:S02]  /*2ee0*/  LDC.64 R128, c[0x0][0x220] ;  /* 0x00008800ff807b82 */ /* 0x002e640000000a00 */
[----:B-1----:R-:W-:-:S05]  /*2ef0*/  IMAD.WIDE.U32 R128, R143, 0x8, R128 ;  /* 0x000000088f807825 */ /* 0x002fca00078e0080 */
[----:B------:R-:W2:Y:S02]  /*2f00*/  LDG.E.64 R196, desc[UR4][R128.64] ;  /* 0x0000000480c47981 */ /* 0x000ea4000c1e1b00 */
[C-C-:B--2---:R-:W-:Y:S02]  /*2f10*/  SHF.R.U64 R131, R196.reuse, 0x10, R197.reuse ;  /* 0x00000010c4837819 */ /* 0x144fe400000012c5 */
[--C-:B------:R-:W-:Y:S02]  /*2f20*/  SHF.R.U32.HI R130, RZ, 0x10, R197.reuse ;  /* 0x00000010ff827819 */ /* 0x100fe400000116c5 */
[----:B------:R-:W-:Y:S02]  /*2f30*/  PRMT R196, R196, 0x5410, R197 ;  /* 0x00005410c4c47816 */ /* 0x000fe400000000c5 */
[----:B------:R-:W-:-:S07]  /*2f40*/  PRMT R197, R131, 0x5410, R130 ;  /* 0x0000541083c57816 */ /* 0x000fce0000000082 */
.L_x_9676:
[----:B------:R-:W-:Y:S05]  /*2f50*/  BSYNC B0 ;  /* 0x0000000000007941 */ /* 0x000fea0003800000 */
.L_x_9675:
        /* <DEDUP_REMOVED lines=8> */
.L_x_9678:
[----:B------:R-:W-:Y:S05]  /*2fe0*/  BSYNC B0 ;  /* 0x0000000000007941 */ /* 0x000fea0003800000 */
.L_x_9677:
[----:B------:R-:W-:Y:S04]  /*2ff0*/  BSSY B0, `(.L_x_9679) ;  /* 0x000000d000007945 */ /* 0x000fe80003800000 */
[----:B------:R-:W-:Y:S05]  /*3000*/  @!P5 BRA `(.L_x_9680) ;  /* 0x00000000002cd947 */ /* 0x000fea0003800000 */
[----:B------:R-:W-:Y:S01]  /*3010*/  LOP3.LUT P2, RZ, R142, 0xff, RZ, 0xc0, !PT ;  /* 0x000000ff8eff7812 */ /* 0x000fe2000784c0ff */
[----:B-1----:R-:W-:Y:S01]  /*3020*/  FMUL.FTZ R128, R147, UR13 ;  /* 0x0000000d93807c20 */ /* 0x002fe20008410000 */
        /* <DEDUP_REMOVED lines=9> */
.L_x_9680:
[----:B------:R-:W-:Y:S05]  /*30c0*/  BSYNC B0 ;  /* 0x0000000000007941 */ /* 0x000fea0003800000 */
.L_x_9679:
        /* <DEDUP_REMOVED lines=8> */
.L_x_9682:
[----:B------:R-:W-:Y:S05]  /*3150*/  BSYNC B0 ;  /* 0x0000000000007941 */ /* 0x000fea0003800000 */
.L_x_9681:
[----:B------:R-:W-:Y:S04]  /*3160*/  BSSY B0, `(.L_x_9683) ;  /* 0x000000d000007945 */ /* 0x000fe80003800000 */
[----:B------:R-:W-:Y:S05]  /*3170*/  @!P5 BRA `(.L_x_9684) ;  /* 0x00000000002cd947 */ /* 0x000fea0003800000 */
[----:B------:R-:W-:Y:S01]  /*3180*/  LOP3.LUT P2, RZ, R142, 0xff00, RZ, 0xc0, !PT ;  /* 0x0000ff008eff7812 */ /* 0x000fe2000784c0ff */
[----:B-1----:R-:W-:-:S04]  /*3190*/  FMUL.FTZ R128, R140, UR13 ;  /* 0x0000000d8c807c20 */ /* 0x002fc80008410000 */
        /* <DEDUP_REMOVED lines=9> */
.L_x_9684:
[----:B------:R-:W-:Y:S05]  /*3230*/  BSYNC B0 ;  /* 0x0000000000007941 */ /* 0x000fea0003800000 */
.L_x_9683:
        /* <DEDUP_REMOVED lines=8> */
.L_x_9686:
[----:B------:R-:W-:Y:S05]  /*32c0*/  BSYNC B0 ;  /* 0x0000000000007941 */ /* 0x000fea0003800000 */
.L_x_9685:
[----:B------:R-:W-:Y:S04]  /*32d0*/  BSSY B0, `(.L_x_9687) ;  /* 0x000000d000007945 */ /* 0x000fe80003800000 */
[----:B------:R-:W-:Y:S05]  /*32e0*/  @!P5 BRA `(.L_x_9688) ;  /* 0x00000000002cd947 */ /* 0x000fea0003800000 */
[----:B------:R-:W-:Y:S01]  /*32f0*/  LOP3.LUT P2, RZ, R142, 0xff0000, RZ, 0xc0, !PT ;  /* 0x00ff00008eff7812 */ /* 0x000fe2000784c0ff */
[----:B-1----:R-:W-:Y:S01]  /*3300*/  FMUL.FTZ R128, R145, UR13 ;  /* 0x0000000d91807c20 */ /* 0x002fe20008410000 */
        /* <DEDUP_REMOVED lines=9> */
.L_x_9688:
[----:B------:R-:W-:Y:S05]  /*33a0*/  BSYNC B0 ;  /* 0x0000000000007941 */ /* 0x000fea0003800000 */
.L_x_9687:
        /* <DEDUP_REMOVED lines=8> */
.L_x_9690:
[----:B------:R-:W-:Y:S05]  /*3430*/  BSYNC B0 ;  /* 0x0000000000007941 */ /* 0x000fea0003800000 */
.L_x_9689:
[----:B------:R-:W-:Y:S04]  /*3440*/  BSSY B0, `(.L_x_9691) ;  /* 0x000000d000007945 */ /* 0x000fe80003800000 */
[----:B------:R-:W-:Y:S05]  /*3450*/  @!P5 BRA `(.L_x_9692) ;  /* 0x00000000002cd947 */ /* 0x000fea0003800000 */
[----:B------:R-:W-:Y:S01]  /*3460*/  LOP3.LUT P2, RZ, R142, 0xff000000, RZ, 0xc0, !PT ;  /* 0xff0000008eff7812 */ /* 0x000fe2000784c0ff */
[----:B-1----:R-:W-:-:S04]  /*3470*/  FMUL.FTZ R128, R200, UR13 ;  /* 0x0000000dc8807c20 */ /* 0x002fc80008410000 */
[----:B------:R-:W-:Y:S01]  /*3480*/  FMUL.FTZ R130, R128, UR12 ;  /* 0x0000000c80827c20 */ /* 0x000fe20008410000 */
[----:B------:R-:W-:-:S03]  /*3490*/  IMAD.MOV.U32 R128, RZ, RZ, RZ ;  /* 0x000000ffff807224 */ /* 0x000fc600078e00ff */
[----:B------:R-:W-:-:S04]  /*34a0*/  FMUL.FTZ R129, R95, R130 ;  /* 0x000000825f817220 */ /* 0x000fc80000410000 */
[----:B------:R-:W-:Y:S01]  /*34b0*/  @P2 HADD2.F32 R131, -RZ, R197.H1_H1 ;  /* 0x300000c5ff832230 */ /* 0x000fe20000004100 */
[----:B------:R-:W-:-:S04]  /*34c0*/  FSEL R129, R129, RZ, P2 ;  /* 0x000000ff81817208 */ /* 0x000fc80001000000 */
[----:B------:R-:W-:Y:S01]  /*34d0*/  @P2 FMUL.FTZ R128, R131, R130 ;  /* 0x0000008283802220 */ /* 0x000fe20000410000 */
[----:B------:R-:W-:-:S03]  /*34e0*/  F2FP.F16.F32.PACK_AB R129, RZ, R129 ;  /* 0x00000081ff81723e */ /* 0x000fc600000000ff */
[----:B------:R-:W-:Y:S01]  /*34f0*/  FADD.FTZ R15, R15, R128 ;  /* 0x000000800f0f7221 */ /* 0x000fe20000010000 */
[----:B------:R-:W-:-:S07]  /*3500*/  PRMT R195, R129, 0x7610, R195 ;  /* 0x0000761081c37816 */ /* 0x000fce00000000c3 */
.L_x_9692:
[----:B------:R-:W-:Y:S05]  /*3510*/  BSYNC B0 ;  /* 0x0000000000007941 */ /* 0x000fea0003800000 */
.L_x_9691:
        /* <DEDUP_REMOVED lines=29> */
.L_x_9694:
[----:B------:R-:W-:Y:S05]  /*36f0*/  BSYNC B0 ;  /* 0x0000000000007941 */ /* 0x000fea0003800000 */
.L_x_9693:
[----:B------:R-:W-:Y:S01]  /*3700*/  BSSY B0, `(.L_x_9695) ;  /* 0x000000b000007945 */ /* 0x000fe20003800000 */
[----:B------:R-:W-:Y:S02]  /*3710*/  @!P6 FSEL R134, R119, RZ, P2 ;  /* 0x000000ff7786e208 */ /* 0x000fe40001000000 */
[----:B------:R-:W-:Y:S01]  /*3720*/  IADD3 R135, R141, 0x180, RZ ;  /* 0x000001808d877810 */ /* 0x000fe20007ffe0ff */
[----:B------:R-:W-:Y:S06]  /*3730*/  @!P5 BRA `(.L_x_9696) ;  /* 0x00000000001cd947 */ /* 0x000fec0003800000 */
[----:B--2---:R-:W2:Y:S02]  /*3740*/  LDC.64 R128, c[0x0][0x220] ;  /* 0x00008800ff807b82 */ /* 0x004ea40000000a00 */
[----:B--2---:R-:W-:-:S05]  /*3750*/  IMAD.WIDE.U32 R128, R135, 0x8, R128 ;  /* 0x0000000887807825 */ /* 0x004fca00078e0080 */
[----:B------:R-:W2:Y:S02]  /*3760*/  LDG.E.64 R196, desc[UR4][R128.64] ;  /* 0x0000000480c47981 */ /* 0x000ea4000c1e1b00 */
[C-C-:B--2---:R-:W-:Y:S02]  /*3770*/  SHF.R.U64 R131, R196.reuse, 0x10, R197.reuse ;  /* 0x00000010c4837819 */ /* 0x144fe400000012c5 */
[--C-:B------:R-:W-:Y:S02]  /*3780*/  SHF.R.U32.HI R130, RZ, 0x10, R197.reuse ;  /* 0x00000010ff827819 */ /* 0x100fe400000116c5 */
[----:B------:R-:W-:Y:S02]  /*3790*/  PRMT R196, R196, 0x5410, R197 ;  /* 0x00005410c4c47816 */ /* 0x000fe400000000c5 */
[----:B------:R-:W-:-:S07]  /*37a0*/  PRMT R197, R131, 0x5410, R130 ;  /* 0x0000541083c57816 */ /* 0x000fce0000000082 */
.L_x_9696:
[----:B------:R-:W-:Y:S05]  /*37b0*/  BSYNC B0 ;  /* 0x0000000000007941 */ /* 0x000fea0003800000 */
.L_x_9695:
        /* <DEDUP_REMOVED lines=8> */
.L_x_9698:
[----:B------:R-:W-:Y:S05]  /*3840*/  BSYNC B0 ;  /* 0x0000000000007941 */ /* 0x000fea0003800000 */
.L_x_9697:
[----:B------:R-:W-:Y:S04]  /*3850*/  BSSY B0, `(.L_x_9699) ;  /* 0x000000d000007945 */ /* 0x000fe80003800000 */
[----:B------:R-:W-:Y:S05]  /*3860*/  @!P5 BRA `(.L_x_9700) ;  /* 0x00000000002cd947 */ /* 0x000fea0003800000 */
[----:B------:R-:W-:Y:S01]  /*3870*/  LOP3.LUT P2, RZ, R144, 0xff, RZ, 0xc0, !PT ;  /* 0x000000ff90ff7812 */ /* 0x000fe2000784c0ff */
[----:B--2---:R-:W-:Y:S01]  /*3880*/  FMUL.FTZ R128, R203, UR13 ;  /* 0x0000000dcb807c20 */ /* 0x004fe20008410000 */
        /* <DEDUP_REMOVED lines=9> */
.L_x_9700:
[----:B------:R-:W-:Y:S05]  /*3920*/  BSYNC B0 ;  /* 0x0000000000007941 */ /* 0x000fea0003800000 */
.L_x_9699:
        /* <DEDUP_REMOVED lines=8> */
.L_x_9702:
[----:B------:R-:W-:Y:S05]  /*39b0*/  BSYNC B0 ;  /* 0x0000000000007941 */ /* 0x000fea0003800000 */
.L_x_9701:
[----:B------:R-:W-:Y:S04]  /*39c0*/  BSSY B0, `(.L_x_9703) ;  /* 0x000000d000007945 */ /* 0x000fe80003800000 */
[----:B------:R-:W-:Y:S05]  /*39d0*/  @!P5 BRA `(.L_x_9704) ;  /* 0x00000000002cd947 */ /* 0x000fea0003800000 */
[----:B------:R-:W-:Y:S01]  /*39e0*/  LOP3.LUT P2, RZ, R144, 0xff00, RZ, 0xc0, !PT ;  /* 0x0000ff0090ff7812 */ /* 0x000fe2000784c0ff */
[----:B--2---:R-:W-:-:S04]  /*39f0*/  FMUL.FTZ R128, R142, UR13 ;  /* 0x0000000d8e807c20 */ /* 0x004fc80008410000 */
        /* <DEDUP_REMOVED lines=9> */
.L_x_9704:
[----:B------:R-:W-:Y:S05]  /*3a90*/  BSYNC B0 ;  /* 0x0000000000007941 */ /* 0x000fea0003800000 */
.L_x_9703:
        /* <DEDUP_REMOVED lines=8> */
.L_x_9706:
[----:B------:R-:W-:Y:S05]  /*3b20*/  BSYNC B0 ;  /* 0x0000000000007941 */ /* 0x000fea0003800000 */
.L_x_9705:
[----:B------:R-:W-:Y:S04]  /*3b30*/  BSSY B0, `(.L_x_9707) ;  /* 0x000000d000007945 */ /* 0x000fe80003800000 */
[----:B------:R-:W-:Y:S05]  /*3b40*/  @!P5 BRA `(.L_x_9708) ;  /* 0x00000000002cd947 */ /* 0x000fea0003800000 */
[----:B------:R-:W-:Y:S01]  /*3b50*/  LOP3.LUT P2, RZ, R144, 0xff0000, RZ, 0xc0, !PT ;  /* 0x00ff000090ff7812 */ /* 0x000fe2000784c0ff */
[----:B--2---:R-:W-:Y:S01]  /*3b60*/  FMUL.FTZ R128, R201, UR13 ;  /* 0x0000000dc9807c20 */ /* 0x004fe20008410000 */
        /* <DEDUP_REMOVED lines=9> */
.L_x_9708:
[----:B------:R-:W-:Y:S05]  /*3c00*/  BSYNC B0 ;  /* 0x0000000000007941 */ /* 0x000fea0003800000 */
.L_x_9707:
        /* <DEDUP_REMOVED lines=8> */
.L_x_9710:
[----:B------:R-:W-:Y:S05]  /*3c90*/  BSYNC B0 ;  /* 0x0000000000007941 */ /* 0x000fea0003800000 */
.L_x_9709:
[----:B------:R-:W-:Y:S04]  /*3ca0*/  BSSY B0, `(.L_x_9711) ;  /* 0x000000d000007945 */ /* 0x000fe80003800000 */
[----:B------:R-:W-:Y:S05]  /*3cb0*/  @!P5 BRA `(.L_x_9712) ;  /* 0x00000000002cd947 */ /* 0x000fea0003800000 */
[----:B------:R-:W-:Y:S01]  /*3cc0*/  LOP3.LUT P2, RZ, R144, 0xff000000, RZ, 0xc0, !PT ;  /* 0xff00000090ff7812 */ /* 0x000fe2000784c0ff */
[----:B--2---:R-:W-:-:S04]  /*3cd0*/  FMUL.FTZ R128, R134, UR13 ;  /* 0x0000000d86807c20 */ /* 0x004fc80008410000 */
        /* <DEDUP_REMOVED lines=9> */
.L_x_9712:
[----:B------:R-:W-:Y:S05]  /*3d70*/  BSYNC B0 ;  /* 0x0000000000007941 */ /* 0x000fea0003800000 */
.L_x_9711:
[----:B0-----:R-:W-:Y:S01]  /*3d80*/  @P1 IMAD.WIDE.U32 R136, R198, 0x10, R136 ;  /* 0x00000010c6881825 */ /* 0x001fe200078e0088 */
[----:B--2---:R-:W-:Y:S01]  /*3d90*/  SEL R128, R203, R124, P0 ;  /* 0x0000007ccb807207 */ /* 0x004fe20000000000 */
[----:B------:R-:W-:Y:S01]  /*3da0*/  BSSY B0, `(.L_x_9713) ;  /* 0x0000012000007945 */ /* 0x000fe20003800000 */
[----:B------:R-:W-:Y:S02]  /*3db0*/  SEL R129, R142, R125, P0 ;  /* 0x0000007d8e817207 */ /* 0x000fe40000000000 */
[----:B------:R-:W-:Y:S02]  /*3dc0*/  SEL R130, R201, R126, P0 ;  /* 0x0000007ec9827207 */ /* 0x000fe40000000000 */
[----:B------:R-:W-:Y:S02]  /*3dd0*/  SEL R131, R134, R127, P0 ;  /* 0x0000007f86837207 */ /* 0x000fe40000000000 */
[----:B------:R-:W-:Y:S02]  /*3de0*/  @!P6 ISETP.NE.U32.AND P2, PT, R2, RZ, PT ;  /* 0x000000ff0200e20c */ /* 0x000fe40003f45070 */
        /* <DEDUP_REMOVED lines=13> */
.L_x_9714:
[----:B------:R-:W-:Y:S05]  /*3ec0*/  BSYNC B0 ;  /* 0x0000000000007941 */ /* 0x000fea0003800000 */
.L_x_9713:
        /* <DEDUP_REMOVED lines=8> */
[--C-:B------:R-:W-:Y:S02]  /*3f50*/  SHF.R.U32.HI R130, RZ, 0x10, R129.reuse ;  /* 0x00000010ff827819 */ /* 0x100fe40000011681 */
[----:B------:R-:W-:Y:S02]  /*3f60*/  PRMT R196, R128, 0x5410, R129 ;  /* 0x0000541080c47816 */ /* 0x000fe40000000081 */
[----:B------:R-:W-:-:S07]  /*3f70*/  PRMT R197, R197, 0x5410, R130 ;  /* 0x00005410c5c57816 */ /* 0x000fce0000000082 */
.L_x_9716:
[----:B------:R-:W-:Y:S05]  /*3f80*/  BSYNC B0 ;  /* 0x0000000000007941 */ /* 0x000fea0003800000 */
.L_x_9715:
        /* <DEDUP_REMOVED lines=8> */
.L_x_9718:
[----:B------:R-:W-:Y:S05]  /*4010*/  BSYNC B0 ;  /* 0x0000000000007941 */ /* 0x000fea0003800000 */
.L_x_9717:
        /* <DEDUP_REMOVED lines=13> */
.L_x_9720:
[----:B------:R-:W-:Y:S05]  /*40f0*/  BSYNC B0 ;  /* 0x0000000000007941 */ /* 0x000fea0003800000 */
.L_x_9719:
        /* <DEDUP_REMOVED lines=16> */
.L_x_9722:
[----:B------:R-:W-:Y:S05]  /*4200*/  BSYNC B0 ;  /* 0x0000000000007941 */ /* 0x000fea0003800000 */
.L_x_9721:
        /* <DEDUP_REMOVED lines=13> */
.L_x_9724:
[----:B------:R-:W-:Y:S05]  /*42e0*/  BSYNC B0 ;  /* 0x0000000000007941 */ /* 0x000fea0003800000 */
.L_x_9723:
        /* <DEDUP_REMOVED lines=8> */
.L_x_9726:
[----:B------:R-:W-:Y:S05]  /*4370*/  BSYNC B0 ;  /* 0x0000000000007941 */ /* 0x000fea0003800000 */
.L_x_9725:
        /* <DEDUP_REMOVED lines=13> */
.L_x_9728:
[----:B------:R-:W-:Y:S05]  /*4450*/  BSYNC B0 ;  /* 0x0000000000007941 */ /* 0x000fea0003800000 */
.L_x_9727:
        /* <DEDUP_REMOVED lines=8> */
.L_x_9730:
[----:B------:R-:W-:Y:S05]  /*44e0*/  BSYNC B0 ;  /* 0x0000000000007941 */ /* 0x000fea0003800000 */
.L_x_9729:
        /* <DEDUP_REMOVED lines=17> */
.L_x_9732:
[----:B------:R-:W-:Y:S05]  /*4600*/  BSYNC B0 ;  /* 0x0000000000007941 */ /* 0x000fea0003800000 */
.L_x_9731:
        /* <DEDUP_REMOVED lines=10> */
.L_x_9734:
[----:B------:R-:W-:Y:S05]  /*46b0*/  BSYNC B0 ;  /* 0x0000000000007941 */ /* 0x000fea0003800000 */
.L_x_9733:
[----:B------:R-:W-:Y:S02]  /*46c0*/  IADD3 R151, R151, UR16, RZ ;  /* 0x0000001097977c10 */ /* 0x000fe4000fffe0ff */
[----:B------:R-:W-:Y:S02]  /*46d0*/  SEL R202, RZ, 0x1, P4 ;  /* 0x00000001ffca7807 */ /* 0x000fe40002000000 */
[----:B------:R-:W-:-:S13]  /*46e0*/  ISETP.GE.AND P0, PT, R151, UR17, PT ;  /* 0x0000001197007c0c */ /* 0x000fda000bf06270 */
[----:B------:R-:W-:Y:S05]  /*46f0*/  @!P0 BRA `(.L_x_9735) ;  /* 0xffffffbc00b88947 */ /* 0x000fea000383ffff */
.L_x_9632:
        /* <DEDUP_REMOVED lines=28> */
.L_x_9636:
[----:B------:R-:W-:Y:S01]  /*48c0*/  HFMA2.MMA R208, -RZ, RZ, 0, 1.847743988037109375e-06 ;  /* 0x0000001fffd07435 */ /* 0x000fe200000001ff */
[----:B------:R-:W-:Y:S01]  /*48d0*/  IMAD.MOV.U32 R202, RZ, RZ, R206 ;  /* 0x000000ffffca7224 */ /* 0x000fe200078e00ce */
[----:B-1----:R-:W-:Y:S02]  /*48e0*/  MOV R143, 0x10 ;  /* 0x00000010008f7802 */ /* 0x002fe40000000f00 */
[----:B------:R-:W-:-:S07]  /*48f0*/  MOV R141, 0xffffffff ;  /* 0xffffffff008d7802 */ /* 0x000fce0000000f00 */
[----:B-----5:R-:W-:Y:S05]  /*4900*/  WARPSYNC.COLLECTIVE R141, `(.L_x_9736) ;  /* 0x000000008d087348 */ /* 0x020fea0003c00000 */
[----:B------:R0:W1:Y:S02]  /*4910*/  SHFL.DOWN P1, R139, R202, R143, R208 ;  /* 0x0800008fca8b7389 */ /* 0x00006400000200d0 */
[----:B01---5:R-:W-:Y:S01]  /*4920*/  ENDCOLLECTIVE ;  /* 0x000000000000791b */ /* 0x023fe20003800000 */
.L_x_9736:
[----:B------:R-:W-:Y:S02]  /*4930*/  MOV R202, R138 ;  /* 0x0000008a00ca7202 */ /* 0x000fe40000000f00 */
[----:B------:R-:W-:-:S07]  /*4940*/  MOV R129, R139 ;  /* 0x0000008b00817202 */ /* 0x000fce0000000f00 */
[----:B------:R-:W-:Y:S05]  /*4950*/  WARPSYNC.COLLECTIVE R141, `(.L_x_9737) ;  /* 0x000000008d087348 */ /* 0x000fea0003c00000 */
[----:B------:R0:W1:Y:S02]  /*4960*/  SHFL.DOWN P1, R139, R202, R143, R208 ;  /* 0x0800008fca8b7389 */ /* 0x00006400000200d0 */
[----:B01----:R-:W-:Y:S01]  /*4970*/  ENDCOLLECTIVE ;  /* 0x000000000000791b */ /* 0x003fe20003800000 */
.L_x_9737:
[----:B------:R-:W-:Y:S01]  /*4980*/  FADD.FTZ R129, R129, R206 ;  /* 0x000000ce81817221 */ /* 0x000fe20000010000 */
[----:B------:R-:W-:-:S04]  /*4990*/  HFMA2.MMA R143, -RZ, RZ, 0, 4.76837158203125e-07 ;  /* 0x00000008ff8f7435 */ /* 0x000fc800000001ff */
[----:B------:R-:W-:Y:S02]  /*49a0*/  MOV R202, R129 ;  /* 0x0000008100ca7202 */ /* 0x000fe40000000f00 */
[----:B------:R-:W-:-:S07]  /*49b0*/  MOV R133, R139 ;  /* 0x0000008b00857202 */ /* 0x000fce0000000f00 */
[----:B------:R-:W-:Y:S05]  /*49c0*/  WARPSYNC.COLLECTIVE R141, `(.L_x_9738) ;  /* 0x000000008d087348 */ /* 0x000fea0003c00000 */
[----:B------:R0:W1:Y:S02]  /*49d0*/  SHFL.DOWN P1, R139, R202, R143, R208 ;  /* 0x0800008fca8b7389 */ /* 0x00006400000200d0 */
[----:B01----:R-:W-:Y:S01]  /*49e0*/  ENDCOLLECTIVE ;  /* 0x000000000000791b */ /* 0x003fe20003800000 */
.L_x_9738:
[----:B------:R-:W-:-:S05]  /*49f0*/  FADD.FTZ R133, R133, R138 ;  /* 0x0000008a85857221 */ /* 0x000fca0000010000 */
[----:B------:R-:W-:Y:S02]  /*4a00*/  MOV R202, R133 ;  /* 0x0000008500ca7202 */ /* 0x000fe40000000f00 */
[----:B------:R-:W-:-:S07]  /*4a10*/  MOV R128, R139 ;  /* 0x0000008b00807202 */ /* 0x000fce0000000f00 */
[----:B------:R-:W-:Y:S05]  /*4a20*/  WARPSYNC.COLLECTIVE R141, `(.L_x_9739) ;  /* 0x000000008d087348 */ /* 0x000fea0003c00000 */
[----:B------:R0:W1:Y:S02]  /*4a30*/  SHFL.DOWN P1, R139, R202, R143, R208 ;  /* 0x0800008fca8b7389 */ /* 0x00006400000200d0 */
[----:B01----:R-:W-:Y:S01]  /*4a40*/  ENDCOLLECTIVE ;  /* 0x000000000000791b */ /* 0x003fe20003800000 */
.L_x_9739:
[----:B------:R-:W-:-:S05]  /*4a50*/  FADD.FTZ R128, R129, R128 ;  /* 0x0000008081807221 */ /* 0x000fca0000010000 */
[----:B------:R-:W-:Y:S01]  /*4a60*/  MOV R202, R128 ;  /* 0x0000008000ca7202 */ /* 0x000fe20000000f00 */
[----:B------:R-:W-:Y:S01]  /*4a70*/  IMAD.MOV.U32 R143, RZ, RZ, 0x4 ;  /* 0x00000004ff8f7424 */ /* 0x000fe200078e00ff */
[----:B------:R-:W-:-:S07]  /*4a80*/  MOV R132, R139 ;  /* 0x0000008b00847202 */ /* 0x000fce0000000f00 */
[----:B------:R-:W-:Y:S05]  /*4a90*/  WARPSYNC.COLLECTIVE R141, `(.L_x_9740) ;  /* 0x000000008d087348 */ /* 0x000fea0003c00000 */
[----:B------:R0:W1:Y:S02]  /*4aa0*/  SHFL.DOWN P1, R139, R202, R143, R208 ;  /* 0x0800008fca8b7389 */ /* 0x00006400000200d0 */
[----:B01----:R-:W-:Y:S01]  /*4ab0*/  ENDCOLLECTIVE ;  /* 0x000000000000791b */ /* 0x003fe20003800000 */
.L_x_9740:
[----:B------:R-:W-:-:S05]  /*4ac0*/  FADD.FTZ R132, R133, R132 ;  /* 0x0000008485847221 */ /* 0x000fca0000010000 */
[----:B------:R-:W-:Y:S02]  /*4ad0*/  MOV R202, R132 ;  /* 0x0000008400ca7202 */ /* 0x000fe40000000f00 */
[----:B------:R-:W-:-:S07]  /*4ae0*/  MOV R135, R139 ;  /* 0x0000008b00877202 */ /* 0x000fce0000000f00 */
[----:B------:R-:W-:Y:S05]  /*4af0*/  WARPSYNC.COLLECTIVE R141, `(.L_x_9741) ;  /* 0x000000008d087348 */ /* 0x000fea0003c00000 */
[----:B------:R0:W1:Y:S02]  /*4b00*/  SHFL.DOWN P1, R139, R202, R143, R208 ;  /* 0x0800008fca8b7389 */ /* 0x00006400000200d0 */
[----:B01----:R-:W-:Y:S01]  /*4b10*/  ENDCOLLECTIVE ;  /* 0x000000000000791b */ /* 0x003fe20003800000 */
.L_x_9741:
[----:B------:R-:W-:Y:S01]  /*4b20*/  FADD.FTZ R135, R128, R135 ;  /* 0x0000008780877221 */ /* 0x000fe20000010000 */
[----:B------:R-:W-:-:S04]  /*4b30*/  HFMA2.MMA R143, -RZ, RZ, 0, 1.1920928955078125e-07 ;  /* 0x00000002ff8f7435 */ /* 0x000fc800000001ff */
[----:B------:R-:W-:Y:S02]  /*4b40*/  MOV R202, R135 ;  /* 0x0000008700ca7202 */ /* 0x000fe40000000f00 */
[----:B------:R-:W-:-:S07]  /*4b50*/  MOV R137, R139 ;  /* 0x0000008b00897202 */ /* 0x000fce0000000f00 */
[----:B------:R-:W-:Y:S05]  /*4b60*/  WARPSYNC.COLLECTIVE R141, `(.L_x_9742) ;  /* 0x000000008d087348 */ /* 0x000fea0003c00000 */
[----:B------:R0:W1:Y:S02]  /*4b70*/  SHFL.DOWN P1, R139, R202, R143, R208 ;  /* 0x0800008fca8b7389 */ /* 0x00006400000200d0 */
[----:B01----:R-:W-:Y:S01]  /*4b80*/  ENDCOLLECTIVE ;  /* 0x000000000000791b */ /* 0x003fe20003800000 */
.L_x_9742:
[----:B------:R-:W-:-:S05]  /*4b90*/  FADD.FTZ R137, R132, R137 ;  /* 0x0000008984897221 */ /* 0x000fca0000010000 */
[----:B------:R-:W-:Y:S02]  /*4ba0*/  MOV R202, R137 ;  /* 0x0000008900ca7202 */ /* 0x000fe40000000f00 */
[----:B------:R-:W-:-:S07]  /*4bb0*/  MOV R134, R139 ;  /* 0x0000008b00867202 */ /* 0x000fce0000000f00 */
[----:B------:R-:W-:Y:S05]  /*4bc0*/  WARPSYNC.COLLECTIVE R141, `(.L_x_9743) ;  /* 0x000000008d087348 */ /* 0x000fea0003c00000 */
[----:B------:R0:W1:Y:S02]  /*4bd0*/  SHFL.DOWN P1, R139, R202, R143, R208 ;  /* 0x0800008fca8b7389 */ /* 0x00006400000200d0 */
[----:B01----:R-:W-:Y:S01]  /*4be0*/  ENDCOLLECTIVE ;  /* 0x000000000000791b */ /* 0x003fe20003800000 */
.L_x_9743:
[----:B------:R-:W-:Y:S01]  /*4bf0*/  FADD.FTZ R134, R135, R134 ;  /* 0x0000008687867221 */ /* 0x000fe20000010000 */
[----:B------:R-:W-:-:S04]  /*4c00*/  HFMA2.MMA R143, -RZ, RZ, 0, 5.9604644775390625e-08 ;  /* 0x00000001ff8f7435 */ /* 0x000fc800000001ff */
[----:B------:R-:W-:Y:S02]  /*4c10*/  MOV R202, R134 ;  /* 0x0000008600ca7202 */ /* 0x000fe40000000f00 */
[----:B------:R-:W-:-:S07]  /*4c20*/  MOV R136, R139 ;  /* 0x0000008b00887202 */ /* 0x000fce0000000f00 */
[----:B------:R-:W-:Y:S05]  /*4c30*/  WARPSYNC.COLLECTIVE R141, `(.L_x_9744) ;  /* 0x000000008d087348 */ /* 0x000fea0003c00000 */
[----:B------:R0:W1:Y:S02]  /*4c40*/  SHFL.DOWN P1, R139, R202, R143, R208 ;  /* 0x0800008fca8b7389 */ /* 0x00006400000200d0 */
[----:B01----:R-:W-:Y:S01]  /*4c50*/  ENDCOLLECTIVE ;  /* 0x000000000000791b */ /* 0x003fe20003800000 */
.L_x_9744:
[----:B------:R-:W-:-:S05]  /*4c60*/  FADD.FTZ R136, R137, R136 ;  /* 0x0000008889887221 */ /* 0x000fca0000010000 */
[----:B------:R-:W-:Y:S02]  /*4c70*/  MOV R202, R136 ;  /* 0x0000008800ca7202 */ /* 0x000fe40000000f00 */
[----:B------:R-:W-:-:S07]  /*4c80*/  MOV R133, R139 ;  /* 0x0000008b00857202 */ /* 0x000fce0000000f00 */
[----:B------:R-:W-:Y:S05]  /*4c90*/  WARPSYNC.COLLECTIVE R141, `(.L_x_9745) ;  /* 0x000000008d087348 */ /* 0x000fea0003c00000 */
[----:B------:R0:W1:Y:S02]  /*4ca0*/  SHFL.DOWN P1, R139, R202, R143, R208 ;  /* 0x0800008fca8b7389 */ /* 0x00006400000200d0 */
[----:B01----:R-:W-:Y:S01]  /*4cb0*/  ENDCOLLECTIVE ;  /* 0x000000000000791b */ /* 0x003fe20003800000 */
.L_x_9745:
[----:B------:R-:W-:Y:S05]  /*4cc0*/  BRA `(.L_x_9746) ;  /* 0xffffffcc00887947 */ /* 0x000fea000383ffff */
.L_x_9747:
        /* <DEDUP_REMOVED lines=11> */
.L_x_11977:


//--------------------- .text._ZN10layer_norm13ln_bwd_kernelINS_13Kernel_traitsI6__halfffffjLj2560ELj1ELj1ELj4ELj16ENS_18Kernel_traits_baseILj2560ES2_ffffjLj128EEEEELb0ELb0ELb0ELb0EEEvNS_9BwdParamsE --------------------------
	.section	.text._ZN10layer_norm13ln_bwd_kernelINS_13Kernel_traitsI6__halfffffjLj2560ELj1ELj1ELj4ELj16ENS_18Kernel_traits_baseILj2560ES2_ffffjLj128EEEEELb0ELb0ELb0ELb0EEEvNS_9BwdParamsE,"ax",@progbits
	.align	128
        .global         _ZN10layer_norm13ln_bwd_kernelINS_13Kernel_traitsI6__halfffffjLj2560ELj1ELj1ELj4ELj16ENS_18Kernel_traits_baseILj2560ES2_ffffjLj128EEEEELb0ELb0ELb0ELb0EEEvNS_9BwdParamsE
        .type           _ZN10layer_norm13ln_bwd_kernelINS_13Kernel_traitsI6__halfffffjLj2560ELj1ELj1ELj4ELj16ENS_18Kernel_traits_baseILj2560ES2_ffffjLj128EEEEELb0ELb0ELb0ELb0EEEvNS_9BwdParamsE,@function
        .size           _ZN10layer_norm13ln_bwd_kernelINS_13Kernel_traitsI6__halfffffjLj2560ELj1ELj1ELj4ELj16ENS_18Kernel_traits_baseILj2560ES2_ffffjLj128EEEEELb0ELb0ELb0ELb0EEEvNS_9BwdParamsE,(.L_x_11978 - _ZN10layer_norm13ln_bwd_kernelINS_13Kernel_traitsI6__halfffffjLj2560ELj1ELj1ELj4ELj16ENS_18Kernel_traits_baseILj2560ES2_ffffjLj128EEEEELb0ELb0ELb0ELb0EEEvNS_9BwdParamsE)
        .other          _ZN10layer_norm13ln_bwd_kernelINS_13Kernel_traitsI6__halfffffjLj2560ELj1ELj1ELj4ELj16ENS_18Kernel_traits_baseILj2560ES2_ffffjLj128EEEEELb0ELb0ELb0ELb0EEEvNS_9BwdParamsE,@"STO_CUDA_ENTRY STV_DEFAULT"
_ZN10layer_norm13ln_bwd_kernelINS_13Kernel_traitsI6__halfffffjLj2560ELj1ELj1ELj4ELj16ENS_18Kernel_traits_baseILj2560ES2_ffffjLj128EEEEELb0ELb0ELb0ELb0EEEvNS_9BwdParamsE:
.text._ZN10layer_norm13ln_bwd_kernelINS_13Kernel_traitsI6__halfffffjLj2560ELj1ELj1ELj4ELj16ENS_18Kernel_traits_baseILj2560ES2_ffffjLj128EEEEELb0ELb0ELb0ELb0EEEvNS_9BwdParamsE:
        /* <DEDUP_REMOVED lines=34> */
[----:B------:R-:W2:Y:S03]  /*0220*/  @P0 LDC.64 R22, c[0x0][0x260] ;  /* 0x00009800ff160b82 */ /* 0x000ea60000000a00 */
[----:B------:R0:W5:Y:S01]  /*0230*/  @P4 LDG.E.64 R6, desc[UR4][R16.64] ;  /* 0x0000000410064981 */ /* 0x000162000c1e1b00 */
[C---:B---3--:R-:W-:Y:S01]  /*0240*/  @P3 IMAD.WIDE.U32 R18, R25.reuse, 0x8, R18 ;  /* 0x0000000819123825 */ /* 0x048fe200078e0012 */
[----:B------:R-:W-:-:S04]  /*0250*/  @P3 IADD3 R25, R25, 0x80, RZ ;  /* 0x0000008019193810 */ /* 0x000fc80007ffe0ff */
[----:B------:R0:W5:Y:S01]  /*0260*/  @P3 LDG.E.64 R8, desc[UR4][R18.64] ;  /* 0x0000000412083981 */ /* 0x000162000c1e1b00 */
[C---:B----4-:R-:W-:Y:S01]  /*0270*/  @P2 IMAD.WIDE.U32 R20, R25.reuse, 0x8, R20 ;  /* 0x0000000819142825 */ /* 0x050fe200078e0014 */
[----:B------:R-:W-:-:S04]  /*0280*/  @P2 IADD3 R25, R25, 0x80, RZ ;  /* 0x0000008019192810 */ /* 0x000fc80007ffe0ff */
[----:B------:R0:W5:Y:S01]  /*0290*/  @P2 LDG.E.64 R10, desc[UR4][R20.64] ;  /* 0x00000004140a2981 */ /* 0x000162000c1e1b00 */
[----:B--2---:R-:W-:Y:S01]  /*02a0*/  @P0 IMAD.WIDE.U32 R12, R25, 0x8, R22 ;  /* 0x00000008190c0825 */ /* 0x004fe200078e0016 */
[----:B-1----:R-:W-:-:S04]  /*02b0*/  LEA.HI R22, R98, UR6, RZ, 0x19 ;  /* 0x0000000662167c11 */ /* 0x002fc8000f8fc8ff */
        /* <DEDUP_REMOVED lines=26> */
[----:B------:R-:W-:Y:S01]  /*0460*/  SHF.R.U64 R61, R8, 0x10, R9 ;  /* 0x00000010083d7819 */ /* 0x000fe20000001209 */
[----:B------:R-:W-:Y:S01]  /*0470*/  HFMA2.MMA R122, -RZ, RZ, 0, 5.9604644775390625e-08 ;  /* 0x00000001ff7a7435 */ /* 0x000fe200000001ff */
[----:B------:R-:W-:Y:S02]  /*0480*/  MOV R23, R4 ;  /* 0x0000000400177202 */ /* 0x000fe40000000f00 */
        /* <DEDUP_REMOVED lines=11> */
[----:B------:R-:W-:-:S02]  /*0540*/  SHF.R.U32.HI R12, RZ, 0x10, R7 ;  /* 0x00000010ff0c7819 */ /* 0x000fc40000011607 */
        /* <DEDUP_REMOVED lines=28> */
.L_x_9770:
[----:B----4-:R-:W0:Y:S01]  /*0710*/  @P1 LDC.64 R88, c[0x0][0x270] ;  /* 0x00009c00ff581b82 */ /* 0x010e220000000a00 */
[----:B------:R-:W-:-:S07]  /*0720*/  SHF.R.S32.HI R92, RZ, 0x1f, R22 ;  /* 0x0000001fff5c7819 */ /* 0x000fce0000011416 */
[----:B------:R-:W1:Y:S01]  /*0730*/  LDC.64 R90, c[0x0][0x250] ;  /* 0x00009400ff5a7b82 */ /* 0x000e620000000a00 */
[----:B0-----:R-:W-:-:S04]  /*0740*/  @P1 LEA R88, P0, R22, R88, 0x2 ;  /* 0x0000005816581211 */ /* 0x001fc800078010ff */
[----:B------:R-:W-:-:S03]  /*0750*/  @P1 LEA.HI.X R89, R22, R89, R92, 0x2, P0 ;  /* 0x0000005916591211 */ /* 0x000fc600000f145c */
[----:B------:R-:W0:Y:S01]  /*0760*/  LDC.64 R92, c[0x0][0x258] ;  /* 0x00009600ff5c7b82 */ /* 0x000e220000000a00 */
[----:B-1----:R-:W-:-:S06]  /*0770*/  IMAD.WIDE R90, R22, 0x4, R90 ;  /* 0x00000004165a7825 */ /* 0x002fcc00078e025a */
[----:B------:R-:W2:Y:S01]  /*0780*/  LDG.E R90, desc[UR4][R90.64] ;  /* 0x000000045a5a7981 */ /* 0x000ea2000c1e1900 */
[----:B-----5:R-:W-:Y:S02]  /*0790*/  MOV R100, 0x3f800000 ;  /* 0x3f80000000647802 */ /* 0x020fe40000000f00 */
[----:B------:R-:W-:Y:S02]  /*07a0*/  MOV R97, UR13 ;  /* 0x0000000d00617c02 */ /* 0x000fe40008000f00 */
[----:B------:R-:W-:Y:S01]  /*07b0*/  LOP3.LUT R96, R98, 0x7f, RZ, 0xc0, !PT ;  /* 0x0000007f62607812 */ /* 0x000fe200078ec0ff */
[----:B------:R-:W-:Y:S01]  /*07c0*/  BSSY B0, `(.L_x_9749) ;  /* 0x0000039000007945 */ /* 0x000fe20003800000 */
[----:B------:R-:W-:Y:S01]  /*07d0*/  ISETP.NE.AND P6, PT, R20, RZ, PT ;  /* 0x000000ff1400720c */ /* 0x000fe20003fc5270 */
[C---:B0-----:R-:W-:Y:S01]  /*07e0*/  IMAD.WIDE R92, R22.reuse, 0x4, R92 ;  /* 0x00000004165c7825 */ /* 0x041fe200078e025c */
[----:B------:R-:W-:Y:S01]  /*07f0*/  SHF.R.U32.HI R143, RZ, 0x5, R98 ;  /* 0x00000005ff8f7819 */ /* 0x000fe20000011662 */
[----:B------:R0:W5:Y:S04]  /*0800*/  @P1 LDG.E R100, desc[UR4][R88.64] ;  /* 0x0000000458641981 */ /* 0x000168000c1e1900 */
[----:B------:R1:W5:Y:S01]  /*0810*/  LDG.E R109, desc[UR4][R92.64] ;  /* 0x000000045c6d7981 */ /* 0x000362000c1e1900 */
[----:B------:R-:W-:Y:S01]  /*0820*/  IMAD R94, R22, R97, RZ ;  /* 0x00000061165e7224 */ /* 0x000fe200078e02ff */
[----:B------:R-:W-:-:S02]  /*0830*/  MOV R145, RZ ;  /* 0x000000ff00917202 */ /* 0x000fc40000000f00 */
[----:B------:R-:W-:Y:S02]  /*0840*/  MOV R148, RZ ;  /* 0x000000ff00947202 */ /* 0x000fe40000000f00 */
[----:B------:R-:W-:Y:S02]  /*0850*/  SHF.R.S32.HI R95, RZ, 0x1f, R94 ;  /* 0x0000001fff5f7819 */ /* 0x000fe4000001145e */
[----:B0-----:R-:W-:Y:S02]  /*0860*/  P2R R88, PR, RZ, 0x40 ;  /* 0x00000040ff587803 */ /* 0x001fe40000000000 */
[----:B------:R-:W-:Y:S02]  /*0870*/  LEA.HI R95, R95, R94, RZ, 0x2 ;  /* 0x0000005e5f5f7211 */ /* 0x000fe400078f10ff */
[----:B------:R-:W-:Y:S02]  /*0880*/  LOP3.LUT R141, R143, 0x7fffffc, RZ, 0xc0, !PT ;  /* 0x07fffffc8f8d7812 */ /* 0x000fe400078ec0ff */
[----:B------:R-:W-:-:S04]  /*0890*/  LEA.HI.SX32 R111, R95, R96, 0x1e ;  /* 0x000000605f6f7211 */ /* 0x000fc800078ff2ff */
[----:B------:R-:W-:Y:S02]  /*08a0*/  MOV R147, R111 ;  /* 0x0000006f00937202 */ /* 0x000fe40000000f00 */
[----:B--2---:R-:W-:Y:S01]  /*08b0*/  FSEL R123, R90, RZ, !P6 ;  /* 0x000000ff5a7b7208 */ /* 0x004fe20007000000 */
[----:B-1----:R-:W-:Y:S06]  /*08c0*/  @!P5 BRA `(.L_x_9750) ;  /* 0x0000000000a0d947 */ /* 0x002fec0003800000 */
        /* <DEDUP_REMOVED lines=9> */
[----:B------:R-:W2:Y:S04]  /*0960*/  LDG.E.128 R92, desc[UR4][R92.64] ;  /* 0x000000045c5c7981 */ /* 0x000ea8000c1e1d00 */
[----:B------:R-:W3:Y:S01]  /*0970*/  LDG.E.128 R88, desc[UR4][R88.64] ;  /* 0x0000000458587981 */ /* 0x000ee2000c1e1d00 */
[----:B------:R-:W-:Y:S01]  /*0980*/  IADD3 R147, R111, 0x80, RZ ;  /* 0x000000806f937810 */ /* 0x000fe20007ffe0ff */
[C---:B---3--:R-:W-:Y:S01]  /*0990*/  FADD.FTZ R102, -R123.reuse, R88 ;  /* 0x000000587b667221 */ /* 0x048fe20000010100 */
[----:B------:R-:W-:-:S03]  /*09a0*/  FADD.FTZ R120, -R123, R89 ;  /* 0x000000597b787221 */ /* 0x000fc60000010100 */
[C---:B-----5:R-:W-:Y:S01]  /*09b0*/  FMUL.FTZ R3, R109.reuse, R102 ;  /* 0x000000666d037220 */ /* 0x060fe20000410000 */
[----:B------:R-:W-:Y:S01]  /*09c0*/  FMUL.FTZ R102, R109, R120 ;  /* 0x000000786d667220 */ /* 0x000fe20000410000 */
[----:B--2---:R-:W-:Y:S01]  /*09d0*/  FMUL.FTZ R120, R23, R92 ;  /* 0x0000005c17787220 */ /* 0x004fe20000410000 */
[----:B------:R-:W-:Y:S01]  /*09e0*/  FMUL.FTZ R133, R18, R93 ;  /* 0x0000005d12857220 */ /* 0x000fe20000410000 */
[----:B------:R-:W-:Y:S02]  /*09f0*/  FADD.FTZ R90, -R123, R90 ;  /* 0x0000005a7b5a7221 */ /* 0x000fe40000010100 */
[----:B------:R-:W-:Y:S01]  /*0a00*/  FADD.FTZ R88, RZ, R120 ;  /* 0x00000078ff587221 */ /* 0x000fe20000010000 */
[----:B------:R-:W-:Y:S01]  /*0a10*/  FFMA.FTZ R89, R3, R120, RZ ;  /* 0x0000007803597223 */ /* 0x000fe200000100ff */
[----:B------:R-:W-:Y:S01]  /*0a20*/  FADD.FTZ R148, -R123, R91 ;  /* 0x0000005b7b947221 */ /* 0x000fe20000010100 */
[----:B------:R-:W-:Y:S01]  /*0a30*/  FMUL.FTZ R131, R109, R90 ;  /* 0x0000005a6d837220 */ /* 0x000fe20000410000 */
[----:B------:R-:W-:Y:S01]  /*0a40*/  FADD.FTZ R91, R88, R133 ;  /* 0x00000085585b7221 */ /* 0x000fe20000010000 */
[----:B------:R-:W-:Y:S01]  /*0a50*/  FMUL.FTZ R146, R21, R94 ;  /* 0x0000005e15927220 */ /* 0x000fe20000410000 */
[----:B------:R-:W-:Y:S01]  /*0a60*/  FFMA.FTZ R88, R102, R133, R89 ;  /* 0x0000008566587223 */ /* 0x000fe20000010059 */
[----:B------:R-:W-:Y:S01]  /*0a70*/  FMUL.FTZ R139, R16, R95 ;  /* 0x0000005f108b7220 */ /* 0x000fe20000410000 */
[----:B0-----:R-:W-:Y:S01]  /*0a80*/  FMUL.FTZ R144, R109, R148 ;  /* 0x000000946d907220 */ /* 0x001fe20000410000 */
        /* <DEDUP_REMOVED lines=12> */
.L_x_9750:
[----:B------:R-:W-:Y:S05]  /*0b50*/  BSYNC B0 ;  /* 0x0000000000007941 */ /* 0x000fea0003800000 */
.L_x_9749:
        /* <DEDUP_REMOVED lines=41> */
[----:B0-----:R-:W-:-:S07]  /*0df0*/  FFMA.FTZ R148, R140, R137, R89 ;  /* 0x000000898c947223 */ /* 0x001fce0000010059 */
.L_x_9752:
[----:B------:R-:W-:Y:S05]  /*0e00*/  BSYNC B0 ;  /* 0x0000000000007941 */ /* 0x000fea0003800000 */
.L_x_9751:
        /* <DEDUP_REMOVED lines=42> */
.L_x_9754:
[----:B------:R-:W-:Y:S05]  /*10b0*/  BSYNC B0 ;  /* 0x0000000000007941 */ /* 0x000fea0003800000 */
.L_x_9753:
        /* <DEDUP_REMOVED lines=42> */
.L_x_9756:
[----:B------:R-:W-:Y:S05]  /*1360*/  BSYNC B0 ;  /* 0x0000000000007941 */ /* 0x000fea0003800000 */
.L_x_9755:
        /* <DEDUP_REMOVED lines=12> */
[----:B------:R-:W0:Y:S04]  /*1430*/  LDG.E.128 R92, desc[UR4][R92.64] ;  /* 0x000000045c5c7981 */ /* 0x000e28000c1e1d00 */
[----:B------:R-:W2:Y:S01]  /*1440*/  LDG.E.128 R88, desc[UR4][R88.64] ;  /* 0x0000000458587981 */ /* 0x000ea2000c1e1d00 */
[----:B0-----:R-:W-:Y:S01]  /*1450*/  FMUL.FTZ R112, R7, R92 ;  /* 0x0000005c07707220 */ /* 0x001fe20000410000 */
[C---:B--2---:R-:W-:Y:S01]  /*1460*/  FADD.FTZ R110, -R123.reuse, R88 ;  /* 0x000000587b6e7221 */ /* 0x044fe20000010100 */
[----:B------:R-:W-:-:S03]  /*1470*/  FADD.FTZ R124, -R123, R89 ;  /* 0x000000597b7c7221 */ /* 0x000fc60000010100 */
[----:B-----5:R-:W-:Y:S01]  /*1480*/  FMUL.FTZ R101, R109, R110 ;  /* 0x0000006e6d657220 */ /* 0x020fe20000410000 */
[----:B------:R-:W-:Y:S01]  /*1490*/  FMUL.FTZ R115, R2, R93 ;  /* 0x0000005d02737220 */ /* 0x000fe20000410000 */
[----:B------:R-:W-:Y:S01]  /*14a0*/  FADD.FTZ R88, R145, R112 ;  /* 0x0000007091587221 */ /* 0x000fe20000010000 */
[----:B------:R-:W-:Y:S01]  /*14b0*/  FADD.FTZ R90, -R123, R90 ;  /* 0x0000005a7b5a7221 */ /* 0x000fe20000010100 */
[----:B------:R-:W-:Y:S01]  /*14c0*/  FMUL.FTZ R110, R109, R124 ;  /* 0x0000007c6d6e7220 */ /* 0x000fe20000410000 */
        /* <DEDUP_REMOVED lines=20> */
.L_x_9758:
[----:B------:R-:W-:Y:S05]  /*1610*/  BSYNC B0 ;  /* 0x0000000000007941 */ /* 0x000fea0003800000 */
.L_x_9757:
[----:B------:R-:W-:Y:S01]  /*1620*/  LOP3.LUT P0, RZ, R122, 0xff, RZ, 0xc0, !PT ;  /* 0x000000ff7aff7812 */ /* 0x000fe2000780c0ff */
[----:B------:R-:W-:Y:S01]  /*1630*/  UMOV UR6, 0xffffffff ;  /* 0xffffffff00067882 */ /* 0x000fe20000000000 */
[----:B------:R-:W-:-:S04]  /*1640*/  LOP3.LUT P6, RZ, R98, 0x1f, RZ, 0xc0, !PT ;  /* 0x0000001f62ff7812 */ /* 0x000fc800078cc0ff */
[----:B------:R-:W-:-:S07]  /*1650*/  P2R R88, PR, RZ, 0x40 ;  /* 0x00000040ff587803 */ /* 0x000fce0000000000 */
        /* <DEDUP_REMOVED lines=20> */
.L_x_9781:
        /* <DEDUP_REMOVED lines=39> */
[C---:B-----5:R-:W-:Y:S01]  /*1a10*/  FMUL.FTZ R91, R109.reuse, R88 ;  /* 0x000000586d5b7220 */ /* 0x060fe20000410000 */
[C---:B------:R-:W-:Y:S01]  /*1a20*/  FMUL.FTZ R90, R109.reuse, R90 ;  /* 0x0000005a6d5a7220 */ /* 0x040fe20000410000 */
[C---:B------:R-:W-:Y:S01]  /*1a30*/  FMUL.FTZ R141, R109.reuse, R92 ;  /* 0x0000005c6d8d7220 */ /* 0x040fe20000410000 */
[----:B------:R-:W-:Y:S01]  /*1a40*/  FMUL.FTZ R148, R109, R122 ;  /* 0x0000007a6d947220 */ /* 0x000fe20000410000 */
[----:B------:R-:W0:Y:S03]  /*1a50*/  LDC.64 R92, c[0x0][0x2f8] ;  /* 0x0000be00ff5c7b82 */ /* 0x000e260000000a00 */
        /* <DEDUP_REMOVED lines=9> */
[----:B------:R-:W-:-:S03]  /*1af0*/  SEL R75, R148, R75, P6 ;  /* 0x0000004b944b7207 */ /* 0x000fc60003000000 */
[----:B------:R-:W1:Y:S01]  /*1b00*/  @P6 LDC.64 R88, c[0x0][0x308] ;  /* 0x0000c200ff586b82 */ /* 0x000e620000000a00 */
[----:B0-----:R-:W-:-:S04]  /*1b10*/  IMAD.WIDE.U32 R92, R111, 0x10, R92 ;  /* 0x000000106f5c7825 */ /* 0x001fc800078e005c */
[----:B-1----:R-:W-:-:S04]  /*1b20*/  @P6 IMAD.WIDE.U32 R122, R111, 0x10, R88 ;  /* 0x000000106f7a6825 */ /* 0x002fc800078e0058 */
[-C--:B------:R-:W-:Y:S01]  /*1b30*/  FMUL.FTZ R88, R91, R100.reuse ;  /* 0x000000645b587220 */ /* 0x080fe20000410000 */
[-C--:B------:R-:W-:Y:S01]  /*1b40*/  FMUL.FTZ R89, R90, R100.reuse ;  /* 0x000000645a597220 */ /* 0x080fe20000410000 */
[-C--:B------:R-:W-:Y:S01]  /*1b50*/  FMUL.FTZ R90, R141, R100.reuse ;  /* 0x000000648d5a7220 */ /* 0x080fe20000410000 */
[----:B------:R-:W-:Y:S01]  /*1b60*/  FMUL.FTZ R91, R148, R100 ;  /* 0x00000064945b7220 */ /* 0x000fe20000410000 */
[----:B------:R0:W-:Y:S01]  /*1b70*/  @P6 STG.E.128 desc[UR4][R122.64], R72 ;  /* 0x000000487a006986 */ /* 0x0001e2000c101d04 */
[----:B------:R-:W-:-:S03]  /*1b80*/  IADD3 R111, R111, 0x80, RZ ;  /* 0x000000806f6f7810 */ /* 0x000fc60007ffe0ff */
[----:B------:R0:W-:Y:S04]  /*1b90*/  STG.E.128 desc[UR4][R92.64], R88 ;  /* 0x000000585c007986 */ /* 0x0001e8000c101d04 */
.L_x_9761:
[----:B------:R-:W-:Y:S05]  /*1ba0*/  BSYNC B0 ;  /* 0x0000000000007941 */ /* 0x000fea0003800000 */
.L_x_9760:
        /* <DEDUP_REMOVED lines=21> */
[----:B------:R-:W-:Y:S01]  /*1d00*/  ISETP.NE.U32.AND P6, PT, RZ, UR14, PT ;  /* 0x0000000eff007c0c */ /* 0x000fe2000bfc5070 */
[----:B------:R-:W-:-:S03]  /*1d10*/  FMUL.FTZ R88, R89, R100 ;  /* 0x0000006459587220 */ /* 0x000fc60000410000 */
[----:B------:R-:W-:-:S04]  /*1d20*/  ISETP.NE.AND.EX P6, PT, RZ, UR15, PT, P6 ;  /* 0x0000000fff007c0c */ /* 0x000fc8000bfc5360 */
[----:B------:R-:W-:Y:S01]  /*1d30*/  SEL R72, R89, R72, P6 ;  /* 0x0000004859487207 */ /* 0x000fe20003000000 */
[CC--:B------:R-:W-:Y:S01]  /*1d40*/  FMUL.FTZ R89, R90.reuse, R100.reuse ;  /* 0x000000645a597220 */ /* 0x0c0fe20000410000 */
[----:B------:R-:W-:Y:S01]  /*1d50*/  SEL R73, R90, R73, P6 ;  /* 0x000000495a497207 */ /* 0x000fe20003000000 */
[C---:B------:R-:W-:Y:S01]  /*1d60*/  FMUL.FTZ R90, R91.reuse, R100 ;  /* 0x000000645b5a7220 */ /* 0x040fe20000410000 */
[----:B------:R-:W-:Y:S01]  /*1d70*/  SEL R74, R91, R74, P6 ;  /* 0x0000004a5b4a7207 */ /* 0x000fe20003000000 */
[C---:B------:R-:W-:Y:S01]  /*1d80*/  FMUL.FTZ R91, R148.reuse, R100 ;  /* 0x00000064945b7220 */ /* 0x040fe20000410000 */
[----:B------:R-:W-:-:S03]  /*1d90*/  SEL R75, R148, R75, P6 ;  /* 0x0000004b944b7207 */ /* 0x000fc60003000000 */
[----:B------:R-:W1:Y:S01]  /*1da0*/  @P6 LDC.64 R122, c[0x0][0x308] ;  /* 0x0000c200ff7a6b82 */ /* 0x000e620000000a00 */
[----:B0-----:R-:W-:-:S04]  /*1db0*/  IMAD.WIDE.U32 R92, R111, 0x10, R92 ;  /* 0x000000106f5c7825 */ /* 0x001fc800078e005c */
[C---:B-1----:R-:W-:Y:S01]  /*1dc0*/  @P6 IMAD.WIDE.U32 R122, R111.reuse, 0x10, R122 ;  /* 0x000000106f7a6825 */ /* 0x042fe200078e007a */
[----:B------:R-:W-:-:S04]  /*1dd0*/  IADD3 R111, R111, 0x80, RZ ;  /* 0x000000806f6f7810 */ /* 0x000fc80007ffe0ff */
[----:B------:R1:W-:Y:S04]  /*1de0*/  @P6 STG.E.128 desc[UR4][R122.64], R72 ;  /* 0x000000487a006986 */ /* 0x0003e8000c101d04 */
[----:B------:R1:W-:Y:S02]  /*1df0*/  STG.E.128 desc[UR4][R92.64], R88 ;  /* 0x000000585c007986 */ /* 0x0003e4000c101d04 */
.L_x_9763:
[----:B------:R-:W-:Y:S05]  /*1e00*/  BSYNC B0 ;  /* 0x0000000000007941 */ /* 0x000fea0003800000 */
.L_x_9762:
        /* <DEDUP_REMOVED lines=37> */
.L_x_9765:
[----:B------:R-:W-:Y:S05]  /*2060*/  BSYNC B0 ;  /* 0x0000000000007941 */ /* 0x000fea0003800000 */
.L_x_9764:
        /* <DEDUP_REMOVED lines=37> */
.L_x_9767:
[----:B------:R-:W-:Y:S05]  /*22c0*/  BSYNC B0 ;  /* 0x0000000000007941 */ /* 0x000fea0003800000 */
.L_x_9766:
        /* <DEDUP_REMOVED lines=35> */
[----:B------:R4:W-:Y:S04]  /*2500*/  @P6 STG.E.128 desc[UR4][R94.64], R72 ;  /* 0x000000485e006986 */ /* 0x0009e8000c101d04 */
[----:B------:R4:W-:Y:S02]  /*2510*/  STG.E.128 desc[UR4][R92.64], R88 ;  /* 0x000000585c007986 */ /* 0x0009e4000c101d04 */
.L_x_9769:
[----:B------:R-:W-:Y:S05]  /*2520*/  BSYNC B0 ;  /* 0x0000000000007941 */ /* 0x000fea0003800000 */
.L_x_9768:
[----:B------:R-:W-:Y:S02]  /*2530*/  IADD3 R22, R22, UR16, RZ ;  /* 0x0000001016167c10 */ /* 0x000fe4000fffe0ff */
[----:B0123--:R-:W-:Y:S02]  /*2540*/  SEL R122, RZ, 0x1, P0 ;  /* 0x00000001ff7a7807 */ /* 0x00ffe40000000000 */
[----:B------:R-:W-:-:S13]  /*2550*/  ISETP.GE.AND P0, PT, R22, UR17, PT ;  /* 0x0000001116007c0c */ /* 0x000fda000bf06270 */
[----:B------:R-:W-:Y:S05]  /*2560*/  @!P0 BRA `(.L_x_9770) ;  /* 0xffffffe000688947 */ /* 0x000fea000383ffff */
.L_x_9748:
        /* <DEDUP_REMOVED lines=42> */
.L_x_9759:
[----:B------:R-:W-:Y:S01]  /*2810*/  HFMA2.MMA R149, -RZ, RZ, 0, 9.5367431640625e-07 ;  /* 0x00000010ff957435 */ /* 0x000fe200000001ff */
[----:B------:R-:W-:Y:S02]  /*2820*/  MOV R150, R145 ;  /* 0x0000009100967202 */ /* 0x000fe40000000f00 */
[----:B------:R-:W-:Y:S02]  /*2830*/  MOV R152, 0x1f ;  /* 0x0000001f00987802 */ /* 0x000fe40000000f00 */
[----:B------:R-:W-:-:S07]  /*2840*/  MOV R147, 0xffffffff ;  /* 0xffffffff00937802 */ /* 0x000fce0000000f00 */
[----:B-----5:R-:W-:Y:S05]  /*2850*/  WARPSYNC.COLLECTIVE R147, `(.L_x_9771) ;  /* 0x0000000093087348 */ /* 0x020fea0003c00000 */
[----:B------:R0:W1:Y:S02]  /*2860*/  SHFL.DOWN P6, R123, R150, R149, R152 ;  /* 0x08000095967b7389 */ /* 0x00006400000c0098 */
[----:B01---5:R-:W-:Y:S01]  /*2870*/  ENDCOLLECTIVE ;  /* 0x000000000000791b */ /* 0x023fe20003800000 */
.L_x_9771:
[----:B------:R-:W-:Y:S02]  /*2880*/  MOV R150, R148 ;  /* 0x0000009400967202 */ /* 0x000fe40000000f00 */
[----:B------:R-:W-:-:S07]  /*2890*/  MOV R88, R123 ;  /* 0x0000007b00587202 */ /* 0x000fce0000000f00 */
[----:B------:R-:W-:Y:S05]  /*28a0*/  WARPSYNC.COLLECTIVE R147, `(.L_x_9772) ;  /* 0x0000000093087348 */ /* 0x000fea0003c00000 */
[----:B------:R0:W1:Y:S02]  /*28b0*/  SHFL.DOWN P6, R123, R150, R149, R152 ;  /* 0x08000095967b7389 */ /* 0x00006400000c0098 */
[----:B01----:R-:W-:Y:S01]  /*28c0*/  ENDCOLLECTIVE ;  /* 0x000000000000791b */ /* 0x003fe20003800000 */
.L_x_9772:
[----:B------:R-:W-:Y:S01]  /*28d0*/  FADD.FTZ R88, R88, R145 ;  /* 0x0000009158587221 */ /* 0x000fe20000010000 */
[----:B------:R-:W-:-:S04]  /*28e0*/  HFMA2.MMA R149, -RZ, RZ, 0, 4.76837158203125e-07 ;  /* 0x00000008ff957435 */ /* 0x000fc800000001ff */
[----:B------:R-:W-:Y:S02]  /*28f0*/  MOV R150, R88 ;  /* 0x0000005800967202 */ /* 0x000fe40000000f00 */
[----:B------:R-:W-:-:S07]  /*2900*/  MOV R89, R123 ;  /* 0x0000007b00597202 */ /* 0x000fce0000000f00 */
[----:B------:R-:W-:Y:S05]  /*2910*/  WARPSYNC.COLLECTIVE R147, `(.L_x_9773) ;  /* 0x0000000093087348 */ /* 0x000fea0003c00000 */
[----:B------:R0:W1:Y:S02]  /*2920*/  SHFL.DOWN P6, R123, R150, R149, R152 ;  /* 0x08000095967b7389 */ /* 0x00006400000c0098 */
[----:B01----:R-:W-:Y:S01]  /*2930*/  ENDCOLLECTIVE ;  /* 0x000000000000791b */ /* 0x003fe20003800000 */
.L_x_9773:
[----:B------:R-:W-:-:S05]  /*2940*/  FADD.FTZ R89, R89, R148 ;  /* 0x0000009459597221 */ /* 0x000fca0000010000 */
[----:B------:R-:W-:Y:S02]  /*2950*/  MOV R150, R89 ;  /* 0x0000005900967202 */ /* 0x000fe40000000f00 */
[----:B------:R-:W-:-:S07]  /*2960*/  MOV R91, R123 ;  /* 0x0000007b005b7202 */ /* 0x000fce0000000f00 */
[----:B------:R-:W-:Y:S05]  /*2970*/  WARPSYNC.COLLECTIVE R147, `(.L_x_9774) ;  /* 0x0000000093087348 */ /* 0x000fea0003c00000 */
[----:B------:R0:W1:Y:S02]  /*2980*/  SHFL.DOWN P6, R123, R150, R149, R152 ;  /* 0x08000095967b7389 */ /* 0x00006400000c0098 */
[----:B01----:R-:W-:Y:S01]  /*2990*/  ENDCOLLECTIVE ;  /* 0x000000000000791b */ /* 0x003fe20003800000 */
.L_x_9774:
[----:B------:R-:W-:Y:S01]  /*29a0*/  FADD.FTZ R91, R88, R91 ;  /* 0x0000005b585b7221 */ /* 0x000fe20000010000 */
[----:B------:R-:W-:-:S04]  /*29b0*/  HFMA2.MMA R149, -RZ, RZ, 0, 2.384185791015625e-07 ;  /* 0x00000004ff957435 */ /* 0x000fc800000001ff */
[----:B------:R-:W-:Y:S02]  /*29c0*/  MOV R150, R91 ;  /* 0x0000005b00967202 */ /* 0x000fe40000000f00 */
[----:B------:R-:W-:-:S07]  /*29d0*/  MOV R90, R123 ;  /* 0x0000007b005a7202 */ /* 0x000fce0000000f00 */
[----:B------:R-:W-:Y:S05]  /*29e0*/  WARPSYNC.COLLECTIVE R147, `(.L_x_9775) ;  /* 0x0000000093087348 */ /* 0x000fea0003c00000 */
[----:B------:R0:W1:Y:S02]  /*29f0*/  SHFL.DOWN P6, R123, R150, R149, R152 ;  /* 0x08000095967b7389 */ /* 0x00006400000c0098 */
[----:B01----:R-:W-:Y:S01]  /*2a00*/  ENDCOLLECTIVE ;  /* 0x000000000000791b */ /* 0x003fe20003800000 */
.L_x_9775:
[----:B------:R-:W-:-:S05]  /*2a10*/  FADD.FTZ R90, R89, R90 ;  /* 0x0000005a595a7221 */ /* 0x000fca0000010000 */
[----:B------:R-:W-:Y:S02]  /*2a20*/  MOV R150, R90 ;  /* 0x0000005a00967202 */ /* 0x000fe40000000f00 */
[----:B------:R-:W-:-:S07]  /*2a30*/  MOV R92, R123 ;  /* 0x0000007b005c7202 */ /* 0x000fce0000000f00 */
[----:B------:R-:W-:Y:S05]  /*2a40*/  WARPSYNC.COLLECTIVE R147, `(.L_x_9776) ;  /* 0x0000000093087348 */ /* 0x000fea0003c00000 */
[----:B------:R0:W1:Y:S02]  /*2a50*/  SHFL.DOWN P6, R123, R150, R149, R152 ;  /* 0x08000095967b7389 */ /* 0x00006400000c0098 */
[----:B01----:R-:W-:Y:S01]  /*2a60*/  ENDCOLLECTIVE ;  /* 0x000000000000791b */ /* 0x003fe20003800000 */
.L_x_9776:
[----:B------:R-:W-:Y:S01]  /*2a70*/  FADD.FTZ R92, R91, R92 ;  /* 0x0000005c5b5c7221 */ /* 0x000fe20000010000 */
[----:B------:R-:W-:-:S04]  /*2a80*/  HFMA2.MMA R149, -RZ, RZ, 0, 1.1920928955078125e-07 ;  /* 0x00000002ff957435 */ /* 0x000fc800000001ff */
[----:B------:R-:W-:Y:S02]  /*2a90*/  MOV R150, R92 ;  /* 0x0000005c00967202 */ /* 0x000fe40000000f00 */
[----:B------:R-:W-:-:S07]  /*2aa0*/  MOV R93, R123 ;  /* 0x0000007b005d7202 */ /* 0x000fce0000000f00 */
[----:B------:R-:W-:Y:S05]  /*2ab0*/  WARPSYNC.COLLECTIVE R147, `(.L_x_9777) ;  /* 0x0000000093087348 */ /* 0x000fea0003c00000 */
[----:B------:R0:W1:Y:S02]  /*2ac0*/  SHFL.DOWN P6, R123, R150, R149, R152 ;  /* 0x08000095967b7389 */ /* 0x00006400000c0098 */
[----:B01----:R-:W-:Y:S01]  /*2ad0*/  ENDCOLLECTIVE ;  /* 0x000000000000791b */ /* 0x003fe20003800000 */
.L_x_9777:
[----:B------:R-:W-:-:S05]  /*2ae0*/  FADD.FTZ R93, R90, R93 ;  /* 0x0000005d5a5d7221 */ /* 0x000fca0000010000 */
[----:B------:R-:W-:Y:S02]  /*2af0*/  MOV R150, R93 ;  /* 0x0000005d00967202 */ /* 0x000fe40000000f00 */
[----:B------:R-:W-:-:S07]  /*2b00*/  MOV R95, R123 ;  /* 0x0000007b005f7202 */ /* 0x000fce0000000f00 */
[----:B------:R-:W-:Y:S05]  /*2b10*/  WARPSYNC.COLLECTIVE R147, `(.L_x_9778) ;  /* 0x0000000093087348 */ /* 0x000fea0003c00000 */
[----:B------:R0:W1:Y:S02]  /*2b20*/  SHFL.DOWN P6, R123, R150, R149, R152 ;  /* 0x08000095967b7389 */ /* 0x00006400000c0098 */
[----:B01----:R-:W-:Y:S01]  /*2b30*/  ENDCOLLECTIVE ;  /* 0x000000000000791b */ /* 0x003fe20003800000 */
.L_x_9778:
[----:B------:R-:W-:Y:S01]  /*2b40*/  FADD.FTZ R95, R92, R95 ;  /* 0x0000005f5c5f7221 */ /* 0x000fe20000010000 */
[----:B------:R-:W-:-:S04]  /*2b50*/  HFMA2.MMA R149, -RZ, RZ, 0, 5.9604644775390625e-08 ;  /* 0x00000001ff957435 */ /* 0x000fc800000001ff */
[----:B------:R-:W-:Y:S02]  /*2b60*/  MOV R150, R95 ;  /* 0x0000005f00967202 */ /* 0x000fe40000000f00 */
[----:B------:R-:W-:-:S07]  /*2b70*/  MOV R94, R123 ;  /* 0x0000007b005e7202 */ /* 0x000fce0000000f00 */
[----:B------:R-:W-:Y:S05]  /*2b80*/  WARPSYNC.COLLECTIVE R147, `(.L_x_9779) ;  /* 0x0000000093087348 */ /* 0x000fea0003c00000 */
[----:B------:R0:W1:Y:S02]  /*2b90*/  SHFL.DOWN P6, R123, R150, R149, R152 ;  /* 0x08000095967b7389 */ /* 0x00006400000c0098 */
[----:B01----:R-:W-:Y:S01]  /*2ba0*/  ENDCOLLECTIVE ;  /* 0x000000000000791b */ /* 0x003fe20003800000 */
.L_x_9779:
[----:B------:R-:W-:-:S05]  /*2bb0*/  FADD.FTZ R94, R93, R94 ;  /* 0x0000005e5d5e7221 */ /* 0x000fca0000010000 */
[----:B------:R-:W-:Y:S02]  /*2bc0*/  MOV R150, R94 ;  /* 0x0000005e00967202 */ /* 0x000fe40000000f00 */
[----:B------:R-:W-:-:S07]  /*2bd0*/  MOV R122, R123 ;  /* 0x0000007b007a7202 */ /* 0x000fce0000000f00 */
[----:B------:R-:W-:Y:S05]  /*2be0*/  WARPSYNC.COLLECTIVE R147, `(.L_x_9780) ;  /* 0x0000000093087348 */ /* 0x000fea0003c00000 */
[----:B------:R0:W1:Y:S02]  /*2bf0*/  SHFL.DOWN P6, R123, R150, R149, R152 ;  /* 0x08000095967b7389 */ /* 0x00006400000c0098 */
[----:B01----:R-:W-:Y:S01]  /*2c00*/  ENDCOLLECTIVE ;  /* 0x000000000000791b */ /* 0x003fe20003800000 */
.L_x_9780:
[----:B------:R-:W-:Y:S05]  /*2c10*/  BRA `(.L_x_9781) ;  /* 0xffffffe800e07947 */ /* 0x000fea000383ffff */
.L_x_9782:
        /* <DEDUP_REMOVED lines=14> */
.L_x_11978:


//--------------------- .text._ZN10layer_norm13ln_bwd_kernelINS_13Kernel_traitsI6__halfffffjLj2560ELj1ELj1ELj4ELj16ENS_18Kernel_traits_baseILj2560ES2_ffffjLj128EEEEELb0ELb0ELb0ELb1EEEvNS_9BwdParamsE --------------------------
	.section	.text._ZN10layer_norm13ln_bwd_kernelINS_13Kernel_traitsI6__halfffffjLj2560ELj1ELj1ELj4ELj16ENS_18Kernel_traits_baseILj2560ES2_ffffjLj128EEEEELb0ELb0ELb0ELb1EEEvNS_9BwdParamsE,"ax",@progbits
	.align	128
        .global         _ZN10layer_norm13ln_bwd_kernelINS_13Kernel_traitsI6__halfffffjLj2560ELj1ELj1ELj4ELj16ENS_18Kernel_traits_baseILj2560ES2_ffffjLj128EEEEELb0ELb0ELb0ELb1EEEvNS_9BwdParamsE
        .type           _ZN10layer_norm13ln_bwd_kernelINS_13Kernel_traitsI6__halfffffjLj2560ELj1ELj1ELj4ELj16ENS_18Kernel_traits_baseILj2560ES2_ffffjLj128EEEEELb0ELb0ELb0ELb1EEEvNS_9BwdParamsE,@function
        .size           _ZN10layer_norm13ln_bwd_kernelINS_13Kernel_traitsI6__halfffffjLj2560ELj1ELj1ELj4ELj16ENS_18Kernel_traits_baseILj2560ES2_ffffjLj128EEEEELb0ELb0ELb0ELb1EEEvNS_9BwdParamsE,(.L_x_11979 - _ZN10layer_norm13ln_bwd_kernelINS_13Kernel_traitsI6__halfffffjLj2560ELj1ELj1ELj4ELj16ENS_18Kernel_traits_baseILj2560ES2_ffffjLj128EEEEELb0ELb0ELb0ELb1EEEvNS_9BwdParamsE)
        .other          _ZN10layer_norm13ln_bwd_kernelINS_13Kernel_traitsI6__halfffffjLj2560ELj1ELj1ELj4ELj16ENS_18Kernel_traits_baseILj2560ES2_ffffjLj128EEEEELb0ELb0ELb0ELb1EEEvNS_9BwdParamsE,@"STO_CUDA_ENTRY STV_DEFAULT"
_ZN10layer_norm13ln_bwd_kernelINS_13Kernel_traitsI6__halfffffjLj2560ELj1ELj1ELj4ELj16ENS_18Kernel_traits_baseILj2560ES2_ffffjLj128EEEEELb0ELb0ELb0ELb1EEEvNS_9BwdParamsE:
.text._ZN10layer_norm13ln_bwd_kernelINS_13Kernel_traitsI6__halfffffjLj2560ELj1ELj1ELj4ELj16ENS_18Kernel_traits_baseILj2560ES2_ffffjLj128EEEEELb0ELb0ELb0ELb1EEEvNS_9BwdParamsE:
        /* <DEDUP_REMOVED lines=34> */
.L_x_9783:
        /* <DEDUP_REMOVED lines=13> */
[----:B------:R-:W-:Y:S01]  /*02f0*/  MOV R97, RZ ;  /* 0x000000ff00617202 */ /* 0x000fe20000000f00 */
        /* <DEDUP_REMOVED lines=40> */
[----:B------:R-:W-:Y:S01]  /*0580*/  CS2R R4, SRZ ;  /* 0x0000000000047805 */ /* 0x000fe2000001ff00 */
        /* <DEDUP_REMOVED lines=10> */
.L_x_9791:
[----:B0-----:R-:W0:Y:S01]  /*0630*/  LDC.64 R52, c[0x0][0x250] ;  /* 0x00009400ff347b82 */ /* 0x001e220000000a00 */
[----:B------:R-:W-:Y:S01]  /*0640*/  IMAD R54, R130, UR9, RZ ;  /* 0x0000000982367c24 */ /* 0x000fe2000f8e02ff */
[----:B------:R-:W-:-:S04]  /*0650*/  LOP3.LUT R136, R96, 0x7f, RZ, 0xc0, !PT ;  /* 0x0000007f60887812 */ /* 0x000fc800078ec0ff */
[----:B------:R-:W-:Y:S02]  /*0660*/  SHF.R.S32.HI R55, RZ, 0x1f, R54 ;  /* 0x0000001fff377819 */ /* 0x000fe40000011436 */
[----:B------:R-:W1:Y:S02]  /*0670*/  LDC.64 R84, c[0x0][0x238] ;  /* 0x00008e00ff547b82 */ /* 0x000e640000000a00 */
[----:B------:R-:W-:-:S04]  /*0680*/  LEA.HI R55, R55, R54, RZ, 0x2 ;  /* 0x0000003637377211 */ /* 0x000fc800078f10ff */
[----:B------:R-:W-:Y:S02]  /*0690*/  LEA.HI.SX32 R136, R55, R136, 0x1e ;  /* 0x0000008837887211 */ /* 0x000fe400078ff2ff */
[----:B------:R-:W2:Y:S08]  /*06a0*/  LDC.64 R74, c[0x0][0x258] ;  /* 0x00009600ff4a7b82 */ /* 0x000eb00000000a00 */
[----:B------:R-:W3:Y:S01]  /*06b0*/  LDC.64 R88, c[0x0][0x2b8] ;  /* 0x0000ae00ff587b82 */ /* 0x000ee20000000a00 */
[----:B0-----:R-:W-:Y:S01]  /*06c0*/  IMAD.WIDE R66, R130, 0x4, R52 ;  /* 0x0000000482427825 */ /* 0x001fe200078e0234 */
[----:B------:R-:W-:-:S04]  /*06d0*/  IADD3 R135, R136, 0x80, RZ ;  /* 0x0000008088877810 */ /* 0x000fc80007ffe0ff */
[----:B------:R-:W4:Y:S01]  /*06e0*/  LDG.E R153, desc[UR6][R66.64] ;  /* 0x0000000642997981 */ /* 0x000f22000c1e1900 */
[C---:B-1----:R-:W-:Y:S01]  /*06f0*/  IMAD.WIDE.U32 R52, R136.reuse, 0x10, R84 ;  /* 0x0000001088347825 */ /* 0x042fe200078e0054 */
[----:B------:R-:W-:Y:S01]  /*0700*/  IADD3 R134, R136, 0x100, RZ ;  /* 0x0000010088867810 */ /* 0x000fe20007ffe0ff */
[----:B------:R-:W0:Y:S04]  /*0710*/  LDC.64 R114, c[0x0][0x2c8] ;  /* 0x0000b200ff727b82 */ /* 0x000e280000000a00 */
[----:B------:R-:W4:Y:S01]  /*0720*/  LDG.E.128 R52, desc[UR6][R52.64] ;  /* 0x0000000634347981 */ /* 0x000f22000c1e1d00 */
[----:B--2---:R-:W-:-:S03]  /*0730*/  IMAD.WIDE R74, R130, 0x4, R74 ;  /* 0x00000004824a7825 */ /* 0x004fc600078e024a */
[----:B------:R-:W1:Y:S01]  /*0740*/  @P2 LDC.64 R120, c[0x0][0x270] ;  /* 0x00009c00ff782b82 */ /* 0x000e620000000a00 */
[--C-:B------:R-:W-:Y:S01]  /*0750*/  IMAD.WIDE.U32 R60, R135, 0x10, R84.reuse ;  /* 0x00000010873c7825 */ /* 0x100fe200078e0054 */
[----:B------:R-:W2:Y:S03]  /*0760*/  LDG.E R133, desc[UR6][R74.64] ;  /* 0x000000064a857981 */ /* 0x000ea6000c1e1900 */
[----:B------:R-:W-:Y:S02]  /*0770*/  IMAD.WIDE.U32 R68, R134, 0x10, R84 ;  /* 0x0000001086447825 */ /* 0x000fe400078e0054 */
[----:B------:R-:W2:Y:S02]  /*0780*/  LDG.E.128 R60, desc[UR6][R60.64] ;  /* 0x000000063c3c7981 */ /* 0x000ea4000c1e1d00 */
[--C-:B---3--:R-:W-:Y:S02]  /*0790*/  IMAD.WIDE.U32 R56, R136, 0x10, R88.reuse ;  /* 0x0000001088387825 */ /* 0x108fe400078e0058 */
[----:B------:R-:W3:Y:S02]  /*07a0*/  LDG.E.128 R68, desc[UR6][R68.64] ;  /* 0x0000000644447981 */ /* 0x000ee4000c1e1d00 */
[----:B------:R-:W-:-:S02]  /*07b0*/  IMAD.WIDE.U32 R72, R134, 0x10, R88 ;  /* 0x0000001086487825 */ /* 0x000fc400078e0058 */
[----:B------:R-:W3:Y:S04]  /*07c0*/  LDG.E.128 R56, desc[UR6][R56.64] ;  /* 0x0000000638387981 */ /* 0x000ee8000c1e1d00 */
[----:B------:R-:W3:Y:S01]  /*07d0*/  LDG.E.128 R72, desc[UR6][R72.64] ;  /* 0x0000000648487981 */ /* 0x000ee2000c1e1d00 */
[----:B------:R-:W-:-:S06]  /*07e0*/  IMAD.WIDE.U32 R64, R135, 0x10, R88 ;  /* 0x0000001087407825 */ /* 0x000fcc00078e0058 */
[----:B------:R-:W3:Y:S01]  /*07f0*/  LDG.E.128 R64, desc[UR6][R64.64] ;  /* 0x0000000640407981 */ /* 0x000ee2000c1e1d00 */
[----:B------:R-:W-:-:S05]  /*0800*/  IADD3 R132, R136, 0x180, RZ ;  /* 0x0000018088847810 */ /* 0x000fca0007ffe0ff */
[----:B------:R-:W-:Y:S01]  /*0810*/  IMAD.WIDE.U32 R76, R132, 0x10, R84 ;  /* 0x00000010844c7825 */ /* 0x000fe200078e0054 */
[----:B------:R-:W-:-:S03]  /*0820*/  IADD3 R131, R136, 0x200, RZ ;  /* 0x0000020088837810 */ /* 0x000fc60007ffe0ff */
[----:B------:R-:W-:Y:S02]  /*0830*/  IMAD.WIDE.U32 R80, R132, 0x10, R88 ;  /* 0x0000001084507825 */ /* 0x000fe400078e0058 */
[----:B------:R-:W3:Y:S02]  /*0840*/  LDG.E.128 R76, desc[UR6][R76.64] ;  /* 0x000000064c4c7981 */ /* 0x000ee4000c1e1d00 */
[C---:B------:R-:W-:Y:S02]  /*0850*/  IMAD.WIDE.U32 R84, R131.reuse, 0x10, R84 ;  /* 0x0000001083547825 */ /* 0x040fe400078e0054 */
[----:B------:R-:W3:Y:S02]  /*0860*/  LDG.E.128 R80, desc[UR6][R80.64] ;  /* 0x0000000650507981 */ /* 0x000ee4000c1e1d00 */
[----:B------:R-:W-:Y:S02]  /*0870*/  IMAD.WIDE.U32 R88, R131, 0x10, R88 ;  /* 0x0000001083587825 */ /* 0x000fe400078e0058 */
[----:B------:R-:W3:Y:S04]  /*0880*/  LDG.E.128 R84, desc[UR6][R84.64] ;  /* 0x0000000654547981 */ /* 0x000ee8000c1e1d00 */
[----:B------:R-:W3:Y:S01]  /*0890*/  LDG.E.128 R88, desc[UR6][R88.64] ;  /* 0x0000000658587981 */ /* 0x000ee2000c1e1d00 */
[----:B0-----:R-:W-:-:S04]  /*08a0*/  ISETP.NE.U32.AND P0, PT, R114, RZ, PT ;  /* 0x000000ff7200720c */ /* 0x001fc80003f05070 */
[----:B------:R-:W-:Y:S02]  /*08b0*/  ISETP.NE.AND.EX P0, PT, R115, RZ, PT, P0 ;  /* 0x000000ff7300720c */ /* 0x000fe40003f05300 */
[----:B------:R-:W-:Y:S02]  /*08c0*/  SHF.R.S32.HI R137, RZ, 0x1f, R130 ;  /* 0x0000001fff897819 */ /* 0x000fe40000011482 */
[----:B-1----:R-:W-:-:S09]  /*08d0*/  @P2 LEA R150, P1, R130, R120, 0x2 ;  /* 0x0000007882962211 */ /* 0x002fd200078210ff */
[----:B------:R-:W0:Y:S01]  /*08e0*/  @P0 LDC.64 R138, c[0x0][0x2c8] ;  /* 0x0000b200ff8a0b82 */ /* 0x000e220000000a00 */
[----:B------:R-:W-:-:S07]  /*08f0*/  @P2 LEA.HI.X R151, R130, R121, R137, 0x2, P1 ;  /* 0x0000007982972211 */ /* 0x000fce00008f1489 */
[----:B------:R-:W1:Y:S01]  /*0900*/  @P0 LDC.64 R148, c[0x0][0x2c8] ;  /* 0x0000b200ff940b82 */ /* 0x000e620000000a00 */
[----:B------:R-:W-:-:S07]  /*0910*/  ISETP.NE.AND P1, PT, RZ, UR8, PT ;  /* 0x00000008ff007c0c */ /* 0x000fce000bf25270 */
[----:B------:R-:W1:Y:S08]  /*0920*/  @P0 LDC.64 R140, c[0x0][0x2c8] ;  /* 0x0000b200ff8c0b82 */ /* 0x000e700000000a00 */
[----:B------:R-:W1:Y:S01]  /*0930*/  @P0 LDC.64 R144, c[0x0][0x2c8] ;  /* 0x0000b200ff900b82 */ /* 0x000e620000000a00 */
[----:B0-----:R-:W-:-:S05]  /*0940*/  @P0 IMAD.WIDE.U32 R138, R131, 0x10, R138 ;  /* 0x00000010838a0825 */ /* 0x001fca00078e008a */
[----:B------:R0:W5:Y:S02]  /*0950*/  @P0 LDG.E.128 R44, desc[UR6][R138.64] ;  /* 0x000000068a2c0981 */ /* 0x000164000c1e1d00 */
[----:B------:R-:W0:Y:S01]  /*0960*/  @P0 LDC.64 R146, c[0x0][0x2c8] ;  /* 0x0000b200ff920b82 */ /* 0x000e220000000a00 */
[----:B-1----:R-:W-:-:S05]  /*0970*/  @P0 IMAD.WIDE.U32 R148, R136, 0x10, R148 ;  /* 0x0000001088940825 */ /* 0x002fca00078e0094 */
[----:B------:R1:W5:Y:S01]  /*0980*/  @P0 LDG.E.128 R28, desc[UR6][R148.64] ;  /* 0x00000006941c0981 */ /* 0x000362000c1e1d00 */
[----:B------:R-:W-:-:S05]  /*0990*/  @P0 IMAD.WIDE.U32 R140, R132, 0x10, R140 ;  /* 0x00000010848c0825 */ /* 0x000fca00078e008c */
[----:B------:R3:W5:Y:S01]  /*09a0*/  @P0 LDG.E.128 R40, desc[UR6][R140.64] ;  /* 0x000000068c280981 */ /* 0x000762000c1e1d00 */
[----:B------:R-:W-:Y:S01]  /*09b0*/  @P0 IMAD.WIDE.U32 R144, R134, 0x10, R144 ;  /* 0x0000001086900825 */ /* 0x000fe200078e0090 */
[----:B------:R-:W-:-:S04]  /*09c0*/  MOV R120, 0x3f800000 ;  /* 0x3f80000000787802 */ /* 0x000fc80000000f00 */
[----:B------:R3:W5:Y:S01]  /*09d0*/  @P0 LDG.E.128 R36, desc[UR6][R144.64] ;  /* 0x0000000690240981 */ /* 0x000762000c1e1d00 */
[----:B0-----:R-:W-:-:S03]  /*09e0*/  @P0 IMAD.WIDE.U32 R146, R135, 0x10, R146 ;  /* 0x0000001087920825 */ /* 0x001fc600078e0092 */
[----:B------:R-:W5:Y:S04]  /*09f0*/  @P2 LDG.E R120, desc[UR6][R150.64] ;  /* 0x0000000696782981 */ /* 0x000f68000c1e1900 */
[----:B------:R0:W5:Y:S01]  /*0a00*/  @P0 LDG.E.128 R32, desc[UR6][R146.64] ;  /* 0x0000000692200981 */ /* 0x000162000c1e1d00 */
[----:B------:R-:W-:Y:S01]  /*0a10*/  UMOV UR4, 0xffffffff ;  /* 0xffffffff00047882 */ /* 0x000fe20000000000 */
[----:B------:R-:W-:Y:S02]  /*0a20*/  LOP3.LUT P0, RZ, R96, 0x1f, RZ, 0xc0, !PT ;  /* 0x0000001f60ff7812 */ /* 0x000fe4000780c0ff */
[----:B----4-:R-:W-:-:S05]  /*0a30*/  FSEL R153, R153, RZ, !P1 ;  /* 0x000000ff99997208 */ /* 0x010fca0004800000 */
[----:B------:R-:W-:-:S04]  /*0a40*/  FADD.FTZ R52, -R153, R52 ;  /* 0x0000003499347221 */ /* 0x000fc80000010100 */
[----:B--2---:R-:W-:Y:S01]  /*0a50*/  FMUL.FTZ R121, R133, R52 ;  /* 0x0000003485797220 */ /* 0x004fe20000410000 */
[----:B------:R-:W-:-:S04]  /*0a60*/  FADD.FTZ R52, -R153, R55 ;  /* 0x0000003799347221 */ /* 0x000fc80000010100 */
[----:B------:R-:W-:Y:S01]  /*0a70*/  FMUL.FTZ R139, R133, R52 ;  /* 0x00000034858b7220 */ /* 0x000fe20000410000 */
[C---:B------:R-:W-:Y:S01]  /*0a80*/  FADD.FTZ R52, -R153.reuse, R63 ;  /* 0x0000003f99347221 */ /* 0x040fe20000010100 */
[C---:B------:R-:W-:Y:S01]  /*0a90*/  FADD.FTZ R54, -R153.reuse, R54 ;  /* 0x0000003699367221 */ /* 0x040fe20000010100 */
[----:B------:R-:W-:Y:S02]  /*0aa0*/  FADD.FTZ R142, -R153, R53 ;  /* 0x00000035998e7221 */ /* 0x000fe40000010100 */
[----:B-1----:R-:W-:Y:S01]  /*0ab0*/  FMUL.FTZ R149, R133, R52 ;  /* 0x0000003485957220 */ /* 0x002fe20000410000 */
[----:B---3--:R-:W-:Y:S01]  /*0ac0*/  FADD.FTZ R52, -R153, R69 ;  /* 0x0000004599347221 */ /* 0x008fe20000010100 */
[----:B------:R-:W-:Y:S01]  /*0ad0*/  FMUL.FTZ R140, R129, R56 ;  /* 0x00000038818c7220 */ /* 0x000fe20000410000 */
[C---:B------:R-:W-:Y:S02]  /*0ae0*/  FMUL.FTZ R138, R133.reuse, R54 ;  /* 0x00000036858a7220 */ /* 0x040fe40000410000 */
[C---:B------:R-:W-:Y:S01]  /*0af0*/  FMUL.FTZ R155, R133.reuse, R52 ;  /* 0x00000034859b7220 */ /* 0x040fe20000410000 */
[----:B------:R-:W-:Y:S01]  /*0b00*/  FMUL.FTZ R137, R133, R142 ;  /* 0x0000008e85897220 */ /* 0x000fe20000410000 */
[----:B------:R-:W-:Y:S01]  /*0b10*/  FADD.FTZ R54, -R153, R71 ;  /* 0x0000004799367221 */ /* 0x000fe20000010100 */
[----:B------:R-:W-:Y:S01]  /*0b20*/  FMUL.FTZ R142, R128, R57 ;  /* 0x00000039808e7220 */ /* 0x000fe20000410000 */
[----:B------:R-:W-:Y:S01]  /*0b30*/  FADD.FTZ R53, RZ, R140 ;  /* 0x0000008cff357221 */ /* 0x000fe20000010000 */
[----:B------:R-:W-:Y:S01]  /*0b40*/  FFMA.FTZ R52, R121, R140, RZ ;  /* 0x0000008c79347223 */ /* 0x000fe200000100ff */
[C---:B------:R-:W-:Y:S01]  /*0b50*/  FADD.FTZ R20, R73.reuse, R20 ;  /* 0x0000001449147221 */ /* 0x040fe20000010000 */
[----:B------:R-:W-:Y:S01]  /*0b60*/  FFMA.FTZ R4, R73, R155, R4 ;  /* 0x0000009b49047223 */ /* 0x000fe20000010004 */
[----:B------:R-:W-:Y:S01]  /*0b70*/  FMUL.FTZ R156, R106, R73 ;  /* 0x000000496a9c7220 */ /* 0x000fe20000410000 */
[----:B------:R-:W-:Y:S01]  /*0b80*/  FMUL.FTZ R73, R133, R54 ;  /* 0x0000003685497220 */ /* 0x000fe20000410000 */
[----:B------:R-:W-:Y:S01]  /*0b90*/  FMUL.FTZ R141, R127, R58 ;  /* 0x0000003a7f8d7220 */ /* 0x000fe20000410000 */
[----:B------:R-:W-:Y:S01]  /*0ba0*/  FADD.FTZ R54, R53, R142 ;  /* 0x0000008e35367221 */ /* 0x000fe20000010000 */
[----:B------:R-:W-:Y:S01]  /*0bb0*/  FFMA.FTZ R53, R137, R142, R52 ;  /* 0x0000008e89357223 */ /* 0x000fe20000010034 */
[----:B------:R-:W-:Y:S01]  /*0bc0*/  FMUL.FTZ R144, R126, R59 ;  /* 0x0000003b7e907220 */ /* 0x000fe20000410000 */
[----:B------:R-:W-:Y:S01]  /*0bd0*/  FADD.FTZ R60, -R153, R60 ;  /* 0x0000003c993c7221 */ /* 0x000fe20000010100 */
[----:B------:R-:W-:Y:S01]  /*0be0*/  FADD.FTZ R55, R54, R141 ;  /* 0x0000008d36377221 */ /* 0x000fe20000010000 */
[----:B------:R-:W-:Y:S01]  /*0bf0*/  FFMA.FTZ R52, R138, R141, R53 ;  /* 0x0000008d8a347223 */ /* 0x000fe20000010035 */
[----:B------:R-:W-:Y:S01]  /*0c00*/  FMUL.FTZ R148, R125, R64 ;  /* 0x000000407d947220 */ /* 0x000fe20000410000 */
[----:B0-----:R-:W-:Y:S01]  /*0c10*/  FADD.FTZ R146, -R153, R61 ;  /* 0x0000003d99927221 */ /* 0x001fe20000010100 */
[----:B------:R-:W-:Y:S01]  /*0c20*/  FADD.FTZ R55, R55, R144 ;  /* 0x0000009037377221 */ /* 0x000fe20000010000 */
[----:B------:R-:W-:Y:S01]  /*0c30*/  FMUL.FTZ R145, R133, R60 ;  /* 0x0000003c85917220 */ /* 0x000fe20000410000 */
[----:B------:R-:W-:Y:S01]  /*0c40*/  FFMA.FTZ R54, R139, R144, R52 ;  /* 0x000000908b367223 */ /* 0x000fe20000010034 */
[----:B------:R-:W-:Y:S01]  /*0c50*/  FMUL.FTZ R151, R124, R65 ;  /* 0x000000417c977220 */ /* 0x000fe20000410000 */
[----:B------:R-:W-:Y:S01]  /*0c60*/  FADD.FTZ R52, R55, R148 ;  /* 0x0000009437347221 */ /* 0x000fe20000010000 */
[----:B------:R-:W-:Y:S01]  /*0c70*/  FADD.FTZ R62, -R153, R62 ;  /* 0x0000003e993e7221 */ /* 0x000fe20000010100 */
        /* <DEDUP_REMOVED lines=14> */
[----:B------:R-:W-:Y:S01]  /*0d60*/  FADD.FTZ R70, -R153, R70 ;  /* 0x0000004699467221 */ /* 0x000fe20000010100 */
[----:B------:R-:W-:-:S02]  /*0d70*/  FADD.FTZ R53, R54, R157 ;  /* 0x0000009d36357221 */ /* 0x000fc40000010000 */
[----:B------:R-:W-:Y:S01]  /*0d80*/  FFMA.FTZ R52, R154, R157, R55 ;  /* 0x0000009d9a347223 */ /* 0x000fe20000010037 */
[C---:B------:R-:W-:Y:S01]  /*0d90*/  FADD.FTZ R23, R72.reuse, R23 ;  /* 0x0000001748177221 */ /* 0x040fe20000010000 */
        /* <DEDUP_REMOVED lines=9> */
[C---:B------:R-:W-:Y:S01]  /*0e30*/  FADD.FTZ R103, R56.reuse, R103 ;  /* 0x0000006738677221 */ /* 0x040fe20000010000 */
[----:B------:R-:W-:Y:S01]  /*0e40*/  FFMA.FTZ R105, R56, R121, R105 ;  /* 0x0000007938697223 */ /* 0x000fe20000010069 */
[----:B------:R-:W-:Y:S01]  /*0e50*/  FMUL.FTZ R63, R113, R80 ;  /* 0x00000050713f7220 */ /* 0x000fe20000410000 */
[----:B------:R-:W-:Y:S01]  /*0e60*/  FADD.FTZ R54, R55, R158 ;  /* 0x0000009e37367221 */ /* 0x000fe20000010000 */
[----:B------:R-:W-:Y:S01]  /*0e70*/  FADD.FTZ R56, -R153, R77 ;  /* 0x0000004d99387221 */ /* 0x000fe20000010100 */
[----:B------:R-:W-:Y:S01]  /*0e80*/  FMUL.FTZ R60, R133, R60 ;  /* 0x0000003c853c7220 */ /* 0x000fe20000410000 */
[----:B------:R-:W-:Y:S01]  /*0e90*/  FFMA.FTZ R55, R73, R158, R52 ;  /* 0x0000009e49377223 */ /* 0x000fe20000010034 */
[C---:B------:R-:W-:Y:S01]  /*0ea0*/  FADD.FTZ R21, R66.reuse, R21 ;  /* 0x0000001542157221 */ /* 0x040fe20000010000 */
[----:B------:R-:W-:Y:S01]  /*0eb0*/  FFMA.FTZ R5, R66, R147, R5 ;  /* 0x0000009342057223 */ /* 0x000fe20000010005 */
[C---:B------:R-:W-:Y:S01]  /*0ec0*/  FADD.FTZ R66, -R153.reuse, R79 ;  /* 0x0000004f99427221 */ /* 0x040fe20000010100 */
        /* <DEDUP_REMOVED lines=9> */
[----:B------:R-:W-:Y:S01]  /*0f60*/  FMUL.FTZ R66, R133, R66 ;  /* 0x0000004285427220 */ /* 0x000fe20000410000 */
[----:B------:R-:W-:Y:S01]  /*0f70*/  FADD.FTZ R84, -R153, R84 ;  /* 0x0000005499547221 */ /* 0x000fe20000010100 */
[----:B------:R-:W-:Y:S01]  /*0f80*/  FMUL.FTZ R65, R111, R82 ;  /* 0x000000526f417220 */ /* 0x000fe20000410000 */
[----:B------:R-:W-:Y:S01]  /*0f90*/  FADD.FTZ R54, R53, R62 ;  /* 0x0000003e35367221 */ /* 0x000fe20000010000 */
[----:B------:R-:W-:Y:S01]  /*0fa0*/  FMUL.FTZ R64, R133, R64 ;  /* 0x0000004085407220 */ /* 0x000fe20000410000 */
[----:B------:R-:W-:Y:S01]  /*0fb0*/  FFMA.FTZ R53, R61, R62, R52 ;  /* 0x0000003e3d357223 */ /* 0x000fe20000010034 */
[C---:B------:R-:W-:Y:S01]  /*0fc0*/  FADD.FTZ R18, R67.reuse, R18 ;  /* 0x0000001243127221 */ /* 0x040fe20000010000 */
[----:B------:R-:W-:Y:S01]  /*0fd0*/  FFMA.FTZ R2, R67, R149, R2 ;  /* 0x0000009543027223 */ /* 0x000fe20000010002 */
[C---:B------:R-:W-:Y:S01]  /*0fe0*/  FADD.FTZ R26, R83.reuse, R26 ;  /* 0x0000001a531a7221 */ /* 0x040fe20000010000 */
[----:B------:R-:W-:Y:S01]  /*0ff0*/  FFMA.FTZ R10, R83, R66, R10 ;  /* 0x00000042530a7223 */ /* 0x000fe2000001000a */
[----:B------:R-:W-:Y:S01]  /*1000*/  FADD.FTZ R68, -R153, R85 ;  /* 0x0000005599447221 */ /* 0x000fe20000010100 */
[C---:B------:R-:W-:Y:S01]  /*1010*/  FMUL.FTZ R67, R133.reuse, R84 ;  /* 0x0000005485437220 */ /* 0x040fe20000410000 */
[----:B------:R-:W-:Y:S01]  /*1020*/  FMUL.FTZ R83, R112, R83 ;  /* 0x0000005370537220 */ /* 0x000fe20000410000 */
[----:B------:R-:W-:Y:S01]  /*1030*/  FADD.FTZ R54, R54, R65 ;  /* 0x0000004136367221 */ /* 0x000fe20000010000 */
[----:B------:R-:W-:Y:S01]  /*1040*/  FFMA.FTZ R53, R64, R65, R53 ;  /* 0x0000004140357223 */ /* 0x000fe20000010035 */
[C---:B------:R-:W-:Y:S01]  /*1050*/  FADD.FTZ R95, R88.reuse, R95 ;  /* 0x0000005f585f7221 */ /* 0x040fe20000010000 */
[----:B------:R-:W-:Y:S01]  /*1060*/  FFMA.FTZ R15, R88, R67, R15 ;  /* 0x00000043580f7223 */ /* 0x000fe2000001000f */
[----:B------:R-:W-:Y:S01]  /*1070*/  FMUL.FTZ R68, R133, R68 ;  /* 0x0000004485447220 */ /* 0x000fe20000410000 */
[----:B------:R-:W-:Y:S01]  /*1080*/  FADD.FTZ R86, -R153, R86 ;  /* 0x0000005699567221 */ /* 0x000fe20000010100 */
[----:B------:R-:W-:Y:S01]  /*1090*/  FMUL.FTZ R88, R109, R88 ;  /* 0x000000586d587220 */ /* 0x000fe20000410000 */
[----:B------:R-:W-:Y:S01]  /*10a0*/  FADD.FTZ R55, R54, R83 ;  /* 0x0000005336377221 */ /* 0x000fe20000010000 */
[----:B------:R-:W-:Y:S01]  /*10b0*/  FFMA.FTZ R54, R66, R83, R53 ;  /* 0x0000005342367223 */ /* 0x000fe20000010035 */
[C---:B------:R-:W-:Y:S01]  /*10c0*/  FADD.FTZ R92, R89.reuse, R92 ;  /* 0x0000005c595c7221 */ /* 0x040fe20000010000 */
[----:B------:R-:W-:Y:S01]  /*10d0*/  FFMA.FTZ R12, R89, R68, R12 ;  /* 0x00000044590c7223 */ /* 0x000fe2000001000c */
[----:B------:R-:W-:Y:S01]  /*10e0*/  FMUL.FTZ R89, R116, R89 ;  /* 0x0000005974597220 */ /* 0x000fe20000410000 */
[----:B------:R-:W-:Y:S01]  /*10f0*/  FMUL.FTZ R69, R133, R86 ;  /* 0x0000005685457220 */ /* 0x000fe20000410000 */
[----:B------:R-:W-:Y:S01]  /*1100*/  FADD.FTZ R52, R55, R88 ;  /* 0x0000005837347221 */ /* 0x000fe20000010000 */
[----:B------:R-:W-:Y:S01]  /*1110*/  FFMA.FTZ R53, R67, R88, R54 ;  /* 0x0000005843357223 */ /* 0x000fe20000010036 */
[C---:B------:R-:W-:Y:S01]  /*1120*/  FADD.FTZ R97, R90.reuse, R97 ;  /* 0x000000615a617221 */ /* 0x040fe20000010000 */
[----:B------:R-:W-:Y:S01]  /*1130*/  FFMA.FTZ R17, R90, R69, R17 ;  /* 0x000000455a117223 */ /* 0x000fe20000010011 */
        /* <DEDUP_REMOVED lines=8> */
[C---:B------:R-:W-:Y:S01]  /*11c0*/  FADD.FTZ R102, R57.reuse, R102 ;  /* 0x0000006639667221 */ /* 0x040fe20000010000 */
        /* <DEDUP_REMOVED lines=38> */
.L_x_9802:
[----:B------:R-:W-:Y:S01]  /*1430*/  LOP3.LUT P4, RZ, R143, 0xff, RZ, 0xc0, !PT ;  /* 0x000000ff8fff7812 */ /* 0x000fe2000788c0ff */
[----:B-1----:R-:W-:Y:S01]  /*1440*/  FADD.FTZ R52, R55, R52 ;  /* 0x0000003437347221 */ /* 0x002fe20000010000 */
[----:B--2---:R-:W-:Y:S01]  /*1450*/  FADD.FTZ R53, R54, R53 ;  /* 0x0000003536357221 */ /* 0x004fe20000010000 */
[----:B------:R-:W-:Y:S10]  /*1460*/  @P0 BRA `(.L_x_9786) ;  /* 0x0000000000240947 */ /* 0x000ff40003800000 */
        /* <DEDUP_REMOVED lines=9> */
.L_x_9786:
[----:B------:R-:W-:Y:S05]  /*1500*/  WARPSYNC.ALL ;  /* 0x0000000000007948 */ /* 0x000fea0003800000 */
[----:B------:R-:W2:Y:S08]  /*1510*/  S2UR UR5, SR_CgaCtaId ;  /* 0x00000000000579c3 */ /* 0x000eb00000008800 */
[----:B------:R-:W-:Y:S01]  /*1520*/  BAR.SYNC.DEFER_BLOCKING 0x0 ;  /* 0x0000000000007b1d */ /* 0x000fe20000010000 */
[----:B-1----:R-:W-:-:S02]  /*1530*/  SHF.R.U32.HI R52, RZ, 0x5, R96 ;  /* 0x00000005ff347819 */ /* 0x002fc40000011660 */
[----:B------:R-:W-:Y:S02]  /*1540*/  ISETP.NE.U32.AND P0, PT, RZ, UR12, PT ;  /* 0x0000000cff007c0c */ /* 0x000fe4000bf05070 */
[----:B------:R-:W-:Y:S01]  /*1550*/  LOP3.LUT R52, R52, 0x7fffffc, RZ, 0xc0, !PT ;  /* 0x07fffffc34347812 */ /* 0x000fe200078ec0ff */
[----:B------:R-:W-:Y:S02]  /*1560*/  UMOV UR4, 0x400 ;  /* 0x0000040000047882 */ /* 0x000fe40000000000 */
[----:B------:R-:W1:Y:S01]  /*1570*/  LDC.64 R76, c[0x0][0x2f8] ;  /* 0x0000be00ff4c7b82 */ /* 0x000e620000000a00 */
[----:B------:R-:W-:Y:S02]  /*1580*/  ISETP.NE.AND.EX P0, PT, RZ, UR13, PT, P0 ;  /* 0x0000000dff007c0c */ /* 0x000fe4000bf05300 */
[----:B------:R-:W-:Y:S02]  /*1590*/  @!P4 IADD3 R52, R52, 0x4, RZ ;  /* 0x000000043434c810 */ /* 0x000fe40007ffe0ff */
[----:B------:R-:W-:-:S04]  /*15a0*/  ISETP.NE.U32.AND P3, PT, RZ, UR12, PT ;  /* 0x0000000cff007c0c */ /* 0x000fc8000bf65070 */
[----:B------:R-:W-:Y:S01]  /*15b0*/  ISETP.NE.AND.EX P3, PT, RZ, UR13, PT, P3 ;  /* 0x0000000dff007c0c */ /* 0x000fe2000bf65330 */
[----:B--2---:R-:W-:-:S06]  /*15c0*/  ULEA UR4, UR5, UR4, 0x18 ;  /* 0x0000000405047291 */ /* 0x004fcc000f8ec03f */
[----:B------:R-:W-:-:S05]  /*15d0*/  LEA R74, R52, UR4, 0x3 ;  /* 0x00000004344a7c11 */ /* 0x000fca000f8e18ff */
[----:B0-----:R-:W0:Y:S04]  /*15e0*/  LDS.128 R52, [R74+0x2800] ;  /* 0x002800004a347984 */ /* 0x001e280000000c00 */
[----:B------:R-:W2:Y:S01]  /*15f0*/  LDS.128 R56, [R74+0x2810] ;  /* 0x002810004a387984 */ /* 0x000ea20000000c00 */
[----:B0-----:R-:W-:Y:S01]  /*1600*/  FADD.FTZ R75, RZ, R52 ;  /* 0x00000034ff4b7221 */ /* 0x001fe20000010000 */
        /* <DEDUP_REMOVED lines=8> */
[----:B------:R-:W-:-:S04]  /*1690*/  FMUL.FTZ R74, R52, UR10 ;  /* 0x0000000a344a7c20 */ /* 0x000fc80008410000 */
[----:B------:R-:W-:Y:S02]  /*16a0*/  FSEL R75, R58, RZ, !P1 ;  /* 0x000000ff3a4b7208 */ /* 0x000fe40004800000 */
[----:B------:R-:W-:-:S03]  /*16b0*/  ISETP.NE.U32.AND P1, PT, R114, RZ, PT ;  /* 0x000000ff7200720c */ /* 0x000fc60003f25070 */
[-CC-:B------:R-:W-:Y:S01]  /*16c0*/  FFMA.FTZ R121, R121, R74.reuse, R75.reuse ;  /* 0x0000004a79797223 */ /* 0x180fe2000001004b */
[----:B------:R-:W-:Y:S01]  /*16d0*/  ISETP.NE.AND.EX P1, PT, R115, RZ, PT, P1 ;  /* 0x000000ff7300720c */ /* 0x000fe20003f25310 */
        /* <DEDUP_REMOVED lines=19> */
[----:B-----5:R-:W-:Y:S01]  /*1810*/  @P1 FADD.FTZ R144, R31, R144 ;  /* 0x000000901f901221 */ /* 0x020fe20000010000 */
[----:B------:R-:W-:Y:S01]  /*1820*/  @P1 FADD.FTZ R81, R30, R81 ;  /* 0x000000511e511221 */ /* 0x000fe20000010000 */
[----:B------:R-:W-:Y:S01]  /*1830*/  @P1 FADD.FTZ R142, R29, R142 ;  /* 0x0000008e1d8e1221 */ /* 0x000fe20000010000 */
[----:B------:R-:W-:Y:S01]  /*1840*/  @P1 FADD.FTZ R79, R28, R79 ;  /* 0x0000004f1c4f1221 */ /* 0x000fe20000010000 */
[----:B------:R-:W-:Y:S01]  /*1850*/  FADD.FTZ R82, R159, -R72 ;  /* 0x800000489f527221 */ /* 0x000fe20000010000 */
[----:B------:R-:W-:Y:S01]  /*1860*/  FADD.FTZ R158, R158, -R73 ;  /* 0x800000499e9e7221 */ /* 0x000fe20000010000 */
[----:B------:R-:W-:Y:S01]  /*1870*/  FADD.FTZ R148, R148, -R145 ;  /* 0x8000009194947221 */ /* 0x000fe20000010000 */
[----:B------:R-:W-:Y:S01]  /*1880*/  FADD.FTZ R146, R151, -R146 ;  /* 0x8000009297927221 */ /* 0x000fe20000010000 */
[----:B------:R-:W-:Y:S01]  /*1890*/  FADD.FTZ R150, R150, -R147 ;  /* 0x8000009396967221 */ /* 0x000fe20000010000 */
[----:B------:R-:W-:Y:S01]  /*18a0*/  FADD.FTZ R152, R152, -R149 ;  /* 0x8000009598987221 */ /* 0x000fe20000010000 */
[----:B------:R-:W-:Y:S01]  /*18b0*/  FADD.FTZ R80, R157, -R80 ;  /* 0x800000509d507221 */ /* 0x000fe20000010000 */
[----:B------:R-:W-:Y:S01]  /*18c0*/  FADD.FTZ R156, R156, -R155 ;  /* 0x8000009b9c9c7221 */ /* 0x000fe20000010000 */
[----:B-1----:R-:W-:-:S04]  /*18d0*/  IMAD.WIDE.U32 R72, R136, 0x10, R76 ;  /* 0x0000001088487825 */ /* 0x002fc800078e004c */
[-C--:B------:R-:W-:Y:S01]  /*18e0*/  FMUL.FTZ R55, R144, R120.reuse ;  /* 0x0000007890377220 */ /* 0x080fe20000410000 */
[-C--:B------:R-:W-:Y:S01]  /*18f0*/  FMUL.FTZ R54, R81, R120.reuse ;  /* 0x0000007851367220 */ /* 0x080fe20000410000 */
[-C--:B------:R-:W-:Y:S01]  /*1900*/  FMUL.FTZ R53, R142, R120.reuse ;  /* 0x000000788e357220 */ /* 0x080fe20000410000 */
[----:B------:R-:W-:Y:S01]  /*1910*/  FMUL.FTZ R52, R79, R120 ;  /* 0x000000784f347220 */ /* 0x000fe20000410000 */
[----:B------:R-:W-:Y:S06]  /*1920*/  @!P0 BRA `(.L_x_9787) ;  /* 0x00000000001c8947 */ /* 0x000fec0003800000 */
[----:B------:R-:W0:Y:S01]  /*1930*/  LDC.64 R56, c[0x0][0x308] ;  /* 0x0000c200ff387b82 */ /* 0x000e220000000a00 */
[----:B------:R-:W-:Y:S02]  /*1940*/  SEL R59, R144, R51, P3 ;  /* 0x00000033903b7207 */ /* 0x000fe40001800000 */
[----:B------:R-:W-:Y:S01]  /*1950*/  SEL R58, R81, R50, P3 ;  /* 0x00000032513a7207 */ /* 0x000fe20001800000 */
[----:B0-----:R-:W-:Y:S01]  /*1960*/  IMAD.WIDE.U32 R136, R136, 0x10, R56 ;  /* 0x0000001088887825 */ /* 0x001fe200078e0038 */
[----:B------:R-:W-:Y:S02]  /*1970*/  SEL R57, R142, R49, P3 ;  /* 0x000000318e397207 */ /* 0x000fe40001800000 */
[----:B------:R-:W-:-:S05]  /*1980*/  SEL R56, R79, R48, P3 ;  /* 0x000000304f387207 */ /* 0x000fca0001800000 */
[----:B------:R0:W-:Y:S02]  /*1990*/  STG.E.128 desc[UR6][R136.64], R56 ;  /* 0x0000003888007986 */ /* 0x0001e4000c101d06 */
.L_x_9787:
[----:B------:R1:W-:Y:S01]  /*19a0*/  STG.E.128 desc[UR6][R72.64], R52 ;  /* 0x0000003448007986 */ /* 0x0003e2000c101d06 */
        /* <DEDUP_REMOVED lines=8> */
[----:B------:R-:W-:Y:S06]  /*1a30*/  @!P0 BRA `(.L_x_9788) ;  /* 0x00000000001c8947 */ /* 0x000fec0003800000 */
[----:B0-----:R-:W0:Y:S01]  /*1a40*/  LDC.64 R56, c[0x0][0x308] ;  /* 0x0000c200ff387b82 */ /* 0x001e220000000a00 */
[----:B-1----:R-:W-:Y:S02]  /*1a50*/  SEL R55, R152, R51, P3 ;  /* 0x0000003398377207 */ /* 0x002fe40001800000 */
[----:B------:R-:W-:Y:S02]  /*1a60*/  SEL R54, R85, R50, P3 ;  /* 0x0000003255367207 */ /* 0x000fe40001800000 */
[----:B------:R-:W-:Y:S02]  /*1a70*/  SEL R53, R146, R49, P3 ;  /* 0x0000003192357207 */ /* 0x000fe40001800000 */
[----:B------:R-:W-:Y:S01]  /*1a80*/  SEL R52, R81, R48, P3 ;  /* 0x0000003051347207 */ /* 0x000fe20001800000 */
[----:B0-----:R-:W-:-:S05]  /*1a90*/  IMAD.WIDE.U32 R56, R135, 0x10, R56 ;  /* 0x0000001087387825 */ /* 0x001fca00078e0038 */
[----:B------:R2:W-:Y:S02]  /*1aa0*/  STG.E.128 desc[UR6][R56.64], R52 ;  /* 0x0000003438007986 */ /* 0x0005e4000c101d06 */
.L_x_9788:
[----:B------:R-:W-:-:S04]  /*1ab0*/  IMAD.WIDE.U32 R78, R135, 0x10, R76 ;  /* 0x00000010874e7825 */ /* 0x000fc800078e004c */
[-C--:B0-----:R-:W-:Y:S01]  /*1ac0*/  FMUL.FTZ R59, R152, R120.reuse ;  /* 0x00000078983b7220 */ /* 0x081fe20000410000 */
[-C--:B------:R-:W-:Y:S01]  /*1ad0*/  FMUL.FTZ R58, R85, R120.reuse ;  /* 0x00000078553a7220 */ /* 0x080fe20000410000 */
[-C--:B--2---:R-:W-:Y:S01]  /*1ae0*/  FMUL.FTZ R57, R146, R120.reuse ;  /* 0x0000007892397220 */ /* 0x084fe20000410000 */
[----:B------:R-:W-:Y:S01]  /*1af0*/  FMUL.FTZ R56, R81, R120 ;  /* 0x0000007851387220 */ /* 0x000fe20000410000 */
[C---:B------:R-:W-:Y:S01]  /*1b00*/  FMUL.FTZ R87, R133.reuse, R80 ;  /* 0x0000005085577220 */ /* 0x040fe20000410000 */
[C---:B------:R-:W-:Y:S01]  /*1b10*/  FMUL.FTZ R156, R133.reuse, R156 ;  /* 0x0000009c859c7220 */ /* 0x040fe20000410000 */
[C---:B------:R-:W-:Y:S01]  /*1b20*/  FMUL.FTZ R91, R133.reuse, R82 ;  /* 0x00000052855b7220 */ /* 0x040fe20000410000 */
[----:B------:R-:W-:Y:S01]  /*1b30*/  FMUL.FTZ R158, R133, R158 ;  /* 0x0000009e859e7220 */ /* 0x000fe20000410000 */
[----:B------:R0:W-:Y:S01]  /*1b40*/  STG.E.128 desc[UR6][R78.64], R56 ;  /* 0x000000384e007986 */ /* 0x0001e2000c101d06 */
[----:B------:R-:W-:Y:S01]  /*1b50*/  @P1 FADD.FTZ R87, R36, R87 ;  /* 0x0000005724571221 */ /* 0x000fe20000010000 */
[----:B------:R-:W-:Y:S01]  /*1b60*/  @P1 FADD.FTZ R156, R37, R156 ;  /* 0x0000009c259c1221 */ /* 0x000fe20000010000 */
[----:B------:R-:W-:Y:S01]  /*1b70*/  @P1 FADD.FTZ R91, R38, R91 ;  /* 0x0000005b265b1221 */ /* 0x000fe20000010000 */
[----:B------:R-:W-:Y:S01]  /*1b80*/  @P1 FADD.FTZ R158, R39, R158 ;  /* 0x0000009e279e1221 */ /* 0x000fe20000010000 */
[----:B-1----:R-:W-:-:S04]  /*1b90*/  IMAD.WIDE.U32 R72, R134, 0x10, R76 ;  /* 0x0000001086487825 */ /* 0x002fc800078e004c */
[-C--:B------:R-:W-:Y:S01]  /*1ba0*/  FMUL.FTZ R53, R156, R120.reuse ;  /* 0x000000789c357220 */ /* 0x080fe20000410000 */
[-C--:B------:R-:W-:Y:S01]  /*1bb0*/  FMUL.FTZ R54, R91, R120.reuse ;  /* 0x000000785b367220 */ /* 0x080fe20000410000 */
[-C--:B------:R-:W-:Y:S01]  /*1bc0*/  FMUL.FTZ R55, R158, R120.reuse ;  /* 0x000000789e377220 */ /* 0x080fe20000410000 */
[----:B------:R-:W-:Y:S01]  /*1bd0*/  FMUL.FTZ R52, R87, R120 ;  /* 0x0000007857347220 */ /* 0x000fe20000410000 */
[----:B------:R-:W-:Y:S06]  /*1be0*/  @!P0 BRA `(.L_x_9789) ;  /* 0x00000000001c8947 */ /* 0x000fec0003800000 */
[----:B0-----:R-:W0:Y:S01]  /*1bf0*/  LDC.64 R56, c[0x0][0x308] ;  /* 0x0000c200ff387b82 */ /* 0x001e220000000a00 */
[----:B------:R-:W-:Y:S02]  /*1c00*/  SEL R59, R158, R51, P3 ;  /* 0x000000339e3b7207 */ /* 0x000fe40001800000 */
[----:B------:R-:W-:Y:S01]  /*1c10*/  SEL R58, R91, R50, P3 ;  /* 0x000000325b3a7207 */ /* 0x000fe20001800000 */
[----:B0-----:R-:W-:Y:S01]  /*1c20*/  IMAD.WIDE.U32 R134, R134, 0x10, R56 ;  /* 0x0000001086867825 */ /* 0x001fe200078e0038 */
[----:B------:R-:W-:Y:S02]  /*1c30*/  SEL R57, R156, R49, P3 ;  /* 0x000000319c397207 */ /* 0x000fe40001800000 */
[----:B------:R-:W-:-:S05]  /*1c40*/  SEL R56, R87, R48, P3 ;  /* 0x0000003057387207 */ /* 0x000fca0001800000 */
[----:B------:R1:W-:Y:S02]  /*1c50*/  STG.E.128 desc[UR6][R134.64], R56 ;  /* 0x0000003886007986 */ /* 0x0003e4000c101d06 */
.L_x_9789:
[----:B------:R2:W-:Y:S01]  /*1c60*/  STG.E.128 desc[UR6][R72.64], R52 ;  /* 0x0000003448007986 */ /* 0x0005e2000c101d06 */
        /* <DEDUP_REMOVED lines=8> */
[C---:B01----:R-:W-:Y:S01]  /*1cf0*/  FMUL.FTZ R59, R133.reuse, R60 ;  /* 0x0000003c853b7220 */ /* 0x043fe20000410000 */
        /* <DEDUP_REMOVED lines=8> */
[----:B------:R-:W0:Y:S01]  /*1d80*/  LDC.64 R56, c[0x0][0x308] ;  /* 0x0000c200ff387b82 */ /* 0x000e220000000a00 */
[----:B--2---:R-:W-:Y:S02]  /*1d90*/  SEL R55, R66, R51, P3 ;  /* 0x0000003342377207 */ /* 0x004fe40001800000 */
[----:B------:R-:W-:Y:S02]  /*1da0*/  SEL R54, R63, R50, P3 ;  /* 0x000000323f367207 */ /* 0x000fe40001800000 */
[----:B------:R-:W-:Y:S02]  /*1db0*/  SEL R53, R62, R49, P3 ;  /* 0x000000313e357207 */ /* 0x000fe40001800000 */
[----:B------:R-:W-:Y:S01]  /*1dc0*/  SEL R52, R59, R48, P3 ;  /* 0x000000303b347207 */ /* 0x000fe20001800000 */
[----:B0-----:R-:W-:-:S05]  /*1dd0*/  IMAD.WIDE.U32 R56, R132, 0x10, R56 ;  /* 0x0000001084387825 */ /* 0x001fca00078e0038 */
[----:B------:R0:W-:Y:S02]  /*1de0*/  STG.E.128 desc[UR6][R56.64], R52 ;  /* 0x0000003438007986 */ /* 0x0001e4000c101d06 */
.L_x_9790:
[----:B0-2---:R-:W0:Y:S01]  /*1df0*/  @P0 LDC.64 R52, c[0x0][0x308] ;  /* 0x0000c200ff340b82 */ /* 0x005e220000000a00 */
        /* <DEDUP_REMOVED lines=16> */
[----:B------:R-:W-:-:S04]  /*1f00*/  IMAD.WIDE.U32 R132, R132, 0x10, R76 ;  /* 0x0000001084847825 */ /* 0x000fc800078e004c */
[-C--:B------:R-:W-:Y:S01]  /*1f10*/  FMUL.FTZ R55, R66, R120.reuse ;  /* 0x0000007842377220 */ /* 0x080fe20000410000 */
[----:B------:R-:W-:Y:S01]  /*1f20*/  FMUL.FTZ R54, R63, R120 ;  /* 0x000000783f367220 */ /* 0x000fe20000410000 */
[C---:B------:R-:W-:Y:S01]  /*1f30*/  SEL R48, R57.reuse, R48, P3 ;  /* 0x0000003039307207 */ /* 0x040fe20001800000 */
[----:B------:R-:W-:Y:S01]  /*1f40*/  FMUL.FTZ R56, R57, R120 ;  /* 0x0000007839387220 */ /* 0x000fe20000410000 */
[----:B------:R-:W-:Y:S01]  /*1f50*/  SEL R49, R68, R49, P3 ;  /* 0x0000003144317207 */ /* 0x000fe20001800000 */
[----:B------:R-:W-:Y:S01]  /*1f60*/  IMAD.WIDE.U32 R76, R131, 0x10, R76 ;  /* 0x00000010834c7825 */ /* 0x000fe200078e004c */
[----:B------:R-:W-:-:S03]  /*1f70*/  SEL R50, R65, R50, P3 ;  /* 0x0000003241327207 */ /* 0x000fc60001800000 */
[----:B------:R-:W-:Y:S01]  /*1f80*/  FMUL.FTZ R57, R68, R120 ;  /* 0x0000007844397220 */ /* 0x000fe20000410000 */
[----:B------:R-:W-:Y:S01]  /*1f90*/  SEL R51, R70, R51, P3 ;  /* 0x0000003346337207 */ /* 0x000fe20001800000 */
[----:B0-----:R-:W-:-:S04]  /*1fa0*/  @P0 IMAD.WIDE.U32 R60, R131, 0x10, R52 ;  /* 0x00000010833c0825 */ /* 0x001fc800078e0034 */
[-C--:B------:R-:W-:Y:S01]  /*1fb0*/  FMUL.FTZ R53, R62, R120.reuse ;  /* 0x000000783e357220 */ /* 0x080fe20000410000 */
[-C--:B------:R-:W-:Y:S01]  /*1fc0*/  FMUL.FTZ R52, R59, R120.reuse ;  /* 0x000000783b347220 */ /* 0x080fe20000410000 */
[-C--:B------:R-:W-:Y:S01]  /*1fd0*/  FMUL.FTZ R58, R65, R120.reuse ;  /* 0x00000078413a7220 */ /* 0x080fe20000410000 */
[----:B------:R-:W-:Y:S01]  /*1fe0*/  FMUL.FTZ R59, R70, R120 ;  /* 0x00000078463b7220 */ /* 0x000fe20000410000 */
[----:B------:R-:W-:Y:S02]  /*1ff0*/  IADD3 R130, R130, UR14, RZ ;  /* 0x0000000e82827c10 */ /* 0x000fe4000fffe0ff */
[----:B------:R0:W-:Y:S01]  /*2000*/  STG.E.128 desc[UR6][R132.64], R52 ;  /* 0x0000003484007986 */ /* 0x0001e2000c101d06 */
[----:B------:R-:W-:-:S03]  /*2010*/  SEL R143, RZ, 0x1, P4 ;  /* 0x00000001ff8f7807 */ /* 0x000fc60002000000 */
[----:B------:R0:W-:Y:S01]  /*2020*/  @P0 STG.E.128 desc[UR6][R60.64], R48 ;  /* 0x000000303c000986 */ /* 0x0001e2000c101d06 */
[----:B------:R-:W-:-:S03]  /*2030*/  ISETP.GE.AND P0, PT, R130, UR15, PT ;  /* 0x0000000f82007c0c */ /* 0x000fc6000bf06270 */
[----:B------:R0:W-:Y:S10]  /*2040*/  STG.E.128 desc[UR6][R76.64], R56 ;  /* 0x000000384c007986 */ /* 0x0001f4000c101d06 */
[----:B------:R-:W-:Y:S05]  /*2050*/  @!P0 BRA `(.L_x_9791) ;  /* 0xffffffe400748947 */ /* 0x000fea000383ffff */
[----:B------:R-:W-:Y:S02]  /*2060*/  MOV R42, R21 ;  /* 0x00000015002a7202 */ /* 0x000fe40000000f00 */
[----:B0-----:R-:W-:Y:S02]  /*2070*/  MOV R48, R23 ;  /* 0x0000001700307202 */ /* 0x001fe40000000f00 */
        /* <DEDUP_REMOVED lines=38> */
.L_x_9784:
        /* <DEDUP_REMOVED lines=21> */
.L_x_9785:
[----:B------:R-:W-:Y:S01]  /*2430*/  HFMA2.MMA R76, -RZ, RZ, 0, 9.5367431640625e-07 ;  /* 0x00000010ff4c7435 */ /* 0x000fe200000001ff */
[----:B------:R-:W-:Y:S02]  /*2440*/  MOV R77, R55 ;  /* 0x00000037004d7202 */ /* 0x000fe40000000f00 */
[----:B------:R-:W-:Y:S02]  /*2450*/  MOV R79, 0x1f ;  /* 0x0000001f004f7802 */ /* 0x000fe40000000f00 */
[----:B------:R-:W-:-:S07]  /*2460*/  MOV R74, 0xffffffff ;  /* 0xffffffff004a7802 */ /* 0x000fce0000000f00 */
[----:B-----5:R-:W-:Y:S05]  /*2470*/  WARPSYNC.COLLECTIVE R74, `(.L_x_9792) ;  /* 0x000000004a087348 */ /* 0x020fea0003c00000 */
[----:B------:R0:W1:Y:S02]  /*2480*/  SHFL.DOWN P3, R75, R77, R76, R79 ;  /* 0x0800004c4d4b7389 */ /* 0x000064000006004f */
[----:B01---5:R-:W-:Y:S01]  /*2490*/  ENDCOLLECTIVE ;  /* 0x000000000000791b */ /* 0x023fe20003800000 */
.L_x_9792:
[----:B------:R-:W-:Y:S02]  /*24a0*/  MOV R77, R52 ;  /* 0x00000034004d7202 */ /* 0x000fe40000000f00 */
[----:B------:R-:W-:-:S07]  /*24b0*/  MOV R54, R75 ;  /* 0x0000004b00367202 */ /* 0x000fce0000000f00 */
[----:B------:R-:W-:Y:S05]  /*24c0*/  WARPSYNC.COLLECTIVE R74, `(.L_x_9793) ;  /* 0x000000004a087348 */ /* 0x000fea0003c00000 */
[----:B------:R0:W1:Y:S02]  /*24d0*/  SHFL.DOWN P3, R75, R77, R76, R79 ;  /* 0x0800004c4d4b7389 */ /* 0x000064000006004f */
[----:B01----:R-:W-:Y:S01]  /*24e0*/  ENDCOLLECTIVE ;  /* 0x000000000000791b */ /* 0x003fe20003800000 */
.L_x_9793:
[----:B------:R-:W-:Y:S01]  /*24f0*/  FADD.FTZ R54, R55, R54 ;  /* 0x0000003637367221 */ /* 0x000fe20000010000 */
[----:B------:R-:W-:-:S04]  /*2500*/  HFMA2.MMA R76, -RZ, RZ, 0, 4.76837158203125e-07 ;  /* 0x00000008ff4c7435 */ /* 0x000fc800000001ff */
[----:B------:R-:W-:Y:S02]  /*2510*/  MOV R77, R54 ;  /* 0x00000036004d7202 */ /* 0x000fe40000000f00 */
[----:B------:R-:W-:-:S07]  /*2520*/  MOV R53, R75 ;  /* 0x0000004b00357202 */ /* 0x000fce0000000f00 */
[----:B------:R-:W-:Y:S05]  /*2530*/  WARPSYNC.COLLECTIVE R74, `(.L_x_9794) ;  /* 0x000000004a087348 */ /* 0x000fea0003c00000 */
[----:B------:R0:W1:Y:S02]  /*2540*/  SHFL.DOWN P3, R75, R77, R76, R79 ;  /* 0x0800004c4d4b7389 */ /* 0x000064000006004f */
[----:B01----:R-:W-:Y:S01]  /*2550*/  ENDCOLLECTIVE ;  /* 0x000000000000791b */ /* 0x003fe20003800000 */
.L_x_9794:
[----:B------:R-:W-:-:S05]  /*2560*/  FADD.FTZ R53, R52, R53 ;  /* 0x0000003534357221 */ /* 0x000fca0000010000 */
[----:B------:R-:W-:Y:S02]  /*2570*/  MOV R77, R53 ;  /* 0x00000035004d7202 */ /* 0x000fe40000000f00 */
[----:B------:R-:W-:-:S07]  /*2580*/  MOV R57, R75 ;  /* 0x0000004b00397202 */ /* 0x000fce0000000f00 */
[----:B------:R-:W-:Y:S05]  /*2590*/  WARPSYNC.COLLECTIVE R74, `(.L_x_9795) ;  /* 0x000000004a087348 */ /* 0x000fea0003c00000 */
[----:B------:R0:W1:Y:S02]  /*25a0*/  SHFL.DOWN P3, R75, R77, R76, R79 ;  /* 0x0800004c4d4b7389 */ /* 0x000064000006004f */
[----:B01----:R-:W-:Y:S01]  /*25b0*/  ENDCOLLECTIVE ;  /* 0x000000000000791b */ /* 0x003fe20003800000 */
.L_x_9795:
[----:B------:R-:W-:Y:S01]  /*25c0*/  FADD.FTZ R57, R54, R57 ;  /* 0x0000003936397221 */ /* 0x000fe20000010000 */
[----:B------:R-:W-:-:S04]  /*25d0*/  HFMA2.MMA R76, -RZ, RZ, 0, 2.384185791015625e-07 ;  /* 0x00000004ff4c7435 */ /* 0x000fc800000001ff */
[----:B------:R-:W-:Y:S02]  /*25e0*/  MOV R77, R57 ;  /* 0x00000039004d7202 */ /* 0x000fe40000000f00 */
[----:B------:R-:W-:-:S07]  /*25f0*/  MOV R56, R75 ;  /* 0x0000004b00387202 */ /* 0x000fce0000000f00 */
[----:B------:R-:W-:Y:S05]  /*2600*/  WARPSYNC.COLLECTIVE R74, `(.L_x_9796) ;  /* 0x000000004a087348 */ /* 0x000fea0003c00000 */
[----:B------:R0:W1:Y:S02]  /*2610*/  SHFL.DOWN P3, R75, R77, R76, R79 ;  /* 0x0800004c4d4b7389 */ /* 0x000064000006004f */
[----:B01----:R-:W-:Y:S01]  /*2620*/  ENDCOLLECTIVE ;  /* 0x000000000000791b */ /* 0x003fe20003800000 */
.L_x_9796:
[----:B------:R-:W-:-:S05]  /*2630*/  FADD.FTZ R56, R53, R56 ;  /* 0x0000003835387221 */ /* 0x000fca0000010000 */
[----:B------:R-:W-:Y:S02]  /*2640*/  MOV R77, R56 ;  /* 0x00000038004d7202 */ /* 0x000fe40000000f00 */
[----:B------:R-:W-:-:S07]  /*2650*/  MOV R58, R75 ;  /* 0x0000004b003a7202 */ /* 0x000fce0000000f00 */
[----:B------:R-:W-:Y:S05]  /*2660*/  WARPSYNC.COLLECTIVE R74, `(.L_x_9797) ;  /* 0x000000004a087348 */ /* 0x000fea0003c00000 */
[----:B------:R0:W1:Y:S02]  /*2670*/  SHFL.DOWN P3, R75, R77, R76, R79 ;  /* 0x0800004c4d4b7389 */ /* 0x000064000006004f */
[----:B01----:R-:W-:Y:S01]  /*2680*/  ENDCOLLECTIVE ;  /* 0x000000000000791b */ /* 0x003fe20003800000 */
.L_x_9797:
[----:B------:R-:W-:Y:S01]  /*2690*/  FADD.FTZ R58, R57, R58 ;  /* 0x0000003a393a7221 */ /* 0x000fe20000010000 */
[----:B------:R-:W-:-:S04]  /*26a0*/  HFMA2.MMA R76, -RZ, RZ, 0, 1.1920928955078125e-07 ;  /* 0x00000002ff4c7435 */ /* 0x000fc800000001ff */
[----:B------:R-:W-:Y:S02]  /*26b0*/  MOV R77, R58 ;  /* 0x0000003a004d7202 */ /* 0x000fe40000000f00 */
[----:B------:R-:W-:-:S07]  /*26c0*/  MOV R59, R75 ;  /* 0x0000004b003b7202 */ /* 0x000fce0000000f00 */
[----:B------:R-:W-:Y:S05]  /*26d0*/  WARPSYNC.COLLECTIVE R74, `(.L_x_9798) ;  /* 0x000000004a087348 */ /* 0x000fea0003c00000 */
[----:B------:R0:W1:Y:S02]  /*26e0*/  SHFL.DOWN P3, R75, R77, R76, R79 ;  /* 0x0800004c4d4b7389 */ /* 0x000064000006004f */
[----:B01----:R-:W-:Y:S01]  /*26f0*/  ENDCOLLECTIVE ;  /* 0x000000000000791b */ /* 0x003fe20003800000 */
.L_x_9798:
[----:B------:R-:W-:-:S05]  /*2700*/  FADD.FTZ R59, R56, R59 ;  /* 0x0000003b383b7221 */ /* 0x000fca0000010000 */
[----:B------:R-:W-:Y:S02]  /*2710*/  MOV R77, R59 ;  /* 0x0000003b004d7202 */ /* 0x000fe40000000f00 */
[----:B------:R-:W-:-:S07]  /*2720*/  MOV R55, R75 ;  /* 0x0000004b00377202 */ /* 0x000fce0000000f00 */
[----:B------:R-:W-:Y:S05]  /*2730*/  WARPSYNC.COLLECTIVE R74, `(.L_x_9799) ;  /* 0x000000004a087348 */ /* 0x000fea0003c00000 */
[----:B------:R0:W1:Y:S02]  /*2740*/  SHFL.DOWN P3, R75, R77, R76, R79 ;  /* 0x0800004c4d4b7389 */ /* 0x000064000006004f */
[----:B01----:R-:W-:Y:S01]  /*2750*/  ENDCOLLECTIVE ;  /* 0x000000000000791b */ /* 0x003fe20003800000 */
.L_x_9799:
[----:B------:R-:W-:Y:S01]  /*2760*/  FADD.FTZ R55, R58, R55 ;  /* 0x000000373a377221 */ /* 0x000fe20000010000 */
[----:B------:R-:W-:-:S04]  /*2770*/  HFMA2.MMA R76, -RZ, RZ, 0, 5.9604644775390625e-08 ;  /* 0x00000001ff4c7435 */ /* 0x000fc800000001ff */
[----:B------:R-:W-:Y:S02]  /*2780*/  MOV R77, R55 ;  /* 0x00000037004d7202 */ /* 0x000fe40000000f00 */
[----:B------:R-:W-:-:S07]  /*2790*/  MOV R52, R75 ;  /* 0x0000004b00347202 */ /* 0x000fce0000000f00 */
[----:B------:R-:W-:Y:S05]  /*27a0*/  WARPSYNC.COLLECTIVE R74, `(.L_x_9800) ;  /* 0x000000004a087348 */ /* 0x000fea0003c00000 */
[----:B------:R0:W1:Y:S02]  /*27b0*/  SHFL.DOWN P3, R75, R77, R76, R79 ;  /* 0x0800004c4d4b7389 */ /* 0x000064000006004f */
[----:B01----:R-:W-:Y:S01]  /*27c0*/  ENDCOLLECTIVE ;  /* 0x000000000000791b */ /* 0x003fe20003800000 */
.L_x_9800:
[----:B------:R-:W-:-:S05]  /*27d0*/  FADD.FTZ R54, R59, R52 ;  /* 0x000000343b367221 */ /* 0x000fca0000010000 */
[----:B------:R-:W-:Y:S02]  /*27e0*/  MOV R77, R54 ;  /* 0x00000036004d7202 */ /* 0x000fe40000000f00 */
[----:B------:R-:W-:-:S07]  /*27f0*/  MOV R52, R75 ;  /* 0x0000004b00347202 */ /* 0x000fce0000000f00 */
[----:B------:R-:W-:Y:S05]  /*2800*/  WARPSYNC.COLLECTIVE R74, `(.L_x_9801) ;  /* 0x000000004a087348 */ /* 0x000fea0003c00000 */
[----:B------:R0:W1:Y:S02]  /*2810*/  SHFL.DOWN P3, R75, R77, R76, R79 ;  /* 0x0800004c4d4b7389 */ /* 0x000064000006004f */
[----:B01----:R-:W-:Y:S01]  /*2820*/  ENDCOLLECTIVE ;  /* 0x000000000000791b */ /* 0x003fe20003800000 */
.L_x_9801:
[----:B------:R-:W-:Y:S01]  /*2830*/  MOV R53, R75 ;  /* 0x0000004b00357202 */ /* 0x000fe20000000f00 */
[----:B------:R-:W-:Y:S06]  /*2840*/  BRA `(.L_x_9802) ;  /* 0xffffffe800f87947 */ /* 0x000fec000383ffff */
.L_x_9803:
        /* <DEDUP_REMOVED lines=11> */
.L_x_11979:


//--------------------- .text._ZN10layer_norm13ln_bwd_kernelINS_13Kernel_traitsI6__halfffffjLj2560ELj1ELj1ELj4ELj16ENS_18Kernel_traits_baseILj2560ES2_ffffjLj128EEEEELb0ELb0ELb1ELb0EEEvNS_9BwdParamsE --------------------------
	.section	.text._ZN10layer_norm13ln_bwd_kernelINS_13Kernel_traitsI6__halfffffjLj2560ELj1ELj1ELj4ELj16ENS_18Kernel_traits_baseILj2560ES2_ffffjLj128EEEEELb0ELb0ELb1ELb0EEEvNS_9BwdParamsE,"ax",@progbits
	.align	128
        .global         _ZN10layer_norm13ln_bwd_kernelINS_13Kernel_traitsI6__halfffffjLj2560ELj1ELj1ELj4ELj16ENS_18Kernel_traits_baseILj2560ES2_ffffjLj128EEEEELb0ELb0ELb1ELb0EEEvNS_9BwdParamsE
        .type           _ZN10layer_norm13ln_bwd_kernelINS_13Kernel_traitsI6__halfffffjLj2560ELj1ELj1ELj4ELj16ENS_18Kernel_traits_baseILj2560ES2_ffffjLj128EEEEELb0ELb0ELb1ELb0EEEvNS_9BwdParamsE,@function
        .size           _ZN10layer_norm13ln_bwd_kernelINS_13Kernel_traitsI6__halfffffjLj2560ELj1ELj1ELj4ELj16ENS_18Kernel_traits_baseILj2560ES2_ffffjLj128EEEEELb0ELb0ELb1ELb0EEEvNS_9BwdParamsE,(.L_x_11980 - _ZN10layer_norm13ln_bwd_kernelINS_13Kernel_traitsI6__halfffffjLj2560ELj1ELj1ELj4ELj16ENS_18Kernel_traits_baseILj2560ES2_ffffjLj128EEEEELb0ELb0ELb1ELb0EEEvNS_9BwdParamsE)
        .other          _ZN10layer_norm13ln_bwd_kernelINS_13Kernel_traitsI6__halfffffjLj2560ELj1ELj1ELj4ELj16ENS_18Kernel_traits_baseILj2560ES2_ffffjLj128EEEEELb0ELb0ELb1ELb0EEEvNS_9BwdParamsE,@"STO_CUDA_ENTRY STV_DEFAULT"
_ZN10layer_norm13ln_bwd_kernelINS_13Kernel_traitsI6__halfffffjLj2560ELj1ELj1ELj4ELj16ENS_18Kernel_traits_baseILj2560ES2_ffffjLj128EEEEELb0ELb0ELb1ELb0EEEvNS_9BwdParamsE:
.text._ZN10layer_norm13ln_bwd_kernelINS_13Kernel_traitsI6__halfffffjLj2560ELj1ELj1ELj4ELj16ENS_18Kernel_traits_baseILj2560ES2_ffffjLj128EEEEELb0ELb0ELb1ELb0EEEvNS_9BwdParamsE:
        /* <DEDUP_REMOVED lines=68> */
[--C-:B-----5:R-:W-:Y:S01]  /*0440*/  SHF.R.U64 R102, R6, 0x10, R7.reuse ;  /* 0x0000001006667819 */ /* 0x120fe20000001207 */
[--C-:B------:R-:W-:Y:S01]  /*0450*/  IMAD.MOV.U32 R101, RZ, RZ, R7.reuse ;  /* 0x000000ffff657224 */ /* 0x100fe200078e0007 */
[----:B------:R-:W-:Y:S01]  /*0460*/  ISETP.NE.U32.AND P3, PT, RZ, UR6, PT ;  /* 0x00000006ff007c0c */ /* 0x000fe2000bf65070 */
[----:B------:R-:W-:Y:S01]  /*0470*/  HFMA2.MMA R127, -RZ, RZ, 0, 5.9604644775390625e-08 ;  /* 0x00000001ff7f7435 */ /* 0x000fe200000001ff */
[----:B------:R-:W-:Y:S01]  /*0480*/  SHF.R.U32.HI R100, RZ, 0x10, R7 ;  /* 0x00000010ff647819 */ /* 0x000fe20000011607 */
[----:B------:R-:W-:Y:S01]  /*0490*/  HADD2.F32 R102, -RZ, R102.H0_H0 ;  /* 0x20000066ff667230 */ /* 0x000fe20000004100 */
[----:B------:R-:W-:Y:S01]  /*04a0*/  ISETP.NE.AND.EX P3, PT, RZ, UR7, PT, P3 ;  /* 0x00000007ff007c0c */ /* 0x000fe2000bf65330 */
[----:B------:R-:W-:Y:S01]  /*04b0*/  HADD2.F32 R101, -RZ, R101.H0_H0 ;  /* 0x20000065ff657230 */ /* 0x000fe20000004100 */
[----:B------:R-:W-:Y:S01]  /*04c0*/  MOV R103, R6 ;  /* 0x0000000600677202 */ /* 0x000fe20000000f00 */
[----:B------:R-:W-:Y:S01]  /*04d0*/  HADD2.F32 R100, -RZ, R100.H0_H0 ;  /* 0x20000064ff647230 */ /* 0x000fe20000004100 */
[----:B------:R-:W-:-:S02]  /*04e0*/  MOV R23, R8 ;  /* 0x0000000800177202 */ /* 0x000fc40000000f00 */
        /* <DEDUP_REMOVED lines=13> */
[----:B------:R-:W-:Y:S01]  /*05c0*/  IMAD.MOV.U32 R11, RZ, RZ, R16 ;  /* 0x000000ffff0b7224 */ /* 0x000fe200078e0010 */
[----:B------:R-:W-:Y:S01]  /*05d0*/  MOV R15, R12 ;  /* 0x0000000c000f7202 */ /* 0x000fe20000000f00 */
[----:B------:R-:W-:Y:S01]  /*05e0*/  HADD2.F32 R18, -RZ, R18.H0_H0 ;  /* 0x20000012ff127230 */ /* 0x000fe20000004100 */
[----:B------:R-:W-:-:S02]  /*05f0*/  SHF.R.U64 R14, R12, 0x10, R13 ;  /* 0x000000100c0e7819 */ /* 0x000fc4000000120d */
        /* <DEDUP_REMOVED lines=18> */
.L_x_9879:
[----:B01234-:R-:W0:Y:S08]  /*0720*/  LDC.64 R92, c[0x0][0x288] ;  /* 0x0000a200ff5c7b82 */ /* 0x01fe300000000a00 */
[----:B------:R-:W1:Y:S08]  /*0730*/  LDC.64 R94, c[0x0][0x258] ;  /* 0x00009600ff5e7b82 */ /* 0x000e700000000a00 */
[----:B------:R-:W2:Y:S01]  /*0740*/  LDC.64 R6, c[0x0][0x280] ;  /* 0x0000a000ff067b82 */ /* 0x000ea20000000a00 */
[----:B0-----:R-:W-:-:S07]  /*0750*/  IMAD.WIDE R92, R105, 0x4, R92 ;  /* 0x00000004695c7825 */ /* 0x001fce00078e025c */
[----:B------:R-:W0:Y:S01]  /*0760*/  LDC.64 R156, c[0x0][0x2c8] ;  /* 0x0000b200ff9c7b82 */ /* 0x000e220000000a00 */
[----:B------:R-:W3:Y:S01]  /*0770*/  LDG.E R99, desc[UR4][R92.64] ;  /* 0x000000045c637981 */ /* 0x000ee2000c1e1900 */
[----:B-1----:R-:W-:-:S04]  /*0780*/  IMAD.WIDE R96, R105, 0x4, R94 ;  /* 0x0000000469607825 */ /* 0x002fc800078e025e */
[C---:B--2---:R-:W-:Y:S02]  /*0790*/  IMAD.WIDE R94, R105.reuse, 0x4, R6 ;  /* 0x00000004695e7825 */ /* 0x044fe400078e0206 */
[----:B------:R1:W5:Y:S04]  /*07a0*/  LDG.E R7, desc[UR4][R96.64] ;  /* 0x0000000460077981 */ /* 0x000368000c1e1900 */
[----:B------:R1:W5:Y:S01]  /*07b0*/  LDG.E R6, desc[UR4][R94.64] ;  /* 0x000000045e067981 */ /* 0x000362000c1e1900 */
[----:B------:R-:W-:Y:S01]  /*07c0*/  MOV R108, UR9 ;  /* 0x00000009006c7c02 */ /* 0x000fe20008000f00 */
[----:B------:R-:W-:Y:S04]  /*07d0*/  BSSY B0, `(.L_x_9805) ;  /* 0x0000116000007945 */ /* 0x000fe80003800000 */
[----:B------:R-:W-:-:S05]  /*07e0*/  IMAD R5, R105, R108, RZ ;  /* 0x0000006c69057224 */ /* 0x000fca00078e02ff */
[----:B------:R-:W-:-:S04]  /*07f0*/  SHF.R.S32.HI R98, RZ, 0x1f, R5 ;  /* 0x0000001fff627819 */ /* 0x000fc80000011405 */
[----:B------:R-:W-:-:S04]  /*0800*/  LEA.HI R5, R98, R5, RZ, 0x2 ;  /* 0x0000000562057211 */ /* 0x000fc800078f10ff */
[----:B------:R-:W-:-:S05]  /*0810*/  LEA.HI.SX32 R5, R5, R106, 0x1e ;  /* 0x0000006a05057211 */ /* 0x000fca00078ff2ff */
[----:B0-----:R-:W-:Y:S01]  /*0820*/  IMAD.WIDE.U32 R158, R5, 0x10, R156 ;  /* 0x00000010059e7825 */ /* 0x001fe200078e009c */
[----:B---3--:R-:W-:-:S13]  /*0830*/  ISETP.GT.AND P3, PT, R99, RZ, PT ;  /* 0x000000ff6300720c */ /* 0x008fda0003f64270 */
        /* <DEDUP_REMOVED lines=9> */
.L_x_9809:
[----:B------:R-:W-:-:S07]  /*08d0*/  IADD3 R93, R5, 0x80, RZ ;  /* 0x00000080055d7810 */ /* 0x000fce0007ffe0ff */
.L_x_9808:
[----:B------:R-:W-:Y:S05]  /*08e0*/  BSYNC B1 ;  /* 0x0000000000017941 */ /* 0x000fea0003800000 */
.L_x_9807:
[----:B------:R-:W-:Y:S04]  /*08f0*/  BSSY B1, `(.L_x_9810) ;  /* 0x0000008000017945 */ /* 0x000fe80003800000 */
[----:B------:R-:W-:Y:S05]  /*0900*/  @!P0 BRA `(.L_x_9811) ;  /* 0x0000000000188947 */ /* 0x000fea0003800000 */
[----:B------:R-:W-:-:S04]  /*0910*/  ISETP.NE.U32.AND P4, PT, RZ, UR12, PT ;  /* 0x0000000cff007c0c */ /* 0x000fc8000bf85070 */
[----:B------:R-:W-:-:S13]  /*0920*/  ISETP.NE.AND.EX P4, PT, RZ, UR13, PT, P4 ;  /* 0x0000000dff007c0c */ /* 0x000fda000bf85340 */
[----:B------:R-:W-:Y:S05]  /*0930*/  @!P4 BRA `(.L_x_9812) ;  /* 0x000000000008c947 */ /* 0x000fea0003800000 */
[----:B------:R-:W-:-:S06]  /*0940*/  IMAD.WIDE.U32 R64, R93, 0x10, R156 ;  /* 0x000000105d407825 */ /* 0x000fcc00078e009c */
[----:B------:R-:W5:Y:S02]  /*0950*/  LDG.E.128 R64, desc[UR4][R64.64] ;  /* 0x0000000440407981 */ /* 0x000f64000c1e1d00 */
.L_x_9812:
[----:B------:R-:W-:-:S07]  /*0960*/  VIADD R93, R93, 0x80 ;  /* 0x000000805d5d7836 */ /* 0x000fce0000000000 */
.L_x_9811:
[----:B------:R-:W-:Y:S05]  /*0970*/  BSYNC B1 ;  /* 0x0000000000017941 */ /* 0x000fea0003800000 */
.L_x_9810:
[----:B------:R-:W-:Y:S04]  /*0980*/  BSSY B1, `(.L_x_9813) ;  /* 0x0000008000017945 */ /* 0x000fe80003800000 */
[----:B------:R-:W-:Y:S05]  /*0990*/  @!P1 BRA `(.L_x_9814) ;  /* 0x0000000000189947 */ /* 0x000fea0003800000 */
[----:B------:R-:W-:-:S04]  /*09a0*/  ISETP.NE.U32.AND P4, PT, RZ, UR12, PT ;  /* 0x0000000cff007c0c */ /* 0x000fc8000bf85070 */
[----:B------:R-:W-:-:S13]  /*09b0*/  ISETP.NE.AND.EX P4, PT, RZ, UR13, PT, P4 ;  /* 0x0000000dff007c0c */ /* 0x000fda000bf85340 */
[----:B------:R-:W-:Y:S05]  /*09c0*/  @!P4 BRA `(.L_x_9815) ;  /* 0x000000000008c947 */ /* 0x000fea0003800000 */
[----:B------:R-:W-:-:S06]  /*09d0*/  IMAD.WIDE.U32 R68, R93, 0x10, R156 ;  /* 0x000000105d447825 */ /* 0x000fcc00078e009c */
[----:B------:R-:W5:Y:S02]  /*09e0*/  LDG.E.128 R68, desc[UR4][R68.64] ;  /* 0x0000000444447981 */ /* 0x000f64000c1e1d00 */
.L_x_9815:
[----:B------:R-:W-:-:S07]  /*09f0*/  IADD3 R93, R93, 0x80, RZ ;  /* 0x000000805d5d7810 */ /* 0x000fce0007ffe0ff */
.L_x_9814:
[----:B------:R-:W-:Y:S05]  /*0a00*/  BSYNC B1 ;  /* 0x0000000000017941 */ /* 0x000fea0003800000 */
.L_x_9813:
[----:B------:R-:W-:Y:S04]  /*0a10*/  BSSY B1, `(.L_x_9816) ;  /* 0x0000008000017945 */ /* 0x000fe80003800000 */
[----:B------:R-:W-:Y:S05]  /*0a20*/  @!P2 BRA `(.L_x_9817) ;  /* 0x000000000018a947 */ /* 0x000fea0003800000 */
[----:B------:R-:W-:-:S04]  /*0a30*/  ISETP.NE.U32.AND P4, PT, RZ, UR12, PT ;  /* 0x0000000cff007c0c */ /* 0x000fc8000bf85070 */
[----:B------:R-:W-:-:S13]  /*0a40*/  ISETP.NE.AND.EX P4, PT, RZ, UR13, PT, P4 ;  /* 0x0000000dff007c0c */ /* 0x000fda000bf85340 */
[----:B------:R-:W-:Y:S05]  /*0a50*/  @!P4 BRA `(.L_x_9818) ;  /* 0x000000000008c947 */ /* 0x000fea0003800000 */
[----:B------:R-:W-:-:S06]  /*0a60*/  IMAD.WIDE.U32 R72, R93, 0x10, R156 ;  /* 0x000000105d487825 */ /* 0x000fcc00078e009c */
[----:B------:R-:W5:Y:S02]  /*0a70*/  LDG.E.128 R72, desc[UR4][R72.64] ;  /* 0x0000000448487981 */ /* 0x000f64000c1e1d00 */
.L_x_9818:
[----:B------:R-:W-:-:S07]  /*0a80*/  IADD3 R93, R93, 0x80, RZ ;  /* 0x000000805d5d7810 */ /* 0x000fce0007ffe0ff */
.L_x_9817:
[----:B------:R-:W-:Y:S05]  /*0a90*/  BSYNC B1 ;  /* 0x0000000000017941 */ /* 0x000fea0003800000 */
.L_x_9816:
[----:B------:R-:W-:Y:S01]  /*0aa0*/  ISETP.NE.AND P4, PT, R2, RZ, PT ;  /* 0x000000ff0200720c */ /* 0x000fe20003f85270 */
[----:B------:R-:W-:Y:S01]  /*0ab0*/  HFMA2.MMA R149, -RZ, RZ, 0, 0 ;  /* 0x00000000ff957435 */ /* 0x000fe200000001ff */
[----:B------:R-:W-:-:S11]  /*0ac0*/  MOV R154, RZ ;  /* 0x000000ff009a7202 */ /* 0x000fd60000000f00 */
[----:B------:R-:W-:Y:S05]  /*0ad0*/  @P4 BRA `(.L_x_9819) ;  /* 0x0000000c00944947 */ /* 0x000fea0003800000 */
[----:B------:R-:W-:-:S06]  /*0ae0*/  IMAD.WIDE.U32 R76, R93, 0x10, R156 ;  /* 0x000000105d4c7825 */ /* 0x000fcc00078e009c */
[----:B------:R-:W5:Y:S01]  /*0af0*/  LDG.E.128 R76, desc[UR4][R76.64] ;  /* 0x000000044c4c7981 */ /* 0x000f62000c1e1d00 */
[----:B------:R-:W-:Y:S05]  /*0b00*/  BRA `(.L_x_9819) ;  /* 0x0000000c00887947 */ /* 0x000fea0003800000 */
.L_x_9806:
[----:B------:R-:W0:Y:S01]  /*0b10*/  LDC.64 R92, c[0x0][0x250] ;  /* 0x00009400ff5c7b82 */ /* 0x000e220000000a00 */
[----:B------:R-:W-:Y:S01]  /*0b20*/  ISETP.NE.AND P5, PT, R4, RZ, PT ;  /* 0x000000ff0400720c */ /* 0x000fe20003fa5270 */
[----:B0-----:R-:W-:-:S06]  /*0b30*/  IMAD.WIDE R92, R105, 0x4, R92 ;  /* 0x00000004695c7825 */ /* 0x001fcc00078e025c */
[----:B------:R-:W2:Y:S01]  /*0b40*/  LDG.E R92, desc[UR4][R92.64] ;  /* 0x000000045c5c7981 */ /* 0x000ea2000c1e1900 */
[----:B------:R-:W-:Y:S01]  /*0b50*/  IADD3 R95, R99, -0x1, RZ ;  /* 0xffffffff635f7810 */ /* 0x000fe20007ffe0ff */
[----:B------:R-:W-:Y:S01]  /*0b60*/  BSSY B1, `(.L_x_9820) ;  /* 0x0000033000017945 */ /* 0x000fe20003800000 */
[----:B------:R-:W-:Y:S01]  /*0b70*/  ISETP.NE.AND P4, PT, R104, RZ, PT ;  /* 0x000000ff6800720c */ /* 0x000fe20003f85270 */
[----:B------:R-:W-:Y:S01]  /*0b80*/  HFMA2.MMA R149, -RZ, RZ, 0, 0 ;  /* 0x00000000ff957435 */ /* 0x000fe200000001ff */
[----:B------:R-:W-:Y:S01]  /*0b90*/  LOP3.LUT R106, R107, 0x7f, RZ, 0xc0, !PT ;  /* 0x0000007f6b6a7812 */ /* 0x000fe200078ec0ff */
[----:B------:R-:W-:Y:S01]  /*0ba0*/  IMAD R95, R95, R108, RZ ;  /* 0x0000006c5f5f7224 */ /* 0x000fe200078e02ff */
[----:B------:R-:W-:Y:S01]  /*0bb0*/  MOV R151, R5 ;  /* 0x0000000500977202 */ /* 0x000fe20000000f00 */
[----:B------:R-:W-:-:S03]  /*0bc0*/  IMAD.MOV.U32 R154, RZ, RZ, RZ ;  /* 0x000000ffff9a7224 */ /* 0x000fc600078e00ff */
        /* <DEDUP_REMOVED lines=11> */
[----:B------:R-:W3:Y:S01]  /*0c80*/  LDG.E.128 R92, desc[UR4][R92.64] ;  /* 0x000000045c5c7981 */ /* 0x000ee2000c1e1d00 */
[----:B-1----:R-:W-:-:S06]  /*0c90*/  IMAD.WIDE.U32 R96, R147, 0x10, R96 ;  /* 0x0000001093607825 */ /* 0x002fcc00078e0060 */
[----:B------:R-:W4:Y:S01]  /*0ca0*/  LDG.E.128 R96, desc[UR4][R96.64] ;  /* 0x0000000460607981 */ /* 0x000f22000c1e1d00 */
[----:B------:R-:W-:Y:S02]  /*0cb0*/  IADD3 R151, R5, 0x80, RZ ;  /* 0x0000008005977810 */ /* 0x000fe40007ffe0ff */
[----:B------:R-:W-:Y:S01]  /*0cc0*/  IADD3 R147, R147, 0x80, RZ ;  /* 0x0000008093937810 */ /* 0x000fe20007ffe0ff */
[C---:B---3--:R-:W-:Y:S01]  /*0cd0*/  FADD.FTZ R118, -R126.reuse, R92 ;  /* 0x0000005c7e767221 */ /* 0x048fe20000010100 */
[C---:B------:R-:W-:Y:S01]  /*0ce0*/  FADD.FTZ R130, -R126.reuse, R93 ;  /* 0x0000005d7e827221 */ /* 0x040fe20000010100 */
[C---:B------:R-:W-:Y:S01]  /*0cf0*/  FADD.FTZ R94, -R126.reuse, R94 ;  /* 0x0000005e7e5e7221 */ /* 0x040fe20000010100 */
[----:B------:R-:W-:Y:S01]  /*0d00*/  FADD.FTZ R150, -R126, R95 ;  /* 0x0000005f7e967221 */ /* 0x000fe20000010100 */
[C---:B-----5:R-:W-:Y:S01]  /*0d10*/  FMUL.FTZ R3, R7.reuse, R118 ;  /* 0x0000007607037220 */ /* 0x060fe20000410000 */
[C---:B------:R-:W-:Y:S01]  /*0d20*/  FMUL.FTZ R118, R7.reuse, R130 ;  /* 0x0000008207767220 */ /* 0x040fe20000410000 */
[C---:B------:R-:W-:Y:S01]  /*0d30*/  FMUL.FTZ R123, R7.reuse, R94 ;  /* 0x0000005e077b7220 */ /* 0x040fe20000410000 */
[----:B------:R-:W-:Y:S01]  /*0d40*/  FMUL.FTZ R150, R7, R150 ;  /* 0x0000009607967220 */ /* 0x000fe20000410000 */
[----:B----4-:R-:W-:Y:S01]  /*0d50*/  FMUL.FTZ R130, R103, R96 ;  /* 0x0000006067827220 */ /* 0x010fe20000410000 */
[----:B------:R-:W-:Y:S01]  /*0d60*/  FMUL.FTZ R137, R102, R97 ;  /* 0x0000006166897220 */ /* 0x000fe20000410000 */
[----:B------:R-:W-:Y:S01]  /*0d70*/  FMUL.FTZ R152, R101, R98 ;  /* 0x0000006265987220 */ /* 0x000fe20000410000 */
[----:B------:R-:W-:Y:S01]  /*0d80*/  FMUL.FTZ R145, R100, R99 ;  /* 0x0000006364917220 */ /* 0x000fe20000410000 */
[----:B------:R-:W-:Y:S01]  /*0d90*/  FADD.FTZ R92, RZ, R130 ;  /* 0x00000082ff5c7221 */ /* 0x000fe20000010000 */
[----:B------:R-:W-:Y:S01]  /*0da0*/  FFMA.FTZ R93, R3, R130, RZ ;  /* 0x00000082035d7223 */ /* 0x000fe200000100ff */
        /* <DEDUP_REMOVED lines=13> */
[----:B--2---:R-:W-:-:S07]  /*0e80*/  FFMA.FTZ R154, R150, R145, R93 ;  /* 0x00000091969a7223 */ /* 0x004fce000001005d */
.L_x_9821:
[----:B------:R-:W-:Y:S05]  /*0e90*/  BSYNC B1 ;  /* 0x0000000000017941 */ /* 0x000fea0003800000 */
.L_x_9820:
        /* <DEDUP_REMOVED lines=42> */
.L_x_9823:
[----:B------:R-:W-:Y:S05]  /*1140*/  BSYNC B1 ;  /* 0x0000000000017941 */ /* 0x000fea0003800000 */
.L_x_9822:
        /* <DEDUP_REMOVED lines=12> */
[----:B------:R-:W-:Y:S01]  /*1210*/  IADD3 R147, R147, 0x80, RZ ;  /* 0x0000008093937810 */ /* 0x000fe20007ffe0ff */
[----:B------:R-:W-:Y:S02]  /*1220*/  VIADD R151, R151, 0x80 ;  /* 0x0000008097977836 */ /* 0x000fe40000000000 */
        /* <DEDUP_REMOVED lines=28> */
.L_x_9825:
[----:B------:R-:W-:Y:S05]  /*13f0*/  BSYNC B1 ;  /* 0x0000000000017941 */ /* 0x000fea0003800000 */
.L_x_9824:
        /* <DEDUP_REMOVED lines=42> */
.L_x_9827:
[----:B------:R-:W-:Y:S05]  /*16a0*/  BSYNC B1 ;  /* 0x0000000000017941 */ /* 0x000fea0003800000 */
.L_x_9826:
        /* <DEDUP_REMOVED lines=40> */
.L_x_9819:
[----:B------:R-:W-:Y:S05]  /*1930*/  BSYNC B0 ;  /* 0x0000000000007941 */ /* 0x000fea0003800000 */
.L_x_9805:
        /* <DEDUP_REMOVED lines=26> */
.L_x_9890:
        /* <DEDUP_REMOVED lines=14> */
[----:B------:R-:W-:-:S05]  /*1bc0*/  ISETP.NE.AND P4, PT, R104, RZ, PT ;  /* 0x000000ff6800720c */ /* 0x000fca0003f85270 */
        /* <DEDUP_REMOVED lines=22> */
[----:B------:R-:W1:Y:S01]  /*1d30*/  @!P3 LDC.64 R92, c[0x0][0x2c8] ;  /* 0x0000b200ff5cbb82 */ /* 0x000e620000000a00 */
[----:B------:R-:W-:Y:S01]  /*1d40*/  BSSY B1, `(.L_x_9831) ;  /* 0x000000d000017945 */ /* 0x000fe20003800000 */
        /* <DEDUP_REMOVED lines=12> */
.L_x_9832:
[----:B------:R-:W-:Y:S05]  /*1e10*/  BSYNC B1 ;  /* 0x0000000000017941 */ /* 0x000fea0003800000 */
.L_x_9831:
        /* <DEDUP_REMOVED lines=11> */
.L_x_9834:
[----:B------:R-:W-:Y:S05]  /*1ed0*/  BSYNC B1 ;  /* 0x0000000000017941 */ /* 0x000fea0003800000 */
.L_x_9833:
        /* <DEDUP_REMOVED lines=11> */
.L_x_9836:
[----:B------:R-:W-:Y:S05]  /*1f90*/  BSYNC B1 ;  /* 0x0000000000017941 */ /* 0x000fea0003800000 */
.L_x_9835:
        /* <DEDUP_REMOVED lines=16> */
.L_x_9838:
[----:B------:R-:W-:Y:S05]  /*20a0*/  BSYNC B1 ;  /* 0x0000000000017941 */ /* 0x000fea0003800000 */
.L_x_9837:
[----:B------:R-:W-:Y:S02]  /*20b0*/  SEL R90, R149, R90, P5 ;  /* 0x0000005a955a7207 */ /* 0x000fe40002800000 */
[----:B------:R-:W-:Y:S02]  /*20c0*/  SEL R91, R126, R91, P5 ;  /* 0x0000005b7e5b7207 */ /* 0x000fe40002800000 */
[----:B------:R-:W-:Y:S02]  /*20d0*/  ISETP.NE.U32.AND P5, PT, R94, RZ, PT ;  /* 0x000000ff5e00720c */ /* 0x000fe40003fa5070 */
[----:B------:R-:W1:Y:S02]  /*20e0*/  LDC R94, c[0x0][0x29c] ;  /* 0x0000a700ff5e7b82 */ /* 0x000e640000000800 */
[----:B------:R-:W-:-:S13]  /*20f0*/  ISETP.NE.AND.EX P5, PT, R95, RZ, PT, P5 ;  /* 0x000000ff5f00720c */ /* 0x000fda0003fa5350 */
[----:B------:R-:W2:Y:S01]  /*2100*/  @P5 LDC.64 R92, c[0x0][0x308] ;  /* 0x0000c200ff5c5b82 */ /* 0x000ea20000000a00 */
[-C--:B-1----:R-:W-:Y:S01]  /*2110*/  FMUL.FTZ R127, R127, R94.reuse ;  /* 0x0000005e7f7f7220 */ /* 0x082fe20000410000 */
[-C--:B------:R-:W-:Y:S01]  /*2120*/  FMUL.FTZ R98, R98, R94.reuse ;  /* 0x0000005e62627220 */ /* 0x080fe20000410000 */
[-C--:B------:R-:W-:Y:S01]  /*2130*/  FMUL.FTZ R149, R149, R94.reuse ;  /* 0x0000005e95957220 */ /* 0x080fe20000410000 */
[----:B------:R-:W-:Y:S01]  /*2140*/  FMUL.FTZ R126, R126, R94 ;  /* 0x0000005e7e7e7220 */ /* 0x000fe20000410000 */
[C---:B--2---:R-:W-:Y:S01]  /*2150*/  @P5 IMAD.WIDE.U32 R92, R5.reuse, 0x10, R92 ;  /* 0x00000010055c5825 */ /* 0x044fe200078e005c */
[----:B------:R-:W-:-:S04]  /*2160*/  IADD3 R5, R5, 0x80, RZ ;  /* 0x0000008005057810 */ /* 0x000fc80007ffe0ff */
[----:B------:R1:W-:Y:S01]  /*2170*/  @P5 STG.E.128 desc[UR4][R92.64], R88 ;  /* 0x000000585c005986 */ /* 0x0003e2000c101d04 */
[----:B------:R-:W-:-:S04]  /*2180*/  ISETP.GT.AND P5, PT, R6, RZ, PT ;  /* 0x000000ff0600720c */ /* 0x000fc80003fa4270 */
[----:B------:R-:W-:Y:S02]  /*2190*/  SEL R28, R127, R28, P5 ;  /* 0x0000001c7f1c7207 */ /* 0x000fe40002800000 */
[----:B------:R-:W-:Y:S02]  /*21a0*/  SEL R29, R98, R29, P5 ;  /* 0x0000001d621d7207 */ /* 0x000fe40002800000 */
[----:B------:R-:W-:Y:S02]  /*21b0*/  SEL R30, R149, R30, P5 ;  /* 0x0000001e951e7207 */ /* 0x000fe40002800000 */
[----:B------:R-:W-:Y:S01]  /*21c0*/  SEL R31, R126, R31, P5 ;  /* 0x0000001f7e1f7207 */ /* 0x000fe20002800000 */
[----:B-1----:R-:W1:Y:S02]  /*21d0*/  @P4 LDC.64 R92, c[0x0][0x2f8] ;  /* 0x0000be00ff5c4b82 */ /* 0x002e640000000a00 */
[C---:B-1----:R-:W-:Y:S01]  /*21e0*/  @P4 IMAD.WIDE.U32 R92, R97.reuse, 0x10, R92 ;  /* 0x00000010615c4825 */ /* 0x042fe200078e005c */
[----:B------:R-:W-:-:S04]  /*21f0*/  IADD3 R97, R97, 0x80, RZ ;  /* 0x0000008061617810 */ /* 0x000fc80007ffe0ff */
[----:B------:R1:W-:Y:S03]  /*2200*/  @P4 STG.E.128 desc[UR4][R92.64], R28 ;  /* 0x0000001c5c004986 */ /* 0x0003e6000c101d04 */
.L_x_9830:
[----:B------:R-:W-:Y:S05]  /*2210*/  BSYNC B0 ;  /* 0x0000000000007941 */ /* 0x000fea0003800000 */
.L_x_9829:
[----:B------:R-:W-:Y:S04]  /*2220*/  BSSY B0, `(.L_x_9839) ;  /* 0x0000050000007945 */ /* 0x000fe80003800000 */
[----:B------:R-:W-:Y:S05]  /*2230*/  @!P0 BRA `(.L_x_9840) ;  /* 0x0000000400388947 */ /* 0x000fea0003800000 */
[----:B-1----:R-:W1:Y:S01]  /*2240*/  @!P3 LDC.64 R92, c[0x0][0x2c8] ;  /* 0x0000b200ff5cbb82 */ /* 0x002e620000000a00 */
[----:B------:R-:W-:Y:S01]  /*2250*/  BSSY B1, `(.L_x_9841) ;  /* 0x000000d000017945 */ /* 0x000fe20003800000 */
[----:B-1----:R-:W-:-:S04]  /*2260*/  @!P3 ISETP.NE.U32.AND P5, PT, R92, RZ, PT ;  /* 0x000000ff5c00b20c */ /* 0x002fc80003fa5070 */
        /* <DEDUP_REMOVED lines=11> */
.L_x_9842:
[----:B------:R-:W-:Y:S05]  /*2320*/  BSYNC B1 ;  /* 0x0000000000017941 */ /* 0x000fea0003800000 */
.L_x_9841:
        /* <DEDUP_REMOVED lines=11> */
.L_x_9844:
[----:B------:R-:W-:Y:S05]  /*23e0*/  BSYNC B1 ;  /* 0x0000000000017941 */ /* 0x000fea0003800000 */
.L_x_9843:
        /* <DEDUP_REMOVED lines=11> */
.L_x_9846:
[----:B------:R-:W-:Y:S05]  /*24a0*/  BSYNC B1 ;  /* 0x0000000000017941 */ /* 0x000fea0003800000 */
.L_x_9845:
        /* <DEDUP_REMOVED lines=16> */
.L_x_9848:
[----:B------:R-:W-:Y:S05]  /*25b0*/  BSYNC B1 ;  /* 0x0000000000017941 */ /* 0x000fea0003800000 */
.L_x_9847:
        /* <DEDUP_REMOVED lines=22> */
.L_x_9840:
[----:B------:R-:W-:Y:S05]  /*2720*/  BSYNC B0 ;  /* 0x0000000000007941 */ /* 0x000fea0003800000 */
.L_x_9839:
[----:B------:R-:W-:Y:S04]  /*2730*/  BSSY B0, `(.L_x_9849) ;  /* 0x0000050000007945 */ /* 0x000fe80003800000 */
[----:B------:R-:W-:Y:S05]  /*2740*/  @!P1 BRA `(.L_x_9850) ;  /* 0x0000000400389947 */ /* 0x000fea0003800000 */
[----:B-12---:R-:W1:Y:S01]  /*2750*/  @!P3 LDC.64 R92, c[0x0][0x2c8] ;  /* 0x0000b200ff5cbb82 */ /* 0x006e620000000a00 */
        /* <DEDUP_REMOVED lines=13> */
.L_x_9852:
[----:B------:R-:W-:Y:S05]  /*2830*/  BSYNC B1 ;  /* 0x0000000000017941 */ /* 0x000fea0003800000 */
.L_x_9851:
        /* <DEDUP_REMOVED lines=11> */
.L_x_9854:
[----:B------:R-:W-:Y:S05]  /*28f0*/  BSYNC B1 ;  /* 0x0000000000017941 */ /* 0x000fea0003800000 */
.L_x_9853:
        /* <DEDUP_REMOVED lines=11> */
.L_x_9856:
[----:B------:R-:W-:Y:S05]  /*29b0*/  BSYNC B1 ;  /* 0x0000000000017941 */ /* 0x000fea0003800000 */
.L_x_9855:
        /* <DEDUP_REMOVED lines=16> */
.L_x_9858:
[----:B------:R-:W-:Y:S05]  /*2ac0*/  BSYNC B1 ;  /* 0x0000000000017941 */ /* 0x000fea0003800000 */
.L_x_9857:
        /* <DEDUP_REMOVED lines=22> */
.L_x_9850:
[----:B------:R-:W-:Y:S05]  /*2c30*/  BSYNC B0 ;  /* 0x0000000000007941 */ /* 0x000fea0003800000 */
.L_x_9849:
[----:B------:R-:W-:Y:S04]  /*2c40*/  BSSY B0, `(.L_x_9859) ;  /* 0x0000050000007945 */ /* 0x000fe80003800000 */
[----:B------:R-:W-:Y:S05]  /*2c50*/  @!P2 BRA `(.L_x_9860) ;  /* 0x000000040038a947 */ /* 0x000fea0003800000 */
[----:B-123--:R-:W1:Y:S01]  /*2c60*/  @!P3 LDC.64 R92, c[0x0][0x2c8] ;  /* 0x0000b200ff5cbb82 */ /* 0x00ee620000000a00 */
[----:B------:R-:W-:Y:S01]  /*2c70*/  BSSY B1, `(.L_x_9861) ;  /* 0x000000d000017945 */ /* 0x000fe20003800000 */
        /* <DEDUP_REMOVED lines=12> */
.L_x_9862:
[----:B------:R-:W-:Y:S05]  /*2d40*/  BSYNC B1 ;  /* 0x0000000000017941 */ /* 0x000fea0003800000 */
.L_x_9861:
        /* <DEDUP_REMOVED lines=11> */
.L_x_9864:
[----:B------:R-:W-:Y:S05]  /*2e00*/  BSYNC B1 ;  /* 0x0000000000017941 */ /* 0x000fea0003800000 */
.L_x_9863:
        /* <DEDUP_REMOVED lines=11> */
.L_x_9866:
[----:B------:R-:W-:Y:S05]  /*2ec0*/  BSYNC B1 ;  /* 0x0000000000017941 */ /* 0x000fea0003800000 */
.L_x_9865:
        /* <DEDUP_REMOVED lines=16> */
.L_x_9868:
[----:B------:R-:W-:Y:S05]  /*2fd0*/  BSYNC B1 ;  /* 0x0000000000017941 */ /* 0x000fea0003800000 */
.L_x_9867:
        /* <DEDUP_REMOVED lines=22> */
.L_x_9860:
[----:B------:R-:W-:Y:S05]  /*3140*/  BSYNC B0 ;  /* 0x0000000000007941 */ /* 0x000fea0003800000 */
.L_x_9859:
[----:B------:R-:W-:Y:S01]  /*3150*/  ISETP.NE.AND P5, PT, R0, RZ, PT ;  /* 0x000000ff0000720c */ /* 0x000fe20003fa5270 */
[----:B------:R-:W-:-:S12]  /*3160*/  BSSY B0, `(.L_x_9869) ;  /* 0x000004e000007945 */ /* 0x000fd80003800000 */
[----:B------:R-:W-:Y:S05]  /*3170*/  @!P5 BRA `(.L_x_9870) ;  /* 0x000000040030d947 */ /* 0x000fea0003800000 */
[----:B-1234-:R-:W1:Y:S01]  /*3180*/  @!P3 LDC.64 R92, c[0x0][0x2c8] ;  /* 0x0000b200ff5cbb82 */ /* 0x01ee620000000a00 */
        /* <DEDUP_REMOVED lines=13> */
.L_x_9872:
[----:B------:R-:W-:Y:S05]  /*3260*/  BSYNC B1 ;  /* 0x0000000000017941 */ /* 0x000fea0003800000 */
.L_x_9871:
        /* <DEDUP_REMOVED lines=11> */
.L_x_9874:
[----:B------:R-:W-:Y:S05]  /*3320*/  BSYNC B1 ;  /* 0x0000000000017941 */ /* 0x000fea0003800000 */
.L_x_9873:
        /* <DEDUP_REMOVED lines=11> */
.L_x_9876:
[----:B------:R-:W-:Y:S05]  /*33e0*/  BSYNC B1 ;  /* 0x0000000000017941 */ /* 0x000fea0003800000 */
.L_x_9875:
        /* <DEDUP_REMOVED lines=16> */
.L_x_9878:
[----:B------:R-:W-:Y:S05]  /*34f0*/  BSYNC B1 ;  /* 0x0000000000017941 */ /* 0x000fea0003800000 */
.L_x_9877:
[----:B------:R-:W-:Y:S02]  /*3500*/  ISETP.NE.U32.AND P3, PT, R94, RZ, PT ;  /* 0x000000ff5e00720c */ /* 0x000fe40003f65070 */
[----:B------:R-:W-:Y:S02]  /*3510*/  SEL R90, R149, R90, P5 ;  /* 0x0000005a955a7207 */ /* 0x000fe40002800000 */
[----:B------:R-:W-:Y:S02]  /*3520*/  ISETP.NE.AND.EX P3, PT, R95, RZ, PT, P3 ;  /* 0x000000ff5f00720c */ /* 0x000fe40003f65330 */
[----:B------:R-:W-:-:S11]  /*3530*/  SEL R91, R126, R91, P5 ;  /* 0x0000005b7e5b7207 */ /* 0x000fd60002800000 */
[----:B------:R-:W1:Y:S02]  /*3540*/  @P3 LDC.64 R92, c[0x0][0x308] ;  /* 0x0000c200ff5c3b82 */ /* 0x000e640000000a00 */
[----:B-1----:R-:W-:-:S06]  /*3550*/  @P3 IMAD.WIDE.U32 R92, R5, 0x10, R92 ;  /* 0x00000010055c3825 */ /* 0x002fcc00078e005c */
[----:B------:R-:W1:Y:S01]  /*3560*/  LDC R5, c[0x0][0x29c] ;  /* 0x0000a700ff057b82 */ /* 0x000e620000000800 */
[----:B------:R2:W-:Y:S01]  /*3570*/  @P3 STG.E.128 desc[UR4][R92.64], R88 ;  /* 0x000000585c003986 */ /* 0x0005e2000c101d04 */
[----:B------:R-:W-:-:S06]  /*3580*/  ISETP.GT.AND P3, PT, R6, RZ, PT ;  /* 0x000000ff0600720c */ /* 0x000fcc0003f64270 */
[----:B------:R-:W3:Y:S01]  /*3590*/  @P4 LDC.64 R6, c[0x0][0x2f8] ;  /* 0x0000be00ff064b82 */ /* 0x000ee20000000a00 */
[-C--:B-1----:R-:W-:Y:S01]  /*35a0*/  FMUL.FTZ R127, R127, R5.reuse ;  /* 0x000000057f7f7220 */ /* 0x082fe20000410000 */
[-C--:B------:R-:W-:Y:S01]  /*35b0*/  FMUL.FTZ R98, R98, R5.reuse ;  /* 0x0000000562627220 */ /* 0x080fe20000410000 */
[-C--:B------:R-:W-:Y:S01]  /*35c0*/  FMUL.FTZ R149, R149, R5.reuse ;  /* 0x0000000595957220 */ /* 0x080fe20000410000 */
[----:B------:R-:W-:Y:S02]  /*35d0*/  FMUL.FTZ R126, R126, R5 ;  /* 0x000000057e7e7220 */ /* 0x000fe40000410000 */
[----:B------:R-:W-:Y:S02]  /*35e0*/  SEL R28, R127, R28, P3 ;  /* 0x0000001c7f1c7207 */ /* 0x000fe40001800000 */
[----:B------:R-:W-:Y:S01]  /*35f0*/  SEL R29, R98, R29, P3 ;  /* 0x0000001d621d7207 */ /* 0x000fe20001800000 */
[----:B---3--:R-:W-:Y:S01]  /*3600*/  @P4 IMAD.WIDE.U32 R6, R97, 0x10, R6 ;  /* 0x0000001061064825 */ /* 0x008fe200078e0006 */
[----:B------:R-:W-:-:S02]  /*3610*/  SEL R30, R149, R30, P3 ;  /* 0x0000001e951e7207 */ /* 0x000fc40001800000 */
[----:B------:R-:W-:-:S05]  /*3620*/  SEL R31, R126, R31, P3 ;  /* 0x0000001f7e1f7207 */ /* 0x000fca0001800000 */
[----:B------:R2:W-:Y:S02]  /*3630*/  @P4 STG.E.128 desc[UR4][R6.64], R28 ;  /* 0x0000001c06004986 */ /* 0x0005e4000c101d04 */
.L_x_9870:
[----:B------:R-:W-:Y:S05]  /*3640*/  BSYNC B0 ;  /* 0x0000000000007941 */ /* 0x000fea0003800000 */
.L_x_9869:
[----:B------:R-:W-:Y:S02]  /*3650*/  ISETP.NE.AND P3, PT, R147, RZ, PT ;  /* 0x000000ff9300720c */ /* 0x000fe40003f65270 */
[----:B------:R-:W-:Y:S02]  /*3660*/  IADD3 R105, R105, UR10, RZ ;  /* 0x0000000a69697c10 */ /* 0x000fe4000fffe0ff */
[----:B------:R-:W-:Y:S02]  /*3670*/  SEL R127, RZ, 0x1, P3 ;  /* 0x00000001ff7f7807 */ /* 0x000fe40001800000 */
[----:B------:R-:W-:-:S13]  /*3680*/  ISETP.GE.AND P3, PT, R105, UR11, PT ;  /* 0x0000000b69007c0c */ /* 0x000fda000bf66270 */
[----:B------:R-:W-:Y:S05]  /*3690*/  @!P3 BRA `(.L_x_9879) ;  /* 0xffffffd00020b947 */ /* 0x000fea000383ffff */
.L_x_9804:
[----:B------:R-:W-:Y:S01]  /*36a0*/  ISETP.NE.AND P3, PT, R0, RZ, PT ;  /* 0x000000ff0000720c */ /* 0x000fe20003f65270 */
[----:B------:R-:W0:Y:S01]  /*36b0*/  S2UR UR6, SR_CTAID.X ;  /* 0x00000000000679c3 */ /* 0x000e220000002500 */
[----:B------:R-:W0:Y:S01]  /*36c0*/  S2R R0, SR_TID.X ;  /* 0x0000000000007919 */ /* 0x000e220000002100 */
[----:B------:R-:W-:-:S06]  /*36d0*/  ISETP.NE.AND P4, PT, R4, RZ, PT ;  /* 0x000000ff0400720c */ /* 0x000fcc0003f85270 */
[----:B--2--5:R-:W2:Y:S08]  /*36e0*/  @P0 LDC.64 R6, c[0x0][0x2d0] ;  /* 0x0000b400ff060b82 */ /* 0x024eb00000000a00 */
[----:B------:R-:W1:Y:S08]  /*36f0*/  @P4 LDC.64 R2, c[0x0][0x2d0] ;  /* 0x0000b400ff024b82 */ /* 0x000e700000000a00 */
[----:B------:R-:W3:Y:S08]  /*3700*/  @P4 LDC.64 R4, c[0x0][0x2d8] ;  /* 0x0000b600ff044b82 */ /* 0x000ef00000000a00 */
[----:B------:R-:W4:Y:S01]  /*3710*/  @P0 LDC.64 R8, c[0x0][0x2d8] ;  /* 0x0000b600ff080b82 */ /* 0x000f220000000a00 */
[----:B0-----:R-:W-:-:S02]  /*3720*/  LEA.HI R11, R0, UR6, RZ, 0x19 ;  /* 0x00000006000b7c11 */ /* 0x001fc4000f8fc8ff */
[----:B------:R-:W-:-:S03]  /*3730*/  LOP3.LUT R19, R0, 0x7f, RZ, 0xc0, !PT ;  /* 0x0000007f00137812 */ /* 0x000fc600078ec0ff */
[----:B------:R-:W-:Y:S02]  /*3740*/  IMAD R108, R11, R108, RZ ;  /* 0x0000006c0b6c7224 */ /* 0x000fe400078e02ff */
[----:B------:R-:W0:Y:S03]  /*3750*/  @P1 LDC.64 R10, c[0x0][0x2d0] ;  /* 0x0000b400ff0a1b82 */ /* 0x000e260000000a00 */
[----:B------:R-:W-:-:S05]  /*3760*/  LEA.HI R19, R108, R19, RZ, 0x1e ;  /* 0x000000136c137211 */ /* 0x000fca00078ff0ff */
[----:B------:R-:W0:Y:S01]  /*3770*/  @P1 LDC.64 R12, c[0x0][0x2d8] ;  /* 0x0000b600ff0c1b82 */ /* 0x000e220000000a00 */
[----:B-1----:R-:W-:-:S04]  /*3780*/  @P4 IMAD.WIDE.U32 R2, R19, 0x10, R2 ;  /* 0x0000001013024825 */ /* 0x002fc800078e0002 */
[C---:B---3--:R-:W-:Y:S01]  /*3790*/  @P4 IMAD.WIDE.U32 R4, R19.reuse, 0x10, R4 ;  /* 0x0000001013044825 */ /* 0x048fe200078e0004 */
[----:B------:R1:W-:Y:S02]  /*37a0*/  @P4 STG.E.128 desc[UR4][R2.64], R44 ;  /* 0x0000002c02004986 */ /* 0x0003e4000c101d04 */
[----:B------:R-:W3:Y:S01]  /*37b0*/  @P2 LDC.64 R14, c[0x0][0x2d0] ;  /* 0x0000b400ff0e2b82 */ /* 0x000ee20000000a00 */
[----:B------:R-:W-:Y:S01]  /*37c0*/  @P4 VIADD R19, R19, 0x80 ;  /* 0x0000008013134836 */ /* 0x000fe20000000000 */
[----:B------:R1:W-:Y:S03]  /*37d0*/  @P4 STG.E.128 desc[UR4][R4.64], R24 ;  /* 0x0000001804004986 */ /* 0x0003e6000c101d04 */
[----:B--2---:R-:W-:-:S03]  /*37e0*/  @P0 IMAD.WIDE.U32 R6, R19, 0x10, R6 ;  /* 0x0000001013060825 */ /* 0x004fc600078e0006 */
[----:B------:R-:W2:Y:S01]  /*37f0*/  @P2 LDC.64 R16, c[0x0][0x2d8] ;  /* 0x0000b600ff102b82 */ /* 0x000ea20000000a00 */
[C---:B----4-:R-:W-:Y:S01]  /*3800*/  @P0 IMAD.WIDE.U32 R8, R19.reuse, 0x10, R8 ;  /* 0x0000001013080825 */ /* 0x050fe200078e0008 */
[----:B------:R-:W-:Y:S01]  /*3810*/  @P0 IADD3 R19, R19, 0x80, RZ ;  /* 0x0000008013130810 */ /* 0x000fe20007ffe0ff */
[----:B------:R1:W-:Y:S04]  /*3820*/  @P0 STG.E.128 desc[UR4][R6.64], R84 ;  /* 0x0000005406000986 */ /* 0x0003e8000c101d04 */
[C---:B0-----:R-:W-:Y:S01]  /*3830*/  @P1 IMAD.WIDE.U32 R10, R19.reuse, 0x10, R10 ;  /* 0x00000010130a1825 */ /* 0x041fe200078e000a */
[----:B------:R1:W-:Y:S03]  /*3840*/  @P0 STG.E.128 desc[UR4][R8.64], R80 ;  /* 0x0000005008000986 */ /* 0x0003e6000c101d04 */
[C---:B------:R-:W-:Y:S01]  /*3850*/  @P1 IMAD.WIDE.U32 R12, R19.reuse, 0x10, R12 ;  /* 0x00000010130c1825 */ /* 0x040fe200078e000c */
[----:B------:R-:W-:Y:S01]  /*3860*/  @P1 IADD3 R19, R19, 0x80, RZ ;  /* 0x0000008013131810 */ /* 0x000fe20007ffe0ff */
[----:B------:R1:W-:Y:S04]  /*3870*/  @P1 STG.E.128 desc[UR4][R10.64], R48 ;  /* 0x000000300a001986 */ /* 0x0003e8000c101d04 */
[C---:B---3--:R-:W-:Y:S01]  /*3880*/  @P2 IMAD.WIDE.U32 R14, R19.reuse, 0x10, R14 ;  /* 0x00000010130e2825 */ /* 0x048fe200078e000e */
[----:B------:R1:W-:Y:S04]  /*3890*/  @P1 STG.E.128 desc[UR4][R12.64], R32 ;  /* 0x000000200c001986 */ /* 0x0003e8000c101d04 */
[----:B------:R1:W-:Y:S01]  /*38a0*/  @P2 STG.E.128 desc[UR4][R14.64], R52 ;  /* 0x000000340e002986 */ /* 0x0003e2000c101d04 */
[----:B--2---:R-:W-:-:S05]  /*38b0*/  @P2 IMAD.WIDE.U32 R16, R19, 0x10, R16 ;  /* 0x0000001013102825 */ /* 0x004fca00078e0010 */
        /* <DEDUP_REMOVED lines=10> */
.L_x_9828:
[----:B------:R-:W-:Y:S01]  /*3960*/  HFMA2.MMA R155, -RZ, RZ, 0, 9.5367431640625e-07 ;  /* 0x00000010ff9b7435 */ /* 0x000fe200000001ff */
[----:B------:R-:W-:Y:S01]  /*3970*/  MOV R156, R149 ;  /* 0x00000095009c7202 */ /* 0x000fe20000000f00 */
[----:B------:R-:W-:Y:S01]  /*3980*/  IMAD.MOV.U32 R151, RZ, RZ, -0x1 ;  /* 0xffffffffff977424 */ /* 0x000fe200078e00ff */
[----:B0-----:R-:W-:-:S08]  /*3990*/  MOV R158, 0x1f ;  /* 0x0000001f009e7802 */ /* 0x001fd00000000f00 */
[----:B-----5:R-:W-:Y:S05]  /*39a0*/  WARPSYNC.COLLECTIVE R151, `(.L_x_9880) ;  /* 0x0000000097087348 */ /* 0x020fea0003c00000 */
[----:B------:R0:W1:Y:S02]  /*39b0*/  SHFL.DOWN P5, R153, R156, R155, R158 ;  /* 0x0800009b9c997389 */ /* 0x00006400000a009e */
[----:B01---5:R-:W-:Y:S01]  /*39c0*/  ENDCOLLECTIVE ;  /* 0x000000000000791b */ /* 0x023fe20003800000 */
.L_x_9880:
[----:B------:R-:W-:Y:S02]  /*39d0*/  MOV R156, R154 ;  /* 0x0000009a009c7202 */ /* 0x000fe40000000f00 */
[----:B------:R-:W-:-:S07]  /*39e0*/  MOV R94, R153 ;  /* 0x00000099005e7202 */ /* 0x000fce0000000f00 */
[----:B------:R-:W-:Y:S05]  /*39f0*/  WARPSYNC.COLLECTIVE R151, `(.L_x_9881) ;  /* 0x0000000097087348 */ /* 0x000fea0003c00000 */
[----:B------:R0:W1:Y:S02]  /*3a00*/  SHFL.DOWN P5, R153, R156, R155, R158 ;  /* 0x0800009b9c997389 */ /* 0x00006400000a009e */
[----:B01----:R-:W-:Y:S01]  /*3a10*/  ENDCOLLECTIVE ;  /* 0x000000000000791b */ /* 0x003fe20003800000 */
.L_x_9881:
[----:B------:R-:W-:Y:S01]  /*3a20*/  FADD.FTZ R94, R94, R149 ;  /* 0x000000955e5e7221 */ /* 0x000fe20000010000 */
[----:B------:R-:W-:-:S04]  /*3a30*/  HFMA2.MMA R155, -RZ, RZ, 0, 4.76837158203125e-07 ;  /* 0x00000008ff9b7435 */ /* 0x000fc800000001ff */
[----:B------:R-:W-:Y:S02]  /*3a40*/  MOV R156, R94 ;  /* 0x0000005e009c7202 */ /* 0x000fe40000000f00 */
[----:B------:R-:W-:-:S07]  /*3a50*/  MOV R95, R153 ;  /* 0x00000099005f7202 */ /* 0x000fce0000000f00 */
[----:B------:R-:W-:Y:S05]  /*3a60*/  WARPSYNC.COLLECTIVE R151, `(.L_x_9882) ;  /* 0x0000000097087348 */ /* 0x000fea0003c00000 */
[----:B------:R0:W1:Y:S02]  /*3a70*/  SHFL.DOWN P5, R153, R156, R155, R158 ;  /* 0x0800009b9c997389 */ /* 0x00006400000a009e */
[----:B01----:R-:W-:Y:S01]  /*3a80*/  ENDCOLLECTIVE ;  /* 0x000000000000791b */ /* 0x003fe20003800000 */
.L_x_9882:
[----:B------:R-:W-:-:S05]  /*3a90*/  FADD.FTZ R95, R95, R154 ;  /* 0x0000009a5f5f7221 */ /* 0x000fca0000010000 */
[----:B------:R-:W-:Y:S02]  /*3aa0*/  MOV R156, R95 ;  /* 0x0000005f009c7202 */ /* 0x000fe40000000f00 */
[----:B------:R-:W-:-:S07]  /*3ab0*/  MOV R97, R153 ;  /* 0x0000009900617202 */ /* 0x000fce0000000f00 */
[----:B------:R-:W-:Y:S05]  /*3ac0*/  WARPSYNC.COLLECTIVE R151, `(.L_x_9883) ;  /* 0x0000000097087348 */ /* 0x000fea0003c00000 */
[----:B------:R0:W1:Y:S02]  /*3ad0*/  SHFL.DOWN P5, R153, R156, R155, R158 ;  /* 0x0800009b9c997389 */ /* 0x00006400000a009e */
[----:B01----:R-:W-:Y:S01]  /*3ae0*/  ENDCOLLECTIVE ;  /* 0x000000000000791b */ /* 0x003fe20003800000 */
.L_x_9883:
[----:B------:R-:W-:Y:S01]  /*3af0*/  FADD.FTZ R97, R94, R97 ;  /* 0x000000615e617221 */ /* 0x000fe20000010000 */
[----:B------:R-:W-:-:S04]  /*3b00*/  HFMA2.MMA R155, -RZ, RZ, 0, 2.384185791015625e-07 ;  /* 0x00000004ff9b7435 */ /* 0x000fc800000001ff */
[----:B------:R-:W-:Y:S01]  /*3b10*/  MOV R156, R97 ;  /* 0x00000061009c7202 */ /* 0x000fe20000000f00 */
[----:B------:R-:W-:-:S07]  /*3b20*/  IMAD.MOV.U32 R96, RZ, RZ, R153 ;  /* 0x000000ffff607224 */ /* 0x000fce00078e0099 */
[----:B------:R-:W-:Y:S05]  /*3b30*/  WARPSYNC.COLLECTIVE R151, `(.L_x_9884) ;  /* 0x0000000097087348 */ /* 0x000fea0003c00000 */
[----:B------:R0:W1:Y:S02]  /*3b40*/  SHFL.DOWN P5, R153, R156, R155, R158 ;  /* 0x0800009b9c997389 */ /* 0x00006400000a009e */
[----:B01----:R-:W-:Y:S01]  /*3b50*/  ENDCOLLECTIVE ;  /* 0x000000000000791b */ /* 0x003fe20003800000 */
.L_x_9884:
[----:B------:R-:W-:-:S05]  /*3b60*/  FADD.FTZ R96, R95, R96 ;  /* 0x000000605f607221 */ /* 0x000fca0000010000 */
[----:B------:R-:W-:Y:S02]  /*3b70*/  MOV R156, R96 ;  /* 0x00000060009c7202 */ /* 0x000fe40000000f00 */
[----:B------:R-:W-:-:S07]  /*3b80*/  MOV R98, R153 ;  /* 0x0000009900627202 */ /* 0x000fce0000000f00 */
[----:B------:R-:W-:Y:S05]  /*3b90*/  WARPSYNC.COLLECTIVE R151, `(.L_x_9885) ;  /* 0x0000000097087348 */ /* 0x000fea0003c00000 */
[----:B------:R0:W1:Y:S02]  /*3ba0*/  SHFL.DOWN P5, R153, R156, R155, R158 ;  /* 0x0800009b9c997389 */ /* 0x00006400000a009e */
[----:B01----:R-:W-:Y:S01]  /*3bb0*/  ENDCOLLECTIVE ;  /* 0x000000000000791b */ /* 0x003fe20003800000 */
.L_x_9885:
[----:B------:R-:W-:Y:S01]  /*3bc0*/  FADD.FTZ R98, R97, R98 ;  /* 0x0000006261627221 */ /* 0x000fe20000010000 */
[----:B------:R-:W-:-:S04]  /*3bd0*/  HFMA2.MMA R155, -RZ, RZ, 0, 1.1920928955078125e-07 ;  /* 0x00000002ff9b7435 */ /* 0x000fc800000001ff */
[----:B------:R-:W-:Y:S02]  /*3be0*/  MOV R156, R98 ;  /* 0x00000062009c7202 */ /* 0x000fe40000000f00 */
[----:B------:R-:W-:-:S07]  /*3bf0*/  MOV R99, R153 ;  /* 0x0000009900637202 */ /* 0x000fce0000000f00 */
[----:B------:R-:W-:Y:S05]  /*3c00*/  WARPSYNC.COLLECTIVE R151, `(.L_x_9886) ;  /* 0x0000000097087348 */ /* 0x000fea0003c00000 */
[----:B------:R0:W1:Y:S02]  /*3c10*/  SHFL.DOWN P5, R153, R156, R155, R158 ;  /* 0x0800009b9c997389 */ /* 0x00006400000a009e */
[----:B01----:R-:W-:Y:S01]  /*3c20*/  ENDCOLLECTIVE ;  /* 0x000000000000791b */ /* 0x003fe20003800000 */
.L_x_9886:
[----:B------:R-:W-:-:S05]  /*3c30*/  FADD.FTZ R99, R96, R99 ;  /* 0x0000006360637221 */ /* 0x000fca0000010000 */
[----:B------:R-:W-:Y:S01]  /*3c40*/  MOV R156, R99 ;  /* 0x00000063009c7202 */ /* 0x000fe20000000f00 */
[----:B------:R-:W-:-:S07]  /*3c50*/  IMAD.MOV.U32 R127, RZ, RZ, R153 ;  /* 0x000000ffff7f7224 */ /* 0x000fce00078e0099 */
[----:B------:R-:W-:Y:S05]  /*3c60*/  WARPSYNC.COLLECTIVE R151, `(.L_x_9887) ;  /* 0x0000000097087348 */ /* 0x000fea0003c00000 */
[----:B------:R0:W1:Y:S02]  /*3c70*/  SHFL.DOWN P5, R153, R156, R155, R158 ;  /* 0x0800009b9c997389 */ /* 0x00006400000a009e */
[----:B01----:R-:W-:Y:S01]  /*3c80*/  ENDCOLLECTIVE ;  /* 0x000000000000791b */ /* 0x003fe20003800000 */
.L_x_9887:
[----:B------:R-:W-:Y:S01]  /*3c90*/  FADD.FTZ R127, R98, R127 ;  /* 0x0000007f627f7221 */ /* 0x000fe20000010000 */
[----:B------:R-:W-:-:S04]  /*3ca0*/  HFMA2.MMA R155, -RZ, RZ, 0, 5.9604644775390625e-08 ;  /* 0x00000001ff9b7435 */ /* 0x000fc800000001ff */
[----:B------:R-:W-:Y:S02]  /*3cb0*/  MOV R156, R127 ;  /* 0x0000007f009c7202 */ /* 0x000fe40000000f00 */
[----:B------:R-:W-:-:S07]  /*3cc0*/  MOV R126, R153 ;  /* 0x00000099007e7202 */ /* 0x000fce0000000f00 */
[----:B------:R-:W-:Y:S05]  /*3cd0*/  WARPSYNC.COLLECTIVE R151, `(.L_x_9888) ;  /* 0x0000000097087348 */ /* 0x000fea0003c00000 */
[----:B------:R0:W1:Y:S02]  /*3ce0*/  SHFL.DOWN P5, R153, R156, R155, R158 ;  /* 0x0800009b9c997389 */ /* 0x00006400000a009e */
[----:B01----:R-:W-:Y:S01]  /*3cf0*/  ENDCOLLECTIVE ;  /* 0x000000000000791b */ /* 0x003fe20003800000 */
.L_x_9888:
[----:B------:R-:W-:-:S05]  /*3d00*/  FADD.FTZ R94, R99, R126 ;  /* 0x0000007e635e7221 */ /* 0x000fca0000010000 */
[----:B------:R-:W-:Y:S02]  /*3d10*/  MOV R156, R94 ;  /* 0x0000005e009c7202 */ /* 0x000fe40000000f00 */
[----:B------:R-:W-:-:S07]  /*3d20*/  MOV R126, R153 ;  /* 0x00000099007e7202 */ /* 0x000fce0000000f00 */
[----:B------:R-:W-:Y:S05]  /*3d30*/  WARPSYNC.COLLECTIVE R151, `(.L_x_9889) ;  /* 0x0000000097087348 */ /* 0x000fea0003c00000 */
[----:B------:R0:W1:Y:S02]  /*3d40*/  SHFL.DOWN P5, R153, R156, R155, R158 ;  /* 0x0800009b9c997389 */ /* 0x00006400000a009e */
[----:B01----:R-:W-:Y:S01]  /*3d50*/  ENDCOLLECTIVE ;  /* 0x000000000000791b */ /* 0x003fe20003800000 */
.L_x_9889:
[----:B------:R-:W-:Y:S01]  /*3d60*/  MOV R95, R153 ;  /* 0x00000099005f7202 */ /* 0x000fe20000000f00 */
[----:B------:R-:W-:Y:S06]  /*3d70*/  BRA `(.L_x_9890) ;  /* 0xffffffdc00587947 */ /* 0x000fec000383ffff */
.L_x_9891:
        /* <DEDUP_REMOVED lines=16> */
.L_x_11980:


//--------------------- .text._ZN10layer_norm13ln_bwd_kernelINS_13Kernel_traitsI6__halfffffjLj2560ELj1ELj1ELj4ELj16ENS_18Kernel_traits_baseILj2560ES2_ffffjLj128EEEEELb0ELb0ELb1ELb1EEEvNS_9BwdParamsE --------------------------
	.section	.text._ZN10layer_norm13ln_bwd_kernelINS_13Kernel_traitsI6__halfffffjLj2560ELj1ELj1ELj4ELj16ENS_18Kernel_traits_baseILj2560ES2_ffffjLj128EEEEELb0ELb0ELb1ELb1EEEvNS_9BwdParamsE,"ax",@progbits
	.align	128
        .global         _ZN10layer_norm13ln_bwd_kernelINS_13Kernel_traitsI6__halfffffjLj2560ELj1ELj1ELj4ELj16ENS_18Kernel_traits_baseILj2560ES2_ffffjLj128EEEEELb0ELb0ELb1ELb1EEEvNS_9BwdParamsE
        .type           _ZN10layer_norm13ln_bwd_kernelINS_13Kernel_traitsI6__halfffffjLj2560ELj1ELj1ELj4ELj16ENS_18Kernel_traits_baseILj2560ES2_ffffjLj128EEEEELb0ELb0ELb1ELb1EEEvNS_9BwdParamsE,@function
        .size           _ZN10layer_norm13ln_bwd_kernelINS_13Kernel_traitsI6__halfffffjLj2560ELj1ELj1ELj4ELj16ENS_18Kernel_traits_baseILj2560ES2_ffffjLj128EEEEELb0ELb0ELb1ELb1EEEvNS_9BwdParamsE,(.L_x_11981 - _ZN10layer_norm13ln_bwd_kernelINS_13Kernel_traitsI6__halfffffjLj2560ELj1ELj1ELj4ELj16ENS_18Kernel_traits_baseILj2560ES2_ffffjLj128EEEEELb0ELb0ELb1ELb1EEEvNS_9BwdParamsE)
        .other          _ZN10layer_norm13ln_bwd_kernelINS_13Kernel_traitsI6__halfffffjLj2560ELj1ELj1ELj4ELj16ENS_18Kernel_traits_baseILj2560ES2_ffffjLj128EEEEELb0ELb0ELb1ELb1EEEvNS_9BwdParamsE,@"STO_CUDA_ENTRY STV_DEFAULT"
_ZN10layer_norm13ln_bwd_kernelINS_13Kernel_traitsI6__halfffffjLj2560ELj1ELj1ELj4ELj16ENS_18Kernel_traits_baseILj2560ES2_ffffjLj128EEEEELb0ELb0ELb1ELb1EEEvNS_9BwdParamsE:
.text._ZN10layer_norm13ln_bwd_kernelINS_13Kernel_traitsI6__halfffffjLj2560ELj1ELj1ELj4ELj16ENS_18Kernel_traits_baseILj2560ES2_ffffjLj128EEEEELb0ELb0ELb1ELb1EEEvNS_9BwdParamsE:
[----:B------:R-:W-:Y:S01]  /*0000*/  LDC R1, c[0x0][0x28] ;  /* 0x00000a00ff017b82 */ /* 0x000fe20000000800 */
[----:B------:R-:W0:Y:S07]  /*0010*/  S2R R0, SR_TID.X ;  /* 0x0000000000007919 */ /* 0x000e2e0000002100 */
[----:B------:R-:W1:Y:S01]  /*0020*/  S2UR UR4, SR_CTAID.X ;  /* 0x00000000000479c3 */ /* 0x000e620000002500 */
[----:B------:R-:W-:Y:S01]  /*0030*/  ULDC UR7, c[0x0][0x29c] ;  /* 0x0000a70000077ab9 */ /* 0x000fe20000000800 */
[----:B------:R-:W-:Y:S01]  /*0040*/  ULDC UR6, c[0x0][0x290] ;  /* 0x0000a40000067ab9 */ /* 0x000fe20000000800 */
[----:B------:R-:W-:Y:S01]  /*0050*/  ULDC.64 UR14, c[0x0][0x2c8] ;  /* 0x0000b200000e7ab9 */ /* 0x000fe20000000a00 */
[----:B------:R-:W-:Y:S01]  /*0060*/  ULDC.64 UR8, c[0x0][0x308] ;  /* 0x0000c20000087ab9 */ /* 0x000fe20000000a00 */
[----:B------:R-:W-:Y:S01]  /*0070*/  ULDC.64 UR10, c[0x0][0x210] ;  /* 0x00008400000a7ab9 */ /* 0x000fe20000000a00 */
[----:B0-----:R-:W-:-:S02]  /*0080*/  SHF.R.U32.HI R140, RZ, 0x7, R0 ;  /* 0x00000007ff8c7819 */ /* 0x001fc40000011600 */
[----:B------:R-:W-:Y:S02]  /*0090*/  LOP3.LUT R139, R0, 0x7f, RZ, 0xc0, !PT ;  /* 0x0000007f008b7812 */ /* 0x000fe400078ec0ff */
[C---:B-1----:R-:W-:Y:S01]  /*00a0*/  IADD3 R138, R140.reuse, UR4, RZ ;  /* 0x000000048c8a7c10 */ /* 0x042fe2000fffe0ff */
[----:B------:R-:W-:Y:S01]  /*00b0*/  ULDC UR4, c[0x0][0x214] ;  /* 0x0000850000047ab9 */ /* 0x000fe20000000800 */
[----:B------:R-:W-:Y:S02]  /*00c0*/  SHF.L.U32 R140, R140, 0x2, RZ ;  /* 0x000000028c8c7819 */ /* 0x000fe400000006ff */
        /* <DEDUP_REMOVED lines=24> */
.L_x_9892:
[----:B------:R-:W0:Y:S02]  /*0250*/  LDC.64 R6, c[0x0][0x260] ;  /* 0x00009800ff067b82 */ /* 0x000e240000000a00 */
[----:B0-----:R-:W-:-:S05]  /*0260*/  IMAD.WIDE.U32 R6, R139, 0x8, R6 ;  /* 0x000000088b067825 */ /* 0x001fca00078e0006 */
[----:B------:R-:W2:Y:S04]  /*0270*/  LDG.E.64 R2, desc[UR4][R6.64+0x400] ;  /* 0x0004000406027981 */ /* 0x000ea8000c1e1b00 */
[----:B------:R-:W3:Y:S04]  /*0280*/  LDG.E.64 R132, desc[UR4][R6.64] ;  /* 0x0000000406847981 */ /* 0x000ee8000c1e1b00 */
[----:B------:R-:W4:Y:S04]  /*0290*/  LDG.E.64 R10, desc[UR4][R6.64+0x800] ;  /* 0x00080004060a7981 */ /* 0x000f28000c1e1b00 */
[----:B------:R-:W5:Y:S04]  /*02a0*/  LDG.E.64 R14, desc[UR4][R6.64+0xc00] ;  /* 0x000c0004060e7981 */ /* 0x000f68000c1e1b00 */
[----:B------:R-:W5:Y:S01]  /*02b0*/  LDG.E.64 R16, desc[UR4][R6.64+0x1000] ;  /* 0x0010000406107981 */ /* 0x000f62000c1e1b00 */
[----:B------:R-:W-:Y:S01]  /*02c0*/  SHF.R.U32.HI R136, RZ, 0x5, R0 ;  /* 0x00000005ff887819 */ /* 0x000fe20000011600 */
[----:B------:R-:W-:Y:S01]  /*02d0*/  HFMA2.MMA R155, -RZ, RZ, 0, 5.9604644775390625e-08 ;  /* 0x00000001ff9b7435 */ /* 0x000fe200000001ff */
[----:B------:R-:W-:-:S02]  /*02e0*/  IADD3 R137, R140, 0x4, RZ ;  /* 0x000000048c897810 */ /* 0x000fc40007ffe0ff */
        /* <DEDUP_REMOVED lines=19> */
[----:B------:R-:W-:Y:S02]  /*0420*/  LOP3.LUT R136, R136, 0x3, RZ, 0xc0, !PT ;  /* 0x0000000388887812 */ /* 0x000fe400078ec0ff */
[----:B--2---:R-:W-:Y:S01]  /*0430*/  SHF.R.U64 R4, R2, 0x10, R3 ;  /* 0x0000001002047819 */ /* 0x004fe20000001203 */
[----:B------:R-:W-:Y:S02]  /*0440*/  HADD2.F32 R131, -RZ, R2.H0_H0 ;  /* 0x20000002ff837230 */ /* 0x000fe40000004100 */
[----:B------:R-:W0:Y:S01]  /*0450*/  LDC.U8 R2, c[0x0][0x2a0] ;  /* 0x0000a800ff027b82 */ /* 0x000e220000000000 */
[--C-:B---3--:R-:W-:Y:S01]  /*0460*/  SHF.R.U64 R134, R132, 0x10, R133.reuse ;  /* 0x0000001084867819 */ /* 0x108fe20000001285 */
[----:B------:R-:W-:Y:S01]  /*0470*/  HADD2.F32 R135, -RZ, R132.H0_H0 ;  /* 0x20000084ff877230 */ /* 0x000fe20000004100 */
[----:B------:R-:W-:-:S02]  /*0480*/  SHF.R.U32.HI R132, RZ, 0x10, R133 ;  /* 0x00000010ff847819 */ /* 0x000fc40000011685 */
[----:B----4-:R-:W-:Y:S01]  /*0490*/  SHF.R.U64 R8, R10, 0x10, R11 ;  /* 0x000000100a087819 */ /* 0x010fe2000000120b */
[----:B------:R-:W-:Y:S01]  /*04a0*/  HADD2.F32 R5, -RZ, R10.H0_H0 ;  /* 0x2000000aff057230 */ /* 0x000fe20000004100 */
[----:B------:R-:W-:Y:S02]  /*04b0*/  SHF.R.U32.HI R56, RZ, 0x10, R3 ;  /* 0x00000010ff387819 */ /* 0x000fe40000011603 */
[----:B-----5:R-:W-:Y:S01]  /*04c0*/  SHF.R.U64 R12, R14, 0x10, R15 ;  /* 0x000000100e0c7819 */ /* 0x020fe2000000120f */
[----:B------:R-:W-:Y:S01]  /*04d0*/  HADD2.F32 R9, -RZ, R14.H0_H0 ;  /* 0x2000000eff097230 */ /* 0x000fe20000004100 */
[----:B------:R-:W-:Y:S02]  /*04e0*/  SHF.R.U32.HI R10, RZ, 0x10, R11 ;  /* 0x00000010ff0a7819 */ /* 0x000fe4000001160b */
[----:B------:R-:W-:Y:S02]  /*04f0*/  SHF.R.U32.HI R14, RZ, 0x10, R15 ;  /* 0x00000010ff0e7819 */ /* 0x000fe4000001160f */
[----:B------:R-:W-:-:S02]  /*0500*/  SHF.R.U64 R124, R16, 0x10, R17 ;  /* 0x00000010107c7819 */ /* 0x000fc40000001211 */
[----:B------:R-:W-:Y:S01]  /*0510*/  SHF.R.U32.HI R126, RZ, 0x10, R17 ;  /* 0x00000010ff7e7819 */ /* 0x000fe20000011611 */
[----:B------:R-:W-:Y:S02]  /*0520*/  HADD2.F32 R7, -RZ, R11.H0_H0 ;  /* 0x2000000bff077230 */ /* 0x000fe40000004100 */
[----:B------:R-:W-:Y:S02]  /*0530*/  HADD2.F32 R11, -RZ, R15.H0_H0 ;  /* 0x2000000fff0b7230 */ /* 0x000fe40000004100 */
[----:B------:R-:W-:Y:S02]  /*0540*/  HADD2.F32 R13, -RZ, R16.H0_H0 ;  /* 0x20000010ff0d7230 */ /* 0x000fe40000004100 */
[----:B------:R-:W-:Y:S01]  /*0550*/  HADD2.F32 R15, -RZ, R17.H0_H0 ;  /* 0x20000011ff0f7230 */ /* 0x000fe20000004100 */
[----:B------:R-:W-:Y:S01]  /*0560*/  CS2R R16, SRZ ;  /* 0x0000000000107805 */ /* 0x000fe2000001ff00 */
        /* <DEDUP_REMOVED lines=12> */
.L_x_9948:
        /* <DEDUP_REMOVED lines=42> */
.L_x_9895:
[----:B------:R-:W0:Y:S01]  /*08d0*/  LDC.64 R100, c[0x0][0x250] ;  /* 0x00009400ff647b82 */ /* 0x000e220000000a00 */
[----:B------:R-:W-:-:S05]  /*08e0*/  IADD3 R86, R86, -0x1, RZ ;  /* 0xffffffff56567810 */ /* 0x000fca0007ffe0ff */
[----:B------:R-:W-:Y:S02]  /*08f0*/  IMAD R86, R86, R153, RZ ;  /* 0x0000009956567224 */ /* 0x000fe400078e02ff */
[----:B------:R-:W1:Y:S03]  /*0900*/  LDC.64 R116, c[0x0][0x238] ;  /* 0x00008e00ff747b82 */ /* 0x000e660000000a00 */
[----:B------:R-:W-:-:S04]  /*0910*/  SHF.R.S32.HI R85, RZ, 0x1f, R86 ;  /* 0x0000001fff557819 */ /* 0x000fc80000011456 */
[----:B------:R-:W-:Y:S01]  /*0920*/  LEA.HI R86, R85, R86, RZ, 0x2 ;  /* 0x0000005655567211 */ /* 0x000fe200078f10ff */
[----:B------:R-:W2:Y:S01]  /*0930*/  LDC.64 R120, c[0x0][0x2b8] ;  /* 0x0000ae00ff787b82 */ /* 0x000ea20000000a00 */
[----:B0-----:R-:W-:Y:S02]  /*0940*/  IMAD.WIDE R100, R138, 0x4, R100 ;  /* 0x000000048a647825 */ /* 0x001fe400078e0264 */
[----:B------:R-:W-:-:S03]  /*0950*/  LEA.HI.SX32 R119, R86, R139, 0x1e ;  /* 0x0000008b56777211 */ /* 0x000fc600078ff2ff */
[----:B------:R0:W3:Y:S01]  /*0960*/  LDG.E R154, desc[UR4][R100.64] ;  /* 0x00000004649a7981 */ /* 0x0000e2000c1e1900 */
[----:B-1----:R-:W-:-:S04]  /*0970*/  IMAD.WIDE.U32 R84, R128, 0x10, R116 ;  /* 0x0000001080547825 */ /* 0x002fc800078e0074 */
[--C-:B------:R-:W-:Y:S02]  /*0980*/  IMAD.WIDE.U32 R92, R152, 0x10, R116.reuse ;  /* 0x00000010985c7825 */ /* 0x100fe400078e0074 */
[----:B------:R-:W4:Y:S02]  /*0990*/  LDG.E.128 R84, desc[UR4][R84.64] ;  /* 0x0000000454547981 */ /* 0x000f24000c1e1d00 */
[----:B0-----:R-:W-:Y:S02]  /*09a0*/  IMAD.WIDE.U32 R100, R149, 0x10, R116 ;  /* 0x0000001095647825 */ /* 0x001fe400078e0074 */
[----:B------:R-:W4:Y:S02]  /*09b0*/  LDG.E.128 R92, desc[UR4][R92.64] ;  /* 0x000000045c5c7981 */ /* 0x000f24000c1e1d00 */
[----:B--2---:R-:W-:Y:S01]  /*09c0*/  IMAD.WIDE.U32 R88, R119, 0x10, R120 ;  /* 0x0000001077587825 */ /* 0x004fe200078e0078 */
[----:B------:R-:W-:Y:S01]  /*09d0*/  IADD3 R147, R128, 0x180, RZ ;  /* 0x0000018080937810 */ /* 0x000fe20007ffe0ff */
[----:B------:R-:W2:Y:S04]  /*09e0*/  LDG.E.128 R100, desc[UR4][R100.64] ;  /* 0x0000000464647981 */ /* 0x000ea8000c1e1d00 */
[----:B------:R-:W2:Y:S01]  /*09f0*/  LDG.E.128 R88, desc[UR4][R88.64] ;  /* 0x0000000458587981 */ /* 0x000ea2000c1e1d00 */
[----:B------:R-:W-:Y:S01]  /*0a00*/  IMAD.WIDE.U32 R108, R147, 0x10, R116 ;  /* 0x00000010936c7825 */ /* 0x000fe200078e0074 */
[----:B------:R-:W-:-:S05]  /*0a10*/  IADD3 R97, R119, 0x80, RZ ;  /* 0x0000008077617810 */ /* 0x000fca0007ffe0ff */
        /* <DEDUP_REMOVED lines=13> */
[----:B------:R-:W-:-:S06]  /*0af0*/  IMAD.WIDE.U32 R120, R123, 0x10, R120 ;  /* 0x000000107b787825 */ /* 0x000fcc00078e0078 */
[----:B------:R-:W2:Y:S01]  /*0b00*/  LDG.E.128 R120, desc[UR4][R120.64] ;  /* 0x0000000478787981 */ /* 0x000ea2000c1e1d00 */
        /* <DEDUP_REMOVED lines=12> */
[----:B---3--:R-:W-:-:S05]  /*0bd0*/  FSEL R154, R154, RZ, !P0 ;  /* 0x000000ff9a9a7208 */ /* 0x008fca0004000000 */
[C---:B----4-:R-:W-:Y:S01]  /*0be0*/  FADD.FTZ R84, -R154.reuse, R84 ;  /* 0x000000549a547221 */ /* 0x050fe20000010100 */
[----:B------:R-:W-:-:S03]  /*0bf0*/  FADD.FTZ R86, -R154, R86 ;  /* 0x000000569a567221 */ /* 0x000fc60000010100 */
[C---:B-----5:R-:W-:Y:S01]  /*0c00*/  FMUL.FTZ R143, R125.reuse, R84 ;  /* 0x000000547d8f7220 */ /* 0x060fe20000410000 */
[C---:B------:R-:W-:Y:S01]  /*0c10*/  FADD.FTZ R84, -R154.reuse, R93 ;  /* 0x0000005d9a547221 */ /* 0x040fe20000010100 */
[C---:B------:R-:W-:Y:S01]  /*0c20*/  FMUL.FTZ R141, R125.reuse, R86 ;  /* 0x000000567d8d7220 */ /* 0x040fe20000410000 */
[C---:B------:R-:W-:Y:S01]  /*0c30*/  FADD.FTZ R86, -R154.reuse, R94 ;  /* 0x0000005e9a567221 */ /* 0x040fe20000010100 */
[C---:B--2---:R-:W-:Y:S01]  /*0c40*/  FADD.FTZ R102, -R154.reuse, R102 ;  /* 0x000000669a667221 */ /* 0x044fe20000010100 */
[----:B------:R-:W-:Y:S01]  /*0c50*/  FMUL.FTZ R94, R125, R84 ;  /* 0x000000547d5e7220 */ /* 0x000fe20000410000 */
[C---:B------:R-:W-:Y:S01]  /*0c60*/  FADD.FTZ R84, -R154.reuse, R103 ;  /* 0x000000679a547221 */ /* 0x040fe20000010100 */
[----:B------:R-:W-:Y:S01]  /*0c70*/  FADD.FTZ R144, -R154, R85 ;  /* 0x000000559a907221 */ /* 0x000fe20000010100 */
[----:B0-----:R-:W-:Y:S01]  /*0c80*/  FMUL.FTZ R146, R135, R88 ;  /* 0x0000005887927220 */ /* 0x001fe20000410000 */
[C---:B------:R-:W-:Y:S01]  /*0c90*/  FMUL.FTZ R103, R125.reuse, R102 ;  /* 0x000000667d677220 */ /* 0x040fe20000410000 */
[C---:B------:R-:W-:Y:S01]  /*0ca0*/  FMUL.FTZ R102, R125.reuse, R84 ;  /* 0x000000547d667220 */ /* 0x040fe20000410000 */
[----:B------:R-:W-:Y:S01]  /*0cb0*/  FFMA.FTZ R16, R88, R143, R16 ;  /* 0x0000008f58107223 */ /* 0x000fe20000010010 */
[----:B------:R-:W-:Y:S01]  /*0cc0*/  FADD.FTZ R36, R36, R88 ;  /* 0x0000005824247221 */ /* 0x000fe20000010000 */
[----:B------:R-:W-:Y:S01]  /*0cd0*/  FMUL.FTZ R145, R134, R89 ;  /* 0x0000005986917220 */ /* 0x000fe20000410000 */
[C---:B------:R-:W-:Y:S01]  /*0ce0*/  FADD.FTZ R92, -R154.reuse, R92 ;  /* 0x0000005c9a5c7221 */ /* 0x040fe20000010100 */
[----:B------:R-:W-:Y:S01]  /*0cf0*/  FADD.FTZ R84, RZ, R146 ;  /* 0x00000092ff547221 */ /* 0x000fe20000010000 */
[----:B------:R-:W-:Y:S01]  /*0d00*/  FMUL.FTZ R144, R125, R144 ;  /* 0x000000907d907220 */ /* 0x000fe20000410000 */
[C---:B------:R-:W-:Y:S01]  /*0d10*/  FADD.FTZ R88, -R154.reuse, R95 ;  /* 0x0000005f9a587221 */ /* 0x040fe20000010100 */
[----:B------:R-:W-:Y:S01]  /*0d20*/  FFMA.FTZ R85, R143, R146, RZ ;  /* 0x000000928f557223 */ /* 0x000fe200000100ff */
[----:B------:R-:W-:Y:S01]  /*0d30*/  FMUL.FTZ R93, R125, R86 ;  /* 0x000000567d5d7220 */ /* 0x000fe20000410000 */
[C---:B------:R-:W-:Y:S01]  /*0d40*/  FADD.FTZ R142, -R154.reuse, R87 ;  /* 0x000000579a8e7221 */ /* 0x040fe20000010100 */
[----:B------:R-:W-:Y:S01]  /*0d50*/  FADD.FTZ R86, -R154, R109 ;  /* 0x0000006d9a567221 */ /* 0x000fe20000010100 */
[----:B------:R-:W-:Y:S01]  /*0d60*/  FMUL.FTZ R148, R133, R90 ;  /* 0x0000005a85947220 */ /* 0x000fe20000410000 */
[C---:B------:R-:W-:Y:S01]  /*0d70*/  FMUL.FTZ R95, R125.reuse, R92 ;  /* 0x0000005c7d5f7220 */ /* 0x040fe20000410000 */
[----:B------:R-:W-:Y:S01]  /*0d80*/  FADD.FTZ R87, R84, R145 ;  /* 0x0000009154577221 */ /* 0x000fe20000010000 */
[C---:B------:R-:W-:Y:S01]  /*0d90*/  FMUL.FTZ R92, R125.reuse, R88 ;  /* 0x000000587d5c7220 */ /* 0x040fe20000410000 */
[----:B------:R-:W-:Y:S01]  /*0da0*/  FFMA.FTZ R84, R144, R145, R85 ;  /* 0x0000009190547223 */ /* 0x000fe20000010055 */
[----:B------:R-:W-:Y:S01]  /*0db0*/  FADD.FTZ R88, -R154, R110 ;  /* 0x0000006e9a587221 */ /* 0x000fe20000010100 */
[----:B------:R-:W-:Y:S01]  /*0dc0*/  FMUL.FTZ R110, R125, R86 ;  /* 0x000000567d6e7220 */ /* 0x000fe20000410000 */
[----:B------:R-:W-:Y:S01]  /*0dd0*/  FMUL.FTZ R147, R132, R91 ;  /* 0x0000005b84937220 */ /* 0x000fe20000410000 */
[----:B------:R-:W-:Y:S01]  /*0de0*/  FADD.FTZ R86, R87, R148 ;  /* 0x0000009457567221 */ /* 0x000fe20000010000 */
[----:B------:R-:W-:Y:S01]  /*0df0*/  FMUL.FTZ R142, R125, R142 ;  /* 0x0000008e7d8e7220 */ /* 0x000fe20000410000 */
[----:B------:R-:W-:Y:S01]  /*0e00*/  FFMA.FTZ R85, R141, R148, R84 ;  /* 0x000000948d557223 */ /* 0x000fe20000010054 */
[----:B------:R-:W-:Y:S01]  /*0e10*/  FFMA.FTZ R52, R96, R95, R52 ;  /* 0x0000005f60347223 */ /* 0x000fe20000010034 */
[----:B------:R-:W-:Y:S01]  /*0e20*/  FADD.FTZ R32, R32, R96 ;  /* 0x0000006020207221 */ /* 0x000fe20000010000 */
[----:B------:R-:W-:Y:S01]  /*0e30*/  FMUL.FTZ R96, R131, R96 ;  /* 0x0000006083607220 */ /* 0x000fe20000410000 */
[----:B------:R-:W-:Y:S01]  /*0e40*/  FADD.FTZ R87, R86, R147 ;  /* 0x0000009356577221 */ /* 0x000fe20000010000 */
        /* <DEDUP_REMOVED lines=8> */
[----:B------:R-:W-:Y:S01]  /*0ed0*/  FADD.FTZ R100, -R154, R100 ;  /* 0x000000649a647221 */ /* 0x000fe20000010100 */
[----:B------:R-:W-:Y:S01]  /*0ee0*/  FMUL.FTZ R98, R3, R98 ;  /* 0x0000006203627220 */ /* 0x000fe20000410000 */
[----:B------:R-:W-:Y:S01]  /*0ef0*/  FADD.FTZ R87, R84, R97 ;  /* 0x0000006154577221 */ /* 0x000fe20000010000 */
[----:B------:R-:W-:Y:S01]  /*0f00*/  FFMA.FTZ R84, R94, R97, R85 ;  /* 0x000000615e547223 */ /* 0x000fe20000010055 */
[----:B------:R-:W-:Y:S01]  /*0f10*/  FFMA.FTZ R55, R99, R92, R55 ;  /* 0x0000005c63377223 */ /* 0x000fe20000010037 */
[----:B------:R-:W-:Y:S01]  /*0f20*/  FADD.FTZ R35, R35, R99 ;  /* 0x0000006323237221 */ /* 0x000fe20000010000 */
[----:B------:R-:W-:Y:S01]  /*0f30*/  FADD.FTZ R150, -R154, R101 ;  /* 0x000000659a967221 */ /* 0x000fe20000010100 */
[----:B------:R-:W-:Y:S01]  /*0f40*/  FMUL.FTZ R151, R125, R100 ;  /* 0x000000647d977220 */ /* 0x000fe20000410000 */
[----:B------:R-:W-:Y:S01]  /*0f50*/  FMUL.FTZ R99, R6, R99 ;  /* 0x0000006306637220 */ /* 0x000fe20000410000 */
[----:B------:R-:W-:Y:S01]  /*0f60*/  FADD.FTZ R86, R87, R98 ;  /* 0x0000006257567221 */ /* 0x000fe20000010000 */
[----:B------:R-:W-:Y:S01]  /*0f70*/  FFMA.FTZ R85, R93, R98, R84 ;  /* 0x000000625d557223 */ /* 0x000fe20000010054 */
[----:B------:R-:W-:Y:S01]  /*0f80*/  FMUL.FTZ R150, R125, R150 ;  /* 0x000000967d967220 */ /* 0x000fe20000410000 */
        /* <DEDUP_REMOVED lines=16> */
[----:B------:R-:W-:Y:S01]  /*1090*/  FADD.FTZ R38, R38, R90 ;  /* 0x0000005a26267221 */ /* 0x000fe20000010000 */
[----:B------:R-:W-:Y:S01]  /*10a0*/  FFMA.FTZ R84, R150, R105, R85 ;  /* 0x0000006996547223 */ /* 0x000fe20000010055 */
[----:B------:R-:W-:Y:S01]  /*10b0*/  FADD.FTZ R90, -R154, R111 ;  /* 0x0000006f9a5a7221 */ /* 0x000fe20000010100 */
[----:B------:R-:W-:Y:S01]  /*10c0*/  FFMA.FTZ R51, R107, R102, R51 ;  /* 0x000000666b337223 */ /* 0x000fe20000010033 */
[----:B------:R-:W-:Y:S01]  /*10d0*/  FADD.FTZ R31, R31, R107 ;  /* 0x0000006b1f1f7221 */ /* 0x000fe20000010000 */
[----:B------:R-:W-:Y:S01]  /*10e0*/  FMUL.FTZ R111, R125, R108 ;  /* 0x0000006c7d6f7220 */ /* 0x000fe20000410000 */
[----:B------:R-:W-:Y:S01]  /*10f0*/  FMUL.FTZ R107, R10, R107 ;  /* 0x0000006b0a6b7220 */ /* 0x000fe20000410000 */
[----:B------:R-:W-:Y:S01]  /*1100*/  FADD.FTZ R86, R87, R106 ;  /* 0x0000006a57567221 */ /* 0x000fe20000010000 */
[----:B------:R-:W-:Y:S01]  /*1110*/  FFMA.FTZ R85, R103, R106, R84 ;  /* 0x0000006a67557223 */ /* 0x000fe20000010054 */
[----:B------:R-:W-:Y:S01]  /*1120*/  FFMA.FTZ R44, R112, R111, R44 ;  /* 0x0000006f702c7223 */ /* 0x000fe2000001002c */
[----:B------:R-:W-:Y:S01]  /*1130*/  FADD.FTZ R24, R24, R112 ;  /* 0x0000007018187221 */ /* 0x000fe20000010000 */
        /* <DEDUP_REMOVED lines=10> */
[----:B------:R-:W-:Y:S01]  /*11e0*/  FADD.FTZ R116, -R154, R116 ;  /* 0x000000749a747221 */ /* 0x000fe20000010100 */
[----:B------:R-:W-:Y:S01]  /*11f0*/  FFMA.FTZ R46, R114, R109, R46 ;  /* 0x0000006d722e7223 */ /* 0x000fe2000001002e */
[----:B------:R-:W-:Y:S01]  /*1200*/  FADD.FTZ R26, R26, R114 ;  /* 0x000000721a1a7221 */ /* 0x000fe20000010000 */
[----:B------:R-:W-:Y:S01]  /*1210*/  FADD.FTZ R88, -R154, R117 ;  /* 0x000000759a587221 */ /* 0x000fe20000010100 */
[----:B------:R-:W-:Y:S01]  /*1220*/  FMUL.FTZ R114, R11, R114 ;  /* 0x000000720b727220 */ /* 0x000fe20000410000 */
[----:B------:R-:W-:Y:S01]  /*1230*/  FADD.FTZ R87, R86, R113 ;  /* 0x0000007156577221 */ /* 0x000fe20000010000 */
[----:B------:R-:W-:Y:S01]  /*1240*/  FADD.FTZ R84, -R154, R119 ;  /* 0x000000779a547221 */ /* 0x000fe20000010100 */
[----:B------:R-:W-:Y:S01]  /*1250*/  FFMA.FTZ R86, R110, R113, R85 ;  /* 0x000000716e567223 */ /* 0x000fe20000010055 */
[----:B------:R-:W-:Y:S01]  /*1260*/  FMUL.FTZ R119, R125, R116 ;  /* 0x000000747d777220 */ /* 0x000fe20000410000 */
        /* <DEDUP_REMOVED lines=29> */
[----:B------:R-:W-:Y:S01]  /*1440*/  FFMA.FTZ R19, R91, R142, R19 ;  /* 0x0000008e5b137223 */ /* 0x000fe20000010013 */
[----:B------:R-:W-:Y:S01]  /*1450*/  FADD.FTZ R39, R39, R91 ;  /* 0x0000005b27277221 */ /* 0x000fe20000010000 */
[----:B------:R-:W-:Y:S01]  /*1460*/  FFMA.FTZ R43, R123, R122, R43 ;  /* 0x0000007a7b2b7223 */ /* 0x000fe2000001002b */
[----:B------:R-:W-:Y:S01]  /*1470*/  FADD.FTZ R23, R23, R123 ;  /* 0x0000007b17177221 */ /* 0x000fe20000010000 */
[----:B------:R-:W-:Y:S01]  /*1480*/  FADD.FTZ R87, R87, R118 ;  /* 0x0000007657577221 */ /* 0x000fe20000010000 */
[----:B-1----:R-:W-:-:S07]  /*1490*/  FFMA.FTZ R84, R122, R118, R85 ;  /* 0x000000767a547223 */ /* 0x002fce0000010055 */
.L_x_9896:
[----:B------:R-:W-:Y:S05]  /*14a0*/  BSYNC B0 ;  /* 0x0000000000007941 */ /* 0x000fea0003800000 */
.L_x_9894:
[----:B------:R-:W-:Y:S01]  /*14b0*/  UMOV UR12, 0xffffffff ;  /* 0xffffffff000c7882 */ /* 0x000fe20000000000 */
[----:B------:R-:W-:-:S04]  /*14c0*/  LOP3.LUT P5, RZ, R155, 0xff, RZ, 0xc0, !PT ;  /* 0x000000ff9bff7812 */ /* 0x000fc800078ac0ff */
[----:B------:R-:W-:Y:S01]  /*14d0*/  SEL R85, R137, R140, !P5 ;  /* 0x0000008c89557207 */ /* 0x000fe20006800000 */
        /* <DEDUP_REMOVED lines=19> */
.L_x_9959:
[----:B------:R-:W3:Y:S01]  /*1610*/  S2R R91, SR_CgaCtaId ;  /* 0x00000000005b7919 */ /* 0x000ee20000008800 */
[----:B------:R-:W-:Y:S01]  /*1620*/  LOP3.LUT P0, RZ, R0, 0x1f, RZ, 0xc0, !PT ;  /* 0x0000001f00ff7812 */ /* 0x000fe2000780c0ff */
[----:B-1----:R-:W-:Y:S01]  /*1630*/  FADD.FTZ R100, R87, R100 ;  /* 0x0000006457647221 */ /* 0x002fe20000010000 */
[----:B------:R-:W-:Y:S01]  /*1640*/  MOV R86, 0x400 ;  /* 0x0000040000567802 */ /* 0x000fe20000000f00 */
[----:B--2---:R-:W-:Y:S01]  /*1650*/  FADD.FTZ R101, R84, R89 ;  /* 0x0000005954657221 */ /* 0x004fe20000010000 */
[----:B------:R-:W-:Y:S05]  /*1660*/  WARPSYNC.ALL ;  /* 0x0000000000007948 */ /* 0x000fea0003800000 */
[----:B-----5:R-:W-:Y:S01]  /*1670*/  ISETP.GE.AND P6, PT, R127, 0x1, PT ;  /* 0x000000017f00780c */ /* 0x020fe20003fc6270 */
[----:B------:R-:W-:Y:S01]  /*1680*/  BSSY B0, `(.L_x_9898) ;  /* 0x0000032000007945 */ /* 0x000fe20003800000 */
[----:B------:R-:W-:-:S02]  /*1690*/  @!P4 ISETP.NE.U32.AND P3, PT, R129, RZ, PT ;  /* 0x000000ff8100c20c */ /* 0x000fc40003f65070 */
[C---:B------:R-:W-:Y:S02]  /*16a0*/  @!P4 ISETP.NE.U32.AND P1, PT, R129.reuse, RZ, PT ;  /* 0x000000ff8100c20c */ /* 0x040fe40003f25070 */
[C---:B------:R-:W-:Y:S02]  /*16b0*/  @!P4 ISETP.NE.AND.EX P3, PT, R130.reuse, RZ, PT, P3 ;  /* 0x000000ff8200c20c */ /* 0x040fe40003f65330 */
[----:B------:R-:W-:Y:S02]  /*16c0*/  @!P4 ISETP.NE.U32.AND P2, PT, R129, RZ, PT ;  /* 0x000000ff8100c20c */ /* 0x000fe40003f45070 */
[C---:B------:R-:W-:Y:S02]  /*16d0*/  @!P4 ISETP.NE.AND.EX P1, PT, R130.reuse, RZ, PT, P1 ;  /* 0x000000ff8200c20c */ /* 0x040fe40003f25310 */
[----:B------:R-:W-:Y:S02]  /*16e0*/  @!P4 ISETP.NE.AND.EX P2, PT, R130, RZ, PT, P2 ;  /* 0x000000ff8200c20c */ /* 0x000fe40003f45320 */
[----:B------:R-:W-:-:S05]  /*16f0*/  @P6 IADD3 R156, R127, -0x1, RZ ;  /* 0xffffffff7f9c6810 */ /* 0x000fca0007ffe0ff */
[----:B------:R-:W-:Y:S01]  /*1700*/  @P6 IMAD R156, R156, R153, RZ ;  /* 0x000000999c9c6224 */ /* 0x000fe200078e02ff */
[----:B---3--:R-:W-:Y:S02]  /*1710*/  LEA R88, R91, R86, 0x18 ;  /* 0x000000565b587211 */ /* 0x008fe400078ec0ff */
[----:B------:R-:W-:Y:S02]  /*1720*/  @!P0 IADD3 R86, R136, R85, RZ ;  /* 0x0000005588568210 */ /* 0x000fe40007ffe0ff */
[-C--:B------:R-:W-:Y:S02]  /*1730*/  LEA R155, R85, R88.reuse, 0x3 ;  /* 0x00000058559b7211 */ /* 0x080fe400078e18ff */
[----:B------:R-:W-:-:S05]  /*1740*/  @!P0 LEA R123, R86, R88, 0x3 ;  /* 0x00000058567b8211 */ /* 0x000fca00078e18ff */
[----:B------:R1:W-:Y:S01]  /*1750*/  @!P0 STS.64 [R123+0x2800], R100 ;  /* 0x002800647b008388 */ /* 0x0003e20000000a00 */
[----:B------:R-:W-:Y:S01]  /*1760*/  BAR.SYNC.DEFER_BLOCKING 0x0 ;  /* 0x0000000000007b1d */ /* 0x000fe20000010000 */
[----:B------:R-:W-:-:S04]  /*1770*/  ISETP.NE.U32.AND P0, PT, RZ, UR8, PT ;  /* 0x00000008ff007c0c */ /* 0x000fc8000bf05070 */
[----:B------:R-:W-:Y:S02]  /*1780*/  ISETP.NE.AND.EX P0, PT, RZ, UR9, PT, P0 ;  /* 0x00000009ff007c0c */ /* 0x000fe4000bf05300 */
[----:B-1----:R-:W-:Y:S02]  /*1790*/  @!P4 FSEL R123, R56, RZ, P3 ;  /* 0x000000ff387bc208 */ /* 0x002fe40001800000 */
[----:B------:R-:W-:-:S04]  /*17a0*/  @!P4 ISETP.NE.U32.AND P3, PT, R129, RZ, PT ;  /* 0x000000ff8100c20c */ /* 0x000fc80003f65070 */
[----:B------:R-:W-:-:S04]  /*17b0*/  @!P4 ISETP.NE.AND.EX P3, PT, R130, RZ, PT, P3 ;  /* 0x000000ff8200c20c */ /* 0x000fc80003f65330 */
[----:B------:R-:W-:Y:S01]  /*17c0*/  @!P4 FSEL R158, R59, RZ, P3 ;  /* 0x000000ff3b9ec208 */ /* 0x000fe20001800000 */
[----:B0-----:R-:W0:Y:S04]  /*17d0*/  LDS.128 R84, [R155+0x2800] ;  /* 0x002800009b547984 */ /* 0x001e280000000c00 */
        /* <DEDUP_REMOVED lines=9> */
[----:B------:R-:W-:Y:S02]  /*1870*/  @!P4 FSEL R156, R57, RZ, P1 ;  /* 0x000000ff399cc208 */ /* 0x000fe40000800000 */
[----:B------:R-:W-:Y:S01]  /*1880*/  FADD.FTZ R153, R90, R153 ;  /* 0x000000995a997221 */ /* 0x000fe20000010000 */
[----:B------:R-:W-:Y:S01]  /*1890*/  FADD.FTZ R84, R91, R84 ;  /* 0x000000545b547221 */ /* 0x000fe20000010000 */
[----:B------:R-:W-:Y:S01]  /*18a0*/  HFMA2.MMA R90, -RZ, RZ, 0, 0 ;  /* 0x00000000ff5a7435 */ /* 0x000fe200000001ff */
[----:B------:R-:W-:Y:S01]  /*18b0*/  @!P4 FSEL R91, R58, RZ, P2 ;  /* 0x000000ff3a5bc208 */ /* 0x000fe20001000000 */
[----:B------:R-:W-:Y:S01]  /*18c0*/  FMUL.FTZ R88, R153, UR6 ;  /* 0x0000000699587c20 */ /* 0x000fe20008410000 */
[----:B------:R-:W-:Y:S01]  /*18d0*/  ISETP.NE.U32.AND P1, PT, RZ, UR8, PT ;  /* 0x00000008ff007c0c */ /* 0x000fe2000bf25070 */
[----:B------:R-:W-:Y:S01]  /*18e0*/  FMUL.FTZ R89, R84, UR6 ;  /* 0x0000000654597c20 */ /* 0x000fe20008410000 */
[----:B------:R-:W-:-:S02]  /*18f0*/  ISETP.NE.AND P2, PT, R2, RZ, PT ;  /* 0x000000ff0200720c */ /* 0x000fc40003f45270 */
[----:B------:R-:W-:Y:S02]  /*1900*/  ISETP.NE.AND.EX P1, PT, RZ, UR9, PT, P1 ;  /* 0x00000009ff007c0c */ /* 0x000fe4000bf25310 */
[----:B------:R-:W-:Y:S02]  /*1910*/  @P6 LEA.HI.SX32 R90, R86, R139, 0x1e ;  /* 0x0000008b565a6211 */ /* 0x000fe400078ff2ff */
[----:B------:R-:W-:Y:S01]  /*1920*/  FSEL R88, R88, RZ, !P2 ;  /* 0x000000ff58587208 */ /* 0x000fe20005000000 */
[----:B------:R-:W-:Y:S08]  /*1930*/  @!P4 BRA `(.L_x_9899) ;  /* 0x000000000018c947 */ /* 0x000ff00003800000 */
[----:B------:R-:W-:Y:S01]  /*1940*/  ISETP.NE.U32.AND P2, PT, R129, RZ, PT ;  /* 0x000000ff8100720c */ /* 0x000fe20003f45070 */
[----:B------:R-:W-:-:S03]  /*1950*/  FFMA.FTZ R85, R143, R89, R88 ;  /* 0x000000598f557223 */ /* 0x000fc60000010058 */
[----:B------:R-:W-:Y:S01]  /*1960*/  ISETP.NE.AND.EX P2, PT, R130, RZ, PT, P2 ;  /* 0x000000ff8200720c */ /* 0x000fe20003f45320 */
[----:B------:R-:W-:-:S04]  /*1970*/  FADD.FTZ R84, R146, -R85 ;  /* 0x8000005592547221 */ /* 0x000fc80000010000 */
[----:B------:R-:W-:-:S08]  /*1980*/  FMUL.FTZ R123, R125, R84 ;  /* 0x000000547d7b7220 */ /* 0x000fd00000410000 */
[----:B------:R-:W-:-:S07]  /*1990*/  @P2 FADD.FTZ R123, R56, R123 ;  /* 0x0000007b387b2221 */ /* 0x000fce0000010000 */
.L_x_9899:
[----:B------:R-:W-:Y:S05]  /*19a0*/  BSYNC B0 ;  /* 0x0000000000007941 */ /* 0x000fea0003800000 */
.L_x_9898:
        /* <DEDUP_REMOVED lines=8> */
.L_x_9901:
[----:B------:R-:W-:Y:S05]  /*1a30*/  BSYNC B0 ;  /* 0x0000000000007941 */ /* 0x000fea0003800000 */
.L_x_9900:
        /* <DEDUP_REMOVED lines=8> */
.L_x_9903:
[----:B------:R-:W-:Y:S05]  /*1ac0*/  BSYNC B0 ;  /* 0x0000000000007941 */ /* 0x000fea0003800000 */
.L_x_9902:
        /* <DEDUP_REMOVED lines=8> */
.L_x_9905:
[----:B------:R-:W-:Y:S05]  /*1b50*/  BSYNC B0 ;  /* 0x0000000000007941 */ /* 0x000fea0003800000 */
.L_x_9904:
[----:B------:R-:W-:Y:S05]  /*1b60*/  @!P1 BRA `(.L_x_9906) ;  /* 0x00000000001c9947 */ /* 0x000fea0003800000 */
[----:B------:R-:W0:Y:S01]  /*1b70*/  LDC.64 R100, c[0x0][0x308] ;  /* 0x0000c200ff647b82 */ /* 0x000e220000000a00 */
[----:B------:R-:W-:Y:S02]  /*1b80*/  SEL R86, R91, R78, P0 ;  /* 0x0000004e5b567207 */ /* 0x000fe40000000000 */
[----:B------:R-:W-:Y:S02]  /*1b90*/  SEL R85, R156, R77, P0 ;  /* 0x0000004d9c557207 */ /* 0x000fe40000000000 */
[----:B------:R-:W-:Y:S02]  /*1ba0*/  SEL R84, R123, R76, P0 ;  /* 0x0000004c7b547207 */ /* 0x000fe40000000000 */
[----:B------:R-:W-:Y:S01]  /*1bb0*/  SEL R87, R158, R79, P0 ;  /* 0x0000004f9e577207 */ /* 0x000fe20000000000 */
[----:B0-----:R-:W-:-:S05]  /*1bc0*/  IMAD.WIDE.U32 R100, R128, 0x10, R100 ;  /* 0x0000001080647825 */ /* 0x001fca00078e0064 */
[----:B------:R0:W-:Y:S02]  /*1bd0*/  STG.E.128 desc[UR4][R100.64], R84 ;  /* 0x0000005464007986 */ /* 0x0001e4000c101d04 */
.L_x_9906:
[----:B------:R-:W-:Y:S04]  /*1be0*/  BSSY B0, `(.L_x_9907) ;  /* 0x000000e000007945 */ /* 0x000fe80003800000 */
[----:B------:R-:W-:Y:S05]  /*1bf0*/  @!P6 BRA `(.L_x_9908) ;  /* 0x000000000030e947 */ /* 0x000fea0003800000 */
[----:B0-----:R-:W0:Y:S01]  /*1c00*/  LDC.64 R100, c[0x0][0x2f8] ;  /* 0x0000be00ff647b82 */ /* 0x001e220000000a00 */
[----:B------:R-:W-:Y:S01]  /*1c10*/  FMUL.FTZ R158, R158, UR7 ;  /* 0x000000079e9e7c20 */ /* 0x000fe20008410000 */
[----:B------:R-:W-:Y:S01]  /*1c20*/  FMUL.FTZ R91, R91, UR7 ;  /* 0x000000075b5b7c20 */ /* 0x000fe20008410000 */
[----:B------:R-:W-:Y:S01]  /*1c30*/  FMUL.FTZ R156, R156, UR7 ;  /* 0x000000079c9c7c20 */ /* 0x000fe20008410000 */
[----:B------:R-:W-:Y:S01]  /*1c40*/  FMUL.FTZ R123, R123, UR7 ;  /* 0x000000077b7b7c20 */ /* 0x000fe20008410000 */
[----:B------:R-:W-:-:S04]  /*1c50*/  ISETP.GT.AND P2, PT, R127, RZ, PT ;  /* 0x000000ff7f00720c */ /* 0x000fc80003f44270 */
[----:B------:R-:W-:Y:S02]  /*1c60*/  SEL R87, R158, R83, P2 ;  /* 0x000000539e577207 */ /* 0x000fe40001000000 */
[----:B------:R-:W-:Y:S02]  /*1c70*/  SEL R86, R91, R82, P2 ;  /* 0x000000525b567207 */ /* 0x000fe40001000000 */
[----:B------:R-:W-:Y:S02]  /*1c80*/  SEL R85, R156, R81, P2 ;  /* 0x000000519c557207 */ /* 0x000fe40001000000 */
[----:B------:R-:W-:Y:S01]  /*1c90*/  SEL R84, R123, R80, P2 ;  /* 0x000000507b547207 */ /* 0x000fe20001000000 */
[----:B0-----:R-:W-:-:S05]  /*1ca0*/  IMAD.WIDE.U32 R100, R90, 0x10, R100 ;  /* 0x000000105a647825 */ /* 0x001fca00078e0064 */
[----:B------:R1:W-:Y:S02]  /*1cb0*/  STG.E.128 desc[UR4][R100.64], R84 ;  /* 0x0000005464007986 */ /* 0x0003e4000c101d04 */
.L_x_9908:
[----:B------:R-:W-:Y:S05]  /*1cc0*/  BSYNC B0 ;  /* 0x0000000000007941 */ /* 0x000fea0003800000 */
.L_x_9907:
[----:B01----:R-:W0:Y:S01]  /*1cd0*/  @P1 LDC.64 R100, c[0x0][0x308] ;  /* 0x0000c200ff641b82 */ /* 0x003e220000000a00 */
[C---:B------:R-:W-:Y:S01]  /*1ce0*/  @!P4 ISETP.NE.U32.AND P2, PT, R129.reuse, RZ, PT ;  /* 0x000000ff8100c20c */ /* 0x040fe20003f45070 */
[----:B------:R-:W-:Y:S01]  /*1cf0*/  BSSY B0, `(.L_x_9909) ;  /* 0x000000e000007945 */ /* 0x000fe20003800000 */
[C---:B------:R-:W-:Y:S02]  /*1d00*/  @!P4 ISETP.NE.U32.AND P3, PT, R129.reuse, RZ, PT ;  /* 0x000000ff8100c20c */ /* 0x040fe40003f65070 */
[C---:B------:R-:W-:Y:S02]  /*1d10*/  @!P4 ISETP.NE.AND.EX P2, PT, R130.reuse, RZ, PT, P2 ;  /* 0x000000ff8200c20c */ /* 0x040fe40003f45320 */
[----:B------:R-:W-:Y:S02]  /*1d20*/  @!P4 ISETP.NE.AND.EX P3, PT, R130, RZ, PT, P3 ;  /* 0x000000ff8200c20c */ /* 0x000fe40003f65330 */
[----:B------:R-:W-:Y:S02]  /*1d30*/  @!P4 FSEL R91, R60, RZ, P2 ;  /* 0x000000ff3c5bc208 */ /* 0x000fe40001000000 */
[----:B------:R-:W-:-:S02]  /*1d40*/  @!P4 ISETP.NE.U32.AND P2, PT, R129, RZ, PT ;  /* 0x000000ff8100c20c */ /* 0x000fc40003f45070 */
        /* <DEDUP_REMOVED lines=8> */
.L_x_9910:
[----:B------:R-:W-:Y:S05]  /*1dd0*/  BSYNC B0 ;  /* 0x0000000000007941 */ /* 0x000fea0003800000 */
.L_x_9909:
        /* <DEDUP_REMOVED lines=8> */
.L_x_9912:
[----:B------:R-:W-:Y:S05]  /*1e60*/  BSYNC B0 ;  /* 0x0000000000007941 */ /* 0x000fea0003800000 */
.L_x_9911:
        /* <DEDUP_REMOVED lines=12> */
.L_x_9914:
[----:B------:R-:W-:Y:S05]  /*1f30*/  BSYNC B0 ;  /* 0x0000000000007941 */ /* 0x000fea0003800000 */
.L_x_9913:
        /* <DEDUP_REMOVED lines=9> */
.L_x_9916:
[----:B------:R-:W-:Y:S05]  /*1fd0*/  BSYNC B0 ;  /* 0x0000000000007941 */ /* 0x000fea0003800000 */
.L_x_9915:
[----:B------:R-:W-:Y:S05]  /*1fe0*/  @!P1 BRA `(.L_x_9917) ;  /* 0x00000000001c9947 */ /* 0x000fea0003800000 */
[----:B------:R-:W1:Y:S01]  /*1ff0*/  LDC.64 R84, c[0x0][0x308] ;  /* 0x0000c200ff547b82 */ /* 0x000e620000000a00 */
[----:B------:R-:W-:Y:S02]  /*2000*/  SEL R86, R123, R78, P0 ;  /* 0x0000004e7b567207 */ /* 0x000fe40000000000 */
[----:B------:R-:W-:Y:S01]  /*2010*/  SEL R87, R158, R79, P0 ;  /* 0x0000004f9e577207 */ /* 0x000fe20000000000 */
[----:B-1----:R-:W-:Y:S01]  /*2020*/  IMAD.WIDE.U32 R152, R152, 0x10, R84 ;  /* 0x0000001098987825 */ /* 0x002fe200078e0054 */
[----:B------:R-:W-:Y:S02]  /*2030*/  SEL R85, R156, R77, P0 ;  /* 0x0000004d9c557207 */ /* 0x000fe40000000000 */
[----:B------:R-:W-:-:S05]  /*2040*/  SEL R84, R91, R76, P0 ;  /* 0x0000004c5b547207 */ /* 0x000fca0000000000 */
[----:B------:R1:W-:Y:S02]  /*2050*/  STG.E.128 desc[UR4][R152.64], R84 ;  /* 0x0000005498007986 */ /* 0x0003e4000c101d04 */
.L_x_9917:
[----:B------:R-:W-:Y:S04]  /*2060*/  BSSY B0, `(.L_x_9918) ;  /* 0x000000f000007945 */ /* 0x000fe80003800000 */
[----:B------:R-:W-:Y:S05]  /*2070*/  @!P6 BRA `(.L_x_9919) ;  /* 0x000000000034e947 */ /* 0x000fea0003800000 */
[----:B-1----:R-:W1:Y:S01]  /*2080*/  LDC.64 R152, c[0x0][0x2f8] ;  /* 0x0000be00ff987b82 */ /* 0x002e620000000a00 */
[----:B------:R-:W-:Y:S01]  /*2090*/  IADD3 R85, R90, 0x80, RZ ;  /* 0x000000805a557810 */ /* 0x000fe20007ffe0ff */
[----:B------:R-:W-:Y:S01]  /*20a0*/  FMUL.FTZ R158, R158, UR7 ;  /* 0x000000079e9e7c20 */ /* 0x000fe20008410000 */
[----:B------:R-:W-:Y:S01]  /*20b0*/  FMUL.FTZ R123, R123, UR7 ;  /* 0x000000077b7b7c20 */ /* 0x000fe20008410000 */
[----:B------:R-:W-:Y:S01]  /*20c0*/  FMUL.FTZ R156, R156, UR7 ;  /* 0x000000079c9c7c20 */ /* 0x000fe20008410000 */
[----:B------:R-:W-:Y:S01]  /*20d0*/  FMUL.FTZ R91, R91, UR7 ;  /* 0x000000075b5b7c20 */ /* 0x000fe20008410000 */
[----:B------:R-:W-:-:S04]  /*20e0*/  ISETP.GT.AND P2, PT, R127, RZ, PT ;  /* 0x000000ff7f00720c */ /* 0x000fc80003f44270 */
[----:B------:R-:W-:Y:S02]  /*20f0*/  SEL R87, R158, R83, P2 ;  /* 0x000000539e577207 */ /* 0x000fe40001000000 */
[----:B------:R-:W-:Y:S02]  /*2100*/  SEL R86, R123, R82, P2 ;  /* 0x000000527b567207 */ /* 0x000fe40001000000 */
[----:B------:R-:W-:Y:S01]  /*2110*/  SEL R84, R91, R80, P2 ;  /* 0x000000505b547207 */ /* 0x000fe20001000000 */
[----:B-1----:R-:W-:Y:S01]  /*2120*/  IMAD.WIDE.U32 R152, R85, 0x10, R152 ;  /* 0x0000001055987825 */ /* 0x002fe200078e0098 */
[----:B------:R-:W-:-:S05]  /*2130*/  SEL R85, R156, R81, P2 ;  /* 0x000000519c557207 */ /* 0x000fca0001000000 */
[----:B------:R2:W-:Y:S02]  /*2140*/  STG.E.128 desc[UR4][R152.64], R84 ;  /* 0x0000005498007986 */ /* 0x0005e4000c101d04 */
.L_x_9919:
[----:B------:R-:W-:Y:S05]  /*2150*/  BSYNC B0 ;  /* 0x0000000000007941 */ /* 0x000fea0003800000 */
.L_x_9918:
[C---:B------:R-:W-:Y:S01]  /*2160*/  @!P4 ISETP.NE.U32.AND P2, PT, R129.reuse, RZ, PT ;  /* 0x000000ff8100c20c */ /* 0x040fe20003f45070 */
[----:B------:R-:W-:Y:S01]  /*2170*/  BSSY B0, `(.L_x_9920) ;  /* 0x0000014000007945 */ /* 0x000fe20003800000 */
[----:B------:R-:W-:Y:S01]  /*2180*/  @!P4 ISETP.NE.U32.AND P3, PT, R129, RZ, PT ;  /* 0x000000ff8100c20c */ /* 0x000fe20003f65070 */
[----:B012---:R-:W-:Y:S01]  /*2190*/  @P1 IMAD.WIDE.U32 R152, R149, 0x10, R100 ;  /* 0x0000001095981825 */ /* 0x007fe200078e0064 */
[C---:B------:R-:W-:Y:S02]  /*21a0*/  @!P4 ISETP.NE.AND.EX P2, PT, R130.reuse, RZ, PT, P2 ;  /* 0x000000ff8200c20c */ /* 0x040fe40003f45320 */
[----:B------:R-:W-:Y:S02]  /*21b0*/  @!P4 ISETP.NE.AND.EX P3, PT, R130, RZ, PT, P3 ;  /* 0x000000ff8200c20c */ /* 0x000fe40003f65330 */
[----:B------:R-:W-:Y:S02]  /*21c0*/  @!P4 FSEL R156, R65, RZ, P2 ;  /* 0x000000ff419cc208 */ /* 0x000fe40001000000 */
[----:B------:R-:W-:-:S02]  /*21d0*/  @!P4 FSEL R91, R66, RZ, P3 ;  /* 0x000000ff425bc208 */ /* 0x000fc40001800000 */
[C---:B------:R-:W-:Y:S02]  /*21e0*/  @!P4 ISETP.NE.U32.AND P2, PT, R129.reuse, RZ, PT ;  /* 0x000000ff8100c20c */ /* 0x040fe40003f45070 */
[----:B------:R-:W-:Y:S02]  /*21f0*/  @!P4 ISETP.NE.U32.AND P3, PT, R129, RZ, PT ;  /* 0x000000ff8100c20c */ /* 0x000fe40003f65070 */
[C---:B------:R-:W-:Y:S02]  /*2200*/  @!P4 ISETP.NE.AND.EX P2, PT, R130.reuse, RZ, PT, P2 ;  /* 0x000000ff8200c20c */ /* 0x040fe40003f45320 */
[----:B------:R-:W-:Y:S02]  /*2210*/  @!P4 ISETP.NE.AND.EX P3, PT, R130, RZ, PT, P3 ;  /* 0x000000ff8200c20c */ /* 0x000fe40003f65330 */
[----:B------:R-:W-:Y:S02]  /*2220*/  @!P4 FSEL R158, R67, RZ, P2 ;  /* 0x000000ff439ec208 */ /* 0x000fe40001000000 */
        /* <DEDUP_REMOVED lines=8> */
.L_x_9921:
[----:B------:R-:W-:Y:S05]  /*22b0*/  BSYNC B0 ;  /* 0x0000000000007941 */ /* 0x000fea0003800000 */
.L_x_9920:
        /* <DEDUP_REMOVED lines=8> */
.L_x_9923:
[----:B------:R-:W-:Y:S05]  /*2340*/  BSYNC B0 ;  /* 0x0000000000007941 */ /* 0x000fea0003800000 */
.L_x_9922:
        /* <DEDUP_REMOVED lines=8> */
.L_x_9925:
[----:B------:R-:W-:Y:S05]  /*23d0*/  BSYNC B0 ;  /* 0x0000000000007941 */ /* 0x000fea0003800000 */
.L_x_9924:
        /* <DEDUP_REMOVED lines=8> */
.L_x_9927:
[----:B------:R-:W-:Y:S05]  /*2460*/  BSYNC B0 ;  /* 0x0000000000007941 */ /* 0x000fea0003800000 */
.L_x_9926:
[----:B------:R-:W-:Y:S01]  /*2470*/  SEL R86, R91, R78, P0 ;  /* 0x0000004e5b567207 */ /* 0x000fe20000000000 */
[----:B------:R-:W0:Y:S01]  /*2480*/  @P1 LDC.64 R100, c[0x0][0x308] ;  /* 0x0000c200ff641b82 */ /* 0x000e220000000a00 */
[----:B------:R-:W-:Y:S01]  /*2490*/  @P1 SEL R85, R156, R77, P0 ;  /* 0x0000004d9c551207 */ /* 0x000fe20000000000 */
[----:B------:R-:W-:Y:S01]  /*24a0*/  BSSY B0, `(.L_x_9928) ;  /* 0x0000013000007945 */ /* 0x000fe20003800000 */
[----:B------:R-:W-:Y:S02]  /*24b0*/  @P1 SEL R84, R123, R76, P0 ;  /* 0x0000004c7b541207 */ /* 0x000fe40000000000 */
[----:B------:R-:W-:Y:S02]  /*24c0*/  @P1 SEL R87, R158, R79, P0 ;  /* 0x0000004f9e571207 */ /* 0x000fe40000000000 */
[----:B------:R-:W-:-:S03]  /*24d0*/  @!P4 ISETP.NE.U32.AND P3, PT, R129, RZ, PT ;  /* 0x000000ff8100c20c */ /* 0x000fc60003f65070 */
[----:B------:R1:W-:Y:S01]  /*24e0*/  @P1 STG.E.128 desc[UR4][R152.64], R84 ;  /* 0x0000005498001986 */ /* 0x0003e2000c101d04 */
[----:B------:R-:W-:Y:S09]  /*24f0*/  @!P6 BRA `(.L_x_9929) ;  /* 0x000000000034e947 */ /* 0x000ff20003800000 */
        /* <DEDUP_REMOVED lines=13> */
.L_x_9929:
[----:B------:R-:W-:Y:S05]  /*25d0*/  BSYNC B0 ;  /* 0x0000000000007941 */ /* 0x000fea0003800000 */
.L_x_9928:
[----:B------:R-:W-:Y:S01]  /*25e0*/  @!P4 ISETP.NE.U32.AND P2, PT, R129, RZ, PT ;  /* 0x000000ff8100c20c */ /* 0x000fe20003f45070 */
[----:B------:R-:W-:Y:S01]  /*25f0*/  BSSY B0, `(.L_x_9930) ;  /* 0x0000014000007945 */ /* 0x000fe20003800000 */
[C---:B------:R-:W-:Y:S02]  /*2600*/  @!P4 ISETP.NE.AND.EX P3, PT, R130.reuse, RZ, PT, P3 ;  /* 0x000000ff8200c20c */ /* 0x040fe40003f65330 */
[----:B------:R-:W-:Y:S02]  /*2610*/  @!P4 ISETP.NE.AND.EX P2, PT, R130, RZ, PT, P2 ;  /* 0x000000ff8200c20c */ /* 0x000fe40003f45320 */
[----:B-12---:R-:W-:Y:S02]  /*2620*/  @!P4 FSEL R152, R69, RZ, P3 ;  /* 0x000000ff4598c208 */ /* 0x006fe40001800000 */
[----:B------:R-:W-:Y:S02]  /*2630*/  @!P4 FSEL R91, R70, RZ, P2 ;  /* 0x000000ff465bc208 */ /* 0x000fe40001000000 */
[----:B------:R-:W-:-:S02]  /*2640*/  @!P4 ISETP.NE.U32.AND P3, PT, R129, RZ, PT ;  /* 0x000000ff8100c20c */ /* 0x000fc40003f65070 */
[----:B------:R-:W-:Y:S02]  /*2650*/  @!P4 ISETP.NE.U32.AND P2, PT, R129, RZ, PT ;  /* 0x000000ff8100c20c */ /* 0x000fe40003f45070 */
[----:B------:R-:W-:Y:S02]  /*2660*/  @P1 IADD3 R85, R128, 0x180, RZ ;  /* 0x0000018080551810 */ /* 0x000fe40007ffe0ff */
[C---:B------:R-:W-:Y:S02]  /*2670*/  @!P4 ISETP.NE.AND.EX P3, PT, R130.reuse, RZ, PT, P3 ;  /* 0x000000ff8200c20c */ /* 0x040fe40003f65330 */
[----:B------:R-:W-:Y:S01]  /*2680*/  @!P4 ISETP.NE.AND.EX P2, PT, R130, RZ, PT, P2 ;  /* 0x000000ff8200c20c */ /* 0x000fe20003f45320 */
[----:B0-----:R-:W-:Y:S01]  /*2690*/  @P1 IMAD.WIDE.U32 R100, R85, 0x10, R100 ;  /* 0x0000001055641825 */ /* 0x001fe200078e0064 */
        /* <DEDUP_REMOVED lines=9> */
.L_x_9931:
[----:B------:R-:W-:Y:S05]  /*2730*/  BSYNC B0 ;  /* 0x0000000000007941 */ /* 0x000fea0003800000 */
.L_x_9930:
        /* <DEDUP_REMOVED lines=8> */
.L_x_9933:
[----:B------:R-:W-:Y:S05]  /*27c0*/  BSYNC B0 ;  /* 0x0000000000007941 */ /* 0x000fea0003800000 */
.L_x_9932:
        /* <DEDUP_REMOVED lines=8> */
.L_x_9935:
[----:B------:R-:W-:Y:S05]  /*2850*/  BSYNC B0 ;  /* 0x0000000000007941 */ /* 0x000fea0003800000 */
.L_x_9934:
        /* <DEDUP_REMOVED lines=8> */
.L_x_9937:
[----:B------:R-:W-:Y:S05]  /*28e0*/  BSYNC B0 ;  /* 0x0000000000007941 */ /* 0x000fea0003800000 */
.L_x_9936:
[----:B------:R-:W-:Y:S01]  /*28f0*/  SEL R84, R123, R76, P0 ;  /* 0x0000004c7b547207 */ /* 0x000fe20000000000 */
[----:B------:R-:W-:Y:S01]  /*2900*/  BSSY B0, `(.L_x_9938) ;  /* 0x0000018000007945 */ /* 0x000fe20003800000 */
[----:B------:R-:W-:Y:S02]  /*2910*/  SEL R85, R152, R77, P0 ;  /* 0x0000004d98557207 */ /* 0x000fe40000000000 */
[----:B------:R-:W-:Y:S02]  /*2920*/  SEL R86, R91, R78, P0 ;  /* 0x0000004e5b567207 */ /* 0x000fe40000000000 */
[----:B------:R-:W-:Y:S02]  /*2930*/  @P1 SEL R87, R156, R79, P0 ;  /* 0x0000004f9c571207 */ /* 0x000fe40000000000 */
[C---:B------:R-:W-:Y:S02]  /*2940*/  @!P4 ISETP.NE.U32.AND P3, PT, R129.reuse, RZ, PT ;  /* 0x000000ff8100c20c */ /* 0x040fe40003f65070 */
[----:B------:R-:W-:Y:S01]  /*2950*/  @!P4 ISETP.NE.U32.AND P2, PT, R129, RZ, PT ;  /* 0x000000ff8100c20c */ /* 0x000fe20003f45070 */
[----:B------:R0:W-:Y:S01]  /*2960*/  @P1 STG.E.128 desc[UR4][R100.64], R84 ;  /* 0x0000005464001986 */ /* 0x0001e2000c101d04 */
[----:B------:R-:W-:-:S02]  /*2970*/  @!P4 ISETP.NE.AND.EX P3, PT, R130, RZ, PT, P3 ;  /* 0x000000ff8200c20c */ /* 0x000fc40003f65330 */
[----:B------:R-:W-:Y:S02]  /*2980*/  @!P4 ISETP.NE.AND.EX P2, PT, R130, RZ, PT, P2 ;  /* 0x000000ff8200c20c */ /* 0x000fe40003f45320 */
[----:B------:R-:W-:Y:S01]  /*2990*/  @!P4 FSEL R149, R72, RZ, P3 ;  /* 0x000000ff4895c208 */ /* 0x000fe20001800000 */
[----:B------:R-:W-:Y:S10]  /*29a0*/  @!P6 BRA `(.L_x_9939) ;  /* 0x000000000034e947 */ /* 0x000ff40003800000 */
[----:B0-----:R-:W0:Y:S01]  /*29b0*/  LDC.64 R100, c[0x0][0x2f8] ;  /* 0x0000be00ff647b82 */ /* 0x001e220000000a00 */
        /* <DEDUP_REMOVED lines=9> */
[----:B0-----:R-:W-:Y:S01]  /*2a50*/  IMAD.WIDE.U32 R100, R85, 0x10, R100 ;  /* 0x0000001055647825 */ /* 0x001fe200078e0064 */
[----:B------:R-:W-:-:S05]  /*2a60*/  SEL R85, R152, R81, P3 ;  /* 0x0000005198557207 */ /* 0x000fca0001800000 */
[----:B------:R1:W-:Y:S02]  /*2a70*/  STG.E.128 desc[UR4][R100.64], R84 ;  /* 0x0000005464007986 */ /* 0x0003e4000c101d04 */
.L_x_9939:
[----:B------:R-:W-:Y:S05]  /*2a80*/  BSYNC B0 ;  /* 0x0000000000007941 */ /* 0x000fea0003800000 */
.L_x_9938:
[----:B------:R-:W-:Y:S01]  /*2a90*/  @!P4 ISETP.NE.U32.AND P3, PT, R129, RZ, PT ;  /* 0x000000ff8100c20c */ /* 0x000fe20003f65070 */
[----:B------:R-:W-:Y:S01]  /*2aa0*/  BSSY B0, `(.L_x_9940) ;  /* 0x000000c000007945 */ /* 0x000fe20003800000 */
[----:B01----:R-:W-:Y:S02]  /*2ab0*/  @!P4 FSEL R86, R73, RZ, P2 ;  /* 0x000000ff4956c208 */ /* 0x003fe40001000000 */
[----:B------:R-:W-:Y:S02]  /*2ac0*/  @!P4 ISETP.NE.AND.EX P3, PT, R130, RZ, PT, P3 ;  /* 0x000000ff8200c20c */ /* 0x000fe40003f65330 */
[----:B------:R-:W-:Y:S02]  /*2ad0*/  ISETP.GT.AND P2, PT, R127, RZ, PT ;  /* 0x000000ff7f00720c */ /* 0x000fe40003f44270 */
        /* <DEDUP_REMOVED lines=8> */
.L_x_9941:
[----:B------:R-:W-:Y:S05]  /*2b60*/  BSYNC B0 ;  /* 0x0000000000007941 */ /* 0x000fea0003800000 */
.L_x_9940:
        /* <DEDUP_REMOVED lines=8> */
.L_x_9943:
[----:B------:R-:W-:Y:S05]  /*2bf0*/  BSYNC B0 ;  /* 0x0000000000007941 */ /* 0x000fea0003800000 */
.L_x_9942:
        /* <DEDUP_REMOVED lines=8> */
.L_x_9945:
[----:B------:R-:W-:Y:S05]  /*2c80*/  BSYNC B0 ;  /* 0x0000000000007941 */ /* 0x000fea0003800000 */
.L_x_9944:
[----:B------:R-:W-:Y:S01]  /*2c90*/  @!P4 ISETP.NE.U32.AND P3, PT, R129, RZ, PT ;  /* 0x000000ff8100c20c */ /* 0x000fe20003f65070 */
[----:B------:R-:W-:Y:S01]  /*2ca0*/  FMUL.FTZ R85, R149, UR7 ;  /* 0x0000000795557c20 */ /* 0x000fe20008410000 */
[----:B------:R-:W-:Y:S01]  /*2cb0*/  FMUL.FTZ R84, R86, UR7 ;  /* 0x0000000756547c20 */ /* 0x000fe20008410000 */
[----:B------:R-:W-:Y:S01]  /*2cc0*/  FMUL.FTZ R91, R87, UR7 ;  /* 0x00000007575b7c20 */ /* 0x000fe20008410000 */
[----:B------:R-:W-:Y:S01]  /*2cd0*/  @!P4 ISETP.NE.AND.EX P3, PT, R130, RZ, PT, P3 ;  /* 0x000000ff8200c20c */ /* 0x000fe20003f65330 */
[----:B------:R-:W-:Y:S01]  /*2ce0*/  BSSY B0, `(.L_x_9946) ;  /* 0x000000f000007945 */ /* 0x000fe20003800000 */
[----:B------:R-:W-:Y:S02]  /*2cf0*/  SEL R76, R149, R76, P0 ;  /* 0x0000004c954c7207 */ /* 0x000fe40000000000 */
[----:B------:R-:W-:Y:S02]  /*2d00*/  SEL R80, R85, R80, P2 ;  /* 0x0000005055507207 */ /* 0x000fe40001000000 */
[----:B------:R-:W-:-:S02]  /*2d10*/  SEL R77, R86, R77, P0 ;  /* 0x0000004d564d7207 */ /* 0x000fc40000000000 */
[----:B------:R-:W-:Y:S02]  /*2d20*/  SEL R81, R84, R81, P2 ;  /* 0x0000005154517207 */ /* 0x000fe40001000000 */
[----:B------:R-:W-:Y:S02]  /*2d30*/  SEL R78, R87, R78, P0 ;  /* 0x0000004e574e7207 */ /* 0x000fe40000000000 */
        /* <DEDUP_REMOVED lines=9> */
.L_x_9947:
[----:B------:R-:W-:Y:S05]  /*2dd0*/  BSYNC B0 ;  /* 0x0000000000007941 */ /* 0x000fea0003800000 */
.L_x_9946:
[----:B------:R-:W0:Y:S01]  /*2de0*/  @P1 LDC.64 R86, c[0x0][0x308] ;  /* 0x0000c200ff561b82 */ /* 0x000e220000000a00 */
[----:B------:R-:W-:Y:S01]  /*2df0*/  @P1 IADD3 R91, R128, 0x200, RZ ;  /* 0x00000200805b1810 */ /* 0x000fe20007ffe0ff */
[----:B------:R-:W-:Y:S01]  /*2e00*/  FMUL.FTZ R88, R100, UR7 ;  /* 0x0000000764587c20 */ /* 0x000fe20008410000 */
[----:B------:R-:W-:Y:S02]  /*2e10*/  @P6 IADD3 R89, R90, 0x200, RZ ;  /* 0x000002005a596810 */ /* 0x000fe40007ffe0ff */
[----:B------:R-:W-:Y:S02]  /*2e20*/  SEL R79, R100, R79, P0 ;  /* 0x0000004f644f7207 */ /* 0x000fe40000000000 */
[----:B------:R-:W-:Y:S01]  /*2e30*/  SEL R83, R88, R83, P2 ;  /* 0x0000005358537207 */ /* 0x000fe20001000000 */
[----:B------:R-:W1:Y:S01]  /*2e40*/  @P6 LDC.64 R84, c[0x0][0x2f8] ;  /* 0x0000be00ff546b82 */ /* 0x000e620000000a00 */
[----:B------:R-:W-:Y:S02]  /*2e50*/  IADD3 R138, R138, UR10, RZ ;  /* 0x0000000a8a8a7c10 */ /* 0x000fe4000fffe0ff */
[----:B------:R-:W-:-:S02]  /*2e60*/  SEL R155, RZ, 0x1, P5 ;  /* 0x00000001ff9b7807 */ /* 0x000fc40002800000 */
[----:B------:R-:W-:Y:S01]  /*2e70*/  ISETP.GE.AND P0, PT, R138, UR11, PT ;  /* 0x0000000b8a007c0c */ /* 0x000fe2000bf06270 */
[----:B0-----:R-:W-:-:S05]  /*2e80*/  @P1 IMAD.WIDE.U32 R86, R91, 0x10, R86 ;  /* 0x000000105b561825 */ /* 0x001fca00078e0056 */
[----:B------:R0:W-:Y:S01]  /*2e90*/  @P1 STG.E.128 desc[UR4][R86.64], R76 ;  /* 0x0000004c56001986 */ /* 0x0001e2000c101d04 */
[----:B-1----:R-:W-:-:S05]  /*2ea0*/  @P6 IMAD.WIDE.U32 R84, R89, 0x10, R84 ;  /* 0x0000001059546825 */ /* 0x002fca00078e0054 */
[----:B------:R0:W-:Y:S01]  /*2eb0*/  @P6 STG.E.128 desc[UR4][R84.64], R80 ;  /* 0x0000005054006986 */ /* 0x0001e2000c101d04 */
[----:B------:R-:W-:Y:S05]  /*2ec0*/  @!P0 BRA `(.L_x_9948) ;  /* 0xffffffd400d88947 */ /* 0x000fea000383ffff */
.L_x_9893:
[----:B------:R-:W1:Y:S01]  /*2ed0*/  S2R R0, SR_TID.X ;  /* 0x0000000000007919 */ /* 0x000e620000002100 */
[----:B------:R-:W1:Y:S08]  /*2ee0*/  S2UR UR12, SR_CTAID.X ;  /* 0x00000000000c79c3 */ /* 0x000e700000002500 */
        /* <DEDUP_REMOVED lines=19> */
.L_x_9897:
[----:B------:R-:W-:Y:S01]  /*3020*/  HFMA2.MMA R157, -RZ, RZ, 0, 9.5367431640625e-07 ;  /* 0x00000010ff9d7435 */ /* 0x000fe200000001ff */
[----:B------:R-:W-:Y:S02]  /*3030*/  MOV R156, R87 ;  /* 0x00000057009c7202 */ /* 0x000fe40000000f00 */
[----:B------:R-:W-:Y:S02]  /*3040*/  MOV R158, 0x1f ;  /* 0x0000001f009e7802 */ /* 0x000fe40000000f00 */
[----:B------:R-:W-:-:S07]  /*3050*/  MOV R123, 0xffffffff ;  /* 0xffffffff007b7802 */ /* 0x000fce0000000f00 */
[----:B-----5:R-:W-:Y:S05]  /*3060*/  WARPSYNC.COLLECTIVE R123, `(.L_x_9949) ;  /* 0x000000007b087348 */ /* 0x020fea0003c00000 */
[----:B------:R0:W1:Y:S02]  /*3070*/  SHFL.DOWN P0, R155, R156, R157, R158 ;  /* 0x0800009d9c9b7389 */ /* 0x000064000000009e */
[----:B01---5:R-:W-:Y:S01]  /*3080*/  ENDCOLLECTIVE ;  /* 0x000000000000791b */ /* 0x023fe20003800000 */
.L_x_9949:
[----:B------:R-:W-:Y:S02]  /*3090*/  MOV R156, R84 ;  /* 0x00000054009c7202 */ /* 0x000fe40000000f00 */
[----:B------:R-:W-:-:S07]  /*30a0*/  MOV R86, R155 ;  /* 0x0000009b00567202 */ /* 0x000fce0000000f00 */
[----:B------:R-:W-:Y:S05]  /*30b0*/  WARPSYNC.COLLECTIVE R123, `(.L_x_9950) ;  /* 0x000000007b087348 */ /* 0x000fea0003c00000 */
[----:B------:R0:W1:Y:S02]  /*30c0*/  SHFL.DOWN P0, R155, R156, R157, R158 ;  /* 0x0800009d9c9b7389 */ /* 0x000064000000009e */
[----:B01----:R-:W-:Y:S01]  /*30d0*/  ENDCOLLECTIVE ;  /* 0x000000000000791b */ /* 0x003fe20003800000 */
.L_x_9950:
[----:B------:R-:W-:Y:S01]  /*30e0*/  FADD.FTZ R86, R86, R87 ;  /* 0x0000005756567221 */ /* 0x000fe20000010000 */
[----:B------:R-:W-:-:S04]  /*30f0*/  HFMA2.MMA R157, -RZ, RZ, 0, 4.76837158203125e-07 ;  /* 0x00000008ff9d7435 */ /* 0x000fc800000001ff */
[----:B------:R-:W-:Y:S02]  /*3100*/  MOV R156, R86 ;  /* 0x00000056009c7202 */ /* 0x000fe40000000f00 */
[----:B------:R-:W-:-:S07]  /*3110*/  MOV R89, R155 ;  /* 0x0000009b00597202 */ /* 0x000fce0000000f00 */
[----:B------:R-:W-:Y:S05]  /*3120*/  WARPSYNC.COLLECTIVE R123, `(.L_x_9951) ;  /* 0x000000007b087348 */ /* 0x000fea0003c00000 */
[----:B------:R0:W1:Y:S02]  /*3130*/  SHFL.DOWN P0, R155, R156, R157, R158 ;  /* 0x0800009d9c9b7389 */ /* 0x000064000000009e */
[----:B01----:R-:W-:Y:S01]  /*3140*/  ENDCOLLECTIVE ;  /* 0x000000000000791b */ /* 0x003fe20003800000 */
.L_x_9951:
[----:B------:R-:W-:-:S05]  /*3150*/  FADD.FTZ R89, R89, R84 ;  /* 0x0000005459597221 */ /* 0x000fca0000010000 */
[----:B------:R-:W-:Y:S02]  /*3160*/  MOV R156, R89 ;  /* 0x00000059009c7202 */ /* 0x000fe40000000f00 */
[----:B------:R-:W-:-:S07]  /*3170*/  MOV R91, R155 ;  /* 0x0000009b005b7202 */ /* 0x000fce0000000f00 */
[----:B------:R-:W-:Y:S05]  /*3180*/  WARPSYNC.COLLECTIVE R123, `(.L_x_9952) ;  /* 0x000000007b087348 */ /* 0x000fea0003c00000 */
[----:B------:R0:W1:Y:S02]  /*3190*/  SHFL.DOWN P0, R155, R156, R157, R158 ;  /* 0x0800009d9c9b7389 */ /* 0x000064000000009e */
[----:B01----:R-:W-:Y:S01]  /*31a0*/  ENDCOLLECTIVE ;  /* 0x000000000000791b */ /* 0x003fe20003800000 */
.L_x_9952:
[----:B------:R-:W-:Y:S01]  /*31b0*/  FADD.FTZ R91, R86, R91 ;  /* 0x0000005b565b7221 */ /* 0x000fe20000010000 */
[----:B------:R-:W-:-:S04]  /*31c0*/  HFMA2.MMA R157, -RZ, RZ, 0, 2.384185791015625e-07 ;  /* 0x00000004ff9d7435 */ /* 0x000fc800000001ff */
[----:B------:R-:W-:Y:S02]  /*31d0*/  MOV R156, R91 ;  /* 0x0000005b009c7202 */ /* 0x000fe40000000f00 */
[----:B------:R-:W-:-:S07]  /*31e0*/  MOV R88, R155 ;  /* 0x0000009b00587202 */ /* 0x000fce0000000f00 */
[----:B------:R-:W-:Y:S05]  /*31f0*/  WARPSYNC.COLLECTIVE R123, `(.L_x_9953) ;  /* 0x000000007b087348 */ /* 0x000fea0003c00000 */
[----:B------:R0:W1:Y:S02]  /*3200*/  SHFL.DOWN P0, R155, R156, R157, R158 ;  /* 0x0800009d9c9b7389 */ /* 0x000064000000009e */
[----:B01----:R-:W-:Y:S01]  /*3210*/  ENDCOLLECTIVE ;  /* 0x000000000000791b */ /* 0x003fe20003800000 */
.L_x_9953:
[----:B------:R-:W-:-:S05]  /*3220*/  FADD.FTZ R88, R89, R88 ;  /* 0x0000005859587221 */ /* 0x000fca0000010000 */
[----:B------:R-:W-:Y:S02]  /*3230*/  MOV R156, R88 ;  /* 0x00000058009c7202 */ /* 0x000fe40000000f00 */
[----:B------:R-:W-:-:S07]  /*3240*/  MOV R90, R155 ;  /* 0x0000009b005a7202 */ /* 0x000fce0000000f00 */
[----:B------:R-:W-:Y:S05]  /*3250*/  WARPSYNC.COLLECTIVE R123, `(.L_x_9954) ;  /* 0x000000007b087348 */ /* 0x000fea0003c00000 */
[----:B------:R0:W1:Y:S02]  /*3260*/  SHFL.DOWN P0, R155, R156, R157, R158 ;  /* 0x0800009d9c9b7389 */ /* 0x000064000000009e */
[----:B01----:R-:W-:Y:S01]  /*3270*/  ENDCOLLECTIVE ;  /* 0x000000000000791b */ /* 0x003fe20003800000 */
.L_x_9954:
[----:B------:R-:W-:Y:S01]  /*3280*/  FADD.FTZ R90, R91, R90 ;  /* 0x0000005a5b5a7221 */ /* 0x000fe20000010000 */
[----:B------:R-:W-:-:S04]  /*3290*/  HFMA2.MMA R157, -RZ, RZ, 0, 1.1920928955078125e-07 ;  /* 0x00000002ff9d7435 */ /* 0x000fc800000001ff */
[----:B------:R-:W-:Y:S02]  /*32a0*/  MOV R156, R90 ;  /* 0x0000005a009c7202 */ /* 0x000fe40000000f00 */
[----:B------:R-:W-:-:S07]  /*32b0*/  MOV R101, R155 ;  /* 0x0000009b00657202 */ /* 0x000fce0000000f00 */
[----:B------:R-:W-:Y:S05]  /*32c0*/  WARPSYNC.COLLECTIVE R123, `(.L_x_9955) ;  /* 0x000000007b087348 */ /* 0x000fea0003c00000 */
[----:B------:R0:W1:Y:S02]  /*32d0*/  SHFL.DOWN P0, R155, R156, R157, R158 ;  /* 0x0800009d9c9b7389 */ /* 0x000064000000009e */
[----:B01----:R-:W-:Y:S01]  /*32e0*/  ENDCOLLECTIVE ;  /* 0x000000000000791b */ /* 0x003fe20003800000 */
.L_x_9955:
[----:B------:R-:W-:-:S05]  /*32f0*/  FADD.FTZ R101, R88, R101 ;  /* 0x0000006558657221 */ /* 0x000fca0000010000 */
[----:B------:R-:W-:Y:S02]  /*3300*/  MOV R156, R101 ;  /* 0x00000065009c7202 */ /* 0x000fe40000000f00 */
[----:B------:R-:W-:-:S07]  /*3310*/  MOV R87, R155 ;  /* 0x0000009b00577202 */ /* 0x000fce0000000f00 */
[----:B------:R-:W-:Y:S05]  /*3320*/  WARPSYNC.COLLECTIVE R123, `(.L_x_9956) ;  /* 0x000000007b087348 */ /* 0x000fea0003c00000 */
[----:B------:R0:W1:Y:S02]  /*3330*/  SHFL.DOWN P0, R155, R156, R157, R158 ;  /* 0x0800009d9c9b7389 */ /* 0x000064000000009e */
[----:B01----:R-:W-:Y:S01]  /*3340*/  ENDCOLLECTIVE ;  /* 0x000000000000791b */ /* 0x003fe20003800000 */
.L_x_9956:
[----:B------:R-:W-:Y:S01]  /*3350*/  FADD.FTZ R87, R90, R87 ;  /* 0x000000575a577221 */ /* 0x000fe20000010000 */
[----:B------:R-:W-:-:S04]  /*3360*/  HFMA2.MMA R157, -RZ, RZ, 0, 5.9604644775390625e-08 ;  /* 0x00000001ff9d7435 */ /* 0x000fc800000001ff */
[----:B------:R-:W-:Y:S02]  /*3370*/  MOV R156, R87 ;  /* 0x00000057009c7202 */ /* 0x000fe40000000f00 */
[----:B------:R-:W-:-:S07]  /*3380*/  MOV R84, R155 ;  /* 0x0000009b00547202 */ /* 0x000fce0000000f00 */
[----:B------:R-:W-:Y:S05]  /*3390*/  WARPSYNC.COLLECTIVE R123, `(.L_x_9957) ;  /* 0x000000007b087348 */ /* 0x000fea0003c00000 */
[----:B------:R0:W1:Y:S02]  /*33a0*/  SHFL.DOWN P0, R155, R156, R157, R158 ;  /* 0x0800009d9c9b7389 */ /* 0x000064000000009e */
[----:B01----:R-:W-:Y:S01]  /*33b0*/  ENDCOLLECTIVE ;  /* 0x000000000000791b */ /* 0x003fe20003800000 */
.L_x_9957:
[----:B------:R-:W-:-:S05]  /*33c0*/  FADD.FTZ R84, R101, R84 ;  /* 0x0000005465547221 */ /* 0x000fca0000010000 */
[----:B------:R-:W-:Y:S02]  /*33d0*/  MOV R156, R84 ;  /* 0x00000054009c7202 */ /* 0x000fe40000000f00 */
[----:B------:R-:W-:-:S07]  /*33e0*/  MOV R100, R155 ;  /* 0x0000009b00647202 */ /* 0x000fce0000000f00 */
[----:B------:R-:W-:Y:S05]  /*33f0*/  WARPSYNC.COLLECTIVE R123, `(.L_x_9958) ;  /* 0x000000007b087348 */ /* 0x000fea0003c00000 */
[----:B------:R0:W1:Y:S02]  /*3400*/  SHFL.DOWN P0, R155, R156, R157, R158 ;  /* 0x0800009d9c9b7389 */ /* 0x000064000000009e */
[----:B01----:R-:W-:Y:S01]  /*3410*/  ENDCOLLECTIVE ;  /* 0x000000000000791b */ /* 0x003fe20003800000 */
.L_x_9958:
[----:B------:R-:W-:Y:S01]  /*3420*/  MOV R89, R155 ;  /* 0x0000009b00597202 */ /* 0x000fe20000000f00 */
[----:B------:R-:W-:Y:S06]  /*3430*/  BRA `(.L_x_9959) ;  /* 0xffffffe000747947 */ /* 0x000fec000383ffff */
.L_x_9960:
        /* <DEDUP_REMOVED lines=12> */
.L_x_11981:


//--------------------- .text._ZN10layer_norm13ln_bwd_kernelINS_13Kernel_traitsI6__halfffffjLj2560ELj1ELj1ELj4ELj16ENS_18Kernel_traits_baseILj2560ES2_ffffjLj128EEEEELb0ELb1ELb0ELb0EEEvNS_9BwdParamsE --------------------------
	.section	.text._ZN10layer_norm13ln_bwd_kernelINS_13Kernel_traitsI6__halfffffjLj2560ELj1ELj1ELj4ELj16ENS_18Kernel_traits_baseILj2560ES2_ffffjLj128EEEEELb0ELb1ELb0ELb0EEEvNS_9BwdParamsE,"ax",@progbits
	.align	128
        .global         _ZN10layer_norm13ln_bwd_kernelINS_13Kernel_traitsI6__halfffffjLj2560ELj1ELj1ELj4ELj16ENS_18Kernel_traits_baseILj2560ES2_ffffjLj128EEEEELb0ELb1ELb0ELb0EEEvNS_9BwdParamsE
        .type           _ZN10layer_norm13ln_bwd_kernelINS_13Kernel_traitsI6__halfffffjLj2560ELj1ELj1ELj4ELj16ENS_18Kernel_traits_baseILj2560ES2_ffffjLj128EEEEELb0ELb1ELb0ELb0EEEvNS_9BwdParamsE,@function
        .size           _ZN10layer_norm13ln_bwd_kernelINS_13Kernel_traitsI6__halfffffjLj2560ELj1ELj1ELj4ELj16ENS_18Kernel_traits_baseILj2560ES2_ffffjLj128EEEEELb0ELb1ELb0ELb0EEEvNS_9BwdParamsE,(.L_x_11982 - _ZN10layer_norm13ln_bwd_kernelINS_13Kernel_traitsI6__halfffffjLj2560ELj1ELj1ELj4ELj16ENS_18Kernel_traits_baseILj2560ES2_ffffjLj128EEEEELb0ELb1ELb0ELb0EEEvNS_9BwdParamsE)
        .other          _ZN10layer_norm13ln_bwd_kernelINS_13Kernel_traitsI6__halfffffjLj2560ELj1ELj1ELj4ELj16ENS_18Kernel_traits_baseILj2560ES2_ffffjLj128EEEEELb0ELb1ELb0ELb0EEEvNS_9BwdParamsE,@"STO_CUDA_ENTRY STV_DEFAULT"
_ZN10layer_norm13ln_bwd_kernelINS_13Kernel_traitsI6__halfffffjLj2560ELj1ELj1ELj4ELj16ENS_18Kernel_traits_baseILj2560ES2_ffffjLj128EEEEELb0ELb1ELb0ELb0EEEvNS_9BwdParamsE:
.text._ZN10layer_norm13ln_bwd_kernelINS_13Kernel_traitsI6__halfffffjLj2560ELj1ELj1ELj4ELj16ENS_18Kernel_traits_baseILj2560ES2_ffffjLj128EEEEELb0ELb1ELb0ELb0EEEvNS_9BwdParamsE:
        /* <DEDUP_REMOVED lines=130> */
[--C-:B------:R-:W-:Y:S01]  /*0820*/  SHF.R.U64 R104, R8, 0x10, R9.reuse ;  /* 0x0000001008687819 */ /* 0x100fe20000001209 */
[----:B------:R-:W-:Y:S01]  /*0830*/  HADD2.F32 R26, -RZ, R26.H0_H0 ;  /* 0x2000001aff1a7230 */ /* 0x000fe20000004100 */
[----:B------:R-:W-:Y:S01]  /*0840*/  MOV R4, R9 ;  /* 0x0000000900047202 */ /* 0x000fe20000000f00 */
[----:B------:R-:W-:Y:S01]  /*0850*/  HADD2.F32 R22, -RZ, R22.H0_H0 ;  /* 0x20000016ff167230 */ /* 0x000fe20000004100 */
[----:B------:R-:W-:Y:S02]  /*0860*/  SHF.R.U32.HI R19, RZ, 0x10, R9 ;  /* 0x00000010ff137819 */ /* 0x000fe40000011609 */
[----:B------:R-:W-:Y:S02]  /*0870*/  MOV R18, R12 ;  /* 0x0000000c00127202 */ /* 0x000fe40000000f00 */
[--C-:B------:R-:W-:Y:S01]  /*0880*/  SHF.R.U64 R103, R12, 0x10, R13.reuse ;  /* 0x000000100c677819 */ /* 0x100fe2000000120d */
[----:B------:R-:W-:Y:S01]  /*0890*/  HADD2.F32 R19, -RZ, R19.H0_H0 ;  /* 0x20000013ff137230 */ /* 0x000fe20000004100 */
[----:B------:R-:W-:Y:S01]  /*08a0*/  MOV R5, R13 ;  /* 0x0000000d00057202 */ /* 0x000fe20000000f00 */
[----:B------:R-:W-:Y:S01]  /*08b0*/  HADD2.F32 R18, -RZ, R18.H0_H0 ;  /* 0x20000012ff127230 */ /* 0x000fe20000004100 */
[----:B------:R-:W-:-:S02]  /*08c0*/  SHF.R.U32.HI R15, RZ, 0x10, R13 ;  /* 0x00000010ff0f7819 */ /* 0x000fc4000001160d */
        /* <DEDUP_REMOVED lines=39> */
.L_x_9983:
[----:B------:R-:W0:Y:S01]  /*0b40*/  @P3 LDC.64 R128, c[0x0][0x270] ;  /* 0x00009c00ff803b82 */ /* 0x000e220000000a00 */
[----:B------:R-:W-:Y:S02]  /*0b50*/  SHF.R.S32.HI R132, RZ, 0x1f, R136 ;  /* 0x0000001fff847819 */ /* 0x000fe40000011488 */
[----:B------:R-:W-:-:S05]  /*0b60*/  ISETP.NE.AND P5, PT, R0, RZ, PT ;  /* 0x000000ff0000720c */ /* 0x000fca0003fa5270 */
        /* <DEDUP_REMOVED lines=50> */
[----:B0-----:R-:W-:Y:S01]  /*0e90*/  FMUL.FTZ R186, R39, R134 ;  /* 0x0000008627ba7220 */ /* 0x001fe20000410000 */
        /* <DEDUP_REMOVED lines=15> */
.L_x_9963:
[----:B------:R-:W-:Y:S05]  /*0f90*/  BSYNC B0 ;  /* 0x0000000000007941 */ /* 0x000fea0003800000 */
.L_x_9962:
        /* <DEDUP_REMOVED lines=42> */
.L_x_9965:
[----:B------:R-:W-:Y:S05]  /*1240*/  BSYNC B0 ;  /* 0x0000000000007941 */ /* 0x000fea0003800000 */
.L_x_9964:
        /* <DEDUP_REMOVED lines=13> */
[----:B------:R-:W-:Y:S01]  /*1320*/  IADD3 R191, R191, 0x80, RZ ;  /* 0x00000080bfbf7810 */ /* 0x000fe20007ffe0ff */
        /* <DEDUP_REMOVED lines=28> */
.L_x_9967:
[----:B------:R-:W-:Y:S05]  /*14f0*/  BSYNC B0 ;  /* 0x0000000000007941 */ /* 0x000fea0003800000 */
.L_x_9966:
        /* <DEDUP_REMOVED lines=42> */
.L_x_9969:
[----:B------:R-:W-:Y:S05]  /*17a0*/  BSYNC B0 ;  /* 0x0000000000007941 */ /* 0x000fea0003800000 */
.L_x_9968:
        /* <DEDUP_REMOVED lines=13> */
[----:B------:R-:W3:Y:S02]  /*1880*/  LDG.E.128 R128, desc[UR4][R128.64] ;  /* 0x0000000480807981 */ /* 0x000ee4000c1e1d00 */
[C---:B---3--:R-:W-:Y:S01]  /*1890*/  FADD.FTZ R150, -R185.reuse, R128 ;  /* 0x00000080b9967221 */ /* 0x048fe20000010100 */
[----:B------:R-:W-:-:S03]  /*18a0*/  FADD.FTZ R160, -R185, R129 ;  /* 0x00000081b9a07221 */ /* 0x000fc60000010100 */
[C---:B-----5:R-:W-:Y:S01]  /*18b0*/  FMUL.FTZ R147, R177.reuse, R150 ;  /* 0x00000096b1937220 */ /* 0x060fe20000410000 */
[----:B------:R-:W-:Y:S01]  /*18c0*/  FMUL.FTZ R150, R177, R160 ;  /* 0x000000a0b1967220 */ /* 0x000fe20000410000 */
[----:B--2---:R-:W-:Y:S01]  /*18d0*/  FMUL.FTZ R160, R25, R132 ;  /* 0x0000008419a07220 */ /* 0x004fe20000410000 */
[----:B0-----:R-:W-:Y:S01]  /*18e0*/  FMUL.FTZ R167, R26, R133 ;  /* 0x000000851aa77220 */ /* 0x001fe20000410000 */
        /* <DEDUP_REMOVED lines=22> */
.L_x_9971:
[----:B------:R-:W-:Y:S05]  /*1a50*/  BSYNC B0 ;  /* 0x0000000000007941 */ /* 0x000fea0003800000 */
.L_x_9970:
[----:B------:R-:W-:Y:S01]  /*1a60*/  LOP3.LUT P4, RZ, R178, 0xff, RZ, 0xc0, !PT ;  /* 0x000000ffb2ff7812 */ /* 0x000fe2000788c0ff */
[----:B------:R-:W-:Y:S01]  /*1a70*/  UMOV UR6, 0xffffffff ;  /* 0xffffffff00067882 */ /* 0x000fe20000000000 */
[----:B------:R-:W-:-:S11]  /*1a80*/  LOP3.LUT P5, RZ, R138, 0x1f, RZ, 0xc0, !PT ;  /* 0x0000001f8aff7812 */ /* 0x000fd600078ac0ff */
        /* <DEDUP_REMOVED lines=20> */
.L_x_10002:
        /* <DEDUP_REMOVED lines=37> */
[C---:B-----5:R-:W-:Y:S01]  /*1e20*/  FMUL.FTZ R135, R177.reuse, R128 ;  /* 0x00000080b1877220 */ /* 0x060fe20000410000 */
[C---:B------:R-:W-:Y:S01]  /*1e30*/  FMUL.FTZ R134, R177.reuse, R130 ;  /* 0x00000082b1867220 */ /* 0x040fe20000410000 */
[----:B------:R-:W0:Y:S01]  /*1e40*/  LDC.64 R128, c[0x0][0x220] ;  /* 0x00008800ff807b82 */ /* 0x000e220000000a00 */
[----:B------:R-:W-:Y:S01]  /*1e50*/  ISETP.NE.U32.AND P5, PT, RZ, UR8, PT ;  /* 0x00000008ff007c0c */ /* 0x000fe2000bfa5070 */
[C---:B------:R-:W-:Y:S01]  /*1e60*/  FMUL.FTZ R187, R177.reuse, R132 ;  /* 0x00000084b1bb7220 */ /* 0x040fe20000410000 */
[----:B------:R-:W-:-:S02]  /*1e70*/  FMUL.FTZ R194, R177, R178 ;  /* 0x000000b2b1c27220 */ /* 0x000fc40000410000 */
[----:B------:R-:W-:-:S03]  /*1e80*/  ISETP.NE.AND.EX P5, PT, RZ, UR9, PT, P5 ;  /* 0x00000009ff007c0c */ /* 0x000fc6000bfa5350 */
[----:B------:R-:W1:Y:S10]  /*1e90*/  LDC.64 R178, c[0x0][0x2f8] ;  /* 0x0000be00ffb27b82 */ /* 0x000e740000000a00 */
[----:B------:R-:W-:Y:S01]  /*1ea0*/  @P5 FADD.FTZ R135, R100, R135 ;  /* 0x0000008764875221 */ /* 0x000fe20000010000 */
[----:B------:R-:W-:Y:S01]  /*1eb0*/  @P5 FADD.FTZ R134, R101, R134 ;  /* 0x0000008665865221 */ /* 0x000fe20000010000 */
[----:B------:R-:W-:Y:S01]  /*1ec0*/  @P5 FADD.FTZ R187, R102, R187 ;  /* 0x000000bb66bb5221 */ /* 0x000fe20000010000 */
[----:B------:R-:W-:Y:S01]  /*1ed0*/  @P5 FADD.FTZ R194, R103, R194 ;  /* 0x000000c267c25221 */ /* 0x000fe20000010000 */
[----:B------:R-:W-:Y:S01]  /*1ee0*/  ISETP.NE.U32.AND P5, PT, RZ, UR14, PT ;  /* 0x0000000eff007c0c */ /* 0x000fe2000bfa5070 */
[----:B0-----:R-:W-:-:S03]  /*1ef0*/  IMAD.WIDE.U32 R128, R181, 0x10, R128 ;  /* 0x00000010b5807825 */ /* 0x001fc600078e0080 */
[----:B------:R-:W-:-:S03]  /*1f00*/  ISETP.NE.AND.EX P5, PT, RZ, UR15, PT, P5 ;  /* 0x0000000fff007c0c */ /* 0x000fc6000bfa5350 */
[----:B------:R-:W2:Y:S01]  /*1f10*/  LDG.E.128 R128, desc[UR4][R128.64] ;  /* 0x0000000480807981 */ /* 0x000ea2000c1e1d00 */
[----:B------:R-:W-:Y:S02]  /*1f20*/  SEL R112, R135, R112, P5 ;  /* 0x0000007087707207 */ /* 0x000fe40002800000 */
[----:B------:R-:W-:Y:S02]  /*1f30*/  SEL R113, R134, R113, P5 ;  /* 0x0000007186717207 */ /* 0x000fe40002800000 */
[----:B------:R-:W-:Y:S02]  /*1f40*/  SEL R114, R187, R114, P5 ;  /* 0x00000072bb727207 */ /* 0x000fe40002800000 */
[----:B------:R-:W-:Y:S02]  /*1f50*/  SEL R115, R194, R115, P5 ;  /* 0x00000073c2737207 */ /* 0x000fe40002800000 */
[----:B------:R-:W-:-:S04]  /*1f60*/  ISETP.NE.U32.AND P5, PT, RZ, UR14, PT ;  /* 0x0000000eff007c0c */ /* 0x000fc8000bfa5070 */
[----:B------:R-:W-:-:S13]  /*1f70*/  ISETP.NE.AND.EX P5, PT, RZ, UR15, PT, P5 ;  /* 0x0000000fff007c0c */ /* 0x000fda000bfa5350 */
[----:B------:R-:W0:Y:S01]  /*1f80*/  @P5 LDC.64 R132, c[0x0][0x308] ;  /* 0x0000c200ff845b82 */ /* 0x000e220000000a00 */
[-C--:B------:R-:W-:Y:S01]  /*1f90*/  FMUL.FTZ R185, R135, R149.reuse ;  /* 0x0000009587b97220 */ /* 0x080fe20000410000 */
[-C--:B------:R-:W-:Y:S01]  /*1fa0*/  FMUL.FTZ R192, R134, R149.reuse ;  /* 0x0000009586c07220 */ /* 0x080fe20000410000 */
[-C--:B------:R-:W-:Y:S01]  /*1fb0*/  FMUL.FTZ R187, R187, R149.reuse ;  /* 0x00000095bbbb7220 */ /* 0x080fe20000410000 */
[----:B------:R-:W-:Y:S01]  /*1fc0*/  FMUL.FTZ R194, R194, R149 ;  /* 0x00000095c2c27220 */ /* 0x000fe20000410000 */
[----:B-1----:R-:W-:-:S04]  /*1fd0*/  IMAD.WIDE.U32 R178, R181, 0x10, R178 ;  /* 0x00000010b5b27825 */ /* 0x002fc800078e00b2 */
[----:B------:R-:W-:Y:S01]  /*1fe0*/  FMUL.FTZ R134, R20, R187 ;  /* 0x000000bb14867220 */ /* 0x000fe20000410000 */
[----:B------:R-:W-:Y:S01]  /*1ff0*/  FMUL.FTZ R135, R19, R194 ;  /* 0x000000c213877220 */ /* 0x000fe20000410000 */
[----:B0-----:R-:W-:-:S04]  /*2000*/  @P5 IMAD.WIDE.U32 R188, R181, 0x10, R132 ;  /* 0x00000010b5bc5825 */ /* 0x001fc800078e0084 */
[----:B------:R-:W-:Y:S01]  /*2010*/  FMUL.FTZ R132, R22, R185 ;  /* 0x000000b916847220 */ /* 0x000fe20000410000 */
[----:B------:R-:W-:Y:S01]  /*2020*/  FMUL.FTZ R133, R21, R192 ;  /* 0x000000c015857220 */ /* 0x000fe20000410000 */
[----:B------:R0:W-:Y:S04]  /*2030*/  @P5 STG.E.128 desc[UR4][R188.64], R112 ;  /* 0x00000070bc005986 */ /* 0x0001e8000c101d04 */
[----:B------:R0:W-:Y:S01]  /*2040*/  STG.E.128 desc[UR4][R178.64], R132 ;  /* 0x00000084b2007986 */ /* 0x0001e2000c101d04 */
[----:B------:R-:W-:Y:S01]  /*2050*/  IADD3 R181, R181, 0x80, RZ ;  /* 0x00000080b5b57810 */ /* 0x000fe20007ffe0ff */
[----:B--2---:R-:W-:Y:S01]  /*2060*/  FFMA.FTZ R76, R185, R128, R76 ;  /* 0x00000080b94c7223 */ /* 0x004fe2000001004c */
[----:B------:R-:W-:Y:S01]  /*2070*/  FFMA.FTZ R77, R129, R192, R77 ;  /* 0x000000c0814d7223 */ /* 0x000fe2000001004d */
[----:B------:R-:W-:Y:S01]  /*2080*/  FFMA.FTZ R78, R130, R187, R78 ;  /* 0x000000bb824e7223 */ /* 0x000fe2000001004e */
[----:B0-----:R-:W-:-:S07]  /*2090*/  FFMA.FTZ R79, R131, R194, R79 ;  /* 0x000000c2834f7223 */ /* 0x001fce000001004f */
.L_x_9974:
[----:B------:R-:W-:Y:S05]  /*20a0*/  BSYNC B0 ;  /* 0x0000000000007941 */ /* 0x000fea0003800000 */
.L_x_9973:
[----:B------:R-:W-:Y:S04]  /*20b0*/  BSSY B0, `(.L_x_9975) ;  /* 0x0000032000007945 */ /* 0x000fe80003800000 */
[----:B------:R-:W-:Y:S05]  /*20c0*/  @!P0 BRA `(.L_x_9976) ;  /* 0x0000000000c08947 */ /* 0x000fea0003800000 */
        /* <DEDUP_REMOVED lines=8> */
[----:B-----5:R-:W-:Y:S01]  /*2150*/  FMUL.FTZ R133, R177, R128 ;  /* 0x00000080b1857220 */ /* 0x020fe20000410000 */
[----:B------:R-:W-:Y:S01]  /*2160*/  LEA R178, P5, R181, UR16, 0x4 ;  /* 0x00000010b5b27c11 */ /* 0x000fe2000f8a20ff */
[----:B------:R-:W0:Y:S01]  /*2170*/  LDC.64 R128, c[0x0][0x220] ;  /* 0x00008800ff807b82 */ /* 0x000e220000000a00 */
[C---:B------:R-:W-:Y:S01]  /*2180*/  FMUL.FTZ R132, R177.reuse, R130 ;  /* 0x00000082b1847220 */ /* 0x040fe20000410000 */
[----:B------:R-:W-:Y:S01]  /*2190*/  FMUL.FTZ R135, R177, R134 ;  /* 0x00000086b1877220 */ /* 0x000fe20000410000 */
[----:B------:R-:W-:Y:S01]  /*21a0*/  LEA.HI.X R179, R181, UR17, RZ, 0x4, P5 ;  /* 0x00000011b5b37c11 */ /* 0x000fe2000a8f24ff */
[----:B------:R-:W-:Y:S01]  /*21b0*/  FMUL.FTZ R134, R177, R188 ;  /* 0x000000bcb1867220 */ /* 0x000fe20000410000 */
[----:B------:R-:W-:-:S04]  /*21c0*/  ISETP.NE.U32.AND P5, PT, RZ, UR8, PT ;  /* 0x00000008ff007c0c */ /* 0x000fc8000bfa5070 */
[----:B------:R-:W-:-:S13]  /*21d0*/  ISETP.NE.AND.EX P5, PT, RZ, UR9, PT, P5 ;  /* 0x00000009ff007c0c */ /* 0x000fda000bfa5350 */
[----:B------:R-:W-:Y:S01]  /*21e0*/  @P5 FADD.FTZ R133, R104, R133 ;  /* 0x0000008568855221 */ /* 0x000fe20000010000 */
[----:B------:R-:W-:Y:S01]  /*21f0*/  @P5 FADD.FTZ R132, R105, R132 ;  /* 0x0000008469845221 */ /* 0x000fe20000010000 */
[----:B0-----:R-:W-:-:S04]  /*2200*/  IMAD.WIDE.U32 R128, R181, 0x10, R128 ;  /* 0x00000010b5807825 */ /* 0x001fc800078e0080 */
[----:B------:R-:W-:Y:S01]  /*2210*/  @P5 FADD.FTZ R135, R106, R135 ;  /* 0x000000876a875221 */ /* 0x000fe20000010000 */
[----:B------:R-:W-:Y:S01]  /*2220*/  @P5 FADD.FTZ R134, R107, R134 ;  /* 0x000000866b865221 */ /* 0x000fe20000010000 */
[----:B------:R-:W-:Y:S01]  /*2230*/  ISETP.NE.U32.AND P5, PT, RZ, UR14, PT ;  /* 0x0000000eff007c0c */ /* 0x000fe2000bfa5070 */
[----:B------:R-:W2:Y:S03]  /*2240*/  LDG.E.128 R128, desc[UR4][R128.64] ;  /* 0x0000000480807981 */ /* 0x000ea6000c1e1d00 */
[----:B------:R-:W-:Y:S01]  /*2250*/  ISETP.NE.AND.EX P5, PT, RZ, UR15, PT, P5 ;  /* 0x0000000fff007c0c */ /* 0x000fe2000bfa5350 */
[-C--:B------:R-:W-:Y:S01]  /*2260*/  FMUL.FTZ R185, R133, R149.reuse ;  /* 0x0000009585b97220 */ /* 0x080fe20000410000 */
[-C--:B------:R-:W-:Y:S01]  /*2270*/  FMUL.FTZ R192, R132, R149.reuse ;  /* 0x0000009584c07220 */ /* 0x080fe20000410000 */
[----:B------:R-:W-:-:S10]  /*2280*/  FMUL.FTZ R187, R135, R149 ;  /* 0x0000009587bb7220 */ /* 0x000fd40000410000 */
[----:B------:R-:W-:-:S04]  /*2290*/  @P5 LEA R188, P6, R181, UR14, 0x4 ;  /* 0x0000000eb5bc5c11 */ /* 0x000fc8000f8c20ff */
[----:B------:R-:W-:Y:S02]  /*22a0*/  @P5 LEA.HI.X R189, R181, UR15, RZ, 0x4, P6 ;  /* 0x0000000fb5bd5c11 */ /* 0x000fe4000b0f24ff */
[----:B------:R-:W-:Y:S01]  /*22b0*/  ISETP.NE.U32.AND P6, PT, RZ, UR14, PT ;  /* 0x0000000eff007c0c */ /* 0x000fe2000bfc5070 */
[----:B------:R-:W-:-:S03]  /*22c0*/  FMUL.FTZ R194, R134, R149 ;  /* 0x0000009586c27220 */ /* 0x000fc60000410000 */
[----:B------:R-:W-:-:S04]  /*22d0*/  ISETP.NE.AND.EX P6, PT, RZ, UR15, PT, P6 ;  /* 0x0000000fff007c0c */ /* 0x000fc8000bfc5360 */
[----:B------:R-:W-:Y:S01]  /*22e0*/  SEL R112, R133, R112, P6 ;  /* 0x0000007085707207 */ /* 0x000fe20003000000 */
[----:B------:R-:W-:Y:S01]  /*22f0*/  FMUL.FTZ R133, R17, R192 ;  /* 0x000000c011857220 */ /* 0x000fe20000410000 */
[----:B------:R-:W-:Y:S01]  /*2300*/  SEL R113, R132, R113, P6 ;  /* 0x0000007184717207 */ /* 0x000fe20003000000 */
[----:B------:R-:W-:Y:S01]  /*2310*/  FMUL.FTZ R132, R18, R185 ;  /* 0x000000b912847220 */ /* 0x000fe20000410000 */
[----:B------:R-:W-:Y:S01]  /*2320*/  SEL R114, R135, R114, P6 ;  /* 0x0000007287727207 */ /* 0x000fe20003000000 */
[----:B------:R-:W-:Y:S01]  /*2330*/  FMUL.FTZ R135, R15, R194 ;  /* 0x000000c20f877220 */ /* 0x000fe20000410000 */
[----:B------:R-:W-:Y:S01]  /*2340*/  SEL R115, R134, R115, P6 ;  /* 0x0000007386737207 */ /* 0x000fe20003000000 */
[----:B------:R-:W-:-:S04]  /*2350*/  FMUL.FTZ R134, R16, R187 ;  /* 0x000000bb10867220 */ /* 0x000fc80000410000 */
[----:B------:R0:W-:Y:S04]  /*2360*/  @P5 STG.E.128 desc[UR4][R188.64], R112 ;  /* 0x00000070bc005986 */ /* 0x0001e8000c101d04 */
[----:B------:R0:W-:Y:S01]  /*2370*/  STG.E.128 desc[UR4][R178.64], R132 ;  /* 0x00000084b2007986 */ /* 0x0001e2000c101d04 */
[----:B------:R-:W-:Y:S01]  /*2380*/  IADD3 R181, R181, 0x80, RZ ;  /* 0x00000080b5b57810 */ /* 0x000fe20007ffe0ff */
[----:B--2---:R-:W-:Y:S01]  /*2390*/  FFMA.FTZ R80, R185, R128, R80 ;  /* 0x00000080b9507223 */ /* 0x004fe20000010050 */
[----:B------:R-:W-:Y:S01]  /*23a0*/  FFMA.FTZ R81, R129, R192, R81 ;  /* 0x000000c081517223 */ /* 0x000fe20000010051 */
[----:B------:R-:W-:Y:S01]  /*23b0*/  FFMA.FTZ R82, R130, R187, R82 ;  /* 0x000000bb82527223 */ /* 0x000fe20000010052 */
[----:B0-----:R-:W-:-:S07]  /*23c0*/  FFMA.FTZ R83, R131, R194, R83 ;  /* 0x000000c283537223 */ /* 0x001fce0000010053 */
.L_x_9976:
[----:B------:R-:W-:Y:S05]  /*23d0*/  BSYNC B0 ;  /* 0x0000000000007941 */ /* 0x000fea0003800000 */
.L_x_9975:
        /* <DEDUP_REMOVED lines=11> */
[----:B------:R-:W-:Y:S01]  /*2490*/  FMUL.FTZ R132, R177, R130 ;  /* 0x00000082b1847220 */ /* 0x000fe20000410000 */
[----:B------:R-:W0:Y:S01]  /*24a0*/  LDC.64 R128, c[0x0][0x220] ;  /* 0x00008800ff807b82 */ /* 0x000e220000000a00 */
[----:B------:R-:W-:Y:S01]  /*24b0*/  LEA R178, P5, R181, UR16, 0x4 ;  /* 0x00000010b5b27c11 */ /* 0x000fe2000f8a20ff */
[C---:B------:R-:W-:Y:S01]  /*24c0*/  FMUL.FTZ R135, R177.reuse, R134 ;  /* 0x00000086b1877220 */ /* 0x040fe20000410000 */
[----:B------:R-:W-:-:S02]  /*24d0*/  FMUL.FTZ R134, R177, R188 ;  /* 0x000000bcb1867220 */ /* 0x000fc40000410000 */
[----:B------:R-:W-:Y:S02]  /*24e0*/  LEA.HI.X R179, R181, UR17, RZ, 0x4, P5 ;  /* 0x00000011b5b37c11 */ /* 0x000fe4000a8f24ff */
[----:B------:R-:W-:-:S04]  /*24f0*/  ISETP.NE.U32.AND P5, PT, RZ, UR8, PT ;  /* 0x00000008ff007c0c */ /* 0x000fc8000bfa5070 */
[----:B------:R-:W-:Y:S01]  /*2500*/  ISETP.NE.AND.EX P5, PT, RZ, UR9, PT, P5 ;  /* 0x00000009ff007c0c */ /* 0x000fe2000bfa5350 */
[----:B0-----:R-:W-:-:S12]  /*2510*/  IMAD.WIDE.U32 R128, R181, 0x10, R128 ;  /* 0x00000010b5807825 */ /* 0x001fd800078e0080 */
[----:B------:R-:W-:Y:S01]  /*2520*/  @P5 FADD.FTZ R133, R116, R133 ;  /* 0x0000008574855221 */ /* 0x000fe20000010000 */
[----:B------:R-:W-:Y:S01]  /*2530*/  @P5 FADD.FTZ R132, R117, R132 ;  /* 0x0000008475845221 */ /* 0x000fe20000010000 */
        /* <DEDUP_REMOVED lines=28> */
.L_x_9978:
[----:B------:R-:W-:Y:S05]  /*2700*/  BSYNC B0 ;  /* 0x0000000000007941 */ /* 0x000fea0003800000 */
.L_x_9977:
        /* <DEDUP_REMOVED lines=50> */
.L_x_9980:
[----:B------:R-:W-:Y:S05]  /*2a30*/  BSYNC B0 ;  /* 0x0000000000007941 */ /* 0x000fea0003800000 */
.L_x_9979:
[----:B------:R-:W-:Y:S01]  /*2a40*/  ISETP.NE.AND P5, PT, R140, RZ, PT ;  /* 0x000000ff8c00720c */ /* 0x000fe20003fa5270 */
[----:B------:R-:W-:-:S12]  /*2a50*/  BSSY B0, `(.L_x_9981) ;  /* 0x0000031000007945 */ /* 0x000fd80003800000 */
[----:B------:R-:W-:Y:S05]  /*2a60*/  @!P5 BRA `(.L_x_9982) ;  /* 0x0000000000bcd947 */ /* 0x000fea0003800000 */
[-CC-:B------:R-:W-:Y:S01]  /*2a70*/  FFMA.FTZ R129, R147, R190.reuse, R183.reuse ;  /* 0x000000be93817223 */ /* 0x180fe200000100b7 */
[-CC-:B------:R-:W-:Y:S01]  /*2a80*/  FFMA.FTZ R130, R150, R190.reuse, R183.reuse ;  /* 0x000000be96827223 */ /* 0x180fe200000100b7 */
[----:B------:R-:W-:Y:S01]  /*2a90*/  FFMA.FTZ R131, R169, R190, R183 ;  /* 0x000000bea9837223 */ /* 0x000fe200000100b7 */
[----:B------:R-:W-:Y:S01]  /*2aa0*/  LEA R178, P5, R181, UR16, 0x4 ;  /* 0x00000010b5b27c11 */ /* 0x000fe2000f8a20ff */
[----:B------:R-:W-:Y:S01]  /*2ab0*/  FADD.FTZ R128, R160, -R129 ;  /* 0x80000081a0807221 */ /* 0x000fe20000010000 */
[----:B------:R-:W-:Y:S01]  /*2ac0*/  FADD.FTZ R130, R167, -R130 ;  /* 0x80000082a7827221 */ /* 0x000fe20000010000 */
[----:B------:R-:W-:Y:S01]  /*2ad0*/  FADD.FTZ R134, R166, -R131 ;  /* 0x80000083a6867221 */ /* 0x000fe20000010000 */
[----:B------:R-:W-:Y:S01]  /*2ae0*/  LEA.HI.X R179, R181, UR17, RZ, 0x4, P5 ;  /* 0x00000011b5b37c11 */ /* 0x000fe2000a8f24ff */
[C---:B-----5:R-:W-:Y:S01]  /*2af0*/  FMUL.FTZ R133, R177.reuse, R128 ;  /* 0x00000080b1857220 */ /* 0x060fe20000410000 */
[C---:B------:R-:W-:Y:S01]  /*2b00*/  FMUL.FTZ R132, R177.reuse, R130 ;  /* 0x00000082b1847220 */ /* 0x040fe20000410000 */
[----:B------:R-:W0:Y:S01]  /*2b10*/  LDC.64 R128, c[0x0][0x220] ;  /* 0x00008800ff807b82 */ /* 0x000e220000000a00 */
[----:B------:R-:W-:Y:S01]  /*2b20*/  ISETP.NE.U32.AND P5, PT, RZ, UR8, PT ;  /* 0x00000008ff007c0c */ /* 0x000fe2000bfa5070 */
[----:B------:R-:W-:Y:S01]  /*2b30*/  FFMA.FTZ R183, R164, R190, R183 ;  /* 0x000000bea4b77223 */ /* 0x000fe200000100b7 */
[----:B------:R-:W-:-:S02]  /*2b40*/  FMUL.FTZ R135, R177, R134 ;  /* 0x00000086b1877220 */ /* 0x000fc40000410000 */
[----:B------:R-:W-:Y:S01]  /*2b50*/  ISETP.NE.AND.EX P5, PT, RZ, UR9, PT, P5 ;  /* 0x00000009ff007c0c */ /* 0x000fe2000bfa5350 */
[----:B------:R-:W-:-:S04]  /*2b60*/  FADD.FTZ R188, R162, -R183 ;  /* 0x800000b7a2bc7221 */ /* 0x000fc80000010000 */
[----:B------:R-:W-:-:S08]  /*2b70*/  FMUL.FTZ R134, R177, R188 ;  /* 0x000000bcb1867220 */ /* 0x000fd00000410000 */
[----:B------:R-:W-:Y:S01]  /*2b80*/  @P5 FADD.FTZ R133, R124, R133 ;  /* 0x000000857c855221 */ /* 0x000fe20000010000 */
[----:B------:R-:W-:Y:S01]  /*2b90*/  @P5 FADD.FTZ R132, R125, R132 ;  /* 0x000000847d845221 */ /* 0x000fe20000010000 */
[----:B------:R-:W-:Y:S01]  /*2ba0*/  @P5 FADD.FTZ R135, R126, R135 ;  /* 0x000000877e875221 */ /* 0x000fe20000010000 */
[----:B------:R-:W-:Y:S01]  /*2bb0*/  @P5 FADD.FTZ R134, R127, R134 ;  /* 0x000000867f865221 */ /* 0x000fe20000010000 */
[----:B------:R-:W-:Y:S01]  /*2bc0*/  ISETP.NE.U32.AND P5, PT, RZ, UR14, PT ;  /* 0x0000000eff007c0c */ /* 0x000fe2000bfa5070 */
[----:B0-----:R-:W-:-:S03]  /*2bd0*/  IMAD.WIDE.U32 R128, R181, 0x10, R128 ;  /* 0x00000010b5807825 */ /* 0x001fc600078e0080 */
[----:B------:R-:W-:-:S03]  /*2be0*/  ISETP.NE.AND.EX P5, PT, RZ, UR15, PT, P5 ;  /* 0x0000000fff007c0c */ /* 0x000fc6000bfa5350 */
[----:B------:R-:W2:Y:S10]  /*2bf0*/  LDG.E.128 R128, desc[UR4][R128.64] ;  /* 0x0000000480807981 */ /* 0x000eb4000c1e1d00 */
[----:B------:R-:W-:-:S04]  /*2c00*/  @P5 LEA R188, P6, R181, UR14, 0x4 ;  /* 0x0000000eb5bc5c11 */ /* 0x000fc8000f8c20ff */
[----:B------:R-:W-:Y:S02]  /*2c10*/  @P5 LEA.HI.X R189, R181, UR15, RZ, 0x4, P6 ;  /* 0x0000000fb5bd5c11 */ /* 0x000fe4000b0f24ff */
[----:B------:R-:W-:Y:S01]  /*2c20*/  ISETP.NE.U32.AND P6, PT, RZ, UR14, PT ;  /* 0x0000000eff007c0c */ /* 0x000fe2000bfc5070 */
[-C--:B------:R-:W-:Y:S01]  /*2c30*/  FMUL.FTZ R177, R133, R149.reuse ;  /* 0x0000009585b17220 */ /* 0x080fe20000410000 */
[-C--:B------:R-:W-:Y:S01]  /*2c40*/  FMUL.FTZ R190, R132, R149.reuse ;  /* 0x0000009584be7220 */ /* 0x080fe20000410000 */
[-C--:B------:R-:W-:Y:S01]  /*2c50*/  FMUL.FTZ R181, R135, R149.reuse ;  /* 0x0000009587b57220 */ /* 0x080fe20000410000 */
[----:B------:R-:W-:Y:S01]  /*2c60*/  ISETP.NE.AND.EX P6, PT, RZ, UR15, PT, P6 ;  /* 0x0000000fff007c0c */ /* 0x000fe2000bfc5360 */
[----:B------:R-:W-:-:S03]  /*2c70*/  FMUL.FTZ R192, R134, R149 ;  /* 0x0000009586c07220 */ /* 0x000fc60000410000 */
        /* <DEDUP_REMOVED lines=10> */
[----:B--2---:R-:W-:Y:S01]  /*2d20*/  FFMA.FTZ R92, R177, R128, R92 ;  /* 0x00000080b15c7223 */ /* 0x004fe2000001005c */
[----:B------:R-:W-:Y:S01]  /*2d30*/  FFMA.FTZ R93, R129, R190, R93 ;  /* 0x000000be815d7223 */ /* 0x000fe2000001005d */
[----:B------:R-:W-:Y:S01]  /*2d40*/  FFMA.FTZ R94, R130, R181, R94 ;  /* 0x000000b5825e7223 */ /* 0x000fe2000001005e */
[----:B0-----:R-:W-:-:S07]  /*2d50*/  FFMA.FTZ R95, R131, R192, R95 ;  /* 0x000000c0835f7223 */ /* 0x001fce000001005f */
.L_x_9982:
[----:B------:R-:W-:Y:S05]  /*2d60*/  BSYNC B0 ;  /* 0x0000000000007941 */ /* 0x000fea0003800000 */
.L_x_9981:
[----:B------:R-:W-:Y:S02]  /*2d70*/  IADD3 R136, R136, UR18, RZ ;  /* 0x0000001288887c10 */ /* 0x000fe4000fffe0ff */
[----:B------:R-:W-:Y:S02]  /*2d80*/  SEL R178, RZ, 0x1, P4 ;  /* 0x00000001ffb27807 */ /* 0x000fe40002000000 */
[----:B------:R-:W-:-:S13]  /*2d90*/  ISETP.GE.AND P4, PT, R136, UR19, PT ;  /* 0x0000001388007c0c */ /* 0x000fda000bf86270 */
[----:B------:R-:W-:Y:S05]  /*2da0*/  @!P4 BRA `(.L_x_9983) ;  /* 0xffffffdc0064c947 */ /* 0x000fea000383ffff */
.L_x_9961:
        /* <DEDUP_REMOVED lines=18> */
.L_x_9985:
[----:B------:R-:W-:Y:S05]  /*2ed0*/  BSYNC B0 ;  /* 0x0000000000007941 */ /* 0x000fea0003800000 */
.L_x_9984:
        /* <DEDUP_REMOVED lines=12> */
.L_x_9987:
[----:B------:R-:W-:Y:S05]  /*2fa0*/  BSYNC B0 ;  /* 0x0000000000007941 */ /* 0x000fea0003800000 */
.L_x_9986:
[----:B------:R-:W-:Y:S04]  /*2fb0*/  BSSY B0, `(.L_x_9988) ;  /* 0x000000c000007945 */ /* 0x000fe80003800000 */
[----:B------:R-:W-:Y:S05]  /*2fc0*/  @!P1 BRA `(.L_x_9989) ;  /* 0x0000000000289947 */ /* 0x000fea0003800000 */
[----:B0--3--:R-:W0:Y:S08]  /*2fd0*/  LDC.64 R2, c[0x0][0x2d0] ;  /* 0x0000b400ff027b82 */ /* 0x009e300000000a00 */
        /* <DEDUP_REMOVED lines=9> */
.L_x_9989:
[----:B------:R-:W-:Y:S05]  /*3070*/  BSYNC B0 ;  /* 0x0000000000007941 */ /* 0x000fea0003800000 */
.L_x_9988:
[----:B------:R-:W-:Y:S04]  /*3080*/  BSSY B0, `(.L_x_9990) ;  /* 0x000000c000007945 */ /* 0x000fe80003800000 */
[----:B------:R-:W-:Y:S05]  /*3090*/  @!P2 BRA `(.L_x_9991) ;  /* 0x000000000028a947 */ /* 0x000fea0003800000 */
[----:B0--34-:R-:W0:Y:S08]  /*30a0*/  LDC.64 R2, c[0x0][0x2d0] ;  /* 0x0000b400ff027b82 */ /* 0x019e300000000a00 */
        /* <DEDUP_REMOVED lines=9> */
.L_x_9991:
[----:B------:R-:W-:Y:S05]  /*3140*/  BSYNC B0 ;  /* 0x0000000000007941 */ /* 0x000fea0003800000 */
.L_x_9990:
[----:B------:R-:W-:-:S13]  /*3150*/  ISETP.NE.AND P0, PT, R140, RZ, PT ;  /* 0x000000ff8c00720c */ /* 0x000fda0003f05270 */
[----:B------:R-:W-:Y:S05]  /*3160*/  @!P0 EXIT ;  /* 0x000000000000894d */ /* 0x000fea0003800000 */
[----:B0--34-:R-:W0:Y:S08]  /*3170*/  LDC.64 R2, c[0x0][0x2d0] ;  /* 0x0000b400ff027b82 */ /* 0x019e300000000a00 */
        /* <DEDUP_REMOVED lines=9> */
.L_x_9972:
[----:B------:R-:W-:Y:S01]  /*3210*/  HFMA2.MMA R189, -RZ, RZ, 0, 9.5367431640625e-07 ;  /* 0x00000010ffbd7435 */ /* 0x000fe200000001ff */
[----:B------:R-:W-:Y:S02]  /*3220*/  MOV R192, R187 ;  /* 0x000000bb00c07202 */ /* 0x000fe40000000f00 */
[----:B------:R-:W-:Y:S02]  /*3230*/  MOV R194, 0x1f ;  /* 0x0000001f00c27802 */ /* 0x000fe40000000f00 */
[----:B------:R-:W-:-:S07]  /*3240*/  MOV R185, 0xffffffff ;  /* 0xffffffff00b97802 */ /* 0x000fce0000000f00 */
[----:B-----5:R-:W-:Y:S05]  /*3250*/  WARPSYNC.COLLECTIVE R185, `(.L_x_9992) ;  /* 0x00000000b9087348 */ /* 0x020fea0003c00000 */
[----:B------:R0:W1:Y:S02]  /*3260*/  SHFL.DOWN P6, R188, R192, R189, R194 ;  /* 0x080000bdc0bc7389 */ /* 0x00006400000c00c2 */
[----:B01---5:R-:W-:Y:S01]  /*3270*/  ENDCOLLECTIVE ;  /* 0x000000000000791b */ /* 0x023fe20003800000 */
.L_x_9992:
[----:B------:R-:W-:Y:S02]  /*3280*/  MOV R192, R190 ;  /* 0x000000be00c07202 */ /* 0x000fe40000000f00 */
[----:B------:R-:W-:-:S07]  /*3290*/  MOV R128, R188 ;  /* 0x000000bc00807202 */ /* 0x000fce0000000f00 */
[----:B------:R-:W-:Y:S05]  /*32a0*/  WARPSYNC.COLLECTIVE R185, `(.L_x_9993) ;  /* 0x00000000b9087348 */ /* 0x000fea0003c00000 */
[----:B------:R0:W1:Y:S02]  /*32b0*/  SHFL.DOWN P6, R188, R192, R189, R194 ;  /* 0x080000bdc0bc7389 */ /* 0x00006400000c00c2 */
[----:B01----:R-:W-:Y:S01]  /*32c0*/  ENDCOLLECTIVE ;  /* 0x000000000000791b */ /* 0x003fe20003800000 */
.L_x_9993:
[----:B------:R-:W-:Y:S01]  /*32d0*/  FADD.FTZ R128, R128, R187 ;  /* 0x000000bb80807221 */ /* 0x000fe20000010000 */
[----:B------:R-:W-:-:S04]  /*32e0*/  HFMA2.MMA R189, -RZ, RZ, 0, 4.76837158203125e-07 ;  /* 0x00000008ffbd7435 */ /* 0x000fc800000001ff */
[----:B------:R-:W-:Y:S02]  /*32f0*/  MOV R192, R128 ;  /* 0x0000008000c07202 */ /* 0x000fe40000000f00 */
[----:B------:R-:W-:-:S07]  /*3300*/  MOV R129, R188 ;  /* 0x000000bc00817202 */ /* 0x000fce0000000f00 */
[----:B------:R-:W-:Y:S05]  /*3310*/  WARPSYNC.COLLECTIVE R185, `(.L_x_9994) ;  /* 0x00000000b9087348 */ /* 0x000fea0003c00000 */
[----:B------:R0:W1:Y:S02]  /*3320*/  SHFL.DOWN P6, R188, R192, R189, R194 ;  /* 0x080000bdc0bc7389 */ /* 0x00006400000c00c2 */
[----:B01----:R-:W-:Y:S01]  /*3330*/  ENDCOLLECTIVE ;  /* 0x000000000000791b */ /* 0x003fe20003800000 */
.L_x_9994:
[----:B------:R-:W-:-:S05]  /*3340*/  FADD.FTZ R129, R129, R190 ;  /* 0x000000be81817221 */ /* 0x000fca0000010000 */
[----:B------:R-:W-:Y:S02]  /*3350*/  MOV R192, R129 ;  /* 0x0000008100c07202 */ /* 0x000fe40000000f00 */
[----:B------:R-:W-:-:S07]  /*3360*/  MOV R131, R188 ;  /* 0x000000bc00837202 */ /* 0x000fce0000000f00 */
[----:B------:R-:W-:Y:S05]  /*3370*/  WARPSYNC.COLLECTIVE R185, `(.L_x_9995) ;  /* 0x00000000b9087348 */ /* 0x000fea0003c00000 */
[----:B------:R0:W1:Y:S02]  /*3380*/  SHFL.DOWN P6, R188, R192, R189, R194 ;  /* 0x080000bdc0bc7389 */ /* 0x00006400000c00c2 */
[----:B01----:R-:W-:Y:S01]  /*3390*/  ENDCOLLECTIVE ;  /* 0x000000000000791b */ /* 0x003fe20003800000 */
.L_x_9995:
[----:B------:R-:W-:Y:S01]  /*33a0*/  FADD.FTZ R131, R128, R131 ;  /* 0x0000008380837221 */ /* 0x000fe20000010000 */
[----:B------:R-:W-:-:S04]  /*33b0*/  HFMA2.MMA R189, -RZ, RZ, 0, 2.384185791015625e-07 ;  /* 0x00000004ffbd7435 */ /* 0x000fc800000001ff */
[----:B------:R-:W-:Y:S02]  /*33c0*/  MOV R192, R131 ;  /* 0x0000008300c07202 */ /* 0x000fe40000000f00 */
[----:B------:R-:W-:-:S07]  /*33d0*/  MOV R130, R188 ;  /* 0x000000bc00827202 */ /* 0x000fce0000000f00 */
[----:B------:R-:W-:Y:S05]  /*33e0*/  WARPSYNC.COLLECTIVE R185, `(.L_x_9996) ;  /* 0x00000000b9087348 */ /* 0x000fea0003c00000 */
[----:B------:R0:W1:Y:S02]  /*33f0*/  SHFL.DOWN P6, R188, R192, R189, R194 ;  /* 0x080000bdc0bc7389 */ /* 0x00006400000c00c2 */
[----:B01----:R-:W-:Y:S01]  /*3400*/  ENDCOLLECTIVE ;  /* 0x000000000000791b */ /* 0x003fe20003800000 */
.L_x_9996:
[----:B------:R-:W-:-:S05]  /*3410*/  FADD.FTZ R130, R129, R130 ;  /* 0x0000008281827221 */ /* 0x000fca0000010000 */
[----:B------:R-:W-:Y:S02]  /*3420*/  MOV R192, R130 ;  /* 0x0000008200c07202 */ /* 0x000fe40000000f00 */
[----:B------:R-:W-:-:S07]  /*3430*/  MOV R132, R188 ;  /* 0x000000bc00847202 */ /* 0x000fce0000000f00 */
[----:B------:R-:W-:Y:S05]  /*3440*/  WARPSYNC.COLLECTIVE R185, `(.L_x_9997) ;  /* 0x00000000b9087348 */ /* 0x000fea0003c00000 */
[----:B------:R0:W1:Y:S02]  /*3450*/  SHFL.DOWN P6, R188, R192, R189, R194 ;  /* 0x080000bdc0bc7389 */ /* 0x00006400000c00c2 */
[----:B01----:R-:W-:Y:S01]  /*3460*/  ENDCOLLECTIVE ;  /* 0x000000000000791b */ /* 0x003fe20003800000 */
.L_x_9997:
[----:B------:R-:W-:Y:S01]  /*3470*/  FADD.FTZ R132, R131, R132 ;  /* 0x0000008483847221 */ /* 0x000fe20000010000 */
[----:B------:R-:W-:-:S04]  /*3480*/  HFMA2.MMA R189, -RZ, RZ, 0, 1.1920928955078125e-07 ;  /* 0x00000002ffbd7435 */ /* 0x000fc800000001ff */
[----:B------:R-:W-:Y:S02]  /*3490*/  MOV R192, R132 ;  /* 0x0000008400c07202 */ /* 0x000fe40000000f00 */
[----:B------:R-:W-:-:S07]  /*34a0*/  MOV R133, R188 ;  /* 0x000000bc00857202 */ /* 0x000fce0000000f00 */
[----:B------:R-:W-:Y:S05]  /*34b0*/  WARPSYNC.COLLECTIVE R185, `(.L_x_9998) ;  /* 0x00000000b9087348 */ /* 0x000fea0003c00000 */
[----:B------:R0:W1:Y:S02]  /*34c0*/  SHFL.DOWN P6, R188, R192, R189, R194 ;  /* 0x080000bdc0bc7389 */ /* 0x00006400000c00c2 */
[----:B01----:R-:W-:Y:S01]  /*34d0*/  ENDCOLLECTIVE ;  /* 0x000000000000791b */ /* 0x003fe20003800000 */
.L_x_9998:
[----:B------:R-:W-:-:S05]  /*34e0*/  FADD.FTZ R133, R130, R133 ;  /* 0x0000008582857221 */ /* 0x000fca0000010000 */
[----:B------:R-:W-:Y:S02]  /*34f0*/  MOV R192, R133 ;  /* 0x0000008500c07202 */ /* 0x000fe40000000f00 */
[----:B------:R-:W-:-:S07]  /*3500*/  MOV R135, R188 ;  /* 0x000000bc00877202 */ /* 0x000fce0000000f00 */
[----:B------:R-:W-:Y:S05]  /*3510*/  WARPSYNC.COLLECTIVE R185, `(.L_x_9999) ;  /* 0x00000000b9087348 */ /* 0x000fea0003c00000 */
[----:B------:R0:W1:Y:S02]  /*3520*/  SHFL.DOWN P6, R188, R192, R189, R194 ;  /* 0x080000bdc0bc7389 */ /* 0x00006400000c00c2 */
[----:B01----:R-:W-:Y:S01]  /*3530*/  ENDCOLLECTIVE ;  /* 0x000000000000791b */ /* 0x003fe20003800000 */
.L_x_9999:
[----:B------:R-:W-:Y:S01]  /*3540*/  FADD.FTZ R135, R132, R135 ;  /* 0x0000008784877221 */ /* 0x000fe20000010000 */
[----:B------:R-:W-:-:S04]  /*3550*/  HFMA2.MMA R189, -RZ, RZ, 0, 5.9604644775390625e-08 ;  /* 0x00000001ffbd7435 */ /* 0x000fc800000001ff */
[----:B------:R-:W-:Y:S02]  /*3560*/  MOV R192, R135 ;  /* 0x0000008700c07202 */ /* 0x000fe40000000f00 */
[----:B------:R-:W-:-:S07]  /*3570*/  MOV R134, R188 ;  /* 0x000000bc00867202 */ /* 0x000fce0000000f00 */
[----:B------:R-:W-:Y:S05]  /*3580*/  WARPSYNC.COLLECTIVE R185, `(.L_x_10000) ;  /* 0x00000000b9087348 */ /* 0x000fea0003c00000 */
[----:B------:R0:W1:Y:S02]  /*3590*/  SHFL.DOWN P6, R188, R192, R189, R194 ;  /* 0x080000bdc0bc7389 */ /* 0x00006400000c00c2 */
[----:B01----:R-:W-:Y:S01]  /*35a0*/  ENDCOLLECTIVE ;  /* 0x000000000000791b */ /* 0x003fe20003800000 */
.L_x_10000:
[----:B------:R-:W-:-:S05]  /*35b0*/  FADD.FTZ R134, R133, R134 ;  /* 0x0000008685867221 */ /* 0x000fca0000010000 */
[----:B------:R-:W-:Y:S02]  /*35c0*/  MOV R192, R134 ;  /* 0x0000008600c07202 */ /* 0x000fe40000000f00 */
[----:B------:R-:W-:-:S07]  /*35d0*/  MOV R178, R188 ;  /* 0x000000bc00b27202 */ /* 0x000fce0000000f00 */
[----:B------:R-:W-:Y:S05]  /*35e0*/  WARPSYNC.COLLECTIVE R185, `(.L_x_10001) ;  /* 0x00000000b9087348 */ /* 0x000fea0003c00000 */
[----:B------:R0:W1:Y:S02]  /*35f0*/  SHFL.DOWN P6, R188, R192, R189, R194 ;  /* 0x080000bdc0bc7389 */ /* 0x00006400000c00c2 */
[----:B01----:R-:W-:Y:S01]  /*3600*/  ENDCOLLECTIVE ;  /* 0x000000000000791b */ /* 0x003fe20003800000 */
.L_x_10001:
[----:B------:R-:W-:Y:S01]  /*3610*/  MOV R129, R188 ;  /* 0x000000bc00817202 */ /* 0x000fe20000000f00 */
[----:B------:R-:W-:Y:S06]  /*3620*/  BRA `(.L_x_10002) ;  /* 0xffffffe400687947 */ /* 0x000fec000383ffff */
.L_x_10003:
        /* <DEDUP_REMOVED lines=13> */
.L_x_11982:


//--------------------- .text._ZN10layer_norm13ln_bwd_kernelINS_13Kernel_traitsI6__halfffffjLj2560ELj1ELj1ELj4ELj16ENS_18Kernel_traits_baseILj2560ES2_ffffjLj128EEEEELb0ELb1ELb0ELb1EEEvNS_9BwdParamsE --------------------------
	.section	.text._ZN10layer_norm13ln_bwd_kernelINS_13Kernel_traitsI6__halfffffjLj2560ELj1ELj1ELj4ELj16ENS_18Kernel_traits_baseILj2560ES2_ffffjLj128EEEEELb0ELb1ELb0ELb1EEEvNS_9BwdParamsE,"ax",@progbits
	.align	128
        .global         _ZN10layer_norm13ln_bwd_kernelINS_13Kernel_traitsI6__halfffffjLj2560ELj1ELj1ELj4ELj16ENS_18Kernel_traits_baseILj2560ES2_ffffjLj128EEEEELb0ELb1ELb0ELb1EEEvNS_9BwdParamsE
        .type           _ZN10layer_norm13ln_bwd_kernelINS_13Kernel_traitsI6__halfffffjLj2560ELj1ELj1ELj4ELj16ENS_18Kernel_traits_baseILj2560ES2_ffffjLj128EEEEELb0ELb1ELb0ELb1EEEvNS_9BwdParamsE,@function
        .size           _ZN10layer_norm13ln_bwd_kernelINS_13Kernel_traitsI6__halfffffjLj2560ELj1ELj1ELj4ELj16ENS_18Kernel_traits_baseILj2560ES2_ffffjLj128EEEEELb0ELb1ELb0ELb1EEEvNS_9BwdParamsE,(.L_x_11983 - _ZN10layer_norm13ln_bwd_kernelINS_13Kernel_traitsI6__halfffffjLj2560ELj1ELj1ELj4ELj16ENS_18Kernel_traits_baseILj2560ES2_ffffjLj128EEEEELb0ELb1ELb0ELb1EEEvNS_9BwdParamsE)
        .other          _ZN10layer_norm13ln_bwd_kernelINS_13Kernel_traitsI6__halfffffjLj2560ELj1ELj1ELj4ELj16ENS_18Kernel_traits_baseILj2560ES2_ffffjLj128EEEEELb0ELb1ELb0ELb1EEEvNS_9BwdParamsE,@"STO_CUDA_ENTRY STV_DEFAULT"
_ZN10layer_norm13ln_bwd_kernelINS_13Kernel_traitsI6__halfffffjLj2560ELj1ELj1ELj4ELj16ENS_18Kernel_traits_baseILj2560ES2_ffffjLj128EEEEELb0ELb1ELb0ELb1EEEvNS_9BwdParamsE:
.text._ZN10layer_norm13ln_bwd_kernelINS_13Kernel_traitsI6__halfffffjLj2560ELj1ELj1ELj4ELj16ENS_18Kernel_traits_baseILj2560ES2_ffffjLj128EEEEELb0ELb1ELb0ELb1EEEvNS_9BwdParamsE:
        /* <DEDUP_REMOVED lines=45> */
.L_x_10004:
        /* <DEDUP_REMOVED lines=25> */
[----:B------:R-:W-:Y:S01]  /*0460*/  CS2R R34, SRZ ;  /* 0x0000000000227805 */ /* 0x000fe2000001ff00 */
        /* <DEDUP_REMOVED lines=23> */
[----:B------:R-:W-:Y:S02]  /*05e0*/  MOV R118, RZ ;  /* 0x000000ff00767202 */ /* 0x000fe40000000f00 */
[--C-:B--2---:R-:W-:Y:S01]  /*05f0*/  SHF.R.U64 R120, R6, 0x10, R7.reuse ;  /* 0x0000001006787819 */ /* 0x104fe20000001207 */
[----:B0-----:R-:W-:Y:S01]  /*0600*/  HADD2.F32 R5, -RZ, R7.H0_H0 ;  /* 0x20000007ff057230 */ /* 0x001fe20000004100 */
[----:B------:R-:W-:Y:S01]  /*0610*/  SHF.R.U32.HI R122, RZ, 0x10, R7 ;  /* 0x00000010ff7a7819 */ /* 0x000fe20000011607 */
[----:B------:R-:W-:Y:S01]  /*0620*/  HADD2.F32 R3, -RZ, R6.H0_H0 ;  /* 0x20000006ff037230 */ /* 0x000fe20000004100 */
[--C-:B---3--:R-:W-:Y:S01]  /*0630*/  SHF.R.U64 R124, R10, 0x10, R11.reuse ;  /* 0x000000100a7c7819 */ /* 0x108fe2000000120b */
[----:B-1----:R-:W-:Y:S01]  /*0640*/  HADD2.F32 R9, -RZ, R11.H0_H0 ;  /* 0x2000000bff097230 */ /* 0x002fe20000004100 */
        /* <DEDUP_REMOVED lines=35> */
[----:B------:R-:W-:Y:S02]  /*0880*/  MOV R23, RZ ;  /* 0x000000ff00177202 */ /* 0x000fe40000000f00 */
        /* <DEDUP_REMOVED lines=22> */
[----:B------:R-:W-:-:S07]  /*09f0*/  HADD2.F32 R135, -RZ, R135.H0_H0 ;  /* 0x20000087ff877230 */ /* 0x000fce0000004100 */
.L_x_10008:
[----:B------:R-:W0:Y:S01]  /*0a00*/  LDC.64 R86, c[0x0][0x250] ;  /* 0x00009400ff567b82 */ /* 0x000e220000000a00 */
[----:B------:R-:W-:-:S05]  /*0a10*/  IMAD R74, R2, UR9, RZ ;  /* 0x00000009024a7c24 */ /* 0x000fca000f8e02ff */
[----:B------:R-:W-:Y:S02]  /*0a20*/  SHF.R.S32.HI R75, RZ, 0x1f, R74 ;  /* 0x0000001fff4b7819 */ /* 0x000fe4000001144a */
[----:B------:R-:W1:Y:S02]  /*0a30*/  LDC.64 R104, c[0x0][0x238] ;  /* 0x00008e00ff687b82 */ /* 0x000e640000000a00 */
[----:B------:R-:W-:Y:S02]  /*0a40*/  LEA.HI R75, R75, R74, RZ, 0x2 ;  /* 0x0000004a4b4b7211 */ /* 0x000fe400078f10ff */
[----:B------:R-:W-:-:S04]  /*0a50*/  LOP3.LUT R74, R0, 0x7f, RZ, 0xc0, !PT ;  /* 0x0000007f004a7812 */ /* 0x000fc800078ec0ff */
[----:B------:R-:W2:Y:S01]  /*0a60*/  LDC.64 R72, c[0x0][0x258] ;  /* 0x00009600ff487b82 */ /* 0x000ea20000000a00 */
[----:B------:R-:W-:-:S07]  /*0a70*/  LEA.HI.SX32 R191, R75, R74, 0x1e ;  /* 0x0000004a4bbf7211 */ /* 0x000fce00078ff2ff */
[----:B------:R-:W3:Y:S01]  /*0a80*/  LDC.64 R108, c[0x0][0x2b8] ;  /* 0x0000ae00ff6c7b82 */ /* 0x000ee20000000a00 */
[----:B0-----:R-:W-:Y:S01]  /*0a90*/  IMAD.WIDE R86, R2, 0x4, R86 ;  /* 0x0000000402567825 */ /* 0x001fe200078e0256 */
[----:B------:R-:W-:-:S04]  /*0aa0*/  IADD3 R189, R191, 0x80, RZ ;  /* 0x00000080bfbd7810 */ /* 0x000fc80007ffe0ff */
[----:B------:R-:W4:Y:S01]  /*0ab0*/  LDG.E R186, desc[UR6][R86.64] ;  /* 0x0000000656ba7981 */ /* 0x000f22000c1e1900 */
[--C-:B-1----:R-:W-:Y:S01]  /*0ac0*/  IMAD.WIDE.U32 R74, R191, 0x10, R104.reuse ;  /* 0x00000010bf4a7825 */ /* 0x102fe200078e0068 */
[----:B------:R-:W0:Y:S03]  /*0ad0*/  LDC.64 R150, c[0x0][0x2c8] ;  /* 0x0000b200ff967b82 */ /* 0x000e260000000a00 */
[----:B------:R-:W-:-:S04]  /*0ae0*/  IMAD.WIDE.U32 R80, R189, 0x10, R104 ;  /* 0x00000010bd507825 */ /* 0x000fc800078e0068 */
[----:B--2---:R-:W-:Y:S01]  /*0af0*/  IMAD.WIDE R182, R2, 0x4, R72 ;  /* 0x0000000402b67825 */ /* 0x004fe200078e0248 */
[----:B------:R-:W1:Y:S01]  /*0b00*/  @P0 LDC.64 R152, c[0x0][0x270] ;  /* 0x00009c00ff980b82 */ /* 0x000e620000000a00 */
[----:B------:R-:W2:Y:S01]  /*0b10*/  LDG.E.128 R72, desc[UR6][R74.64] ;  /* 0x000000064a487981 */ /* 0x000ea2000c1e1d00 */
[----:B------:R-:W-:-:S03]  /*0b20*/  IADD3 R187, R191, 0x100, RZ ;  /* 0x00000100bfbb7810 */ /* 0x000fc60007ffe0ff */
[----:B------:R0:W2:Y:S01]  /*0b30*/  LDG.E R182, desc[UR6][R182.64] ;  /* 0x00000006b6b67981 */ /* 0x0000a2000c1e1900 */
[----:B---3--:R-:W-:-:S03]  /*0b40*/  IMAD.WIDE.U32 R76, R191, 0x10, R108 ;  /* 0x00000010bf4c7825 */ /* 0x008fc600078e006c */
[----:B------:R-:W3:Y:S01]  /*0b50*/  LDG.E.128 R80, desc[UR6][R80.64] ;  /* 0x0000000650507981 */ /* 0x000ee2000c1e1d00 */
[----:B------:R-:W-:-:S03]  /*0b60*/  IMAD.WIDE.U32 R88, R187, 0x10, R104 ;  /* 0x00000010bb587825 */ /* 0x000fc600078e0068 */
[----:B------:R-:W3:Y:S04]  /*0b70*/  LDG.E.128 R76, desc[UR6][R76.64] ;  /* 0x000000064c4c7981 */ /* 0x000ee8000c1e1d00 */
[----:B------:R-:W3:Y:S01]  /*0b80*/  LDG.E.128 R88, desc[UR6][R88.64] ;  /* 0x0000000658587981 */ /* 0x000ee2000c1e1d00 */
[----:B------:R-:W-:-:S06]  /*0b90*/  IMAD.WIDE.U32 R84, R189, 0x10, R108 ;  /* 0x00000010bd547825 */ /* 0x000fcc00078e006c */
[----:B------:R-:W3:Y:S01]  /*0ba0*/  LDG.E.128 R84, desc[UR6][R84.64] ;  /* 0x0000000654547981 */ /* 0x000ee2000c1e1d00 */
[----:B------:R-:W-:Y:S01]  /*0bb0*/  IMAD.WIDE.U32 R92, R187, 0x10, R108 ;  /* 0x00000010bb5c7825 */ /* 0x000fe200078e006c */
[----:B------:R-:W-:-:S05]  /*0bc0*/  IADD3 R185, R191, 0x180, RZ ;  /* 0x00000180bfb97810 */ /* 0x000fca0007ffe0ff */
[----:B------:R-:W3:Y:S01]  /*0bd0*/  LDG.E.128 R92, desc[UR6][R92.64] ;  /* 0x000000065c5c7981 */ /* 0x000ee2000c1e1d00 */
[----:B------:R-:W-:-:S04]  /*0be0*/  IMAD.WIDE.U32 R96, R185, 0x10, R104 ;  /* 0x00000010b9607825 */ /* 0x000fc800078e0068 */
[----:B------:R-:W-:Y:S02]  /*0bf0*/  IMAD.WIDE.U32 R100, R185, 0x10, R108 ;  /* 0x00000010b9647825 */ /* 0x000fe400078e006c */
[----:B------:R-:W3:Y:S01]  /*0c00*/  LDG.E.128 R96, desc[UR6][R96.64] ;  /* 0x0000000660607981 */ /* 0x000ee2000c1e1d00 */
[----:B------:R-:W-:-:S03]  /*0c10*/  IADD3 R181, R191, 0x200, RZ ;  /* 0x00000200bfb57810 */ /* 0x000fc60007ffe0ff */
[----:B------:R-:W3:Y:S02]  /*0c20*/  LDG.E.128 R100, desc[UR6][R100.64] ;  /* 0x0000000664647981 */ /* 0x000ee4000c1e1d00 */
[----:B------:R-:W-:-:S04]  /*0c30*/  IMAD.WIDE.U32 R104, R181, 0x10, R104 ;  /* 0x00000010b5687825 */ /* 0x000fc800078e0068 */
[----:B------:R-:W-:Y:S02]  /*0c40*/  IMAD.WIDE.U32 R108, R181, 0x10, R108 ;  /* 0x00000010b56c7825 */ /* 0x000fe400078e006c */
[----:B------:R-:W3:Y:S04]  /*0c50*/  LDG.E.128 R104, desc[UR6][R104.64] ;  /* 0x0000000668687981 */ /* 0x000ee8000c1e1d00 */
[----:B------:R-:W3:Y:S01]  /*0c60*/  LDG.E.128 R108, desc[UR6][R108.64] ;  /* 0x000000066c6c7981 */ /* 0x000ee2000c1e1d00 */
[----:B0-----:R-:W-:-:S04]  /*0c70*/  ISETP.NE.U32.AND P1, PT, R150, RZ, PT ;  /* 0x000000ff9600720c */ /* 0x001fc80003f25070 */
[----:B------:R-:W-:-:S13]  /*0c80*/  ISETP.NE.AND.EX P1, PT, R151, RZ, PT, P1 ;  /* 0x000000ff9700720c */ /* 0x000fda0003f25310 */
[----:B------:R-:W0:Y:S01]  /*0c90*/  @P1 LDC.64 R156, c[0x0][0x2c8] ;  /* 0x0000b200ff9c1b82 */ /* 0x000e220000000a00 */
[----:B------:R-:W-:-:S07]  /*0ca0*/  ISETP.NE.AND P3, PT, RZ, UR8, PT ;  /* 0x00000008ff007c0c */ /* 0x000fce000bf65270 */
[----:B------:R-:W0:Y:S01]  /*0cb0*/  @P1 LDC.64 R158, c[0x0][0x2c8] ;  /* 0x0000b200ff9e1b82 */ /* 0x000e220000000a00 */
[----:B------:R-:W-:-:S07]  /*0cc0*/  SHF.R.S32.HI R183, RZ, 0x1f, R2 ;  /* 0x0000001fffb77819 */ /* 0x000fce0000011402 */
[----:B------:R-:W0:Y:S01]  /*0cd0*/  @P1 LDC.64 R160, c[0x0][0x2c8] ;  /* 0x0000b200ffa01b82 */ /* 0x000e220000000a00 */
[----:B-1----:R-:W-:-:S07]  /*0ce0*/  @P0 LEA R152, P2, R2, R152, 0x2 ;  /* 0x0000009802980211 */ /* 0x002fce00078410ff */
[----:B------:R-:W1:Y:S01]  /*0cf0*/  @P1 LDC.64 R162, c[0x0][0x2c8] ;  /* 0x0000b200ffa21b82 */ /* 0x000e620000000a00 */
[----:B0-----:R-:W-:Y:S01]  /*0d00*/  @P1 IMAD.WIDE.U32 R156, R189, 0x10, R156 ;  /* 0x00000010bd9c1825 */ /* 0x001fe200078e009c */
[----:B------:R-:W-:Y:S02]  /*0d10*/  @P0 LEA.HI.X R153, R2, R153, R183, 0x2, P2 ;  /* 0x0000009902990211 */ /* 0x000fe400010f14b7 */
[----:B------:R-:W-:Y:S02]  /*0d20*/  MOV R183, 0x3f800000 ;  /* 0x3f80000000b77802 */ /* 0x000fe40000000f00 */
[----:B------:R0:W5:Y:S02]  /*0d30*/  @P1 LDG.E.128 R52, desc[UR6][R156.64] ;  /* 0x000000069c341981 */ /* 0x000164000c1e1d00 */
[----:B------:R-:W0:Y:S02]  /*0d40*/  @P1 LDC.64 R154, c[0x0][0x2c8] ;  /* 0x0000b200ff9a1b82 */ /* 0x000e240000000a00 */
[----:B------:R3:W5:Y:S01]  /*0d50*/  @P0 LDG.E R183, desc[UR6][R152.64] ;  /* 0x0000000698b70981 */ /* 0x000762000c1e1900 */
[----:B------:R-:W-:-:S04]  /*0d60*/  @P1 IMAD.WIDE.U32 R158, R187, 0x10, R158 ;  /* 0x00000010bb9e1825 */ /* 0x000fc800078e009e */
[----:B------:R-:W-:Y:S01]  /*0d70*/  @P1 IMAD.WIDE.U32 R160, R185, 0x10, R160 ;  /* 0x00000010b9a01825 */ /* 0x000fe200078e00a0 */
[----:B------:R3:W5:Y:S04]  /*0d80*/  @P1 LDG.E.128 R56, desc[UR6][R158.64] ;  /* 0x000000069e381981 */ /* 0x000768000c1e1d00 */
[----:B------:R3:W5:Y:S01]  /*0d90*/  @P1 LDG.E.128 R60, desc[UR6][R160.64] ;  /* 0x00000006a03c1981 */ /* 0x000762000c1e1d00 */
[----:B-1----:R-:W-:-:S05]  /*0da0*/  @P1 IMAD.WIDE.U32 R162, R181, 0x10, R162 ;  /* 0x00000010b5a21825 */ /* 0x002fca00078e00a2 */
[----:B------:R1:W5:Y:S01]  /*0db0*/  @P1 LDG.E.128 R64, desc[UR6][R162.64] ;  /* 0x00000006a2401981 */ /* 0x000362000c1e1d00 */
[----:B0-----:R-:W-:-:S05]  /*0dc0*/  @P1 IMAD.WIDE.U32 R154, R191, 0x10, R154 ;  /* 0x00000010bf9a1825 */ /* 0x001fca00078e009a */
[----:B------:R0:W5:Y:S01]  /*0dd0*/  @P1 LDG.E.128 R48, desc[UR6][R154.64] ;  /* 0x000000069a301981 */ /* 0x000162000c1e1d00 */
[----:B------:R-:W-:Y:S01]  /*0de0*/  UMOV UR4, 0xffffffff ;  /* 0xffffffff00047882 */ /* 0x000fe20000000000 */
[----:B------:R-:W-:Y:S02]  /*0df0*/  LOP3.LUT P1, RZ, R0, 0x1f, RZ, 0xc0, !PT ;  /* 0x0000001f00ff7812 */ /* 0x000fe4000782c0ff */
[----:B----4-:R-:W-:-:S05]  /*0e00*/  FSEL R192, R186, RZ, !P3 ;  /* 0x000000ffbac07208 */ /* 0x010fca0005800000 */
[----:B--2---:R-:W-:-:S04]  /*0e10*/  FADD.FTZ R73, -R192, R73 ;  /* 0x00000049c0497221 */ /* 0x004fc80000010100 */
[----:B------:R-:W-:Y:S01]  /*0e20*/  FMUL.FTZ R156, R182, R73 ;  /* 0x00000049b69c7220 */ /* 0x000fe20000410000 */
[C---:B---3--:R-:W-:Y:S01]  /*0e30*/  FADD.FTZ R73, -R192.reuse, R80 ;  /* 0x00000050c0497221 */ /* 0x048fe20000010100 */
[----:B------:R-:W-:-:S03]  /*0e40*/  FADD.FTZ R153, -R192, R72 ;  /* 0x00000048c0997221 */ /* 0x000fc60000010100 */
[----:B------:R-:W-:Y:S01]  /*0e50*/  FMUL.FTZ R80, R182, R73 ;  /* 0x00000049b6507220 */ /* 0x000fe20000410000 */
[----:B------:R-:W-:Y:S01]  /*0e60*/  FADD.FTZ R73, -R192, R83 ;  /* 0x00000053c0497221 */ /* 0x000fe20000010100 */
[C---:B------:R-:W-:Y:S01]  /*0e70*/  FMUL.FTZ R152, R182.reuse, R153 ;  /* 0x00000099b6987220 */ /* 0x040fe20000410000 */
[----:B------:R-:W-:Y:S02]  /*0e80*/  FMUL.FTZ R157, R3, R76 ;  /* 0x0000004c039d7220 */ /* 0x000fe40000410000 */
[----:B------:R-:W-:Y:S01]  /*0e90*/  FMUL.FTZ R186, R182, R73 ;  /* 0x00000049b6ba7220 */ /* 0x000fe20000410000 */
[C---:B------:R-:W-:Y:S01]  /*0ea0*/  FADD.FTZ R73, -R192.reuse, R88 ;  /* 0x00000058c0497221 */ /* 0x040fe20000010100 */
[----:B------:R-:W-:Y:S01]  /*0eb0*/  FADD.FTZ R193, -R192, R74 ;  /* 0x0000004ac0c17221 */ /* 0x000fe20000010100 */
[----:B------:R-:W-:Y:S01]  /*0ec0*/  FMUL.FTZ R159, R120, R77 ;  /* 0x0000004d789f7220 */ /* 0x000fe20000410000 */
[----:B------:R-:W-:Y:S01]  /*0ed0*/  FADD.FTZ R72, RZ, R157 ;  /* 0x0000009dff487221 */ /* 0x000fe20000010000 */
[----:B------:R-:W-:Y:S01]  /*0ee0*/  FMUL.FTZ R88, R182, R73 ;  /* 0x00000049b6587220 */ /* 0x000fe20000410000 */
[----:B------:R-:W-:Y:S01]  /*0ef0*/  FFMA.FTZ R73, R152, R157, RZ ;  /* 0x0000009d98497223 */ /* 0x000fe200000100ff */
[----:B------:R-:W-:Y:S01]  /*0f00*/  FADD.FTZ R75, -R192, R75 ;  /* 0x0000004bc04b7221 */ /* 0x000fe20000010100 */
[----:B------:R-:W-:Y:S01]  /*0f10*/  FMUL.FTZ R158, R182, R193 ;  /* 0x000000c1b69e7220 */ /* 0x000fe20000410000 */
[----:B------:R-:W-:Y:S01]  /*0f20*/  FMUL.FTZ R161, R5, R78 ;  /* 0x0000004e05a17220 */ /* 0x000fe20000410000 */
[----:B------:R-:W-:Y:S01]  /*0f30*/  FADD.FTZ R72, R72, R159 ;  /* 0x0000009f48487221 */ /* 0x000fe20000010000 */
[----:B------:R-:W-:Y:S01]  /*0f40*/  FFMA.FTZ R73, R156, R159, R73 ;  /* 0x0000009f9c497223 */ /* 0x000fe20000010049 */
[----:B------:R-:W-:Y:S01]  /*0f50*/  FADD.FTZ R81, -R192, R81 ;  /* 0x00000051c0517221 */ /* 0x000fe20000010100 */
[----:B------:R-:W-:Y:S01]  /*0f60*/  FMUL.FTZ R160, R182, R75 ;  /* 0x0000004bb6a07220 */ /* 0x000fe20000410000 */
[----:B-1----:R-:W-:Y:S01]  /*0f70*/  FMUL.FTZ R163, R122, R79 ;  /* 0x0000004f7aa37220 */ /* 0x002fe20000410000 */
[----:B------:R-:W-:Y:S01]  /*0f80*/  FADD.FTZ R72, R72, R161 ;  /* 0x000000a148487221 */ /* 0x000fe20000010000 */
[----:B------:R-:W-:Y:S01]  /*0f90*/  FFMA.FTZ R73, R158, R161, R73 ;  /* 0x000000a19e497223 */ /* 0x000fe20000010049 */
[----:B------:R-:W-:Y:S01]  /*0fa0*/  FADD.FTZ R75, -R192, R82 ;  /* 0x00000052c04b7221 */ /* 0x000fe20000010100 */
        /* <DEDUP_REMOVED lines=8> */
[----:B------:R-:W-:Y:S01]  /*1030*/  FMUL.FTZ R193, R9, R86 ;  /* 0x0000005609c17220 */ /* 0x000fe20000410000 */
[----:B------:R-:W-:Y:S01]  /*1040*/  FADD.FTZ R72, R72, R83 ;  /* 0x0000005348487221 */ /* 0x000fe20000010000 */
[----:B------:R-:W-:Y:S01]  /*1050*/  FFMA.FTZ R73, R82, R83, R73 ;  /* 0x0000005352497223 */ /* 0x000fe20000010049 */
[----:B------:R-:W-:Y:S01]  /*1060*/  FADD.FTZ R89, -R192, R89 ;  /* 0x00000059c0597221 */ /* 0x000fe20000010100 */
[----:B------:R-:W-:Y:S01]  /*1070*/  FMUL.FTZ R195, R126, R87 ;  /* 0x000000577ec37220 */ /* 0x000fe20000410000 */
[----:B------:R-:W-:Y:S01]  /*1080*/  FADD.FTZ R72, R72, R193 ;  /* 0x000000c148487221 */ /* 0x000fe20000010000 */
[----:B------:R-:W-:Y:S01]  /*1090*/  FFMA.FTZ R73, R162, R193, R73 ;  /* 0x000000c1a2497223 */ /* 0x000fe20000010049 */
[----:B------:R-:W-:Y:S01]  /*10a0*/  FADD.FTZ R75, -R192, R90 ;  /* 0x0000005ac04b7221 */ /* 0x000fe20000010100 */
[----:B------:R-:W-:Y:S01]  /*10b0*/  FMUL.FTZ R90, R182, R89 ;  /* 0x00000059b65a7220 */ /* 0x000fe20000410000 */
[----:B------:R-:W-:Y:S01]  /*10c0*/  FMUL.FTZ R89, R11, R92 ;  /* 0x0000005c0b597220 */ /* 0x000fe20000410000 */
[----:B------:R-:W-:Y:S01]  /*10d0*/  FADD.FTZ R72, R72, R195 ;  /* 0x000000c348487221 */ /* 0x000fe20000010000 */
[----:B------:R-:W-:Y:S01]  /*10e0*/  FFMA.FTZ R73, R186, R195, R73 ;  /* 0x000000c3ba497223 */ /* 0x000fe20000010049 */
[----:B------:R-:W-:Y:S01]  /*10f0*/  FADD.FTZ R91, -R192, R91 ;  /* 0x0000005bc05b7221 */ /* 0x000fe20000010100 */
[C---:B------:R-:W-:Y:S01]  /*1100*/  FADD.FTZ R164, R93.reuse, R164 ;  /* 0x000000a45da47221 */ /* 0x040fe20000010000 */
[----:B------:R-:W-:Y:S01]  /*1110*/  FFMA.FTZ R166, R93, R90, R166 ;  /* 0x0000005a5da67223 */ /* 0x000fe200000100a6 */
[C---:B------:R-:W-:Y:S01]  /*1120*/  FADD.FTZ R45, R92.reuse, R45 ;  /* 0x0000002d5c2d7221 */ /* 0x040fe20000010000 */
[----:B------:R-:W-:Y:S01]  /*1130*/  FFMA.FTZ R149, R92, R88, R149 ;  /* 0x000000585c957223 */ /* 0x000fe20000010095 */
[----:B------:R-:W-:Y:S01]  /*1140*/  FMUL.FTZ R93, R128, R93 ;  /* 0x0000005d805d7220 */ /* 0x000fe20000410000 */
[----:B------:R-:W-:Y:S01]  /*1150*/  FADD.FTZ R72, R72, R89 ;  /* 0x0000005948487221 */ /* 0x000fe20000010000 */
[----:B------:R-:W-:Y:S01]  /*1160*/  FFMA.FTZ R73, R88, R89, R73 ;  /* 0x0000005958497223 */ /* 0x000fe20000010049 */
[----:B------:R-:W-:Y:S01]  /*1170*/  FMUL.FTZ R92, R182, R75 ;  /* 0x0000004bb65c7220 */ /* 0x000fe20000410000 */
[----:B------:R-:W-:Y:S01]  /*1180*/  FADD.FTZ R75, -R192, R96 ;  /* 0x00000060c04b7221 */ /* 0x000fe20000010100 */
[----:B------:R-:W-:Y:S01]  /*1190*/  FMUL.FTZ R188, R182, R91 ;  /* 0x0000005bb6bc7220 */ /* 0x000fe20000410000 */
[----:B------:R-:W-:Y:S01]  /*11a0*/  FMUL.FTZ R91, R13, R94 ;  /* 0x0000005e0d5b7220 */ /* 0x000fe20000410000 */
[----:B------:R-:W-:Y:S01]  /*11b0*/  FADD.FTZ R72, R72, R93 ;  /* 0x0000005d48487221 */ /* 0x000fe20000010000 */
[----:B------:R-:W-:Y:S01]  /*11c0*/  FFMA.FTZ R73, R90, R93, R73 ;  /* 0x0000005d5a497223 */ /* 0x000fe20000010049 */
[C---:B------:R-:W-:Y:S01]  /*11d0*/  FADD.FTZ R165, R94.reuse, R165 ;  /* 0x000000a55ea57221 */ /* 0x040fe20000010000 */
[----:B------:R-:W-:Y:S01]  /*11e0*/  FFMA.FTZ R167, R94, R92, R167 ;  /* 0x0000005c5ea77223 */ /* 0x000fe200000100a7 */
[----:B------:R-:W-:Y:S01]  /*11f0*/  FMUL.FTZ R94, R182, R75 ;  /* 0x0000004bb65e7220 */ /* 0x000fe20000410000 */
[C---:B------:R-:W-:Y:S01]  /*1200*/  FADD.FTZ R168, R95.reuse, R168 ;  /* 0x000000a85fa87221 */ /* 0x040fe20000010000 */
[----:B------:R-:W-:Y:S01]  /*1210*/  FFMA.FTZ R112, R95, R188, R112 ;  /* 0x000000bc5f707223 */ /* 0x000fe20000010070 */
[----:B------:R-:W-:Y:S01]  /*1220*/  FADD.FTZ R97, -R192, R97 ;  /* 0x00000061c0617221 */ /* 0x000fe20000010100 */
[C---:B------:R-:W-:Y:S01]  /*1230*/  FADD.FTZ R144, R79.reuse, R144 ;  /* 0x000000904f907221 */ /* 0x040fe20000010000 */
[----:B------:R-:W-:Y:S01]  /*1240*/  FFMA.FTZ R118, R79, R160, R118 ;  /* 0x000000a04f767223 */ /* 0x000fe20000010076 */
[----:B------:R-:W-:Y:S01]  /*1250*/  FMUL.FTZ R95, R130, R95 ;  /* 0x0000005f825f7220 */ /* 0x000fe20000410000 */
[----:B------:R-:W-:Y:S01]  /*1260*/  FADD.FTZ R72, R72, R91 ;  /* 0x0000005b48487221 */ /* 0x000fe20000010000 */
[----:B------:R-:W-:Y:S01]  /*1270*/  FFMA.FTZ R73, R92, R91, R73 ;  /* 0x0000005b5c497223 */ /* 0x000fe20000010049 */
[----:B------:R-:W-:Y:S01]  /*1280*/  FADD.FTZ R79, -R192, R99 ;  /* 0x00000063c04f7221 */ /* 0x000fe20000010100 */
        /* <DEDUP_REMOVED lines=10> */
[----:B------:R-:W-:Y:S01]  /*1330*/  FADD.FTZ R77, -R192, R98 ;  /* 0x00000062c04d7221 */ /* 0x000fe20000010100 */
        /* <DEDUP_REMOVED lines=8> */
[C---:B------:R-:W-:Y:S01]  /*13c0*/  FADD.FTZ R172, R103.reuse, R172 ;  /* 0x000000ac67ac7221 */ /* 0x040fe20000010000 */
[----:B------:R-:W-:Y:S01]  /*13d0*/  FFMA.FTZ R44, R103, R98, R44 ;  /* 0x00000062672c7223 */ /* 0x000fe2000001002c */
[----:B------:R-:W-:Y:S01]  /*13e0*/  FADD.FTZ R75, -R192, R104 ;  /* 0x00000068c04b7221 */ /* 0x000fe20000010100 */
[----:B------:R-:W-:Y:S01]  /*13f0*/  FMUL.FTZ R103, R134, R103 ;  /* 0x0000006786677220 */ /* 0x000fe20000410000 */
[----:B------:R-:W-:Y:S01]  /*1400*/  FADD.FTZ R72, R72, R197 ;  /* 0x000000c548487221 */ /* 0x000fe20000010000 */
[----:B------:R-:W-:Y:S01]  /*1410*/  FFMA.FTZ R73, R190, R197, R73 ;  /* 0x000000c5be497223 */ /* 0x000fe20000010049 */
[C---:B------:R-:W-:Y:S01]  /*1420*/  FADD.FTZ R77, -R192.reuse, R106 ;  /* 0x0000006ac04d7221 */ /* 0x040fe20000010100 */
[----:B------:R-:W-:Y:S01]  /*1430*/  FADD.FTZ R79, -R192, R107 ;  /* 0x0000006bc04f7221 */ /* 0x000fe20000010100 */
        /* <DEDUP_REMOVED lines=11> */
[----:B0-----:R-:W-:Y:S01]  /*14f0*/  FMUL.FTZ R154, R182, R77 ;  /* 0x0000004db69a7220 */ /* 0x001fe20000410000 */
[----:B------:R-:W-:Y:S01]  /*1500*/  FMUL.FTZ R155, R21, R110 ;  /* 0x0000006e159b7220 */ /* 0x000fe20000410000 */
[----:B------:R-:W-:Y:S01]  /*1510*/  FADD.FTZ R72, R72, R153 ;  /* 0x0000009948487221 */ /* 0x000fe20000010000 */
[----:B------:R-:W-:Y:S01]  /*1520*/  FFMA.FTZ R73, R108, R153, R73 ;  /* 0x000000996c497223 */ /* 0x000fe20000010049 */
[C---:B------:R-:W-:Y:S01]  /*1530*/  FADD.FTZ R174, R109.reuse, R174 ;  /* 0x000000ae6dae7221 */ /* 0x040fe20000010000 */
        /* <DEDUP_REMOVED lines=44> */
.L_x_10019:
[----:B------:R-:W-:Y:S01]  /*1800*/  LOP3.LUT P4, RZ, R184, 0xff, RZ, 0xc0, !PT ;  /* 0x000000ffb8ff7812 */ /* 0x000fe2000788c0ff */
[----:B01----:R-:W-:Y:S01]  /*1810*/  FADD.FTZ R72, R72, R75 ;  /* 0x0000004b48487221 */ /* 0x003fe20000010000 */
[----:B--2---:R-:W-:Y:S01]  /*1820*/  FADD.FTZ R73, R73, R74 ;  /* 0x0000004a49497221 */ /* 0x004fe20000010000 */
[----:B------:R-:W-:Y:S10]  /*1830*/  @P1 BRA `(.L_x_10007) ;  /* 0x0000000000241947 */ /* 0x000ff40003800000 */
        /* <DEDUP_REMOVED lines=9> */
.L_x_10007:
[----:B------:R-:W-:Y:S05]  /*18d0*/  WARPSYNC.ALL ;  /* 0x0000000000007948 */ /* 0x000fea0003800000 */
[----:B------:R-:W1:Y:S08]  /*18e0*/  S2UR UR5, SR_CgaCtaId ;  /* 0x00000000000579c3 */ /* 0x000e700000008800 */
[----:B------:R-:W-:Y:S01]  /*18f0*/  BAR.SYNC.DEFER_BLOCKING 0x0 ;  /* 0x0000000000007b1d */ /* 0x000fe20000010000 */
[----:B0-----:R-:W-:-:S02]  /*1900*/  SHF.R.U32.HI R72, RZ, 0x5, R0 ;  /* 0x00000005ff487819 */ /* 0x001fc40000011600 */
[----:B------:R-:W-:Y:S02]  /*1910*/  ISETP.NE.U32.AND P1, PT, RZ, UR12, PT ;  /* 0x0000000cff007c0c */ /* 0x000fe4000bf25070 */
[----:B------:R-:W-:Y:S01]  /*1920*/  LOP3.LUT R72, R72, 0x7fffffc, RZ, 0xc0, !PT ;  /* 0x07fffffc48487812 */ /* 0x000fe200078ec0ff */
[----:B------:R-:W-:Y:S01]  /*1930*/  UMOV UR4, 0x400 ;  /* 0x0000040000047882 */ /* 0x000fe20000000000 */
[----:B------:R-:W-:Y:S01]  /*1940*/  ISETP.NE.AND.EX P1, PT, RZ, UR13, PT, P1 ;  /* 0x0000000dff007c0c */ /* 0x000fe2000bf25310 */
[----:B------:R-:W0:Y:S01]  /*1950*/  LDC.64 R96, c[0x0][0x220] ;  /* 0x00008800ff607b82 */ /* 0x000e220000000a00 */
[----:B------:R-:W-:Y:S02]  /*1960*/  @!P4 IADD3 R72, R72, 0x4, RZ ;  /* 0x000000044848c810 */ /* 0x000fe40007ffe0ff */
[----:B------:R-:W-:-:S04]  /*1970*/  ISETP.NE.U32.AND P2, PT, R150, RZ, PT ;  /* 0x000000ff9600720c */ /* 0x000fc80003f45070 */
[----:B------:R-:W-:-:S05]  /*1980*/  ISETP.NE.AND.EX P2, PT, R151, RZ, PT, P2 ;  /* 0x000000ff9700720c */ /* 0x000fca0003f45320 */
[----:B------:R-:W2:Y:S01]  /*1990*/  @P1 LDC.64 R86, c[0x0][0x308] ;  /* 0x0000c200ff561b82 */ /* 0x000ea20000000a00 */
[----:B-1----:R-:W-:-:S06]  /*19a0*/  ULEA UR4, UR5, UR4, 0x18 ;  /* 0x0000000405047291 */ /* 0x002fcc000f8ec03f */
[----:B------:R-:W-:-:S05]  /*19b0*/  LEA R84, R72, UR4, 0x3 ;  /* 0x0000000448547c11 */ /* 0x000fca000f8e18ff */
[----:B------:R-:W1:Y:S04]  /*19c0*/  LDS.128 R72, [R84+0x2800] ;  /* 0x0028000054487984 */ /* 0x000e680000000c00 */
[----:B------:R-:W3:Y:S01]  /*19d0*/  LDS.128 R76, [R84+0x2810] ;  /* 0x00281000544c7984 */ /* 0x000ee20000000c00 */
[----:B--2---:R-:W-:-:S04]  /*19e0*/  @P1 IMAD.WIDE.U32 R86, R191, 0x10, R86 ;  /* 0x00000010bf561825 */ /* 0x004fc800078e0056 */
[----:B-1----:R-:W-:Y:S01]  /*19f0*/  FADD.FTZ R85, RZ, R72 ;  /* 0x00000048ff557221 */ /* 0x002fe20000010000 */
[----:B------:R-:W-:-:S03]  /*1a00*/  FADD.FTZ R72, RZ, R73 ;  /* 0x00000049ff487221 */ /* 0x000fc60000010000 */
[----:B------:R-:W-:Y:S01]  /*1a10*/  FADD.FTZ R85, R74, R85 ;  /* 0x000000554a557221 */ /* 0x000fe20000010000 */
[----:B------:R-:W-:-:S03]  /*1a20*/  FADD.FTZ R72, R75, R72 ;  /* 0x000000484b487221 */ /* 0x000fc60000010000 */
[----:B---3--:R-:W-:Y:S01]  /*1a30*/  FADD.FTZ R85, R85, R76 ;  /* 0x0000004c55557221 */ /* 0x008fe20000010000 */
[----:B------:R-:W-:-:S03]  /*1a40*/  FADD.FTZ R72, R72, R77 ;  /* 0x0000004d48487221 */ /* 0x000fc60000010000 */
[----:B------:R-:W-:Y:S01]  /*1a50*/  FADD.FTZ R78, R78, R85 ;  /* 0x000000554e4e7221 */ /* 0x000fe20000010000 */
[----:B------:R-:W-:Y:S01]  /*1a60*/  FADD.FTZ R72, R79, R72 ;  /* 0x000000484f487221 */ /* 0x000fe20000010000 */
[----:B------:R-:W1:Y:S02]  /*1a70*/  LDC.64 R84, c[0x0][0x2f8] ;  /* 0x0000be00ff547b82 */ /* 0x000e640000000a00 */
[----:B------:R-:W-:Y:S01]  /*1a80*/  FMUL.FTZ R78, R78, UR10 ;  /* 0x0000000a4e4e7c20 */ /* 0x000fe20008410000 */
[----:B------:R-:W-:Y:S01]  /*1a90*/  FMUL.FTZ R150, R72, UR10 ;  /* 0x0000000a48967c20 */ /* 0x000fe20008410000 */
[----:B0-----:R-:W-:-:S03]  /*1aa0*/  IMAD.WIDE.U32 R72, R191, 0x10, R96 ;  /* 0x00000010bf487825 */ /* 0x001fc600078e0060 */
[----:B------:R-:W-:Y:S02]  /*1ab0*/  FSEL R111, R78, RZ, !P3 ;  /* 0x000000ff4e6f7208 */ /* 0x000fe40005800000 */
[----:B------:R-:W-:-:S03]  /*1ac0*/  ISETP.NE.U32.AND P3, PT, RZ, UR12, PT ;  /* 0x0000000cff007c0c */ /* 0x000fc6000bf65070 */
[-CC-:B------:R-:W-:Y:S01]  /*1ad0*/  FFMA.FTZ R152, R152, R150.reuse, R111.reuse ;  /* 0x0000009698987223 */ /* 0x180fe2000001006f */
[-CC-:B------:R-:W-:Y:S01]  /*1ae0*/  FFMA.FTZ R156, R156, R150.reuse, R111.reuse ;  /* 0x000000969c9c7223 */ /* 0x180fe2000001006f */
[-CC-:B------:R-:W-:Y:S01]  /*1af0*/  FFMA.FTZ R158, R158, R150.reuse, R111.reuse ;  /* 0x000000969e9e7223 */ /* 0x180fe2000001006f */
[-CC-:B------:R-:W-:Y:S01]  /*1b00*/  FFMA.FTZ R160, R160, R150.reuse, R111.reuse ;  /* 0x00000096a0a07223 */ /* 0x180fe2000001006f */
[-CC-:B------:R-:W-:Y:S01]  /*1b10*/  FFMA.FTZ R80, R80, R150.reuse, R111.reuse ;  /* 0x0000009650507223 */ /* 0x180fe2000001006f */
[----:B------:R-:W-:Y:S01]  /*1b20*/  FADD.FTZ R75, R157, -R152 ;  /* 0x800000989d4b7221 */ /* 0x000fe20000010000 */
[----:B------:R-:W-:Y:S01]  /*1b30*/  FADD.FTZ R77, R159, -R156 ;  /* 0x8000009c9f4d7221 */ /* 0x000fe20000010000 */
[----:B------:R-:W-:Y:S01]  /*1b40*/  FADD.FTZ R161, R161, -R158 ;  /* 0x8000009ea1a17221 */ /* 0x000fe20000010000 */
[----:B------:R-:W-:Y:S01]  /*1b50*/  FADD.FTZ R163, R163, -R160 ;  /* 0x800000a0a3a37221 */ /* 0x000fe20000010000 */
[-CC-:B------:R-:W-:Y:S01]  /*1b60*/  FFMA.FTZ R90, R90, R150.reuse, R111.reuse ;  /* 0x000000965a5a7223 */ /* 0x180fe2000001006f */
[----:B------:R-:W-:Y:S01]  /*1b70*/  FADD.FTZ R105, R81, -R80 ;  /* 0x8000005051697221 */ /* 0x000fe20000010000 */
[-C--:B------:R-:W-:Y:S01]  /*1b80*/  FFMA.FTZ R92, R92, R150.reuse, R111 ;  /* 0x000000965c5c7223 */ /* 0x080fe2000001006f */
[C---:B------:R-:W-:Y:S01]  /*1b90*/  FMUL.FTZ R75, R182.reuse, R75 ;  /* 0x0000004bb64b7220 */ /* 0x040fe20000410000 */
[C---:B------:R-:W-:Y:S01]  /*1ba0*/  FMUL.FTZ R74, R182.reuse, R77 ;  /* 0x0000004db64a7220 */ /* 0x040fe20000410000 */
[C---:B------:R-:W-:Y:S01]  /*1bb0*/  FMUL.FTZ R161, R182.reuse, R161 ;  /* 0x000000a1b6a17220 */ /* 0x040fe20000410000 */
[----:B------:R-:W-:Y:S01]  /*1bc0*/  FMUL.FTZ R80, R182, R163 ;  /* 0x000000a3b6507220 */ /* 0x000fe20000410000 */
[----:B------:R-:W-:Y:S01]  /*1bd0*/  FADD.FTZ R203, R93, -R90 ;  /* 0x8000005a5dcb7221 */ /* 0x000fe20000010000 */
[----:B------:R-:W-:Y:S01]  /*1be0*/  FADD.FTZ R205, R91, -R92 ;  /* 0x8000005c5bcd7221 */ /* 0x000fe20000010000 */
[----:B-----5:R-:W-:Y:S01]  /*1bf0*/  @P2 FADD.FTZ R75, R48, R75 ;  /* 0x0000004b304b2221 */ /* 0x020fe20000010000 */
[----:B------:R-:W0:Y:S01]  /*1c00*/  @P1 LDC.64 R90, c[0x0][0x308] ;  /* 0x0000c200ff5a1b82 */ /* 0x000e220000000a00 */
[----:B------:R-:W-:Y:S01]  /*1c10*/  @P2 FADD.FTZ R74, R49, R74 ;  /* 0x0000004a314a2221 */ /* 0x000fe20000010000 */
[----:B------:R-:W-:Y:S01]  /*1c20*/  @P2 FADD.FTZ R161, R50, R161 ;  /* 0x000000a132a12221 */ /* 0x000fe20000010000 */
[----:B------:R-:W-:Y:S01]  /*1c30*/  @P2 FADD.FTZ R80, R51, R80 ;  /* 0x0000005033502221 */ /* 0x000fe20000010000 */
[-CC-:B------:R-:W-:Y:S01]  /*1c40*/  FFMA.FTZ R94, R94, R150.reuse, R111.reuse ;  /* 0x000000965e5e7223 */ /* 0x180fe2000001006f */
[-CC-:B------:R-:W-:Y:S01]  /*1c50*/  FFMA.FTZ R188, R188, R150.reuse, R111.reuse ;  /* 0x00000096bcbc7223 */ /* 0x180fe2000001006f */
[-CC-:B------:R-:W-:Y:S01]  /*1c60*/  FFMA.FTZ R82, R82, R150.reuse, R111.reuse ;  /* 0x0000009652527223 */ /* 0x180fe2000001006f */
[----:B------:R-:W-:Y:S01]  /*1c70*/  ISETP.NE.AND.EX P3, PT, RZ, UR13, PT, P3 ;  /* 0x0000000dff007c0c */ /* 0x000fe2000bf65330 */
[-CC-:B------:R-:W-:Y:S01]  /*1c80*/  FFMA.FTZ R100, R100, R150.reuse, R111.reuse ;  /* 0x0000009664647223 */ /* 0x180fe2000001006f */
[-C--:B------:R-:W-:Y:S01]  /*1c90*/  FMUL.FTZ R152, R75, R183.reuse ;  /* 0x000000b74b987220 */ /* 0x080fe20000410000 */
[-C--:B------:R-:W-:Y:S01]  /*1ca0*/  FMUL.FTZ R156, R74, R183.reuse ;  /* 0x000000b74a9c7220 */ /* 0x080fe20000410000 */
[-C--:B------:R-:W-:Y:S01]  /*1cb0*/  FMUL.FTZ R151, R161, R183.reuse ;  /* 0x000000b7a1977220 */ /* 0x080fe20000410000 */
[----:B------:R-:W-:Y:S01]  /*1cc0*/  FMUL.FTZ R158, R80, R183 ;  /* 0x000000b7509e7220 */ /* 0x000fe20000410000 */
[-CC-:B------:R-:W-:Y:S01]  /*1cd0*/  FFMA.FTZ R162, R162, R150.reuse, R111.reuse ;  /* 0x00000096a2a27223 */ /* 0x180fe2000001006f */
[----:B------:R-:W-:Y:S01]  /*1ce0*/  FFMA.FTZ R186, R186, R150, R111 ;  /* 0x00000096baba7223 */ /* 0x000fe2000001006f */
[----:B------:R-:W-:Y:S01]  /*1cf0*/  FADD.FTZ R207, R95, -R188 ;  /* 0x800000bc5fcf7221 */ /* 0x000fe20000010000 */
[----:B------:R-:W-:Y:S01]  /*1d00*/  FADD.FTZ R157, R99, -R94 ;  /* 0x8000005e639d7221 */ /* 0x000fe20000010000 */
[----:B------:R-:W-:Y:S01]  /*1d10*/  FADD.FTZ R199, R83, -R82 ;  /* 0x8000005253c77221 */ /* 0x000fe20000010000 */
[----:B------:R-:W-:Y:S01]  /*1d20*/  SEL R76, R75, R68, P3 ;  /* 0x000000444b4c7207 */ /* 0x000fe20001800000 */
[----:B------:R-:W2:Y:S01]  /*1d30*/  @P1 LDC.64 R94, c[0x0][0x308] ;  /* 0x0000c200ff5e1b82 */ /* 0x000ea20000000a00 */
[----:B------:R-:W-:Y:S01]  /*1d40*/  SEL R77, R74, R69, P3 ;  /* 0x000000454a4d7207 */ /* 0x000fe20001800000 */
[----:B------:R-:W-:Y:S01]  /*1d50*/  FADD.FTZ R159, R101, -R100 ;  /* 0x80000064659f7221 */ /* 0x000fe20000010000 */
[----:B------:R-:W-:Y:S01]  /*1d60*/  SEL R78, R161, R70, P3 ;  /* 0x00000046a14e7207 */ /* 0x000fe20001800000 */
[----:B-1----:R-:W-:Y:S01]  /*1d70*/  IMAD.WIDE.U32 R84, R191, 0x10, R84 ;  /* 0x00000010bf547825 */ /* 0x002fe200078e0054 */
[----:B------:R-:W-:-:S03]  /*1d80*/  SEL R79, R80, R71, P3 ;  /* 0x00000047504f7207 */ /* 0x000fc60001800000 */
[----:B------:R-:W-:Y:S01]  /*1d90*/  FFMA.FTZ R98, R98, R150, R111 ;  /* 0x0000009662627223 */ /* 0x000fe2000001006f */
[----:B------:R-:W-:Y:S01]  /*1da0*/  FMUL.FTZ R80, R4, R152 ;  /* 0x0000009804507220 */ /* 0x000fe20000410000 */
[----:B------:R-:W-:Y:S01]  /*1db0*/  FMUL.FTZ R81, R117, R156 ;  /* 0x0000009c75517220 */ /* 0x000fe20000410000 */
[----:B------:R-:W-:Y:S01]  /*1dc0*/  FMUL.FTZ R82, R6, R151 ;  /* 0x0000009706527220 */ /* 0x000fe20000410000 */
[----:B------:R-:W-:Y:S01]  /*1dd0*/  FMUL.FTZ R83, R119, R158 ;  /* 0x0000009e77537220 */ /* 0x000fe20000410000 */
[----:B------:R-:W-:Y:S01]  /*1de0*/  FADD.FTZ R193, R193, -R162 ;  /* 0x800000a2c1c17221 */ /* 0x000fe20000010000 */
[----:B------:R-:W-:Y:S01]  /*1df0*/  FADD.FTZ R195, R195, -R186 ;  /* 0x800000bac3c37221 */ /* 0x000fe20000010000 */
[----:B------:R-:W-:Y:S01]  /*1e00*/  IMAD.WIDE.U32 R100, R189, 0x10, R96 ;  /* 0x00000010bd647825 */ /* 0x000fe200078e0060 */
[----:B------:R-:W3:Y:S03]  /*1e10*/  LDG.E.128 R72, desc[UR6][R72.64] ;  /* 0x0000000648487981 */ /* 0x000ee6000c1e1d00 */
[-CC-:B------:R-:W-:Y:S01]  /*1e20*/  FFMA.FTZ R88, R88, R150.reuse, R111.reuse ;  /* 0x0000009658587223 */ /* 0x180fe2000001006f */
[----:B------:R-:W-:Y:S01]  /*1e30*/  FADD.FTZ R191, R103, -R98 ;  /* 0x8000006267bf7221 */ /* 0x000fe20000010000 */
[C---:B------:R-:W-:Y:S01]  /*1e40*/  FMUL.FTZ R105, R182.reuse, R105 ;  /* 0x00000069b6697220 */ /* 0x040fe20000410000 */
[----:B------:R1:W-:Y:S01]  /*1e50*/  @P1 STG.E.128 desc[UR6][R86.64], R76 ;  /* 0x0000004c56001986 */ /* 0x0003e2000c101d06 */
[C---:B------:R-:W-:Y:S01]  /*1e60*/  FMUL.FTZ R92, R182.reuse, R199 ;  /* 0x000000c7b65c7220 */ /* 0x040fe20000410000 */
[C---:B------:R-:W-:Y:S01]  /*1e70*/  FMUL.FTZ R193, R182.reuse, R193 ;  /* 0x000000c1b6c17220 */ /* 0x040fe20000410000 */
[----:B------:R-:W-:Y:S01]  /*1e80*/  FMUL.FTZ R98, R182, R195 ;  /* 0x000000c3b6627220 */ /* 0x000fe20000410000 */
[----:B------:R4:W-:Y:S01]  /*1e90*/  STG.E.128 desc[UR6][R84.64], R80 ;  /* 0x0000005054007986 */ /* 0x0009e2000c101d06 */
[----:B------:R-:W2:Y:S01]  /*1ea0*/  @P1 LDC.64 R102, c[0x0][0x308] ;  /* 0x0000c200ff661b82 */ /* 0x000ea20000000a00 */
[----:B------:R-:W-:Y:S01]  /*1eb0*/  FFMA.FTZ R190, R190, R150, R111 ;  /* 0x00000096bebe7223 */ /* 0x000fe2000001006f */
[----:B------:R-:W-:Y:S01]  /*1ec0*/  FADD.FTZ R201, R89, -R88 ;  /* 0x8000005859c97221 */ /* 0x000fe20000010000 */
[----:B------:R-:W-:Y:S01]  /*1ed0*/  @P2 FADD.FTZ R105, R52, R105 ;  /* 0x0000006934692221 */ /* 0x000fe20000010000 */
[----:B------:R-:W-:Y:S01]  /*1ee0*/  @P2 FADD.FTZ R92, R53, R92 ;  /* 0x0000005c355c2221 */ /* 0x000fe20000010000 */
[----:B------:R-:W-:Y:S01]  /*1ef0*/  @P2 FADD.FTZ R193, R54, R193 ;  /* 0x000000c136c12221 */ /* 0x000fe20000010000 */
[----:B------:R-:W-:Y:S01]  /*1f00*/  @P2 FADD.FTZ R98, R55, R98 ;  /* 0x0000006237622221 */ /* 0x000fe20000010000 */
[----:B------:R-:W-:Y:S01]  /*1f10*/  FADD.FTZ R197, R197, -R190 ;  /* 0x800000bec5c57221 */ /* 0x000fe20000010000 */
[----:B-1----:R1:W3:Y:S01]  /*1f20*/  LDG.E.128 R76, desc[UR6][R100.64] ;  /* 0x00000006644c7981 */ /* 0x0022e2000c1e1d00 */
[C---:B------:R-:W-:Y:S01]  /*1f30*/  FMUL.FTZ R201, R182.reuse, R201 ;  /* 0x000000c9b6c97220 */ /* 0x040fe20000410000 */
[C---:B------:R-:W-:Y:S01]  /*1f40*/  FMUL.FTZ R104, R182.reuse, R203 ;  /* 0x000000cbb6687220 */ /* 0x040fe20000410000 */
[C---:B------:R-:W-:Y:S01]  /*1f50*/  FMUL.FTZ R205, R182.reuse, R205 ;  /* 0x000000cdb6cd7220 */ /* 0x040fe20000410000 */
[----:B------:R-:W-:Y:S01]  /*1f60*/  FMUL.FTZ R190, R182, R207 ;  /* 0x000000cfb6be7220 */ /* 0x000fe20000410000 */
[----:B------:R-:W-:Y:S01]  /*1f70*/  LEA R88, P5, R189, UR14, 0x4 ;  /* 0x0000000ebd587c11 */ /* 0x000fe2000f8a20ff */
[-C--:B------:R-:W-:Y:S01]  /*1f80*/  FMUL.FTZ R184, R105, R183.reuse ;  /* 0x000000b769b87220 */ /* 0x080fe20000410000 */
[-C--:B------:R-:W-:Y:S01]  /*1f90*/  FMUL.FTZ R162, R92, R183.reuse ;  /* 0x000000b75ca27220 */ /* 0x080fe20000410000 */
[-C--:B------:R-:W-:Y:S01]  /*1fa0*/  FMUL.FTZ R161, R193, R183.reuse ;  /* 0x000000b7c1a17220 */ /* 0x080fe20000410000 */
[----:B------:R-:W-:Y:S01]  /*1fb0*/  FMUL.FTZ R160, R98, R183 ;  /* 0x000000b762a07220 */ /* 0x000fe20000410000 */
[----:B0-----:R-:W-:Y:S01]  /*1fc0*/  @P1 IMAD.WIDE.U32 R90, R189, 0x10, R90 ;  /* 0x00000010bd5a1825 */ /* 0x001fe200078e005a */
[----:B----4-:R-:W-:-:S03]  /*1fd0*/  SEL R80, R105, R68, P3 ;  /* 0x0000004469507207 */ /* 0x010fc60001800000 */
[----:B------:R-:W-:Y:S01]  /*1fe0*/  @P2 FADD.FTZ R201, R56, R201 ;  /* 0x000000c938c92221 */ /* 0x000fe20000010000 */
[----:B------:R-:W-:Y:S01]  /*1ff0*/  SEL R81, R92, R69, P3 ;  /* 0x000000455c517207 */ /* 0x000fe20001800000 */
[----:B------:R-:W-:Y:S01]  /*2000*/  @P2 FADD.FTZ R104, R57, R104 ;  /* 0x0000006839682221 */ /* 0x000fe20000010000 */
[----:B------:R-:W-:Y:S01]  /*2010*/  SEL R82, R193, R70, P3 ;  /* 0x00000046c1527207 */ /* 0x000fe20001800000 */
[----:B------:R-:W-:Y:S01]  /*2020*/  @P2 FADD.FTZ R205, R58, R205 ;  /* 0x000000cd3acd2221 */ /* 0x000fe20000010000 */
[----:B------:R-:W-:Y:S01]  /*2030*/  SEL R83, R98, R71, P3 ;  /* 0x0000004762537207 */ /* 0x000fe20001800000 */
[----:B------:R-:W-:Y:S01]  /*2040*/  @P2 FADD.FTZ R190, R59, R190 ;  /* 0x000000be3bbe2221 */ /* 0x000fe20000010000 */
[----:B------:R-:W-:Y:S01]  /*2050*/  LEA.HI.X R89, R189, UR15, RZ, 0x4, P5 ;  /* 0x0000000fbd597c11 */ /* 0x000fe2000a8f24ff */
[----:B------:R-:W-:Y:S01]  /*2060*/  FMUL.FTZ R84, R8, R184 ;  /* 0x000000b808547220 */ /* 0x000fe20000410000 */
[----:B------:R-:W-:Y:S01]  /*2070*/  FMUL.FTZ R85, R121, R162 ;  /* 0x000000a279557220 */ /* 0x000fe20000410000 */
[----:B------:R-:W-:Y:S01]  /*2080*/  FMUL.FTZ R86, R10, R161 ;  /* 0x000000a10a567220 */ /* 0x000fe20000410000 */
[----:B------:R-:W-:Y:S01]  /*2090*/  FMUL.FTZ R87, R123, R160 ;  /* 0x000000a07b577220 */ /* 0x000fe20000410000 */
        /* <DEDUP_REMOVED lines=9> */
[----:B------:R0:W-:Y:S01]  /*2130*/  @P1 STG.E.128 desc[UR6][R90.64], R80 ;  /* 0x000000505a001986 */ /* 0x0001e2000c101d06 */
[----:B------:R-:W-:-:S04]  /*2140*/  IMAD.WIDE.U32 R98, R187, 0x10, R96 ;  /* 0x00000010bb627825 */ /* 0x000fc800078e0060 */
[----:B------:R-:W-:Y:S01]  /*2150*/  @P2 FADD.FTZ R157, R60, R157 ;  /* 0x0000009d3c9d2221 */ /* 0x000fe20000010000 */
[----:B------:R-:W-:Y:S01]  /*2160*/  @P2 FADD.FTZ R194, R61, R194 ;  /* 0x000000c23dc22221 */ /* 0x000fe20000010000 */
[----:B------:R4:W-:Y:S01]  /*2170*/  STG.E.128 desc[UR6][R88.64], R84 ;  /* 0x0000005458007986 */ /* 0x0009e2000c101d06 */
[----:B------:R-:W-:Y:S01]  /*2180*/  @P2 FADD.FTZ R197, R62, R197 ;  /* 0x000000c53ec52221 */ /* 0x000fe20000010000 */
[----:B------:R-:W-:Y:S01]  /*2190*/  @P2 FADD.FTZ R198, R63, R198 ;  /* 0x000000c63fc62221 */ /* 0x000fe20000010000 */
[C---:B--2---:R-:W-:Y:S01]  /*21a0*/  @P1 IMAD.WIDE.U32 R94, R187.reuse, 0x10, R94 ;  /* 0x00000010bb5e1825 */ /* 0x044fe200078e005e */
[----:B------:R-:W-:-:S03]  /*21b0*/  LEA.HI.X R93, R187, UR15, RZ, 0x4, P5 ;  /* 0x0000000fbb5d7c11 */ /* 0x000fc6000a8f24ff */
[-C--:B------:R-:W-:Y:S01]  /*21c0*/  FMUL.FTZ R196, R194, R183.reuse ;  /* 0x000000b7c2c47220 */ /* 0x080fe20000410000 */
[----:B-1----:R-:W-:Y:S01]  /*21d0*/  LEA R100, P5, R185, UR14, 0x4 ;  /* 0x0000000eb9647c11 */ /* 0x002fe2000f8a20ff */
[-C--:B------:R-:W-:Y:S01]  /*21e0*/  FMUL.FTZ R159, R197, R183.reuse ;  /* 0x000000b7c59f7220 */ /* 0x080fe20000410000 */
[----:B------:R-:W-:Y:S01]  /*21f0*/  FMUL.FTZ R200, R198, R183 ;  /* 0x000000b7c6c87220 */ /* 0x000fe20000410000 */
[----:B------:R-:W-:-:S04]  /*2200*/  @P1 IMAD.WIDE.U32 R102, R185, 0x10, R102 ;  /* 0x00000010b9661825 */ /* 0x000fc800078e0066 */
[----:B0-----:R-:W-:Y:S01]  /*2210*/  FMUL.FTZ R90, R14, R163 ;  /* 0x000000a30e5a7220 */ /* 0x001fe20000410000 */
[----:B------:R-:W-:Y:S01]  /*2220*/  FMUL.FTZ R91, R127, R192 ;  /* 0x000000c07f5b7220 */ /* 0x000fe20000410000 */
[----:B------:R-:W2:Y:S01]  /*2230*/  LDG.E.128 R80, desc[UR6][R98.64] ;  /* 0x0000000662507981 */ /* 0x000ea2000c1e1d00 */
[----:B----4-:R-:W-:Y:S01]  /*2240*/  SEL R84, R201, R68, P3 ;  /* 0x00000044c9547207 */ /* 0x010fe20001800000 */
[----:B------:R-:W-:Y:S01]  /*2250*/  FMUL.FTZ R88, R12, R186 ;  /* 0x000000ba0c587220 */ /* 0x000fe20000410000 */
[----:B------:R-:W-:Y:S01]  /*2260*/  SEL R85, R104, R69, P3 ;  /* 0x0000004568557207 */ /* 0x000fe20001800000 */
[----:B------:R-:W-:Y:S01]  /*2270*/  FMUL.FTZ R89, R125, R188 ;  /* 0x000000bc7d597220 */ /* 0x000fe20000410000 */
[----:B------:R-:W-:Y:S02]  /*2280*/  SEL R86, R205, R70, P3 ;  /* 0x00000046cd567207 */ /* 0x000fe40001800000 */
[----:B------:R-:W-:Y:S01]  /*2290*/  SEL R87, R190, R71, P3 ;  /* 0x00000047be577207 */ /* 0x000fe20001800000 */
[----:B------:R-:W-:Y:S01]  /*22a0*/  FMUL.FTZ R190, R157, R183 ;  /* 0x000000b79dbe7220 */ /* 0x000fe20000410000 */
[C---:B------:R-:W-:Y:S01]  /*22b0*/  IMAD.WIDE.U32 R104, R185.reuse, 0x10, R96 ;  /* 0x00000010b9687825 */ /* 0x040fe200078e0060 */
[----:B------:R-:W-:-:S02]  /*22c0*/  LEA.HI.X R101, R185, UR15, RZ, 0x4, P5 ;  /* 0x0000000fb9657c11 */ /* 0x000fc4000a8f24ff */
[----:B------:R0:W-:Y:S01]  /*22d0*/  @P1 STG.E.128 desc[UR6][R94.64], R84 ;  /* 0x000000545e001986 */ /* 0x0001e2000c101d06 */
[----:B------:R-:W-:-:S03]  /*22e0*/  IMAD.WIDE.U32 R96, R181, 0x10, R96 ;  /* 0x00000010b5607825 */ /* 0x000fc600078e0060 */
[----:B------:R1:W-:Y:S01]  /*22f0*/  STG.E.128 desc[UR6][R92.64], R88 ;  /* 0x000000585c007986 */ /* 0x0003e2000c101d06 */
[----:B0-----:R-:W-:Y:S02]  /*2300*/  SEL R84, R157, R68, P3 ;  /* 0x000000449d547207 */ /* 0x001fe40001800000 */
[----:B------:R-:W-:Y:S02]  /*2310*/  SEL R85, R194, R69, P3 ;  /* 0x00000045c2557207 */ /* 0x000fe40001800000 */
[----:B------:R-:W-:Y:S01]  /*2320*/  SEL R86, R197, R70, P3 ;  /* 0x00000046c5567207 */ /* 0x000fe20001800000 */
[----:B-1----:R-:W-:Y:S01]  /*2330*/  FMUL.FTZ R88, R16, R190 ;  /* 0x000000be10587220 */ /* 0x002fe20000410000 */
[----:B------:R-:W-:Y:S01]  /*2340*/  SEL R87, R198, R71, P3 ;  /* 0x00000047c6577207 */ /* 0x000fe20001800000 */
[----:B------:R-:W-:Y:S01]  /*2350*/  FMUL.FTZ R89, R129, R196 ;  /* 0x000000c481597220 */ /* 0x000fe20000410000 */
[----:B------:R-:W-:Y:S01]  /*2360*/  FMUL.FTZ R90, R18, R159 ;  /* 0x0000009f125a7220 */ /* 0x000fe20000410000 */
[----:B------:R-:W-:Y:S01]  /*2370*/  FMUL.FTZ R91, R131, R200 ;  /* 0x000000c8835b7220 */ /* 0x000fe20000410000 */
[----:B------:R0:W4:Y:S04]  /*2380*/  LDG.E.128 R92, desc[UR6][R104.64] ;  /* 0x00000006685c7981 */ /* 0x000128000c1e1d00 */
[----:B------:R1:W-:Y:S04]  /*2390*/  @P1 STG.E.128 desc[UR6][R102.64], R84 ;  /* 0x0000005466001986 */ /* 0x0003e8000c101d06 */
[----:B------:R1:W-:Y:S01]  /*23a0*/  STG.E.128 desc[UR6][R100.64], R88 ;  /* 0x0000005864007986 */ /* 0x0003e2000c101d06 */
[----:B0-----:R-:W0:Y:S03]  /*23b0*/  @P1 LDC.64 R104, c[0x0][0x308] ;  /* 0x0000c200ff681b82 */ /* 0x001e260000000a00 */
[----:B------:R-:W4:Y:S01]  /*23c0*/  LDG.E.128 R96, desc[UR6][R96.64] ;  /* 0x0000000660607981 */ /* 0x000f22000c1e1d00 */
        /* <DEDUP_REMOVED lines=8> */
[C---:B-1----:R-:W-:Y:S01]  /*2450*/  FMUL.FTZ R86, R182.reuse, R153 ;  /* 0x00000099b6567220 */ /* 0x042fe20000410000 */
[C---:B------:R-:W-:Y:S01]  /*2460*/  FMUL.FTZ R155, R182.reuse, R155 ;  /* 0x0000009bb69b7220 */ /* 0x040fe20000410000 */
[C---:B------:R-:W-:Y:S01]  /*2470*/  FMUL.FTZ R107, R182.reuse, R107 ;  /* 0x0000006bb66b7220 */ /* 0x040fe20000410000 */
[----:B------:R-:W-:Y:S01]  /*2480*/  FMUL.FTZ R182, R182, R109 ;  /* 0x0000006db6b67220 */ /* 0x000fe20000410000 */
[----:B------:R-:W-:Y:S01]  /*2490*/  @P2 FADD.FTZ R86, R65, R86 ;  /* 0x0000005641562221 */ /* 0x000fe20000010000 */
[----:B------:R-:W-:Y:S01]  /*24a0*/  @P2 FADD.FTZ R155, R66, R155 ;  /* 0x0000009b429b2221 */ /* 0x000fe20000010000 */
[----:B------:R-:W-:Y:S01]  /*24b0*/  @P2 FADD.FTZ R107, R64, R107 ;  /* 0x0000006b406b2221 */ /* 0x000fe20000010000 */
[----:B------:R-:W-:Y:S01]  /*24c0*/  @P2 FADD.FTZ R182, R67, R182 ;  /* 0x000000b643b62221 */ /* 0x000fe20000010000 */
[----:B------:R-:W-:-:S02]  /*24d0*/  LEA R84, P5, R181, UR14, 0x4 ;  /* 0x0000000eb5547c11 */ /* 0x000fc4000f8a20ff */
[C---:B------:R-:W-:Y:S01]  /*24e0*/  SEL R69, R86.reuse, R69, P3 ;  /* 0x0000004556457207 */ /* 0x040fe20001800000 */
[-C--:B------:R-:W-:Y:S01]  /*24f0*/  FMUL.FTZ R86, R86, R183.reuse ;  /* 0x000000b756567220 */ /* 0x080fe20000410000 */
[C---:B------:R-:W-:Y:S01]  /*2500*/  SEL R70, R155.reuse, R70, P3 ;  /* 0x000000469b467207 */ /* 0x040fe20001800000 */
[-C--:B------:R-:W-:Y:S01]  /*2510*/  FMUL.FTZ R155, R155, R183.reuse ;  /* 0x000000b79b9b7220 */ /* 0x080fe20000410000 */
[C---:B------:R-:W-:Y:S01]  /*2520*/  FMUL.FTZ R88, R182.reuse, R183 ;  /* 0x000000b7b6587220 */ /* 0x040fe20000410000 */
[----:B------:R-:W-:Y:S01]  /*2530*/  SEL R68, R107, R68, P3 ;  /* 0x000000446b447207 */ /* 0x000fe20001800000 */
[C---:B0-----:R-:W-:Y:S01]  /*2540*/  @P1 IMAD.WIDE.U32 R104, R181.reuse, 0x10, R104 ;  /* 0x00000010b5681825 */ /* 0x041fe200078e0068 */
[----:B------:R-:W-:Y:S02]  /*2550*/  SEL R71, R182, R71, P3 ;  /* 0x00000047b6477207 */ /* 0x000fe40001800000 */
[----:B------:R-:W-:-:S03]  /*2560*/  LEA.HI.X R85, R181, UR15, RZ, 0x4, P5 ;  /* 0x0000000fb5557c11 */ /* 0x000fc6000a8f24ff */
[----:B------:R0:W-:Y:S01]  /*2570*/  @P1 STG.E.128 desc[UR6][R104.64], R68 ;  /* 0x0000004468001986 */ /* 0x0001e2000c101d06 */
[----:B------:R-:W-:-:S04]  /*2580*/  IADD3 R2, R2, UR16, RZ ;  /* 0x0000001002027c10 */ /* 0x000fc8000fffe0ff */
[----:B------:R-:W-:Y:S01]  /*2590*/  ISETP.GE.AND P1, PT, R2, UR17, PT ;  /* 0x0000001102007c0c */ /* 0x000fe2000bf26270 */
[----:B---3--:R-:W-:Y:S01]  /*25a0*/  FFMA.FTZ R41, R152, R72, R41 ;  /* 0x0000004898297223 */ /* 0x008fe20000010029 */
[----:B------:R-:W-:Y:S01]  /*25b0*/  FFMA.FTZ R42, R73, R156, R42 ;  /* 0x0000009c492a7223 */ /* 0x000fe2000001002a */
[----:B------:R-:W-:Y:S01]  /*25c0*/  FFMA.FTZ R39, R74, R151, R39 ;  /* 0x000000974a277223 */ /* 0x000fe20000010027 */
[----:B------:R-:W-:Y:S01]  /*25d0*/  FFMA.FTZ R40, R75, R158, R40 ;  /* 0x0000009e4b287223 */ /* 0x000fe20000010028 */
[----:B------:R-:W-:Y:S01]  /*25e0*/  FMUL.FTZ R73, R133, R86 ;  /* 0x0000005685497220 */ /* 0x000fe20000410000 */
[----:B------:R-:W-:Y:S01]  /*25f0*/  FMUL.FTZ R74, R22, R155 ;  /* 0x0000009b164a7220 */ /* 0x000fe20000410000 */
[----:B------:R-:W-:Y:S01]  /*2600*/  FMUL.FTZ R75, R135, R88 ;  /* 0x00000058874b7220 */ /* 0x000fe20000410000 */
[----:B------:R-:W-:Y:S01]  /*2610*/  FFMA.FTZ R37, R184, R76, R37 ;  /* 0x0000004cb8257223 */ /* 0x000fe20000010025 */
[----:B------:R-:W-:-:S04]  /*2620*/  FMUL.FTZ R76, R107, R183 ;  /* 0x000000b76b4c7220 */ /* 0x000fc80000410000 */
[----:B------:R-:W-:-:S05]  /*2630*/  FMUL.FTZ R72, R20, R76 ;  /* 0x0000004c14487220 */ /* 0x000fca0000410000 */
[----:B------:R0:W-:Y:S01]  /*2640*/  STG.E.128 desc[UR6][R84.64], R72 ;  /* 0x0000004854007986 */ /* 0x0001e2000c101d06 */
[----:B------:R-:W-:Y:S01]  /*2650*/  FFMA.FTZ R38, R77, R162, R38 ;  /* 0x000000a24d267223 */ /* 0x000fe20000010026 */
[----:B------:R-:W-:Y:S01]  /*2660*/  FFMA.FTZ R35, R78, R161, R35 ;  /* 0x000000a14e237223 */ /* 0x000fe20000010023 */
[----:B------:R-:W-:Y:S01]  /*2670*/  FFMA.FTZ R36, R79, R160, R36 ;  /* 0x000000a04f247223 */ /* 0x000fe20000010024 */
[----:B------:R-:W-:Y:S01]  /*2680*/  SEL R184, RZ, 0x1, P4 ;  /* 0x00000001ffb87807 */ /* 0x000fe20002000000 */
[----:B--2---:R-:W-:Y:S01]  /*2690*/  FFMA.FTZ R33, R186, R80, R33 ;  /* 0x00000050ba217223 */ /* 0x004fe20000010021 */
[----:B------:R-:W-:Y:S01]  /*26a0*/  FFMA.FTZ R34, R81, R188, R34 ;  /* 0x000000bc51227223 */ /* 0x000fe20000010022 */
[----:B------:R-:W-:Y:S01]  /*26b0*/  FFMA.FTZ R23, R82, R163, R23 ;  /* 0x000000a352177223 */ /* 0x000fe20000010017 */
[----:B------:R-:W-:Y:S01]  /*26c0*/  FFMA.FTZ R24, R83, R192, R24 ;  /* 0x000000c053187223 */ /* 0x000fe20000010018 */
[----:B----4-:R-:W-:Y:S01]  /*26d0*/  FFMA.FTZ R25, R190, R92, R25 ;  /* 0x0000005cbe197223 */ /* 0x010fe20000010019 */
[----:B------:R-:W-:Y:S01]  /*26e0*/  FFMA.FTZ R26, R93, R196, R26 ;  /* 0x000000c45d1a7223 */ /* 0x000fe2000001001a */
[----:B------:R-:W-:Y:S01]  /*26f0*/  FFMA.FTZ R27, R94, R159, R27 ;  /* 0x0000009f5e1b7223 */ /* 0x000fe2000001001b */
[----:B------:R-:W-:Y:S01]  /*2700*/  FFMA.FTZ R28, R95, R200, R28 ;  /* 0x000000c85f1c7223 */ /* 0x000fe2000001001c */
[----:B------:R-:W-:Y:S01]  /*2710*/  FFMA.FTZ R29, R76, R96, R29 ;  /* 0x000000604c1d7223 */ /* 0x000fe2000001001d */
[----:B------:R-:W-:Y:S01]  /*2720*/  FFMA.FTZ R30, R97, R86, R30 ;  /* 0x00000056611e7223 */ /* 0x000fe2000001001e */
[----:B------:R-:W-:Y:S01]  /*2730*/  FFMA.FTZ R31, R98, R155, R31 ;  /* 0x0000009b621f7223 */ /* 0x000fe2000001001f */
[----:B------:R-:W-:Y:S01]  /*2740*/  FFMA.FTZ R32, R99, R88, R32 ;  /* 0x0000005863207223 */ /* 0x000fe20000010020 */
[----:B0-----:R-:W-:Y:S06]  /*2750*/  @!P1 BRA `(.L_x_10008) ;  /* 0xffffffe000a89947 */ /* 0x001fec000383ffff */
        /* <DEDUP_REMOVED lines=60> */
.L_x_10005:
        /* <DEDUP_REMOVED lines=28> */
.L_x_10006:
[----:B------:R-:W-:Y:S01]  /*2ce0*/  HFMA2.MMA R86, -RZ, RZ, 0, 9.5367431640625e-07 ;  /* 0x00000010ff567435 */ /* 0x000fe200000001ff */
[----:B------:R-:W-:Y:S02]  /*2cf0*/  MOV R87, R72 ;  /* 0x0000004800577202 */ /* 0x000fe40000000f00 */
[----:B------:R-:W-:Y:S02]  /*2d00*/  MOV R97, 0x1f ;  /* 0x0000001f00617802 */ /* 0x000fe40000000f00 */
[----:B------:R-:W-:-:S07]  /*2d10*/  MOV R84, 0xffffffff ;  /* 0xffffffff00547802 */ /* 0x000fce0000000f00 */
[----:B-----5:R-:W-:Y:S05]  /*2d20*/  WARPSYNC.COLLECTIVE R84, `(.L_x_10009) ;  /* 0x0000000054087348 */ /* 0x020fea0003c00000 */
[----:B------:R0:W1:Y:S02]  /*2d30*/  SHFL.DOWN P2, R85, R87, R86, R97 ;  /* 0x0800005657557389 */ /* 0x0000640000040061 */
[----:B01---5:R-:W-:Y:S01]  /*2d40*/  ENDCOLLECTIVE ;  /* 0x000000000000791b */ /* 0x023fe20003800000 */
.L_x_10009:
[----:B------:R-:W-:Y:S02]  /*2d50*/  MOV R87, R73 ;  /* 0x0000004900577202 */ /* 0x000fe40000000f00 */
[----:B------:R-:W-:-:S07]  /*2d60*/  MOV R75, R85 ;  /* 0x00000055004b7202 */ /* 0x000fce0000000f00 */
[----:B------:R-:W-:Y:S05]  /*2d70*/  WARPSYNC.COLLECTIVE R84, `(.L_x_10010) ;  /* 0x0000000054087348 */ /* 0x000fea0003c00000 */
[----:B------:R0:W1:Y:S02]  /*2d80*/  SHFL.DOWN P2, R85, R87, R86, R97 ;  /* 0x0800005657557389 */ /* 0x0000640000040061 */
[----:B01----:R-:W-:Y:S01]  /*2d90*/  ENDCOLLECTIVE ;  /* 0x000000000000791b */ /* 0x003fe20003800000 */
.L_x_10010:
[----:B------:R-:W-:Y:S01]  /*2da0*/  FADD.FTZ R75, R72, R75 ;  /* 0x0000004b484b7221 */ /* 0x000fe20000010000 */
[----:B------:R-:W-:-:S04]  /*2db0*/  HFMA2.MMA R86, -RZ, RZ, 0, 4.76837158203125e-07 ;  /* 0x00000008ff567435 */ /* 0x000fc800000001ff */
[----:B------:R-:W-:Y:S02]  /*2dc0*/  MOV R87, R75 ;  /* 0x0000004b00577202 */ /* 0x000fe40000000f00 */
[----:B------:R-:W-:-:S07]  /*2dd0*/  MOV R74, R85 ;  /* 0x00000055004a7202 */ /* 0x000fce0000000f00 */
[----:B------:R-:W-:Y:S05]  /*2de0*/  WARPSYNC.COLLECTIVE R84, `(.L_x_10011) ;  /* 0x0000000054087348 */ /* 0x000fea0003c00000 */
[----:B------:R0:W1:Y:S02]  /*2df0*/  SHFL.DOWN P2, R85, R87, R86, R97 ;  /* 0x0800005657557389 */ /* 0x0000640000040061 */
[----:B01----:R-:W-:Y:S01]  /*2e00*/  ENDCOLLECTIVE ;  /* 0x000000000000791b */ /* 0x003fe20003800000 */
.L_x_10011:
[----:B------:R-:W-:-:S05]  /*2e10*/  FADD.FTZ R74, R73, R74 ;  /* 0x0000004a494a7221 */ /* 0x000fca0000010000 */
[----:B------:R-:W-:Y:S02]  /*2e20*/  MOV R87, R74 ;  /* 0x0000004a00577202 */ /* 0x000fe40000000f00 */
[----:B------:R-:W-:-:S07]  /*2e30*/  MOV R76, R85 ;  /* 0x00000055004c7202 */ /* 0x000fce0000000f00 */
[----:B------:R-:W-:Y:S05]  /*2e40*/  WARPSYNC.COLLECTIVE R84, `(.L_x_10012) ;  /* 0x0000000054087348 */ /* 0x000fea0003c00000 */
[----:B------:R0:W1:Y:S02]  /*2e50*/  SHFL.DOWN P2, R85, R87, R86, R97 ;  /* 0x0800005657557389 */ /* 0x0000640000040061 */
[----:B01----:R-:W-:Y:S01]  /*2e60*/  ENDCOLLECTIVE ;  /* 0x000000000000791b */ /* 0x003fe20003800000 */
.L_x_10012:
[----:B------:R-:W-:Y:S01]  /*2e70*/  FADD.FTZ R76, R75, R76 ;  /* 0x0000004c4b4c7221 */ /* 0x000fe20000010000 */
[----:B------:R-:W-:-:S04]  /*2e80*/  HFMA2.MMA R86, -RZ, RZ, 0, 2.384185791015625e-07 ;  /* 0x00000004ff567435 */ /* 0x000fc800000001ff */
[----:B------:R-:W-:Y:S02]  /*2e90*/  MOV R87, R76 ;  /* 0x0000004c00577202 */ /* 0x000fe40000000f00 */
[----:B------:R-:W-:-:S07]  /*2ea0*/  MOV R77, R85 ;  /* 0x00000055004d7202 */ /* 0x000fce0000000f00 */
[----:B------:R-:W-:Y:S05]  /*2eb0*/  WARPSYNC.COLLECTIVE R84, `(.L_x_10013) ;  /* 0x0000000054087348 */ /* 0x000fea0003c00000 */
[----:B------:R0:W1:Y:S02]  /*2ec0*/  SHFL.DOWN P2, R85, R87, R86, R97 ;  /* 0x0800005657557389 */ /* 0x0000640000040061 */
[----:B01----:R-:W-:Y:S01]  /*2ed0*/  ENDCOLLECTIVE ;  /* 0x000000000000791b */ /* 0x003fe20003800000 */
.L_x_10013:
[----:B------:R-:W-:-:S05]  /*2ee0*/  FADD.FTZ R77, R74, R77 ;  /* 0x0000004d4a4d7221 */ /* 0x000fca0000010000 */
[----:B------:R-:W-:Y:S02]  /*2ef0*/  MOV R87, R77 ;  /* 0x0000004d00577202 */ /* 0x000fe40000000f00 */
[----:B------:R-:W-:-:S07]  /*2f00*/  MOV R79, R85 ;  /* 0x00000055004f7202 */ /* 0x000fce0000000f00 */
[----:B------:R-:W-:Y:S05]  /*2f10*/  WARPSYNC.COLLECTIVE R84, `(.L_x_10014) ;  /* 0x0000000054087348 */ /* 0x000fea0003c00000 */
[----:B------:R0:W1:Y:S02]  /*2f20*/  SHFL.DOWN P2, R85, R87, R86, R97 ;  /* 0x0800005657557389 */ /* 0x0000640000040061 */
[----:B01----:R-:W-:Y:S01]  /*2f30*/  ENDCOLLECTIVE ;  /* 0x000000000000791b */ /* 0x003fe20003800000 */
.L_x_10014:
[----:B------:R-:W-:Y:S01]  /*2f40*/  FADD.FTZ R79, R76, R79 ;  /* 0x0000004f4c4f7221 */ /* 0x000fe20000010000 */
[----:B------:R-:W-:-:S04]  /*2f50*/  HFMA2.MMA R86, -RZ, RZ, 0, 1.1920928955078125e-07 ;  /* 0x00000002ff567435 */ /* 0x000fc800000001ff */
[----:B------:R-:W-:Y:S02]  /*2f60*/  MOV R87, R79 ;  /* 0x0000004f00577202 */ /* 0x000fe40000000f00 */
[----:B------:R-:W-:-:S07]  /*2f70*/  MOV R78, R85 ;  /* 0x00000055004e7202 */ /* 0x000fce0000000f00 */
[----:B------:R-:W-:Y:S05]  /*2f80*/  WARPSYNC.COLLECTIVE R84, `(.L_x_10015) ;  /* 0x0000000054087348 */ /* 0x000fea0003c00000 */
[----:B------:R0:W1:Y:S02]  /*2f90*/  SHFL.DOWN P2, R85, R87, R86, R97 ;  /* 0x0800005657557389 */ /* 0x0000640000040061 */
[----:B01----:R-:W-:Y:S01]  /*2fa0*/  ENDCOLLECTIVE ;  /* 0x000000000000791b */ /* 0x003fe20003800000 */
.L_x_10015:
[----:B------:R-:W-:-:S05]  /*2fb0*/  FADD.FTZ R78, R77, R78 ;  /* 0x0000004e4d4e7221 */ /* 0x000fca0000010000 */
[----:B------:R-:W-:Y:S02]  /*2fc0*/  MOV R87, R78 ;  /* 0x0000004e00577202 */ /* 0x000fe40000000f00 */
[----:B------:R-:W-:-:S07]  /*2fd0*/  MOV R72, R85 ;  /* 0x0000005500487202 */ /* 0x000fce0000000f00 */
[----:B------:R-:W-:Y:S05]  /*2fe0*/  WARPSYNC.COLLECTIVE R84, `(.L_x_10016) ;  /* 0x0000000054087348 */ /* 0x000fea0003c00000 */
[----:B------:R0:W1:Y:S02]  /*2ff0*/  SHFL.DOWN P2, R85, R87, R86, R97 ;  /* 0x0800005657557389 */ /* 0x0000640000040061 */
[----:B01----:R-:W-:Y:S01]  /*3000*/  ENDCOLLECTIVE ;  /* 0x000000000000791b */ /* 0x003fe20003800000 */
.L_x_10016:
[----:B------:R-:W-:Y:S01]  /*3010*/  FADD.FTZ R72, R79, R72 ;  /* 0x000000484f487221 */ /* 0x000fe20000010000 */
[----:B------:R-:W-:-:S04]  /*3020*/  HFMA2.MMA R86, -RZ, RZ, 0, 5.9604644775390625e-08 ;  /* 0x00000001ff567435 */ /* 0x000fc800000001ff */
[----:B------:R-:W-:Y:S02]  /*3030*/  MOV R87, R72 ;  /* 0x0000004800577202 */ /* 0x000fe40000000f00 */
[----:B------:R-:W-:-:S07]  /*3040*/  MOV R73, R85 ;  /* 0x0000005500497202 */ /* 0x000fce0000000f00 */
[----:B------:R-:W-:Y:S05]  /*3050*/  WARPSYNC.COLLECTIVE R84, `(.L_x_10017) ;  /* 0x0000000054087348 */ /* 0x000fea0003c00000 */
[----:B------:R0:W1:Y:S02]  /*3060*/  SHFL.DOWN P2, R85, R87, R86, R97 ;  /* 0x0800005657557389 */ /* 0x0000640000040061 */
[----:B01----:R-:W-:Y:S01]  /*3070*/  ENDCOLLECTIVE ;  /* 0x000000000000791b */ /* 0x003fe20003800000 */
.L_x_10017:
[----:B------:R-:W-:-:S05]  /*3080*/  FADD.FTZ R73, R78, R73 ;  /* 0x000000494e497221 */ /* 0x000fca0000010000 */
[----:B------:R-:W-:Y:S02]  /*3090*/  MOV R87, R73 ;  /* 0x0000004900577202 */ /* 0x000fe40000000f00 */
[----:B------:R-:W-:-:S07]  /*30a0*/  MOV R75, R85 ;  /* 0x00000055004b7202 */ /* 0x000fce0000000f00 */
[----:B------:R-:W-:Y:S05]  /*30b0*/  WARPSYNC.COLLECTIVE R84, `(.L_x_10018) ;  /* 0x0000000054087348 */ /* 0x000fea0003c00000 */
[----:B------:R0:W1:Y:S02]  /*30c0*/  SHFL.DOWN P2, R85, R87, R86, R97 ;  /* 0x0800005657557389 */ /* 0x0000640000040061 */
[----:B01----:R-:W-:Y:S01]  /*30d0*/  ENDCOLLECTIVE ;  /* 0x000000000000791b */ /* 0x003fe20003800000 */
.L_x_10018:
[----:B------:R-:W-:Y:S01]  /*30e0*/  MOV R74, R85 ;  /* 0x00000055004a7202 */ /* 0x000fe20000000f00 */
[----:B------:R-:W-:Y:S06]  /*30f0*/  BRA `(.L_x_10019) ;  /* 0xffffffe400c07947 */ /* 0x000fec000383ffff */
.L_x_10020:
        /* <DEDUP_REMOVED lines=16> */
.L_x_11983:


//--------------------- .text._ZN10layer_norm13ln_bwd_kernelINS_13Kernel_traitsI6__halfffffjLj2560ELj1ELj1ELj4ELj16ENS_18Kernel_traits_baseILj2560ES2_ffffjLj128EEEEELb0ELb1ELb1ELb0EEEvNS_9BwdParamsE --------------------------
	.section	.text._ZN10layer_norm13ln_bwd_kernelINS_13Kernel_traitsI6__halfffffjLj2560ELj1ELj1ELj4ELj16ENS_18Kernel_traits_baseILj2560ES2_ffffjLj128EEEEELb0ELb1ELb1ELb0EEEvNS_9BwdParamsE,"ax",@progbits
	.align	128
        .global         _ZN10layer_norm13ln_bwd_kernelINS_13Kernel_traitsI6__halfffffjLj2560ELj1ELj1ELj4ELj16ENS_18Kernel_traits_baseILj2560ES2_ffffjLj128EEEEELb0ELb1ELb1ELb0EEEvNS_9BwdParamsE
        .type           _ZN10layer_norm13ln_bwd_kernelINS_13Kernel_traitsI6__halfffffjLj2560ELj1ELj1ELj4ELj16ENS_18Kernel_traits_baseILj2560ES2_ffffjLj128EEEEELb0ELb1ELb1ELb0EEEvNS_9BwdParamsE,@function
        .size           _ZN10layer_norm13ln_bwd_kernelINS_13Kernel_traitsI6__halfffffjLj2560ELj1ELj1ELj4ELj16ENS_18Kernel_traits_baseILj2560ES2_ffffjLj128EEEEELb0ELb1ELb1ELb0EEEvNS_9BwdParamsE,(.L_x_11984 - _ZN10layer_norm13ln_bwd_kernelINS_13Kernel_traitsI6__halfffffjLj2560ELj1ELj1ELj4ELj16ENS_18Kernel_traits_baseILj2560ES2_ffffjLj128EEEEELb0ELb1ELb1ELb0EEEvNS_9BwdParamsE)
        .other          _ZN10layer_norm13ln_bwd_kernelINS_13Kernel_traitsI6__halfffffjLj2560ELj1ELj1ELj4ELj16ENS_18Kernel_traits_baseILj2560ES2_ffffjLj128EEEEELb0ELb1ELb1ELb0EEEvNS_9BwdParamsE,@"STO_CUDA_ENTRY STV_DEFAULT"
_ZN10layer_norm13ln_bwd_kernelINS_13Kernel_traitsI6__halfffffjLj2560ELj1ELj1ELj4ELj16ENS_18Kernel_traits_baseILj2560ES2_ffffjLj128EEEEELb0ELb1ELb1ELb0EEEvNS_9BwdParamsE:
.text._ZN10layer_norm13ln_bwd_kernelINS_13Kernel_traitsI6__halfffffjLj2560ELj1ELj1ELj4ELj16ENS_18Kernel_traits_baseILj2560ES2_ffffjLj128EEEEELb0ELb1ELb1ELb0EEEvNS_9BwdParamsE:
        /* <DEDUP_REMOVED lines=93> */
[----:B-----5:R-:W-:Y:S01]  /*05d0*/  MOV R145, R6 ;  /* 0x0000000600917202 */ /* 0x020fe20000000f00 */
[----:B------:R-:W-:Y:S01]  /*05e0*/  HFMA2.MMA R193, -RZ, RZ, 0, 5.9604644775390625e-08 ;  /* 0x00000001ffc17435 */ /* 0x000fe200000001ff */
[----:B------:R-:W-:Y:S02]  /*05f0*/  ISETP.NE.U32.AND P3, PT, RZ, UR6, PT ;  /* 0x00000006ff007c0c */ /* 0x000fe4000bf65070 */
[----:B------:R-:W-:Y:S01]  /*0600*/  SHF.R.U64 R144, R6, 0x10, R7 ;  /* 0x0000001006907819 */ /* 0x000fe20000001207 */
[----:B------:R-:W-:Y:S01]  /*0610*/  HADD2.F32 R145, -RZ, R145.H0_H0 ;  /* 0x20000091ff917230 */ /* 0x000fe20000004100 */
[----:B------:R-:W-:Y:S02]  /*0620*/  ISETP.NE.AND.EX P3, PT, RZ, UR7, PT, P3 ;  /* 0x00000007ff007c0c */ /* 0x000fe4000bf65330 */
[----:B------:R-:W-:Y:S01]  /*0630*/  MOV R141, R12 ;  /* 0x0000000c008d7202 */ /* 0x000fe20000000f00 */
[----:B------:R-:W-:Y:S01]  /*0640*/  HADD2.F32 R144, -RZ, R144.H0_H0 ;  /* 0x20000090ff907230 */ /* 0x000fe20000004100 */
[----:B------:R-:W-:-:S02]  /*0650*/  SHF.R.U64 R140, R12, 0x10, R13 ;  /* 0x000000100c8c7819 */ /* 0x000fc4000000120d */
        /* <DEDUP_REMOVED lines=8> */
[----:B------:R-:W-:Y:S02]  /*06e0*/  MOV R143, R7 ;  /* 0x00000007008f7202 */ /* 0x000fe40000000f00 */
        /* <DEDUP_REMOVED lines=68> */
.L_x_10098:
[----:B--2---:R-:W0:Y:S08]  /*0b30*/  LDC.64 R132, c[0x0][0x288] ;  /* 0x0000a200ff847b82 */ /* 0x004e300000000a00 */
[----:B------:R-:W1:Y:S08]  /*0b40*/  LDC.64 R4, c[0x0][0x280] ;  /* 0x0000a000ff047b82 */ /* 0x000e700000000a00 */
[----:B------:R-:W2:Y:S01]  /*0b50*/  LDC.64 R134, c[0x0][0x258] ;  /* 0x00009600ff867b82 */ /* 0x000ea20000000a00 */
[----:B0-----:R-:W-:-:S07]  /*0b60*/  IMAD.WIDE R132, R147, 0x4, R132 ;  /* 0x0000000493847825 */ /* 0x001fce00078e0284 */
[----:B------:R-:W0:Y:S01]  /*0b70*/  LDC.64 R164, c[0x0][0x2c8] ;  /* 0x0000b200ffa47b82 */ /* 0x000e220000000a00 */
[----:B------:R-:W3:Y:S01]  /*0b80*/  LDG.E R136, desc[UR4][R132.64] ;  /* 0x0000000484887981 */ /* 0x000ee2000c1e1900 */
[----:B-1----:R-:W-:-:S06]  /*0b90*/  IMAD.WIDE R196, R147, 0x4, R4 ;  /* 0x0000000493c47825 */ /* 0x002fcc00078e0204 */
[----:B------:R1:W5:Y:S01]  /*0ba0*/  LDG.E R196, desc[UR4][R196.64] ;  /* 0x00000004c4c47981 */ /* 0x000362000c1e1900 */
[----:B--2---:R-:W-:-:S05]  /*0bb0*/  IMAD.WIDE R134, R147, 0x4, R134 ;  /* 0x0000000493867825 */ /* 0x004fca00078e0286 */
        /* <DEDUP_REMOVED lines=18> */
.L_x_10026:
[----:B------:R-:W-:-:S07]  /*0ce0*/  IADD3 R133, R4, 0x80, RZ ;  /* 0x0000008004857810 */ /* 0x000fce0007ffe0ff */
.L_x_10025:
[----:B------:R-:W-:Y:S05]  /*0cf0*/  BSYNC B1 ;  /* 0x0000000000017941 */ /* 0x000fea0003800000 */
.L_x_10024:
[----:B------:R-:W-:Y:S04]  /*0d00*/  BSSY B1, `(.L_x_10027) ;  /* 0x0000008000017945 */ /* 0x000fe80003800000 */
[----:B------:R-:W-:Y:S05]  /*0d10*/  @!P0 BRA `(.L_x_10028) ;  /* 0x0000000000188947 */ /* 0x000fea0003800000 */
[----:B------:R-:W-:-:S04]  /*0d20*/  ISETP.NE.U32.AND P4, PT, RZ, UR12, PT ;  /* 0x0000000cff007c0c */ /* 0x000fc8000bf85070 */
[----:B------:R-:W-:-:S13]  /*0d30*/  ISETP.NE.AND.EX P4, PT, RZ, UR13, PT, P4 ;  /* 0x0000000dff007c0c */ /* 0x000fda000bf85340 */
[----:B------:R-:W-:Y:S05]  /*0d40*/  @!P4 BRA `(.L_x_10029) ;  /* 0x000000000008c947 */ /* 0x000fea0003800000 */
[----:B------:R-:W-:-:S06]  /*0d50*/  IMAD.WIDE.U32 R100, R133, 0x10, R164 ;  /* 0x0000001085647825 */ /* 0x000fcc00078e00a4 */
[----:B------:R-:W5:Y:S02]  /*0d60*/  LDG.E.128 R100, desc[UR4][R100.64] ;  /* 0x0000000464647981 */ /* 0x000f64000c1e1d00 */
.L_x_10029:
[----:B------:R-:W-:-:S07]  /*0d70*/  IADD3 R133, R133, 0x80, RZ ;  /* 0x0000008085857810 */ /* 0x000fce0007ffe0ff */
.L_x_10028:
[----:B------:R-:W-:Y:S05]  /*0d80*/  BSYNC B1 ;  /* 0x0000000000017941 */ /* 0x000fea0003800000 */
.L_x_10027:
[----:B------:R-:W-:Y:S04]  /*0d90*/  BSSY B1, `(.L_x_10030) ;  /* 0x0000008000017945 */ /* 0x000fe80003800000 */
[----:B------:R-:W-:Y:S05]  /*0da0*/  @!P1 BRA `(.L_x_10031) ;  /* 0x0000000000189947 */ /* 0x000fea0003800000 */
[----:B------:R-:W-:-:S04]  /*0db0*/  ISETP.NE.U32.AND P4, PT, RZ, UR12, PT ;  /* 0x0000000cff007c0c */ /* 0x000fc8000bf85070 */
[----:B------:R-:W-:-:S13]  /*0dc0*/  ISETP.NE.AND.EX P4, PT, RZ, UR13, PT, P4 ;  /* 0x0000000dff007c0c */ /* 0x000fda000bf85340 */
[----:B------:R-:W-:Y:S05]  /*0dd0*/  @!P4 BRA `(.L_x_10032) ;  /* 0x000000000008c947 */ /* 0x000fea0003800000 */
[----:B------:R-:W-:-:S06]  /*0de0*/  IMAD.WIDE.U32 R104, R133, 0x10, R164 ;  /* 0x0000001085687825 */ /* 0x000fcc00078e00a4 */
[----:B------:R-:W5:Y:S02]  /*0df0*/  LDG.E.128 R104, desc[UR4][R104.64] ;  /* 0x0000000468687981 */ /* 0x000f64000c1e1d00 */
.L_x_10032:
[----:B------:R-:W-:-:S07]  /*0e00*/  IADD3 R133, R133, 0x80, RZ ;  /* 0x0000008085857810 */ /* 0x000fce0007ffe0ff */
.L_x_10031:
[----:B------:R-:W-:Y:S05]  /*0e10*/  BSYNC B1 ;  /* 0x0000000000017941 */ /* 0x000fea0003800000 */
.L_x_10030:
[----:B------:R-:W-:Y:S04]  /*0e20*/  BSSY B1, `(.L_x_10033) ;  /* 0x0000008000017945 */ /* 0x000fe80003800000 */
[----:B------:R-:W-:Y:S05]  /*0e30*/  @!P2 BRA `(.L_x_10034) ;  /* 0x000000000018a947 */ /* 0x000fea0003800000 */
[----:B------:R-:W-:-:S04]  /*0e40*/  ISETP.NE.U32.AND P4, PT, RZ, UR12, PT ;  /* 0x0000000cff007c0c */ /* 0x000fc8000bf85070 */
[----:B------:R-:W-:-:S13]  /*0e50*/  ISETP.NE.AND.EX P4, PT, RZ, UR13, PT, P4 ;  /* 0x0000000dff007c0c */ /* 0x000fda000bf85340 */
[----:B------:R-:W-:Y:S05]  /*0e60*/  @!P4 BRA `(.L_x_10035) ;  /* 0x000000000008c947 */ /* 0x000fea0003800000 */
[----:B------:R-:W-:-:S06]  /*0e70*/  IMAD.WIDE.U32 R108, R133, 0x10, R164 ;  /* 0x00000010856c7825 */ /* 0x000fcc00078e00a4 */
[----:B------:R-:W5:Y:S02]  /*0e80*/  LDG.E.128 R108, desc[UR4][R108.64] ;  /* 0x000000046c6c7981 */ /* 0x000f64000c1e1d00 */
.L_x_10035:
[----:B------:R-:W-:-:S07]  /*0e90*/  IADD3 R133, R133, 0x80, RZ ;  /* 0x0000008085857810 */ /* 0x000fce0007ffe0ff */
.L_x_10034:
[----:B------:R-:W-:Y:S05]  /*0ea0*/  BSYNC B1 ;  /* 0x0000000000017941 */ /* 0x000fea0003800000 */
.L_x_10033:
[----:B------:R-:W-:Y:S01]  /*0eb0*/  ISETP.NE.AND P4, PT, R0, RZ, PT ;  /* 0x000000ff0000720c */ /* 0x000fe20003f85270 */
[----:B------:R-:W-:Y:S01]  /*0ec0*/  HFMA2.MMA R201, -RZ, RZ, 0, 0 ;  /* 0x00000000ffc97435 */ /* 0x000fe200000001ff */
[----:B------:R-:W-:-:S11]  /*0ed0*/  MOV R198, RZ ;  /* 0x000000ff00c67202 */ /* 0x000fd60000000f00 */
[----:B------:R-:W-:Y:S05]  /*0ee0*/  @P4 BRA `(.L_x_10036) ;  /* 0x0000000c00944947 */ /* 0x000fea0003800000 */
[----:B------:R-:W-:-:S06]  /*0ef0*/  IMAD.WIDE.U32 R112, R133, 0x10, R164 ;  /* 0x0000001085707825 */ /* 0x000fcc00078e00a4 */
[----:B------:R-:W5:Y:S01]  /*0f00*/  LDG.E.128 R112, desc[UR4][R112.64] ;  /* 0x0000000470707981 */ /* 0x000f62000c1e1d00 */
[----:B------:R-:W-:Y:S05]  /*0f10*/  BRA `(.L_x_10036) ;  /* 0x0000000c00887947 */ /* 0x000fea0003800000 */
.L_x_10023:
        /* <DEDUP_REMOVED lines=56> */
.L_x_10038:
[----:B------:R-:W-:Y:S05]  /*12a0*/  BSYNC B1 ;  /* 0x0000000000017941 */ /* 0x000fea0003800000 */
.L_x_10037:
        /* <DEDUP_REMOVED lines=42> */
.L_x_10040:
[----:B------:R-:W-:Y:S05]  /*1550*/  BSYNC B1 ;  /* 0x0000000000017941 */ /* 0x000fea0003800000 */
.L_x_10039:
        /* <DEDUP_REMOVED lines=42> */
.L_x_10042:
[----:B------:R-:W-:Y:S05]  /*1800*/  BSYNC B1 ;  /* 0x0000000000017941 */ /* 0x000fea0003800000 */
.L_x_10041:
        /* <DEDUP_REMOVED lines=23> */
[----:B--2---:R-:W-:Y:S01]  /*1980*/  FMUL.FTZ R177, R32, R137 ;  /* 0x0000008920b17220 */ /* 0x004fe20000410000 */
        /* <DEDUP_REMOVED lines=18> */
.L_x_10044:
[----:B------:R-:W-:Y:S05]  /*1ab0*/  BSYNC B1 ;  /* 0x0000000000017941 */ /* 0x000fea0003800000 */
.L_x_10043:
        /* <DEDUP_REMOVED lines=40> */
.L_x_10036:
[----:B------:R-:W-:Y:S05]  /*1d40*/  BSYNC B0 ;  /* 0x0000000000007941 */ /* 0x000fea0003800000 */
.L_x_10022:
        /* <DEDUP_REMOVED lines=26> */
.L_x_10117:
        /* <DEDUP_REMOVED lines=10> */
[-C--:B0-----:R-:W-:Y:S02]  /*1f90*/  @!P4 LEA R194, R132, R136.reuse, 0x3 ;  /* 0x0000008884c2c211 */ /* 0x081fe400078e18ff */
[----:B------:R-:W-:-:S03]  /*1fa0*/  LEA R195, R133, R136, 0x3 ;  /* 0x0000008885c37211 */ /* 0x000fc600078e18ff */
[----:B------:R0:W-:Y:S01]  /*1fb0*/  @!P4 STS.64 [R194+0x2800], R164 ;  /* 0x002800a4c200c388 */ /* 0x0001e20000000a00 */
[----:B------:R-:W-:Y:S01]  /*1fc0*/  BAR.SYNC.DEFER_BLOCKING 0x0 ;  /* 0x0000000000007b1d */ /* 0x000fe20000010000 */
[----:B-----5:R-:W-:Y:S01]  /*1fd0*/  ISETP.GE.AND P4, PT, R196, 0x1, PT ;  /* 0x00000001c400780c */ /* 0x020fe20003f86270 */
[----:B0-----:R-:W-:-:S12]  /*1fe0*/  HFMA2.MMA R165, -RZ, RZ, 0, 0 ;  /* 0x00000000ffa57435 */ /* 0x001fd800000001ff */
        /* <DEDUP_REMOVED lines=25> */
[----:B------:R-:W0:Y:S02]  /*2180*/  LDC.64 R124, c[0x0][0x220] ;  /* 0x00008800ff7c7b82 */ /* 0x000e240000000a00 */
[----:B0-----:R-:W-:-:S06]  /*2190*/  IMAD.WIDE.U32 R124, R165, 0x10, R124 ;  /* 0x00000010a57c7825 */ /* 0x001fcc00078e007c */
[----:B------:R-:W5:Y:S02]  /*21a0*/  LDG.E.128 R124, desc[UR4][R124.64] ;  /* 0x000000047c7c7981 */ /* 0x000f64000c1e1d00 */
.L_x_10049:
[----:B------:R-:W-:Y:S05]  /*21b0*/  BSYNC B1 ;  /* 0x0000000000017941 */ /* 0x000fea0003800000 */
.L_x_10048:
[----:B------:R-:W-:Y:S04]  /*21c0*/  BSSY B1, `(.L_x_10050) ;  /* 0x000000c000017945 */ /* 0x000fe80003800000 */
[----:B------:R-:W-:Y:S05]  /*21d0*/  @!P3 BRA `(.L_x_10051) ;  /* 0x000000000028b947 */ /* 0x000fea0003800000 */
        /* <DEDUP_REMOVED lines=10> */
.L_x_10051:
[----:B------:R-:W-:Y:S05]  /*2280*/  BSYNC B1 ;  /* 0x0000000000017941 */ /* 0x000fea0003800000 */
.L_x_10050:
        /* <DEDUP_REMOVED lines=13> */
.L_x_10053:
[----:B------:R-:W-:Y:S05]  /*2360*/  BSYNC B1 ;  /* 0x0000000000017941 */ /* 0x000fea0003800000 */
.L_x_10052:
        /* <DEDUP_REMOVED lines=13> */
.L_x_10055:
[----:B------:R-:W-:Y:S05]  /*2440*/  BSYNC B1 ;  /* 0x0000000000017941 */ /* 0x000fea0003800000 */
.L_x_10054:
        /* <DEDUP_REMOVED lines=18> */
.L_x_10057:
[----:B------:R-:W-:Y:S05]  /*2570*/  BSYNC B1 ;  /* 0x0000000000017941 */ /* 0x000fea0003800000 */
.L_x_10056:
[----:B------:R-:W-:Y:S01]  /*2580*/  SEL R130, R195, R130, P5 ;  /* 0x00000082c3827207 */ /* 0x000fe20002800000 */
[----:B------:R-:W0:Y:S01]  /*2590*/  @P4 LDC R194, c[0x0][0x29c] ;  /* 0x0000a700ffc24b82 */ /* 0x000e220000000800 */
[----:B------:R-:W-:Y:S02]  /*25a0*/  SEL R131, R164, R131, P5 ;  /* 0x00000083a4837207 */ /* 0x000fe40002800000 */
[----:B------:R-:W-:-:S04]  /*25b0*/  ISETP.NE.U32.AND P5, PT, R134, RZ, PT ;  /* 0x000000ff8600720c */ /* 0x000fc80003fa5070 */
[----:B------:R-:W-:Y:S01]  /*25c0*/  ISETP.NE.AND.EX P5, PT, R135, RZ, PT, P5 ;  /* 0x000000ff8700720c */ /* 0x000fe20003fa5350 */
[----:B------:R-:W1:Y:S08]  /*25d0*/  @P4 LDC R197, c[0x0][0x29c] ;  /* 0x0000a700ffc54b82 */ /* 0x000e700000000800 */
[----:B------:R-:W2:Y:S08]  /*25e0*/  @P4 LDC R196, c[0x0][0x29c] ;  /* 0x0000a700ffc44b82 */ /* 0x000eb00000000800 */
[----:B------:R-:W3:Y:S01]  /*25f0*/  @P5 LDC.64 R132, c[0x0][0x308] ;  /* 0x0000c200ff845b82 */ /* 0x000ee20000000a00 */
[----:B0-----:R-:W-:-:S04]  /*2600*/  @P4 FMUL.FTZ R137, R137, R194 ;  /* 0x000000c289894220 */ /* 0x001fc80000410000 */
[-C--:B------:R-:W-:Y:S01]  /*2610*/  @P4 FMUL.FTZ R44, R25, R137.reuse ;  /* 0x00000089192c4220 */ /* 0x080fe20000410000 */
[----:B-----5:R-:W-:Y:S02]  /*2620*/  @P4 FFMA.FTZ R76, R124, R137, R76 ;  /* 0x000000897c4c4223 */ /* 0x020fe4000001004c */
[----:B------:R-:W0:Y:S01]  /*2630*/  @P4 LDC R199, c[0x0][0x29c] ;  /* 0x0000a700ffc74b82 */ /* 0x000e220000000800 */
[----:B-1----:R-:W-:-:S04]  /*2640*/  @P4 FMUL.FTZ R136, R136, R197 ;  /* 0x000000c588884220 */ /* 0x002fc80000410000 */
[-C--:B------:R-:W-:Y:S01]  /*2650*/  @P4 FMUL.FTZ R45, R24, R136.reuse ;  /* 0x00000088182d4220 */ /* 0x080fe20000410000 */
[----:B------:R-:W-:Y:S01]  /*2660*/  @P4 FFMA.FTZ R77, R125, R136, R77 ;  /* 0x000000887d4d4223 */ /* 0x000fe2000001004d */
[----:B--2---:R-:W-:-:S04]  /*2670*/  @P4 FMUL.FTZ R195, R195, R196 ;  /* 0x000000c4c3c34220 */ /* 0x004fc80000410000 */
[-C--:B------:R-:W-:Y:S01]  /*2680*/  @P4 FMUL.FTZ R46, R23, R195.reuse ;  /* 0x000000c3172e4220 */ /* 0x080fe20000410000 */
[----:B------:R-:W-:Y:S01]  /*2690*/  @P4 FFMA.FTZ R78, R126, R195, R78 ;  /* 0x000000c37e4e4223 */ /* 0x000fe2000001004e */
[C---:B---3--:R-:W-:Y:S01]  /*26a0*/  @P5 IMAD.WIDE.U32 R134, R4.reuse, 0x10, R132 ;  /* 0x0000001004865825 */ /* 0x048fe200078e0084 */
[----:B------:R-:W-:Y:S01]  /*26b0*/  IADD3 R4, R4, 0x80, RZ ;  /* 0x0000008004047810 */ /* 0x000fe20007ffe0ff */
[----:B------:R-:W1:Y:S03]  /*26c0*/  @P4 LDC.64 R132, c[0x0][0x2f8] ;  /* 0x0000be00ff844b82 */ /* 0x000e660000000a00 */
[----:B------:R2:W-:Y:S01]  /*26d0*/  @P5 STG.E.128 desc[UR4][R134.64], R128 ;  /* 0x0000008086005986 */ /* 0x0005e2000c101d04 */
[----:B0-----:R-:W-:-:S04]  /*26e0*/  @P4 FMUL.FTZ R164, R164, R199 ;  /* 0x000000c7a4a44220 */ /* 0x001fc80000410000 */
[-C--:B------:R-:W-:Y:S01]  /*26f0*/  @P4 FMUL.FTZ R47, R22, R164.reuse ;  /* 0x000000a4162f4220 */ /* 0x080fe20000410000 */
[----:B------:R-:W-:Y:S01]  /*2700*/  @P4 FFMA.FTZ R79, R127, R164, R79 ;  /* 0x000000a47f4f4223 */ /* 0x000fe2000001004f */
[C---:B-1----:R-:W-:Y:S01]  /*2710*/  @P4 IMAD.WIDE.U32 R132, R165.reuse, 0x10, R132 ;  /* 0x00000010a5844825 */ /* 0x042fe200078e0084 */
[----:B------:R-:W-:-:S04]  /*2720*/  IADD3 R165, R165, 0x80, RZ ;  /* 0x00000080a5a57810 */ /* 0x000fc80007ffe0ff */
[----:B------:R2:W-:Y:S03]  /*2730*/  @P4 STG.E.128 desc[UR4][R132.64], R44 ;  /* 0x0000002c84004986 */ /* 0x0005e6000c101d04 */
.L_x_10047:
[----:B------:R-:W-:Y:S05]  /*2740*/  BSYNC B0 ;  /* 0x0000000000007941 */ /* 0x000fea0003800000 */
.L_x_10046:
[----:B------:R-:W-:Y:S04]  /*2750*/  BSSY B0, `(.L_x_10058) ;  /* 0x000005b000007945 */ /* 0x000fe80003800000 */
[----:B------:R-:W-:Y:S05]  /*2760*/  @!P0 BRA `(.L_x_10059) ;  /* 0x0000000400648947 */ /* 0x000fea0003800000 */
[----:B--2---:R-:W0:Y:S01]  /*2770*/  @!P3 LDC.64 R132, c[0x0][0x2c8] ;  /* 0x0000b200ff84bb82 */ /* 0x004e220000000a00 */
        /* <DEDUP_REMOVED lines=15> */
.L_x_10061:
[----:B------:R-:W-:Y:S05]  /*2870*/  BSYNC B1 ;  /* 0x0000000000017941 */ /* 0x000fea0003800000 */
.L_x_10060:
        /* <DEDUP_REMOVED lines=11> */
.L_x_10063:
[----:B------:R-:W-:Y:S05]  /*2930*/  BSYNC B1 ;  /* 0x0000000000017941 */ /* 0x000fea0003800000 */
.L_x_10062:
        /* <DEDUP_REMOVED lines=11> */
.L_x_10065:
[----:B------:R-:W-:Y:S05]  /*29f0*/  BSYNC B1 ;  /* 0x0000000000017941 */ /* 0x000fea0003800000 */
.L_x_10064:
        /* <DEDUP_REMOVED lines=16> */
.L_x_10067:
[----:B------:R-:W-:Y:S05]  /*2b00*/  BSYNC B1 ;  /* 0x0000000000017941 */ /* 0x000fea0003800000 */
.L_x_10066:
[----:B------:R-:W0:Y:S01]  /*2b10*/  @P4 LDC.64 R132, c[0x0][0x220] ;  /* 0x00008800ff844b82 */ /* 0x000e220000000a00 */
[----:B------:R-:W-:Y:S02]  /*2b20*/  SEL R130, R197, R130, P5 ;  /* 0x00000082c5827207 */ /* 0x000fe40002800000 */
[----:B------:R-:W-:-:S05]  /*2b30*/  SEL R131, R194, R131, P5 ;  /* 0x00000083c2837207 */ /* 0x000fca0002800000 */
[----:B------:R-:W1:Y:S08]  /*2b40*/  @P4 LDC R196, c[0x0][0x29c] ;  /* 0x0000a700ffc44b82 */ /* 0x000e700000000800 */
[----:B------:R-:W2:Y:S01]  /*2b50*/  @P4 LDC R199, c[0x0][0x29c] ;  /* 0x0000a700ffc74b82 */ /* 0x000ea20000000800 */
[----:B0-----:R-:W-:-:S07]  /*2b60*/  @P4 IMAD.WIDE.U32 R132, R165, 0x10, R132 ;  /* 0x00000010a5844825 */ /* 0x001fce00078e0084 */
[----:B------:R-:W0:Y:S01]  /*2b70*/  @P4 LDC R198, c[0x0][0x29c] ;  /* 0x0000a700ffc64b82 */ /* 0x000e220000000800 */
[----:B------:R3:W4:Y:S01]  /*2b80*/  @P4 LDG.E.128 R124, desc[UR4][R132.64] ;  /* 0x00000004847c4981 */ /* 0x000722000c1e1d00 */
[----:B------:R-:W-:Y:S01]  /*2b90*/  ISETP.NE.U32.AND P5, PT, R134, RZ, PT ;  /* 0x000000ff8600720c */ /* 0x000fe20003fa5070 */
[----:B-1----:R-:W-:-:S05]  /*2ba0*/  @P4 FMUL.FTZ R195, R195, R196 ;  /* 0x000000c4c3c34220 */ /* 0x002fca0000410000 */
[----:B------:R-:W1:Y:S01]  /*2bb0*/  @P4 LDC R201, c[0x0][0x29c] ;  /* 0x0000a700ffc94b82 */ /* 0x000e620000000800 */
[----:B------:R-:W-:Y:S01]  /*2bc0*/  ISETP.NE.AND.EX P5, PT, R135, RZ, PT, P5 ;  /* 0x000000ff8700720c */ /* 0x000fe20003fa5350 */
[----:B------:R-:W-:Y:S01]  /*2bd0*/  @P4 FMUL.FTZ R44, R21, R195 ;  /* 0x000000c3152c4220 */ /* 0x000fe20000410000 */
[----:B--2---:R-:W-:-:S04]  /*2be0*/  @P4 FMUL.FTZ R164, R164, R199 ;  /* 0x000000c7a4a44220 */ /* 0x004fc80000410000 */
[----:B------:R-:W-:-:S07]  /*2bf0*/  @P4 FMUL.FTZ R45, R20, R164 ;  /* 0x000000a4142d4220 */ /* 0x000fce0000410000 */
[----:B------:R-:W2:Y:S01]  /*2c00*/  @P5 LDC.64 R134, c[0x0][0x308] ;  /* 0x0000c200ff865b82 */ /* 0x000ea20000000a00 */
[----:B0-----:R-:W-:-:S04]  /*2c10*/  @P4 FMUL.FTZ R197, R197, R198 ;  /* 0x000000c6c5c54220 */ /* 0x001fc80000410000 */
[----:B------:R-:W-:Y:S01]  /*2c20*/  @P4 FMUL.FTZ R46, R19, R197 ;  /* 0x000000c5132e4220 */ /* 0x000fe20000410000 */
[----:B-1----:R-:W-:-:S04]  /*2c30*/  @P4 FMUL.FTZ R194, R194, R201 ;  /* 0x000000c9c2c24220 */ /* 0x002fc80000410000 */
[----:B------:R-:W-:Y:S01]  /*2c40*/  @P4 FMUL.FTZ R47, R18, R194 ;  /* 0x000000c2122f4220 */ /* 0x000fe20000410000 */
[C---:B--2---:R-:W-:Y:S01]  /*2c50*/  @P5 IMAD.WIDE.U32 R136, R4.reuse, 0x10, R134 ;  /* 0x0000001004885825 */ /* 0x044fe200078e0086 */
[----:B------:R-:W-:Y:S01]  /*2c60*/  IADD3 R4, R4, 0x80, RZ ;  /* 0x0000008004047810 */ /* 0x000fe20007ffe0ff */
[----:B------:R-:W3:Y:S03]  /*2c70*/  @P4 LDC.64 R134, c[0x0][0x2f8] ;  /* 0x0000be00ff864b82 */ /* 0x000ee60000000a00 */
[----:B------:R0:W-:Y:S01]  /*2c80*/  @P5 STG.E.128 desc[UR4][R136.64], R128 ;  /* 0x0000008088005986 */ /* 0x0001e2000c101d04 */
[C---:B---3--:R-:W-:Y:S01]  /*2c90*/  @P4 IMAD.WIDE.U32 R132, R165.reuse, 0x10, R134 ;  /* 0x00000010a5844825 */ /* 0x048fe200078e0086 */
[----:B------:R-:W-:-:S04]  /*2ca0*/  IADD3 R165, R165, 0x80, RZ ;  /* 0x00000080a5a57810 */ /* 0x000fc80007ffe0ff */
[----:B------:R0:W-:Y:S01]  /*2cb0*/  @P4 STG.E.128 desc[UR4][R132.64], R44 ;  /* 0x0000002c84004986 */ /* 0x0001e2000c101d04 */
[----:B----4-:R-:W-:Y:S01]  /*2cc0*/  @P4 FFMA.FTZ R80, R124, R195, R80 ;  /* 0x000000c37c504223 */ /* 0x010fe20000010050 */
[----:B------:R-:W-:Y:S01]  /*2cd0*/  @P4 FFMA.FTZ R81, R125, R164, R81 ;  /* 0x000000a47d514223 */ /* 0x000fe20000010051 */
[----:B------:R-:W-:Y:S01]  /*2ce0*/  @P4 FFMA.FTZ R82, R126, R197, R82 ;  /* 0x000000c57e524223 */ /* 0x000fe20000010052 */
[----:B0-----:R-:W-:-:S07]  /*2cf0*/  @P4 FFMA.FTZ R83, R127, R194, R83 ;  /* 0x000000c27f534223 */ /* 0x001fce0000010053 */
.L_x_10059:
[----:B------:R-:W-:Y:S05]  /*2d00*/  BSYNC B0 ;  /* 0x0000000000007941 */ /* 0x000fea0003800000 */
.L_x_10058:
        /* <DEDUP_REMOVED lines=18> */
.L_x_10071:
[----:B------:R-:W-:Y:S05]  /*2e30*/  BSYNC B1 ;  /* 0x0000000000017941 */ /* 0x000fea0003800000 */
.L_x_10070:
        /* <DEDUP_REMOVED lines=11> */
.L_x_10073:
[----:B------:R-:W-:Y:S05]  /*2ef0*/  BSYNC B1 ;  /* 0x0000000000017941 */ /* 0x000fea0003800000 */
.L_x_10072:
        /* <DEDUP_REMOVED lines=11> */
.L_x_10075:
[----:B------:R-:W-:Y:S05]  /*2fb0*/  BSYNC B1 ;  /* 0x0000000000017941 */ /* 0x000fea0003800000 */
.L_x_10074:
        /* <DEDUP_REMOVED lines=16> */
.L_x_10077:
[----:B------:R-:W-:Y:S05]  /*30c0*/  BSYNC B1 ;  /* 0x0000000000017941 */ /* 0x000fea0003800000 */
.L_x_10076:
[----:B------:R-:W0:Y:S01]  /*30d0*/  @P4 LDC.64 R134, c[0x0][0x220] ;  /* 0x00008800ff864b82 */ /* 0x000e220000000a00 */
[----:B------:R-:W-:Y:S02]  /*30e0*/  SEL R130, R197, R130, P5 ;  /* 0x00000082c5827207 */ /* 0x000fe40002800000 */
[----:B------:R-:W-:-:S05]  /*30f0*/  SEL R131, R194, R131, P5 ;  /* 0x00000083c2837207 */ /* 0x000fca0002800000 */
[----:B------:R-:W1:Y:S08]  /*3100*/  @P4 LDC R196, c[0x0][0x29c] ;  /* 0x0000a700ffc44b82 */ /* 0x000e700000000800 */
[----:B------:R-:W2:Y:S01]  /*3110*/  @P4 LDC R199, c[0x0][0x29c] ;  /* 0x0000a700ffc74b82 */ /* 0x000ea20000000800 */
[----:B0-----:R-:W-:-:S07]  /*3120*/  @P4 IMAD.WIDE.U32 R134, R165, 0x10, R134 ;  /* 0x00000010a5864825 */ /* 0x001fce00078e0086 */
[----:B------:R-:W0:Y:S01]  /*3130*/  @P4 LDC R198, c[0x0][0x29c] ;  /* 0x0000a700ffc64b82 */ /* 0x000e220000000800 */
[----:B------:R-:W3:Y:S01]  /*3140*/  @P4 LDG.E.128 R124, desc[UR4][R134.64] ;  /* 0x00000004867c4981 */ /* 0x000ee2000c1e1d00 */
[----:B------:R-:W-:Y:S01]  /*3150*/  ISETP.NE.U32.AND P5, PT, R132, RZ, PT ;  /* 0x000000ff8400720c */ /* 0x000fe20003fa5070 */
[----:B-1----:R-:W-:-:S05]  /*3160*/  @P4 FMUL.FTZ R195, R195, R196 ;  /* 0x000000c4c3c34220 */ /* 0x002fca0000410000 */
[----:B------:R-:W1:Y:S01]  /*3170*/  @P4 LDC R201, c[0x0][0x29c] ;  /* 0x0000a700ffc94b82 */ /* 0x000e620000000800 */
[----:B------:R-:W-:Y:S01]  /*3180*/  ISETP.NE.AND.EX P5, PT, R133, RZ, PT, P5 ;  /* 0x000000ff8500720c */ /* 0x000fe20003fa5350 */
[----:B------:R-:W-:Y:S01]  /*3190*/  @P4 FMUL.FTZ R44, R17, R195 ;  /* 0x000000c3112c4220 */ /* 0x000fe20000410000 */
[----:B--2---:R-:W-:-:S05]  /*31a0*/  @P4 FMUL.FTZ R164, R164, R199 ;  /* 0x000000c7a4a44220 */ /* 0x004fca0000410000 */
[----:B------:R-:W2:Y:S01]  /*31b0*/  @P4 LDC.64 R132, c[0x0][0x2f8] ;  /* 0x0000be00ff844b82 */ /* 0x000ea20000000a00 */
[----:B------:R-:W-:-:S07]  /*31c0*/  @P4 FMUL.FTZ R45, R16, R164 ;  /* 0x000000a4102d4220 */ /* 0x000fce0000410000 */
[----:B------:R-:W4:Y:S01]  /*31d0*/  @P5 LDC.64 R136, c[0x0][0x308] ;  /* 0x0000c200ff885b82 */ /* 0x000f220000000a00 */
[----:B0-----:R-:W-:-:S04]  /*31e0*/  @P4 FMUL.FTZ R197, R197, R198 ;  /* 0x000000c6c5c54220 */ /* 0x001fc80000410000 */
[----:B------:R-:W-:Y:S01]  /*31f0*/  @P4 FMUL.FTZ R46, R15, R197 ;  /* 0x000000c50f2e4220 */ /* 0x000fe20000410000 */
[----:B-1----:R-:W-:-:S04]  /*3200*/  @P4 FMUL.FTZ R194, R194, R201 ;  /* 0x000000c9c2c24220 */ /* 0x002fc80000410000 */
[----:B------:R-:W-:Y:S01]  /*3210*/  @P4 FMUL.FTZ R47, R14, R194 ;  /* 0x000000c20e2f4220 */ /* 0x000fe20000410000 */
[C---:B--2---:R-:W-:Y:S01]  /*3220*/  @P4 IMAD.WIDE.U32 R132, R165.reuse, 0x10, R132 ;  /* 0x00000010a5844825 */ /* 0x044fe200078e0084 */
[----:B------:R-:W-:-:S03]  /*3230*/  IADD3 R165, R165, 0x80, RZ ;  /* 0x00000080a5a57810 */ /* 0x000fc60007ffe0ff */
[C---:B----4-:R-:W-:Y:S01]  /*3240*/  @P5 IMAD.WIDE.U32 R136, R4.reuse, 0x10, R136 ;  /* 0x0000001004885825 */ /* 0x050fe200078e0088 */
[----:B------:R-:W-:-:S04]  /*3250*/  IADD3 R4, R4, 0x80, RZ ;  /* 0x0000008004047810 */ /* 0x000fc80007ffe0ff */
[----:B------:R0:W-:Y:S04]  /*3260*/  @P5 STG.E.128 desc[UR4][R136.64], R128 ;  /* 0x0000008088005986 */ /* 0x0001e8000c101d04 */
[----:B------:R0:W-:Y:S01]  /*3270*/  @P4 STG.E.128 desc[UR4][R132.64], R44 ;  /* 0x0000002c84004986 */ /* 0x0001e2000c101d04 */
[----:B---3--:R-:W-:Y:S01]  /*3280*/  @P4 FFMA.FTZ R84, R124, R195, R84 ;  /* 0x000000c37c544223 */ /* 0x008fe20000010054 */
[----:B------:R-:W-:Y:S01]  /*3290*/  @P4 FFMA.FTZ R85, R125, R164, R85 ;  /* 0x000000a47d554223 */ /* 0x000fe20000010055 */
[----:B------:R-:W-:Y:S01]  /*32a0*/  @P4 FFMA.FTZ R86, R126, R197, R86 ;  /* 0x000000c57e564223 */ /* 0x000fe20000010056 */
[----:B0-----:R-:W-:-:S07]  /*32b0*/  @P4 FFMA.FTZ R87, R127, R194, R87 ;  /* 0x000000c27f574223 */ /* 0x001fce0000010057 */
.L_x_10069:
[----:B------:R-:W-:Y:S05]  /*32c0*/  BSYNC B0 ;  /* 0x0000000000007941 */ /* 0x000fea0003800000 */
.L_x_10068:
        /* <DEDUP_REMOVED lines=18> */
.L_x_10081:
[----:B------:R-:W-:Y:S05]  /*33f0*/  BSYNC B1 ;  /* 0x0000000000017941 */ /* 0x000fea0003800000 */
.L_x_10080:
        /* <DEDUP_REMOVED lines=11> */
.L_x_10083:
[----:B------:R-:W-:Y:S05]  /*34b0*/  BSYNC B1 ;  /* 0x0000000000017941 */ /* 0x000fea0003800000 */
.L_x_10082:
        /* <DEDUP_REMOVED lines=11> */
.L_x_10085:
[----:B------:R-:W-:Y:S05]  /*3570*/  BSYNC B1 ;  /* 0x0000000000017941 */ /* 0x000fea0003800000 */
.L_x_10084:
        /* <DEDUP_REMOVED lines=16> */
.L_x_10087:
[----:B------:R-:W-:Y:S05]  /*3680*/  BSYNC B1 ;  /* 0x0000000000017941 */ /* 0x000fea0003800000 */
.L_x_10086:
        /* <DEDUP_REMOVED lines=31> */
.L_x_10079:
[----:B------:R-:W-:Y:S05]  /*3880*/  BSYNC B0 ;  /* 0x0000000000007941 */ /* 0x000fea0003800000 */
.L_x_10078:
[----:B------:R-:W-:Y:S01]  /*3890*/  ISETP.NE.AND P5, PT, R151, RZ, PT ;  /* 0x000000ff9700720c */ /* 0x000fe20003fa5270 */
[----:B------:R-:W-:-:S12]  /*38a0*/  BSSY B0, `(.L_x_10088) ;  /* 0x0000059000007945 */ /* 0x000fd80003800000 */
        /* <DEDUP_REMOVED lines=17> */
.L_x_10091:
[----:B------:R-:W-:Y:S05]  /*39c0*/  BSYNC B1 ;  /* 0x0000000000017941 */ /* 0x000fea0003800000 */
.L_x_10090:
        /* <DEDUP_REMOVED lines=11> */
.L_x_10093:
[----:B------:R-:W-:Y:S05]  /*3a80*/  BSYNC B1 ;  /* 0x0000000000017941 */ /* 0x000fea0003800000 */
.L_x_10092:
        /* <DEDUP_REMOVED lines=11> */
.L_x_10095:
[----:B------:R-:W-:Y:S05]  /*3b40*/  BSYNC B1 ;  /* 0x0000000000017941 */ /* 0x000fea0003800000 */
.L_x_10094:
        /* <DEDUP_REMOVED lines=16> */
.L_x_10097:
[----:B------:R-:W-:Y:S05]  /*3c50*/  BSYNC B1 ;  /* 0x0000000000017941 */ /* 0x000fea0003800000 */
.L_x_10096:
        /* <DEDUP_REMOVED lines=8> */
[----:B------:R-:W3:Y:S01]  /*3ce0*/  @P4 LDG.E.128 R124, desc[UR4][R132.64] ;  /* 0x00000004847c4981 */ /* 0x000ee2000c1e1d00 */
[----:B------:R-:W-:Y:S01]  /*3cf0*/  ISETP.NE.AND.EX P3, PT, R135, RZ, PT, P3 ;  /* 0x000000ff8700720c */ /* 0x000fe20003f65330 */
[----:B-1----:R-:W-:-:S05]  /*3d00*/  @P4 FMUL.FTZ R137, R137, R138 ;  /* 0x0000008a89894220 */ /* 0x002fca0000410000 */
[----:B------:R-:W1:Y:S01]  /*3d10*/  @P4 LDC R197, c[0x0][0x29c] ;  /* 0x0000a700ffc54b82 */ /* 0x000e620000000800 */
[----:B------:R-:W-:Y:S01]  /*3d20*/  @P4 FMUL.FTZ R44, R9, R137 ;  /* 0x00000089092c4220 */ /* 0x000fe20000410000 */
[----:B--2---:R-:W-:-:S06]  /*3d30*/  @P4 FMUL.FTZ R136, R136, R195 ;  /* 0x000000c388884220 */ /* 0x004fcc0000410000 */
[----:B------:R-:W2:Y:S01]  /*3d40*/  @P3 LDC.64 R134, c[0x0][0x308] ;  /* 0x0000c200ff863b82 */ /* 0x000ea20000000a00 */
[----:B------:R-:W-:Y:S01]  /*3d50*/  @P4 FMUL.FTZ R45, R8, R136 ;  /* 0x00000088082d4220 */ /* 0x000fe20000410000 */
[----:B0-----:R-:W-:-:S04]  /*3d60*/  @P4 FMUL.FTZ R139, R139, R194 ;  /* 0x000000c28b8b4220 */ /* 0x001fc80000410000 */
[----:B------:R-:W-:Y:S01]  /*3d70*/  @P4 FMUL.FTZ R46, R7, R139 ;  /* 0x0000008b072e4220 */ /* 0x000fe20000410000 */
[----:B-1----:R-:W-:-:S04]  /*3d80*/  @P4 FMUL.FTZ R164, R164, R197 ;  /* 0x000000c5a4a44220 */ /* 0x002fc80000410000 */
[----:B------:R-:W-:Y:S01]  /*3d90*/  @P4 FMUL.FTZ R47, R6, R164 ;  /* 0x000000a4062f4220 */ /* 0x000fe20000410000 */
[----:B--2---:R-:W-:Y:S02]  /*3da0*/  @P3 IMAD.WIDE.U32 R134, R4, 0x10, R134 ;  /* 0x0000001004863825 */ /* 0x004fe400078e0086 */
[----:B------:R-:W0:Y:S03]  /*3db0*/  @P4 LDC.64 R4, c[0x0][0x2f8] ;  /* 0x0000be00ff044b82 */ /* 0x000e260000000a00 */
[----:B------:R1:W-:Y:S01]  /*3dc0*/  @P3 STG.E.128 desc[UR4][R134.64], R128 ;  /* 0x0000008086003986 */ /* 0x0003e2000c101d04 */
[----:B0-----:R-:W-:-:S05]  /*3dd0*/  @P4 IMAD.WIDE.U32 R4, R165, 0x10, R4 ;  /* 0x00000010a5044825 */ /* 0x001fca00078e0004 */
[----:B------:R1:W-:Y:S01]  /*3de0*/  @P4 STG.E.128 desc[UR4][R4.64], R44 ;  /* 0x0000002c04004986 */ /* 0x0003e2000c101d04 */
[----:B---3--:R-:W-:Y:S01]  /*3df0*/  @P4 FFMA.FTZ R92, R124, R137, R92 ;  /* 0x000000897c5c4223 */ /* 0x008fe2000001005c */
[----:B------:R-:W-:Y:S01]  /*3e00*/  @P4 FFMA.FTZ R93, R125, R136, R93 ;  /* 0x000000887d5d4223 */ /* 0x000fe2000001005d */
[----:B------:R-:W-:Y:S01]  /*3e10*/  @P4 FFMA.FTZ R94, R126, R139, R94 ;  /* 0x0000008b7e5e4223 */ /* 0x000fe2000001005e */
[----:B-1----:R-:W-:-:S07]  /*3e20*/  @P4 FFMA.FTZ R95, R127, R164, R95 ;  /* 0x000000a47f5f4223 */ /* 0x002fce000001005f */
.L_x_10089:
[----:B------:R-:W-:Y:S05]  /*3e30*/  BSYNC B0 ;  /* 0x0000000000007941 */ /* 0x000fea0003800000 */
.L_x_10088:
[----:B------:R-:W-:Y:S02]  /*3e40*/  ISETP.NE.AND P3, PT, R193, RZ, PT ;  /* 0x000000ffc100720c */ /* 0x000fe40003f65270 */
[----:B------:R-:W-:Y:S02]  /*3e50*/  IADD3 R147, R147, UR10, RZ ;  /* 0x0000000a93937c10 */ /* 0x000fe4000fffe0ff */
[----:B------:R-:W-:Y:S02]  /*3e60*/  SEL R193, RZ, 0x1, P3 ;  /* 0x00000001ffc17807 */ /* 0x000fe40001800000 */
[----:B------:R-:W-:-:S13]  /*3e70*/  ISETP.GE.AND P3, PT, R147, UR11, PT ;  /* 0x0000000b93007c0c */ /* 0x000fda000bf66270 */
[----:B------:R-:W-:Y:S05]  /*3e80*/  @!P3 BRA `(.L_x_10098) ;  /* 0xffffffcc0028b947 */ /* 0x000fea000383ffff */
.L_x_10021:
[----:B------:R-:W0:Y:S01]  /*3e90*/  S2R R0, SR_TID.X ;  /* 0x0000000000007919 */ /* 0x000e220000002100 */
[----:B------:R-:W0:Y:S01]  /*3ea0*/  S2UR UR6, SR_CTAID.X ;  /* 0x00000000000679c3 */ /* 0x000e220000002500 */
[----:B------:R-:W-:Y:S01]  /*3eb0*/  ISETP.NE.AND P3, PT, R2, RZ, PT ;  /* 0x000000ff0200720c */ /* 0x000fe20003f65270 */
[----:B------:R-:W-:Y:S01]  /*3ec0*/  BSSY B0, `(.L_x_10099) ;  /* 0x0000010000007945 */ /* 0x000fe20003800000 */
[C---:B0-----:R-:W-:Y:S02]  /*3ed0*/  LEA.HI R3, R0.reuse, UR6, RZ, 0x19 ;  /* 0x0000000600037c11 */ /* 0x041fe4000f8fc8ff */
[----:B------:R-:W-:-:S03]  /*3ee0*/  LOP3.LUT R9, R0, 0x7f, RZ, 0xc0, !PT ;  /* 0x0000007f00097812 */ /* 0x000fc600078ec0ff */
[----:B------:R-:W-:-:S05]  /*3ef0*/  IMAD R150, R3, R150, RZ ;  /* 0x0000009603967224 */ /* 0x000fca00078e02ff */
[----:B------:R-:W-:Y:S01]  /*3f00*/  LEA.HI R9, R150, R9, RZ, 0x1e ;  /* 0x0000000996097211 */ /* 0x000fe200078ff0ff */
[----:B------:R-:W-:Y:S06]  /*3f10*/  @!P3 BRA `(.L_x_10100) ;  /* 0x000000000028b947 */ /* 0x000fec0003800000 */
[----:B------:R-:W0:Y:S08]  /*3f20*/  LDC.64 R2, c[0x0][0x2d0] ;  /* 0x0000b400ff027b82 */ /* 0x000e300000000a00 */
[----:B------:R-:W1:Y:S08]  /*3f30*/  LDC.64 R4, c[0x0][0x2d8] ;  /* 0x0000b600ff047b82 */ /* 0x000e700000000a00 */
[----:B-----5:R-:W3:Y:S01]  /*3f40*/  LDC.64 R6, c[0x0][0x2f0] ;  /* 0x0000bc00ff067b82 */ /* 0x020ee20000000a00 */
[----:B0-----:R-:W-:-:S05]  /*3f50*/  IMAD.WIDE.U32 R2, R9, 0x10, R2 ;  /* 0x0000001009027825 */ /* 0x001fca00078e0002 */
[----:B------:R0:W-:Y:S01]  /*3f60*/  STG.E.128 desc[UR4][R2.64], R60 ;  /* 0x0000003c02007986 */ /* 0x0001e2000c101d04 */
[----:B-1----:R-:W-:-:S05]  /*3f70*/  IMAD.WIDE.U32 R4, R9, 0x10, R4 ;  /* 0x0000001009047825 */ /* 0x002fca00078e0004 */
[----:B------:R0:W-:Y:S01]  /*3f80*/  STG.E.128 desc[UR4][R4.64], R40 ;  /* 0x0000002804007986 */ /* 0x0001e2000c101d04 */
[C---:B---3--:R-:W-:Y:S01]  /*3f90*/  IMAD.WIDE.U32 R6, R9.reuse, 0x10, R6 ;  /* 0x0000001009067825 */ /* 0x048fe200078e0006 */
[----:B------:R-:W-:-:S04]  /*3fa0*/  IADD3 R9, R9, 0x80, RZ ;  /* 0x0000008009097810 */ /* 0x000fc80007ffe0ff */
[----:B------:R0:W-:Y:S03]  /*3fb0*/  STG.E.128 desc[UR4][R6.64], R76 ;  /* 0x0000004c06007986 */ /* 0x0001e6000c101d04 */
.L_x_10100:
[----:B------:R-:W-:Y:S05]  /*3fc0*/  BSYNC B0 ;  /* 0x0000000000007941 */ /* 0x000fea0003800000 */
.L_x_10099:
[----:B------:R-:W-:Y:S04]  /*3fd0*/  BSSY B0, `(.L_x_10101) ;  /* 0x000000c000007945 */ /* 0x000fe80003800000 */
[----:B------:R-:W-:Y:S05]  /*3fe0*/  @!P0 BRA `(.L_x_10102) ;  /* 0x0000000000288947 */ /* 0x000fea0003800000 */
[----:B0-----:R-:W0:Y:S08]  /*3ff0*/  LDC.64 R2, c[0x0][0x2d0] ;  /* 0x0000b400ff027b82 */ /* 0x001e300000000a00 */
        /* <DEDUP_REMOVED lines=9> */
.L_x_10102:
[----:B------:R-:W-:Y:S05]  /*4090*/  BSYNC B0 ;  /* 0x0000000000007941 */ /* 0x000fea0003800000 */
.L_x_10101:
[----:B------:R-:W-:Y:S04]  /*40a0*/  BSSY B0, `(.L_x_10103) ;  /* 0x000000c000007945 */ /* 0x000fe80003800000 */
[----:B------:R-:W-:Y:S05]  /*40b0*/  @!P1 BRA `(.L_x_10104) ;  /* 0x0000000000289947 */ /* 0x000fea0003800000 */
[----:B0---4-:R-:W0:Y:S08]  /*40c0*/  LDC.64 R2, c[0x0][0x2d0] ;  /* 0x0000b400ff027b82 */ /* 0x011e300000000a00 */
        /* <DEDUP_REMOVED lines=9> */
.L_x_10104:
[----:B------:R-:W-:Y:S05]  /*4160*/  BSYNC B0 ;  /* 0x0000000000007941 */ /* 0x000fea0003800000 */
.L_x_10103:
        /* <DEDUP_REMOVED lines=12> */
.L_x_10106:
[----:B------:R-:W-:Y:S05]  /*4230*/  BSYNC B0 ;  /* 0x0000000000007941 */ /* 0x000fea0003800000 */
.L_x_10105:
[----:B------:R-:W-:-:S13]  /*4240*/  ISETP.NE.AND P0, PT, R151, RZ, PT ;  /* 0x000000ff9700720c */ /* 0x000fda0003f05270 */
[----:B------:R-:W-:Y:S05]  /*4250*/  @!P0 EXIT ;  /* 0x000000000000894d */ /* 0x000fea0003800000 */
[----:B0---4-:R-:W0:Y:S08]  /*4260*/  LDC.64 R2, c[0x0][0x2d0] ;  /* 0x0000b400ff027b82 */ /* 0x011e300000000a00 */
[----:B------:R-:W1:Y:S08]  /*4270*/  LDC.64 R4, c[0x0][0x2d8] ;  /* 0x0000b600ff047b82 */ /* 0x000e700000000a00 */
[----:B-----5:R-:W3:Y:S01]  /*4280*/  LDC.64 R6, c[0x0][0x2f0] ;  /* 0x0000bc00ff067b82 */ /* 0x020ee20000000a00 */
[----:B0-----:R-:W-:-:S05]  /*4290*/  IMAD.WIDE.U32 R2, R9, 0x10, R2 ;  /* 0x0000001009027825 */ /* 0x001fca00078e0002 */
[----:B------:R-:W-:Y:S01]  /*42a0*/  STG.E.128 desc[UR4][R2.64], R72 ;  /* 0x0000004802007986 */ /* 0x000fe2000c101d04 */
[----:B-1----:R-:W-:-:S05]  /*42b0*/  IMAD.WIDE.U32 R4, R9, 0x10, R4 ;  /* 0x0000001009047825 */ /* 0x002fca00078e0004 */
[----:B------:R-:W-:Y:S01]  /*42c0*/  STG.E.128 desc[UR4][R4.64], R56 ;  /* 0x0000003804007986 */ /* 0x000fe2000c101d04 */
[----:B---3--:R-:W-:-:S05]  /*42d0*/  IMAD.WIDE.U32 R6, R9, 0x10, R6 ;  /* 0x0000001009067825 */ /* 0x008fca00078e0006 */
[----:B------:R-:W-:Y:S01]  /*42e0*/  STG.E.128 desc[UR4][R6.64], R92 ;  /* 0x0000005c06007986 */ /* 0x000fe2000c101d04 */
[----:B------:R-:W-:Y:S05]  /*42f0*/  EXIT ;  /* 0x000000000000794d */ /* 0x000fea0003800000 */
.L_x_10045:
[----:B------:R-:W-:Y:S01]  /*4300*/  HFMA2.MMA R199, -RZ, RZ, 0, 9.5367431640625e-07 ;  /* 0x00000010ffc77435 */ /* 0x000fe200000001ff */
[----:B------:R-:W-:Y:S02]  /*4310*/  MOV R197, R201 ;  /* 0x000000c900c57202 */ /* 0x000fe40000000f00 */
[----:B------:R-:W-:Y:S02]  /*4320*/  MOV R200, 0x1f ;  /* 0x0000001f00c87802 */ /* 0x000fe40000000f00 */
[----:B0-----:R-:W-:-:S07]  /*4330*/  MOV R194, 0xffffffff ;  /* 0xffffffff00c27802 */ /* 0x001fce0000000f00 */
[----:B-----5:R-:W-:Y:S05]  /*4340*/  WARPSYNC.COLLECTIVE R194, `(.L_x_10107) ;  /* 0x00000000c2087348 */ /* 0x020fea0003c00000 */
[----:B------:R0:W1:Y:S02]  /*4350*/  SHFL.DOWN P5, R195, R197, R199, R200 ;  /* 0x080000c7c5c37389 */ /* 0x00006400000a00c8 */
[----:B01---5:R-:W-:Y:S01]  /*4360*/  ENDCOLLECTIVE ;  /* 0x000000000000791b */ /* 0x023fe20003800000 */
.L_x_10107:
[----:B------:R-:W-:Y:S02]  /*4370*/  MOV R197, R198 ;  /* 0x000000c600c57202 */ /* 0x000fe40000000f00 */
[----:B------:R-:W-:-:S07]  /*4380*/  MOV R134, R195 ;  /* 0x000000c300867202 */ /* 0x000fce0000000f00 */
[----:B------:R-:W-:Y:S05]  /*4390*/  WARPSYNC.COLLECTIVE R194, `(.L_x_10108) ;  /* 0x00000000c2087348 */ /* 0x000fea0003c00000 */
[----:B------:R0:W1:Y:S02]  /*43a0*/  SHFL.DOWN P5, R195, R197, R199, R200 ;  /* 0x080000c7c5c37389 */ /* 0x00006400000a00c8 */
[----:B01----:R-:W-:Y:S01]  /*43b0*/  ENDCOLLECTIVE ;  /* 0x000000000000791b */ /* 0x003fe20003800000 */
.L_x_10108:
[----:B------:R-:W-:Y:S01]  /*43c0*/  FADD.FTZ R134, R134, R201 ;  /* 0x000000c986867221 */ /* 0x000fe20000010000 */
[----:B------:R-:W-:-:S04]  /*43d0*/  HFMA2.MMA R199, -RZ, RZ, 0, 4.76837158203125e-07 ;  /* 0x00000008ffc77435 */ /* 0x000fc800000001ff */
[----:B------:R-:W-:Y:S02]  /*43e0*/  MOV R197, R134 ;  /* 0x0000008600c57202 */ /* 0x000fe40000000f00 */
[----:B------:R-:W-:-:S07]  /*43f0*/  MOV R135, R195 ;  /* 0x000000c300877202 */ /* 0x000fce0000000f00 */
[----:B------:R-:W-:Y:S05]  /*4400*/  WARPSYNC.COLLECTIVE R194, `(.L_x_10109) ;  /* 0x00000000c2087348 */ /* 0x000fea0003c00000 */
[----:B------:R0:W1:Y:S02]  /*4410*/  SHFL.DOWN P5, R195, R197, R199, R200 ;  /* 0x080000c7c5c37389 */ /* 0x00006400000a00c8 */
[----:B01----:R-:W-:Y:S01]  /*4420*/  ENDCOLLECTIVE ;  /* 0x000000000000791b */ /* 0x003fe20003800000 */
.L_x_10109:
[----:B------:R-:W-:-:S05]  /*4430*/  FADD.FTZ R135, R135, R198 ;  /* 0x000000c687877221 */ /* 0x000fca0000010000 */
[----:B------:R-:W-:Y:S02]  /*4440*/  MOV R197, R135 ;  /* 0x0000008700c57202 */ /* 0x000fe40000000f00 */
[----:B------:R-:W-:-:S07]  /*4450*/  MOV R137, R195 ;  /* 0x000000c300897202 */ /* 0x000fce0000000f00 */
[----:B------:R-:W-:Y:S05]  /*4460*/  WARPSYNC.COLLECTIVE R194, `(.L_x_10110) ;  /* 0x00000000c2087348 */ /* 0x000fea0003c00000 */
[----:B------:R0:W1:Y:S02]  /*4470*/  SHFL.DOWN P5, R195, R197, R199, R200 ;  /* 0x080000c7c5c37389 */ /* 0x00006400000a00c8 */
[----:B01----:R-:W-:Y:S01]  /*4480*/  ENDCOLLECTIVE ;  /* 0x000000000000791b */ /* 0x003fe20003800000 */
.L_x_10110:
[----:B------:R-:W-:Y:S01]  /*4490*/  FADD.FTZ R137, R134, R137 ;  /* 0x0000008986897221 */ /* 0x000fe20000010000 */
[----:B------:R-:W-:-:S04]  /*44a0*/  HFMA2.MMA R199, -RZ, RZ, 0, 2.384185791015625e-07 ;  /* 0x00000004ffc77435 */ /* 0x000fc800000001ff */
[----:B------:R-:W-:Y:S02]  /*44b0*/  MOV R197, R137 ;  /* 0x0000008900c57202 */ /* 0x000fe40000000f00 */
[----:B------:R-:W-:-:S07]  /*44c0*/  MOV R136, R195 ;  /* 0x000000c300887202 */ /* 0x000fce0000000f00 */
[----:B------:R-:W-:Y:S05]  /*44d0*/  WARPSYNC.COLLECTIVE R194, `(.L_x_10111) ;  /* 0x00000000c2087348 */ /* 0x000fea0003c00000 */
[----:B------:R0:W1:Y:S02]  /*44e0*/  SHFL.DOWN P5, R195, R197, R199, R200 ;  /* 0x080000c7c5c37389 */ /* 0x00006400000a00c8 */
[----:B01----:R-:W-:Y:S01]  /*44f0*/  ENDCOLLECTIVE ;  /* 0x000000000000791b */ /* 0x003fe20003800000 */
.L_x_10111:
[----:B------:R-:W-:-:S05]  /*4500*/  FADD.FTZ R136, R135, R136 ;  /* 0x0000008887887221 */ /* 0x000fca0000010000 */
[----:B------:R-:W-:Y:S02]  /*4510*/  MOV R197, R136 ;  /* 0x0000008800c57202 */ /* 0x000fe40000000f00 */
[----:B------:R-:W-:-:S07]  /*4520*/  MOV R138, R195 ;  /* 0x000000c3008a7202 */ /* 0x000fce0000000f00 */
[----:B------:R-:W-:Y:S05]  /*4530*/  WARPSYNC.COLLECTIVE R194, `(.L_x_10112) ;  /* 0x00000000c2087348 */ /* 0x000fea0003c00000 */
[----:B------:R0:W1:Y:S02]  /*4540*/  SHFL.DOWN P5, R195, R197, R199, R200 ;  /* 0x080000c7c5c37389 */ /* 0x00006400000a00c8 */
[----:B01----:R-:W-:Y:S01]  /*4550*/  ENDCOLLECTIVE ;  /* 0x000000000000791b */ /* 0x003fe20003800000 */
.L_x_10112:
[----:B------:R-:W-:Y:S01]  /*4560*/  FADD.FTZ R138, R137, R138 ;  /* 0x0000008a898a7221 */ /* 0x000fe20000010000 */
[----:B------:R-:W-:-:S04]  /*4570*/  HFMA2.MMA R199, -RZ, RZ, 0, 1.1920928955078125e-07 ;  /* 0x00000002ffc77435 */ /* 0x000fc800000001ff */
[----:B------:R-:W-:Y:S02]  /*4580*/  MOV R197, R138 ;  /* 0x0000008a00c57202 */ /* 0x000fe40000000f00 */
[----:B------:R-:W-:-:S07]  /*4590*/  MOV R139, R195 ;  /* 0x000000c3008b7202 */ /* 0x000fce0000000f00 */
[----:B------:R-:W-:Y:S05]  /*45a0*/  WARPSYNC.COLLECTIVE R194, `(.L_x_10113) ;  /* 0x00000000c2087348 */ /* 0x000fea0003c00000 */
[----:B------:R0:W1:Y:S02]  /*45b0*/  SHFL.DOWN P5, R195, R197, R199, R200 ;  /* 0x080000c7c5c37389 */ /* 0x00006400000a00c8 */
[----:B01----:R-:W-:Y:S01]  /*45c0*/  ENDCOLLECTIVE ;  /* 0x000000000000791b */ /* 0x003fe20003800000 */
.L_x_10113:
[----:B------:R-:W-:-:S05]  /*45d0*/  FADD.FTZ R139, R136, R139 ;  /* 0x0000008b888b7221 */ /* 0x000fca0000010000 */
[----:B------:R-:W-:Y:S02]  /*45e0*/  MOV R197, R139 ;  /* 0x0000008b00c57202 */ /* 0x000fe40000000f00 */
[----:B------:R-:W-:-:S07]  /*45f0*/  MOV R165, R195 ;  /* 0x000000c300a57202 */ /* 0x000fce0000000f00 */
[----:B------:R-:W-:Y:S05]  /*4600*/  WARPSYNC.COLLECTIVE R194, `(.L_x_10114) ;  /* 0x00000000c2087348 */ /* 0x000fea0003c00000 */
[----:B------:R0:W1:Y:S02]  /*4610*/  SHFL.DOWN P5, R195, R197, R199, R200 ;  /* 0x080000c7c5c37389 */ /* 0x00006400000a00c8 */
[----:B01----:R-:W-:Y:S01]  /*4620*/  ENDCOLLECTIVE ;  /* 0x000000000000791b */ /* 0x003fe20003800000 */
.L_x_10114:
[----:B------:R-:W-:Y:S01]  /*4630*/  FADD.FTZ R165, R138, R165 ;  /* 0x000000a58aa57221 */ /* 0x000fe20000010000 */
[----:B------:R-:W-:-:S04]  /*4640*/  HFMA2.MMA R199, -RZ, RZ, 0, 5.9604644775390625e-08 ;  /* 0x00000001ffc77435 */ /* 0x000fc800000001ff */
[----:B------:R-:W-:Y:S02]  /*4650*/  MOV R197, R165 ;  /* 0x000000a500c57202 */ /* 0x000fe40000000f00 */
[----:B------:R-:W-:-:S07]  /*4660*/  MOV R164, R195 ;  /* 0x000000c300a47202 */ /* 0x000fce0000000f00 */
[----:B------:R-:W-:Y:S05]  /*4670*/  WARPSYNC.COLLECTIVE R194, `(.L_x_10115) ;  /* 0x00000000c2087348 */ /* 0x000fea0003c00000 */
[----:B------:R0:W1:Y:S02]  /*4680*/  SHFL.DOWN P5, R195, R197, R199, R200 ;  /* 0x080000c7c5c37389 */ /* 0x00006400000a00c8 */
[----:B01----:R-:W-:Y:S01]  /*4690*/  ENDCOLLECTIVE ;  /* 0x000000000000791b */ /* 0x003fe20003800000 */
.L_x_10115:
[----:B------:R-:W-:-:S05]  /*46a0*/  FADD.FTZ R134, R139, R164 ;  /* 0x000000a48b867221 */ /* 0x000fca0000010000 */
[----:B------:R-:W-:Y:S02]  /*46b0*/  MOV R197, R134 ;  /* 0x0000008600c57202 */ /* 0x000fe40000000f00 */
[----:B------:R-:W-:-:S07]  /*46c0*/  MOV R164, R195 ;  /* 0x000000c300a47202 */ /* 0x000fce0000000f00 */
[----:B------:R-:W-:Y:S05]  /*46d0*/  WARPSYNC.COLLECTIVE R194, `(.L_x_10116) ;  /* 0x00000000c2087348 */ /* 0x000fea0003c00000 */
[----:B------:R0:W1:Y:S02]  /*46e0*/  SHFL.DOWN P5, R195, R197, R199, R200 ;  /* 0x080000c7c5c37389 */ /* 0x00006400000a00c8 */
[----:B01----:R-:W-:Y:S01]  /*46f0*/  ENDCOLLECTIVE ;  /* 0x000000000000791b */ /* 0x003fe20003800000 */
.L_x_10116:
[----:B------:R-:W-:Y:S01]  /*4700*/  MOV R135, R195 ;  /* 0x000000c300877202 */ /* 0x000fe20000000f00 */
[----:B------:R-:W-:Y:S06]  /*4710*/  BRA `(.L_x_10117) ;  /* 0xffffffd400f47947 */ /* 0x000fec000383ffff */
.L_x_10118:
        /* <DEDUP_REMOVED lines=14> */
.L_x_11984:


//--------------------- .text._ZN10layer_norm13ln_bwd_kernelINS_13Kernel_traitsI6__halfffffjLj2560ELj1ELj1ELj4ELj16ENS_18Kernel_traits_baseILj2560ES2_ffffjLj128EEEEELb0ELb1ELb1ELb1EEEvNS_9BwdParamsE --------------------------
	.section	.text._ZN10layer_norm13ln_bwd_kernelINS_13Kernel_traitsI6__halfffffjLj2560ELj1ELj1ELj4ELj16ENS_18Kernel_traits_baseILj2560ES2_ffffjLj128EEEEELb0ELb1ELb1ELb1EEEvNS_9BwdParamsE,"ax",@progbits
	.align	128
        .global         _ZN10layer_norm13ln_bwd_kernelINS_13Kernel_traitsI6__halfffffjLj2560ELj1ELj1ELj4ELj16ENS_18Kernel_traits_baseILj2560ES2_ffffjLj128EEEEELb0ELb1ELb1ELb1EEEvNS_9BwdParamsE
        .type           _ZN10layer_norm13ln_bwd_kernelINS_13Kernel_traitsI6__halfffffjLj2560ELj1ELj1ELj4ELj16ENS_18Kernel_traits_baseILj2560ES2_ffffjLj128EEEEELb0ELb1ELb1ELb1EEEvNS_9BwdParamsE,@function
        .size           _ZN10layer_norm13ln_bwd_kernelINS_13Kernel_traitsI6__halfffffjLj2560ELj1ELj1ELj4ELj16ENS_18Kernel_traits_baseILj2560ES2_ffffjLj128EEEEELb0ELb1ELb1ELb1EEEvNS_9BwdParamsE,(.L_x_11985 - _ZN10layer_norm13ln_bwd_kernelINS_13Kernel_traitsI6__halfffffjLj2560ELj1ELj1ELj4ELj16ENS_18Kernel_traits_baseILj2560ES2_ffffjLj128EEEEELb0ELb1ELb1ELb1EEEvNS_9BwdParamsE)
        .other          _ZN10layer_norm13ln_bwd_kernelINS_13Kernel_traitsI6__halfffffjLj2560ELj1ELj1ELj4ELj16ENS_18Kernel_traits_baseILj2560ES2_ffffjLj128EEEEELb0ELb1ELb1ELb1EEEvNS_9BwdParamsE,@"STO_CUDA_ENTRY STV_DEFAULT"
_ZN10layer_norm13ln_bwd_kernelINS_13Kernel_traitsI6__halfffffjLj2560ELj1ELj1ELj4ELj16ENS_18Kernel_traits_baseILj2560ES2_ffffjLj128EEEEELb0ELb1ELb1ELb1EEEvNS_9BwdParamsE:
.text._ZN10layer_norm13ln_bwd_kernelINS_13Kernel_traitsI6__halfffffjLj2560ELj1ELj1ELj4ELj16ENS_18Kernel_traits_baseILj2560ES2_ffffjLj128EEEEELb0ELb1ELb1ELb1EEEvNS_9BwdParamsE:
        /* <DEDUP_REMOVED lines=43> */
.L_x_10119:
        /* <DEDUP_REMOVED lines=50> */
[--C-:B--2---:R-:W-:Y:S01]  /*05d0*/  SHF.R.U64 R18, R10, 0x10, R11.reuse ;  /* 0x000000100a127819 */ /* 0x104fe2000000120b */
[----:B------:R-:W-:Y:S01]  /*05e0*/  HADD2.F32 R173, -RZ, R10.H0_H0 ;  /* 0x2000000affad7230 */ /* 0x000fe20000004100 */
[----:B------:R-:W-:Y:S01]  /*05f0*/  SHF.R.U32.HI R16, RZ, 0x10, R11 ;  /* 0x00000010ff107819 */ /* 0x000fe2000001160b */
[----:B------:R-:W-:Y:S01]  /*0600*/  HADD2.F32 R171, -RZ, R11.H0_H0 ;  /* 0x2000000bffab7230 */ /* 0x000fe20000004100 */
[--C-:B---3--:R-:W-:Y:S02]  /*0610*/  SHF.R.U64 R34, R186, 0x10, R187.reuse ;  /* 0x00000010ba227819 */ /* 0x108fe400000012bb */
[----:B------:R-:W-:Y:S02]  /*0620*/  SHF.R.U32.HI R32, RZ, 0x10, R187 ;  /* 0x00000010ff207819 */ /* 0x000fe400000116bb */
        /* <DEDUP_REMOVED lines=20> */
[----:B------:R-:W-:Y:S01]  /*0770*/  HADD2.F32 R189, -RZ, R186.H0_H0 ;  /* 0x200000baffbd7230 */ /* 0x000fe20000004100 */
[----:B------:R-:W-:Y:S01]  /*0780*/  HFMA2.MMA R186, -RZ, RZ, 0, 5.9604644775390625e-08 ;  /* 0x00000001ffba7435 */ /* 0x000fe200000001ff */
        /* <DEDUP_REMOVED lines=32> */
[----:B0-----:R-:W-:-:S07]  /*0990*/  HADD2.F32 R6, -RZ, R6.H0_H0 ;  /* 0x20000006ff067230 */ /* 0x001fce0000004100 */
.L_x_10165:
        /* <DEDUP_REMOVED lines=8> */
[C---:B--2---:R-:W-:Y:S02]  /*0a20*/  IMAD.WIDE R130, R170.reuse, 0x4, R4 ;  /* 0x00000004aa827825 */ /* 0x044fe400078e0204 */
[----:B------:R2:W5:Y:S04]  /*0a30*/  LDG.E R5, desc[UR4][R132.64] ;  /* 0x0000000484057981 */ /* 0x000568000c1e1900 */
[----:B------:R2:W5:Y:S01]  /*0a40*/  LDG.E R188, desc[UR4][R130.64] ;  /* 0x0000000482bc7981 */ /* 0x000562000c1e1900 */
[----:B------:R-:W-:Y:S01]  /*0a50*/  BSSY B0, `(.L_x_10121) ;  /* 0x00000dd000007945 */ /* 0x000fe20003800000 */
        /* <DEDUP_REMOVED lines=8> */
[----:B------:R-:W-:Y:S01]  /*0ae0*/  IMAD.WIDE.U32 R190, R201, 0x10, R196 ;  /* 0x00000010c9be7825 */ /* 0x000fe200078e00c4 */
[----:B---3--:R-:W-:-:S13]  /*0af0*/  ISETP.GT.AND P6, PT, R128, RZ, PT ;  /* 0x000000ff8000720c */ /* 0x008fda0003fc4270 */
[----:B--2---:R-:W-:Y:S05]  /*0b00*/  @P6 BRA `(.L_x_10122) ;  /* 0x00000000004c6947 */ /* 0x004fea0003800000 */
        /* <DEDUP_REMOVED lines=19> */
.L_x_10122:
[----:B------:R-:W0:Y:S01]  /*0c40*/  LDC.64 R136, c[0x0][0x250] ;  /* 0x00009400ff887b82 */ /* 0x000e220000000a00 */
[----:B------:R-:W-:-:S05]  /*0c50*/  IADD3 R0, R128, -0x1, RZ ;  /* 0xffffffff80007810 */ /* 0x000fca0007ffe0ff */
[----:B------:R-:W-:Y:S02]  /*0c60*/  IMAD R0, R0, R215, RZ ;  /* 0x000000d700007224 */ /* 0x000fe400078e02ff */
[----:B------:R-:W1:Y:S03]  /*0c70*/  LDC.64 R156, c[0x0][0x238] ;  /* 0x00008e00ff9c7b82 */ /* 0x000e660000000a00 */
[----:B------:R-:W-:-:S04]  /*0c80*/  SHF.R.S32.HI R17, RZ, 0x1f, R0 ;  /* 0x0000001fff117819 */ /* 0x000fc80000011400 */
[----:B------:R-:W-:Y:S01]  /*0c90*/  LEA.HI R0, R17, R0, RZ, 0x2 ;  /* 0x0000000011007211 */ /* 0x000fe200078f10ff */
[----:B------:R-:W2:Y:S01]  /*0ca0*/  LDC.64 R2, c[0x0][0x2b8] ;  /* 0x0000ae00ff027b82 */ /* 0x000ea20000000a00 */
[----:B------:R-:W-:Y:S01]  /*0cb0*/  LOP3.LUT R17, R172, 0x7f, RZ, 0xc0, !PT ;  /* 0x0000007fac117812 */ /* 0x000fe200078ec0ff */
[----:B0-----:R-:W-:-:S03]  /*0cc0*/  IMAD.WIDE R136, R170, 0x4, R136 ;  /* 0x00000004aa887825 */ /* 0x001fc600078e0288 */
[----:B------:R-:W-:Y:S02]  /*0cd0*/  LEA.HI.SX32 R161, R0, R17, 0x1e ;  /* 0x0000001100a17211 */ /* 0x000fe400078ff2ff */
[----:B------:R-:W3:Y:S01]  /*0ce0*/  LDG.E R174, desc[UR4][R136.64] ;  /* 0x0000000488ae7981 */ /* 0x000ee2000c1e1900 */
[----:B-1----:R-:W-:-:S04]  /*0cf0*/  IMAD.WIDE.U32 R164, R4, 0x10, R156 ;  /* 0x0000001004a47825 */ /* 0x002fc800078e009c */
[----:B------:R-:W-:Y:S02]  /*0d00*/  IMAD.WIDE.U32 R140, R201, 0x10, R156 ;  /* 0x00000010c98c7825 */ /* 0x000fe400078e009c */
[----:B------:R-:W4:Y:S02]  /*0d10*/  LDG.E.128 R164, desc[UR4][R164.64] ;  /* 0x00000004a4a47981 */ /* 0x000f24000c1e1d00 */
[----:B--2---:R-:W-:Y:S02]  /*0d20*/  IMAD.WIDE.U32 R128, R161, 0x10, R2 ;  /* 0x00000010a1807825 */ /* 0x004fe400078e0002 */
        /* <DEDUP_REMOVED lines=36> */
[C---:B------:R-:W-:Y:S01]  /*0f70*/  FADD.FTZ R174, -R196.reuse, R165 ;  /* 0x000000a5c4ae7221 */ /* 0x040fe20000010100 */
[C---:B------:R-:W-:Y:S02]  /*0f80*/  FADD.FTZ R176, -R196.reuse, R166 ;  /* 0x000000a6c4b07221 */ /* 0x040fe40000010100 */
[C---:B-----5:R-:W-:Y:S01]  /*0f90*/  FMUL.FTZ R3, R5.reuse, R164 ;  /* 0x000000a405037220 */ /* 0x060fe20000410000 */
[----:B------:R-:W-:Y:S01]  /*0fa0*/  FMUL.FTZ R166, R5, R174 ;  /* 0x000000ae05a67220 */ /* 0x000fe20000410000 */
[C---:B--2---:R-:W-:Y:S01]  /*0fb0*/  FADD.FTZ R140, -R196.reuse, R140 ;  /* 0x0000008cc48c7221 */ /* 0x044fe20000010100 */
[----:B------:R-:W-:Y:S01]  /*0fc0*/  FADD.FTZ R178, -R196, R167 ;  /* 0x000000a7c4b27221 */ /* 0x000fe20000010100 */
[----:B------:R-:W-:Y:S01]  /*0fd0*/  FFMA.FTZ R112, R128, R3, R112 ;  /* 0x0000000380707223 */ /* 0x000fe20000010070 */
[----:B------:R-:W-:Y:S01]  /*0fe0*/  FADD.FTZ R104, R104, R128 ;  /* 0x0000008068687221 */ /* 0x000fe20000010000 */
[----:B------:R-:W-:Y:S01]  /*0ff0*/  FMUL.FTZ R174, R189, R128 ;  /* 0x00000080bdae7220 */ /* 0x000fe20000410000 */
[----:B------:R-:W-:Y:S01]  /*1000*/  FADD.FTZ R128, -R196, R141 ;  /* 0x0000008dc4807221 */ /* 0x000fe20000010100 */
[C---:B------:R-:W-:Y:S01]  /*1010*/  FMUL.FTZ R165, R5.reuse, R176 ;  /* 0x000000b005a57220 */ /* 0x040fe20000410000 */
[C---:B------:R-:W-:Y:S01]  /*1020*/  FMUL.FTZ R141, R5.reuse, R140 ;  /* 0x0000008c058d7220 */ /* 0x040fe20000410000 */
[C---:B------:R-:W-:Y:S01]  /*1030*/  FMUL.FTZ R164, R5.reuse, R178 ;  /* 0x000000b205a47220 */ /* 0x040fe20000410000 */
[----:B------:R-:W-:Y:S01]  /*1040*/  FMUL.FTZ R140, R5, R128 ;  /* 0x00000080058c7220 */ /* 0x000fe20000410000 */
[----:B------:R-:W-:Y:S01]  /*1050*/  FFMA.FTZ R113, R129, R166, R113 ;  /* 0x000000a681717223 */ /* 0x000fe20000010071 */
[----:B------:R-:W-:Y:S01]  /*1060*/  FADD.FTZ R105, R105, R129 ;  /* 0x0000008169697221 */ /* 0x000fe20000010000 */
[----:B------:R-:W-:Y:S01]  /*1070*/  FMUL.FTZ R167, R34, R129 ;  /* 0x0000008122a77220 */ /* 0x000fe20000410000 */
[----:B------:R-:W-:Y:S01]  /*1080*/  FADD.FTZ R128, RZ, R174 ;  /* 0x000000aeff807221 */ /* 0x000fe20000010000 */
[----:B------:R-:W-:Y:S01]  /*1090*/  FFMA.FTZ R129, R3, R174, RZ ;  /* 0x000000ae03817223 */ /* 0x000fe200000100ff */
[----:B------:R-:W-:Y:S01]  /*10a0*/  FFMA.FTZ R114, R130, R165, R114 ;  /* 0x000000a582727223 */ /* 0x000fe20000010072 */
[----:B------:R-:W-:Y:S01]  /*10b0*/  FADD.FTZ R106, R106, R130 ;  /* 0x000000826a6a7221 */ /* 0x000fe20000010000 */
[----:B------:R-:W-:Y:S01]  /*10c0*/  FMUL.FTZ R176, R187, R130 ;  /* 0x00000082bbb07220 */ /* 0x000fe20000410000 */
[----:B------:R-:W-:Y:S01]  /*10d0*/  FADD.FTZ R142, -R196, R142 ;  /* 0x0000008ec48e7221 */ /* 0x000fe20000010100 */
[----:B------:R-:W-:Y:S01]  /*10e0*/  FFMA.FTZ R115, R131, R164, R115 ;  /* 0x000000a483737223 */ /* 0x000fe20000010073 */
[----:B------:R-:W-:Y:S01]  /*10f0*/  FADD.FTZ R107, R107, R131 ;  /* 0x000000836b6b7221 */ /* 0x000fe20000010000 */
[----:B0-----:R-:W-:Y:S01]  /*1100*/  FMUL.FTZ R199, R32, R131 ;  /* 0x0000008320c77220 */ /* 0x001fe20000410000 */
[C---:B------:R-:W-:Y:S01]  /*1110*/  FADD.FTZ R132, -R196.reuse, R132 ;  /* 0x00000084c4847221 */ /* 0x040fe20000010100 */
[----:B------:R-:W-:Y:S01]  /*1120*/  FADD.FTZ R130, -R196, R143 ;  /* 0x0000008fc4827221 */ /* 0x000fe20000010100 */
[----:B------:R-:W-:Y:S01]  /*1130*/  FADD.FTZ R131, R128, R167 ;  /* 0x000000a780837221 */ /* 0x000fe20000010000 */
[----:B------:R-:W-:Y:S01]  /*1140*/  FFMA.FTZ R128, R166, R167, R129 ;  /* 0x000000a7a6807223 */ /* 0x000fe20000010081 */
[C---:B------:R-:W-:Y:S01]  /*1150*/  FMUL.FTZ R143, R5.reuse, R142 ;  /* 0x0000008e058f7220 */ /* 0x040fe20000410000 */
[C---:B------:R-:W-:Y:S01]  /*1160*/  FADD.FTZ R180, -R196.reuse, R133 ;  /* 0x00000085c4b47221 */ /* 0x040fe20000010100 */
[C---:B------:R-:W-:Y:S01]  /*1170*/  FMUL.FTZ R205, R5.reuse, R132 ;  /* 0x0000008405cd7220 */ /* 0x040fe20000410000 */
[----:B------:R-:W-:Y:S01]  /*1180*/  FMUL.FTZ R142, R5, R130 ;  /* 0x00000082058e7220 */ /* 0x000fe20000410000 */
[----:B------:R-:W-:Y:S01]  /*1190*/  FADD.FTZ R130, R131, R176 ;  /* 0x000000b083827221 */ /* 0x000fe20000010000 */
[----:B------:R-:W-:Y:S01]  /*11a0*/  FFMA.FTZ R129, R165, R176, R128 ;  /* 0x000000b0a5817223 */ /* 0x000fe20000010080 */
[----:B------:R-:W-:Y:S01]  /*11b0*/  FADD.FTZ R134, -R196, R134 ;  /* 0x00000086c4867221 */ /* 0x000fe20000010100 */
[----:B------:R-:W-:Y:S01]  /*11c0*/  FMUL.FTZ R180, R5, R180 ;  /* 0x000000b405b47220 */ /* 0x000fe20000410000 */
[----:B------:R-:W-:Y:S01]  /*11d0*/  FFMA.FTZ R116, R136, R205, R116 ;  /* 0x000000cd88747223 */ /* 0x000fe20000010074 */
[----:B------:R-:W-:Y:S01]  /*11e0*/  FADD.FTZ R100, R100, R136 ;  /* 0x0000008864647221 */ /* 0x000fe20000010000 */
[----:B------:R-:W-:Y:S01]  /*11f0*/  FMUL.FTZ R136, R185, R136 ;  /* 0x00000088b9887220 */ /* 0x000fe20000410000 */
[----:B------:R-:W-:Y:S01]  /*1200*/  FADD.FTZ R131, R130, R199 ;  /* 0x000000c782837221 */ /* 0x000fe20000010000 */
[----:B------:R-:W-:Y:S01]  /*1210*/  FFMA.FTZ R130, R164, R199, R129 ;  /* 0x000000c7a4827223 */ /* 0x000fe20000010081 */
[----:B------:R-:W-:Y:S01]  /*1220*/  FADD.FTZ R178, -R196, R135 ;  /* 0x00000087c4b27221 */ /* 0x000fe20000010100 */
[----:B-1----:R-:W-:Y:S01]  /*1230*/  FMUL.FTZ R203, R5, R134 ;  /* 0x0000008605cb7220 */ /* 0x002fe20000410000 */
[----:B------:R-:W-:Y:S01]  /*1240*/  FFMA.FTZ R117, R137, R180, R117 ;  /* 0x000000b489757223 */ /* 0x000fe20000010075 */
[----:B------:R-:W-:Y:S01]  /*1250*/  FADD.FTZ R101, R101, R137 ;  /* 0x0000008965657221 */ /* 0x000fe20000010000 */
        /* <DEDUP_REMOVED lines=54> */
[----:B------:R-:W-:Y:S01]  /*15c0*/  FADD.FTZ R156, -R196, R156 ;  /* 0x0000009cc49c7221 */ /* 0x000fe20000010100 */
[----:B------:R-:W-:Y:S01]  /*15d0*/  FMUL.FTZ R154, R175, R154 ;  /* 0x0000009aaf9a7220 */ /* 0x000fe20000410000 */
[----:B------:R-:W-:Y:S01]  /*15e0*/  FADD.FTZ R131, R128, R153 ;  /* 0x0000009980837221 */ /* 0x000fe20000010000 */
[C---:B------:R-:W-:Y:S01]  /*15f0*/  FADD.FTZ R132, -R196.reuse, R157 ;  /* 0x0000009dc4847221 */ /* 0x040fe20000010100 */
[----:B------:R-:W-:Y:S01]  /*1600*/  FADD.FTZ R158, -R196, R158 ;  /* 0x0000009ec49e7221 */ /* 0x000fe20000010100 */
        /* <DEDUP_REMOVED lines=22> */
[----:B------:R-:W-:Y:S01]  /*1770*/  FADD.FTZ R131, R128, R161 ;  /* 0x000000a180837221 */ /* 0x000fe20000010000 */
[----:B------:R-:W-:Y:S01]  /*1780*/  FMUL.FTZ R162, R171, R162 ;  /* 0x000000a2aba27220 */ /* 0x000fe20000410000 */
[----:B------:R-:W-:Y:S01]  /*1790*/  FFMA.FTZ R128, R156, R161, R129 ;  /* 0x000000a19c807223 */ /* 0x000fe20000010081 */
[----:B------:R-:W-:Y:S01]  /*17a0*/  FMUL.FTZ R158, R5, R196 ;  /* 0x000000c4059e7220 */ /* 0x000fe20000410000 */
[----:B------:R-:W-:Y:S01]  /*17b0*/  FMUL.FTZ R213, R16, R163 ;  /* 0x000000a310d57220 */ /* 0x000fe20000410000 */
[----:B------:R-:W-:Y:S01]  /*17c0*/  FADD.FTZ R130, R131, R162 ;  /* 0x000000a283827221 */ /* 0x000fe20000010000 */
[----:B------:R-:W-:Y:S01]  /*17d0*/  FFMA.FTZ R129, R157, R162, R128 ;  /* 0x000000a29d817223 */ /* 0x000fe20000010080 */
[----:B------:R-:W-:Y:S01]  /*17e0*/  FFMA.FTZ R123, R163, R158, R123 ;  /* 0x0000009ea37b7223 */ /* 0x000fe2000001007b */
[----:B------:R-:W-:Y:S01]  /*17f0*/  FADD.FTZ R75, R75, R163 ;  /* 0x000000a34b4b7221 */ /* 0x000fe20000010000 */
[----:B------:R-:W-:Y:S01]  /*1800*/  FADD.FTZ R130, R130, R213 ;  /* 0x000000d582827221 */ /* 0x000fe20000010000 */
[----:B------:R-:W-:-:S07]  /*1810*/  FFMA.FTZ R129, R158, R213, R129 ;  /* 0x000000d59e817223 */ /* 0x000fce0000010081 */
.L_x_10123:
[----:B------:R-:W-:Y:S05]  /*1820*/  BSYNC B0 ;  /* 0x0000000000007941 */ /* 0x000fea0003800000 */
.L_x_10121:
        /* <DEDUP_REMOVED lines=25> */
.L_x_10176:
[----:B------:R-:W3:Y:S01]  /*19c0*/  S2R R149, SR_CgaCtaId ;  /* 0x0000000000957919 */ /* 0x000ee20000008800 */
[----:B-----5:R-:W-:Y:S01]  /*19d0*/  ISETP.GE.AND P4, PT, R188, 0x1, PT ;  /* 0x00000001bc00780c */ /* 0x020fe20003f86270 */
[----:B-1----:R-:W-:Y:S01]  /*19e0*/  FADD.FTZ R148, R130, R151 ;  /* 0x0000009782947221 */ /* 0x002fe20000010000 */
[----:B------:R-:W-:Y:S01]  /*19f0*/  MOV R134, 0x400 ;  /* 0x0000040000867802 */ /* 0x000fe20000000f00 */
[----:B------:R-:W-:Y:S05]  /*1a00*/  WARPSYNC.ALL ;  /* 0x0000000000007948 */ /* 0x000fea0003800000 */
[----:B------:R-:W-:Y:S01]  /*1a10*/  @!P0 LOP3.LUT R131, R131, 0x3, RZ, 0xc0, !PT ;  /* 0x0000000383838812 */ /* 0x000fe200078ec0ff */
[----:B------:R-:W-:-:S03]  /*1a20*/  HFMA2.MMA R163, -RZ, RZ, 0, 0 ;  /* 0x00000000ffa37435 */ /* 0x000fc600000001ff */
[----:B------:R-:W-:Y:S01]  /*1a30*/  @!P0 IADD3 R131, R132, R131, RZ ;  /* 0x0000008384838210 */ /* 0x000fe20007ffe0ff */
[----:B------:R-:W1:Y:S01]  /*1a40*/  @P4 LDC.64 R128, c[0x0][0x220] ;  /* 0x00008800ff804b82 */ /* 0x000e620000000a00 */
[----:B------:R-:W-:Y:S02]  /*1a50*/  @P4 IADD3 R188, R188, -0x1, RZ ;  /* 0xffffffffbcbc4810 */ /* 0x000fe40007ffe0ff */
[----:B------:R-:W-:-:S03]  /*1a60*/  @P4 LOP3.LUT R17, R172, 0x7f, RZ, 0xc0, !PT ;  /* 0x0000007fac114812 */ /* 0x000fc600078ec0ff */
[----:B------:R-:W-:Y:S01]  /*1a70*/  @P4 IMAD R188, R188, R215, RZ ;  /* 0x000000d7bcbc4224 */ /* 0x000fe200078e02ff */
[----:B------:R-:W-:Y:S01]  /*1a80*/  ISETP.NE.U32.AND P1, PT, RZ, UR10, PT ;  /* 0x0000000aff007c0c */ /* 0x000fe2000bf25070 */
[----:B------:R-:W4:Y:S03]  /*1a90*/  @P4 LDC R190, c[0x0][0x29c] ;  /* 0x0000a700ffbe4b82 */ /* 0x000f260000000800 */
[----:B------:R-:W-:-:S04]  /*1aa0*/  @P4 SHF.R.S32.HI R135, RZ, 0x1f, R188 ;  /* 0x0000001fff874819 */ /* 0x000fc800000114bc */
[----:B------:R-:W-:Y:S01]  /*1ab0*/  @P4 LEA.HI R188, R135, R188, RZ, 0x2 ;  /* 0x000000bc87bc4211 */ /* 0x000fe200078f10ff */
[----:B------:R-:W4:Y:S01]  /*1ac0*/  @P4 LDC R215, c[0x0][0x29c] ;  /* 0x0000a700ffd74b82 */ /* 0x000f220000000800 */
[----:B---3--:R-:W-:Y:S01]  /*1ad0*/  LEA R134, R149, R134, 0x18 ;  /* 0x0000008695867211 */ /* 0x008fe200078ec0ff */
[----:B--2---:R-:W-:Y:S01]  /*1ae0*/  FADD.FTZ R149, R133, R150 ;  /* 0x0000009685957221 */ /* 0x004fe20000010000 */
[----:B------:R-:W-:Y:S02]  /*1af0*/  @P4 LEA.HI.SX32 R163, R188, R17, 0x1e ;  /* 0x00000011bca34211 */ /* 0x000fe400078ff2ff */
[-C--:B------:R-:W-:Y:S02]  /*1b00*/  @!P0 LEA R186, R131, R134.reuse, 0x3 ;  /* 0x0000008683ba8211 */ /* 0x080fe400078e18ff */
[----:B------:R-:W-:Y:S01]  /*1b10*/  LEA R188, R132, R134, 0x3 ;  /* 0x0000008684bc7211 */ /* 0x000fe200078e18ff */
[----:B-1----:R-:W-:Y:S02]  /*1b20*/  @P4 IMAD.WIDE.U32 R150, R163, 0x10, R128 ;  /* 0x00000010a3964825 */ /* 0x002fe400078e0080 */
[----:B------:R1:W-:Y:S01]  /*1b30*/  @!P0 STS.64 [R186+0x2800], R148 ;  /* 0x00280094ba008388 */ /* 0x0003e20000000a00 */
[----:B------:R-:W-:Y:S01]  /*1b40*/  BAR.SYNC.DEFER_BLOCKING 0x0 ;  /* 0x0000000000007b1d */ /* 0x000fe20000010000 */
[----:B------:R-:W-:-:S07]  /*1b50*/  ISETP.NE.AND.EX P1, PT, RZ, UR11, PT, P1 ;  /* 0x0000000bff007c0c */ /* 0x000fce000bf25310 */
[----:B-1----:R-:W1:Y:S01]  /*1b60*/  @P4 LDC.64 R148, c[0x0][0x220] ;  /* 0x00008800ff944b82 */ /* 0x002e620000000a00 */
[----:B0-----:R-:W0:Y:S04]  /*1b70*/  LDS.128 R128, [R188+0x2800] ;  /* 0x00280000bc807984 */ /* 0x001e280000000c00 */
[----:B------:R-:W2:Y:S04]  /*1b80*/  LDS.128 R132, [R188+0x2810] ;  /* 0x00281000bc847984 */ /* 0x000ea80000000c00 */
[----:B------:R3:W5:Y:S01]  /*1b90*/  @P4 LDG.E.128 R108, desc[UR4][R150.64] ;  /* 0x00000004966c4981 */ /* 0x000762000c1e1d00 */
[----:B------:R-:W-:Y:S01]  /*1ba0*/  ISETP.NE.AND P2, PT, R19, RZ, PT ;  /* 0x000000ff1300720c */ /* 0x000fe20003f45270 */
[----:B------:R-:W-:Y:S01]  /*1bb0*/  BSSY B0, `(.L_x_10125) ;  /* 0x000001f000007945 */ /* 0x000fe20003800000 */
[----:B------:R-:W-:-:S02]  /*1bc0*/  @!P6 ISETP.NE.U32.AND P0, PT, R2, RZ, PT ;  /* 0x000000ff0200e20c */ /* 0x000fc40003f05070 */
[----:B------:R-:W-:Y:S02]  /*1bd0*/  ISETP.NE.U32.AND P3, PT, RZ, UR10, PT ;  /* 0x0000000aff007c0c */ /* 0x000fe4000bf65070 */
[----:B------:R-:W-:Y:S01]  /*1be0*/  @!P6 ISETP.NE.AND.EX P0, PT, R0, RZ, PT, P0 ;  /* 0x000000ff0000e20c */ /* 0x000fe20003f05300 */
[----:B---3--:R-:W3:Y:S01]  /*1bf0*/  @P1 LDC.64 R150, c[0x0][0x308] ;  /* 0x0000c200ff961b82 */ /* 0x008ee20000000a00 */
[----:B0-----:R-:W-:-:S04]  /*1c00*/  FADD.FTZ R191, RZ, R128 ;  /* 0x00000080ffbf7221 */ /* 0x001fc80000010000 */
[----:B------:R-:W-:Y:S01]  /*1c10*/  FADD.FTZ R191, R130, R191 ;  /* 0x000000bf82bf7221 */ /* 0x000fe20000010000 */
[----:B------:R-:W-:Y:S02]  /*1c20*/  FADD.FTZ R130, RZ, R129 ;  /* 0x00000081ff827221 */ /* 0x000fe40000010000 */
[----:B------:R-:W0:Y:S01]  /*1c30*/  @P4 LDC.64 R128, c[0x0][0x2f8] ;  /* 0x0000be00ff804b82 */ /* 0x000e220000000a00 */
[----:B--2---:R-:W-:Y:S01]  /*1c40*/  FADD.FTZ R191, R191, R132 ;  /* 0x00000084bfbf7221 */ /* 0x004fe20000010000 */
[----:B------:R-:W-:Y:S01]  /*1c50*/  FADD.FTZ R130, R131, R130 ;  /* 0x0000008283827221 */ /* 0x000fe20000010000 */
[----:B------:R-:W-:Y:S02]  /*1c60*/  @!P6 FSEL R131, R52, RZ, P0 ;  /* 0x000000ff3483e208 */ /* 0x000fe40000000000 */
[----:B------:R-:W-:Y:S01]  /*1c70*/  FADD.FTZ R134, R134, R191 ;  /* 0x000000bf86867221 */ /* 0x000fe20000010000 */
[----:B------:R-:W-:Y:S01]  /*1c80*/  FADD.FTZ R130, R130, R133 ;  /* 0x0000008582827221 */ /* 0x000fe20000010000 */
[----:B------:R-:W-:Y:S01]  /*1c90*/  @!P6 ISETP.NE.U32.AND P0, PT, R2, RZ, PT ;  /* 0x000000ff0200e20c */ /* 0x000fe20003f05070 */
[----:B------:R-:W2:Y:S01]  /*1ca0*/  @P4 LDC R132, c[0x0][0x29c] ;  /* 0x0000a700ff844b82 */ /* 0x000ea20000000800 */
[----:B------:R-:W-:Y:S01]  /*1cb0*/  FMUL.FTZ R134, R134, UR8 ;  /* 0x0000000886867c20 */ /* 0x000fe20008410000 */
[----:B------:R-:W-:-:S04]  /*1cc0*/  FADD.FTZ R130, R135, R130 ;  /* 0x0000008287827221 */ /* 0x000fc80000010000 */
[----:B------:R-:W-:Y:S01]  /*1cd0*/  FSEL R186, R134, RZ, !P2 ;  /* 0x000000ff86ba7208 */ /* 0x000fe20005000000 */
[----:B------:R-:W-:Y:S01]  /*1ce0*/  FMUL.FTZ R193, R130, UR8 ;  /* 0x0000000882c17c20 */ /* 0x000fe20008410000 */
[----:B------:R-:W0:Y:S01]  /*1cf0*/  @P4 LDC R191, c[0x0][0x29c] ;  /* 0x0000a700ffbf4b82 */ /* 0x000e220000000800 */
[----:B------:R-:W-:-:S04]  /*1d00*/  @!P6 ISETP.NE.U32.AND P2, PT, R2, RZ, PT ;  /* 0x000000ff0200e20c */ /* 0x000fc80003f45070 */
[----:B------:R-:W-:-:S04]  /*1d10*/  @!P6 ISETP.NE.AND.EX P2, PT, R0, RZ, PT, P2 ;  /* 0x000000ff0000e20c */ /* 0x000fc80003f45320 */
[----:B------:R-:W-:Y:S01]  /*1d20*/  @!P6 FSEL R134, R53, RZ, P2 ;  /* 0x000000ff3586e208 */ /* 0x000fe20001000000 */
[----:B-1-34-:R-:W-:Y:S08]  /*1d30*/  @!P6 BRA `(.L_x_10126) ;  /* 0x000000000018e947 */ /* 0x01aff00003800000 */
[----:B------:R-:W-:Y:S01]  /*1d40*/  ISETP.NE.U32.AND P2, PT, R2, RZ, PT ;  /* 0x000000ff0200720c */ /* 0x000fe20003f45070 */
[----:B------:R-:W-:-:S03]  /*1d50*/  FFMA.FTZ R131, R3, R193, R186 ;  /* 0x000000c103837223 */ /* 0x000fc600000100ba */
[----:B------:R-:W-:Y:S01]  /*1d60*/  ISETP.NE.AND.EX P2, PT, R0, RZ, PT, P2 ;  /* 0x000000ff0000720c */ /* 0x000fe20003f45320 */
[----:B------:R-:W-:-:S04]  /*1d70*/  FADD.FTZ R130, R174, -R131 ;  /* 0x80000083ae827221 */ /* 0x000fc80000010000 */
[----:B------:R-:W-:-:S08]  /*1d80*/  FMUL.FTZ R131, R5, R130 ;  /* 0x0000008205837220 */ /* 0x000fd00000410000 */
[----:B------:R-:W-:-:S07]  /*1d90*/  @P2 FADD.FTZ R131, R52, R131 ;  /* 0x0000008334832221 */ /* 0x000fce0000010000 */
.L_x_10126:
[----:B------:R-:W-:Y:S05]  /*1da0*/  BSYNC B0 ;  /* 0x0000000000007941 */ /* 0x000fea0003800000 */
.L_x_10125:
        /* <DEDUP_REMOVED lines=8> */
.L_x_10128:
[----:B------:R-:W-:Y:S05]  /*1e30*/  BSYNC B0 ;  /* 0x0000000000007941 */ /* 0x000fea0003800000 */
.L_x_10127:
[----:B------:R-:W-:Y:S01]  /*1e40*/  ISETP.NE.AND.EX P3, PT, RZ, UR11, PT, P3 ;  /* 0x0000000bff007c0c */ /* 0x000fe2000bf65330 */
[----:B--2---:R-:W-:Y:S01]  /*1e50*/  @P4 FMUL.FTZ R135, R131, R132 ;  /* 0x0000008483874220 */ /* 0x004fe20000410000 */
[----:B------:R-:W-:Y:S01]  /*1e60*/  @!P6 ISETP.NE.U32.AND P2, PT, R2, RZ, PT ;  /* 0x000000ff0200e20c */ /* 0x000fe20003f45070 */
[----:B------:R-:W-:Y:S01]  /*1e70*/  BSSY B0, `(.L_x_10129) ;  /* 0x0000012000007945 */ /* 0x000fe20003800000 */
[----:B------:R-:W-:Y:S01]  /*1e80*/  @!P6 ISETP.NE.AND.EX P0, PT, R0, RZ, PT, P0 ;  /* 0x000000ff0000e20c */ /* 0x000fe20003f05300 */
[----:B0-----:R-:W-:Y:S01]  /*1e90*/  @P4 IMAD.WIDE.U32 R132, R163, 0x10, R128 ;  /* 0x00000010a3844825 */ /* 0x001fe200078e0080 */
[----:B------:R-:W-:-:S03]  /*1ea0*/  SEL R128, R131, R64, P3 ;  /* 0x0000004083807207 */ /* 0x000fc60001800000 */
[----:B------:R-:W-:Y:S01]  /*1eb0*/  @P4 FMUL.FTZ R68, R169, R135 ;  /* 0x00000087a9444220 */ /* 0x000fe20000410000 */
[----:B------:R-:W-:Y:S01]  /*1ec0*/  @!P6 ISETP.NE.AND.EX P2, PT, R0, RZ, PT, P2 ;  /* 0x000000ff0000e20c */ /* 0x000fe20003f45320 */
[----:B------:R-:W-:Y:S01]  /*1ed0*/  @P1 IMAD.WIDE.U32 R150, R4, 0x10, R150 ;  /* 0x0000001004961825 */ /* 0x000fe200078e0096 */
[----:B------:R-:W-:-:S03]  /*1ee0*/  IADD3 R197, R163, 0x80, RZ ;  /* 0x00000080a3c57810 */ /* 0x000fc60007ffe0ff */
[C---:B------:R-:W-:Y:S01]  /*1ef0*/  @P4 FMUL.FTZ R188, R134.reuse, R191 ;  /* 0x000000bf86bc4220 */ /* 0x040fe20000410000 */
        /* <DEDUP_REMOVED lines=9> */
.L_x_10130:
[----:B------:R-:W-:Y:S05]  /*1f90*/  BSYNC B0 ;  /* 0x0000000000007941 */ /* 0x000fea0003800000 */
.L_x_10129:
[----:B------:R-:W-:Y:S01]  /*1fa0*/  BSSY B0, `(.L_x_10131) ;  /* 0x000000b000007945 */ /* 0x000fe20003800000 */
        /* <DEDUP_REMOVED lines=10> */
.L_x_10132:
[----:B------:R-:W-:Y:S05]  /*2050*/  BSYNC B0 ;  /* 0x0000000000007941 */ /* 0x000fea0003800000 */
.L_x_10131:
[C---:B------:R-:W-:Y:S01]  /*2060*/  @P4 FMUL.FTZ R192, R134.reuse, R215 ;  /* 0x000000d786c04220 */ /* 0x040fe20000410000 */
[----:B------:R-:W-:Y:S01]  /*2070*/  SEL R131, R134, R67, P3 ;  /* 0x0000004386837207 */ /* 0x000fe20001800000 */
[----:B------:R-:W-:Y:S01]  /*2080*/  @P4 FMUL.FTZ R69, R15, R188 ;  /* 0x000000bc0f454220 */ /* 0x000fe20000410000 */
[----:B------:R-:W-:Y:S01]  /*2090*/  @P4 FMUL.FTZ R70, R168, R195 ;  /* 0x000000c3a8464220 */ /* 0x000fe20000410000 */
[----:B------:R-:W-:Y:S01]  /*20a0*/  @P4 FMUL.FTZ R71, R14, R192 ;  /* 0x000000c00e474220 */ /* 0x000fe20000410000 */
[----:B------:R-:W-:Y:S01]  /*20b0*/  @P4 IMAD.WIDE.U32 R190, R197, 0x10, R148 ;  /* 0x00000010c5be4825 */ /* 0x000fe200078e0094 */
[----:B------:R0:W-:Y:S03]  /*20c0*/  @P1 STG.E.128 desc[UR4][R150.64], R128 ;  /* 0x0000008096001986 */ /* 0x0001e6000c101d04 */
[----:B-----5:R-:W-:Y:S01]  /*20d0*/  @P4 FFMA.FTZ R76, R108, R135, R76 ;  /* 0x000000876c4c4223 */ /* 0x020fe2000001004c */
[----:B------:R-:W-:Y:S01]  /*20e0*/  @P4 FFMA.FTZ R77, R109, R188, R77 ;  /* 0x000000bc6d4d4223 */ /* 0x000fe2000001004d */
[----:B------:R-:W-:Y:S01]  /*20f0*/  @P4 FFMA.FTZ R78, R110, R195, R78 ;  /* 0x000000c36e4e4223 */ /* 0x000fe2000001004e */
[----:B------:R1:W-:Y:S01]  /*2100*/  @P4 STG.E.128 desc[UR4][R132.64], R68 ;  /* 0x0000004484004986 */ /* 0x0003e2000c101d04 */
[----:B------:R-:W-:Y:S01]  /*2110*/  @P4 FFMA.FTZ R79, R111, R192, R79 ;  /* 0x000000c06f4f4223 */ /* 0x000fe2000001004f */
[----:B------:R-:W2:Y:S02]  /*2120*/  @P1 LDC.64 R134, c[0x0][0x308] ;  /* 0x0000c200ff861b82 */ /* 0x000ea40000000a00 */
[----:B------:R3:W5:Y:S01]  /*2130*/  @P4 LDG.E.128 R108, desc[UR4][R190.64] ;  /* 0x00000004be6c4981 */ /* 0x000762000c1e1d00 */
[C---:B------:R-:W-:Y:S01]  /*2140*/  @!P6 ISETP.NE.U32.AND P0, PT, R2.reuse, RZ, PT ;  /* 0x000000ff0200e20c */ /* 0x040fe20003f05070 */
[----:B------:R-:W-:Y:S01]  /*2150*/  BSSY B0, `(.L_x_10133) ;  /* 0x0000015000007945 */ /* 0x000fe20003800000 */
[----:B------:R-:W-:-:S02]  /*2160*/  @!P6 ISETP.NE.U32.AND P2, PT, R2, RZ, PT ;  /* 0x000000ff0200e20c */ /* 0x000fc40003f45070 */
[C---:B------:R-:W-:Y:S01]  /*2170*/  @!P6 ISETP.NE.AND.EX P0, PT, R0.reuse, RZ, PT, P0 ;  /* 0x000000ff0000e20c */ /* 0x040fe20003f05300 */
[----:B------:R-:W4:Y:S01]  /*2180*/  @P4 LDC R188, c[0x0][0x29c] ;  /* 0x0000a700ffbc4b82 */ /* 0x000f220000000800 */
[----:B------:R-:W-:Y:S02]  /*2190*/  @!P6 ISETP.NE.AND.EX P2, PT, R0, RZ, PT, P2 ;  /* 0x000000ff0000e20c */ /* 0x000fe40003f45320 */
[----:B0-----:R-:W-:Y:S02]  /*21a0*/  @!P6 FSEL R129, R48, RZ, P0 ;  /* 0x000000ff3081e208 */ /* 0x001fe40000000000 */
[----:B------:R-:W-:-:S03]  /*21b0*/  @!P6 ISETP.NE.U32.AND P0, PT, R2, RZ, PT ;  /* 0x000000ff0200e20c */ /* 0x000fc60003f05070 */
[----:B------:R-:W0:Y:S01]  /*21c0*/  @P4 LDC R195, c[0x0][0x29c] ;  /* 0x0000a700ffc34b82 */ /* 0x000e220000000800 */
[----:B------:R-:W-:-:S07]  /*21d0*/  @!P6 FSEL R130, R49, RZ, P2 ;  /* 0x000000ff3182e208 */ /* 0x000fce0001000000 */
[----:B------:R-:W0:Y:S01]  /*21e0*/  @P4 LDC R192, c[0x0][0x29c] ;  /* 0x0000a700ffc04b82 */ /* 0x000e220000000800 */
[----:B--2---:R-:W-:-:S07]  /*21f0*/  @P1 IMAD.WIDE.U32 R134, R211, 0x10, R134 ;  /* 0x00000010d3861825 */ /* 0x004fce00078e0086 */
[----:B------:R-:W2:Y:S08]  /*2200*/  @P4 LDC R215, c[0x0][0x29c] ;  /* 0x0000a700ffd74b82 */ /* 0x000eb00000000800 */
[----:B------:R-:W0:Y:S08]  /*2210*/  @P4 LDC.64 R148, c[0x0][0x2f8] ;  /* 0x0000be00ff944b82 */ /* 0x000e300000000a00 */
[----:B-1----:R-:W1:Y:S01]  /*2220*/  @P4 LDC.64 R132, c[0x0][0x220] ;  /* 0x00008800ff844b82 */ /* 0x002e620000000a00 */
[----:B---34-:R-:W-:Y:S05]  /*2230*/  @!P6 BRA `(.L_x_10134) ;  /* 0x000000000018e947 */ /* 0x018fea0003800000 */
[----:B------:R-:W-:Y:S01]  /*2240*/  ISETP.NE.U32.AND P2, PT, R2, RZ, PT ;  /* 0x000000ff0200720c */ /* 0x000fe20003f45070 */
[----:B------:R-:W-:-:S03]  /*2250*/  FFMA.FTZ R129, R205, R193, R186 ;  /* 0x000000c1cd817223 */ /* 0x000fc600000100ba */
[----:B------:R-:W-:Y:S01]  /*2260*/  ISETP.NE.AND.EX P2, PT, R0, RZ, PT, P2 ;  /* 0x000000ff0000720c */ /* 0x000fe20003f45320 */
[----:B------:R-:W-:-:S04]  /*2270*/  FADD.FTZ R128, R136, -R129 ;  /* 0x8000008188807221 */ /* 0x000fc80000010000 */
[----:B------:R-:W-:-:S08]  /*2280*/  FMUL.FTZ R129, R5, R128 ;  /* 0x0000008005817220 */ /* 0x000fd00000410000 */
[----:B------:R-:W-:-:S07]  /*2290*/  @P2 FADD.FTZ R129, R48, R129 ;  /* 0x0000008130812221 */ /* 0x000fce0000010000 */
.L_x_10134:
[----:B------:R-:W-:Y:S05]  /*22a0*/  BSYNC B0 ;  /* 0x0000000000007941 */ /* 0x000fea0003800000 */
.L_x_10133:
        /* <DEDUP_REMOVED lines=8> */
.L_x_10136:
[----:B------:R-:W-:Y:S05]  /*2330*/  BSYNC B0 ;  /* 0x0000000000007941 */ /* 0x000fea0003800000 */
.L_x_10135:
[----:B------:R-:W-:Y:S01]  /*2340*/  @!P6 ISETP.NE.U32.AND P2, PT, R2, RZ, PT ;  /* 0x000000ff0200e20c */ /* 0x000fe20003f45070 */
[----:B------:R-:W-:Y:S01]  /*2350*/  @P4 FMUL.FTZ R151, R129, R188 ;  /* 0x000000bc81974220 */ /* 0x000fe20000410000 */
[----:B------:R-:W-:Y:S01]  /*2360*/  BSSY B0, `(.L_x_10137) ;  /* 0x0000011000007945 */ /* 0x000fe20003800000 */
[----:B0-----:R-:W-:Y:S01]  /*2370*/  @P4 IMAD.WIDE.U32 R148, R197, 0x10, R148 ;  /* 0x00000010c5944825 */ /* 0x001fe200078e0094 */
[----:B------:R-:W-:-:S03]  /*2380*/  @!P6 ISETP.NE.AND.EX P2, PT, R0, RZ, PT, P2 ;  /* 0x000000ff0000e20c */ /* 0x000fc60003f45320 */
[----:B------:R-:W-:Y:S01]  /*2390*/  @P4 FMUL.FTZ R68, R35, R151 ;  /* 0x0000009723444220 */ /* 0x000fe20000410000 */
[----:B------:R-:W-:Y:S01]  /*23a0*/  SEL R128, R129, R64, P3 ;  /* 0x0000004081807207 */ /* 0x000fe20001800000 */
[----:B------:R-:W-:Y:S01]  /*23b0*/  @P4 FMUL.FTZ R150, R130, R195 ;  /* 0x000000c382964220 */ /* 0x000fe20000410000 */
[----:B------:R-:W-:Y:S02]  /*23c0*/  @!P6 ISETP.NE.AND.EX P0, PT, R0, RZ, PT, P0 ;  /* 0x000000ff0000e20c */ /* 0x000fe40003f05300 */
[----:B------:R-:W-:Y:S02]  /*23d0*/  IADD3 R197, R163, 0x100, RZ ;  /* 0x00000100a3c57810 */ /* 0x000fe40007ffe0ff */
        /* <DEDUP_REMOVED lines=9> */
.L_x_10138:
[----:B------:R-:W-:Y:S05]  /*2470*/  BSYNC B0 ;  /* 0x0000000000007941 */ /* 0x000fea0003800000 */
.L_x_10137:
        /* <DEDUP_REMOVED lines=11> */
.L_x_10140:
[----:B------:R-:W-:Y:S05]  /*2530*/  BSYNC B0 ;  /* 0x0000000000007941 */ /* 0x000fea0003800000 */
.L_x_10139:
[C---:B--2---:R-:W-:Y:S01]  /*2540*/  @P4 FMUL.FTZ R192, R188.reuse, R215 ;  /* 0x000000d7bcc04220 */ /* 0x044fe20000410000 */
[----:B------:R-:W-:Y:S01]  /*2550*/  SEL R131, R188, R67, P3 ;  /* 0x00000043bc837207 */ /* 0x000fe20001800000 */
[----:B------:R-:W-:Y:S01]  /*2560*/  @P4 FMUL.FTZ R69, R13, R150 ;  /* 0x000000960d454220 */ /* 0x000fe20000410000 */
[----:B------:R-:W-:Y:S01]  /*2570*/  @P4 FMUL.FTZ R70, R33, R195 ;  /* 0x000000c321464220 */ /* 0x000fe20000410000 */
[----:B------:R-:W-:Y:S01]  /*2580*/  @P4 FMUL.FTZ R71, R12, R192 ;  /* 0x000000c00c474220 */ /* 0x000fe20000410000 */
[----:B-1----:R-:W-:Y:S01]  /*2590*/  @P4 IMAD.WIDE.U32 R190, R197, 0x10, R132 ;  /* 0x00000010c5be4825 */ /* 0x002fe200078e0084 */
        /* <DEDUP_REMOVED lines=12> */
[----:B------:R-:W3:Y:S01]  /*2660*/  @P4 LDC R188, c[0x0][0x29c] ;  /* 0x0000a700ffbc4b82 */ /* 0x000ee20000000800 */
[----:B------:R-:W-:Y:S02]  /*2670*/  @!P6 ISETP.NE.AND.EX P2, PT, R0, RZ, PT, P2 ;  /* 0x000000ff0000e20c */ /* 0x000fe40003f45320 */
[----:B0-----:R-:W-:Y:S02]  /*2680*/  @!P6 FSEL R131, R44, RZ, P0 ;  /* 0x000000ff2c83e208 */ /* 0x001fe40000000000 */
[----:B------:R-:W-:-:S03]  /*2690*/  @!P6 ISETP.NE.U32.AND P0, PT, R2, RZ, PT ;  /* 0x000000ff0200e20c */ /* 0x000fc60003f05070 */
[----:B------:R-:W0:Y:S08]  /*26a0*/  @P4 LDC R195, c[0x0][0x29c] ;  /* 0x0000a700ffc34b82 */ /* 0x000e300000000800 */
[----:B------:R-:W4:Y:S01]  /*26b0*/  @P4 LDC R192, c[0x0][0x29c] ;  /* 0x0000a700ffc04b82 */ /* 0x000f220000000800 */
[----:B--2---:R-:W-:Y:S01]  /*26c0*/  @P1 IMAD.WIDE.U32 R134, R201, 0x10, R150 ;  /* 0x00000010c9861825 */ /* 0x004fe200078e0096 */
[----:B------:R-:W-:-:S06]  /*26d0*/  @!P6 FSEL R150, R45, RZ, P2 ;  /* 0x000000ff2d96e208 */ /* 0x000fcc0001000000 */
[----:B------:R-:W2:Y:S08]  /*26e0*/  @P4 LDC R211, c[0x0][0x29c] ;  /* 0x0000a700ffd34b82 */ /* 0x000eb00000000800 */
[----:B------:R-:W0:Y:S08]  /*26f0*/  @P4 LDC.64 R128, c[0x0][0x2f8] ;  /* 0x0000be00ff804b82 */ /* 0x000e300000000a00 */
[----:B------:R-:W0:Y:S01]  /*2700*/  @P4 LDC.64 R132, c[0x0][0x220] ;  /* 0x00008800ff844b82 */ /* 0x000e220000000a00 */
[----:B-1-34-:R-:W-:Y:S05]  /*2710*/  @!P6 BRA `(.L_x_10142) ;  /* 0x000000000018e947 */ /* 0x01afea0003800000 */
[----:B------:R-:W-:Y:S01]  /*2720*/  ISETP.NE.U32.AND P2, PT, R2, RZ, PT ;  /* 0x000000ff0200720c */ /* 0x000fe20003f45070 */
[----:B------:R-:W-:-:S03]  /*2730*/  FFMA.FTZ R131, R141, R193, R186 ;  /* 0x000000c18d837223 */ /* 0x000fc600000100ba */
[----:B------:R-:W-:Y:S01]  /*2740*/  ISETP.NE.AND.EX P2, PT, R0, RZ, PT, P2 ;  /* 0x000000ff0000720c */ /* 0x000fe20003f45320 */
[----:B------:R-:W-:-:S04]  /*2750*/  FADD.FTZ R130, R144, -R131 ;  /* 0x8000008390827221 */ /* 0x000fc80000010000 */
[----:B------:R-:W-:-:S08]  /*2760*/  FMUL.FTZ R131, R5, R130 ;  /* 0x0000008205837220 */ /* 0x000fd00000410000 */
[----:B------:R-:W-:-:S07]  /*2770*/  @P2 FADD.FTZ R131, R44, R131 ;  /* 0x000000832c832221 */ /* 0x000fce0000010000 */
.L_x_10142:
[----:B------:R-:W-:Y:S05]  /*2780*/  BSYNC B0 ;  /* 0x0000000000007941 */ /* 0x000fea0003800000 */
.L_x_10141:
        /* <DEDUP_REMOVED lines=8> */
.L_x_10144:
[----:B------:R-:W-:Y:S05]  /*2810*/  BSYNC B0 ;  /* 0x0000000000007941 */ /* 0x000fea0003800000 */
.L_x_10143:
        /* <DEDUP_REMOVED lines=19> */
.L_x_10146:
[----:B------:R-:W-:Y:S05]  /*2950*/  BSYNC B0 ;  /* 0x0000000000007941 */ /* 0x000fea0003800000 */
.L_x_10145:
        /* <DEDUP_REMOVED lines=11> */
.L_x_10148:
[----:B------:R-:W-:Y:S05]  /*2a10*/  BSYNC B0 ;  /* 0x0000000000007941 */ /* 0x000fea0003800000 */
.L_x_10147:
[C---:B--2---:R-:W-:Y:S01]  /*2a20*/  @P4 FMUL.FTZ R192, R150.reuse, R211 ;  /* 0x000000d396c04220 */ /* 0x044fe20000410000 */
        /* <DEDUP_REMOVED lines=19> */
[----:B0-----:R-:W-:Y:S02]  /*2b60*/  @P1 IADD3 R135, R4, 0x180, RZ ;  /* 0x0000018004871810 */ /* 0x001fe40007ffe0ff */
[----:B------:R-:W-:-:S03]  /*2b70*/  @!P6 FSEL R131, R40, RZ, P0 ;  /* 0x000000ff2883e208 */ /* 0x000fc60000000000 */
[----:B------:R-:W0:Y:S01]  /*2b80*/  @P4 LDC R195, c[0x0][0x29c] ;  /* 0x0000a700ffc34b82 */ /* 0x000e220000000800 */
[----:B------:R-:W-:-:S07]  /*2b90*/  @!P6 ISETP.NE.U32.AND P0, PT, R2, RZ, PT ;  /* 0x000000ff0200e20c */ /* 0x000fce0003f05070 */
        /* <DEDUP_REMOVED lines=13> */
.L_x_10150:
[----:B------:R-:W-:Y:S05]  /*2c70*/  BSYNC B0 ;  /* 0x0000000000007941 */ /* 0x000fea0003800000 */
.L_x_10149:
        /* <DEDUP_REMOVED lines=8> */
.L_x_10152:
[----:B------:R-:W-:Y:S05]  /*2d00*/  BSYNC B0 ;  /* 0x0000000000007941 */ /* 0x000fea0003800000 */
.L_x_10151:
        /* <DEDUP_REMOVED lines=19> */
.L_x_10154:
[----:B------:R-:W-:Y:S05]  /*2e40*/  BSYNC B0 ;  /* 0x0000000000007941 */ /* 0x000fea0003800000 */
.L_x_10153:
        /* <DEDUP_REMOVED lines=11> */
.L_x_10156:
[----:B------:R-:W-:Y:S05]  /*2f00*/  BSYNC B0 ;  /* 0x0000000000007941 */ /* 0x000fea0003800000 */
.L_x_10155:
        /* <DEDUP_REMOVED lines=12> */
[----:B------:R-:W2:Y:S02]  /*2fd0*/  @P4 LDC R150, c[0x0][0x29c] ;  /* 0x0000a700ff964b82 */ /* 0x000ea40000000800 */
        /* <DEDUP_REMOVED lines=9> */
[----:B------:R-:W0:Y:S01]  /*3070*/  @P4 LDC R188, c[0x0][0x29c] ;  /* 0x0000a700ffbc4b82 */ /* 0x000e220000000800 */
[----:B------:R-:W-:Y:S01]  /*3080*/  @!P6 FSEL R130, R37, RZ, P2 ;  /* 0x000000ff2582e208 */ /* 0x000fe20001000000 */
[----:B-1----:R-:W-:Y:S08]  /*3090*/  @!P6 BRA `(.L_x_10158) ;  /* 0x000000000018e947 */ /* 0x002ff00003800000 */
[----:B------:R-:W-:Y:S01]  /*30a0*/  ISETP.NE.U32.AND P2, PT, R2, RZ, PT ;  /* 0x000000ff0200720c */ /* 0x000fe20003f45070 */
[----:B------:R-:W-:-:S03]  /*30b0*/  FFMA.FTZ R129, R159, R193, R186 ;  /* 0x000000c19f817223 */ /* 0x000fc600000100ba */
[----:B------:R-:W-:Y:S01]  /*30c0*/  ISETP.NE.AND.EX P2, PT, R0, RZ, PT, P2 ;  /* 0x000000ff0000720c */ /* 0x000fe20003f45320 */
[----:B------:R-:W-:-:S04]  /*30d0*/  FADD.FTZ R128, R160, -R129 ;  /* 0x80000081a0807221 */ /* 0x000fc80000010000 */
[----:B------:R-:W-:-:S08]  /*30e0*/  FMUL.FTZ R129, R5, R128 ;  /* 0x0000008005817220 */ /* 0x000fd00000410000 */
[----:B------:R-:W-:-:S07]  /*30f0*/  @P2 FADD.FTZ R129, R36, R129 ;  /* 0x0000008124812221 */ /* 0x000fce0000010000 */
.L_x_10158:
[----:B------:R-:W-:Y:S05]  /*3100*/  BSYNC B0 ;  /* 0x0000000000007941 */ /* 0x000fea0003800000 */
.L_x_10157:
        /* <DEDUP_REMOVED lines=8> */
.L_x_10160:
[----:B------:R-:W-:Y:S05]  /*3190*/  BSYNC B0 ;  /* 0x0000000000007941 */ /* 0x000fea0003800000 */
.L_x_10159:
[----:B------:R-:W-:Y:S01]  /*31a0*/  @!P6 ISETP.NE.AND.EX P0, PT, R0, RZ, PT, P0 ;  /* 0x000000ff0000e20c */ /* 0x000fe20003f05300 */
[----:B------:R-:W-:Y:S01]  /*31b0*/  BSSY B0, `(.L_x_10161) ;  /* 0x000000e000007945 */ /* 0x000fe20003800000 */
[C---:B--2---:R-:W-:Y:S01]  /*31c0*/  @P4 FMUL.FTZ R131, R129.reuse, R150 ;  /* 0x0000009681834220 */ /* 0x044fe20000410000 */
[----:B------:R-:W-:Y:S01]  /*31d0*/  SEL R64, R129, R64, P3 ;  /* 0x0000004081407207 */ /* 0x000fe20001800000 */
[----:B---3--:R-:W-:Y:S01]  /*31e0*/  @P4 FMUL.FTZ R128, R130, R151 ;  /* 0x0000009782804220 */ /* 0x008fe20000410000 */
[----:B------:R-:W-:Y:S02]  /*31f0*/  @!P6 ISETP.NE.U32.AND P2, PT, R2, RZ, PT ;  /* 0x000000ff0200e20c */ /* 0x000fe40003f45070 */
[----:B------:R-:W-:Y:S02]  /*3200*/  SEL R65, R130, R65, P3 ;  /* 0x0000004182417207 */ /* 0x000fe40001800000 */
        /* <DEDUP_REMOVED lines=8> */
.L_x_10162:
[----:B------:R-:W-:Y:S05]  /*3290*/  BSYNC B0 ;  /* 0x0000000000007941 */ /* 0x000fea0003800000 */
.L_x_10161:
[C---:B0-----:R-:W-:Y:S01]  /*32a0*/  @P4 FMUL.FTZ R133, R129.reuse, R188 ;  /* 0x000000bc81854220 */ /* 0x041fe20000410000 */
[----:B------:R-:W-:Y:S01]  /*32b0*/  @!P6 ISETP.NE.AND.EX P2, PT, R0, RZ, PT, P2 ;  /* 0x000000ff0000e20c */ /* 0x000fe20003f45320 */
[----:B------:R-:W-:Y:S01]  /*32c0*/  BSSY B0, `(.L_x_10163) ;  /* 0x0000010000007945 */ /* 0x000fe20003800000 */
[----:B------:R-:W-:Y:S01]  /*32d0*/  SEL R66, R129, R66, P3 ;  /* 0x0000004281427207 */ /* 0x000fe20001800000 */
[-C--:B------:R-:W-:Y:S01]  /*32e0*/  @P4 FMUL.FTZ R68, R23, R131.reuse ;  /* 0x0000008317444220 */ /* 0x080fe20000410000 */
[----:B-----5:R-:W-:Y:S01]  /*32f0*/  @P4 FFMA.FTZ R92, R108, R131, R92 ;  /* 0x000000836c5c4223 */ /* 0x020fe2000001005c */
[-C--:B------:R-:W-:Y:S01]  /*3300*/  @P4 FFMA.FTZ R93, R109, R128.reuse, R93 ;  /* 0x000000806d5d4223 */ /* 0x080fe2000001005d */
[----:B------:R-:W-:Y:S01]  /*3310*/  @P4 FMUL.FTZ R69, R7, R128 ;  /* 0x0000008007454220 */ /* 0x000fe20000410000 */
[-C--:B------:R-:W-:Y:S01]  /*3320*/  @P4 FFMA.FTZ R94, R110, R133.reuse, R94 ;  /* 0x000000856e5e4223 */ /* 0x080fe2000001005e */
[----:B------:R-:W-:Y:S01]  /*3330*/  @P4 FMUL.FTZ R70, R21, R133 ;  /* 0x0000008515464220 */ /* 0x000fe20000410000 */
        /* <DEDUP_REMOVED lines=8> */
.L_x_10164:
[----:B------:R-:W-:Y:S05]  /*33c0*/  BSYNC B0 ;  /* 0x0000000000007941 */ /* 0x000fea0003800000 */
.L_x_10163:
[----:B------:R-:W0:Y:S01]  /*33d0*/  @P4 LDC R5, c[0x0][0x29c] ;  /* 0x0000a700ff054b82 */ /* 0x000e220000000800 */
[----:B------:R-:W-:Y:S02]  /*33e0*/  @P1 IADD3 R133, R4, 0x200, RZ ;  /* 0x0000020004851810 */ /* 0x000fe40007ffe0ff */
[----:B------:R-:W-:Y:S02]  /*33f0*/  SEL R67, R132, R67, P3 ;  /* 0x0000004384437207 */ /* 0x000fe40001800000 */
[----:B------:R-:W-:Y:S02]  /*3400*/  IADD3 R170, R170, UR12, RZ ;  /* 0x0000000caaaa7c10 */ /* 0x000fe4000fffe0ff */
[----:B------:R-:W-:Y:S01]  /*3410*/  SEL R186, RZ, 0x1, P5 ;  /* 0x00000001ffba7807 */ /* 0x000fe20002800000 */
[----:B------:R-:W1:Y:S01]  /*3420*/  @P1 LDC.64 R130, c[0x0][0x308] ;  /* 0x0000c200ff821b82 */ /* 0x000e620000000a00 */
[----:B------:R-:W-:-:S07]  /*3430*/  ISETP.GE.AND P0, PT, R170, UR13, PT ;  /* 0x0000000daa007c0c */ /* 0x000fce000bf06270 */
[----:B------:R-:W2:Y:S01]  /*3440*/  @P4 LDC.64 R128, c[0x0][0x2f8] ;  /* 0x0000be00ff804b82 */ /* 0x000ea20000000a00 */
[----:B0-----:R-:W-:-:S04]  /*3450*/  @P4 FMUL.FTZ R0, R132, R5 ;  /* 0x0000000584004220 */ /* 0x001fc80000410000 */
[-C--:B------:R-:W-:Y:S01]  /*3460*/  @P4 FMUL.FTZ R71, R6, R0.reuse ;  /* 0x0000000006474220 */ /* 0x080fe20000410000 */
[----:B------:R-:W-:Y:S01]  /*3470*/  @P4 FFMA.FTZ R95, R111, R0, R95 ;  /* 0x000000006f5f4223 */ /* 0x000fe2000001005f */
[----:B-1----:R-:W-:-:S05]  /*3480*/  @P1 IMAD.WIDE.U32 R130, R133, 0x10, R130 ;  /* 0x0000001085821825 */ /* 0x002fca00078e0082 */
[----:B------:R0:W-:Y:S01]  /*3490*/  @P1 STG.E.128 desc[UR4][R130.64], R64 ;  /* 0x0000004082001986 */ /* 0x0001e2000c101d04 */
[----:B--2---:R-:W-:-:S05]  /*34a0*/  @P4 IMAD.WIDE.U32 R128, R191, 0x10, R128 ;  /* 0x00000010bf804825 */ /* 0x004fca00078e0080 */
[----:B------:R0:W-:Y:S01]  /*34b0*/  @P4 STG.E.128 desc[UR4][R128.64], R68 ;  /* 0x0000004480004986 */ /* 0x0001e2000c101d04 */
[----:B------:R-:W-:Y:S05]  /*34c0*/  @!P0 BRA `(.L_x_10165) ;  /* 0xffffffd400348947 */ /* 0x000fea000383ffff */
.L_x_10120:
        /* <DEDUP_REMOVED lines=28> */
.L_x_10124:
[----:B------:R-:W-:Y:S01]  /*3690*/  HFMA2.MMA R190, -RZ, RZ, 0, 9.5367431640625e-07 ;  /* 0x00000010ffbe7435 */ /* 0x000fe200000001ff */
[----:B------:R-:W-:Y:S02]  /*36a0*/  MOV R186, R130 ;  /* 0x0000008200ba7202 */ /* 0x000fe40000000f00 */
[----:B------:R-:W-:Y:S02]  /*36b0*/  MOV R191, 0x1f ;  /* 0x0000001f00bf7802 */ /* 0x000fe40000000f00 */
[----:B------:R-:W-:-:S07]  /*36c0*/  MOV R163, 0xffffffff ;  /* 0xffffffff00a37802 */ /* 0x000fce0000000f00 */
[----:B-----5:R-:W-:Y:S05]  /*36d0*/  WARPSYNC.COLLECTIVE R163, `(.L_x_10166) ;  /* 0x00000000a3087348 */ /* 0x020fea0003c00000 */
[----:B------:R0:W1:Y:S02]  /*36e0*/  SHFL.DOWN P1, R150, R186, R190, R191 ;  /* 0x080000beba967389 */ /* 0x00006400000200bf */
[----:B01---5:R-:W-:Y:S01]  /*36f0*/  ENDCOLLECTIVE ;  /* 0x000000000000791b */ /* 0x023fe20003800000 */
.L_x_10166:
[----:B------:R-:W-:Y:S02]  /*3700*/  MOV R186, R129 ;  /* 0x0000008100ba7202 */ /* 0x000fe40000000f00 */
[----:B------:R-:W-:-:S07]  /*3710*/  MOV R133, R150 ;  /* 0x0000009600857202 */ /* 0x000fce0000000f00 */
[----:B------:R-:W-:Y:S05]  /*3720*/  WARPSYNC.COLLECTIVE R163, `(.L_x_10167) ;  /* 0x00000000a3087348 */ /* 0x000fea0003c00000 */
[----:B------:R0:W1:Y:S02]  /*3730*/  SHFL.DOWN P1, R150, R186, R190, R191 ;  /* 0x080000beba967389 */ /* 0x00006400000200bf */
[----:B01----:R-:W-:Y:S01]  /*3740*/  ENDCOLLECTIVE ;  /* 0x000000000000791b */ /* 0x003fe20003800000 */
.L_x_10167:
[----:B------:R-:W-:Y:S01]  /*3750*/  FADD.FTZ R133, R133, R130 ;  /* 0x0000008285857221 */ /* 0x000fe20000010000 */
[----:B------:R-:W-:-:S04]  /*3760*/  HFMA2.MMA R190, -RZ, RZ, 0, 4.76837158203125e-07 ;  /* 0x00000008ffbe7435 */ /* 0x000fc800000001ff */
[----:B------:R-:W-:Y:S02]  /*3770*/  MOV R186, R133 ;  /* 0x0000008500ba7202 */ /* 0x000fe40000000f00 */
[----:B------:R-:W-:-:S07]  /*3780*/  MOV R128, R150 ;  /* 0x0000009600807202 */ /* 0x000fce0000000f00 */
[----:B------:R-:W-:Y:S05]  /*3790*/  WARPSYNC.COLLECTIVE R163, `(.L_x_10168) ;  /* 0x00000000a3087348 */ /* 0x000fea0003c00000 */
[----:B------:R0:W1:Y:S02]  /*37a0*/  SHFL.DOWN P1, R150, R186, R190, R191 ;  /* 0x080000beba967389 */ /* 0x00006400000200bf */
[----:B01----:R-:W-:Y:S01]  /*37b0*/  ENDCOLLECTIVE ;  /* 0x000000000000791b */ /* 0x003fe20003800000 */
.L_x_10168:
[----:B------:R-:W-:-:S05]  /*37c0*/  FADD.FTZ R128, R128, R129 ;  /* 0x0000008180807221 */ /* 0x000fca0000010000 */
[----:B------:R-:W-:Y:S02]  /*37d0*/  MOV R186, R128 ;  /* 0x0000008000ba7202 */ /* 0x000fe40000000f00 */
[----:B------:R-:W-:-:S07]  /*37e0*/  MOV R134, R150 ;  /* 0x0000009600867202 */ /* 0x000fce0000000f00 */
[----:B------:R-:W-:Y:S05]  /*37f0*/  WARPSYNC.COLLECTIVE R163, `(.L_x_10169) ;  /* 0x00000000a3087348 */ /* 0x000fea0003c00000 */
[----:B------:R0:W1:Y:S02]  /*3800*/  SHFL.DOWN P1, R150, R186, R190, R191 ;  /* 0x080000beba967389 */ /* 0x00006400000200bf */
[----:B01----:R-:W-:Y:S01]  /*3810*/  ENDCOLLECTIVE ;  /* 0x000000000000791b */ /* 0x003fe20003800000 */
.L_x_10169:
[----:B------:R-:W-:Y:S01]  /*3820*/  FADD.FTZ R134, R133, R134 ;  /* 0x0000008685867221 */ /* 0x000fe20000010000 */
[----:B------:R-:W-:-:S04]  /*3830*/  HFMA2.MMA R190, -RZ, RZ, 0, 2.384185791015625e-07 ;  /* 0x00000004ffbe7435 */ /* 0x000fc800000001ff */
[----:B------:R-:W-:Y:S02]  /*3840*/  MOV R186, R134 ;  /* 0x0000008600ba7202 */ /* 0x000fe40000000f00 */
[----:B------:R-:W-:-:S07]  /*3850*/  MOV R135, R150 ;  /* 0x0000009600877202 */ /* 0x000fce0000000f00 */
[----:B------:R-:W-:Y:S05]  /*3860*/  WARPSYNC.COLLECTIVE R163, `(.L_x_10170) ;  /* 0x00000000a3087348 */ /* 0x000fea0003c00000 */
[----:B------:R0:W1:Y:S02]  /*3870*/  SHFL.DOWN P1, R150, R186, R190, R191 ;  /* 0x080000beba967389 */ /* 0x00006400000200bf */
[----:B01----:R-:W-:Y:S01]  /*3880*/  ENDCOLLECTIVE ;  /* 0x000000000000791b */ /* 0x003fe20003800000 */
.L_x_10170:
[----:B------:R-:W-:-:S05]  /*3890*/  FADD.FTZ R135, R128, R135 ;  /* 0x0000008780877221 */ /* 0x000fca0000010000 */
[----:B------:R-:W-:Y:S02]  /*38a0*/  MOV R186, R135 ;  /* 0x0000008700ba7202 */ /* 0x000fe40000000f00 */
[----:B------:R-:W-:-:S07]  /*38b0*/  MOV R149, R150 ;  /* 0x0000009600957202 */ /* 0x000fce0000000f00 */
[----:B------:R-:W-:Y:S05]  /*38c0*/  WARPSYNC.COLLECTIVE R163, `(.L_x_10171) ;  /* 0x00000000a3087348 */ /* 0x000fea0003c00000 */
[----:B------:R0:W1:Y:S02]  /*38d0*/  SHFL.DOWN P1, R150, R186, R190, R191 ;  /* 0x080000beba967389 */ /* 0x00006400000200bf */
[----:B01----:R-:W-:Y:S01]  /*38e0*/  ENDCOLLECTIVE ;  /* 0x000000000000791b */ /* 0x003fe20003800000 */
.L_x_10171:
[----:B------:R-:W-:Y:S01]  /*38f0*/  FADD.FTZ R149, R134, R149 ;  /* 0x0000009586957221 */ /* 0x000fe20000010000 */
[----:B------:R-:W-:-:S04]  /*3900*/  HFMA2.MMA R190, -RZ, RZ, 0, 1.1920928955078125e-07 ;  /* 0x00000002ffbe7435 */ /* 0x000fc800000001ff */
[----:B------:R-:W-:Y:S02]  /*3910*/  MOV R186, R149 ;  /* 0x0000009500ba7202 */ /* 0x000fe40000000f00 */
[----:B------:R-:W-:-:S07]  /*3920*/  MOV R148, R150 ;  /* 0x0000009600947202 */ /* 0x000fce0000000f00 */
[----:B------:R-:W-:Y:S05]  /*3930*/  WARPSYNC.COLLECTIVE R163, `(.L_x_10172) ;  /* 0x00000000a3087348 */ /* 0x000fea0003c00000 */
[----:B------:R0:W1:Y:S02]  /*3940*/  SHFL.DOWN P1, R150, R186, R190, R191 ;  /* 0x080000beba967389 */ /* 0x00006400000200bf */
[----:B01----:R-:W-:Y:S01]  /*3950*/  ENDCOLLECTIVE ;  /* 0x000000000000791b */ /* 0x003fe20003800000 */
.L_x_10172:
[----:B------:R-:W-:-:S05]  /*3960*/  FADD.FTZ R148, R135, R148 ;  /* 0x0000009487947221 */ /* 0x000fca0000010000 */
[----:B------:R-:W-:Y:S02]  /*3970*/  MOV R186, R148 ;  /* 0x0000009400ba7202 */ /* 0x000fe40000000f00 */
[----:B------:R-:W-:-:S07]  /*3980*/  MOV R130, R150 ;  /* 0x0000009600827202 */ /* 0x000fce0000000f00 */
[----:B------:R-:W-:Y:S05]  /*3990*/  WARPSYNC.COLLECTIVE R163, `(.L_x_10173) ;  /* 0x00000000a3087348 */ /* 0x000fea0003c00000 */
[----:B------:R0:W1:Y:S02]  /*39a0*/  SHFL.DOWN P1, R150, R186, R190, R191 ;  /* 0x080000beba967389 */ /* 0x00006400000200bf */
[----:B01----:R-:W-:Y:S01]  /*39b0*/  ENDCOLLECTIVE ;  /* 0x000000000000791b */ /* 0x003fe20003800000 */
.L_x_10173:
[----:B------:R-:W-:Y:S01]  /*39c0*/  FADD.FTZ R130, R149, R130 ;  /* 0x0000008295827221 */ /* 0x000fe20000010000 */
[----:B------:R-:W-:-:S04]  /*39d0*/  HFMA2.MMA R190, -RZ, RZ, 0, 5.9604644775390625e-08 ;  /* 0x00000001ffbe7435 */ /* 0x000fc800000001ff */
[----:B------:R-:W-:Y:S02]  /*39e0*/  MOV R186, R130 ;  /* 0x0000008200ba7202 */ /* 0x000fe40000000f00 */
[----:B------:R-:W-:-:S07]  /*39f0*/  MOV R129, R150 ;  /* 0x0000009600817202 */ /* 0x000fce0000000f00 */
[----:B------:R-:W-:Y:S05]  /*3a00*/  WARPSYNC.COLLECTIVE R163, `(.L_x_10174) ;  /* 0x00000000a3087348 */ /* 0x000fea0003c00000 */
[----:B------:R0:W1:Y:S02]  /*3a10*/  SHFL.DOWN P1, R150, R186, R190, R191 ;  /* 0x080000beba967389 */ /* 0x00006400000200bf */
[----:B01----:R-:W-:Y:S01]  /*3a20*/  ENDCOLLECTIVE ;  /* 0x000000000000791b */ /* 0x003fe20003800000 */
.L_x_10174:
[----:B------:R-:W-:-:S05]  /*3a30*/  FADD.FTZ R133, R148, R129 ;  /* 0x0000008194857221 */ /* 0x000fca0000010000 */
[----:B------:R-:W-:Y:S02]  /*3a40*/  MOV R186, R133 ;  /* 0x0000008500ba7202 */ /* 0x000fe40000000f00 */
[----:B------:R-:W-:-:S07]  /*3a50*/  MOV R151, R150 ;  /* 0x0000009600977202 */ /* 0x000fce0000000f00 */
[----:B------:R-:W-:Y:S05]  /*3a60*/  WARPSYNC.COLLECTIVE R163, `(.L_x_10175) ;  /* 0x00000000a3087348 */ /* 0x000fea0003c00000 */
[----:B------:R0:W1:Y:S02]  /*3a70*/  SHFL.DOWN P1, R150, R186, R190, R191 ;  /* 0x080000beba967389 */ /* 0x00006400000200bf */
[----:B01----:R-:W-:Y:S01]  /*3a80*/  ENDCOLLECTIVE ;  /* 0x000000000000791b */ /* 0x003fe20003800000 */
.L_x_10175:
[----:B------:R-:W-:Y:S05]  /*3a90*/  BRA `(.L_x_10176) ;  /* 0xffffffdc00c87947 */ /* 0x000fea000383ffff */
.L_x_10177:
        /* <DEDUP_REMOVED lines=14> */
.L_x_11985:


//--------------------- .text._ZN10layer_norm13ln_bwd_kernelINS_13Kernel_traitsI6__halfffffjLj2560ELj1ELj1ELj4ELj16ENS_18Kernel_traits_baseILj2560ES2_ffffjLj128EEEEELb1ELb0ELb0ELb0EEEvNS_9BwdParamsE --------------------------
	.section	.text._ZN10layer_norm13ln_bwd_kernelINS_13Kernel_traitsI6__halfffffjLj2560ELj1ELj1ELj4ELj16ENS_18Kernel_traits_baseILj2560ES2_ffffjLj128EEEEELb1ELb0ELb0ELb0EEEvNS_9BwdParamsE,"ax",@progbits
	.align	128
        .global         _ZN10layer_norm13ln_bwd_kernelINS_13Kernel_traitsI6__halfffffjLj2560ELj1ELj1ELj4ELj16ENS_18Kernel_traits_baseILj2560ES2_ffffjLj128EEEEELb1ELb0ELb0ELb0EEEvNS_9BwdParamsE
        .type           _ZN10layer_norm13ln_bwd_kernelINS_13Kernel_traitsI6__halfffffjLj2560ELj1ELj1ELj4ELj16ENS_18Kernel_traits_baseILj2560ES2_ffffjLj128EEEEELb1ELb0ELb0ELb0EEEvNS_9BwdParamsE,@function
        .size           _ZN10layer_norm13ln_bwd_kernelINS_13Kernel_traitsI6__halfffffjLj2560ELj1ELj1ELj4ELj16ENS_18Kernel_traits_baseILj2560ES2_ffffjLj128EEEEELb1ELb0ELb0ELb0EEEvNS_9BwdParamsE,(.L_x_11986 - _ZN10layer_norm13ln_bwd_kernelINS_13Kernel_traitsI6__halfffffjLj2560ELj1ELj1ELj4ELj16ENS_18Kernel_traits_baseILj2560ES2_ffffjLj128EEEEELb1ELb0ELb0ELb0EEEvNS_9BwdParamsE)
        .other          _ZN10layer_norm13ln_bwd_kernelINS_13Kernel_traitsI6__halfffffjLj2560ELj1ELj1ELj4ELj16ENS_18Kernel_traits_baseILj2560ES2_ffffjLj128EEEEELb1ELb0ELb0ELb0EEEvNS_9BwdParamsE,@"STO_CUDA_ENTRY STV_DEFAULT"
_ZN10layer_norm13ln_bwd_kernelINS_13Kernel_traitsI6__halfffffjLj2560ELj1ELj1ELj4ELj16ENS_18Kernel_traits_baseILj2560ES2_ffffjLj128EEEEELb1ELb0ELb0ELb0EEEvNS_9BwdParamsE:
.text._ZN10layer_norm13ln_bwd_kernelINS_13Kernel_traitsI6__halfffffjLj2560ELj1ELj1ELj4ELj16ENS_18Kernel_traits_baseILj2560ES2_ffffjLj128EEEEELb1ELb0ELb0ELb0EEEvNS_9BwdParamsE:
        /* <DEDUP_REMOVED lines=94> */
[----:B------:R-:W-:Y:S02]  /*05e0*/  MOV R23, R4 ;  /* 0x0000000400177202 */ /* 0x000fe40000000f00 */
        /* <DEDUP_REMOVED lines=20> */
.L_x_10200:
[----:B01234-:R-:W0:Y:S01]  /*0730*/  @P1 LDC.64 R88, c[0x0][0x270] ;  /* 0x00009c00ff581b82 */ /* 0x01fe220000000a00 */
[----:B------:R-:W-:Y:S02]  /*0740*/  SHF.R.S32.HI R4, RZ, 0x1f, R98 ;  /* 0x0000001fff047819 */ /* 0x000fe40000011462 */
[----:B------:R-:W-:-:S05]  /*0750*/  MOV R105, 0x3f800000 ;  /* 0x3f80000000697802 */ /* 0x000fca0000000f00 */
[----:B------:R-:W1:Y:S01]  /*0760*/  LDC.64 R90, c[0x0][0x250] ;  /* 0x00009400ff5a7b82 */ /* 0x000e620000000a00 */
[----:B0-----:R-:W-:-:S04]  /*0770*/  @P1 LEA R92, P0, R98, R88, 0x2 ;  /* 0x00000058625c1211 */ /* 0x001fc800078010ff */
[----:B------:R-:W-:-:S03]  /*0780*/  @P1 LEA.HI.X R93, R98, R89, R4, 0x2, P0 ;  /* 0x00000059625d1211 */ /* 0x000fc600000f1404 */
[----:B------:R-:W0:Y:S01]  /*0790*/  LDC.64 R88, c[0x0][0x258] ;  /* 0x00009600ff587b82 */ /* 0x000e220000000a00 */
[C---:B-1----:R-:W-:Y:S01]  /*07a0*/  IMAD.WIDE R90, R98.reuse, 0x4, R90 ;  /* 0x00000004625a7825 */ /* 0x042fe200078e025a */
[----:B------:R1:W5:Y:S04]  /*07b0*/  @P1 LDG.E R105, desc[UR4][R92.64] ;  /* 0x000000045c691981 */ /* 0x000368000c1e1900 */
[----:B------:R1:W5:Y:S01]  /*07c0*/  LDG.E R127, desc[UR4][R90.64] ;  /* 0x000000045a7f7981 */ /* 0x000362000c1e1900 */
[----:B0-----:R-:W-:-:S05]  /*07d0*/  IMAD.WIDE R88, R98, 0x4, R88 ;  /* 0x0000000462587825 */ /* 0x001fca00078e0258 */
        /* <DEDUP_REMOVED lines=22> */
[----:B------:R-:W3:Y:S06]  /*0940*/  LDG.E.128 R92, desc[UR4][R92.64] ;  /* 0x000000045c5c7981 */ /* 0x000eec000c1e1d00 */
[----:B------:R-:W-:-:S04]  /*0950*/  @P0 LEA R150, P6, R4, UR8, 0x4 ;  /* 0x0000000804960c11 */ /* 0x000fc8000f8c20ff */
[----:B------:R-:W-:-:S05]  /*0960*/  @P0 LEA.HI.X R151, R4, UR9, RZ, 0x4, P6 ;  /* 0x0000000904970c11 */ /* 0x000fca000b0f24ff */
[----:B------:R0:W5:Y:S01]  /*0970*/  @P0 LDG.E.128 R64, desc[UR4][R150.64] ;  /* 0x0000000496400981 */ /* 0x000162000c1e1d00 */
[----:B------:R-:W-:-:S04]  /*0980*/  ISETP.NE.AND P0, PT, R97, RZ, PT ;  /* 0x000000ff6100720c */ /* 0x000fc80003f05270 */
[----:B-----5:R-:W-:Y:S02]  /*0990*/  FSEL R114, R127, RZ, !P0 ;  /* 0x000000ff7f727208 */ /* 0x020fe40004000000 */
[----:B------:R-:W-:-:S03]  /*09a0*/  IADD3 R147, R4, 0x80, RZ ;  /* 0x0000008004937810 */ /* 0x000fc60007ffe0ff */
[C---:B--2---:R-:W-:Y:S01]  /*09b0*/  FADD.FTZ R115, -R114.reuse, R88 ;  /* 0x0000005872737221 */ /* 0x044fe20000010100 */
[----:B------:R-:W-:-:S03]  /*09c0*/  FADD.FTZ R135, -R114, R89 ;  /* 0x0000005972877221 */ /* 0x000fc60000010100 */
[----:B------:R-:W-:Y:S01]  /*09d0*/  FMUL.FTZ R115, R128, R115 ;  /* 0x0000007380737220 */ /* 0x000fe20000410000 */
[C---:B------:R-:W-:Y:S01]  /*09e0*/  FADD.FTZ R143, -R114.reuse, R90 ;  /* 0x0000005a728f7221 */ /* 0x040fe20000010100 */
[----:B------:R-:W-:Y:S01]  /*09f0*/  FADD.FTZ R145, -R114, R91 ;  /* 0x0000005b72917221 */ /* 0x000fe20000010100 */
[----:B------:R-:W-:Y:S01]  /*0a00*/  FMUL.FTZ R114, R128, R135 ;  /* 0x0000008780727220 */ /* 0x000fe20000410000 */
[----:B---3--:R-:W-:Y:S01]  /*0a10*/  FMUL.FTZ R124, R23, R92 ;  /* 0x0000005c177c7220 */ /* 0x008fe20000410000 */
[----:B------:R-:W-:-:S03]  /*0a20*/  FMUL.FTZ R137, R96, R93 ;  /* 0x0000005d60897220 */ /* 0x000fc60000410000 */
[----:B------:R-:W-:Y:S01]  /*0a30*/  FADD.FTZ R88, RZ, R124 ;  /* 0x0000007cff587221 */ /* 0x000fe20000010000 */
[----:B------:R-:W-:Y:S01]  /*0a40*/  FFMA.FTZ R89, R115, R124, RZ ;  /* 0x0000007c73597223 */ /* 0x000fe200000100ff */
[----:B------:R-:W-:Y:S01]  /*0a50*/  FMUL.FTZ R135, R128, R143 ;  /* 0x0000008f80877220 */ /* 0x000fe20000410000 */
[----:B-1----:R-:W-:Y:S01]  /*0a60*/  FMUL.FTZ R152, R21, R94 ;  /* 0x0000005e15987220 */ /* 0x002fe20000410000 */
[----:B------:R-:W-:Y:S01]  /*0a70*/  FADD.FTZ R91, R88, R137 ;  /* 0x00000089585b7221 */ /* 0x000fe20000010000 */
        /* <DEDUP_REMOVED lines=15> */
.L_x_10180:
[----:B------:R-:W-:Y:S05]  /*0b70*/  BSYNC B0 ;  /* 0x0000000000007941 */ /* 0x000fea0003800000 */
.L_x_10179:
        /* <DEDUP_REMOVED lines=21> */
[C---:B------:R-:W-:Y:S01]  /*0cd0*/  FMUL.FTZ R113, R128.reuse, R113 ;  /* 0x0000007180717220 */ /* 0x040fe20000410000 */
[----:B------:R-:W-:Y:S01]  /*0ce0*/  FADD.FTZ R141, -R151, R90 ;  /* 0x0000005a978d7221 */ /* 0x000fe20000010100 */
[----:B------:R-:W-:Y:S01]  /*0cf0*/  FMUL.FTZ R112, R128, R131 ;  /* 0x0000008380707220 */ /* 0x000fe20000410000 */
[----:B---3--:R-:W-:Y:S01]  /*0d00*/  FMUL.FTZ R122, R19, R92 ;  /* 0x0000005c137a7220 */ /* 0x008fe20000410000 */
[----:B------:R-:W-:-:S03]  /*0d10*/  FMUL.FTZ R133, R20, R93 ;  /* 0x0000005d14857220 */ /* 0x000fc60000410000 */
[----:B------:R-:W-:Y:S01]  /*0d20*/  FADD.FTZ R88, R145, R122 ;  /* 0x0000007a91587221 */ /* 0x000fe20000010000 */
[----:B------:R-:W-:Y:S01]  /*0d30*/  FFMA.FTZ R89, R113, R122, R154 ;  /* 0x0000007a71597223 */ /* 0x000fe2000001009a */
        /* <DEDUP_REMOVED lines=19> */
.L_x_10182:
[----:B------:R-:W-:Y:S05]  /*0e70*/  BSYNC B0 ;  /* 0x0000000000007941 */ /* 0x000fea0003800000 */
.L_x_10181:
        /* <DEDUP_REMOVED lines=46> */
[----:B-1----:R-:W-:-:S07]  /*1160*/  FFMA.FTZ R154, R142, R139, R89 ;  /* 0x0000008b8e9a7223 */ /* 0x002fce0000010059 */
.L_x_10184:
[----:B------:R-:W-:Y:S05]  /*1170*/  BSYNC B0 ;  /* 0x0000000000007941 */ /* 0x000fea0003800000 */
.L_x_10183:
        /* <DEDUP_REMOVED lines=47> */
.L_x_10186:
[----:B------:R-:W-:Y:S05]  /*1470*/  BSYNC B0 ;  /* 0x0000000000007941 */ /* 0x000fea0003800000 */
.L_x_10185:
        /* <DEDUP_REMOVED lines=8> */
[----:B------:R-:W-:-:S03]  /*1500*/  LEA R88, P0, R147, UR10, 0x4 ;  /* 0x0000000a93587c11 */ /* 0x000fc6000f8020ff */
[----:B------:R1:W5:Y:S01]  /*1510*/  LDG.E R104, desc[UR4][R158.64] ;  /* 0x000000049e687981 */ /* 0x000362000c1e1900 */
[----:B------:R-:W-:Y:S02]  /*1520*/  LEA.HI.X R89, R147, UR11, RZ, 0x4, P0 ;  /* 0x0000000b93597c11 */ /* 0x000fe400080f24ff */
[----:B------:R-:W-:-:S04]  /*1530*/  ISETP.NE.U32.AND P0, PT, RZ, UR8, PT ;  /* 0x00000008ff007c0c */ /* 0x000fc8000bf05070 */
[----:B------:R-:W2:Y:S01]  /*1540*/  LDG.E.128 R88, desc[UR4][R88.64] ;  /* 0x0000000458587981 */ /* 0x000ea2000c1e1d00 */
[----:B0-----:R-:W-:Y:S01]  /*1550*/  IMAD.WIDE.U32 R92, R147, 0x10, R92 ;  /* 0x00000010935c7825 */ /* 0x001fe200078e005c */
[----:B------:R-:W-:-:S05]  /*1560*/  ISETP.NE.AND.EX P0, PT, RZ, UR9, PT, P0 ;  /* 0x00000009ff007c0c */ /* 0x000fca000bf05300 */
[----:B------:R-:W3:Y:S08]  /*1570*/  LDG.E.128 R92, desc[UR4][R92.64] ;  /* 0x000000045c5c7981 */ /* 0x000ef0000c1e1d00 */
[----:B------:R-:W-:-:S04]  /*1580*/  @P0 LEA R156, P6, R147, UR8, 0x4 ;  /* 0x00000008939c0c11 */ /* 0x000fc8000f8c20ff */
[----:B------:R-:W-:-:S05]  /*1590*/  @P0 LEA.HI.X R157, R147, UR9, RZ, 0x4, P6 ;  /* 0x00000009939d0c11 */ /* 0x000fca000b0f24ff */
[----:B------:R1:W5:Y:S01]  /*15a0*/  @P0 LDG.E.128 R80, desc[UR4][R156.64] ;  /* 0x000000049c500981 */ /* 0x000362000c1e1d00 */
[C---:B--2---:R-:W-:Y:S01]  /*15b0*/  FADD.FTZ R111, -R106.reuse, R88 ;  /* 0x000000586a6f7221 */ /* 0x044fe20000010100 */
[----:B------:R-:W-:-:S03]  /*15c0*/  FADD.FTZ R117, -R106, R89 ;  /* 0x000000596a757221 */ /* 0x000fc60000010100 */
[----:B------:R-:W-:Y:S01]  /*15d0*/  FMUL.FTZ R111, R128, R111 ;  /* 0x0000006f806f7220 */ /* 0x000fe20000410000 */
[----:B---3--:R-:W-:Y:S01]  /*15e0*/  FMUL.FTZ R116, R7, R92 ;  /* 0x0000005c07747220 */ /* 0x008fe20000410000 */
[C---:B------:R-:W-:Y:S01]  /*15f0*/  FADD.FTZ R127, -R106.reuse, R90 ;  /* 0x0000005a6a7f7221 */ /* 0x040fe20000010100 */
        /* <DEDUP_REMOVED lines=23> */
.L_x_10188:
[----:B------:R-:W-:Y:S05]  /*1770*/  BSYNC B0 ;  /* 0x0000000000007941 */ /* 0x000fea0003800000 */
.L_x_10187:
[----:B------:R-:W-:Y:S01]  /*1780*/  LOP3.LUT P0, RZ, R126, 0xff, RZ, 0xc0, !PT ;  /* 0x000000ff7eff7812 */ /* 0x000fe2000780c0ff */
[----:B------:R-:W-:Y:S01]  /*1790*/  UMOV UR6, 0xffffffff ;  /* 0xffffffff00067882 */ /* 0x000fe20000000000 */
[----:B------:R-:W-:Y:S02]  /*17a0*/  SHF.R.U32.HI R89, RZ, 0x5, R100 ;  /* 0x00000005ff597819 */ /* 0x000fe40000011664 */
[----:B------:R-:W-:Y:S02]  /*17b0*/  LOP3.LUT P6, RZ, R100, 0x1f, RZ, 0xc0, !PT ;  /* 0x0000001f64ff7812 */ /* 0x000fe400078cc0ff */
[----:B------:R-:W-:Y:S02]  /*17c0*/  LOP3.LUT R88, R89, 0x7fffffc, RZ, 0xc0, !PT ;  /* 0x07fffffc59587812 */ /* 0x000fe400078ec0ff */
        /* <DEDUP_REMOVED lines=15> */
[----:B-----5:R-:W0:Y:S04]  /*18c0*/  SHFL.DOWN PT, R127, R94, 0x2, 0x1f ;  /* 0x08401f005e7f7f89 */ /* 0x020e2800000e0000 */
[----:B------:R-:W1:Y:S01]  /*18d0*/  SHFL.DOWN PT, R126, R95, 0x2, 0x1f ;  /* 0x08401f005f7e7f89 */ /* 0x000e6200000e0000 */
[----:B0-----:R-:W-:Y:S01]  /*18e0*/  FADD.FTZ R127, R94, R127 ;  /* 0x0000007f5e7f7221 */ /* 0x001fe20000010000 */
[----:B-1----:R-:W-:-:S04]  /*18f0*/  FADD.FTZ R90, R95, R126 ;  /* 0x0000007e5f5a7221 */ /* 0x002fc80000010000 */
[----:B------:R0:W1:Y:S04]  /*1900*/  SHFL.DOWN PT, R126, R127, 0x1, 0x1f ;  /* 0x08201f007f7e7f89 */ /* 0x00006800000e0000 */
[----:B------:R0:W2:Y:S02]  /*1910*/  SHFL.DOWN PT, R91, R90, 0x1, 0x1f ;  /* 0x08201f005a5b7f89 */ /* 0x0000a400000e0000 */
.L_x_10211:
        /* <DEDUP_REMOVED lines=52> */
[-C--:B------:R-:W-:Y:S01]  /*1c60*/  FMUL.FTZ R92, R92, R105.reuse ;  /* 0x000000695c5c7220 */ /* 0x080fe20000410000 */
[C---:B------:R-:W-:Y:S01]  /*1c70*/  SEL R86, R127.reuse, R86, P6 ;  /* 0x000000567f567207 */ /* 0x040fe20003000000 */
[----:B------:R-:W-:Y:S01]  /*1c80*/  FMUL.FTZ R127, R127, R105 ;  /* 0x000000697f7f7220 */ /* 0x000fe20000410000 */
[C---:B------:R-:W-:Y:S01]  /*1c90*/  SEL R87, R126.reuse, R87, P6 ;  /* 0x000000577e577207 */ /* 0x040fe20003000000 */
[----:B------:R-:W-:Y:S02]  /*1ca0*/  FMUL.FTZ R126, R126, R105 ;  /* 0x000000697e7e7220 */ /* 0x000fe40000410000 */
[----:B------:R-:W0:Y:S01]  /*1cb0*/  @P6 LDC.64 R88, c[0x0][0x308] ;  /* 0x0000c200ff586b82 */ /* 0x000e220000000a00 */
[----:B------:R-:W-:Y:S01]  /*1cc0*/  FMUL.FTZ R127, R127, UR15 ;  /* 0x0000000f7f7f7c20 */ /* 0x000fe20008410000 */
[----:B0-----:R-:W-:-:S04]  /*1cd0*/  @P6 IMAD.WIDE.U32 R90, R4, 0x10, R88 ;  /* 0x00000010045a6825 */ /* 0x001fc800078e0058 */
[----:B------:R-:W-:Y:S01]  /*1ce0*/  FMUL.FTZ R88, R93, UR15 ;  /* 0x0000000f5d587c20 */ /* 0x000fe20008410000 */
[----:B------:R-:W-:Y:S02]  /*1cf0*/  FMUL.FTZ R89, R92, UR15 ;  /* 0x0000000f5c597c20 */ /* 0x000fe40008410000 */
[----:B------:R-:W0:Y:S01]  /*1d00*/  LDC.64 R92, c[0x0][0x2f8] ;  /* 0x0000be00ff5c7b82 */ /* 0x000e220000000a00 */
[----:B------:R1:W-:Y:S01]  /*1d10*/  @P6 STG.E.128 desc[UR4][R90.64], R84 ;  /* 0x000000545a006986 */ /* 0x0003e2000c101d04 */
[----:B------:R-:W-:-:S04]  /*1d20*/  LOP3.LUT P6, RZ, R3, 0xff, RZ, 0xc0, !PT ;  /* 0x000000ff03ff7812 */ /* 0x000fc800078cc0ff */
[----:B------:R-:W-:Y:S02]  /*1d30*/  SEL R88, R88, RZ, P6 ;  /* 0x000000ff58587207 */ /* 0x000fe40003000000 */
[----:B------:R-:W-:-:S04]  /*1d40*/  LOP3.LUT P6, RZ, R3, 0xff00, RZ, 0xc0, !PT ;  /* 0x0000ff0003ff7812 */ /* 0x000fc800078cc0ff */
[----:B------:R-:W-:Y:S02]  /*1d50*/  SEL R89, R89, RZ, P6 ;  /* 0x000000ff59597207 */ /* 0x000fe40003000000 */
[----:B------:R-:W-:-:S04]  /*1d60*/  LOP3.LUT P6, RZ, R3, 0xff0000, RZ, 0xc0, !PT ;  /* 0x00ff000003ff7812 */ /* 0x000fc800078cc0ff */
[----:B-1----:R-:W-:Y:S01]  /*1d70*/  SEL R90, R127, RZ, P6 ;  /* 0x000000ff7f5a7207 */ /* 0x002fe20003000000 */
[----:B------:R-:W-:Y:S01]  /*1d80*/  FMUL.FTZ R91, R126, UR15 ;  /* 0x0000000f7e5b7c20 */ /* 0x000fe20008410000 */
[----:B------:R-:W-:Y:S01]  /*1d90*/  LOP3.LUT P6, RZ, R3, 0xff000000, RZ, 0xc0, !PT ;  /* 0xff00000003ff7812 */ /* 0x000fe200078cc0ff */
[----:B0-----:R-:W-:-:S03]  /*1da0*/  IMAD.WIDE.U32 R92, R4, 0x10, R92 ;  /* 0x00000010045c7825 */ /* 0x001fc600078e005c */
[----:B------:R-:W-:Y:S02]  /*1db0*/  SEL R91, R91, RZ, P6 ;  /* 0x000000ff5b5b7207 */ /* 0x000fe40003000000 */
[----:B------:R-:W-:-:S03]  /*1dc0*/  IADD3 R4, R4, 0x80, RZ ;  /* 0x0000008004047810 */ /* 0x000fc60007ffe0ff */
[----:B------:R0:W-:Y:S04]  /*1dd0*/  STG.E.128 desc[UR4][R92.64], R88 ;  /* 0x000000585c007986 */ /* 0x0001e8000c101d04 */
.L_x_10191:
[----:B------:R-:W-:Y:S05]  /*1de0*/  BSYNC B0 ;  /* 0x0000000000007941 */ /* 0x000fea0003800000 */
.L_x_10190:
        /* <DEDUP_REMOVED lines=33> */
[----:B------:R-:W-:Y:S01]  /*2000*/  FMUL.FTZ R93, R93, UR15 ;  /* 0x0000000f5d5d7c20 */ /* 0x000fe20008410000 */
[----:B0-----:R-:W-:-:S05]  /*2010*/  @P6 IMAD.WIDE.U32 R90, R4, 0x10, R90 ;  /* 0x00000010045a6825 */ /* 0x001fca00078e005a */
[----:B------:R0:W-:Y:S01]  /*2020*/  @P6 STG.E.128 desc[UR4][R90.64], R84 ;  /* 0x000000545a006986 */ /* 0x0001e2000c101d04 */
[----:B------:R-:W-:-:S04]  /*2030*/  LOP3.LUT P6, RZ, R2, 0xff, RZ, 0xc0, !PT ;  /* 0x000000ff02ff7812 */ /* 0x000fc800078cc0ff */
[----:B------:R-:W-:Y:S02]  /*2040*/  SEL R88, R88, RZ, P6 ;  /* 0x000000ff58587207 */ /* 0x000fe40003000000 */
[----:B------:R-:W-:-:S04]  /*2050*/  LOP3.LUT P6, RZ, R2, 0xff00, RZ, 0xc0, !PT ;  /* 0x0000ff0002ff7812 */ /* 0x000fc800078cc0ff */
[----:B------:R-:W-:Y:S02]  /*2060*/  SEL R89, R89, RZ, P6 ;  /* 0x000000ff59597207 */ /* 0x000fe40003000000 */
[----:B------:R-:W-:-:S04]  /*2070*/  LOP3.LUT P6, RZ, R2, 0xff0000, RZ, 0xc0, !PT ;  /* 0x00ff000002ff7812 */ /* 0x000fc800078cc0ff */
[----:B0-----:R-:W-:Y:S01]  /*2080*/  SEL R90, R93, RZ, P6 ;  /* 0x000000ff5d5a7207 */ /* 0x001fe20003000000 */
[----:B------:R-:W-:Y:S01]  /*2090*/  FMUL.FTZ R91, R126, UR15 ;  /* 0x0000000f7e5b7c20 */ /* 0x000fe20008410000 */
[----:B------:R-:W0:Y:S01]  /*20a0*/  LDC.64 R92, c[0x0][0x2f8] ;  /* 0x0000be00ff5c7b82 */ /* 0x000e220000000a00 */
[----:B------:R-:W-:-:S04]  /*20b0*/  LOP3.LUT P6, RZ, R2, 0xff000000, RZ, 0xc0, !PT ;  /* 0xff00000002ff7812 */ /* 0x000fc800078cc0ff */
[----:B------:R-:W-:Y:S01]  /*20c0*/  SEL R91, R91, RZ, P6 ;  /* 0x000000ff5b5b7207 */ /* 0x000fe20003000000 */
[C---:B0-----:R-:W-:Y:S01]  /*20d0*/  IMAD.WIDE.U32 R92, R4.reuse, 0x10, R92 ;  /* 0x00000010045c7825 */ /* 0x041fe200078e005c */
[----:B------:R-:W-:-:S04]  /*20e0*/  IADD3 R4, R4, 0x80, RZ ;  /* 0x0000008004047810 */ /* 0x000fc80007ffe0ff */
[----:B------:R1:W-:Y:S03]  /*20f0*/  STG.E.128 desc[UR4][R92.64], R88 ;  /* 0x000000585c007986 */ /* 0x0003e6000c101d04 */
.L_x_10193:
[----:B------:R-:W-:Y:S05]  /*2100*/  BSYNC B0 ;  /* 0x0000000000007941 */ /* 0x000fea0003800000 */
.L_x_10192:
        /* <DEDUP_REMOVED lines=49> */
.L_x_10195:
[----:B------:R-:W-:Y:S05]  /*2420*/  BSYNC B0 ;  /* 0x0000000000007941 */ /* 0x000fea0003800000 */
.L_x_10194:
        /* <DEDUP_REMOVED lines=49> */
.L_x_10197:
[----:B------:R-:W-:Y:S05]  /*2740*/  BSYNC B0 ;  /* 0x0000000000007941 */ /* 0x000fea0003800000 */
.L_x_10196:
        /* <DEDUP_REMOVED lines=47> */
[----:B------:R-:W-:-:S05]  /*2a40*/  SEL R91, R91, RZ, P6 ;  /* 0x000000ff5b5b7207 */ /* 0x000fca0003000000 */
[----:B------:R4:W-:Y:S04]  /*2a50*/  STG.E.128 desc[UR4][R92.64], R88 ;  /* 0x000000585c007986 */ /* 0x0009e8000c101d04 */
.L_x_10199:
[----:B------:R-:W-:Y:S05]  /*2a60*/  BSYNC B0 ;  /* 0x0000000000007941 */ /* 0x000fea0003800000 */
.L_x_10198:
[----:B------:R-:W-:Y:S02]  /*2a70*/  IADD3 R98, R98, UR18, RZ ;  /* 0x0000001262627c10 */ /* 0x000fe4000fffe0ff */
[----:B------:R-:W-:Y:S02]  /*2a80*/  SEL R126, RZ, 0x1, P0 ;  /* 0x00000001ff7e7807 */ /* 0x000fe40000000000 */
[----:B------:R-:W-:-:S13]  /*2a90*/  ISETP.GE.AND P0, PT, R98, UR19, PT ;  /* 0x0000001362007c0c */ /* 0x000fda000bf06270 */
[----:B------:R-:W-:Y:S05]  /*2aa0*/  @!P0 BRA `(.L_x_10200) ;  /* 0xffffffdc00208947 */ /* 0x000fea000383ffff */
.L_x_10178:
        /* <DEDUP_REMOVED lines=42> */
.L_x_10189:
[----:B------:R-:W-:Y:S01]  /*2d50*/  HFMA2.MMA R151, -RZ, RZ, 0, 9.5367431640625e-07 ;  /* 0x00000010ff977435 */ /* 0x000fe200000001ff */
[----:B------:R-:W-:Y:S02]  /*2d60*/  MOV R156, R145 ;  /* 0x00000091009c7202 */ /* 0x000fe40000000f00 */
[----:B------:R-:W-:Y:S02]  /*2d70*/  MOV R158, 0x1f ;  /* 0x0000001f009e7802 */ /* 0x000fe40000000f00 */
[----:B------:R-:W-:-:S07]  /*2d80*/  MOV R147, 0xffffffff ;  /* 0xffffffff00937802 */ /* 0x000fce0000000f00 */
[----:B-----5:R-:W-:Y:S05]  /*2d90*/  WARPSYNC.COLLECTIVE R147, `(.L_x_10201) ;  /* 0x0000000093087348 */ /* 0x020fea0003c00000 */
[----:B------:R0:W1:Y:S02]  /*2da0*/  SHFL.DOWN P6, R149, R156, R151, R158 ;  /* 0x080000979c957389 */ /* 0x00006400000c009e */
[----:B01---5:R-:W-:Y:S01]  /*2db0*/  ENDCOLLECTIVE ;  /* 0x000000000000791b */ /* 0x023fe20003800000 */
.L_x_10201:
[----:B------:R-:W-:Y:S02]  /*2dc0*/  MOV R156, R154 ;  /* 0x0000009a009c7202 */ /* 0x000fe40000000f00 */
[----:B------:R-:W-:-:S07]  /*2dd0*/  MOV R90, R149 ;  /* 0x00000095005a7202 */ /* 0x000fce0000000f00 */
[----:B------:R-:W-:Y:S05]  /*2de0*/  WARPSYNC.COLLECTIVE R147, `(.L_x_10202) ;  /* 0x0000000093087348 */ /* 0x000fea0003c00000 */
[----:B------:R0:W1:Y:S02]  /*2df0*/  SHFL.DOWN P6, R149, R156, R151, R158 ;  /* 0x080000979c957389 */ /* 0x00006400000c009e */
[----:B01----:R-:W-:Y:S01]  /*2e00*/  ENDCOLLECTIVE ;  /* 0x000000000000791b */ /* 0x003fe20003800000 */
.L_x_10202:
[----:B------:R-:W-:Y:S01]  /*2e10*/  FADD.FTZ R90, R90, R145 ;  /* 0x000000915a5a7221 */ /* 0x000fe20000010000 */
[----:B------:R-:W-:-:S04]  /*2e20*/  HFMA2.MMA R151, -RZ, RZ, 0, 4.76837158203125e-07 ;  /* 0x00000008ff977435 */ /* 0x000fc800000001ff */
[----:B------:R-:W-:Y:S02]  /*2e30*/  MOV R156, R90 ;  /* 0x0000005a009c7202 */ /* 0x000fe40000000f00 */
[----:B------:R-:W-:-:S07]  /*2e40*/  MOV R91, R149 ;  /* 0x00000095005b7202 */ /* 0x000fce0000000f00 */
[----:B------:R-:W-:Y:S05]  /*2e50*/  WARPSYNC.COLLECTIVE R147, `(.L_x_10203) ;  /* 0x0000000093087348 */ /* 0x000fea0003c00000 */
[----:B------:R0:W1:Y:S02]  /*2e60*/  SHFL.DOWN P6, R149, R156, R151, R158 ;  /* 0x080000979c957389 */ /* 0x00006400000c009e */
[----:B01----:R-:W-:Y:S01]  /*2e70*/  ENDCOLLECTIVE ;  /* 0x000000000000791b */ /* 0x003fe20003800000 */
.L_x_10203:
[----:B------:R-:W-:-:S05]  /*2e80*/  FADD.FTZ R91, R91, R154 ;  /* 0x0000009a5b5b7221 */ /* 0x000fca0000010000 */
[----:B------:R-:W-:Y:S02]  /*2e90*/  MOV R156, R91 ;  /* 0x0000005b009c7202 */ /* 0x000fe40000000f00 */
[----:B------:R-:W-:-:S07]  /*2ea0*/  MOV R93, R149 ;  /* 0x00000095005d7202 */ /* 0x000fce0000000f00 */
[----:B------:R-:W-:Y:S05]  /*2eb0*/  WARPSYNC.COLLECTIVE R147, `(.L_x_10204) ;  /* 0x0000000093087348 */ /* 0x000fea0003c00000 */
[----:B------:R0:W1:Y:S02]  /*2ec0*/  SHFL.DOWN P6, R149, R156, R151, R158 ;  /* 0x080000979c957389 */ /* 0x00006400000c009e */
[----:B01----:R-:W-:Y:S01]  /*2ed0*/  ENDCOLLECTIVE ;  /* 0x000000000000791b */ /* 0x003fe20003800000 */
.L_x_10204:
[----:B------:R-:W-:Y:S01]  /*2ee0*/  FADD.FTZ R93, R90, R93 ;  /* 0x0000005d5a5d7221 */ /* 0x000fe20000010000 */
[----:B------:R-:W-:-:S04]  /*2ef0*/  HFMA2.MMA R151, -RZ, RZ, 0, 2.384185791015625e-07 ;  /* 0x00000004ff977435 */ /* 0x000fc800000001ff */
[----:B------:R-:W-:Y:S02]  /*2f00*/  MOV R156, R93 ;  /* 0x0000005d009c7202 */ /* 0x000fe40000000f00 */
[----:B------:R-:W-:-:S07]  /*2f10*/  MOV R92, R149 ;  /* 0x00000095005c7202 */ /* 0x000fce0000000f00 */
[----:B------:R-:W-:Y:S05]  /*2f20*/  WARPSYNC.COLLECTIVE R147, `(.L_x_10205) ;  /* 0x0000000093087348 */ /* 0x000fea0003c00000 */
[----:B------:R0:W1:Y:S02]  /*2f30*/  SHFL.DOWN P6, R149, R156, R151, R158 ;  /* 0x080000979c957389 */ /* 0x00006400000c009e */
[----:B01----:R-:W-:Y:S01]  /*2f40*/  ENDCOLLECTIVE ;  /* 0x000000000000791b */ /* 0x003fe20003800000 */
.L_x_10205:
[----:B------:R-:W-:-:S05]  /*2f50*/  FADD.FTZ R92, R91, R92 ;  /* 0x0000005c5b5c7221 */ /* 0x000fca0000010000 */
[----:B------:R-:W-:Y:S02]  /*2f60*/  MOV R156, R92 ;  /* 0x0000005c009c7202 */ /* 0x000fe40000000f00 */
[----:B------:R-:W-:-:S07]  /*2f70*/  MOV R94, R149 ;  /* 0x00000095005e7202 */ /* 0x000fce0000000f00 */
[----:B------:R-:W-:Y:S05]  /*2f80*/  WARPSYNC.COLLECTIVE R147, `(.L_x_10206) ;  /* 0x0000000093087348 */ /* 0x000fea0003c00000 */
[----:B------:R0:W1:Y:S02]  /*2f90*/  SHFL.DOWN P6, R149, R156, R151, R158 ;  /* 0x080000979c957389 */ /* 0x00006400000c009e */
[----:B01----:R-:W-:Y:S01]  /*2fa0*/  ENDCOLLECTIVE ;  /* 0x000000000000791b */ /* 0x003fe20003800000 */
.L_x_10206:
[----:B------:R-:W-:Y:S01]  /*2fb0*/  FADD.FTZ R94, R93, R94 ;  /* 0x0000005e5d5e7221 */ /* 0x000fe20000010000 */
[----:B------:R-:W-:-:S04]  /*2fc0*/  HFMA2.MMA R151, -RZ, RZ, 0, 1.1920928955078125e-07 ;  /* 0x00000002ff977435 */ /* 0x000fc800000001ff */
[----:B------:R-:W-:Y:S02]  /*2fd0*/  MOV R156, R94 ;  /* 0x0000005e009c7202 */ /* 0x000fe40000000f00 */
[----:B------:R-:W-:-:S07]  /*2fe0*/  MOV R95, R149 ;  /* 0x00000095005f7202 */ /* 0x000fce0000000f00 */
[----:B------:R-:W-:Y:S05]  /*2ff0*/  WARPSYNC.COLLECTIVE R147, `(.L_x_10207) ;  /* 0x0000000093087348 */ /* 0x000fea0003c00000 */
[----:B------:R0:W1:Y:S02]  /*3000*/  SHFL.DOWN P6, R149, R156, R151, R158 ;  /* 0x080000979c957389 */ /* 0x00006400000c009e */
[----:B01----:R-:W-:Y:S01]  /*3010*/  ENDCOLLECTIVE ;  /* 0x000000000000791b */ /* 0x003fe20003800000 */
.L_x_10207:
[----:B------:R-:W-:-:S05]  /*3020*/  FADD.FTZ R95, R92, R95 ;  /* 0x0000005f5c5f7221 */ /* 0x000fca0000010000 */
[----:B------:R-:W-:Y:S02]  /*3030*/  MOV R156, R95 ;  /* 0x0000005f009c7202 */ /* 0x000fe40000000f00 */
[----:B------:R-:W-:-:S07]  /*3040*/  MOV R127, R149 ;  /* 0x00000095007f7202 */ /* 0x000fce0000000f00 */
[----:B------:R-:W-:Y:S05]  /*3050*/  WARPSYNC.COLLECTIVE R147, `(.L_x_10208) ;  /* 0x0000000093087348 */ /* 0x000fea0003c00000 */
[----:B------:R0:W1:Y:S02]  /*3060*/  SHFL.DOWN P6, R149, R156, R151, R158 ;  /* 0x080000979c957389 */ /* 0x00006400000c009e */
[----:B01----:R-:W-:Y:S01]  /*3070*/  ENDCOLLECTIVE ;  /* 0x000000000000791b */ /* 0x003fe20003800000 */
.L_x_10208:
[----:B------:R-:W-:Y:S01]  /*3080*/  FADD.FTZ R127, R94, R127 ;  /* 0x0000007f5e7f7221 */ /* 0x000fe20000010000 */
[----:B------:R-:W-:-:S04]  /*3090*/  HFMA2.MMA R151, -RZ, RZ, 0, 5.9604644775390625e-08 ;  /* 0x00000001ff977435 */ /* 0x000fc800000001ff */
[----:B------:R-:W-:Y:S02]  /*30a0*/  MOV R156, R127 ;  /* 0x0000007f009c7202 */ /* 0x000fe40000000f00 */
[----:B------:R-:W-:-:S07]  /*30b0*/  MOV R126, R149 ;  /* 0x00000095007e7202 */ /* 0x000fce0000000f00 */
[----:B------:R-:W-:Y:S05]  /*30c0*/  WARPSYNC.COLLECTIVE R147, `(.L_x_10209) ;  /* 0x0000000093087348 */ /* 0x000fea0003c00000 */
[----:B------:R0:W1:Y:S02]  /*30d0*/  SHFL.DOWN P6, R149, R156, R151, R158 ;  /* 0x080000979c957389 */ /* 0x00006400000c009e */
[----:B01----:R-:W-:Y:S01]  /*30e0*/  ENDCOLLECTIVE ;  /* 0x000000000000791b */ /* 0x003fe20003800000 */
.L_x_10209:
[----:B------:R-:W-:-:S05]  /*30f0*/  FADD.FTZ R90, R95, R126 ;  /* 0x0000007e5f5a7221 */ /* 0x000fca0000010000 */
[----:B------:R-:W-:Y:S02]  /*3100*/  MOV R156, R90 ;  /* 0x0000005a009c7202 */ /* 0x000fe40000000f00 */
[----:B------:R-:W-:-:S07]  /*3110*/  MOV R126, R149 ;  /* 0x00000095007e7202 */ /* 0x000fce0000000f00 */
[----:B------:R-:W-:Y:S05]  /*3120*/  WARPSYNC.COLLECTIVE R147, `(.L_x_10210) ;  /* 0x0000000093087348 */ /* 0x000fea0003c00000 */
[----:B------:R0:W1:Y:S02]  /*3130*/  SHFL.DOWN P6, R149, R156, R151, R158 ;  /* 0x080000979c957389 */ /* 0x00006400000c009e */
[----:B01----:R-:W-:Y:S01]  /*3140*/  ENDCOLLECTIVE ;  /* 0x000000000000791b */ /* 0x003fe20003800000 */
.L_x_10210:
[----:B------:R-:W-:Y:S01]  /*3150*/  MOV R91, R149 ;  /* 0x00000095005b7202 */ /* 0x000fe20000000f00 */
[----:B------:R-:W-:Y:S06]  /*3160*/  BRA `(.L_x_10211) ;  /* 0xffffffe400ec7947 */ /* 0x000fec000383ffff */
.L_x_10212:
        /* <DEDUP_REMOVED lines=9> */
.L_x_11986:


//--------------------- .text._ZN10layer_norm13ln_bwd_kernelINS_13Kernel_traitsI6__halfffffjLj2560ELj1ELj1ELj4ELj16ENS_18Kernel_traits_baseILj2560ES2_ffffjLj128EEEEELb1ELb0ELb0ELb1EEEvNS_9BwdParamsE --------------------------
	.section	.text._ZN10layer_norm13ln_bwd_kernelINS_13Kernel_traitsI6__halfffffjLj2560ELj1ELj1ELj4ELj16ENS_18Kernel_traits_baseILj2560ES2_ffffjLj128EEEEELb1ELb0ELb0ELb1EEEvNS_9BwdParamsE,"ax",@progbits
	.align	128
        .global         _ZN10layer_norm13ln_bwd_kernelINS_13Kernel_traitsI6__halfffffjLj2560ELj1ELj1ELj4ELj16ENS_18Kernel_traits_baseILj2560ES2_ffffjLj128EEEEELb1ELb0ELb0ELb1EEEvNS_9BwdParamsE
        .type           _ZN10layer_norm13ln_bwd_kernelINS_13Kernel_traitsI6__halfffffjLj2560ELj1ELj1ELj4ELj16ENS_18Kernel_traits_baseILj2560ES2_ffffjLj128EEEEELb1ELb0ELb0ELb1EEEvNS_9BwdParamsE,@function
        .size           _ZN10layer_norm13ln_bwd_kernelINS_13Kernel_traitsI6__halfffffjLj2560ELj1ELj1ELj4ELj16ENS_18Kernel_traits_baseILj2560ES2_ffffjLj128EEEEELb1ELb0ELb0ELb1EEEvNS_9BwdParamsE,(.L_x_11987 - _ZN10layer_norm13ln_bwd_kernelINS_13Kernel_traitsI6__halfffffjLj2560ELj1ELj1ELj4ELj16ENS_18Kernel_traits_baseILj2560ES2_ffffjLj128EEEEELb1ELb0ELb0ELb1EEEvNS_9BwdParamsE)
        .other          _ZN10layer_norm13ln_bwd_kernelINS_13Kernel_traitsI6__halfffffjLj2560ELj1ELj1ELj4ELj16ENS_18Kernel_traits_baseILj2560ES2_ffffjLj128EEEEELb1ELb0ELb0ELb1EEEvNS_9BwdParamsE,@"STO_CUDA_ENTRY STV_DEFAULT"
_ZN10layer_norm13ln_bwd_kernelINS_13Kernel_traitsI6__halfffffjLj2560ELj1ELj1ELj4ELj16ENS_18Kernel_traits_baseILj2560ES2_ffffjLj128EEEEELb1ELb0ELb0ELb1EEEvNS_9BwdParamsE:
.text._ZN10layer_norm13ln_bwd_kernelINS_13Kernel_traitsI6__halfffffjLj2560ELj1ELj1ELj4ELj16ENS_18Kernel_traits_baseILj2560ES2_ffffjLj128EEEEELb1ELb0ELb0ELb1EEEvNS_9BwdParamsE:
        /* <DEDUP_REMOVED lines=38> */
.L_x_10213:
        /* <DEDUP_REMOVED lines=65> */
.L_x_10220:
[----:B0-----:R-:W0:Y:S01]  /*0670*/  LDC.64 R52, c[0x0][0x250] ;  /* 0x00009400ff347b82 */ /* 0x001e220000000a00 */
[----:B------:R-:W-:Y:S01]  /*0680*/  IMAD R54, R128, UR9, RZ ;  /* 0x0000000980367c24 */ /* 0x000fe2000f8e02ff */
[----:B------:R-:W-:-:S04]  /*0690*/  LOP3.LUT R148, R97, 0x7f, RZ, 0xc0, !PT ;  /* 0x0000007f61947812 */ /* 0x000fc800078ec0ff */
[----:B------:R-:W-:Y:S02]  /*06a0*/  SHF.R.S32.HI R55, RZ, 0x1f, R54 ;  /* 0x0000001fff377819 */ /* 0x000fe40000011436 */
[----:B------:R-:W1:Y:S02]  /*06b0*/  LDC.64 R58, c[0x0][0x258] ;  /* 0x00009600ff3a7b82 */ /* 0x000e640000000a00 */
[----:B------:R-:W-:-:S04]  /*06c0*/  LEA.HI R55, R55, R54, RZ, 0x2 ;  /* 0x0000003637377211 */ /* 0x000fc800078f10ff */
[----:B------:R-:W-:Y:S02]  /*06d0*/  LEA.HI.SX32 R148, R55, R148, 0x1e ;  /* 0x0000009437947211 */ /* 0x000fe400078ff2ff */
[----:B------:R-:W2:Y:S02]  /*06e0*/  LDC.64 R88, c[0x0][0x2b8] ;  /* 0x0000ae00ff587b82 */ /* 0x000ea40000000a00 */
[----:B------:R-:W-:Y:S02]  /*06f0*/  SHF.L.U32 R145, R148, 0x4, RZ ;  /* 0x0000000494917819 */ /* 0x000fe400000006ff */
[----:B------:R-:W-:Y:S01]  /*0700*/  SHF.R.U32.HI R144, RZ, 0x1c, R148 ;  /* 0x0000001cff907819 */ /* 0x000fe20000011694 */
[----:B0-----:R-:W-:Y:S01]  /*0710*/  IMAD.WIDE R162, R128, 0x4, R52 ;  /* 0x0000000480a27825 */ /* 0x001fe200078e0234 */
[----:B------:R-:W-:Y:S02]  /*0720*/  IADD3 R52, P1, R145, UR10, RZ ;  /* 0x0000000a91347c10 */ /* 0x000fe4000ff3e0ff */
[----:B------:R-:W0:Y:S01]  /*0730*/  @P0 LDC.64 R84, c[0x0][0x270] ;  /* 0x00009c00ff540b82 */ /* 0x000e220000000a00 */
[----:B------:R-:W-:-:S02]  /*0740*/  IADD3 R149, R148, 0x80, RZ ;  /* 0x0000008094957810 */ /* 0x000fc40007ffe0ff */
[----:B------:R-:W-:Y:S01]  /*0750*/  IADD3.X R53, R144, UR11, RZ, P1, !PT ;  /* 0x0000000b90357c10 */ /* 0x000fe20008ffe4ff */
[----:B------:R-:W3:Y:S01]  /*0760*/  LDG.E R162, desc[UR4][R162.64] ;  /* 0x00000004a2a27981 */ /* 0x000ee2000c1e1900 */
[----:B------:R-:W-:Y:S01]  /*0770*/  SHF.L.U32 R141, R149, 0x4, RZ ;  /* 0x00000004958d7819 */ /* 0x000fe200000006ff */
[----:B-1----:R-:W-:Y:S01]  /*0780*/  IMAD.WIDE R58, R128, 0x4, R58 ;  /* 0x00000004803a7825 */ /* 0x002fe200078e023a */
[C---:B------:R-:W-:Y:S01]  /*0790*/  IADD3 R139, R148.reuse, 0x100, RZ ;  /* 0x00000100948b7810 */ /* 0x040fe20007ffe0ff */
[----:B------:R-:W1:Y:S01]  /*07a0*/  LDC.64 R110, c[0x0][0x2c8] ;  /* 0x0000b200ff6e7b82 */ /* 0x000e620000000a00 */
[----:B------:R-:W4:Y:S01]  /*07b0*/  LDG.E.128 R52, desc[UR4][R52.64] ;  /* 0x0000000434347981 */ /* 0x000f22000c1e1d00 */
[----:B------:R-:W-:Y:S02]  /*07c0*/  SHF.R.U32.HI R140, RZ, 0x1c, R149 ;  /* 0x0000001cff8c7819 */ /* 0x000fe40000011695 */
[----:B------:R-:W-:Y:S01]  /*07d0*/  IADD3 R60, P1, R141, UR10, RZ ;  /* 0x0000000a8d3c7c10 */ /* 0x000fe2000ff3e0ff */
[----:B------:R-:W4:Y:S01]  /*07e0*/  LDG.E R135, desc[UR4][R58.64] ;  /* 0x000000043a877981 */ /* 0x000f22000c1e1900 */
[----:B------:R-:W-:Y:S01]  /*07f0*/  SHF.L.U32 R138, R139, 0x4, RZ ;  /* 0x000000048b8a7819 */ /* 0x000fe200000006ff */
[----:B--2---:R-:W-:Y:S01]  /*0800*/  IMAD.WIDE.U32 R56, R148, 0x10, R88 ;  /* 0x0000001094387825 */ /* 0x004fe200078e0058 */
[----:B------:R-:W-:-:S02]  /*0810*/  IADD3.X R61, R140, UR11, RZ, P1, !PT ;  /* 0x0000000b8c3d7c10 */ /* 0x000fc40008ffe4ff */
[----:B------:R-:W-:Y:S02]  /*0820*/  SHF.R.U32.HI R137, RZ, 0x1c, R139 ;  /* 0x0000001cff897819 */ /* 0x000fe4000001168b */
[----:B------:R-:W-:Y:S02]  /*0830*/  IADD3 R68, P1, R138, UR10, RZ ;  /* 0x0000000a8a447c10 */ /* 0x000fe4000ff3e0ff */
[----:B------:R-:W2:Y:S02]  /*0840*/  LDG.E.128 R60, desc[UR4][R60.64] ;  /* 0x000000043c3c7981 */ /* 0x000ea4000c1e1d00 */
[----:B------:R-:W-:Y:S02]  /*0850*/  IADD3.X R69, R137, UR11, RZ, P1, !PT ;  /* 0x0000000b89457c10 */ /* 0x000fe40008ffe4ff */
[----:B------:R-:W2:Y:S04]  /*0860*/  LDG.E.128 R56, desc[UR4][R56.64] ;  /* 0x0000000438387981 */ /* 0x000ea8000c1e1d00 */
[----:B------:R-:W2:Y:S01]  /*0870*/  LDG.E.128 R68, desc[UR4][R68.64] ;  /* 0x0000000444447981 */ /* 0x000ea2000c1e1d00 */
[----:B------:R-:W-:-:S06]  /*0880*/  IMAD.WIDE.U32 R64, R149, 0x10, R88 ;  /* 0x0000001095407825 */ /* 0x000fcc00078e0058 */
[----:B------:R-:W2:Y:S01]  /*0890*/  LDG.E.128 R64, desc[UR4][R64.64] ;  /* 0x0000000440407981 */ /* 0x000ea2000c1e1d00 */
[----:B------:R-:W-:Y:S01]  /*08a0*/  IADD3 R136, R148, 0x180, RZ ;  /* 0x0000018094887810 */ /* 0x000fe20007ffe0ff */
[----:B------:R-:W-:-:S03]  /*08b0*/  IMAD.WIDE.U32 R72, R139, 0x10, R88 ;  /* 0x000000108b487825 */ /* 0x000fc600078e0058 */
[----:B------:R-:W-:Y:S02]  /*08c0*/  SHF.L.U32 R132, R136, 0x4, RZ ;  /* 0x0000000488847819 */ /* 0x000fe400000006ff */
[----:B------:R-:W-:Y:S01]  /*08d0*/  SHF.R.U32.HI R131, RZ, 0x1c, R136 ;  /* 0x0000001cff837819 */ /* 0x000fe20000011688 */
[----:B------:R-:W2:Y:S01]  /*08e0*/  LDG.E.128 R72, desc[UR4][R72.64] ;  /* 0x0000000448487981 */ /* 0x000ea2000c1e1d00 */
[----:B------:R-:W-:-:S04]  /*08f0*/  IADD3 R76, P1, R132, UR10, RZ ;  /* 0x0000000a844c7c10 */ /* 0x000fc8000ff3e0ff */
[----:B------:R-:W-:Y:S02]  /*0900*/  IADD3.X R77, R131, UR11, RZ, P1, !PT ;  /* 0x0000000b834d7c10 */ /* 0x000fe40008ffe4ff */
[----:B------:R-:W-:Y:S01]  /*0910*/  IADD3 R134, R148, 0x200, RZ ;  /* 0x0000020094867810 */ /* 0x000fe20007ffe0ff */
[----:B------:R-:W-:-:S03]  /*0920*/  IMAD.WIDE.U32 R80, R136, 0x10, R88 ;  /* 0x0000001088507825 */ /* 0x000fc600078e0058 */
[----:B------:R-:W2:Y:S01]  /*0930*/  LDG.E.128 R76, desc[UR4][R76.64] ;  /* 0x000000044c4c7981 */ /* 0x000ea2000c1e1d00 */
[----:B------:R-:W-:Y:S02]  /*0940*/  SHF.L.U32 R130, R134, 0x4, RZ ;  /* 0x0000000486827819 */ /* 0x000fe400000006ff */
[----:B------:R-:W-:Y:S01]  /*0950*/  SHF.R.U32.HI R129, RZ, 0x1c, R134 ;  /* 0x0000001cff817819 */ /* 0x000fe20000011686 */
[----:B------:R-:W2:Y:S01]  /*0960*/  LDG.E.128 R80, desc[UR4][R80.64] ;  /* 0x0000000450507981 */ /* 0x000ea2000c1e1d00 */
[----:B------:R-:W-:Y:S02]  /*0970*/  IADD3 R86, P3, R130, UR10, RZ ;  /* 0x0000000a82567c10 */ /* 0x000fe4000ff7e0ff */
[----:B------:R-:W-:Y:S02]  /*0980*/  SHF.R.S32.HI R91, RZ, 0x1f, R128 ;  /* 0x0000001fff5b7819 */ /* 0x000fe40000011480 */
[----:B------:R-:W-:Y:S02]  /*0990*/  IADD3.X R87, R129, UR11, RZ, P3, !PT ;  /* 0x0000000b81577c10 */ /* 0x000fe40009ffe4ff */
[----:B0-----:R-:W-:Y:S01]  /*09a0*/  @P0 LEA R90, P2, R128, R84, 0x2 ;  /* 0x00000054805a0211 */ /* 0x001fe200078410ff */
[----:B------:R-:W-:Y:S01]  /*09b0*/  IMAD.WIDE.U32 R88, R134, 0x10, R88 ;  /* 0x0000001086587825 */ /* 0x000fe200078e0058 */
[----:B------:R-:W-:-:S02]  /*09c0*/  MOV R133, 0x3f800000 ;  /* 0x3f80000000857802 */ /* 0x000fc40000000f00 */
[----:B------:R-:W-:Y:S02]  /*09d0*/  @P0 LEA.HI.X R91, R128, R85, R91, 0x2, P2 ;  /* 0x00000055805b0211 */ /* 0x000fe400010f145b */
[----:B------:R-:W2:Y:S04]  /*09e0*/  LDG.E.128 R84, desc[UR4][R86.64] ;  /* 0x0000000456547981 */ /* 0x000ea8000c1e1d00 */
[----:B------:R-:W5:Y:S04]  /*09f0*/  @P0 LDG.E R133, desc[UR4][R90.64] ;  /* 0x000000045a850981 */ /* 0x000f68000c1e1900 */
[----:B------:R-:W2:Y:S01]  /*0a00*/  LDG.E.128 R88, desc[UR4][R88.64] ;  /* 0x0000000458587981 */ /* 0x000ea2000c1e1d00 */
[----:B-1----:R-:W-:-:S04]  /*0a10*/  ISETP.NE.U32.AND P1, PT, R110, RZ, PT ;  /* 0x000000ff6e00720c */ /* 0x002fc80003f25070 */
[----:B------:R-:W-:-:S13]  /*0a20*/  ISETP.NE.AND.EX P1, PT, R111, RZ, PT, P1 ;  /* 0x000000ff6f00720c */ /* 0x000fda0003f25310 */
[----:B------:R-:W-:-:S04]  /*0a30*/  @P1 LEA R146, P2, R148, R110, 0x4 ;  /* 0x0000006e94921211 */ /* 0x000fc800078420ff */
[----:B------:R-:W-:Y:S02]  /*0a40*/  @P1 LEA.HI.X R147, R148, R111, RZ, 0x4, P2 ;  /* 0x0000006f94931211 */ /* 0x000fe400010f24ff */
[----:B------:R-:W-:-:S03]  /*0a50*/  @P1 LEA R142, P2, R149, R110, 0x4 ;  /* 0x0000006e958e1211 */ /* 0x000fc600078420ff */
[----:B------:R0:W5:Y:S01]  /*0a60*/  @P1 LDG.E.128 R28, desc[UR4][R146.64] ;  /* 0x00000004921c1981 */ /* 0x000162000c1e1d00 */
[----:B------:R-:W-:-:S05]  /*0a70*/  @P1 LEA.HI.X R143, R149, R111, RZ, 0x4, P2 ;  /* 0x0000006f958f1211 */ /* 0x000fca00010f24ff */
[----:B------:R1:W5:Y:S01]  /*0a80*/  @P1 LDG.E.128 R32, desc[UR4][R142.64] ;  /* 0x000000048e201981 */ /* 0x000362000c1e1d00 */
[----:B0-----:R-:W-:-:S04]  /*0a90*/  @P1 LEA R146, P2, R139, R110, 0x4 ;  /* 0x0000006e8b921211 */ /* 0x001fc800078420ff */
[----:B------:R-:W-:Y:S02]  /*0aa0*/  @P1 LEA.HI.X R147, R139, R111, RZ, 0x4, P2 ;  /* 0x0000006f8b931211 */ /* 0x000fe400010f24ff */
[----:B-1----:R-:W-:-:S03]  /*0ab0*/  @P1 LEA R142, P2, R136, R110, 0x4 ;  /* 0x0000006e888e1211 */ /* 0x002fc600078420ff */
[----:B------:R0:W5:Y:S01]  /*0ac0*/  @P1 LDG.E.128 R36, desc[UR4][R146.64] ;  /* 0x0000000492241981 */ /* 0x000162000c1e1d00 */
[----:B------:R-:W-:-:S05]  /*0ad0*/  @P1 LEA.HI.X R143, R136, R111, RZ, 0x4, P2 ;  /* 0x0000006f888f1211 */ /* 0x000fca00010f24ff */
[----:B------:R1:W5:Y:S01]  /*0ae0*/  @P1 LDG.E.128 R40, desc[UR4][R142.64] ;  /* 0x000000048e281981 */ /* 0x000362000c1e1d00 */
[C---:B0-----:R-:W-:Y:S02]  /*0af0*/  LEA R146, P2, R148.reuse, UR12, 0x2 ;  /* 0x0000000c94927c11 */ /* 0x041fe4000f8410ff */
[C---:B-1----:R-:W-:Y:S02]  /*0b00*/  LEA R142, P3, R149.reuse, UR12, 0x2 ;  /* 0x0000000c958e7c11 */ /* 0x042fe4000f8610ff */
[----:B------:R-:W-:Y:S02]  /*0b10*/  LEA.HI.X R147, R148, UR13, RZ, 0x2, P2 ;  /* 0x0000000d94937c11 */ /* 0x000fe400090f14ff */
[----:B------:R-:W-:Y:S02]  /*0b20*/  LEA.HI.X R143, R149, UR13, RZ, 0x2, P3 ;  /* 0x0000000d958f7c11 */ /* 0x000fe400098f14ff */
[----:B------:R-:W-:Y:S01]  /*0b30*/  LEA R148, P3, R136, UR12, 0x2 ;  /* 0x0000000c88947c11 */ /* 0x000fe2000f8610ff */
[----:B------:R-:W5:Y:S01]  /*0b40*/  LDG.E R146, desc[UR4][R146.64] ;  /* 0x0000000492927981 */ /* 0x000f62000c1e1900 */
[----:B------:R-:W-:-:S02]  /*0b50*/  LEA R150, P2, R139, UR12, 0x2 ;  /* 0x0000000c8b967c11 */ /* 0x000fc4000f8410ff */
[----:B------:R-:W-:Y:S01]  /*0b60*/  LEA.HI.X R149, R136, UR13, RZ, 0x2, P3 ;  /* 0x0000000d88957c11 */ /* 0x000fe200098f14ff */
[----:B------:R-:W5:Y:S01]  /*0b70*/  LDG.E R142, desc[UR4][R142.64] ;  /* 0x000000048e8e7981 */ /* 0x000f62000c1e1900 */
[----:B------:R-:W-:-:S03]  /*0b80*/  LEA.HI.X R151, R139, UR13, RZ, 0x2, P2 ;  /* 0x0000000d8b977c11 */ /* 0x000fc600090f14ff */
[----:B------:R0:W5:Y:S04]  /*0b90*/  LDG.E R136, desc[UR4][R148.64] ;  /* 0x0000000494887981 */ /* 0x000168000c1e1900 */
[----:B------:R1:W5:Y:S01]  /*0ba0*/  LDG.E R139, desc[UR4][R150.64] ;  /* 0x00000004968b7981 */ /* 0x000362000c1e1900 */
[----:B0-----:R-:W-:-:S04]  /*0bb0*/  @P1 LEA R148, P2, R134, R110, 0x4 ;  /* 0x0000006e86941211 */ /* 0x001fc800078420ff */
[C---:B------:R-:W-:Y:S02]  /*0bc0*/  @P1 LEA.HI.X R149, R134.reuse, R111, RZ, 0x4, P2 ;  /* 0x0000006f86951211 */ /* 0x040fe400010f24ff */
[----:B------:R-:W-:Y:S02]  /*0bd0*/  ISETP.NE.AND P2, PT, RZ, UR8, PT ;  /* 0x00000008ff007c0c */ /* 0x000fe4000bf45270 */
[C---:B-1----:R-:W-:Y:S01]  /*0be0*/  LEA R150, P3, R134.reuse, UR12, 0x2 ;  /* 0x0000000c86967c11 */ /* 0x042fe2000f8610ff */
[----:B------:R-:W5:Y:S03]  /*0bf0*/  @P1 LDG.E.128 R44, desc[UR4][R148.64] ;  /* 0x00000004942c1981 */ /* 0x000f66000c1e1d00 */
[----:B------:R-:W-:-:S05]  /*0c00*/  LEA.HI.X R151, R134, UR13, RZ, 0x2, P3 ;  /* 0x0000000d86977c11 */ /* 0x000fca00098f14ff */
[----:B------:R0:W5:Y:S01]  /*0c10*/  LDG.E R134, desc[UR4][R150.64] ;  /* 0x0000000496867981 */ /* 0x000162000c1e1900 */
[----:B------:R-:W-:Y:S01]  /*0c20*/  LOP3.LUT P4, RZ, R152, 0xff, RZ, 0xc0, !PT ;  /* 0x000000ff98ff7812 */ /* 0x000fe2000788c0ff */
[----:B------:R-:W-:Y:S01]  /*0c30*/  UMOV UR6, 0xffffffff ;  /* 0xffffffff00067882 */ /* 0x000fe20000000000 */
[----:B------:R-:W-:Y:S02]  /*0c40*/  LOP3.LUT P1, RZ, R97, 0x1f, RZ, 0xc0, !PT ;  /* 0x0000001f61ff7812 */ /* 0x000fe4000782c0ff */
[----:B---3--:R-:W-:-:S05]  /*0c50*/  FSEL R162, R162, RZ, !P2 ;  /* 0x000000ffa2a27208 */ /* 0x008fca0005000000 */
[----:B----4-:R-:W-:-:S04]  /*0c60*/  FADD.FTZ R52, -R162, R52 ;  /* 0x00000034a2347221 */ /* 0x010fc80000010100 */
[----:B------:R-:W-:Y:S01]  /*0c70*/  FMUL.FTZ R143, R135, R52 ;  /* 0x00000034878f7220 */ /* 0x000fe20000410000 */
[----:B------:R-:W-:-:S04]  /*0c80*/  FADD.FTZ R52, -R162, R55 ;  /* 0x00000037a2347221 */ /* 0x000fc80000010100 */
[----:B0-----:R-:W-:Y:S01]  /*0c90*/  FMUL.FTZ R150, R135, R52 ;  /* 0x0000003487967220 */ /* 0x001fe20000410000 */
[C---:B--2---:R-:W-:Y:S01]  /*0ca0*/  FADD.FTZ R52, -R162.reuse, R61 ;  /* 0x0000003da2347221 */ /* 0x044fe20000010100 */
[----:B------:R-:W-:-:S03]  /*0cb0*/  FADD.FTZ R54, -R162, R54 ;  /* 0x00000036a2367221 */ /* 0x000fc60000010100 */
[----:B------:R-:W-:Y:S01]  /*0cc0*/  FMUL.FTZ R155, R135, R52 ;  /* 0x00000034879b7220 */ /* 0x000fe20000410000 */
[----:B------:R-:W-:Y:S01]  /*0cd0*/  FMUL.FTZ R149, R127, R56 ;  /* 0x000000387f957220 */ /* 0x000fe20000410000 */
[C---:B------:R-:W-:Y:S01]  /*0ce0*/  FADD.FTZ R152, -R162.reuse, R53 ;  /* 0x00000035a2987221 */ /* 0x040fe20000010100 */
[C---:B------:R-:W-:Y:S01]  /*0cf0*/  FADD.FTZ R52, -R162.reuse, R69 ;  /* 0x00000045a2347221 */ /* 0x040fe20000010100 */
[----:B------:R-:W-:Y:S01]  /*0d00*/  FADD.FTZ R156, -R162, R63 ;  /* 0x0000003fa29c7221 */ /* 0x000fe20000010100 */
[C---:B------:R-:W-:Y:S01]  /*0d10*/  FMUL.FTZ R148, R135.reuse, R54 ;  /* 0x0000003687947220 */ /* 0x040fe20000410000 */
[----:B------:R-:W-:Y:S01]  /*0d20*/  FMUL.FTZ R151, R126, R57 ;  /* 0x000000397e977220 */ /* 0x000fe20000410000 */
[C---:B------:R-:W-:Y:S01]  /*0d30*/  FMUL.FTZ R63, R135.reuse, R52 ;  /* 0x00000034873f7220 */ /* 0x040fe20000410000 */
[----:B------:R-:W-:Y:S01]  /*0d40*/  FADD.FTZ R52, RZ, R149 ;  /* 0x00000095ff347221 */ /* 0x000fe20000010000 */
[----:B------:R-:W-:Y:S01]  /*0d50*/  FMUL.FTZ R147, R135, R152 ;  /* 0x0000009887937220 */ /* 0x000fe20000410000 */
[----:B------:R-:W-:Y:S01]  /*0d60*/  FFMA.FTZ R54, R143, R149, RZ ;  /* 0x000000958f367223 */ /* 0x000fe200000100ff */
[----:B------:R-:W-:Y:S01]  /*0d70*/  FMUL.FTZ R152, R125, R58 ;  /* 0x0000003a7d987220 */ /* 0x000fe20000410000 */
[----:B------:R-:W-:-:S02]  /*0d80*/  FADD.FTZ R53, R52, R151 ;  /* 0x0000009734357221 */ /* 0x000fc40000010000 */
[----:B------:R-:W-:Y:S01]  /*0d90*/  FFMA.FTZ R55, R147, R151, R54 ;  /* 0x0000009793377223 */ /* 0x000fe20000010036 */
[----:B------:R-:W-:Y:S01]  /*0da0*/  FMUL.FTZ R153, R124, R59 ;  /* 0x0000003b7c997220 */ /* 0x000fe20000410000 */
[----:B------:R-:W-:Y:S01]  /*0db0*/  FADD.FTZ R52, R53, R152 ;  /* 0x0000009835347221 */ /* 0x000fe20000010000 */
[----:B------:R-:W-:Y:S01]  /*0dc0*/  FADD.FTZ R60, -R162, R60 ;  /* 0x0000003ca23c7221 */ /* 0x000fe20000010100 */
[----:B------:R-:W-:Y:S01]  /*0dd0*/  FFMA.FTZ R55, R148, R152, R55 ;  /* 0x0000009894377223 */ /* 0x000fe20000010037 */
[----:B------:R-:W-:Y:S01]  /*0de0*/  FADD.FTZ R62, -R162, R62 ;  /* 0x0000003ea23e7221 */ /* 0x000fe20000010100 */
        /* <DEDUP_REMOVED lines=8> */
[C---:B------:R-:W-:Y:S01]  /*0e70*/  FADD.FTZ R20, R66.reuse, R20 ;  /* 0x0000001442147221 */ /* 0x040fe20000010000 */
[----:B------:R-:W-:Y:S01]  /*0e80*/  FFMA.FTZ R4, R66, R157, R4 ;  /* 0x0000009d42047223 */ /* 0x000fe20000010004 */
[----:B------:R-:W-:Y:S01]  /*0e90*/  FMUL.FTZ R160, R121, R66 ;  /* 0x0000004279a07220 */ /* 0x000fe20000410000 */
[----:B------:R-:W-:Y:S01]  /*0ea0*/  FADD.FTZ R66, -R162, R68 ;  /* 0x00000044a2427221 */ /* 0x000fe20000010100 */
[----:B------:R-:W-:Y:S01]  /*0eb0*/  FADD.FTZ R53, R52, R159 ;  /* 0x0000009f34357221 */ /* 0x000fe20000010000 */
[----:B------:R-:W-:Y:S01]  /*0ec0*/  FFMA.FTZ R54, R155, R159, R54 ;  /* 0x0000009f9b367223 */ /* 0x000fe20000010036 */
[C---:B------:R-:W-:Y:S01]  /*0ed0*/  FMUL.FTZ R156, R135.reuse, R156 ;  /* 0x0000009c879c7220 */ /* 0x040fe20000410000 */
[----:B------:R-:W-:Y:S01]  /*0ee0*/  FMUL.FTZ R66, R135, R66 ;  /* 0x0000004287427220 */ /* 0x000fe20000410000 */
[----:B------:R-:W-:Y:S01]  /*0ef0*/  FADD.FTZ R52, R53, R160 ;  /* 0x000000a035347221 */ /* 0x000fe20000010000 */
[----:B------:R-:W-:Y:S01]  /*0f00*/  FMUL.FTZ R161, R120, R67 ;  /* 0x0000004378a17220 */ /* 0x000fe20000410000 */
[----:B------:R-:W-:Y:S01]  /*0f10*/  FFMA.FTZ R53, R157, R160, R54 ;  /* 0x000000a09d357223 */ /* 0x000fe20000010036 */
        /* <DEDUP_REMOVED lines=9> */
[----:B------:R-:W-:Y:S01]  /*0fb0*/  FADD.FTZ R21, R73, R21 ;  /* 0x0000001549157221 */ /* 0x000fe20000010000 */
[----:B------:R-:W-:Y:S01]  /*0fc0*/  FMUL.FTZ R64, R135, R64 ;  /* 0x0000004087407220 */ /* 0x000fe20000410000 */
[----:B------:R-:W-:Y:S01]  /*0fd0*/  FFMA.FTZ R5, R73, R63, R5 ;  /* 0x0000003f49057223 */ /* 0x000fe20000010005 */
[----:B------:R-:W-:Y:S01]  /*0fe0*/  FMUL.FTZ R73, R114, R73 ;  /* 0x0000004972497220 */ /* 0x000fe20000410000 */
[----:B------:R-:W-:Y:S01]  /*0ff0*/  FADD.FTZ R52, R55, R72 ;  /* 0x0000004837347221 */ /* 0x000fe20000010000 */
[----:B------:R-:W-:Y:S01]  /*1000*/  FFMA.FTZ R54, R66, R72, R53 ;  /* 0x0000004842367223 */ /* 0x000fe20000010035 */
[C---:B------:R-:W-:Y:S01]  /*1010*/  FADD.FTZ R24, R74.reuse, R24 ;  /* 0x000000184a187221 */ /* 0x040fe20000010000 */
[----:B------:R-:W-:Y:S01]  /*1020*/  FMUL.FTZ R68, R135, R68 ;  /* 0x0000004487447220 */ /* 0x000fe20000410000 */
[----:B------:R-:W-:Y:S01]  /*1030*/  FFMA.FTZ R8, R74, R64, R8 ;  /* 0x000000404a087223 */ /* 0x000fe20000010008 */
[----:B------:R-:W-:Y:S01]  /*1040*/  FADD.FTZ R60, -R162, R76 ;  /* 0x0000004ca23c7221 */ /* 0x000fe20000010100 */
        /* <DEDUP_REMOVED lines=66> */
[----:B------:R-:W-:Y:S01]  /*1470*/  SHF.R.U32.HI R52, RZ, 0x5, R97 ;  /* 0x00000005ff347819 */ /* 0x000fe20000011661 */
[----:B------:R-:W-:Y:S01]  /*1480*/  FADD.FTZ R55, R54, R89 ;  /* 0x0000005936377221 */ /* 0x000fe20000010000 */
[----:B------:R-:W-:Y:S01]  /*1490*/  FFMA.FTZ R57, R69, R89, R56 ;  /* 0x0000005945397223 */ /* 0x000fe20000010038 */
[C---:B------:R-:W-:Y:S01]  /*14a0*/  FADD.FTZ R95, R91.reuse, R95 ;  /* 0x0000005f5b5f7221 */ /* 0x040fe20000010000 */
[----:B------:R-:W-:Y:S01]  /*14b0*/  FFMA.FTZ R15, R91, R71, R15 ;  /* 0x000000475b0f7223 */ /* 0x000fe2000001000f */
[----:B------:R-:W-:Y:S01]  /*14c0*/  FMUL.FTZ R91, R119, R91 ;  /* 0x0000005b775b7220 */ /* 0x000fe20000410000 */
[----:B------:R-:W-:Y:S01]  /*14d0*/  LOP3.LUT R53, R52, 0x7fffffc, RZ, 0xc0, !PT ;  /* 0x07fffffc34357812 */ /* 0x000fe200078ec0ff */
[----:B------:R-:W-:Y:S01]  /*14e0*/  FADD.FTZ R54, R55, R90 ;  /* 0x0000005a37367221 */ /* 0x000fe20000010000 */
[----:B------:R-:W-:Y:S01]  /*14f0*/  FFMA.FTZ R56, R70, R90, R57 ;  /* 0x0000005a46387223 */ /* 0x000fe20000010039 */
[C---:B------:R-:W-:Y:S01]  /*1500*/  FADD.FTZ R98, R59.reuse, R98 ;  /* 0x000000623b627221 */ /* 0x040fe20000010000 */
        /* <DEDUP_REMOVED lines=23> */
.L_x_10231:
[----:B------:R-:W3:Y:S01]  /*1680*/  S2R R59, SR_CgaCtaId ;  /* 0x00000000003b7919 */ /* 0x000ee20000008800 */
[----:B------:R-:W-:Y:S01]  /*1690*/  MOV R58, 0x400 ;  /* 0x00000400003a7802 */ /* 0x000fe20000000f00 */
[----:B------:R-:W-:Y:S05]  /*16a0*/  WARPSYNC.ALL ;  /* 0x0000000000007948 */ /* 0x000fea0003800000 */
[----:B------:R-:W-:Y:S02]  /*16b0*/  @!P1 LOP3.LUT R52, R52, 0x3, RZ, 0xc0, !PT ;  /* 0x0000000334349812 */ /* 0x000fe400078ec0ff */
[C---:B-----5:R-:W-:Y:S02]  /*16c0*/  LOP3.LUT P3, RZ, R146.reuse, 0xff00, RZ, 0xc0, !PT ;  /* 0x0000ff0092ff7812 */ /* 0x060fe4000786c0ff */
[----:B------:R-:W-:-:S02]  /*16d0*/  LOP3.LUT P6, RZ, R146, 0xff0000, RZ, 0xc0, !PT ;  /* 0x00ff000092ff7812 */ /* 0x000fc400078cc0ff */
[----:B------:R-:W-:Y:S02]  /*16e0*/  LOP3.LUT P5, RZ, R146, 0xff, RZ, 0xc0, !PT ;  /* 0x000000ff92ff7812 */ /* 0x000fe400078ac0ff */
[----:B---3--:R-:W-:Y:S02]  /*16f0*/  LEA R59, R59, R58, 0x18 ;  /* 0x0000003a3b3b7211 */ /* 0x008fe400078ec0ff */
[C---:B------:R-:W-:Y:S01]  /*1700*/  @!P1 IADD3 R58, R53.reuse, R52, RZ ;  /* 0x00000034353a9210 */ /* 0x040fe20007ffe0ff */
[----:B-1----:R-:W-:Y:S01]  /*1710*/  FADD.FTZ R52, R56, R57 ;  /* 0x0000003938347221 */ /* 0x002fe20000010000 */
[-C--:B------:R-:W-:Y:S01]  /*1720*/  LEA R77, R53, R59.reuse, 0x3 ;  /* 0x0000003b354d7211 */ /* 0x080fe200078e18ff */
[----:B--2---:R-:W-:Y:S01]  /*1730*/  FADD.FTZ R53, R54, R55 ;  /* 0x0000003736357221 */ /* 0x004fe20000010000 */
[----:B------:R-:W-:-:S05]  /*1740*/  @!P1 LEA R76, R58, R59, 0x3 ;  /* 0x0000003b3a4c9211 */ /* 0x000fca00078e18ff */
[----:B------:R-:W-:Y:S01]  /*1750*/  @!P1 STS.64 [R76+0x2800], R52 ;  /* 0x002800344c009388 */ /* 0x000fe20000000a00 */
[----:B------:R-:W-:Y:S01]  /*1760*/  BAR.SYNC.DEFER_BLOCKING 0x0 ;  /* 0x0000000000007b1d */ /* 0x000fe20000010000 */
[----:B------:R-:W-:-:S04]  /*1770*/  ISETP.NE.U32.AND P1, PT, R110, RZ, PT ;  /* 0x000000ff6e00720c */ /* 0x000fc80003f25070 */
[----:B------:R-:W-:Y:S01]  /*1780*/  ISETP.NE.AND.EX P1, PT, R111, RZ, PT, P1 ;  /* 0x000000ff6f00720c */ /* 0x000fe20003f25310 */
[----:B0-----:R-:W0:Y:S04]  /*1790*/  LDS.128 R52, [R77+0x2800] ;  /* 0x002800004d347984 */ /* 0x001e280000000c00 */
        /* <DEDUP_REMOVED lines=20> */
[----:B------:R-:W-:Y:S01]  /*18e0*/  FFMA.FTZ R55, R154, R77, R76 ;  /* 0x0000004d9a377223 */ /* 0x000fe2000001004c */
[C---:B------:R-:W-:Y:S01]  /*18f0*/  FMUL.FTZ R56, R135.reuse, R150 ;  /* 0x0000009687387220 */ /* 0x040fe20000410000 */
[C---:B------:R-:W-:Y:S01]  /*1900*/  FMUL.FTZ R57, R135.reuse, R152 ;  /* 0x0000009887397220 */ /* 0x040fe20000410000 */
[----:B------:R-:W-:Y:S01]  /*1910*/  FMUL.FTZ R110, R135, R54 ;  /* 0x00000036876e7220 */ /* 0x000fe20000410000 */
[----:B------:R-:W-:Y:S01]  /*1920*/  FADD.FTZ R52, R149, -R52 ;  /* 0x8000003495347221 */ /* 0x000fe20000010000 */
[----:B------:R-:W-:Y:S01]  /*1930*/  @P1 FADD.FTZ R56, R31, R56 ;  /* 0x000000381f381221 */ /* 0x000fe20000010000 */
[----:B------:R-:W-:Y:S01]  /*1940*/  FADD.FTZ R158, R158, -R55 ;  /* 0x800000379e9e7221 */ /* 0x000fe20000010000 */
[----:B------:R-:W-:Y:S01]  /*1950*/  @P1 FADD.FTZ R57, R30, R57 ;  /* 0x000000391e391221 */ /* 0x000fe20000010000 */
[----:B------:R-:W-:Y:S01]  /*1960*/  @P1 FADD.FTZ R110, R29, R110 ;  /* 0x0000006e1d6e1221 */ /* 0x000fe20000010000 */
[-C--:B------:R-:W-:Y:S01]  /*1970*/  FMUL.FTZ R53, R56, R133.reuse ;  /* 0x0000008538357220 */ /* 0x080fe20000410000 */
[----:B------:R-:W-:Y:S01]  /*1980*/  FMUL.FTZ R87, R135, R52 ;  /* 0x0000003487577220 */ /* 0x000fe20000410000 */
[----:B------:R-:W-:Y:S01]  /*1990*/  FMUL.FTZ R52, R57, R133 ;  /* 0x0000008539347220 */ /* 0x000fe20000410000 */
[-CC-:B------:R-:W-:Y:S01]  /*19a0*/  FFMA.FTZ R156, R156, R77.reuse, R76.reuse ;  /* 0x0000004d9c9c7223 */ /* 0x180fe2000001004c */
[----:B------:R-:W-:Y:S01]  /*19b0*/  FMUL.FTZ R53, R53, UR15 ;  /* 0x0000000f35357c20 */ /* 0x000fe20008410000 */
[----:B------:R-:W-:Y:S01]  /*19c0*/  @P1 FADD.FTZ R87, R28, R87 ;  /* 0x000000571c571221 */ /* 0x000fe20000010000 */
[----:B------:R-:W-:Y:S01]  /*19d0*/  FMUL.FTZ R54, R52, UR15 ;  /* 0x0000000f34367c20 */ /* 0x000fe20008410000 */
[-CC-:B------:R-:W-:Y:S01]  /*19e0*/  FFMA.FTZ R86, R155, R77.reuse, R76.reuse ;  /* 0x0000004d9b567223 */ /* 0x180fe2000001004c */
[----:B------:R-:W-:Y:S01]  /*19f0*/  FFMA.FTZ R157, R157, R77, R76 ;  /* 0x0000004d9d9d7223 */ /* 0x000fe2000001004c */
[----:B------:R-:W-:Y:S01]  /*1a00*/  SEL R55, R53, RZ, P2 ;  /* 0x000000ff35377207 */ /* 0x000fe20001000000 */
[-C--:B------:R-:W-:Y:S01]  /*1a10*/  FMUL.FTZ R53, R110, R133.reuse ;  /* 0x000000856e357220 */ /* 0x080fe20000410000 */
[----:B------:R-:W-:Y:S01]  /*1a20*/  ISETP.NE.U32.AND P2, PT, RZ, UR16, PT ;  /* 0x00000010ff007c0c */ /* 0x000fe2000bf45070 */
[----:B------:R-:W-:Y:S01]  /*1a30*/  FMUL.FTZ R52, R87, R133 ;  /* 0x0000008557347220 */ /* 0x000fe20000410000 */
[----:B------:R-:W-:Y:S01]  /*1a40*/  SEL R54, R54, RZ, P6 ;  /* 0x000000ff36367207 */ /* 0x000fe20003000000 */
[----:B------:R-:W-:Y:S01]  /*1a50*/  FMUL.FTZ R53, R53, UR15 ;  /* 0x0000000f35357c20 */ /* 0x000fe20008410000 */
[----:B------:R-:W-:Y:S01]  /*1a60*/  ISETP.NE.AND.EX P2, PT, RZ, UR17, PT, P2 ;  /* 0x00000011ff007c0c */ /* 0x000fe2000bf45320 */
[----:B------:R-:W-:Y:S01]  /*1a70*/  FMUL.FTZ R52, R52, UR15 ;  /* 0x0000000f34347c20 */ /* 0x000fe20008410000 */
[----:B------:R-:W-:Y:S01]  /*1a80*/  FADD.FTZ R156, R161, -R156 ;  /* 0x8000009ca19c7221 */ /* 0x000fe20000010000 */
[----:B------:R-:W-:Y:S01]  /*1a90*/  IADD3 R78, P6, R145, UR18, RZ ;  /* 0x00000012914e7c10 */ /* 0x000fe2000ffde0ff */
[----:B------:R-:W-:Y:S01]  /*1aa0*/  FADD.FTZ R86, R159, -R86 ;  /* 0x800000569f567221 */ /* 0x000fe20000010000 */
[----:B------:R-:W-:Y:S01]  /*1ab0*/  SEL R53, R53, RZ, P3 ;  /* 0x000000ff35357207 */ /* 0x000fe20001800000 */
[----:B------:R-:W-:Y:S01]  /*1ac0*/  FADD.FTZ R160, R160, -R157 ;  /* 0x8000009da0a07221 */ /* 0x000fe20000010000 */
[----:B------:R-:W-:Y:S01]  /*1ad0*/  ISETP.NE.U32.AND P3, PT, RZ, UR16, PT ;  /* 0x00000010ff007c0c */ /* 0x000fe2000bf65070 */
[----:B------:R-:W-:Y:S01]  /*1ae0*/  FMUL.FTZ R156, R135, R156 ;  /* 0x0000009c879c7220 */ /* 0x000fe20000410000 */
[----:B------:R-:W-:-:S02]  /*1af0*/  IADD3.X R79, R144, UR19, RZ, P6, !PT ;  /* 0x00000013904f7c10 */ /* 0x000fc4000b7fe4ff */
[----:B------:R-:W-:Y:S02]  /*1b00*/  SEL R52, R52, RZ, P5 ;  /* 0x000000ff34347207 */ /* 0x000fe40002800000 */
[----:B------:R-:W-:Y:S01]  /*1b10*/  ISETP.NE.AND.EX P3, PT, RZ, UR17, PT, P3 ;  /* 0x00000011ff007c0c */ /* 0x000fe2000bf65330 */
[----:B------:R-:W-:-:S12]  /*1b20*/  @!P2 BRA `(.L_x_10216) ;  /* 0x00000000001ca947 */ /* 0x000fd80003800000 */
[----:B------:R-:W-:Y:S02]  /*1b30*/  IADD3 R84, P5, R145, UR16, RZ ;  /* 0x0000001091547c10 */ /* 0x000fe4000ffbe0ff */
[----:B------:R-:W-:Y:S02]  /*1b40*/  SEL R59, R56, R51, P3 ;  /* 0x00000033383b7207 */ /* 0x000fe40001800000 */
[----:B------:R-:W-:Y:S02]  /*1b50*/  SEL R58, R57, R50, P3 ;  /* 0x00000032393a7207 */ /* 0x000fe40001800000 */
[----:B------:R-:W-:Y:S02]  /*1b60*/  SEL R57, R110, R49, P3 ;  /* 0x000000316e397207 */ /* 0x000fe40001800000 */
[----:B------:R-:W-:Y:S02]  /*1b70*/  IADD3.X R85, R144, UR17, RZ, P5, !PT ;  /* 0x0000001190557c10 */ /* 0x000fe4000affe4ff */
[----:B------:R-:W-:-:S05]  /*1b80*/  SEL R56, R87, R48, P3 ;  /* 0x0000003057387207 */ /* 0x000fca0001800000 */
[----:B------:R0:W-:Y:S02]  /*1b90*/  STG.E.128 desc[UR4][R84.64], R56 ;  /* 0x0000003854007986 */ /* 0x0001e4000c101d04 */
.L_x_10216:
[----:B------:R1:W-:Y:S01]  /*1ba0*/  STG.E.128 desc[UR4][R78.64], R52 ;  /* 0x000000344e007986 */ /* 0x0003e2000c101d04 */
[----:B0-----:R-:W-:Y:S01]  /*1bb0*/  FMUL.FTZ R57, R135, R160 ;  /* 0x000000a087397220 */ /* 0x001fe20000410000 */
[----:B------:R-:W-:Y:S01]  /*1bc0*/  @P1 FADD.FTZ R156, R35, R156 ;  /* 0x0000009c239c1221 */ /* 0x000fe20000010000 */
[C---:B------:R-:W-:Y:S01]  /*1bd0*/  FMUL.FTZ R85, R135.reuse, R158 ;  /* 0x0000009e87557220 */ /* 0x040fe20000410000 */
[----:B------:R-:W-:Y:S01]  /*1be0*/  FMUL.FTZ R86, R135, R86 ;  /* 0x0000005687567220 */ /* 0x000fe20000410000 */
[----:B------:R-:W-:Y:S01]  /*1bf0*/  @P1 FADD.FTZ R57, R34, R57 ;  /* 0x0000003922391221 */ /* 0x000fe20000010000 */
[-C--:B------:R-:W-:Y:S01]  /*1c00*/  FMUL.FTZ R56, R156, R133.reuse ;  /* 0x000000859c387220 */ /* 0x080fe20000410000 */
[----:B------:R-:W-:Y:S01]  /*1c10*/  @P1 FADD.FTZ R85, R32, R85 ;  /* 0x0000005520551221 */ /* 0x000fe20000010000 */
[----:B------:R-:W-:Y:S01]  /*1c20*/  @P1 FADD.FTZ R86, R33, R86 ;  /* 0x0000005621561221 */ /* 0x000fe20000010000 */
[----:B------:R-:W-:Y:S01]  /*1c30*/  FMUL.FTZ R58, R57, R133 ;  /* 0x00000085393a7220 */ /* 0x000fe20000410000 */
[----:B------:R-:W-:Y:S01]  /*1c40*/  FMUL.FTZ R59, R56, UR15 ;  /* 0x0000000f383b7c20 */ /* 0x000fe20008410000 */
[----:B------:R-:W-:Y:S06]  /*1c50*/  @!P2 BRA `(.L_x_10217) ;  /* 0x00000000001ca947 */ /* 0x000fec0003800000 */
[----:B------:R-:W-:Y:S02]  /*1c60*/  IADD3 R56, P5, R141, UR16, RZ ;  /* 0x000000108d387c10 */ /* 0x000fe4000ffbe0ff */
[----:B-1----:R-:W-:Y:S02]  /*1c70*/  SEL R54, R57, R50, P3 ;  /* 0x0000003239367207 */ /* 0x002fe40001800000 */
[----:B------:R-:W-:Y:S02]  /*1c80*/  SEL R55, R156, R51, P3 ;  /* 0x000000339c377207 */ /* 0x000fe40001800000 */
[----:B------:R-:W-:Y:S02]  /*1c90*/  SEL R53, R86, R49, P3 ;  /* 0x0000003156357207 */ /* 0x000fe40001800000 */
[----:B------:R-:W-:Y:S02]  /*1ca0*/  IADD3.X R57, R140, UR17, RZ, P5, !PT ;  /* 0x000000118c397c10 */ /* 0x000fe4000affe4ff */
[----:B------:R-:W-:-:S05]  /*1cb0*/  SEL R52, R85, R48, P3 ;  /* 0x0000003055347207 */ /* 0x000fca0001800000 */
[----:B------:R0:W-:Y:S02]  /*1cc0*/  STG.E.128 desc[UR4][R56.64], R52 ;  /* 0x0000003438007986 */ /* 0x0001e4000c101d04 */
.L_x_10217:
[----:B------:R-:W-:Y:S01]  /*1cd0*/  FMUL.FTZ R58, R58, UR15 ;  /* 0x0000000f3a3a7c20 */ /* 0x000fe20008410000 */
[----:B------:R-:W-:Y:S01]  /*1ce0*/  LOP3.LUT P5, RZ, R142, 0xff0000, RZ, 0xc0, !PT ;  /* 0x00ff00008eff7812 */ /* 0x000fe200078ac0ff */
[--C-:B01----:R-:W-:Y:S01]  /*1cf0*/  FFMA.FTZ R53, R66, R77, R76.reuse ;  /* 0x0000004d42357223 */ /* 0x103fe2000001004c */
[----:B------:R-:W-:Y:S01]  /*1d00*/  FMUL.FTZ R86, R86, R133 ;  /* 0x0000008556567220 */ /* 0x000fe20000410000 */
[-CC-:B------:R-:W-:Y:S01]  /*1d10*/  FFMA.FTZ R68, R68, R77.reuse, R76.reuse ;  /* 0x0000004d44447223 */ /* 0x180fe2000001004c */
[----:B------:R-:W-:Y:S01]  /*1d20*/  SEL R58, R58, RZ, P5 ;  /* 0x000000ff3a3a7207 */ /* 0x000fe20002800000 */
[----:B------:R-:W-:Y:S01]  /*1d30*/  FADD.FTZ R72, R72, -R53 ;  /* 0x8000003548487221 */ /* 0x000fe20000010000 */
[----:B------:R-:W-:Y:S01]  /*1d40*/  FMUL.FTZ R57, R86, UR15 ;  /* 0x0000000f56397c20 */ /* 0x000fe20008410000 */
[----:B------:R-:W-:Y:S01]  /*1d50*/  LOP3.LUT P6, RZ, R142, 0xff000000, RZ, 0xc0, !PT ;  /* 0xff0000008eff7812 */ /* 0x000fe200078cc0ff */
[----:B------:R-:W-:Y:S01]  /*1d60*/  FFMA.FTZ R53, R64, R77, R76 ;  /* 0x0000004d40357223 */ /* 0x000fe2000001004c */
[----:B------:R-:W-:Y:S01]  /*1d70*/  LOP3.LUT P5, RZ, R142, 0xff00, RZ, 0xc0, !PT ;  /* 0x0000ff008eff7812 */ /* 0x000fe200078ac0ff */
[----:B------:R-:W-:Y:S01]  /*1d80*/  FMUL.FTZ R85, R85, R133 ;  /* 0x0000008555557220 */ /* 0x000fe20000410000 */
[----:B------:R-:W-:Y:S01]  /*1d90*/  FADD.FTZ R68, R75, -R68 ;  /* 0x800000444b447221 */ /* 0x000fe20000010000 */
[----:B------:R-:W-:Y:S01]  /*1da0*/  SEL R59, R59, RZ, P6 ;  /* 0x000000ff3b3b7207 */ /* 0x000fe20003000000 */
[----:B------:R-:W-:Y:S01]  /*1db0*/  FFMA.FTZ R52, R63, R77, R76 ;  /* 0x0000004d3f347223 */ /* 0x000fe2000001004c */
[----:B------:R-:W-:Y:S01]  /*1dc0*/  FMUL.FTZ R56, R85, UR15 ;  /* 0x0000000f55387c20 */ /* 0x000fe20008410000 */
[----:B------:R-:W-:Y:S01]  /*1dd0*/  FADD.FTZ R54, R74, -R53 ;  /* 0x800000354a367221 */ /* 0x000fe20000010000 */
[----:B------:R-:W-:Y:S01]  /*1de0*/  SEL R57, R57, RZ, P5 ;  /* 0x000000ff39397207 */ /* 0x000fe20002800000 */
[----:B------:R-:W-:Y:S01]  /*1df0*/  FMUL.FTZ R68, R135, R68 ;  /* 0x0000004487447220 */ /* 0x000fe20000410000 */
[----:B------:R-:W-:Y:S01]  /*1e00*/  LOP3.LUT P6, RZ, R142, 0xff, RZ, 0xc0, !PT ;  /* 0x000000ff8eff7812 */ /* 0x000fe200078cc0ff */
[----:B------:R-:W-:Y:S01]  /*1e10*/  FADD.FTZ R52, R73, -R52 ;  /* 0x8000003449347221 */ /* 0x000fe20000010000 */
[----:B------:R-:W-:Y:S01]  /*1e20*/  IADD3 R74, P5, R141, UR18, RZ ;  /* 0x000000128d4a7c10 */ /* 0x000fe2000ffbe0ff */
[----:B------:R-:W-:Y:S01]  /*1e30*/  @P1 FADD.FTZ R68, R39, R68 ;  /* 0x0000004427441221 */ /* 0x000fe20000010000 */
[----:B------:R-:W-:Y:S01]  /*1e40*/  SEL R56, R56, RZ, P6 ;  /* 0x000000ff38387207 */ /* 0x000fe20003000000 */
[C---:B------:R-:W-:Y:S01]  /*1e50*/  FMUL.FTZ R79, R135.reuse, R54 ;  /* 0x00000036874f7220 */ /* 0x040fe20000410000 */
[----:B------:R-:W-:Y:S01]  /*1e60*/  IADD3.X R75, R140, UR19, RZ, P5, !PT ;  /* 0x000000138c4b7c10 */ /* 0x000fe2000affe4ff */
[C---:B------:R-:W-:Y:S01]  /*1e70*/  FMUL.FTZ R64, R135.reuse, R52 ;  /* 0x0000003487407220 */ /* 0x040fe20000410000 */
[-C--:B------:R-:W-:Y:S01]  /*1e80*/  FMUL.FTZ R54, R68, R133.reuse ;  /* 0x0000008544367220 */ /* 0x080fe20000410000 */
[----:B------:R-:W-:Y:S01]  /*1e90*/  @P1 FADD.FTZ R79, R38, R79 ;  /* 0x0000004f264f1221 */ /* 0x000fe20000010000 */
[----:B------:R-:W-:Y:S01]  /*1ea0*/  FMUL.FTZ R63, R135, R72 ;  /* 0x00000048873f7220 */ /* 0x000fe20000410000 */
[----:B------:R0:W-:Y:S01]  /*1eb0*/  STG.E.128 desc[UR4][R74.64], R56 ;  /* 0x000000384a007986 */ /* 0x0001e2000c101d04 */
[----:B------:R-:W-:Y:S01]  /*1ec0*/  @P1 FADD.FTZ R64, R37, R64 ;  /* 0x0000004025401221 */ /* 0x000fe20000010000 */
[----:B------:R-:W-:Y:S01]  /*1ed0*/  FMUL.FTZ R55, R54, UR15 ;  /* 0x0000000f36377c20 */ /* 0x000fe20008410000 */
[-C--:B------:R-:W-:Y:S01]  /*1ee0*/  FMUL.FTZ R52, R79, R133.reuse ;  /* 0x000000854f347220 */ /* 0x080fe20000410000 */
[----:B------:R-:W-:Y:S01]  /*1ef0*/  LOP3.LUT P5, RZ, R139, 0xff000000, RZ, 0xc0, !PT ;  /* 0xff0000008bff7812 */ /* 0x000fe200078ac0ff */
[-C--:B------:R-:W-:Y:S01]  /*1f00*/  FMUL.FTZ R53, R64, R133.reuse ;  /* 0x0000008540357220 */ /* 0x080fe20000410000 */
[----:B------:R-:W-:Y:S01]  /*1f10*/  @P1 FADD.FTZ R63, R36, R63 ;  /* 0x0000003f243f1221 */ /* 0x000fe20000010000 */
[----:B------:R-:W-:Y:S01]  /*1f20*/  FMUL.FTZ R54, R52, UR15 ;  /* 0x0000000f34367c20 */ /* 0x000fe20008410000 */
[----:B------:R-:W-:Y:S01]  /*1f30*/  SEL R55, R55, RZ, P5 ;  /* 0x000000ff37377207 */ /* 0x000fe20002800000 */
[----:B------:R-:W-:Y:S01]  /*1f40*/  FMUL.FTZ R53, R53, UR15 ;  /* 0x0000000f35357c20 */ /* 0x000fe20008410000 */
[----:B------:R-:W-:Y:S01]  /*1f50*/  LOP3.LUT P6, RZ, R139, 0xff0000, RZ, 0xc0, !PT ;  /* 0x00ff00008bff7812 */ /* 0x000fe200078cc0ff */
[----:B------:R-:W-:Y:S01]  /*1f60*/  FMUL.FTZ R52, R63, R133 ;  /* 0x000000853f347220 */ /* 0x000fe20000410000 */
[----:B------:R-:W-:-:S02]  /*1f70*/  LOP3.LUT P5, RZ, R139, 0xff00, RZ, 0xc0, !PT ;  /* 0x0000ff008bff7812 */ /* 0x000fc400078ac0ff */
[----:B------:R-:W-:Y:S01]  /*1f80*/  SEL R54, R54, RZ, P6 ;  /* 0x000000ff36367207 */ /* 0x000fe20003000000 */
[----:B------:R-:W-:Y:S01]  /*1f90*/  FMUL.FTZ R52, R52, UR15 ;  /* 0x0000000f34347c20 */ /* 0x000fe20008410000 */
[----:B------:R-:W-:Y:S02]  /*1fa0*/  SEL R53, R53, RZ, P5 ;  /* 0x000000ff35357207 */ /* 0x000fe40002800000 */
[----:B------:R-:W-:Y:S02]  /*1fb0*/  IADD3 R72, P6, R138, UR18, RZ ;  /* 0x000000128a487c10 */ /* 0x000fe4000ffde0ff */
[----:B------:R-:W-:Y:S02]  /*1fc0*/  LOP3.LUT P5, RZ, R139, 0xff, RZ, 0xc0, !PT ;  /* 0x000000ff8bff7812 */ /* 0x000fe400078ac0ff */
[----:B------:R-:W-:Y:S02]  /*1fd0*/  IADD3.X R73, R137, UR19, RZ, P6, !PT ;  /* 0x0000001389497c10 */ /* 0x000fe4000b7fe4ff */
[----:B------:R-:W-:Y:S01]  /*1fe0*/  SEL R52, R52, RZ, P5 ;  /* 0x000000ff34347207 */ /* 0x000fe20002800000 */
[----:B0-----:R-:W-:Y:S08]  /*1ff0*/  @!P2 BRA `(.L_x_10218) ;  /* 0x00000000001ca947 */ /* 0x001ff00003800000 */
[----:B------:R-:W-:Y:S02]  /*2000*/  IADD3 R138, P5, R138, UR16, RZ ;  /* 0x000000108a8a7c10 */ /* 0x000fe4000ffbe0ff */
[----:B------:R-:W-:Y:S02]  /*2010*/  SEL R59, R68, R51, P3 ;  /* 0x00000033443b7207 */ /* 0x000fe40001800000 */
[----:B------:R-:W-:Y:S02]  /*2020*/  SEL R58, R79, R50, P3 ;  /* 0x000000324f3a7207 */ /* 0x000fe40001800000 */
[----:B------:R-:W-:Y:S02]  /*2030*/  SEL R57, R64, R49, P3 ;  /* 0x0000003140397207 */ /* 0x000fe40001800000 */
[----:B------:R-:W-:Y:S02]  /*2040*/  IADD3.X R139, R137, UR17, RZ, P5, !PT ;  /* 0x00000011898b7c10 */ /* 0x000fe4000affe4ff */
[----:B------:R-:W-:-:S05]  /*2050*/  SEL R56, R63, R48, P3 ;  /* 0x000000303f387207 */ /* 0x000fca0001800000 */
[----:B------:R0:W-:Y:S02]  /*2060*/  STG.E.128 desc[UR4][R138.64], R56 ;  /* 0x000000388a007986 */ /* 0x0001e4000c101d04 */
.L_x_10218:
[----:B------:R1:W-:Y:S01]  /*2070*/  STG.E.128 desc[UR4][R72.64], R52 ;  /* 0x0000003448007986 */ /* 0x0003e2000c101d04 */
[-CC-:B0-----:R-:W-:Y:S01]  /*2080*/  FFMA.FTZ R57, R60, R77.reuse, R76.reuse ;  /* 0x0000004d3c397223 */ /* 0x181fe2000001004c */
        /* <DEDUP_REMOVED lines=23> */
.L_x_10219:
[--C-:B------:R-:W-:Y:S01]  /*2200*/  FFMA.FTZ R67, R67, R77, R76.reuse ;  /* 0x0000004d43437223 */ /* 0x100fe2000001004c */
[----:B------:R-:W-:Y:S01]  /*2210*/  FMUL.FTZ R58, R58, R133 ;  /* 0x000000853a3a7220 */ /* 0x000fe20000410000 */
[-CC-:B01----:R-:W-:Y:S01]  /*2220*/  FFMA.FTZ R52, R69, R77.reuse, R76.reuse ;  /* 0x0000004d45347223 */ /* 0x183fe2000001004c */
[-CC-:B------:R-:W-:Y:S01]  /*2230*/  FFMA.FTZ R55, R70, R77.reuse, R76.reuse ;  /* 0x0000004d46377223 */ /* 0x180fe2000001004c */
[----:B------:R-:W-:Y:S01]  /*2240*/  FADD.FTZ R88, R88, -R67 ;  /* 0x8000004358587221 */ /* 0x000fe20000010000 */
[----:B------:R-:W-:Y:S01]  /*2250*/  FFMA.FTZ R76, R71, R77, R76 ;  /* 0x0000004d474c7223 */ /* 0x000fe2000001004c */
[----:B------:R-:W-:Y:S01]  /*2260*/  FMUL.FTZ R53, R58, UR15 ;  /* 0x0000000f3a357c20 */ /* 0x000fe20008410000 */
[----:B------:R-:W-:Y:S01]  /*2270*/  FADD.FTZ R56, R89, -R52 ;  /* 0x8000003459387221 */ /* 0x000fe20000010000 */
[----:B------:R-:W-:Y:S01]  /*2280*/  FMUL.FTZ R57, R135, R88 ;  /* 0x0000005887397220 */ /* 0x000fe20000410000 */
[-C--:B------:R-:W-:Y:S01]  /*2290*/  FMUL.FTZ R59, R59, R133.reuse ;  /* 0x000000853b3b7220 */ /* 0x080fe20000410000 */
[-C--:B------:R-:W-:Y:S01]  /*22a0*/  FMUL.FTZ R61, R61, R133.reuse ;  /* 0x000000853d3d7220 */ /* 0x080fe20000410000 */
[----:B------:R-:W-:Y:S01]  /*22b0*/  LOP3.LUT P5, RZ, R136, 0xff00, RZ, 0xc0, !PT ;  /* 0x0000ff0088ff7812 */ /* 0x000fe200078ac0ff */
[----:B------:R-:W-:Y:S01]  /*22c0*/  @P1 FADD.FTZ R57, R44, R57 ;  /* 0x000000392c391221 */ /* 0x000fe20000010000 */
[----:B------:R-:W-:Y:S01]  /*22d0*/  FADD.FTZ R90, R90, -R55 ;  /* 0x800000375a5a7221 */ /* 0x000fe20000010000 */
[----:B------:R-:W-:Y:S01]  /*22e0*/  FADD.FTZ R76, R91, -R76 ;  /* 0x8000004c5b4c7221 */ /* 0x000fe20000010000 */
[----:B------:R-:W-:Y:S01]  /*22f0*/  FMUL.FTZ R52, R59, UR15 ;  /* 0x0000000f3b347c20 */ /* 0x000fe20008410000 */
[----:B------:R-:W-:Y:S01]  /*2300*/  FMUL.FTZ R58, R135, R56 ;  /* 0x00000038873a7220 */ /* 0x000fe20000410000 */
[----:B------:R-:W-:Y:S01]  /*2310*/  FMUL.FTZ R54, R61, UR15 ;  /* 0x0000000f3d367c20 */ /* 0x000fe20008410000 */
[----:B------:R-:W-:Y:S01]  /*2320*/  SEL R53, R53, RZ, P5 ;  /* 0x000000ff35357207 */ /* 0x000fe20002800000 */
[----:B------:R-:W-:Y:S01]  /*2330*/  FMUL.FTZ R59, R135, R90 ;  /* 0x0000005a873b7220 */ /* 0x000fe20000410000 */
[----:B------:R-:W-:Y:S01]  /*2340*/  SEL R48, R57, R48, P3 ;  /* 0x0000003039307207 */ /* 0x000fe20001800000 */
[-C--:B------:R-:W-:Y:S01]  /*2350*/  FMUL.FTZ R60, R60, R133.reuse ;  /* 0x000000853c3c7220 */ /* 0x080fe20000410000 */
[C---:B------:R-:W-:Y:S01]  /*2360*/  LOP3.LUT P6, RZ, R136.reuse, 0xff0000, RZ, 0xc0, !PT ;  /* 0x00ff000088ff7812 */ /* 0x040fe200078cc0ff */
[----:B------:R-:W-:Y:S01]  /*2370*/  FMUL.FTZ R76, R135, R76 ;  /* 0x0000004c874c7220 */ /* 0x000fe20000410000 */
[----:B------:R-:W-:Y:S01]  /*2380*/  LOP3.LUT P5, RZ, R136, 0xff, RZ, 0xc0, !PT ;  /* 0x000000ff88ff7812 */ /* 0x000fe200078ac0ff */
[----:B------:R-:W-:Y:S01]  /*2390*/  FMUL.FTZ R57, R57, R133 ;  /* 0x0000008539397220 */ /* 0x000fe20000410000 */
[----:B------:R-:W-:Y:S01]  /*23a0*/  @P1 FADD.FTZ R58, R45, R58 ;  /* 0x0000003a2d3a1221 */ /* 0x000fe20000010000 */
[----:B------:R-:W-:Y:S01]  /*23b0*/  @P1 FADD.FTZ R59, R46, R59 ;  /* 0x0000003b2e3b1221 */ /* 0x000fe20000010000 */
[----:B------:R-:W-:Y:S01]  /*23c0*/  SEL R54, R54, RZ, P6 ;  /* 0x000000ff36367207 */ /* 0x000fe20003000000 */
[----:B------:R-:W-:Y:S01]  /*23d0*/  FMUL.FTZ R55, R60, UR15 ;  /* 0x0000000f3c377c20 */ /* 0x000fe20008410000 */
[----:B------:R-:W-:Y:S01]  /*23e0*/  SEL R52, R52, RZ, P5 ;  /* 0x000000ff34347207 */ /* 0x000fe20002800000 */
[----:B------:R-:W-:Y:S01]  /*23f0*/  @P1 FADD.FTZ R76, R47, R76 ;  /* 0x0000004c2f4c1221 */ /* 0x000fe20000010000 */
[----:B------:R-:W-:Y:S01]  /*2400*/  FMUL.FTZ R56, R57, UR15 ;  /* 0x0000000f39387c20 */ /* 0x000fe20008410000 */
[----:B------:R-:W-:-:S02]  /*2410*/  LOP3.LUT P6, RZ, R136, 0xff000000, RZ, 0xc0, !PT ;  /* 0xff00000088ff7812 */ /* 0x000fc400078cc0ff */
[----:B------:R-:W-:Y:S02]  /*2420*/  LOP3.LUT P5, RZ, R134, 0xff, RZ, 0xc0, !PT ;  /* 0x000000ff86ff7812 */ /* 0x000fe400078ac0ff */
[C---:B------:R-:W-:Y:S01]  /*2430*/  SEL R49, R58.reuse, R49, P3 ;  /* 0x000000313a317207 */ /* 0x040fe20001800000 */
[-C--:B------:R-:W-:Y:S01]  /*2440*/  FMUL.FTZ R58, R58, R133.reuse ;  /* 0x000000853a3a7220 */ /* 0x080fe20000410000 */
[C---:B------:R-:W-:Y:S01]  /*2450*/  SEL R50, R59.reuse, R50, P3 ;  /* 0x000000323b327207 */ /* 0x040fe20001800000 */
[----:B------:R-:W-:Y:S01]  /*2460*/  FMUL.FTZ R59, R59, R133 ;  /* 0x000000853b3b7220 */ /* 0x000fe20000410000 */
[----:B------:R-:W-:Y:S01]  /*2470*/  SEL R55, R55, RZ, P6 ;  /* 0x000000ff37377207 */ /* 0x000fe20003000000 */
[----:B------:R-:W-:Y:S01]  /*2480*/  FMUL.FTZ R57, R58, UR15 ;  /* 0x0000000f3a397c20 */ /* 0x000fe20008410000 */
[C---:B------:R-:W-:Y:S01]  /*2490*/  SEL R51, R76.reuse, R51, P3 ;  /* 0x000000334c337207 */ /* 0x040fe20001800000 */
[----:B------:R-:W-:Y:S01]  /*24a0*/  FMUL.FTZ R76, R76, R133 ;  /* 0x000000854c4c7220 */ /* 0x000fe20000410000 */
[----:B------:R-:W-:Y:S01]  /*24b0*/  SEL R56, R56, RZ, P5 ;  /* 0x000000ff38387207 */ /* 0x000fe20002800000 */
[----:B------:R-:W-:Y:S01]  /*24c0*/  FMUL.FTZ R58, R59, UR15 ;  /* 0x0000000f3b3a7c20 */ /* 0x000fe20008410000 */
[----:B------:R-:W-:Y:S01]  /*24d0*/  IADD3 R60, P6, R132, UR18, RZ ;  /* 0x00000012843c7c10 */ /* 0x000fe2000ffde0ff */
[----:B------:R-:W-:Y:S01]  /*24e0*/  FMUL.FTZ R59, R76, UR15 ;  /* 0x0000000f4c3b7c20 */ /* 0x000fe20008410000 */
[----:B------:R-:W-:-:S02]  /*24f0*/  @P2 IADD3 R62, P5, R130, UR16, RZ ;  /* 0x00000010823e2c10 */ /* 0x000fc4000ffbe0ff */
[----:B------:R-:W-:Y:S02]  /*2500*/  IADD3.X R61, R131, UR19, RZ, P6, !PT ;  /* 0x00000013833d7c10 */ /* 0x000fe4000b7fe4ff */
[----:B------:R-:W-:Y:S02]  /*2510*/  @P2 IADD3.X R63, R129, UR17, RZ, P5, !PT ;  /* 0x00000011813f2c10 */ /* 0x000fe4000affe4ff */
[C---:B------:R-:W-:Y:S01]  /*2520*/  LOP3.LUT P6, RZ, R134.reuse, 0xff00, RZ, 0xc0, !PT ;  /* 0x0000ff0086ff7812 */ /* 0x040fe200078cc0ff */
[----:B------:R0:W-:Y:S01]  /*2530*/  STG.E.128 desc[UR4][R60.64], R52 ;  /* 0x000000343c007986 */ /* 0x0001e2000c101d04 */
[C---:B------:R-:W-:Y:S02]  /*2540*/  LOP3.LUT P1, RZ, R134.reuse, 0xff0000, RZ, 0xc0, !PT ;  /* 0x00ff000086ff7812 */ /* 0x040fe4000782c0ff */
[----:B------:R-:W-:Y:S01]  /*2550*/  LOP3.LUT P3, RZ, R134, 0xff000000, RZ, 0xc0, !PT ;  /* 0xff00000086ff7812 */ /* 0x000fe2000786c0ff */
[----:B------:R0:W-:Y:S01]  /*2560*/  @P2 STG.E.128 desc[UR4][R62.64], R48 ;  /* 0x000000303e002986 */ /* 0x0001e2000c101d04 */
[----:B------:R-:W-:-:S02]  /*2570*/  IADD3 R130, P5, R130, UR18, RZ ;  /* 0x0000001282827c10 */ /* 0x000fc4000ffbe0ff */
[----:B------:R-:W-:Y:S02]  /*2580*/  SEL R57, R57, RZ, P6 ;  /* 0x000000ff39397207 */ /* 0x000fe40003000000 */
[----:B------:R-:W-:Y:S02]  /*2590*/  IADD3.X R131, R129, UR19, RZ, P5, !PT ;  /* 0x0000001381837c10 */ /* 0x000fe4000affe4ff */
[----:B------:R-:W-:Y:S02]  /*25a0*/  SEL R58, R58, RZ, P1 ;  /* 0x000000ff3a3a7207 */ /* 0x000fe40000800000 */
[----:B------:R-:W-:Y:S02]  /*25b0*/  SEL R59, R59, RZ, P3 ;  /* 0x000000ff3b3b7207 */ /* 0x000fe40001800000 */
[----:B------:R-:W-:Y:S02]  /*25c0*/  IADD3 R128, R128, UR20, RZ ;  /* 0x0000001480807c10 */ /* 0x000fe4000fffe0ff */
[----:B------:R-:W-:Y:S01]  /*25d0*/  SEL R152, RZ, 0x1, P4 ;  /* 0x00000001ff987807 */ /* 0x000fe20002000000 */
[----:B------:R0:W-:Y:S01]  /*25e0*/  STG.E.128 desc[UR4][R130.64], R56 ;  /* 0x0000003882007986 */ /* 0x0001e2000c101d04 */
[----:B------:R-:W-:-:S13]  /*25f0*/  ISETP.GE.AND P1, PT, R128, UR21, PT ;  /* 0x0000001580007c0c */ /* 0x000fda000bf26270 */
        /* <DEDUP_REMOVED lines=31> */
.L_x_10214:
        /* <DEDUP_REMOVED lines=21> */
.L_x_10215:
[----:B------:R-:W-:Y:S01]  /*2940*/  HFMA2.MMA R84, -RZ, RZ, 0, 9.5367431640625e-07 ;  /* 0x00000010ff547435 */ /* 0x000fe200000001ff */
[----:B------:R-:W-:Y:S02]  /*2950*/  MOV R85, R54 ;  /* 0x0000003600557202 */ /* 0x000fe40000000f00 */
[----:B------:R-:W-:Y:S02]  /*2960*/  MOV R87, 0x1f ;  /* 0x0000001f00577802 */ /* 0x000fe40000000f00 */
[----:B------:R-:W-:-:S07]  /*2970*/  MOV R78, 0xffffffff ;  /* 0xffffffff004e7802 */ /* 0x000fce0000000f00 */
[----:B-----5:R-:W-:Y:S05]  /*2980*/  WARPSYNC.COLLECTIVE R78, `(.L_x_10221) ;  /* 0x000000004e087348 */ /* 0x020fea0003c00000 */
[----:B------:R0:W1:Y:S02]  /*2990*/  SHFL.DOWN P3, R79, R85, R84, R87 ;  /* 0x08000054554f7389 */ /* 0x0000640000060057 */
[----:B01---5:R-:W-:Y:S01]  /*29a0*/  ENDCOLLECTIVE ;  /* 0x000000000000791b */ /* 0x023fe20003800000 */
.L_x_10221:
[----:B------:R-:W-:Y:S02]  /*29b0*/  MOV R85, R56 ;  /* 0x0000003800557202 */ /* 0x000fe40000000f00 */
[----:B------:R-:W-:-:S07]  /*29c0*/  MOV R55, R79 ;  /* 0x0000004f00377202 */ /* 0x000fce0000000f00 */
[----:B------:R-:W-:Y:S05]  /*29d0*/  WARPSYNC.COLLECTIVE R78, `(.L_x_10222) ;  /* 0x000000004e087348 */ /* 0x000fea0003c00000 */
[----:B------:R0:W1:Y:S02]  /*29e0*/  SHFL.DOWN P3, R79, R85, R84, R87 ;  /* 0x08000054554f7389 */ /* 0x0000640000060057 */
[----:B01----:R-:W-:Y:S01]  /*29f0*/  ENDCOLLECTIVE ;  /* 0x000000000000791b */ /* 0x003fe20003800000 */
.L_x_10222:
[----:B------:R-:W-:Y:S01]  /*2a00*/  FADD.FTZ R55, R54, R55 ;  /* 0x0000003736377221 */ /* 0x000fe20000010000 */
[----:B------:R-:W-:-:S04]  /*2a10*/  HFMA2.MMA R84, -RZ, RZ, 0, 4.76837158203125e-07 ;  /* 0x00000008ff547435 */ /* 0x000fc800000001ff */
[----:B------:R-:W-:Y:S02]  /*2a20*/  MOV R85, R55 ;  /* 0x0000003700557202 */ /* 0x000fe40000000f00 */
[----:B------:R-:W-:-:S07]  /*2a30*/  MOV R57, R79 ;  /* 0x0000004f00397202 */ /* 0x000fce0000000f00 */
[----:B------:R-:W-:Y:S05]  /*2a40*/  WARPSYNC.COLLECTIVE R78, `(.L_x_10223) ;  /* 0x000000004e087348 */ /* 0x000fea0003c00000 */
[----:B------:R0:W1:Y:S02]  /*2a50*/  SHFL.DOWN P3, R79, R85, R84, R87 ;  /* 0x08000054554f7389 */ /* 0x0000640000060057 */
[----:B01----:R-:W-:Y:S01]  /*2a60*/  ENDCOLLECTIVE ;  /* 0x000000000000791b */ /* 0x003fe20003800000 */
.L_x_10223:
[----:B------:R-:W-:-:S05]  /*2a70*/  FADD.FTZ R57, R56, R57 ;  /* 0x0000003938397221 */ /* 0x000fca0000010000 */
[----:B------:R-:W-:Y:S02]  /*2a80*/  MOV R85, R57 ;  /* 0x0000003900557202 */ /* 0x000fe40000000f00 */
[----:B------:R-:W-:-:S07]  /*2a90*/  MOV R58, R79 ;  /* 0x0000004f003a7202 */ /* 0x000fce0000000f00 */
[----:B------:R-:W-:Y:S05]  /*2aa0*/  WARPSYNC.COLLECTIVE R78, `(.L_x_10224) ;  /* 0x000000004e087348 */ /* 0x000fea0003c00000 */
[----:B------:R0:W1:Y:S02]  /*2ab0*/  SHFL.DOWN P3, R79, R85, R84, R87 ;  /* 0x08000054554f7389 */ /* 0x0000640000060057 */
[----:B01----:R-:W-:Y:S01]  /*2ac0*/  ENDCOLLECTIVE ;  /* 0x000000000000791b */ /* 0x003fe20003800000 */
.L_x_10224:
[----:B------:R-:W-:Y:S01]  /*2ad0*/  FADD.FTZ R58, R55, R58 ;  /* 0x0000003a373a7221 */ /* 0x000fe20000010000 */
[----:B------:R-:W-:-:S04]  /*2ae0*/  HFMA2.MMA R84, -RZ, RZ, 0, 2.384185791015625e-07 ;  /* 0x00000004ff547435 */ /* 0x000fc800000001ff */
[----:B------:R-:W-:Y:S02]  /*2af0*/  MOV R85, R58 ;  /* 0x0000003a00557202 */ /* 0x000fe40000000f00 */
[----:B------:R-:W-:-:S07]  /*2b00*/  MOV R76, R79 ;  /* 0x0000004f004c7202 */ /* 0x000fce0000000f00 */
[----:B------:R-:W-:Y:S05]  /*2b10*/  WARPSYNC.COLLECTIVE R78, `(.L_x_10225) ;  /* 0x000000004e087348 */ /* 0x000fea0003c00000 */
[----:B------:R0:W1:Y:S02]  /*2b20*/  SHFL.DOWN P3, R79, R85, R84, R87 ;  /* 0x08000054554f7389 */ /* 0x0000640000060057 */
[----:B01----:R-:W-:Y:S01]  /*2b30*/  ENDCOLLECTIVE ;  /* 0x000000000000791b */ /* 0x003fe20003800000 */
.L_x_10225:
[----:B------:R-:W-:-:S05]  /*2b40*/  FADD.FTZ R76, R57, R76 ;  /* 0x0000004c394c7221 */ /* 0x000fca0000010000 */
[----:B------:R-:W-:Y:S02]  /*2b50*/  MOV R85, R76 ;  /* 0x0000004c00557202 */ /* 0x000fe40000000f00 */
[----:B------:R-:W-:-:S07]  /*2b60*/  MOV R59, R79 ;  /* 0x0000004f003b7202 */ /* 0x000fce0000000f00 */
[----:B------:R-:W-:Y:S05]  /*2b70*/  WARPSYNC.COLLECTIVE R78, `(.L_x_10226) ;  /* 0x000000004e087348 */ /* 0x000fea0003c00000 */
[----:B------:R0:W1:Y:S02]  /*2b80*/  SHFL.DOWN P3, R79, R85, R84, R87 ;  /* 0x08000054554f7389 */ /* 0x0000640000060057 */
[----:B01----:R-:W-:Y:S01]  /*2b90*/  ENDCOLLECTIVE ;  /* 0x000000000000791b */ /* 0x003fe20003800000 */
.L_x_10226:
[----:B------:R-:W-:Y:S01]  /*2ba0*/  FADD.FTZ R59, R58, R59 ;  /* 0x0000003b3a3b7221 */ /* 0x000fe20000010000 */
[----:B------:R-:W-:-:S04]  /*2bb0*/  HFMA2.MMA R84, -RZ, RZ, 0, 1.1920928955078125e-07 ;  /* 0x00000002ff547435 */ /* 0x000fc800000001ff */
[----:B------:R-:W-:Y:S02]  /*2bc0*/  MOV R85, R59 ;  /* 0x0000003b00557202 */ /* 0x000fe40000000f00 */
[----:B------:R-:W-:-:S07]  /*2bd0*/  MOV R77, R79 ;  /* 0x0000004f004d7202 */ /* 0x000fce0000000f00 */
[----:B------:R-:W-:Y:S05]  /*2be0*/  WARPSYNC.COLLECTIVE R78, `(.L_x_10227) ;  /* 0x000000004e087348 */ /* 0x000fea0003c00000 */
[----:B------:R0:W1:Y:S02]  /*2bf0*/  SHFL.DOWN P3, R79, R85, R84, R87 ;  /* 0x08000054554f7389 */ /* 0x0000640000060057 */
[----:B01----:R-:W-:Y:S01]  /*2c00*/  ENDCOLLECTIVE ;  /* 0x000000000000791b */ /* 0x003fe20003800000 */
.L_x_10227:
[----:B------:R-:W-:-:S05]  /*2c10*/  FADD.FTZ R77, R76, R77 ;  /* 0x0000004d4c4d7221 */ /* 0x000fca0000010000 */
[----:B------:R-:W-:Y:S02]  /*2c20*/  MOV R85, R77 ;  /* 0x0000004d00557202 */ /* 0x000fe40000000f00 */
[----:B------:R-:W-:-:S07]  /*2c30*/  MOV R56, R79 ;  /* 0x0000004f00387202 */ /* 0x000fce0000000f00 */
[----:B------:R-:W-:Y:S05]  /*2c40*/  WARPSYNC.COLLECTIVE R78, `(.L_x_10228) ;  /* 0x000000004e087348 */ /* 0x000fea0003c00000 */
[----:B------:R0:W1:Y:S02]  /*2c50*/  SHFL.DOWN P3, R79, R85, R84, R87 ;  /* 0x08000054554f7389 */ /* 0x0000640000060057 */
[----:B01----:R-:W-:Y:S01]  /*2c60*/  ENDCOLLECTIVE ;  /* 0x000000000000791b */ /* 0x003fe20003800000 */
.L_x_10228:
[----:B------:R-:W-:Y:S01]  /*2c70*/  FADD.FTZ R56, R59, R56 ;  /* 0x000000383b387221 */ /* 0x000fe20000010000 */
[----:B------:R-:W-:-:S04]  /*2c80*/  HFMA2.MMA R84, -RZ, RZ, 0, 5.9604644775390625e-08 ;  /* 0x00000001ff547435 */ /* 0x000fc800000001ff */
[----:B------:R-:W-:Y:S02]  /*2c90*/  MOV R85, R56 ;  /* 0x0000003800557202 */ /* 0x000fe40000000f00 */
[----:B------:R-:W-:-:S07]  /*2ca0*/  MOV R54, R79 ;  /* 0x0000004f00367202 */ /* 0x000fce0000000f00 */
[----:B------:R-:W-:Y:S05]  /*2cb0*/  WARPSYNC.COLLECTIVE R78, `(.L_x_10229) ;  /* 0x000000004e087348 */ /* 0x000fea0003c00000 */
[----:B------:R0:W1:Y:S02]  /*2cc0*/  SHFL.DOWN P3, R79, R85, R84, R87 ;  /* 0x08000054554f7389 */ /* 0x0000640000060057 */
[----:B01----:R-:W-:Y:S01]  /*2cd0*/  ENDCOLLECTIVE ;  /* 0x000000000000791b */ /* 0x003fe20003800000 */
.L_x_10229:
[----:B------:R-:W-:-:S05]  /*2ce0*/  FADD.FTZ R54, R77, R54 ;  /* 0x000000364d367221 */ /* 0x000fca0000010000 */
[----:B------:R-:W-:Y:S02]  /*2cf0*/  MOV R85, R54 ;  /* 0x0000003600557202 */ /* 0x000fe40000000f00 */
[----:B------:R-:W-:-:S07]  /*2d00*/  MOV R57, R79 ;  /* 0x0000004f00397202 */ /* 0x000fce0000000f00 */
[----:B------:R-:W-:Y:S05]  /*2d10*/  WARPSYNC.COLLECTIVE R78, `(.L_x_10230) ;  /* 0x000000004e087348 */ /* 0x000fea0003c00000 */
[----:B------:R0:W1:Y:S02]  /*2d20*/  SHFL.DOWN P3, R79, R85, R84, R87 ;  /* 0x08000054554f7389 */ /* 0x0000640000060057 */
[----:B01----:R-:W-:Y:S01]  /*2d30*/  ENDCOLLECTIVE ;  /* 0x000000000000791b */ /* 0x003fe20003800000 */
.L_x_10230:
[----:B------:R-:W-:Y:S01]  /*2d40*/  MOV R55, R79 ;  /* 0x0000004f00377202 */ /* 0x000fe20000000f00 */
[----:B------:R-:W-:Y:S06]  /*2d50*/  BRA `(.L_x_10231) ;  /* 0xffffffe800487947 */ /* 0x000fec000383ffff */
.L_x_10232:
        /* <DEDUP_REMOVED lines=10> */
.L_x_11987:


//--------------------- .text._ZN10layer_norm22ln_bwd_finalize_kernelINS_22Kernel_traits_finalizeILj2560E6__halfffffjLb0ELj1024ELj4ENS_18Kernel_traits_baseILj2560ES2_ffffjLj1024EEEEELb0ELb0EEEvNS_9BwdParamsE --------------------------
	.section	.text._ZN10layer_norm22ln_bwd_finalize_kernelINS_22Kernel_traits_finalizeILj2560E6__halfffffjLb0ELj1024ELj4ENS_18Kernel_traits_baseILj2560ES2_ffffjLj1024EEEEELb0ELb0EEEvNS_9BwdParamsE,"ax",@progbits
	.align	128
        .global         _ZN10layer_norm22ln_bwd_finalize_kernelINS_22Kernel_traits_finalizeILj2560E6__halfffffjLb0ELj1024ELj4ENS_18Kernel_traits_baseILj2560ES2_ffffjLj1024EEEEELb0ELb0EEEvNS_9BwdParamsE
        .type           _ZN10layer_norm22ln_bwd_finalize_kernelINS_22Kernel_traits_finalizeILj2560E6__halfffffjLb0ELj1024ELj4ENS_18Kernel_traits_baseILj2560ES2_ffffjLj1024EEEEELb0ELb0EEEvNS_9BwdParamsE,@function
        .size           _ZN10layer_norm22ln_bwd_finalize_kernelINS_22Kernel_traits_finalizeILj2560E6__halfffffjLb0ELj1024ELj4ENS_18Kernel_traits_baseILj2560ES2_ffffjLj1024EEEEELb0ELb0EEEvNS_9BwdParamsE,(.L_x_11988 - _ZN10layer_norm22ln_bwd_finalize_kernelINS_22Kernel_traits_finalizeILj2560E6__halfffffjLb0ELj1024ELj4ENS_18Kernel_traits_baseILj2560ES2_ffffjLj1024EEEEELb0ELb0EEEvNS_9BwdParamsE)
        .other          _ZN10layer_norm22ln_bwd_finalize_kernelINS_22Kernel_traits_finalizeILj2560E6__halfffffjLb0ELj1024ELj4ENS_18Kernel_traits_baseILj2560ES2_ffffjLj1024EEEEELb0ELb0EEEvNS_9BwdParamsE,@"STO_CUDA_ENTRY STV_DEFAULT"
_ZN10layer_norm22ln_bwd_finalize_kernelINS_22Kernel_traits_finalizeILj2560E6__halfffffjLb0ELj1024ELj4ENS_18Kernel_traits_baseILj2560ES2_ffffjLj1024EEEEELb0ELb0EEEvNS_9BwdParamsE:
.text._ZN10layer_norm22ln_bwd_finalize_kernelINS_22Kernel_traits_finalizeILj2560E6__halfffffjLb0ELj1024ELj4ENS_18Kernel_traits_baseILj2560ES2_ffffjLj1024EEEEELb0ELb0EEEvNS_9BwdParamsE:
        /* <DEDUP_REMOVED lines=25> */
.L_x_10245:
        /* <DEDUP_REMOVED lines=30> */
.L_x_10237:
        /* <DEDUP_REMOVED lines=36> */
.L_x_10236:
[----:B------:R-:W-:Y:S05]  /*05b0*/  BSYNC B1 ;  /* 0x0000000000017941 */ /* 0x000fea0003800000 */
.L_x_10235:
        /* <DEDUP_REMOVED lines=24> */
.L_x_10239:
[----:B------:R-:W-:Y:S05]  /*0740*/  BSYNC B1 ;  /* 0x0000000000017941 */ /* 0x000fea0003800000 */
.L_x_10238:
        /* <DEDUP_REMOVED lines=12> */
.L_x_10240:
[----:B------:R-:W-:Y:S05]  /*0810*/  BSYNC B1 ;  /* 0x0000000000017941 */ /* 0x000fea0003800000 */
.L_x_10234:
[----:B------:R-:W-:Y:S05]  /*0820*/  BSYNC B0 ;  /* 0x0000000000007941 */ /* 0x000fea0003800000 */
.L_x_10233:
        /* <DEDUP_REMOVED lines=29> */
.L_x_10256:
[----:B---3--:R-:W-:Y:S01]  /*0a00*/  FADD.FTZ R9, R18, R9 ;  /* 0x0000000912097221 */ /* 0x008fe20000010000 */
[----:B--2---:R-:W-:-:S04]  /*0a10*/  FADD.FTZ R11, R10, R11 ;  /* 0x0000000b0a0b7221 */ /* 0x004fc80000010000 */
[----:B------:R2:W-:Y:S04]  /*0a20*/  @!P1 STS [R6+0x2000], R9 ;  /* 0x0020000906009388 */ /* 0x0005e80000000800 */
[----:B------:R2:W-:Y:S02]  /*0a30*/  @!P1 STS [R6+0x2080], R11 ;  /* 0x0020800b06009388 */ /* 0x0005e40000000800 */
.L_x_10241:
        /* <DEDUP_REMOVED lines=18> */
.L_x_10244:
[----:B------:R-:W-:Y:S05]  /*0b60*/  BSYNC B0 ;  /* 0x0000000000007941 */ /* 0x000fea0003800000 */
.L_x_10243:
[C---:B------:R-:W-:Y:S01]  /*0b70*/  ISETP.GT.U32.AND P1, PT, R3.reuse, -0xa01, PT ;  /* 0xfffff5ff0300780c */ /* 0x040fe20003f24070 */
[----:B------:R-:W-:Y:S01]  /*0b80*/  VIADD R4, R4, 0x500 ;  /* 0x0000050004047836 */ /* 0x000fe20000000000 */
[----:B------:R-:W-:-:S11]  /*0b90*/  IADD3 R3, R3, 0xa00, RZ ;  /* 0x00000a0003037810 */ /* 0x000fd60007ffe0ff */
[----:B------:R-:W-:Y:S05]  /*0ba0*/  @P1 BRA `(.L_x_10245) ;  /* 0xfffffff400781947 */ /* 0x000fea000383ffff */
[----:B------:R-:W-:Y:S05]  /*0bb0*/  EXIT ;  /* 0x000000000000794d */ /* 0x000fea0003800000 */
.L_x_10242:
[----:B------:R-:W-:Y:S01]  /*0bc0*/  HFMA2.MMA R21, -RZ, RZ, 0, 5.9604644775390625e-08 ;  /* 0x00000001ff157435 */ /* 0x000fe200000001ff */
[----:B0--3--:R-:W-:Y:S01]  /*0bd0*/  MOV R22, R10 ;  /* 0x0000000a00167202 */ /* 0x009fe20000000f00 */
[----:B------:R-:W-:Y:S01]  /*0be0*/  IMAD.MOV.U32 R19, RZ, RZ, -0x1 ;  /* 0xffffffffff137424 */ /* 0x000fe200078e00ff */
[----:B------:R-:W-:-:S08]  /*0bf0*/  MOV R24, 0x1f ;  /* 0x0000001f00187802 */ /* 0x000fd00000000f00 */
[----:B-12---:R-:W-:Y:S05]  /*0c00*/  WARPSYNC.COLLECTIVE R19, `(.L_x_10246) ;  /* 0x0000000013087348 */ /* 0x006fea0003c00000 */
[----:B------:R0:W3:Y:S02]  /*0c10*/  SHFL.BFLY P2, R20, R22, R21, R24 ;  /* 0x0c00001516147389 */ /* 0x0000e40000040018 */
[----:B0123--:R-:W-:Y:S01]  /*0c20*/  ENDCOLLECTIVE ;  /* 0x000000000000791b */ /* 0x00ffe20003800000 */
.L_x_10246:
[----:B------:R-:W-:Y:S01]  /*0c30*/  HFMA2.MMA R21, -RZ, RZ, 0, 1.1920928955078125e-07 ;  /* 0x00000002ff157435 */ /* 0x000fe200000001ff */
[----:B------:R-:W-:-:S05]  /*0c40*/  MOV R11, R20 ;  /* 0x00000014000b7202 */ /* 0x000fca0000000f00 */
[----:B------:R-:W-:-:S05]  /*0c50*/  FADD.FTZ R11, R10, R11 ;  /* 0x0000000b0a0b7221 */ /* 0x000fca0000010000 */
[----:B------:R-:W-:-:S07]  /*0c60*/  MOV R22, R11 ;  /* 0x0000000b00167202 */ /* 0x000fce0000000f00 */
[----:B------:R-:W-:Y:S05]  /*0c70*/  WARPSYNC.COLLECTIVE R19, `(.L_x_10247) ;  /* 0x0000000013087348 */ /* 0x000fea0003c00000 */
[----:B------:R0:W1:Y:S02]  /*0c80*/  SHFL.BFLY P2, R20, R22, R21, R24 ;  /* 0x0c00001516147389 */ /* 0x0000640000040018 */
[----:B01----:R-:W-:Y:S01]  /*0c90*/  ENDCOLLECTIVE ;  /* 0x000000000000791b */ /* 0x003fe20003800000 */
.L_x_10247:
[----:B------:R-:W-:Y:S01]  /*0ca0*/  HFMA2.MMA R21, -RZ, RZ, 0, 2.384185791015625e-07 ;  /* 0x00000004ff157435 */ /* 0x000fe200000001ff */
[----:B------:R-:W-:-:S04]  /*0cb0*/  IMAD.MOV.U32 R14, RZ, RZ, R20 ;  /* 0x000000ffff0e7224 */ /* 0x000fc800078e0014 */
[----:B------:R-:W-:-:S05]  /*0cc0*/  FADD.FTZ R14, R11, R14 ;  /* 0x0000000e0b0e7221 */ /* 0x000fca0000010000 */
[----:B------:R-:W-:-:S07]  /*0cd0*/  MOV R22, R14 ;  /* 0x0000000e00167202 */ /* 0x000fce0000000f00 */
[----:B------:R-:W-:Y:S05]  /*0ce0*/  WARPSYNC.COLLECTIVE R19, `(.L_x_10248) ;  /* 0x0000000013087348 */ /* 0x000fea0003c00000 */
[----:B------:R0:W1:Y:S02]  /*0cf0*/  SHFL.BFLY P2, R20, R22, R21, R24 ;  /* 0x0c00001516147389 */ /* 0x0000640000040018 */
[----:B01----:R-:W-:Y:S01]  /*0d00*/  ENDCOLLECTIVE ;  /* 0x000000000000791b */ /* 0x003fe20003800000 */
.L_x_10248:
[----:B------:R-:W-:Y:S01]  /*0d10*/  HFMA2.MMA R21, -RZ, RZ, 0, 4.76837158203125e-07 ;  /* 0x00000008ff157435 */ /* 0x000fe200000001ff */
[----:B------:R-:W-:-:S05]  /*0d20*/  MOV R13, R20 ;  /* 0x00000014000d7202 */ /* 0x000fca0000000f00 */
[----:B------:R-:W-:-:S04]  /*0d30*/  FADD.FTZ R13, R14, R13 ;  /* 0x0000000d0e0d7221 */ /* 0x000fc80000010000 */
[----:B------:R-:W-:-:S07]  /*0d40*/  IMAD.MOV.U32 R22, RZ, RZ, R13 ;  /* 0x000000ffff167224 */ /* 0x000fce00078e000d */
[----:B------:R-:W-:Y:S05]  /*0d50*/  WARPSYNC.COLLECTIVE R19, `(.L_x_10249) ;  /* 0x0000000013087348 */ /* 0x000fea0003c00000 */
[----:B------:R0:W1:Y:S02]  /*0d60*/  SHFL.BFLY P2, R20, R22, R21, R24 ;  /* 0x0c00001516147389 */ /* 0x0000640000040018 */
[----:B01----:R-:W-:Y:S01]  /*0d70*/  ENDCOLLECTIVE ;  /* 0x000000000000791b */ /* 0x003fe20003800000 */
.L_x_10249:
[----:B------:R-:W-:Y:S01]  /*0d80*/  IMAD.MOV.U32 R21, RZ, RZ, 0x10 ;  /* 0x00000010ff157424 */ /* 0x000fe200078e00ff */
[----:B------:R-:W-:-:S05]  /*0d90*/  MOV R10, R20 ;  /* 0x00000014000a7202 */ /* 0x000fca0000000f00 */
[----:B------:R-:W-:-:S05]  /*0da0*/  FADD.FTZ R10, R13, R10 ;  /* 0x0000000a0d0a7221 */ /* 0x000fca0000010000 */
[----:B------:R-:W-:-:S07]  /*0db0*/  MOV R22, R10 ;  /* 0x0000000a00167202 */ /* 0x000fce0000000f00 */
[----:B------:R-:W-:Y:S05]  /*0dc0*/  WARPSYNC.COLLECTIVE R19, `(.L_x_10250) ;  /* 0x0000000013087348 */ /* 0x000fea0003c00000 */
[----:B------:R0:W1:Y:S02]  /*0dd0*/  SHFL.BFLY P2, R20, R22, R21, R24 ;  /* 0x0c00001516147389 */ /* 0x0000640000040018 */
[----:B01----:R-:W-:Y:S01]  /*0de0*/  ENDCOLLECTIVE ;  /* 0x000000000000791b */ /* 0x003fe20003800000 */
.L_x_10250:
[----:B------:R-:W-:Y:S01]  /*0df0*/  HFMA2.MMA R21, -RZ, RZ, 0, 5.9604644775390625e-08 ;  /* 0x00000001ff157435 */ /* 0x000fe200000001ff */
[----:B------:R-:W-:Y:S02]  /*0e00*/  MOV R22, R9 ;  /* 0x0000000900167202 */ /* 0x000fe40000000f00 */
[----:B------:R-:W-:-:S08]  /*0e10*/  MOV R11, R20 ;  /* 0x00000014000b7202 */ /* 0x000fd00000000f00 */
[----:B------:R-:W-:Y:S05]  /*0e20*/  WARPSYNC.COLLECTIVE R19, `(.L_x_10251) ;  /* 0x0000000013087348 */ /* 0x000fea0003c00000 */
[----:B------:R0:W1:Y:S02]  /*0e30*/  SHFL.BFLY P2, R20, R22, R21, R24 ;  /* 0x0c00001516147389 */ /* 0x0000640000040018 */
[----:B01----:R-:W-:Y:S01]  /*0e40*/  ENDCOLLECTIVE ;  /* 0x000000000000791b */ /* 0x003fe20003800000 */
.L_x_10251:
[----:B------:R-:W-:Y:S01]  /*0e50*/  HFMA2.MMA R21, -RZ, RZ, 0, 1.1920928955078125e-07 ;  /* 0x00000002ff157435 */ /* 0x000fe200000001ff */
[----:B------:R-:W-:-:S04]  /*0e60*/  IMAD.MOV.U32 R14, RZ, RZ, R20 ;  /* 0x000000ffff0e7224 */ /* 0x000fc800078e0014 */
[----:B------:R-:W-:-:S05]  /*0e70*/  FADD.FTZ R15, R9, R14 ;  /* 0x0000000e090f7221 */ /* 0x000fca0000010000 */
[----:B------:R-:W-:-:S07]  /*0e80*/  MOV R22, R15 ;  /* 0x0000000f00167202 */ /* 0x000fce0000000f00 */
[----:B------:R-:W-:Y:S05]  /*0e90*/  WARPSYNC.COLLECTIVE R19, `(.L_x_10252) ;  /* 0x0000000013087348 */ /* 0x000fea0003c00000 */
[----:B------:R0:W1:Y:S02]  /*0ea0*/  SHFL.BFLY P2, R20, R22, R21, R24 ;  /* 0x0c00001516147389 */ /* 0x0000640000040018 */
[----:B01----:R-:W-:Y:S01]  /*0eb0*/  ENDCOLLECTIVE ;  /* 0x000000000000791b */ /* 0x003fe20003800000 */
.L_x_10252:
[----:B------:R-:W-:Y:S01]  /*0ec0*/  HFMA2.MMA R21, -RZ, RZ, 0, 2.384185791015625e-07 ;  /* 0x00000004ff157435 */ /* 0x000fe200000001ff */
[----:B------:R-:W-:-:S05]  /*0ed0*/  MOV R16, R20 ;  /* 0x0000001400107202 */ /* 0x000fca0000000f00 */
[----:B------:R-:W-:-:S04]  /*0ee0*/  FADD.FTZ R16, R15, R16 ;  /* 0x000000100f107221 */ /* 0x000fc80000010000 */
[----:B------:R-:W-:-:S07]  /*0ef0*/  IMAD.MOV.U32 R22, RZ, RZ, R16 ;  /* 0x000000ffff167224 */ /* 0x000fce00078e0010 */
[----:B------:R-:W-:Y:S05]  /*0f00*/  WARPSYNC.COLLECTIVE R19, `(.L_x_10253) ;  /* 0x0000000013087348 */ /* 0x000fea0003c00000 */
[----:B------:R0:W1:Y:S02]  /*0f10*/  SHFL.BFLY P2, R20, R22, R21, R24 ;  /* 0x0c00001516147389 */ /* 0x0000640000040018 */
[----:B01----:R-:W-:Y:S01]  /*0f20*/  ENDCOLLECTIVE ;  /* 0x000000000000791b */ /* 0x003fe20003800000 */
.L_x_10253:
[----:B------:R-:W-:Y:S01]  /*0f30*/  IMAD.MOV.U32 R21, RZ, RZ, 0x8 ;  /* 0x00000008ff157424 */ /* 0x000fe200078e00ff */
[----:B------:R-:W-:-:S05]  /*0f40*/  MOV R17, R20 ;  /* 0x0000001400117202 */ /* 0x000fca0000000f00 */
[----:B------:R-:W-:-:S05]  /*0f50*/  FADD.FTZ R17, R16, R17 ;  /* 0x0000001110117221 */ /* 0x000fca0000010000 */
[----:B------:R-:W-:-:S07]  /*0f60*/  MOV R22, R17 ;  /* 0x0000001100167202 */ /* 0x000fce0000000f00 */
[----:B------:R-:W-:Y:S05]  /*0f70*/  WARPSYNC.COLLECTIVE R19, `(.L_x_10254) ;  /* 0x0000000013087348 */ /* 0x000fea0003c00000 */
[----:B------:R0:W1:Y:S02]  /*0f80*/  SHFL.BFLY P2, R20, R22, R21, R24 ;  /* 0x0c00001516147389 */ /* 0x0000640000040018 */
[----:B01----:R-:W-:Y:S01]  /*0f90*/  ENDCOLLECTIVE ;  /* 0x000000000000791b */ /* 0x003fe20003800000 */
.L_x_10254:
[----:B------:R-:W-:Y:S01]  /*0fa0*/  HFMA2.MMA R21, -RZ, RZ, 0, 9.5367431640625e-07 ;  /* 0x00000010ff157435 */ /* 0x000fe200000001ff */
[----:B------:R-:W-:-:S05]  /*0fb0*/  MOV R18, R20 ;  /* 0x0000001400127202 */ /* 0x000fca0000000f00 */
[----:B------:R-:W-:-:S05]  /*0fc0*/  FADD.FTZ R18, R17, R18 ;  /* 0x0000001211127221 */ /* 0x000fca0000010000 */
[----:B------:R-:W-:-:S07]  /*0fd0*/  MOV R22, R18 ;  /* 0x0000001200167202 */ /* 0x000fce0000000f00 */
[----:B------:R-:W-:Y:S05]  /*0fe0*/  WARPSYNC.COLLECTIVE R19, `(.L_x_10255) ;  /* 0x0000000013087348 */ /* 0x000fea0003c00000 */
[----:B------:R0:W1:Y:S02]  /*0ff0*/  SHFL.BFLY P2, R20, R22, R21, R24 ;  /* 0x0c00001516147389 */ /* 0x0000640000040018 */
[----:B01----:R-:W-:Y:S01]  /*1000*/  ENDCOLLECTIVE ;  /* 0x000000000000791b */ /* 0x003fe20003800000 */
.L_x_10255:
[----:B------:R-:W-:Y:S01]  /*1010*/  MOV R9, R20 ;  /* 0x0000001400097202 */ /* 0x000fe20000000f00 */
[----:B------:R-:W-:Y:S06]  /*1020*/  BRA `(.L_x_10256) ;  /* 0xfffffff800747947 */ /* 0x000fec000383ffff */
.L_x_10257:
        /* <DEDUP_REMOVED lines=13> */
.L_x_11988:


//--------------------- .text._ZN10layer_norm13ln_bwd_kernelINS_13Kernel_traitsI6__halfffffjLj2560ELj1ELj1ELj4ELj16ENS_18Kernel_traits_baseILj2560ES2_ffffjLj128EEEEELb1ELb0ELb1ELb0EEEvNS_9BwdParamsE --------------------------
	.section	.text._ZN10layer_norm13ln_bwd_kernelINS_13Kernel_traitsI6__halfffffjLj2560ELj1ELj1ELj4ELj16ENS_18Kernel_traits_baseILj2560ES2_ffffjLj128EEEEELb1ELb0ELb1ELb0EEEvNS_9BwdParamsE,"ax",@progbits
	.align	128
        .global         _ZN10layer_norm13ln_bwd_kernelINS_13Kernel_traitsI6__halfffffjLj2560ELj1ELj1ELj4ELj16ENS_18Kernel_traits_baseILj2560ES2_ffffjLj128EEEEELb1ELb0ELb1ELb0EEEvNS_9BwdParamsE
        .type           _ZN10layer_norm13ln_bwd_kernelINS_13Kernel_traitsI6__halfffffjLj2560ELj1ELj1ELj4ELj16ENS_18Kernel_traits_baseILj2560ES2_ffffjLj128EEEEELb1ELb0ELb1ELb0EEEvNS_9BwdParamsE,@function
        .size           _ZN10layer_norm13ln_bwd_kernelINS_13Kernel_traitsI6__halfffffjLj2560ELj1ELj1ELj4ELj16ENS_18Kernel_traits_baseILj2560ES2_ffffjLj128EEEEELb1ELb0ELb1ELb0EEEvNS_9BwdParamsE,(.L_x_11989 - _ZN10layer_norm13ln_bwd_kernelINS_13Kernel_traitsI6__halfffffjLj2560ELj1ELj1ELj4ELj16ENS_18Kernel_traits_baseILj2560ES2_ffffjLj128EEEEELb1ELb0ELb1ELb0EEEvNS_9BwdParamsE)
        .other          _ZN10layer_norm13ln_bwd_kernelINS_13Kernel_traitsI6__halfffffjLj2560ELj1ELj1ELj4ELj16ENS_18Kernel_traits_baseILj2560ES2_ffffjLj128EEEEELb1ELb0ELb1ELb0EEEvNS_9BwdParamsE,@"STO_CUDA_ENTRY STV_DEFAULT"
_ZN10layer_norm13ln_bwd_kernelINS_13Kernel_traitsI6__halfffffjLj2560ELj1ELj1ELj4ELj16ENS_18Kernel_traits_baseILj2560ES2_ffffjLj128EEEEELb1ELb0ELb1ELb0EEEvNS_9BwdParamsE:
.text._ZN10layer_norm13ln_bwd_kernelINS_13Kernel_traitsI6__halfffffjLj2560ELj1ELj1ELj4ELj16ENS_18Kernel_traits_baseILj2560ES2_ffffjLj128EEEEELb1ELb0ELb1ELb0EEEvNS_9BwdParamsE:
        /* <DEDUP_REMOVED lines=67> */
[----:B------:R-:W-:Y:S01]  /*0430*/  IMAD.MOV.U32 R15, RZ, RZ, R13 ;  /* 0x000000ffff0f7224 */ /* 0x000fe200078e000d */
[----:B------:R-:W-:Y:S01]  /*0440*/  SHF.R.U64 R20, R10, 0x10, R11 ;  /* 0x000000100a147819 */ /* 0x000fe2000000120b */
[----:B------:R-:W-:Y:S01]  /*0450*/  IMAD.MOV.U32 R103, RZ, RZ, R7 ;  /* 0x000000ffff677224 */ /* 0x000fe200078e0007 */
        /* <DEDUP_REMOVED lines=37> */
[----:B------:R-:W-:-:S07]  /*06b0*/  HADD2.F32 R10, -RZ, R10.H0_H0 ;  /* 0x2000000aff0a7230 */ /* 0x000fce0000004100 */
.L_x_10329:
[----:B-1--4-:R-:W1:Y:S08]  /*06c0*/  LDC.64 R8, c[0x0][0x288] ;  /* 0x0000a200ff087b82 */ /* 0x012e700000000a00 */
[----:B--2---:R-:W2:Y:S08]  /*06d0*/  LDC.64 R96, c[0x0][0x250] ;  /* 0x00009400ff607b82 */ /* 0x004eb00000000a00 */
[----:B0--3--:R-:W3:Y:S08]  /*06e0*/  LDC.64 R94, c[0x0][0x258] ;  /* 0x00009600ff5e7b82 */ /* 0x009ef00000000a00 */
[----:B------:R-:W4:Y:S01]  /*06f0*/  LDC.64 R92, c[0x0][0x280] ;  /* 0x0000a000ff5c7b82 */ /* 0x000f220000000a00 */
[----:B-1----:R-:W-:-:S06]  /*0700*/  IMAD.WIDE R98, R107, 0x4, R8 ;  /* 0x000000046b627825 */ /* 0x002fcc00078e0208 */
[----:B------:R-:W4:Y:S01]  /*0710*/  LDG.E R98, desc[UR4][R98.64] ;  /* 0x0000000462627981 */ /* 0x000f22000c1e1900 */
[C---:B--2---:R-:W-:Y:S01]  /*0720*/  IMAD.WIDE R96, R107.reuse, 0x4, R96 ;  /* 0x000000046b607825 */ /* 0x044fe200078e0260 */
[----:B------:R-:W1:Y:S04]  /*0730*/  LDC.64 R158, c[0x0][0x2c8] ;  /* 0x0000b200ff9e7b82 */ /* 0x000e680000000a00 */
        /* <DEDUP_REMOVED lines=17> */
[----:B------:R-:W-:-:S10]  /*0850*/  MOV R97, R8 ;  /* 0x0000000800617202 */ /* 0x000fd40000000f00 */
        /* <DEDUP_REMOVED lines=13> */
[----:B------:R-:W-:Y:S02]  /*0930*/  IADD3 R97, R8, 0x80, RZ ;  /* 0x0000008008617810 */ /* 0x000fe40007ffe0ff */
[----:B------:R-:W-:-:S07]  /*0940*/  IADD3 R99, R99, 0x80, RZ ;  /* 0x0000008063637810 */ /* 0x000fce0007ffe0ff */
.L_x_10262:
[----:B------:R-:W-:Y:S05]  /*0950*/  BSYNC B1 ;  /* 0x0000000000017941 */ /* 0x000fea0003800000 */
.L_x_10261:
        /* <DEDUP_REMOVED lines=11> */
.L_x_10264:
[----:B------:R-:W-:Y:S05]  /*0a10*/  BSYNC B1 ;  /* 0x0000000000017941 */ /* 0x000fea0003800000 */
.L_x_10263:
        /* <DEDUP_REMOVED lines=11> */
.L_x_10266:
[----:B------:R-:W-:Y:S05]  /*0ad0*/  BSYNC B1 ;  /* 0x0000000000017941 */ /* 0x000fea0003800000 */
.L_x_10265:
        /* <DEDUP_REMOVED lines=11> */
.L_x_10268:
[----:B------:R-:W-:Y:S05]  /*0b90*/  BSYNC B1 ;  /* 0x0000000000017941 */ /* 0x000fea0003800000 */
.L_x_10267:
        /* <DEDUP_REMOVED lines=13> */
.L_x_10260:
[----:B-----5:R-:W-:Y:S01]  /*0c70*/  ISETP.GE.AND P0, PT, R151, 0x1, PT ;  /* 0x000000019700780c */ /* 0x020fe20003f06270 */
[----:B------:R-:W-:Y:S01]  /*0c80*/  BSSY B1, `(.L_x_10270) ;  /* 0x000003e000017945 */ /* 0x000fe20003800000 */
[----:B------:R-:W-:Y:S01]  /*0c90*/  IADD3 R93, R98, -0x1, RZ ;  /* 0xffffffff625d7810 */ /* 0x000fe20007ffe0ff */
[----:B------:R-:W-:Y:S01]  /*0ca0*/  HFMA2.MMA R153, -RZ, RZ, 0, 0 ;  /* 0x00000000ff997435 */ /* 0x000fe200000001ff */
[----:B------:R-:W-:Y:S01]  /*0cb0*/  LOP3.LUT R108, R109, 0x7f, RZ, 0xc0, !PT ;  /* 0x0000007f6d6c7812 */ /* 0x000fe200078ec0ff */
[----:B------:R-:W-:Y:S01]  /*0cc0*/  IMAD.MOV.U32 R156, RZ, RZ, RZ ;  /* 0x000000ffff9c7224 */ /* 0x000fe200078e00ff */
[----:B------:R-:W-:Y:S01]  /*0cd0*/  MOV R126, RZ ;  /* 0x000000ff007e7202 */ /* 0x000fe20000000f00 */
        /* <DEDUP_REMOVED lines=20> */
[----:B------:R-:W3:Y:S01]  /*0e20*/  LDG.E.128 R92, desc[UR4][R92.64] ;  /* 0x000000045c5c7981 */ /* 0x000ee2000c1e1d00 */
[----:B0-----:R-:W-:-:S06]  /*0e30*/  IMAD.WIDE.U32 R96, R149, 0x10, R96 ;  /* 0x0000001095607825 */ /* 0x001fcc00078e0060 */
[----:B------:R-:W4:Y:S01]  /*0e40*/  LDG.E.128 R96, desc[UR4][R96.64] ;  /* 0x0000000460607981 */ /* 0x000f22000c1e1d00 */
[----:B--2---:R-:W-:-:S05]  /*0e50*/  IMAD.WIDE.U32 R152, R126, 0x4, R152 ;  /* 0x000000047e987825 */ /* 0x004fca00078e0098 */
[----:B------:R0:W5:Y:S01]  /*0e60*/  LDG.E R7, desc[UR4][R152.64] ;  /* 0x0000000498077981 */ /* 0x000162000c1e1900 */
[----:B------:R-:W-:Y:S02]  /*0e70*/  IADD3 R126, R126, 0x80, RZ ;  /* 0x000000807e7e7810 */ /* 0x000fe40007ffe0ff */
[----:B------:R-:W-:Y:S02]  /*0e80*/  IADD3 R149, R149, 0x80, RZ ;  /* 0x0000008095957810 */ /* 0x000fe40007ffe0ff */
[----:B------:R-:W-:Y:S01]  /*0e90*/  IADD3 R157, R8, 0x80, RZ ;  /* 0x00000080089d7810 */ /* 0x000fe20007ffe0ff */
[C---:B---3--:R-:W-:Y:S01]  /*0ea0*/  FADD.FTZ R132, -R120.reuse, R92 ;  /* 0x0000005c78847221 */ /* 0x048fe20000010100 */
[C---:B------:R-:W-:Y:S01]  /*0eb0*/  FADD.FTZ R154, -R120.reuse, R93 ;  /* 0x0000005d789a7221 */ /* 0x040fe20000010100 */
[C---:B------:R-:W-:Y:S01]  /*0ec0*/  FADD.FTZ R94, -R120.reuse, R94 ;  /* 0x0000005e785e7221 */ /* 0x040fe20000010100 */
[----:B------:R-:W-:Y:S01]  /*0ed0*/  FADD.FTZ R156, -R120, R95 ;  /* 0x0000005f789c7221 */ /* 0x000fe20000010100 */
[C---:B------:R-:W-:Y:S01]  /*0ee0*/  FMUL.FTZ R3, R9.reuse, R132 ;  /* 0x0000008409037220 */ /* 0x040fe20000410000 */
[C---:B------:R-:W-:Y:S01]  /*0ef0*/  FMUL.FTZ R120, R9.reuse, R154 ;  /* 0x0000009a09787220 */ /* 0x040fe20000410000 */
[C---:B------:R-:W-:Y:S01]  /*0f00*/  FMUL.FTZ R125, R9.reuse, R94 ;  /* 0x0000005e097d7220 */ /* 0x040fe20000410000 */
[----:B0-----:R-:W-:Y:S01]  /*0f10*/  FMUL.FTZ R152, R9, R156 ;  /* 0x0000009c09987220 */ /* 0x001fe20000410000 */
        /* <DEDUP_REMOVED lines=20> */
.L_x_10271:
[----:B------:R-:W-:Y:S05]  /*1060*/  BSYNC B1 ;  /* 0x0000000000017941 */ /* 0x000fea0003800000 */
.L_x_10270:
        /* <DEDUP_REMOVED lines=11> */
[----:B------:R-:W3:Y:S03]  /*1120*/  LDG.E.128 R92, desc[UR4][R92.64] ;  /* 0x000000045c5c7981 */ /* 0x000ee6000c1e1d00 */
[----:B0-----:R-:W-:Y:S01]  /*1130*/  IMAD.WIDE.U32 R96, R149, 0x10, R96 ;  /* 0x0000001095607825 */ /* 0x001fe200078e0060 */
[----:B------:R1:W5:Y:S05]  /*1140*/  @P6 LDG.E.128 R60, desc[UR4][R162.64] ;  /* 0x00000004a23c6981 */ /* 0x00036a000c1e1d00 */
[----:B------:R-:W4:Y:S01]  /*1150*/  LDG.E.128 R96, desc[UR4][R96.64] ;  /* 0x0000000460607981 */ /* 0x000f22000c1e1d00 */
[----:B--2---:R-:W-:-:S05]  /*1160*/  IMAD.WIDE.U32 R160, R126, 0x4, R160 ;  /* 0x000000047ea07825 */ /* 0x004fca00078e00a0 */
[----:B------:R1:W5:Y:S01]  /*1170*/  LDG.E R6, desc[UR4][R160.64] ;  /* 0x00000004a0067981 */ /* 0x000362000c1e1900 */
[----:B------:R-:W-:Y:S01]  /*1180*/  IADD3 R126, R126, 0x80, RZ ;  /* 0x000000807e7e7810 */ /* 0x000fe20007ffe0ff */
[----:B------:R-:W-:Y:S01]  /*1190*/  VIADD R157, R157, 0x80 ;  /* 0x000000809d9d7836 */ /* 0x000fe20000000000 */
[----:B------:R-:W-:Y:S01]  /*11a0*/  IADD3 R149, R149, 0x80, RZ ;  /* 0x0000008095957810 */ /* 0x000fe20007ffe0ff */
[C---:B---3--:R-:W-:Y:S01]  /*11b0*/  FADD.FTZ R118, -R117.reuse, R92 ;  /* 0x0000005c75767221 */ /* 0x048fe20000010100 */
[C---:B------:R-:W-:Y:S01]  /*11c0*/  FADD.FTZ R130, -R117.reuse, R93 ;  /* 0x0000005d75827221 */ /* 0x040fe20000010100 */
[C---:B------:R-:W-:Y:S01]  /*11d0*/  FADD.FTZ R94, -R117.reuse, R94 ;  /* 0x0000005e755e7221 */ /* 0x040fe20000010100 */
[----:B------:R-:W-:Y:S01]  /*11e0*/  FADD.FTZ R148, -R117, R95 ;  /* 0x0000005f75947221 */ /* 0x000fe20000010100 */
[C---:B------:R-:W-:Y:S01]  /*11f0*/  FMUL.FTZ R117, R9.reuse, R118 ;  /* 0x0000007609757220 */ /* 0x040fe20000410000 */
[----:B------:R-:W-:Y:S01]  /*1200*/  FMUL.FTZ R118, R9, R130 ;  /* 0x0000008209767220 */ /* 0x000fe20000410000 */
[----:B----4-:R-:W-:Y:S01]  /*1210*/  FMUL.FTZ R130, R101, R96 ;  /* 0x0000006065827220 */ /* 0x010fe20000410000 */
[----:B------:R-:W-:-:S03]  /*1220*/  FMUL.FTZ R137, R100, R97 ;  /* 0x0000006164897220 */ /* 0x000fc60000410000 */
        /* <DEDUP_REMOVED lines=20> */
.L_x_10273:
[----:B------:R-:W-:Y:S05]  /*1370*/  BSYNC B1 ;  /* 0x0000000000017941 */ /* 0x000fea0003800000 */
.L_x_10272:
        /* <DEDUP_REMOVED lines=48> */
.L_x_10275:
[----:B------:R-:W-:Y:S05]  /*1680*/  BSYNC B1 ;  /* 0x0000000000017941 */ /* 0x000fea0003800000 */
.L_x_10274:
        /* <DEDUP_REMOVED lines=48> */
.L_x_10277:
[----:B------:R-:W-:Y:S05]  /*1990*/  BSYNC B1 ;  /* 0x0000000000017941 */ /* 0x000fea0003800000 */
.L_x_10276:
        /* <DEDUP_REMOVED lines=8> */
[----:B-1----:R-:W-:-:S12]  /*1a20*/  IMAD.WIDE.U32 R92, R157, 0x10, R92 ;  /* 0x000000109d5c7825 */ /* 0x002fd800078e005c */
[----:B------:R-:W-:Y:S02]  /*1a30*/  @P6 IMAD.WIDE.U32 R160, R157, 0x10, R158 ;  /* 0x000000109da06825 */ /* 0x000fe400078e009e */
[----:B------:R-:W1:Y:S01]  /*1a40*/  LDC.64 R158, c[0x0][0x240] ;  /* 0x00009000ff9e7b82 */ /* 0x000e620000000a00 */
[----:B------:R-:W2:Y:S01]  /*1a50*/  LDG.E.128 R92, desc[UR4][R92.64] ;  /* 0x000000045c5c7981 */ /* 0x000ea2000c1e1d00 */
[----:B0-----:R-:W-:-:S03]  /*1a60*/  IMAD.WIDE.U32 R96, R149, 0x10, R96 ;  /* 0x0000001095607825 */ /* 0x001fc600078e0060 */
[----:B------:R0:W5:Y:S04]  /*1a70*/  @P6 LDG.E.128 R72, desc[UR4][R160.64] ;  /* 0x00000004a0486981 */ /* 0x000168000c1e1d00 */
[----:B------:R-:W3:Y:S01]  /*1a80*/  LDG.E.128 R96, desc[UR4][R96.64] ;  /* 0x0000000460607981 */ /* 0x000ee2000c1e1d00 */
[----:B-1----:R-:W-:-:S05]  /*1a90*/  IMAD.WIDE.U32 R158, R126, 0x4, R158 ;  /* 0x000000047e9e7825 */ /* 0x002fca00078e009e */
[----:B------:R0:W5:Y:S01]  /*1aa0*/  LDG.E R0, desc[UR4][R158.64] ;  /* 0x000000049e007981 */ /* 0x000162000c1e1900 */
[C---:B--2---:R-:W-:Y:S01]  /*1ab0*/  FADD.FTZ R112, -R155.reuse, R92 ;  /* 0x0000005c9b707221 */ /* 0x044fe20000010100 */
[----:B------:R-:W-:-:S03]  /*1ac0*/  FADD.FTZ R122, -R155, R93 ;  /* 0x0000005d9b7a7221 */ /* 0x000fc60000010100 */
[C---:B------:R-:W-:Y:S01]  /*1ad0*/  FMUL.FTZ R111, R9.reuse, R112 ;  /* 0x00000070096f7220 */ /* 0x040fe20000410000 */
[----:B------:R-:W-:Y:S01]  /*1ae0*/  FMUL.FTZ R112, R9, R122 ;  /* 0x0000007a09707220 */ /* 0x000fe20000410000 */
[----:B---3--:R-:W-:Y:S01]  /*1af0*/  FMUL.FTZ R122, R13, R96 ;  /* 0x000000600d7a7220 */ /* 0x008fe20000410000 */
        /* <DEDUP_REMOVED lines=23> */
.L_x_10269:
[----:B------:R-:W-:Y:S05]  /*1c70*/  BSYNC B0 ;  /* 0x0000000000007941 */ /* 0x000fea0003800000 */
.L_x_10259:
        /* <DEDUP_REMOVED lines=27> */
.L_x_10340:
[----:B------:R-:W4:Y:S01]  /*1e30*/  S2R R97, SR_CgaCtaId ;  /* 0x0000000000617919 */ /* 0x000f220000008800 */
[----:B------:R-:W-:Y:S01]  /*1e40*/  LOP3.LUT P6, RZ, R109, 0x1f, RZ, 0xc0, !PT ;  /* 0x0000001f6dff7812 */ /* 0x000fe200078cc0ff */
[----:B--2---:R-:W-:Y:S01]  /*1e50*/  FADD.FTZ R126, R127, R126 ;  /* 0x0000007e7f7e7221 */ /* 0x004fe20000010000 */
[----:B------:R-:W-:Y:S01]  /*1e60*/  MOV R96, 0x400 ;  /* 0x0000040000607802 */ /* 0x000fe20000000f00 */
[----:B-1-3--:R-:W-:Y:S01]  /*1e70*/  FADD.FTZ R127, R94, R95 ;  /* 0x0000005f5e7f7221 */ /* 0x00afe20000010000 */
[----:B------:R-:W-:Y:S05]  /*1e80*/  WARPSYNC.ALL ;  /* 0x0000000000007948 */ /* 0x000fea0003800000 */
[----:B------:R-:W-:Y:S01]  /*1e90*/  @P0 IADD3 R151, R151, -0x1, RZ ;  /* 0xffffffff97970810 */ /* 0x000fe20007ffe0ff */
[----:B------:R-:W-:Y:S01]  /*1ea0*/  BSSY B0, `(.L_x_10279) ;  /* 0x0000075000007945 */ /* 0x000fe20003800000 */
[----:B------:R-:W-:-:S02]  /*1eb0*/  @P0 LOP3.LUT R108, R109, 0x7f, RZ, 0xc0, !PT ;  /* 0x0000007f6d6c0812 */ /* 0x000fc400078ec0ff */
[----:B------:R-:W-:Y:S01]  /*1ec0*/  @!P6 LOP3.LUT R93, R93, 0x3, RZ, 0xc0, !PT ;  /* 0x000000035d5de812 */ /* 0x000fe200078ec0ff */
[----:B------:R-:W-:-:S03]  /*1ed0*/  @P0 IMAD R151, R151, R110, RZ ;  /* 0x0000006e97970224 */ /* 0x000fc600078e02ff */
        /* <DEDUP_REMOVED lines=16> */
[----:B------:R-:W-:Y:S01]  /*1fe0*/  HFMA2.MMA R97, -RZ, RZ, 0, 0 ;  /* 0x00000000ff617435 */ /* 0x000fe200000001ff */
[----:B------:R-:W-:Y:S01]  /*1ff0*/  @P0 LEA.HI R151, R94, R151, RZ, 0x2 ;  /* 0x000000975e970211 */ /* 0x000fe200078f10ff */
[----:B------:R-:W-:Y:S01]  /*2000*/  FADD.FTZ R98, R98, R157 ;  /* 0x0000009d62627221 */ /* 0x000fe20000010000 */
[----:B------:R-:W-:-:S03]  /*2010*/  FADD.FTZ R99, R99, R92 ;  /* 0x0000005c63637221 */ /* 0x000fc60000010000 */
[----:B------:R-:W-:Y:S01]  /*2020*/  FMUL.FTZ R96, R98, UR8 ;  /* 0x0000000862607c20 */ /* 0x000fe20008410000 */
[----:B------:R-:W-:Y:S01]  /*2030*/  @P0 LEA.HI.SX32 R97, R151, R108, 0x1e ;  /* 0x0000006c97610211 */ /* 0x000fe200078ff2ff */
[----:B------:R-:W-:-:S03]  /*2040*/  FMUL.FTZ R99, R99, UR8 ;  /* 0x0000000863637c20 */ /* 0x000fc60008410000 */
[----:B------:R-:W-:Y:S01]  /*2050*/  FSEL R96, R96, RZ, !P6 ;  /* 0x000000ff60607208 */ /* 0x000fe20007000000 */
[----:B------:R-:W-:Y:S06]  /*2060*/  @!P5 BRA `(.L_x_10280) ;  /* 0x000000040060d947 */ /* 0x000fec0003800000 */
[----:B------:R-:W0:Y:S01]  /*2070*/  @!P1 LDC.64 R92, c[0x0][0x2c8] ;  /* 0x0000b200ff5c9b82 */ /* 0x000e220000000a00 */
[----:B------:R-:W-:Y:S07]  /*2080*/  BSSY B1, `(.L_x_10281) ;  /* 0x000000e000017945 */ /* 0x000fee0003800000 */
[----:B------:R-:W1:Y:S01]  /*2090*/  @P0 LDC.64 R94, c[0x0][0x298] ;  /* 0x0000a600ff5e0b82 */ /* 0x000e620000000a00 */
[----:B0-----:R-:W-:-:S04]  /*20a0*/  @!P1 ISETP.NE.U32.AND P6, PT, R92, RZ, PT ;  /* 0x000000ff5c00920c */ /* 0x001fc80003fc5070 */
[----:B------:R-:W-:-:S04]  /*20b0*/  @!P1 ISETP.NE.AND.EX P6, PT, R93, RZ, PT, P6 ;  /* 0x000000ff5d00920c */ /* 0x000fc80003fc5360 */
[----:B-----5:R-:W-:Y:S01]  /*20c0*/  @!P1 FSEL R127, R56, RZ, P6 ;  /* 0x000000ff387f9208 */ /* 0x020fe20003000000 */
[----:B-1----:R-:W-:Y:S08]  /*20d0*/  @!P1 BRA `(.L_x_10282) ;  /* 0x0000000000209947 */ /* 0x002ff00003800000 */
        /* <DEDUP_REMOVED lines=8> */
.L_x_10282:
[----:B------:R-:W-:Y:S05]  /*2160*/  BSYNC B1 ;  /* 0x0000000000017941 */ /* 0x000fea0003800000 */
.L_x_10281:
[----:B------:R-:W-:Y:S01]  /*2170*/  @P0 FMUL.FTZ R95, R127, R95 ;  /* 0x0000005f7f5f0220 */ /* 0x000fe20000410000 */
[----:B------:R-:W-:Y:S01]  /*2180*/  @P0 LOP3.LUT P6, RZ, R7, 0xff, RZ, 0xc0, !PT ;  /* 0x000000ff07ff0812 */ /* 0x000fe200078cc0ff */
[----:B------:R-:W-:Y:S02]  /*2190*/  BSSY B1, `(.L_x_10283) ;  /* 0x000000e000017945 */ /* 0x000fe40003800000 */
[----:B------:R-:W-:-:S05]  /*21a0*/  @P0 FMUL.FTZ R94, R95, R94 ;  /* 0x0000005e5f5e0220 */ /* 0x000fca0000410000 */
[----:B------:R-:W-:Y:S02]  /*21b0*/  @P0 SEL R84, R94, RZ, P6 ;  /* 0x000000ff5e540207 */ /* 0x000fe40003000000 */
        /* <DEDUP_REMOVED lines=11> */
.L_x_10284:
[----:B------:R-:W-:Y:S05]  /*2270*/  BSYNC B1 ;  /* 0x0000000000017941 */ /* 0x000fea0003800000 */
.L_x_10283:
[----:B0-----:R-:W-:Y:S01]  /*2280*/  @P0 FMUL.FTZ R95, R98, R95 ;  /* 0x0000005f625f0220 */ /* 0x001fe20000410000 */
        /* <DEDUP_REMOVED lines=15> */
.L_x_10286:
[----:B------:R-:W-:Y:S05]  /*2380*/  BSYNC B1 ;  /* 0x0000000000017941 */ /* 0x000fea0003800000 */
.L_x_10285:
[----:B0-----:R-:W-:Y:S01]  /*2390*/  @P0 FMUL.FTZ R95, R151, R95 ;  /* 0x0000005f975f0220 */ /* 0x001fe20000410000 */
[----:B------:R-:W-:Y:S01]  /*23a0*/  @P0 LOP3.LUT P6, RZ, R7, 0xff0000, RZ, 0xc0, !PT ;  /* 0x00ff000007ff0812 */ /* 0x000fe200078cc0ff */
[----:B------:R-:W-:Y:S02]  /*23b0*/  BSSY B1, `(.L_x_10287) ;  /* 0x000000e000017945 */ /* 0x000fe40003800000 */
[----:B------:R-:W-:-:S05]  /*23c0*/  @P0 FMUL.FTZ R94, R95, R94 ;  /* 0x0000005e5f5e0220 */ /* 0x000fca0000410000 */
[----:B------:R-:W-:Y:S02]  /*23d0*/  @P0 SEL R86, R94, RZ, P6 ;  /* 0x000000ff5e560207 */ /* 0x000fe40003000000 */
        /* <DEDUP_REMOVED lines=11> */
.L_x_10288:
[----:B------:R-:W-:Y:S05]  /*2490*/  BSYNC B1 ;  /* 0x0000000000017941 */ /* 0x000fea0003800000 */
.L_x_10287:
[----:B0-----:R-:W-:-:S04]  /*24a0*/  ISETP.NE.U32.AND P6, PT, R94, RZ, PT ;  /* 0x000000ff5e00720c */ /* 0x001fc80003fc5070 */
[----:B------:R-:W-:-:S04]  /*24b0*/  ISETP.NE.AND.EX P6, PT, R95, RZ, PT, P6 ;  /* 0x000000ff5f00720c */ /* 0x000fc80003fc5360 */
[----:B------:R-:W-:Y:S02]  /*24c0*/  SEL R88, R127, R88, P6 ;  /* 0x000000587f587207 */ /* 0x000fe40003000000 */
[----:B------:R-:W-:Y:S02]  /*24d0*/  SEL R89, R98, R89, P6 ;  /* 0x0000005962597207 */ /* 0x000fe40003000000 */
[----:B------:R-:W-:Y:S02]  /*24e0*/  SEL R90, R151, R90, P6 ;  /* 0x0000005a975a7207 */ /* 0x000fe40003000000 */
[----:B------:R-:W-:Y:S02]  /*24f0*/  SEL R91, R126, R91, P6 ;  /* 0x0000005b7e5b7207 */ /* 0x000fe40003000000 */
[----:B------:R-:W-:-:S04]  /*2500*/  ISETP.NE.U32.AND P6, PT, R94, RZ, PT ;  /* 0x000000ff5e00720c */ /* 0x000fc80003fc5070 */
[----:B------:R-:W-:-:S13]  /*2510*/  ISETP.NE.AND.EX P6, PT, R95, RZ, PT, P6 ;  /* 0x000000ff5f00720c */ /* 0x000fda0003fc5360 */
[----:B------:R-:W0:Y:S02]  /*2520*/  @P6 LDC.64 R92, c[0x0][0x308] ;  /* 0x0000c200ff5c6b82 */ /* 0x000e240000000a00 */
[C---:B0-----:R-:W-:Y:S01]  /*2530*/  @P6 IMAD.WIDE.U32 R94, R8.reuse, 0x10, R92 ;  /* 0x00000010085e6825 */ /* 0x041fe200078e005c */
[----:B------:R-:W-:-:S05]  /*2540*/  IADD3 R8, R8, 0x80, RZ ;  /* 0x0000008008087810 */ /* 0x000fca0007ffe0ff */
[----:B------:R-:W0:Y:S01]  /*2550*/  @P0 LDC.64 R92, c[0x0][0x298] ;  /* 0x0000a600ff5c0b82 */ /* 0x000e220000000a00 */
[----:B------:R1:W-:Y:S01]  /*2560*/  @P6 STG.E.128 desc[UR4][R94.64], R88 ;  /* 0x000000585e006986 */ /* 0x0003e2000c101d04 */
[----:B------:R-:W-:Y:S01]  /*2570*/  @P0 LOP3.LUT P6, RZ, R7, 0xff000000, RZ, 0xc0, !PT ;  /* 0xff00000007ff0812 */ /* 0x000fe200078cc0ff */
[----:B0-----:R-:W-:-:S04]  /*2580*/  @P0 FMUL.FTZ R93, R126, R93 ;  /* 0x0000005d7e5d0220 */ /* 0x001fc80000410000 */
[----:B------:R-:W-:-:S05]  /*2590*/  @P0 FMUL.FTZ R92, R93, R92 ;  /* 0x0000005c5d5c0220 */ /* 0x000fca0000410000 */
[----:B------:R-:W-:Y:S02]  /*25a0*/  @P0 SEL R87, R92, RZ, P6 ;  /* 0x000000ff5c570207 */ /* 0x000fe40003000000 */
[----:B------:R-:W0:Y:S02]  /*25b0*/  @P0 LDC.64 R92, c[0x0][0x2f8] ;  /* 0x0000be00ff5c0b82 */ /* 0x000e240000000a00 */
[C---:B0-----:R-:W-:Y:S01]  /*25c0*/  @P0 IMAD.WIDE.U32 R92, R97.reuse, 0x10, R92 ;  /* 0x00000010615c0825 */ /* 0x041fe200078e005c */
[----:B------:R-:W-:-:S04]  /*25d0*/  IADD3 R97, R97, 0x80, RZ ;  /* 0x0000008061617810 */ /* 0x000fc80007ffe0ff */
[----:B------:R1:W-:Y:S03]  /*25e0*/  @P0 STG.E.128 desc[UR4][R92.64], R84 ;  /* 0x000000545c000986 */ /* 0x0003e6000c101d04 */
.L_x_10280:
[----:B------:R-:W-:Y:S05]  /*25f0*/  BSYNC B0 ;  /* 0x0000000000007941 */ /* 0x000fea0003800000 */
.L_x_10279:
[----:B------:R-:W-:Y:S04]  /*2600*/  BSSY B0, `(.L_x_10289) ;  /* 0x000005a000007945 */ /* 0x000fe80003800000 */
[----:B------:R-:W-:Y:S05]  /*2610*/  @!P4 BRA `(.L_x_10290) ;  /* 0x000000040060c947 */ /* 0x000fea0003800000 */
[----:B-1----:R-:W0:Y:S01]  /*2620*/  @!P1 LDC.64 R92, c[0x0][0x2c8] ;  /* 0x0000b200ff5c9b82 */ /* 0x002e220000000a00 */
[----:B------:R-:W-:Y:S07]  /*2630*/  BSSY B1, `(.L_x_10291) ;  /* 0x000000e000017945 */ /* 0x000fee0003800000 */
[----:B------:R-:W1:Y:S01]  /*2640*/  @P0 LDC.64 R94, c[0x0][0x298] ;  /* 0x0000a600ff5e0b82 */ /* 0x000e620000000a00 */
[----:B0-----:R-:W-:-:S04]  /*2650*/  @!P1 ISETP.NE.U32.AND P6, PT, R92, RZ, PT ;  /* 0x000000ff5c00920c */ /* 0x001fc80003fc5070 */
[----:B------:R-:W-:-:S04]  /*2660*/  @!P1 ISETP.NE.AND.EX P6, PT, R93, RZ, PT, P6 ;  /* 0x000000ff5d00920c */ /* 0x000fc80003fc5360 */
[----:B-----5:R-:W-:Y:S01]  /*2670*/  @!P1 FSEL R127, R60, RZ, P6 ;  /* 0x000000ff3c7f9208 */ /* 0x020fe20003000000 */
[----:B-1----:R-:W-:Y:S08]  /*2680*/  @!P1 BRA `(.L_x_10292) ;  /* 0x0000000000209947 */ /* 0x002ff00003800000 */
        /* <DEDUP_REMOVED lines=8> */
.L_x_10292:
[----:B------:R-:W-:Y:S05]  /*2710*/  BSYNC B1 ;  /* 0x0000000000017941 */ /* 0x000fea0003800000 */
.L_x_10291:
        /* <DEDUP_REMOVED lines=16> */
.L_x_10294:
[----:B------:R-:W-:Y:S05]  /*2820*/  BSYNC B1 ;  /* 0x0000000000017941 */ /* 0x000fea0003800000 */
.L_x_10293:
        /* <DEDUP_REMOVED lines=16> */
.L_x_10296:
[----:B------:R-:W-:Y:S05]  /*2930*/  BSYNC B1 ;  /* 0x0000000000017941 */ /* 0x000fea0003800000 */
.L_x_10295:
        /* <DEDUP_REMOVED lines=16> */
.L_x_10298:
[----:B------:R-:W-:Y:S05]  /*2a40*/  BSYNC B1 ;  /* 0x0000000000017941 */ /* 0x000fea0003800000 */
.L_x_10297:
        /* <DEDUP_REMOVED lines=21> */
.L_x_10290:
[----:B------:R-:W-:Y:S05]  /*2ba0*/  BSYNC B0 ;  /* 0x0000000000007941 */ /* 0x000fea0003800000 */
.L_x_10289:
[----:B------:R-:W-:Y:S04]  /*2bb0*/  BSSY B0, `(.L_x_10299) ;  /* 0x000005a000007945 */ /* 0x000fe80003800000 */
[----:B------:R-:W-:Y:S05]  /*2bc0*/  @!P3 BRA `(.L_x_10300) ;  /* 0x000000040060b947 */ /* 0x000fea0003800000 */
[----:B-12---:R-:W0:Y:S01]  /*2bd0*/  @!P1 LDC.64 R92, c[0x0][0x2c8] ;  /* 0x0000b200ff5c9b82 */ /* 0x006e220000000a00 */
[----:B------:R-:W-:Y:S07]  /*2be0*/  BSSY B1, `(.L_x_10301) ;  /* 0x000000e000017945 */ /* 0x000fee0003800000 */
[----:B------:R-:W1:Y:S01]  /*2bf0*/  @P0 LDC.64 R94, c[0x0][0x298] ;  /* 0x0000a600ff5e0b82 */ /* 0x000e620000000a00 */
[----:B0-----:R-:W-:-:S04]  /*2c00*/  @!P1 ISETP.NE.U32.AND P6, PT, R92, RZ, PT ;  /* 0x000000ff5c00920c */ /* 0x001fc80003fc5070 */
[----:B------:R-:W-:-:S04]  /*2c10*/  @!P1 ISETP.NE.AND.EX P6, PT, R93, RZ, PT, P6 ;  /* 0x000000ff5d00920c */ /* 0x000fc80003fc5360 */
[----:B-----5:R-:W-:Y:S01]  /*2c20*/  @!P1 FSEL R127, R64, RZ, P6 ;  /* 0x000000ff407f9208 */ /* 0x020fe20003000000 */
[----:B-1----:R-:W-:Y:S08]  /*2c30*/  @!P1 BRA `(.L_x_10302) ;  /* 0x0000000000209947 */ /* 0x002ff00003800000 */
        /* <DEDUP_REMOVED lines=8> */
.L_x_10302:
[----:B------:R-:W-:Y:S05]  /*2cc0*/  BSYNC B1 ;  /* 0x0000000000017941 */ /* 0x000fea0003800000 */
.L_x_10301:
        /* <DEDUP_REMOVED lines=16> */
.L_x_10304:
[----:B------:R-:W-:Y:S05]  /*2dd0*/  BSYNC B1 ;  /* 0x0000000000017941 */ /* 0x000fea0003800000 */
.L_x_10303:
        /* <DEDUP_REMOVED lines=16> */
.L_x_10306:
[----:B------:R-:W-:Y:S05]  /*2ee0*/  BSYNC B1 ;  /* 0x0000000000017941 */ /* 0x000fea0003800000 */
.L_x_10305:
        /* <DEDUP_REMOVED lines=16> */
.L_x_10308:
[----:B------:R-:W-:Y:S05]  /*2ff0*/  BSYNC B1 ;  /* 0x0000000000017941 */ /* 0x000fea0003800000 */
.L_x_10307:
[----:B0-----:R-:W-:Y:S01]  /*3000*/  ISETP.NE.U32.AND P6, PT, R94, RZ, PT ;  /* 0x000000ff5e00720c */ /* 0x001fe20003fc5070 */
[----:B------:R-:W0:Y:S03]  /*3010*/  @P0 LDC.64 R92, c[0x0][0x298] ;  /* 0x0000a600ff5c0b82 */ /* 0x000e260000000a00 */
[----:B------:R-:W-:-:S04]  /*3020*/  ISETP.NE.AND.EX P6, PT, R95, RZ, PT, P6 ;  /* 0x000000ff5f00720c */ /* 0x000fc80003fc5360 */
[----:B------:R-:W-:Y:S02]  /*3030*/  SEL R88, R127, R88, P6 ;  /* 0x000000587f587207 */ /* 0x000fe40003000000 */
[----:B------:R-:W-:Y:S02]  /*3040*/  SEL R89, R98, R89, P6 ;  /* 0x0000005962597207 */ /* 0x000fe40003000000 */
[----:B------:R-:W-:Y:S02]  /*3050*/  SEL R90, R151, R90, P6 ;  /* 0x0000005a975a7207 */ /* 0x000fe40003000000 */
[----:B------:R-:W-:Y:S02]  /*3060*/  SEL R91, R126, R91, P6 ;  /* 0x0000005b7e5b7207 */ /* 0x000fe40003000000 */
[----:B------:R-:W-:-:S04]  /*3070*/  ISETP.NE.U32.AND P6, PT, R94, RZ, PT ;  /* 0x000000ff5e00720c */ /* 0x000fc80003fc5070 */
[----:B------:R-:W-:Y:S01]  /*3080*/  ISETP.NE.AND.EX P6, PT, R95, RZ, PT, P6 ;  /* 0x000000ff5f00720c */ /* 0x000fe20003fc5360 */
[----:B0-----:R-:W-:-:S04]  /*3090*/  @P0 FMUL.FTZ R93, R126, R93 ;  /* 0x0000005d7e5d0220 */ /* 0x001fc80000410000 */
[----:B------:R-:W-:-:S08]  /*30a0*/  @P0 FMUL.FTZ R92, R93, R92 ;  /* 0x0000005c5d5c0220 */ /* 0x000fd00000410000 */
[----:B------:R-:W0:Y:S02]  /*30b0*/  @P6 LDC.64 R94, c[0x0][0x308] ;  /* 0x0000c200ff5e6b82 */ /* 0x000e240000000a00 */
[C---:B0-----:R-:W-:Y:S01]  /*30c0*/  @P6 IMAD.WIDE.U32 R94, R8.reuse, 0x10, R94 ;  /* 0x00000010085e6825 */ /* 0x041fe200078e005e */
[----:B------:R-:W-:-:S04]  /*30d0*/  IADD3 R8, R8, 0x80, RZ ;  /* 0x0000008008087810 */ /* 0x000fc80007ffe0ff */
[----:B------:R0:W-:Y:S01]  /*30e0*/  @P6 STG.E.128 desc[UR4][R94.64], R88 ;  /* 0x000000585e006986 */ /* 0x0001e2000c101d04 */
[----:B------:R-:W-:-:S04]  /*30f0*/  @P0 LOP3.LUT P6, RZ, R5, 0xff000000, RZ, 0xc0, !PT ;  /* 0xff00000005ff0812 */ /* 0x000fc800078cc0ff */
[----:B------:R-:W-:Y:S02]  /*3100*/  @P0 SEL R87, R92, RZ, P6 ;  /* 0x000000ff5c570207 */ /* 0x000fe40003000000 */
[----:B------:R-:W1:Y:S02]  /*3110*/  @P0 LDC.64 R92, c[0x0][0x2f8] ;  /* 0x0000be00ff5c0b82 */ /* 0x000e640000000a00 */
[C---:B-1----:R-:W-:Y:S01]  /*3120*/  @P0 IMAD.WIDE.U32 R92, R97.reuse, 0x10, R92 ;  /* 0x00000010615c0825 */ /* 0x042fe200078e005c */
[----:B------:R-:W-:-:S04]  /*3130*/  IADD3 R97, R97, 0x80, RZ ;  /* 0x0000008061617810 */ /* 0x000fc80007ffe0ff */
[----:B------:R0:W-:Y:S03]  /*3140*/  @P0 STG.E.128 desc[UR4][R92.64], R84 ;  /* 0x000000545c000986 */ /* 0x0001e6000c101d04 */
.L_x_10300:
[----:B------:R-:W-:Y:S05]  /*3150*/  BSYNC B0 ;  /* 0x0000000000007941 */ /* 0x000fea0003800000 */
.L_x_10299:
[----:B------:R-:W-:Y:S04]  /*3160*/  BSSY B0, `(.L_x_10309) ;  /* 0x000005a000007945 */ /* 0x000fe80003800000 */
[----:B------:R-:W-:Y:S05]  /*3170*/  @!P2 BRA `(.L_x_10310) ;  /* 0x000000040060a947 */ /* 0x000fea0003800000 */
[----:B012---:R-:W0:Y:S01]  /*3180*/  @!P1 LDC.64 R92, c[0x0][0x2c8] ;  /* 0x0000b200ff5c9b82 */ /* 0x007e220000000a00 */
        /* <DEDUP_REMOVED lines=14> */
.L_x_10312:
[----:B------:R-:W-:Y:S05]  /*3270*/  BSYNC B1 ;  /* 0x0000000000017941 */ /* 0x000fea0003800000 */
.L_x_10311:
        /* <DEDUP_REMOVED lines=16> */
.L_x_10314:
[----:B------:R-:W-:Y:S05]  /*3380*/  BSYNC B1 ;  /* 0x0000000000017941 */ /* 0x000fea0003800000 */
.L_x_10313:
        /* <DEDUP_REMOVED lines=16> */
.L_x_10316:
[----:B------:R-:W-:Y:S05]  /*3490*/  BSYNC B1 ;  /* 0x0000000000017941 */ /* 0x000fea0003800000 */
.L_x_10315:
        /* <DEDUP_REMOVED lines=16> */
.L_x_10318:
[----:B------:R-:W-:Y:S05]  /*35a0*/  BSYNC B1 ;  /* 0x0000000000017941 */ /* 0x000fea0003800000 */
.L_x_10317:
        /* <DEDUP_REMOVED lines=12> */
[----:B0-----:R-:W-:-:S04]  /*3670*/  @P6 IMAD.WIDE.U32 R94, R8, 0x10, R94 ;  /* 0x00000010085e6825 */ /* 0x001fc800078e005e */
[----:B------:R-:W-:Y:S01]  /*3680*/  VIADD R8, R8, 0x80 ;  /* 0x0000008008087836 */ /* 0x000fe20000000000 */
[----:B------:R3:W-:Y:S01]  /*3690*/  @P6 STG.E.128 desc[UR4][R94.64], R88 ;  /* 0x000000585e006986 */ /* 0x0007e2000c101d04 */
[----:B------:R-:W-:-:S04]  /*36a0*/  @P0 LOP3.LUT P6, RZ, R4, 0xff000000, RZ, 0xc0, !PT ;  /* 0xff00000004ff0812 */ /* 0x000fc800078cc0ff */
[----:B------:R-:W-:Y:S02]  /*36b0*/  @P0 SEL R87, R92, RZ, P6 ;  /* 0x000000ff5c570207 */ /* 0x000fe40003000000 */
[----:B------:R-:W0:Y:S02]  /*36c0*/  @P0 LDC.64 R92, c[0x0][0x2f8] ;  /* 0x0000be00ff5c0b82 */ /* 0x000e240000000a00 */
[C---:B0-----:R-:W-:Y:S01]  /*36d0*/  @P0 IMAD.WIDE.U32 R92, R97.reuse, 0x10, R92 ;  /* 0x00000010615c0825 */ /* 0x041fe200078e005c */
[----:B------:R-:W-:-:S04]  /*36e0*/  IADD3 R97, R97, 0x80, RZ ;  /* 0x0000008061617810 */ /* 0x000fc80007ffe0ff */
[----:B------:R3:W-:Y:S03]  /*36f0*/  @P0 STG.E.128 desc[UR4][R92.64], R84 ;  /* 0x000000545c000986 */ /* 0x0007e6000c101d04 */
.L_x_10310:
[----:B------:R-:W-:Y:S05]  /*3700*/  BSYNC B0 ;  /* 0x0000000000007941 */ /* 0x000fea0003800000 */
.L_x_10309:
[----:B------:R-:W-:Y:S01]  /*3710*/  ISETP.NE.AND P6, PT, R2, RZ, PT ;  /* 0x000000ff0200720c */ /* 0x000fe20003fc5270 */
[----:B------:R-:W-:-:S12]  /*3720*/  BSSY B0, `(.L_x_10319) ;  /* 0x0000058000007945 */ /* 0x000fd80003800000 */
[----:B------:R-:W-:Y:S05]  /*3730*/  @!P6 BRA `(.L_x_10320) ;  /* 0x000000040058e947 */ /* 0x000fea0003800000 */
[----:B0123--:R-:W0:Y:S01]  /*3740*/  @!P1 LDC.64 R92, c[0x0][0x2c8] ;  /* 0x0000b200ff5c9b82 */ /* 0x00fe220000000a00 */
        /* <DEDUP_REMOVED lines=14> */
.L_x_10322:
[----:B------:R-:W-:Y:S05]  /*3830*/  BSYNC B1 ;  /* 0x0000000000017941 */ /* 0x000fea0003800000 */
.L_x_10321:
        /* <DEDUP_REMOVED lines=16> */
.L_x_10324:
[----:B------:R-:W-:Y:S05]  /*3940*/  BSYNC B1 ;  /* 0x0000000000017941 */ /* 0x000fea0003800000 */
.L_x_10323:
        /* <DEDUP_REMOVED lines=16> */
.L_x_10326:
[----:B------:R-:W-:Y:S05]  /*3a50*/  BSYNC B1 ;  /* 0x0000000000017941 */ /* 0x000fea0003800000 */
.L_x_10325:
        /* <DEDUP_REMOVED lines=16> */
.L_x_10328:
[----:B------:R-:W-:Y:S05]  /*3b60*/  BSYNC B1 ;  /* 0x0000000000017941 */ /* 0x000fea0003800000 */
.L_x_10327:
        /* <DEDUP_REMOVED lines=9> */
[----:B0-----:R-:W-:-:S06]  /*3c00*/  @P1 IMAD.WIDE.U32 R92, R8, 0x10, R92 ;  /* 0x00000010085c1825 */ /* 0x001fcc00078e005c */
[----:B------:R-:W0:Y:S01]  /*3c10*/  @P0 LDC.64 R8, c[0x0][0x298] ;  /* 0x0000a600ff080b82 */ /* 0x000e220000000a00 */
[----:B------:R4:W-:Y:S01]  /*3c20*/  @P1 STG.E.128 desc[UR4][R92.64], R88 ;  /* 0x000000585c001986 */ /* 0x0009e2000c101d04 */
[----:B------:R-:W-:Y:S01]  /*3c30*/  @P0 LOP3.LUT P1, RZ, R0, 0xff000000, RZ, 0xc0, !PT ;  /* 0xff00000000ff0812 */ /* 0x000fe2000782c0ff */
[----:B0-----:R-:W-:-:S04]  /*3c40*/  @P0 FMUL.FTZ R9, R126, R9 ;  /* 0x000000097e090220 */ /* 0x001fc80000410000 */
[----:B------:R-:W-:-:S05]  /*3c50*/  @P0 FMUL.FTZ R8, R9, R8 ;  /* 0x0000000809080220 */ /* 0x000fca0000410000 */
[----:B------:R-:W-:Y:S02]  /*3c60*/  @P0 SEL R87, R8, RZ, P1 ;  /* 0x000000ff08570207 */ /* 0x000fe40000800000 */
[----:B------:R-:W0:Y:S02]  /*3c70*/  @P0 LDC.64 R8, c[0x0][0x2f8] ;  /* 0x0000be00ff080b82 */ /* 0x000e240000000a00 */
[----:B0-----:R-:W-:-:S05]  /*3c80*/  @P0 IMAD.WIDE.U32 R8, R97, 0x10, R8 ;  /* 0x0000001061080825 */ /* 0x001fca00078e0008 */
[----:B------:R4:W-:Y:S02]  /*3c90*/  @P0 STG.E.128 desc[UR4][R8.64], R84 ;  /* 0x0000005408000986 */ /* 0x0009e4000c101d04 */
.L_x_10320:
[----:B------:R-:W-:Y:S05]  /*3ca0*/  BSYNC B0 ;  /* 0x0000000000007941 */ /* 0x000fea0003800000 */
.L_x_10319:
[----:B------:R-:W-:Y:S02]  /*3cb0*/  IADD3 R107, R107, UR10, RZ ;  /* 0x0000000a6b6b7c10 */ /* 0x000fe4000fffe0ff */
[----:B------:R-:W-:Y:S02]  /*3cc0*/  ISETP.NE.AND P1, PT, R149, RZ, PT ;  /* 0x000000ff9500720c */ /* 0x000fe40003f25270 */
[----:B------:R-:W-:Y:S02]  /*3cd0*/  ISETP.GE.AND P0, PT, R107, UR11, PT ;  /* 0x0000000b6b007c0c */ /* 0x000fe4000bf06270 */
[----:B------:R-:W-:-:S11]  /*3ce0*/  SEL R127, RZ, 0x1, P1 ;  /* 0x00000001ff7f7807 */ /* 0x000fd60000800000 */
[----:B------:R-:W-:Y:S05]  /*3cf0*/  @!P0 BRA `(.L_x_10329) ;  /* 0xffffffc800708947 */ /* 0x000fea000383ffff */
.L_x_10258:
[----:B-----5:R-:W0:Y:S01]  /*3d00*/  S2R R0, SR_TID.X ;  /* 0x0000000000007919 */ /* 0x020e220000002100 */
[----:B------:R-:W0:Y:S01]  /*3d10*/  S2UR UR9, SR_CTAID.X ;  /* 0x00000000000979c3 */ /* 0x000e220000002500 */
[----:B------:R-:W-:-:S07]  /*3d20*/  ISETP.NE.AND P0, PT, R2, RZ, PT ;  /* 0x000000ff0200720c */ /* 0x000fce0003f05270 */
[----:B------:R-:W1:Y:S08]  /*3d30*/  @P5 LDC.64 R2, c[0x0][0x2d0] ;  /* 0x0000b400ff025b82 */ /* 0x000e700000000a00 */
[----:B------:R-:W2:Y:S08]  /*3d40*/  @P5 LDC.64 R4, c[0x0][0x2d8] ;  /* 0x0000b600ff045b82 */ /* 0x000eb00000000a00 */
[----:B------:R-:W3:Y:S01]  /*3d50*/  @P4 LDC.64 R6, c[0x0][0x2d0] ;  /* 0x0000b400ff064b82 */ /* 0x000ee20000000a00 */
[----:B0-----:R-:W-:-:S07]  /*3d60*/  LEA.HI R11, R0, UR9, RZ, 0x19 ;  /* 0x00000009000b7c11 */ /* 0x001fce000f8fc8ff */
[----:B----4-:R-:W0:Y:S01]  /*3d70*/  @P4 LDC.64 R8, c[0x0][0x2d8] ;  /* 0x0000b600ff084b82 */ /* 0x010e220000000a00 */
[----:B------:R-:W-:Y:S01]  /*3d80*/  LOP3.LUT R19, R0, 0x7f, RZ, 0xc0, !PT ;  /* 0x0000007f00137812 */ /* 0x000fe200078ec0ff */
[----:B------:R-:W-:-:S06]  /*3d90*/  IMAD R110, R11, R110, RZ ;  /* 0x0000006e0b6e7224 */ /* 0x000fcc00078e02ff */
        /* <DEDUP_REMOVED lines=33> */
.L_x_10278:
[----:B------:R-:W-:Y:S01]  /*3fb0*/  HFMA2.MMA R159, -RZ, RZ, 0, 9.5367431640625e-07 ;  /* 0x00000010ff9f7435 */ /* 0x000fe200000001ff */
[----:B------:R-:W-:Y:S02]  /*3fc0*/  MOV R158, R153 ;  /* 0x00000099009e7202 */ /* 0x000fe40000000f00 */
[----:B------:R-:W-:Y:S02]  /*3fd0*/  MOV R160, 0x1f ;  /* 0x0000001f00a07802 */ /* 0x000fe40000000f00 */
[----:B------:R-:W-:-:S07]  /*3fe0*/  MOV R155, 0xffffffff ;  /* 0xffffffff009b7802 */ /* 0x000fce0000000f00 */
[----:B0----5:R-:W-:Y:S05]  /*3ff0*/  WARPSYNC.COLLECTIVE R155, `(.L_x_10330) ;  /* 0x000000009b087348 */ /* 0x021fea0003c00000 */
[----:B------:R1:W2:Y:S02]  /*4000*/  SHFL.DOWN P6, R157, R158, R159, R160 ;  /* 0x0800009f9e9d7389 */ /* 0x0002a400000c00a0 */
[----:B012--5:R-:W-:Y:S01]  /*4010*/  ENDCOLLECTIVE ;  /* 0x000000000000791b */ /* 0x027fe20003800000 */
.L_x_10330:
[----:B------:R-:W-:Y:S02]  /*4020*/  MOV R158, R156 ;  /* 0x0000009c009e7202 */ /* 0x000fe40000000f00 */
[----:B------:R-:W-:-:S07]  /*4030*/  MOV R94, R157 ;  /* 0x0000009d005e7202 */ /* 0x000fce0000000f00 */
[----:B------:R-:W-:Y:S05]  /*4040*/  WARPSYNC.COLLECTIVE R155, `(.L_x_10331) ;  /* 0x000000009b087348 */ /* 0x000fea0003c00000 */
[----:B------:R0:W1:Y:S02]  /*4050*/  SHFL.DOWN P6, R157, R158, R159, R160 ;  /* 0x0800009f9e9d7389 */ /* 0x00006400000c00a0 */
[----:B01----:R-:W-:Y:S01]  /*4060*/  ENDCOLLECTIVE ;  /* 0x000000000000791b */ /* 0x003fe20003800000 */
.L_x_10331:
[----:B------:R-:W-:Y:S01]  /*4070*/  FADD.FTZ R94, R94, R153 ;  /* 0x000000995e5e7221 */ /* 0x000fe20000010000 */
[----:B------:R-:W-:-:S04]  /*4080*/  HFMA2.MMA R159, -RZ, RZ, 0, 4.76837158203125e-07 ;  /* 0x00000008ff9f7435 */ /* 0x000fc800000001ff */
[----:B------:R-:W-:Y:S01]  /*4090*/  MOV R158, R94 ;  /* 0x0000005e009e7202 */ /* 0x000fe20000000f00 */
[----:B------:R-:W-:-:S07]  /*40a0*/  IMAD.MOV.U32 R95, RZ, RZ, R157 ;  /* 0x000000ffff5f7224 */ /* 0x000fce00078e009d */
[----:B------:R-:W-:Y:S05]  /*40b0*/  WARPSYNC.COLLECTIVE R155, `(.L_x_10332) ;  /* 0x000000009b087348 */ /* 0x000fea0003c00000 */
[----:B------:R0:W1:Y:S02]  /*40c0*/  SHFL.DOWN P6, R157, R158, R159, R160 ;  /* 0x0800009f9e9d7389 */ /* 0x00006400000c00a0 */
[----:B01----:R-:W-:Y:S01]  /*40d0*/  ENDCOLLECTIVE ;  /* 0x000000000000791b */ /* 0x003fe20003800000 */
.L_x_10332:
[----:B------:R-:W-:-:S05]  /*40e0*/  FADD.FTZ R95, R95, R156 ;  /* 0x0000009c5f5f7221 */ /* 0x000fca0000010000 */
[----:B------:R-:W-:Y:S02]  /*40f0*/  MOV R158, R95 ;  /* 0x0000005f009e7202 */ /* 0x000fe40000000f00 */
[----:B------:R-:W-:-:S07]  /*4100*/  MOV R97, R157 ;  /* 0x0000009d00617202 */ /* 0x000fce0000000f00 */
[----:B------:R-:W-:Y:S05]  /*4110*/  WARPSYNC.COLLECTIVE R155, `(.L_x_10333) ;  /* 0x000000009b087348 */ /* 0x000fea0003c00000 */
[----:B------:R0:W1:Y:S02]  /*4120*/  SHFL.DOWN P6, R157, R158, R159, R160 ;  /* 0x0800009f9e9d7389 */ /* 0x00006400000c00a0 */
[----:B01----:R-:W-:Y:S01]  /*4130*/  ENDCOLLECTIVE ;  /* 0x000000000000791b */ /* 0x003fe20003800000 */
.L_x_10333:
[----:B------:R-:W-:-:S05]  /*4140*/  FADD.FTZ R97, R94, R97 ;  /* 0x000000615e617221 */ /* 0x000fca0000010000 */
[----:B------:R-:W-:Y:S01]  /*4150*/  MOV R158, R97 ;  /* 0x00000061009e7202 */ /* 0x000fe20000000f00 */
[----:B------:R-:W-:Y:S01]  /*4160*/  IMAD.MOV.U32 R159, RZ, RZ, 0x4 ;  /* 0x00000004ff9f7424 */ /* 0x000fe200078e00ff */
[----:B------:R-:W-:-:S07]  /*4170*/  MOV R96, R157 ;  /* 0x0000009d00607202 */ /* 0x000fce0000000f00 */
[----:B------:R-:W-:Y:S05]  /*4180*/  WARPSYNC.COLLECTIVE R155, `(.L_x_10334) ;  /* 0x000000009b087348 */ /* 0x000fea0003c00000 */
[----:B------:R0:W1:Y:S02]  /*4190*/  SHFL.DOWN P6, R157, R158, R159, R160 ;  /* 0x0800009f9e9d7389 */ /* 0x00006400000c00a0 */
[----:B01----:R-:W-:Y:S01]  /*41a0*/  ENDCOLLECTIVE ;  /* 0x000000000000791b */ /* 0x003fe20003800000 */
.L_x_10334:
[----:B------:R-:W-:-:S05]  /*41b0*/  FADD.FTZ R96, R95, R96 ;  /* 0x000000605f607221 */ /* 0x000fca0000010000 */
[----:B------:R-:W-:Y:S02]  /*41c0*/  MOV R158, R96 ;  /* 0x00000060009e7202 */ /* 0x000fe40000000f00 */
[----:B------:R-:W-:-:S07]  /*41d0*/  MOV R98, R157 ;  /* 0x0000009d00627202 */ /* 0x000fce0000000f00 */
[----:B------:R-:W-:Y:S05]  /*41e0*/  WARPSYNC.COLLECTIVE R155, `(.L_x_10335) ;  /* 0x000000009b087348 */ /* 0x000fea0003c00000 */
[----:B------:R0:W1:Y:S02]  /*41f0*/  SHFL.DOWN P6, R157, R158, R159, R160 ;  /* 0x0800009f9e9d7389 */ /* 0x00006400000c00a0 */
[----:B01----:R-:W-:Y:S01]  /*4200*/  ENDCOLLECTIVE ;  /* 0x000000000000791b */ /* 0x003fe20003800000 */
.L_x_10335:
[----:B------:R-:W-:Y:S01]  /*4210*/  FADD.FTZ R98, R97, R98 ;  /* 0x0000006261627221 */ /* 0x000fe20000010000 */
[----:B------:R-:W-:-:S04]  /*4220*/  HFMA2.MMA R159, -RZ, RZ, 0, 1.1920928955078125e-07 ;  /* 0x00000002ff9f7435 */ /* 0x000fc800000001ff */
[----:B------:R-:W-:Y:S02]  /*4230*/  MOV R158, R98 ;  /* 0x00000062009e7202 */ /* 0x000fe40000000f00 */
[----:B------:R-:W-:-:S07]  /*4240*/  MOV R99, R157 ;  /* 0x0000009d00637202 */ /* 0x000fce0000000f00 */
[----:B------:R-:W-:Y:S05]  /*4250*/  WARPSYNC.COLLECTIVE R155, `(.L_x_10336) ;  /* 0x000000009b087348 */ /* 0x000fea0003c00000 */
[----:B------:R0:W1:Y:S02]  /*4260*/  SHFL.DOWN P6, R157, R158, R159, R160 ;  /* 0x0800009f9e9d7389 */ /* 0x00006400000c00a0 */
[----:B01----:R-:W-:Y:S01]  /*4270*/  ENDCOLLECTIVE ;  /* 0x000000000000791b */ /* 0x003fe20003800000 */
.L_x_10336:
[----:B------:R-:W-:-:S04]  /*4280*/  FADD.FTZ R99, R96, R99 ;  /* 0x0000006360637221 */ /* 0x000fc80000010000 */
[----:B------:R-:W-:Y:S01]  /*4290*/  IMAD.MOV.U32 R158, RZ, RZ, R99 ;  /* 0x000000ffff9e7224 */ /* 0x000fe200078e0063 */
[----:B------:R-:W-:-:S07]  /*42a0*/  MOV R127, R157 ;  /* 0x0000009d007f7202 */ /* 0x000fce0000000f00 */
[----:B------:R-:W-:Y:S05]  /*42b0*/  WARPSYNC.COLLECTIVE R155, `(.L_x_10337) ;  /* 0x000000009b087348 */ /* 0x000fea0003c00000 */
[----:B------:R0:W1:Y:S02]  /*42c0*/  SHFL.DOWN P6, R157, R158, R159, R160 ;  /* 0x0800009f9e9d7389 */ /* 0x00006400000c00a0 */
[----:B01----:R-:W-:Y:S01]  /*42d0*/  ENDCOLLECTIVE ;  /* 0x000000000000791b */ /* 0x003fe20003800000 */
.L_x_10337:
[----:B------:R-:W-:Y:S01]  /*42e0*/  FADD.FTZ R127, R98, R127 ;  /* 0x0000007f627f7221 */ /* 0x000fe20000010000 */
[----:B------:R-:W-:-:S04]  /*42f0*/  HFMA2.MMA R159, -RZ, RZ, 0, 5.9604644775390625e-08 ;  /* 0x00000001ff9f7435 */ /* 0x000fc800000001ff */
[----:B------:R-:W-:Y:S02]  /*4300*/  MOV R158, R127 ;  /* 0x0000007f009e7202 */ /* 0x000fe40000000f00 */
[----:B------:R-:W-:-:S07]  /*4310*/  MOV R126, R157 ;  /* 0x0000009d007e7202 */ /* 0x000fce0000000f00 */
[----:B------:R-:W-:Y:S05]  /*4320*/  WARPSYNC.COLLECTIVE R155, `(.L_x_10338) ;  /* 0x000000009b087348 */ /* 0x000fea0003c00000 */
[----:B------:R0:W1:Y:S02]  /*4330*/  SHFL.DOWN P6, R157, R158, R159, R160 ;  /* 0x0800009f9e9d7389 */ /* 0x00006400000c00a0 */
[----:B01----:R-:W-:Y:S01]  /*4340*/  ENDCOLLECTIVE ;  /* 0x000000000000791b */ /* 0x003fe20003800000 */
.L_x_10338:
[----:B------:R-:W-:-:S05]  /*4350*/  FADD.FTZ R94, R99, R126 ;  /* 0x0000007e635e7221 */ /* 0x000fca0000010000 */
[----:B------:R-:W-:Y:S02]  /*4360*/  MOV R158, R94 ;  /* 0x0000005e009e7202 */ /* 0x000fe40000000f00 */
[----:B------:R-:W-:-:S07]  /*4370*/  MOV R126, R157 ;  /* 0x0000009d007e7202 */ /* 0x000fce0000000f00 */
[----:B------:R-:W-:Y:S05]  /*4380*/  WARPSYNC.COLLECTIVE R155, `(.L_x_10339) ;  /* 0x000000009b087348 */ /* 0x000fea0003c00000 */
[----:B------:R0:W1:Y:S02]  /*4390*/  SHFL.DOWN P6, R157, R158, R159, R160 ;  /* 0x0800009f9e9d7389 */ /* 0x00006400000c00a0 */
[----:B01----:R-:W-:Y:S01]  /*43a0*/  ENDCOLLECTIVE ;  /* 0x000000000000791b */ /* 0x003fe20003800000 */
.L_x_10339:
[----:B------:R-:W-:Y:S01]  /*43b0*/  MOV R95, R157 ;  /* 0x0000009d005f7202 */ /* 0x000fe20000000f00 */
[----:B------:R-:W-:Y:S06]  /*43c0*/  BRA `(.L_x_10340) ;  /* 0xffffffd800987947 */ /* 0x000fec000383ffff */
.L_x_10341:
        /* <DEDUP_REMOVED lines=11> */
.L_x_11989:


//--------------------- .text._ZN10layer_norm22ln_bwd_finalize_kernelINS_22Kernel_traits_finalizeILj2560E6__halfffffjLb0ELj1024ELj4ENS_18Kernel_traits_baseILj2560ES2_ffffjLj1024EEEEELb0ELb1EEEvNS_9BwdParamsE --------------------------
	.section	.text._ZN10layer_norm22ln_bwd_finalize_kernelINS_22Kernel_traits_finalizeILj2560E6__halfffffjLb0ELj1024ELj4ENS_18Kernel_traits_baseILj2560ES2_ffffjLj1024EEEEELb0ELb1EEEvNS_9BwdParamsE,"ax",@progbits
	.align	128
        .global         _ZN10layer_norm22ln_bwd_finalize_kernelINS_22Kernel_traits_finalizeILj2560E6__halfffffjLb0ELj1024ELj4ENS_18Kernel_traits_baseILj2560ES2_ffffjLj1024EEEEELb0ELb1EEEvNS_9BwdParamsE
        .type           _ZN10layer_norm22ln_bwd_finalize_kernelINS_22Kernel_traits_finalizeILj2560E6__halfffffjLb0ELj1024ELj4ENS_18Kernel_traits_baseILj2560ES2_ffffjLj1024EEEEELb0ELb1EEEvNS_9BwdParamsE,@function
        .size           _ZN10layer_norm22ln_bwd_finalize_kernelINS_22Kernel_traits_finalizeILj2560E6__halfffffjLb0ELj1024ELj4ENS_18Kernel_traits_baseILj2560ES2_ffffjLj1024EEEEELb0ELb1EEEvNS_9BwdParamsE,(.L_x_11990 - _ZN10layer_norm22ln_bwd_finalize_kernelINS_22Kernel_traits_finalizeILj2560E6__halfffffjLb0ELj1024ELj4ENS_18Kernel_traits_baseILj2560ES2_ffffjLj1024EEEEELb0ELb1EEEvNS_9BwdParamsE)
        .other          _ZN10layer_norm22ln_bwd_finalize_kernelINS_22Kernel_traits_finalizeILj2560E6__halfffffjLb0ELj1024ELj4ENS_18Kernel_traits_baseILj2560ES2_ffffjLj1024EEEEELb0ELb1EEEvNS_9BwdParamsE,@"STO_CUDA_ENTRY STV_DEFAULT"
_ZN10layer_norm22ln_bwd_finalize_kernelINS_22Kernel_traits_finalizeILj2560E6__halfffffjLb0ELj1024ELj4ENS_18Kernel_traits_baseILj2560ES2_ffffjLj1024EEEEELb0ELb1EEEvNS_9BwdParamsE:
.text._ZN10layer_norm22ln_bwd_finalize_kernelINS_22Kernel_traits_finalizeILj2560E6__halfffffjLb0ELj1024ELj4ENS_18Kernel_traits_baseILj2560ES2_ffffjLj1024EEEEELb0ELb1EEEvNS_9BwdParamsE:
        /* <DEDUP_REMOVED lines=26> */
.L_x_10353:
        /* <DEDUP_REMOVED lines=31> */
.L_x_10346:
        /* <DEDUP_REMOVED lines=34> */
.L_x_10345:
[----:B------:R-:W-:Y:S05]  /*05b0*/  BSYNC B1 ;  /* 0x0000000000017941 */ /* 0x000fea0003800000 */
.L_x_10344:
        /* <DEDUP_REMOVED lines=25> */
.L_x_10348:
[----:B------:R-:W-:Y:S05]  /*0750*/  BSYNC B1 ;  /* 0x0000000000017941 */ /* 0x000fea0003800000 */
.L_x_10347:
        /* <DEDUP_REMOVED lines=12> */
.L_x_10343:
[----:B------:R-:W-:Y:S05]  /*0820*/  BSYNC B0 ;  /* 0x0000000000007941 */ /* 0x000fea0003800000 */
.L_x_10342:
        /* <DEDUP_REMOVED lines=29> */
.L_x_10364:
[----:B------:R-:W-:Y:S01]  /*0a00*/  @!P1 SHF.R.U32.HI R12, RZ, 0x3, R0 ;  /* 0x00000003ff0c9819 */ /* 0x000fe20000011600 */
[----:B----4-:R-:W-:Y:S01]  /*0a10*/  FADD.FTZ R14, R9, R14 ;  /* 0x0000000e090e7221 */ /* 0x010fe20000010000 */
[----:B---3--:R-:W-:Y:S02]  /*0a20*/  FADD.FTZ R11, R10, R11 ;  /* 0x0000000b0a0b7221 */ /* 0x008fe40000010000 */
[----:B------:R-:W-:-:S05]  /*0a30*/  @!P1 LOP3.LUT R12, R12, 0x1ffffffc, RZ, 0xc0, !PT ;  /* 0x1ffffffc0c0c9812 */ /* 0x000fca00078ec0ff */
[----:B------:R3:W-:Y:S04]  /*0a40*/  @!P1 STS [R12+UR4+0x2000], R14 ;  /* 0x0020000e0c009988 */ /* 0x0007e80008000804 */
[----:B------:R3:W-:Y:S02]  /*0a50*/  @!P1 STS [R12+UR4+0x2080], R11 ;  /* 0x0020800b0c009988 */ /* 0x0007e40008000804 */
.L_x_10349:
        /* <DEDUP_REMOVED lines=14> */
.L_x_10352:
[----:B------:R-:W-:Y:S05]  /*0b40*/  BSYNC B0 ;  /* 0x0000000000007941 */ /* 0x000fea0003800000 */
.L_x_10351:
[C---:B------:R-:W-:Y:S02]  /*0b50*/  ISETP.GT.U32.AND P1, PT, R3.reuse, -0xa01, PT ;  /* 0xfffff5ff0300780c */ /* 0x040fe40003f24070 */
[----:B------:R-:W-:Y:S02]  /*0b60*/  IADD3 R3, R3, 0xa00, RZ ;  /* 0x00000a0003037810 */ /* 0x000fe40007ffe0ff */
[----:B------:R-:W-:-:S09]  /*0b70*/  IADD3 R4, R4, 0x500, RZ ;  /* 0x0000050004047810 */ /* 0x000fd20007ffe0ff */
[----:B------:R-:W-:Y:S05]  /*0b80*/  @P1 BRA `(.L_x_10353) ;  /* 0xfffffff400841947 */ /* 0x000fea000383ffff */
[----:B------:R-:W-:Y:S05]  /*0b90*/  EXIT ;  /* 0x000000000000794d */ /* 0x000fea0003800000 */
.L_x_10350:
[----:B------:R-:W-:Y:S01]  /*0ba0*/  HFMA2.MMA R22, -RZ, RZ, 0, 1.847743988037109375e-06 ;  /* 0x0000001fff167435 */ /* 0x000fe200000001ff */
[----:B0--3--:R-:W-:Y:S01]  /*0bb0*/  MOV R20, R10 ;  /* 0x0000000a00147202 */ /* 0x009fe20000000f00 */
[----:B------:R-:W-:Y:S01]  /*0bc0*/  IMAD.MOV.U32 R19, RZ, RZ, 0x1 ;  /* 0x00000001ff137424 */ /* 0x000fe200078e00ff */
[----:B------:R-:W-:-:S08]  /*0bd0*/  MOV R17, 0xffffffff ;  /* 0xffffffff00117802 */ /* 0x000fd00000000f00 */
[----:B-12---:R-:W-:Y:S05]  /*0be0*/  WARPSYNC.COLLECTIVE R17, `(.L_x_10354) ;  /* 0x0000000011087348 */ /* 0x006fea0003c00000 */
[----:B------:R0:W3:Y:S02]  /*0bf0*/  SHFL.BFLY P2, R18, R20, R19, R22 ;  /* 0x0c00001314127389 */ /* 0x0000e40000040016 */
[----:B0123--:R-:W-:Y:S01]  /*0c00*/  ENDCOLLECTIVE ;  /* 0x000000000000791b */ /* 0x00ffe20003800000 */
.L_x_10354:
[----:B------:R-:W-:Y:S01]  /*0c10*/  HFMA2.MMA R19, -RZ, RZ, 0, 1.1920928955078125e-07 ;  /* 0x00000002ff137435 */ /* 0x000fe200000001ff */
[----:B------:R-:W-:-:S05]  /*0c20*/  MOV R11, R18 ;  /* 0x00000012000b7202 */ /* 0x000fca0000000f00 */
[----:B------:R-:W-:-:S04]  /*0c30*/  FADD.FTZ R11, R10, R11 ;  /* 0x0000000b0a0b7221 */ /* 0x000fc80000010000 */
[----:B------:R-:W-:-:S07]  /*0c40*/  IMAD.MOV.U32 R20, RZ, RZ, R11 ;  /* 0x000000ffff147224 */ /* 0x000fce00078e000b */
[----:B------:R-:W-:Y:S05]  /*0c50*/  WARPSYNC.COLLECTIVE R17, `(.L_x_10355) ;  /* 0x0000000011087348 */ /* 0x000fea0003c00000 */
[----:B------:R0:W1:Y:S02]  /*0c60*/  SHFL.BFLY P2, R18, R20, R19, R22 ;  /* 0x0c00001314127389 */ /* 0x0000640000040016 */
[----:B01----:R-:W-:Y:S01]  /*0c70*/  ENDCOLLECTIVE ;  /* 0x000000000000791b */ /* 0x003fe20003800000 */
.L_x_10355:
[----:B------:R-:W-:Y:S01]  /*0c80*/  IMAD.MOV.U32 R19, RZ, RZ, 0x4 ;  /* 0x00000004ff137424 */ /* 0x000fe200078e00ff */
[----:B------:R-:W-:-:S05]  /*0c90*/  MOV R12, R18 ;  /* 0x00000012000c7202 */ /* 0x000fca0000000f00 */
[----:B------:R-:W-:-:S05]  /*0ca0*/  FADD.FTZ R12, R11, R12 ;  /* 0x0000000c0b0c7221 */ /* 0x000fca0000010000 */
[----:B------:R-:W-:-:S07]  /*0cb0*/  MOV R20, R12 ;  /* 0x0000000c00147202 */ /* 0x000fce0000000f00 */
[----:B------:R-:W-:Y:S05]  /*0cc0*/  WARPSYNC.COLLECTIVE R17, `(.L_x_10356) ;  /* 0x0000000011087348 */ /* 0x000fea0003c00000 */
[----:B------:R0:W1:Y:S02]  /*0cd0*/  SHFL.BFLY P2, R18, R20, R19, R22 ;  /* 0x0c00001314127389 */ /* 0x0000640000040016 */
[----:B01----:R-:W-:Y:S01]  /*0ce0*/  ENDCOLLECTIVE ;  /* 0x000000000000791b */ /* 0x003fe20003800000 */
.L_x_10356:
[----:B------:R-:W-:Y:S01]  /*0cf0*/  HFMA2.MMA R19, -RZ, RZ, 0, 4.76837158203125e-07 ;  /* 0x00000008ff137435 */ /* 0x000fe200000001ff */
[----:B------:R-:W-:-:S05]  /*0d00*/  MOV R13, R18 ;  /* 0x00000012000d7202 */ /* 0x000fca0000000f00 */
[----:B------:R-:W-:-:S05]  /*0d10*/  FADD.FTZ R13, R12, R13 ;  /* 0x0000000d0c0d7221 */ /* 0x000fca0000010000 */
[----:B------:R-:W-:-:S07]  /*0d20*/  MOV R20, R13 ;  /* 0x0000000d00147202 */ /* 0x000fce0000000f00 */
[----:B------:R-:W-:Y:S05]  /*0d30*/  WARPSYNC.COLLECTIVE R17, `(.L_x_10357) ;  /* 0x0000000011087348 */ /* 0x000fea0003c00000 */
[----:B------:R0:W1:Y:S02]  /*0d40*/  SHFL.BFLY P2, R18, R20, R19, R22 ;  /* 0x0c00001314127389 */ /* 0x0000640000040016 */
[----:B01----:R-:W-:Y:S01]  /*0d50*/  ENDCOLLECTIVE ;  /* 0x000000000000791b */ /* 0x003fe20003800000 */
.L_x_10357:
[----:B------:R-:W-:Y:S01]  /*0d60*/  HFMA2.MMA R19, -RZ, RZ, 0, 9.5367431640625e-07 ;  /* 0x00000010ff137435 */ /* 0x000fe200000001ff */
[----:B------:R-:W-:-:S04]  /*0d70*/  IMAD.MOV.U32 R10, RZ, RZ, R18 ;  /* 0x000000ffff0a7224 */ /* 0x000fc800078e0012 */
[----:B------:R-:W-:-:S05]  /*0d80*/  FADD.FTZ R10, R13, R10 ;  /* 0x0000000a0d0a7221 */ /* 0x000fca0000010000 */
[----:B------:R-:W-:-:S07]  /*0d90*/  MOV R20, R10 ;  /* 0x0000000a00147202 */ /* 0x000fce0000000f00 */
[----:B------:R-:W-:Y:S05]  /*0da0*/  WARPSYNC.COLLECTIVE R17, `(.L_x_10358) ;  /* 0x0000000011087348 */ /* 0x000fea0003c00000 */
[----:B------:R0:W1:Y:S02]  /*0db0*/  SHFL.BFLY P2, R18, R20, R19, R22 ;  /* 0x0c00001314127389 */ /* 0x0000640000040016 */
[----:B01----:R-:W-:Y:S01]  /*0dc0*/  ENDCOLLECTIVE ;  /* 0x000000000000791b */ /* 0x003fe20003800000 */
.L_x_10358:
[----:B------:R-:W-:Y:S01]  /*0dd0*/  HFMA2.MMA R19, -RZ, RZ, 0, 5.9604644775390625e-08 ;  /* 0x00000001ff137435 */ /* 0x000fe200000001ff */
[----:B------:R-:W-:Y:S01]  /*0de0*/  IMAD.MOV.U32 R20, RZ, RZ, R9 ;  /* 0x000000ffff147224 */ /* 0x000fe200078e0009 */
[----:B------:R-:W-:-:S09]  /*0df0*/  MOV R11, R18 ;  /* 0x00000012000b7202 */ /* 0x000fd20000000f00 */
[----:B------:R-:W-:Y:S05]  /*0e00*/  WARPSYNC.COLLECTIVE R17, `(.L_x_10359) ;  /* 0x0000000011087348 */ /* 0x000fea0003c00000 */
[----:B------:R0:W1:Y:S02]  /*0e10*/  SHFL.BFLY P2, R18, R20, R19, R22 ;  /* 0x0c00001314127389 */ /* 0x0000640000040016 */
[----:B01----:R-:W-:Y:S01]  /*0e20*/  ENDCOLLECTIVE ;  /* 0x000000000000791b */ /* 0x003fe20003800000 */
.L_x_10359:
[----:B------:R-:W-:Y:S01]  /*0e30*/  HFMA2.MMA R19, -RZ, RZ, 0, 1.1920928955078125e-07 ;  /* 0x00000002ff137435 */ /* 0x000fe200000001ff */
[----:B------:R-:W-:-:S05]  /*0e40*/  MOV R12, R18 ;  /* 0x00000012000c7202 */ /* 0x000fca0000000f00 */
[----:B------:R-:W-:-:S05]  /*0e50*/  FADD.FTZ R14, R9, R12 ;  /* 0x0000000c090e7221 */ /* 0x000fca0000010000 */
[----:B------:R-:W-:-:S07]  /*0e60*/  MOV R20, R14 ;  /* 0x0000000e00147202 */ /* 0x000fce0000000f00 */
[----:B------:R-:W-:Y:S05]  /*0e70*/  WARPSYNC.COLLECTIVE R17, `(.L_x_10360) ;  /* 0x0000000011087348 */ /* 0x000fea0003c00000 */
[----:B------:R0:W1:Y:S02]  /*0e80*/  SHFL.BFLY P2, R18, R20, R19, R22 ;  /* 0x0c00001314127389 */ /* 0x0000640000040016 */
[----:B01----:R-:W-:Y:S01]  /*0e90*/  ENDCOLLECTIVE ;  /* 0x000000000000791b */ /* 0x003fe20003800000 */
.L_x_10360:
[----:B------:R-:W-:Y:S01]  /*0ea0*/  HFMA2.MMA R19, -RZ, RZ, 0, 2.384185791015625e-07 ;  /* 0x00000004ff137435 */ /* 0x000fe200000001ff */
[----:B------:R-:W-:-:S04]  /*0eb0*/  IMAD.MOV.U32 R13, RZ, RZ, R18 ;  /* 0x000000ffff0d7224 */ /* 0x000fc800078e0012 */
[----:B------:R-:W-:-:S05]  /*0ec0*/  FADD.FTZ R15, R14, R13 ;  /* 0x0000000d0e0f7221 */ /* 0x000fca0000010000 */
[----:B------:R-:W-:-:S07]  /*0ed0*/  MOV R20, R15 ;  /* 0x0000000f00147202 */ /* 0x000fce0000000f00 */
[----:B------:R-:W-:Y:S05]  /*0ee0*/  WARPSYNC.COLLECTIVE R17, `(.L_x_10361) ;  /* 0x0000000011087348 */ /* 0x000fea0003c00000 */
[----:B------:R0:W1:Y:S02]  /*0ef0*/  SHFL.BFLY P2, R18, R20, R19, R22 ;  /* 0x0c00001314127389 */ /* 0x0000640000040016 */
[----:B01----:R-:W-:Y:S01]  /*0f00*/  ENDCOLLECTIVE ;  /* 0x000000000000791b */ /* 0x003fe20003800000 */
.L_x_10361:
[----:B------:R-:W-:Y:S01]  /*0f10*/  IMAD.MOV.U32 R19, RZ, RZ, 0x8 ;  /* 0x00000008ff137424 */ /* 0x000fe200078e00ff */
[----:B------:R-:W-:-:S05]  /*0f20*/  MOV R16, R18 ;  /* 0x0000001200107202 */ /* 0x000fca0000000f00 */
[----:B------:R-:W-:-:S05]  /*0f30*/  FADD.FTZ R16, R15, R16 ;  /* 0x000000100f107221 */ /* 0x000fca0000010000 */
[----:B------:R-:W-:-:S07]  /*0f40*/  MOV R20, R16 ;  /* 0x0000001000147202 */ /* 0x000fce0000000f00 */
[----:B------:R-:W-:Y:S05]  /*0f50*/  WARPSYNC.COLLECTIVE R17, `(.L_x_10362) ;  /* 0x0000000011087348 */ /* 0x000fea0003c00000 */
[----:B------:R0:W1:Y:S02]  /*0f60*/  SHFL.BFLY P2, R18, R20, R19, R22 ;  /* 0x0c00001314127389 */ /* 0x0000640000040016 */
[----:B01----:R-:W-:Y:S01]  /*0f70*/  ENDCOLLECTIVE ;  /* 0x000000000000791b */ /* 0x003fe20003800000 */
.L_x_10362:
[----:B------:R-:W-:Y:S01]  /*0f80*/  HFMA2.MMA R19, -RZ, RZ, 0, 9.5367431640625e-07 ;  /* 0x00000010ff137435 */ /* 0x000fe200000001ff */
[----:B------:R-:W-:-:S05]  /*0f90*/  MOV R9, R18 ;  /* 0x0000001200097202 */ /* 0x000fca0000000f00 */
[----:B------:R-:W-:-:S05]  /*0fa0*/  FADD.FTZ R9, R16, R9 ;  /* 0x0000000910097221 */ /* 0x000fca0000010000 */
[----:B------:R-:W-:-:S07]  /*0fb0*/  MOV R20, R9 ;  /* 0x0000000900147202 */ /* 0x000fce0000000f00 */
[----:B------:R-:W-:Y:S05]  /*0fc0*/  WARPSYNC.COLLECTIVE R17, `(.L_x_10363) ;  /* 0x0000000011087348 */ /* 0x000fea0003c00000 */
[----:B------:R0:W1:Y:S02]  /*0fd0*/  SHFL.BFLY P2, R18, R20, R19, R22 ;  /* 0x0c00001314127389 */ /* 0x0000640000040016 */
[----:B01----:R-:W-:Y:S01]  /*0fe0*/  ENDCOLLECTIVE ;  /* 0x000000000000791b */ /* 0x003fe20003800000 */
.L_x_10363:
[----:B------:R-:W-:Y:S01]  /*0ff0*/  MOV R14, R18 ;  /* 0x00000012000e7202 */ /* 0x000fe20000000f00 */
[----:B------:R-:W-:Y:S06]  /*1000*/  BRA `(.L_x_10364) ;  /* 0xfffffff8007c7947 */ /* 0x000fec000383ffff */
.L_x_10365:
        /* <DEDUP_REMOVED lines=15> */
.L_x_11990:


//--------------------- .text._ZN10layer_norm13ln_bwd_kernelINS_13Kernel_traitsI6__halfffffjLj2560ELj1ELj1ELj4ELj16ENS_18Kernel_traits_baseILj2560ES2_ffffjLj128EEEEELb1ELb0ELb1ELb1EEEvNS_9BwdParamsE --------------------------
	.section	.text._ZN10layer_norm13ln_bwd_kernelINS_13Kernel_traitsI6__halfffffjLj2560ELj1ELj1ELj4ELj16ENS_18Kernel_traits_baseILj2560ES2_ffffjLj128EEEEELb1ELb0ELb1ELb1EEEvNS_9BwdParamsE,"ax",@progbits
	.align	128
        .global         _ZN10layer_norm13ln_bwd_kernelINS_13Kernel_traitsI6__halfffffjLj2560ELj1ELj1ELj4ELj16ENS_18Kernel_traits_baseILj2560ES2_ffffjLj128EEEEELb1ELb0ELb1ELb1EEEvNS_9BwdParamsE
        .type           _ZN10layer_norm13ln_bwd_kernelINS_13Kernel_traitsI6__halfffffjLj2560ELj1ELj1ELj4ELj16ENS_18Kernel_traits_baseILj2560ES2_ffffjLj128EEEEELb1ELb0ELb1ELb1EEEvNS_9BwdParamsE,@function
        .size           _ZN10layer_norm13ln_bwd_kernelINS_13Kernel_traitsI6__halfffffjLj2560ELj1ELj1ELj4ELj16ENS_18Kernel_traits_baseILj2560ES2_ffffjLj128EEEEELb1ELb0ELb1ELb1EEEvNS_9BwdParamsE,(.L_x_11991 - _ZN10layer_norm13ln_bwd_kernelINS_13Kernel_traitsI6__halfffffjLj2560ELj1ELj1ELj4ELj16ENS_18Kernel_traits_baseILj2560ES2_ffffjLj128EEEEELb1ELb0ELb1ELb1EEEvNS_9BwdParamsE)
        .other          _ZN10layer_norm13ln_bwd_kernelINS_13Kernel_traitsI6__halfffffjLj2560ELj1ELj1ELj4ELj16ENS_18Kernel_traits_baseILj2560ES2_ffffjLj128EEEEELb1ELb0ELb1ELb1EEEvNS_9BwdParamsE,@"STO_CUDA_ENTRY STV_DEFAULT"
_ZN10layer_norm13ln_bwd_kernelINS_13Kernel_traitsI6__halfffffjLj2560ELj1ELj1ELj4ELj16ENS_18Kernel_traits_baseILj2560ES2_ffffjLj128EEEEELb1ELb0ELb1ELb1EEEvNS_9BwdParamsE:
.text._ZN10layer_norm13ln_bwd_kernelINS_13Kernel_traitsI6__halfffffjLj2560ELj1ELj1ELj4ELj16ENS_18Kernel_traits_baseILj2560ES2_ffffjLj128EEEEELb1ELb0ELb1ELb1EEEvNS_9BwdParamsE:
        /* <DEDUP_REMOVED lines=33> */
.L_x_10366:
        /* <DEDUP_REMOVED lines=62> */
.L_x_10412:
[----:B0-----:R-:W0:Y:S08]  /*05f0*/  LDC.64 R4, c[0x0][0x288] ;  /* 0x0000a200ff047b82 */ /* 0x001e300000000a00 */
[----:B------:R-:W1:Y:S08]  /*0600*/  LDC.64 R16, c[0x0][0x280] ;  /* 0x0000a000ff107b82 */ /* 0x000e700000000a00 */
[----:B------:R-:W2:Y:S01]  /*0610*/  LDC.64 R6, c[0x0][0x258] ;  /* 0x00009600ff067b82 */ /* 0x000ea20000000a00 */
[----:B0-----:R-:W-:-:S07]  /*0620*/  IMAD.WIDE R4, R3, 0x4, R4 ;  /* 0x0000000403047825 */ /* 0x001fce00078e0204 */
[----:B------:R-:W0:Y:S01]  /*0630*/  LDC R163, c[0x0][0x218] ;  /* 0x00008600ffa37b82 */ /* 0x000e220000000800 */
[----:B------:R2:W3:Y:S01]  /*0640*/  LDG.E R15, desc[UR4][R4.64] ;  /* 0x00000004040f7981 */ /* 0x0004e2000c1e1900 */
        /* <DEDUP_REMOVED lines=29> */
[----:B------:R1:W5:Y:S03]  /*0820*/  @P0 LDG.E.128 R20, desc[UR4][R12.64] ;  /* 0x000000040c140981 */ /* 0x000366000c1e1d00 */
[----:B------:R-:W-:Y:S01]  /*0830*/  @P5 LEA.HI R17, R15, R6, RZ, 0x2 ;  /* 0x000000060f115211 */ /* 0x000fe200078f10ff */
[----:B------:R-:W5:Y:S01]  /*0840*/  @P0 LDG.E.128 R32, desc[UR4][R124.64] ;  /* 0x000000047c200981 */ /* 0x000f62000c1e1d00 */
[----:B------:R-:W-:Y:S02]  /*0850*/  MOV R15, RZ ;  /* 0x000000ff000f7202 */ /* 0x000fe40000000f00 */
[----:B------:R-:W-:Y:S01]  /*0860*/  @P5 LEA.HI.SX32 R15, R17, R162, 0x1e ;  /* 0x000000a2110f5211 */ /* 0x000fe200078ff2ff */
[----:B------:R-:W5:Y:S03]  /*0870*/  @P0 LDG.E.128 R28, desc[UR4][R114.64] ;  /* 0x00000004721c0981 */ /* 0x000f66000c1e1d00 */
[C---:B------:R-:W-:Y:S01]  /*0880*/  IADD3 R95, R15.reuse, 0x80, RZ ;  /* 0x000000800f5f7810 */ /* 0x040fe20007ffe0ff */
[C---:B0-----:R-:W-:Y:S01]  /*0890*/  IMAD.WIDE.U32 R92, R15.reuse, 0x4, R98 ;  /* 0x000000040f5c7825 */ /* 0x041fe200078e0062 */
[C---:B------:R-:W-:Y:S01]  /*08a0*/  IADD3 R97, R15.reuse, 0x100, RZ ;  /* 0x000001000f617810 */ /* 0x040fe20007ffe0ff */
[----:B------:R-:W5:Y:S01]  /*08b0*/  @P0 LDG.E.128 R24, desc[UR4][R112.64] ;  /* 0x0000000470180981 */ /* 0x000f62000c1e1d00 */
[----:B------:R-:W-:-:S02]  /*08c0*/  IADD3 R129, R15, 0x180, RZ ;  /* 0x000001800f817810 */ /* 0x000fc40007ffe0ff */
[----:B------:R-:W-:Y:S01]  /*08d0*/  IADD3 R15, R15, 0x200, RZ ;  /* 0x000002000f0f7810 */ /* 0x000fe20007ffe0ff */
[--C-:B-1----:R-:W-:Y:S01]  /*08e0*/  IMAD.WIDE.U32 R12, R95, 0x4, R98.reuse ;  /* 0x000000045f0c7825 */ /* 0x102fe200078e0062 */
[----:B------:R0:W5:Y:S03]  /*08f0*/  LDG.E R17, desc[UR4][R92.64] ;  /* 0x000000045c117981 */ /* 0x000166000c1e1900 */
[----:B------:R-:W-:-:S04]  /*0900*/  IMAD.WIDE.U32 R94, R97, 0x4, R98 ;  /* 0x00000004615e7825 */ /* 0x000fc800078e0062 */
[----:B------:R-:W-:-:S04]  /*0910*/  IMAD.WIDE.U32 R96, R129, 0x4, R98 ;  /* 0x0000000481607825 */ /* 0x000fc800078e0062 */
[----:B------:R-:W-:Y:S01]  /*0920*/  IMAD.WIDE.U32 R98, R15, 0x4, R98 ;  /* 0x000000040f627825 */ /* 0x000fe200078e0062 */
[----:B------:R-:W-:-:S04]  /*0930*/  @P0 IADD3 R15, R0, 0x200, RZ ;  /* 0x00000200000f0810 */ /* 0x000fc80007ffe0ff */
[----:B------:R1:W5:Y:S01]  /*0940*/  LDG.E R6, desc[UR4][R98.64] ;  /* 0x0000000462067981 */ /* 0x000362000c1e1900 */
[----:B0-----:R-:W-:-:S03]  /*0950*/  @P0 IMAD.WIDE.U32 R92, R15, 0x10, R160 ;  /* 0x000000100f5c0825 */ /* 0x001fc600078e00a0 */
[----:B------:R1:W5:Y:S04]  /*0960*/  LDG.E R15, desc[UR4][R12.64] ;  /* 0x000000040c0f7981 */ /* 0x000368000c1e1900 */
[----:B------:R1:W5:Y:S04]  /*0970*/  @P0 LDG.E.128 R76, desc[UR4][R92.64] ;  /* 0x000000045c4c0981 */ /* 0x000368000c1e1d00 */
[----:B------:R1:W5:Y:S04]  /*0980*/  LDG.E R13, desc[UR4][R94.64] ;  /* 0x000000045e0d7981 */ /* 0x000368000c1e1900 */
[----:B------:R1:W5:Y:S01]  /*0990*/  LDG.E R12, desc[UR4][R96.64] ;  /* 0x00000004600c7981 */ /* 0x000362000c1e1900 */
[----:B------:R-:W-:Y:S01]  /*09a0*/  CS2R R112, SRZ ;  /* 0x0000000000707805 */ /* 0x000fe2000001ff00 */
[----:B------:R-:W-:Y:S06]  /*09b0*/  BRA `(.L_x_10370) ;  /* 0x0000000c00447947 */ /* 0x000fec0003800000 */
.L_x_10369:
        /* <DEDUP_REMOVED lines=13> */
[----:B------:R-:W-:Y:S02]  /*0a90*/  IMAD.WIDE.U32 R120, R14, 0x10, R100 ;  /* 0x000000100e787825 */ /* 0x000fe400078e0064 */
[----:B------:R-:W4:Y:S02]  /*0aa0*/  LDG.E.128 R8, desc[UR4][R8.64] ;  /* 0x0000000408087981 */ /* 0x000f24000c1e1d00 */
[----:B--2---:R-:W-:Y:S02]  /*0ab0*/  IMAD.WIDE.U32 R116, R15, 0x10, R18 ;  /* 0x000000100f747825 */ /* 0x004fe400078e0012 */
[----:B------:R-:W2:Y:S02]  /*0ac0*/  LDG.E.128 R120, desc[UR4][R120.64] ;  /* 0x0000000478787981 */ /* 0x000ea4000c1e1d00 */
[--C-:B------:R-:W-:Y:S02]  /*0ad0*/  IMAD.WIDE.U32 R92, R7, 0x10, R100.reuse ;  /* 0x00000010075c7825 */ /* 0x100fe400078e0064 */
[----:B------:R-:W2:Y:S01]  /*0ae0*/  LDG.E.128 R116, desc[UR4][R116.64] ;  /* 0x0000000474747981 */ /* 0x000ea2000c1e1d00 */
[----:B------:R-:W-:Y:S01]  /*0af0*/  IADD3 R89, R15, 0x80, RZ ;  /* 0x000000800f597810 */ /* 0x000fe20007ffe0ff */
[----:B------:R-:W-:-:S02]  /*0b00*/  IMAD.WIDE.U32 R96, R135, 0x10, R100 ;  /* 0x0000001087607825 */ /* 0x000fc400078e0064 */
[----:B------:R-:W2:Y:S02]  /*0b10*/  LDG.E.128 R92, desc[UR4][R92.64] ;  /* 0x000000045c5c7981 */ /* 0x000ea4000c1e1d00 */
[----:B------:R-:W-:Y:S02]  /*0b20*/  IMAD.WIDE.U32 R100, R6, 0x10, R100 ;  /* 0x0000001006647825 */ /* 0x000fe400078e0064 */
[----:B------:R-:W2:Y:S04]  /*0b30*/  LDG.E.128 R96, desc[UR4][R96.64] ;  /* 0x0000000460607981 */ /* 0x000ea8000c1e1d00 */
[----:B------:R-:W2:Y:S01]  /*0b40*/  LDG.E.128 R100, desc[UR4][R100.64] ;  /* 0x0000000464647981 */ /* 0x000ea2000c1e1d00 */
[----:B------:R-:W-:-:S06]  /*0b50*/  IMAD.WIDE.U32 R88, R89, 0x10, R18 ;  /* 0x0000001059587825 */ /* 0x000fcc00078e0012 */
[----:B------:R-:W2:Y:S01]  /*0b60*/  LDG.E.128 R88, desc[UR4][R88.64] ;  /* 0x0000000458587981 */ /* 0x000ea2000c1e1d00 */
[----:B------:R-:W-:-:S05]  /*0b70*/  IADD3 R105, R15, 0x100, RZ ;  /* 0x000001000f697810 */ /* 0x000fca0007ffe0ff */
[----:B------:R-:W-:-:S06]  /*0b80*/  IMAD.WIDE.U32 R104, R105, 0x10, R18 ;  /* 0x0000001069687825 */ /* 0x000fcc00078e0012 */
[----:B------:R-:W2:Y:S01]  /*0b90*/  LDG.E.128 R104, desc[UR4][R104.64] ;  /* 0x0000000468687981 */ /* 0x000ea2000c1e1d00 */
[----:B------:R-:W-:Y:S02]  /*0ba0*/  IADD3 R109, R15, 0x180, RZ ;  /* 0x000001800f6d7810 */ /* 0x000fe40007ffe0ff */
[----:B---3--:R-:W-:Y:S02]  /*0bb0*/  MOV R4, UR14 ;  /* 0x0000000e00047c02 */ /* 0x008fe40008000f00 */
[----:B------:R-:W-:Y:S01]  /*0bc0*/  MOV R5, UR15 ;  /* 0x0000000f00057c02 */ /* 0x000fe20008000f00 */
[----:B------:R-:W-:Y:S01]  /*0bd0*/  IMAD.WIDE.U32 R108, R109, 0x10, R18 ;  /* 0x000000106d6c7825 */ /* 0x000fe200078e0012 */
[----:B------:R-:W-:-:S04]  /*0be0*/  ISETP.NE.U32.AND P0, PT, R4, RZ, PT ;  /* 0x000000ff0400720c */ /* 0x000fc80003f05070 */
[----:B------:R-:W-:Y:S01]  /*0bf0*/  ISETP.NE.AND.EX P0, PT, R5, RZ, PT, P0 ;  /* 0x000000ff0500720c */ /* 0x000fe20003f05300 */
[----:B------:R-:W3:Y:S01]  /*0c00*/  LDG.E.128 R108, desc[UR4][R108.64] ;  /* 0x000000046c6c7981 */ /* 0x000ee2000c1e1d00 */
[----:B------:R-:W-:-:S11]  /*0c10*/  IADD3 R15, R15, 0x200, RZ ;  /* 0x000002000f0f7810 */ /* 0x000fd60007ffe0ff */
[----:B------:R1:W5:Y:S04]  /*0c20*/  @P0 LDG.E.128 R28, desc[UR4][R114.64] ;  /* 0x00000004721c0981 */ /* 0x000368000c1e1d00 */
[----:B------:R-:W5:Y:S02]  /*0c30*/  @P0 LDG.E.128 R24, desc[UR4][R112.64] ;  /* 0x0000000470180981 */ /* 0x000f64000c1e1d00 */
[----:B-----5:R-:W-:Y:S01]  /*0c40*/  ISETP.GE.AND P5, PT, R16, 0x1, PT ;  /* 0x000000011000780c */ /* 0x020fe20003fa6270 */
[----:B------:R-:W-:Y:S01]  /*0c50*/  HFMA2.MMA R131, -RZ, RZ, 0, 0 ;  /* 0x00000000ff837435 */ /* 0x000fe200000001ff */
[----:B------:R0:W5:Y:S01]  /*0c60*/  @P0 LDG.E.128 R32, desc[UR4][R124.64] ;  /* 0x000000047c200981 */ /* 0x000162000c1e1d00 */
[----:B-1----:R-:W-:-:S03]  /*0c70*/  IMAD.WIDE.U32 R114, R15, 0x10, R18 ;  /* 0x000000100f727825 */ /* 0x002fc600078e0012 */
[----:B------:R1:W5:Y:S04]  /*0c80*/  @P0 LDG.E.128 R20, desc[UR4][R12.64] ;  /* 0x000000040c140981 */ /* 0x000368000c1e1d00 */
[----:B------:R-:W3:Y:S03]  /*0c90*/  LDG.E.128 R112, desc[UR4][R114.64] ;  /* 0x0000000472707981 */ /* 0x000ee6000c1e1d00 */
[----:B------:R-:W-:-:S05]  /*0ca0*/  @P5 IADD3 R18, R16, -0x1, RZ ;  /* 0xffffffff10125810 */ /* 0x000fca0007ffe0ff */
[----:B------:R-:W-:Y:S02]  /*0cb0*/  @P5 IMAD R15, R18, R163, RZ ;  /* 0x000000a3120f5224 */ /* 0x000fe400078e02ff */
[----:B------:R-:W-:-:S03]  /*0cc0*/  @P0 IMAD.WIDE.U32 R18, R6, 0x10, R160 ;  /* 0x0000001006120825 */ /* 0x000fc600078e00a0 */
[----:B------:R-:W-:Y:S02]  /*0cd0*/  @P5 SHF.R.S32.HI R6, RZ, 0x1f, R15 ;  /* 0x0000001fff065819 */ /* 0x000fe4000001140f */
[----:B------:R1:W5:Y:S02]  /*0ce0*/  @P0 LDG.E.128 R76, desc[UR4][R18.64] ;  /* 0x00000004124c0981 */ /* 0x000364000c1e1d00 */
[----:B------:R-:W-:Y:S02]  /*0cf0*/  @P5 LEA.HI R15, R6, R15, RZ, 0x2 ;  /* 0x0000000f060f5211 */ /* 0x000fe400078f10ff */
[----:B------:R-:W-:Y:S02]  /*0d00*/  ISETP.NE.AND P0, PT, R165, RZ, PT ;  /* 0x000000ffa500720c */ /* 0x000fe40003f05270 */
[----:B------:R-:W-:-:S04]  /*0d10*/  @P5 LEA.HI.SX32 R131, R15, R162, 0x1e ;  /* 0x000000a20f835211 */ /* 0x000fc800078ff2ff */
[C---:B------:R-:W-:Y:S02]  /*0d20*/  IADD3 R127, R131.reuse, 0x80, RZ ;  /* 0x00000080837f7810 */ /* 0x040fe40007ffe0ff */
[C---:B------:R-:W-:Y:S02]  /*0d30*/  IADD3 R15, R131.reuse, 0x100, RZ ;  /* 0x00000100830f7810 */ /* 0x040fe40007ffe0ff */
[C---:B0-----:R-:W-:Y:S02]  /*0d40*/  IADD3 R125, R131.reuse, 0x180, RZ ;  /* 0x00000180837d7810 */ /* 0x041fe40007ffe0ff */
[C---:B------:R-:W-:Y:S01]  /*0d50*/  IADD3 R17, R131.reuse, 0x200, RZ ;  /* 0x0000020083117810 */ /* 0x040fe20007ffe0ff */
[----:B------:R-:W-:-:S04]  /*0d60*/  IMAD.WIDE.U32 R130, R131, 0x4, R132 ;  /* 0x0000000483827825 */ /* 0x000fc800078e0084 */
[----:B------:R-:W-:-:S04]  /*0d70*/  IMAD.WIDE.U32 R126, R127, 0x4, R132 ;  /* 0x000000047f7e7825 */ /* 0x000fc800078e0084 */
[--C-:B-1----:R-:W-:Y:S02]  /*0d80*/  IMAD.WIDE.U32 R12, R15, 0x4, R132.reuse ;  /* 0x000000040f0c7825 */ /* 0x102fe400078e0084 */
[----:B------:R-:W5:Y:S02]  /*0d90*/  LDG.E R15, desc[UR4][R126.64] ;  /* 0x000000047e0f7981 */ /* 0x000f64000c1e1900 */
[--C-:B------:R-:W-:Y:S02]  /*0da0*/  IMAD.WIDE.U32 R124, R125, 0x4, R132.reuse ;  /* 0x000000047d7c7825 */ /* 0x100fe400078e0084 */
[----:B------:R-:W5:Y:S02]  /*0db0*/  LDG.E R13, desc[UR4][R12.64] ;  /* 0x000000040c0d7981 */ /* 0x000f64000c1e1900 */
[----:B------:R-:W-:Y:S02]  /*0dc0*/  IMAD.WIDE.U32 R18, R17, 0x4, R132 ;  /* 0x0000000411127825 */ /* 0x000fe400078e0084 */
[----:B------:R0:W5:Y:S04]  /*0dd0*/  LDG.E R17, desc[UR4][R130.64] ;  /* 0x0000000482117981 */ /* 0x000168000c1e1900 */
[----:B------:R1:W5:Y:S04]  /*0de0*/  LDG.E R6, desc[UR4][R18.64] ;  /* 0x0000000412067981 */ /* 0x000368000c1e1900 */
[----:B------:R1:W5:Y:S01]  /*0df0*/  LDG.E R12, desc[UR4][R124.64] ;  /* 0x000000047c0c7981 */ /* 0x000362000c1e1900 */
[----:B----4-:R-:W-:-:S05]  /*0e00*/  FSEL R129, R129, RZ, !P0 ;  /* 0x000000ff81817208 */ /* 0x010fca0004000000 */
[C---:B------:R-:W-:Y:S01]  /*0e10*/  FADD.FTZ R133, -R129.reuse, R8 ;  /* 0x0000000881857221 */ /* 0x040fe20000010100 */
[C---:B------:R-:W-:Y:S01]  /*0e20*/  FADD.FTZ R9, -R129.reuse, R9 ;  /* 0x0000000981097221 */ /* 0x040fe20000010100 */
[C---:B------:R-:W-:Y:S01]  /*0e30*/  FADD.FTZ R11, -R129.reuse, R11 ;  /* 0x0000000b810b7221 */ /* 0x040fe20000010100 */
[C---:B------:R-:W-:Y:S01]  /*0e40*/  FADD.FTZ R137, -R129.reuse, R10 ;  /* 0x0000000a81897221 */ /* 0x040fe20000010100 */
[C---:B------:R-:W-:Y:S01]  /*0e50*/  FMUL.FTZ R132, R2.reuse, R133 ;  /* 0x0000008502847220 */ /* 0x040fe20000410000 */
[C---:B------:R-:W-:Y:S01]  /*0e60*/  FMUL.FTZ R136, R2.reuse, R9 ;  /* 0x0000000902887220 */ /* 0x040fe20000410000 */
[C---:B--2---:R-:W-:Y:S01]  /*0e70*/  FADD.FTZ R123, -R129.reuse, R123 ;  /* 0x0000007b817b7221 */ /* 0x044fe20000010100 */
[C---:B------:R-:W-:Y:S01]  /*0e80*/  FMUL.FTZ R133, R2.reuse, R11 ;  /* 0x0000000b02857220 */ /* 0x040fe20000410000 */
[----:B------:R-:W-:Y:S01]  /*0e90*/  FADD.FTZ R121, -R129, R121 ;  /* 0x0000007981797221 */ /* 0x000fe20000010100 */
[----:B0-----:R-:W-:Y:S01]  /*0ea0*/  FMUL.FTZ R131, R159, R116 ;  /* 0x000000749f837220 */ /* 0x001fe20000410000 */
[----:B------:R-:W-:Y:S01]  /*0eb0*/  FMUL.FTZ R134, R2, R137 ;  /* 0x0000008902867220 */ /* 0x000fe20000410000 */
[----:B------:R-:W-:Y:S01]  /*0ec0*/  FFMA.FTZ R37, R117, R136, R37 ;  /* 0x0000008875257223 */ /* 0x000fe20000010025 */
[----:B------:R-:W-:Y:S01]  /*0ed0*/  FADD.FTZ R57, R57, R117 ;  /* 0x0000007539397221 */ /* 0x000fe20000010000 */
[----:B------:R-:W-:Y:S01]  /*0ee0*/  FMUL.FTZ R139, R158, R117 ;  /* 0x000000759e8b7220 */ /* 0x000fe20000410000 */
[----:B------:R-:W-:Y:S01]  /*0ef0*/  FMUL.FTZ R8, R2, R123 ;  /* 0x0000007b02087220 */ /* 0x000fe20000410000 */
[----:B------:R-:W-:Y:S01]  /*0f00*/  FFMA.FTZ R39, R119, R133, R39 ;  /* 0x0000008577277223 */ /* 0x000fe20000010027 */
[----:B------:R-:W-:Y:S01]  /*0f10*/  FADD.FTZ R59, R59, R119 ;  /* 0x000000773b3b7221 */ /* 0x000fe20000010000 */
[----:B------:R-:W-:Y:S01]  /*0f20*/  FMUL.FTZ R137, R156, R119 ;  /* 0x000000779c897220 */ /* 0x000fe20000410000 */
[----:B------:R-:W-:Y:S01]  /*0f30*/  FMUL.FTZ R10, R2, R121 ;  /* 0x00000079020a7220 */ /* 0x000fe20000410000 */
[C---:B-1----:R-:W-:Y:S01]  /*0f40*/  FADD.FTZ R19, -R129.reuse, R92 ;  /* 0x0000005c81137221 */ /* 0x042fe20000010100 */
        /* <DEDUP_REMOVED lines=12> */
[----:B------:R-:W-:Y:S01]  /*1010*/  FADD.FTZ R92, RZ, R131 ;  /* 0x00000083ff5c7221 */ /* 0x000fe20000010000 */
[----:B------:R-:W-:Y:S01]  /*1020*/  FADD.FTZ R129, -R129, R103 ;  /* 0x0000006781817221 */ /* 0x000fe20000010100 */
[----:B------:R-:W-:Y:S01]  /*1030*/  FFMA.FTZ R103, R132, R131, RZ ;  /* 0x0000008384677223 */ /* 0x000fe200000100ff */
[----:B------:R-:W-:Y:S01]  /*1040*/  FMUL.FTZ R100, R2, R117 ;  /* 0x0000007502647220 */ /* 0x000fe20000410000 */
[----:B------:R-:W-:Y:S01]  /*1050*/  FMUL.FTZ R138, R157, R118 ;  /* 0x000000769d8a7220 */ /* 0x000fe20000410000 */
[----:B------:R-:W-:Y:S01]  /*1060*/  FADD.FTZ R117, R92, R139 ;  /* 0x0000008b5c757221 */ /* 0x000fe20000010000 */
[----:B------:R-:W-:Y:S01]  /*1070*/  FFMA.FTZ R103, R136, R139, R103 ;  /* 0x0000008b88677223 */ /* 0x000fe20000010067 */
[----:B------:R-:W-:-:S02]  /*1080*/  FMUL.FTZ R11, R2, R11 ;  /* 0x0000000b020b7220 */ /* 0x000fc40000410000 */
[----:B------:R-:W-:Y:S01]  /*1090*/  FADD.FTZ R92, R117, R138 ;  /* 0x0000008a755c7221 */ /* 0x000fe20000010000 */
[----:B------:R-:W-:Y:S01]  /*10a0*/  FFMA.FTZ R94, R134, R138, R103 ;  /* 0x0000008a865e7223 */ /* 0x000fe20000010067 */
        /* <DEDUP_REMOVED lines=8> */
[----:B------:R-:W-:Y:S01]  /*1130*/  FADD.FTZ R92, R103, R88 ;  /* 0x00000058675c7221 */ /* 0x000fe20000010000 */
[----:B------:R-:W-:Y:S01]  /*1140*/  FMUL.FTZ R89, R154, R89 ;  /* 0x000000599a597220 */ /* 0x000fe20000410000 */
[----:B------:R-:W-:Y:S01]  /*1150*/  FMUL.FTZ R103, R2, R97 ;  /* 0x0000006102677220 */ /* 0x000fe20000410000 */
        /* <DEDUP_REMOVED lines=29> */
[----:B------:R-:W-:Y:S01]  /*1330*/  FFMA.FTZ R36, R116, R132, R36 ;  /* 0x0000008474247223 */ /* 0x000fe20000010024 */
[----:B------:R-:W-:Y:S01]  /*1340*/  FADD.FTZ R56, R56, R116 ;  /* 0x0000007438387221 */ /* 0x000fe20000010000 */
[C---:B------:R-:W-:Y:S01]  /*1350*/  FMUL.FTZ R18, R2.reuse, R127 ;  /* 0x0000007f02127220 */ /* 0x040fe20000410000 */
[----:B------:R-:W-:Y:S01]  /*1360*/  FMUL.FTZ R116, R2, R121 ;  /* 0x0000007902747220 */ /* 0x000fe20000410000 */
[----:B------:R-:W-:Y:S01]  /*1370*/  FMUL.FTZ R117, R148, R107 ;  /* 0x0000006b94757220 */ /* 0x000fe20000410000 */
[----:B------:R-:W-:Y:S01]  /*1380*/  FADD.FTZ R94, R99, R106 ;  /* 0x0000006a635e7221 */ /* 0x000fe20000010000 */
[----:B------:R-:W-:Y:S01]  /*1390*/  FFMA.FTZ R97, R19, R106, R92 ;  /* 0x0000006a13617223 */ /* 0x000fe2000001005c */
[----:B------:R-:W-:Y:S01]  /*13a0*/  FFMA.FTZ R71, R107, R18, R71 ;  /* 0x000000126b477223 */ /* 0x000fe20000010047 */
[----:B------:R-:W-:Y:S01]  /*13b0*/  FADD.FTZ R51, R51, R107 ;  /* 0x0000006b33337221 */ /* 0x000fe20000010000 */
[----:B------:R-:W-:Y:S01]  /*13c0*/  FMUL.FTZ R107, R2, R123 ;  /* 0x0000007b026b7220 */ /* 0x000fe20000410000 */
[----:B---3--:R-:W-:Y:S01]  /*13d0*/  FFMA.FTZ R64, R108, R116, R64 ;  /* 0x000000746c407223 */ /* 0x008fe20000010040 */
        /* <DEDUP_REMOVED lines=20> */
[C---:B------:R-:W-:Y:S01]  /*1520*/  FMUL.FTZ R118, R2.reuse, R95 ;  /* 0x0000005f02767220 */ /* 0x040fe20000410000 */
        /* <DEDUP_REMOVED lines=9> */
[----:B------:R-:W-:Y:S02]  /*15c0*/  FMUL.FTZ R127, R141, R114 ;  /* 0x000000728d7f7220 */ /* 0x000fe40000410000 */
        /* <DEDUP_REMOVED lines=14> */
[----:B------:R-:W-:Y:S01]  /*16b0*/  FADD.FTZ R112, R92, R123 ;  /* 0x0000007b5c707221 */ /* 0x000fe20000010000 */
[----:B------:R-:W-:-:S07]  /*16c0*/  FFMA.FTZ R113, R126, R123, R93 ;  /* 0x0000007b7e717223 */ /* 0x000fce000001005d */
.L_x_10370:
[----:B------:R-:W-:Y:S05]  /*16d0*/  BSYNC B0 ;  /* 0x0000000000007941 */ /* 0x000fea0003800000 */
.L_x_10368:
        /* <DEDUP_REMOVED lines=25> */
.L_x_10423:
[----:B------:R-:W3:Y:S01]  /*1870*/  S2R R96, SR_CgaCtaId ;  /* 0x0000000000607919 */ /* 0x000ee20000008800 */
[----:B-1----:R-:W-:Y:S01]  /*1880*/  FADD.FTZ R92, R112, R95 ;  /* 0x0000005f705c7221 */ /* 0x002fe20000010000 */
[----:B------:R-:W-:Y:S01]  /*1890*/  MOV R95, 0x400 ;  /* 0x00000400005f7802 */ /* 0x000fe20000000f00 */
[----:B------:R-:W-:Y:S05]  /*18a0*/  WARPSYNC.ALL ;  /* 0x0000000000007948 */ /* 0x000fea0003800000 */
[----:B------:R-:W-:Y:S01]  /*18b0*/  @!P0 LOP3.LUT R93, R93, 0x3, RZ, 0xc0, !PT ;  /* 0x000000035d5d8812 */ /* 0x000fe200078ec0ff */
[----:B------:R-:W-:Y:S01]  /*18c0*/  HFMA2.MMA R128, -RZ, RZ, 0, 0 ;  /* 0x00000000ff807435 */ /* 0x000fe200000001ff */
[----:B------:R-:W-:Y:S01]  /*18d0*/  @!P6 ISETP.NE.U32.AND P1, PT, R4, RZ, PT ;  /* 0x000000ff0400e20c */ /* 0x000fe20003f25070 */
[----:B------:R-:W-:Y:S01]  /*18e0*/  BSSY B0, `(.L_x_10372) ;  /* 0x000002d000007945 */ /* 0x000fe20003800000 */
[----:B------:R-:W-:-:S02]  /*18f0*/  ISETP.NE.AND P2, PT, R165, RZ, PT ;  /* 0x000000ffa500720c */ /* 0x000fc40003f45270 */
[----:B------:R-:W-:Y:S02]  /*1900*/  @!P6 ISETP.NE.AND.EX P1, PT, R5, RZ, PT, P1 ;  /* 0x000000ff0500e20c */ /* 0x000fe40003f25310 */
[----:B------:R-:W-:Y:S02]  /*1910*/  ISETP.NE.U32.AND P3, PT, RZ, UR10, PT ;  /* 0x0000000aff007c0c */ /* 0x000fe4000bf65070 */
[----:B---3--:R-:W-:Y:S02]  /*1920*/  LEA R96, R96, R95, 0x18 ;  /* 0x0000005f60607211 */ /* 0x008fe400078ec0ff */
[C---:B------:R-:W-:Y:S01]  /*1930*/  @!P0 IADD3 R95, R94.reuse, R93, RZ ;  /* 0x0000005d5e5f8210 */ /* 0x040fe20007ffe0ff */
[----:B--2---:R-:W-:Y:S01]  /*1940*/  FADD.FTZ R93, R113, R114 ;  /* 0x00000072715d7221 */ /* 0x004fe20000010000 */
[-C--:B0-----:R-:W-:Y:S02]  /*1950*/  LEA R113, R94, R96.reuse, 0x3 ;  /* 0x000000605e717211 */ /* 0x081fe400078e18ff */
[----:B------:R-:W-:-:S02]  /*1960*/  @!P0 LEA R112, R95, R96, 0x3 ;  /* 0x000000605f708211 */ /* 0x000fc400078e18ff */
[----:B------:R-:W-:-:S03]  /*1970*/  @P5 IADD3 R114, R16, -0x1, RZ ;  /* 0xffffffff10725810 */ /* 0x000fc60007ffe0ff */
[----:B------:R-:W-:Y:S01]  /*1980*/  @!P0 STS.64 [R112+0x2800], R92 ;  /* 0x0028005c70008388 */ /* 0x000fe20000000a00 */
[----:B------:R-:W-:Y:S01]  /*1990*/  BAR.SYNC.DEFER_BLOCKING 0x0 ;  /* 0x0000000000007b1d */ /* 0x000fe20000010000 */
[----:B------:R-:W-:Y:S01]  /*19a0*/  ISETP.NE.U32.AND P0, PT, RZ, UR10, PT ;  /* 0x0000000aff007c0c */ /* 0x000fe2000bf05070 */
[----:B------:R-:W-:-:S03]  /*19b0*/  @P5 IMAD R114, R114, R163, RZ ;  /* 0x000000a372725224 */ /* 0x000fc600078e02ff */
[----:B------:R-:W-:-:S13]  /*19c0*/  ISETP.NE.AND.EX P0, PT, RZ, UR11, PT, P0 ;  /* 0x0000000bff007c0c */ /* 0x000fda000bf05300 */
[----:B------:R-:W0:Y:S01]  /*19d0*/  @P0 LDC.64 R124, c[0x0][0x308] ;  /* 0x0000c200ff7c0b82 */ /* 0x000e220000000a00 */
[----:B------:R-:W1:Y:S04]  /*19e0*/  LDS.128 R92, [R113+0x2800] ;  /* 0x00280000715c7984 */ /* 0x000e680000000c00 */
[----:B------:R2:W3:Y:S03]  /*19f0*/  LDS.128 R96, [R113+0x2810] ;  /* 0x0028100071607984 */ /* 0x0004e60000000c00 */
[----:B--2---:R-:W2:Y:S01]  /*1a00*/  @P5 LDC.64 R112, c[0x0][0x298] ;  /* 0x0000a600ff705b82 */ /* 0x004ea20000000a00 */
[----:B-1----:R-:W-:Y:S01]  /*1a10*/  FADD.FTZ R115, RZ, R92 ;  /* 0x0000005cff737221 */ /* 0x002fe20000010000 */
[----:B------:R-:W-:Y:S01]  /*1a20*/  FADD.FTZ R16, RZ, R93 ;  /* 0x0000005dff107221 */ /* 0x000fe20000010000 */
[----:B------:R-:W-:-:S02]  /*1a30*/  @P5 SHF.R.S32.HI R93, RZ, 0x1f, R114 ;  /* 0x0000001fff5d5819 */ /* 0x000fc40000011472 */
[----:B------:R-:W-:Y:S01]  /*1a40*/  FADD.FTZ R115, R94, R115 ;  /* 0x000000735e737221 */ /* 0x000fe20000010000 */
[----:B------:R-:W-:Y:S01]  /*1a50*/  FADD.FTZ R16, R95, R16 ;  /* 0x000000105f107221 */ /* 0x000fe20000010000 */
[----:B------:R-:W-:Y:S02]  /*1a60*/  @P5 LEA.HI R93, R93, R114, RZ, 0x2 ;  /* 0x000000725d5d5211 */ /* 0x000fe400078f10ff */
[----:B---3--:R-:W-:Y:S01]  /*1a70*/  FADD.FTZ R115, R115, R96 ;  /* 0x0000006073737221 */ /* 0x008fe20000010000 */
[----:B------:R-:W-:Y:S01]  /*1a80*/  FADD.FTZ R16, R16, R97 ;  /* 0x0000006110107221 */ /* 0x000fe20000010000 */
[----:B------:R-:W-:Y:S01]  /*1a90*/  @P5 LEA.HI.SX32 R128, R93, R162, 0x1e ;  /* 0x000000a25d805211 */ /* 0x000fe200078ff2ff */
[----:B------:R-:W1:Y:S01]  /*1aa0*/  @P5 LDC.64 R96, c[0x0][0x298] ;  /* 0x0000a600ff605b82 */ /* 0x000e620000000a00 */
[----:B------:R-:W-:Y:S01]  /*1ab0*/  FADD.FTZ R92, R98, R115 ;  /* 0x00000073625c7221 */ /* 0x000fe20000010000 */
[----:B------:R-:W-:Y:S01]  /*1ac0*/  FADD.FTZ R16, R99, R16 ;  /* 0x0000001063107221 */ /* 0x000fe20000010000 */
[----:B-----5:R-:W-:-:S02]  /*1ad0*/  @!P6 FSEL R93, R32, RZ, P1 ;  /* 0x000000ff205de208 */ /* 0x020fc40000800000 */
[----:B------:R-:W-:Y:S01]  /*1ae0*/  FMUL.FTZ R92, R92, UR8 ;  /* 0x000000085c5c7c20 */ /* 0x000fe20008410000 */
[----:B------:R-:W-:Y:S02]  /*1af0*/  FMUL.FTZ R130, R16, UR8 ;  /* 0x0000000810827c20 */ /* 0x000fe40008410000 */
[----:B------:R-:W3:Y:S02]  /*1b00*/  @P5 LDC.64 R98, c[0x0][0x298] ;  /* 0x0000a600ff625b82 */ /* 0x000ee40000000a00 */
[----:B------:R-:W-:Y:S02]  /*1b10*/  FSEL R129, R92, RZ, !P2 ;  /* 0x000000ff5c817208 */ /* 0x000fe40005000000 */
[----:B------:R-:W-:-:S04]  /*1b20*/  @!P6 ISETP.NE.U32.AND P2, PT, R4, RZ, PT ;  /* 0x000000ff0400e20c */ /* 0x000fc80003f45070 */
[----:B------:R-:W4:Y:S01]  /*1b30*/  @P5 LDC.64 R114, c[0x0][0x298] ;  /* 0x0000a600ff725b82 */ /* 0x000f220000000a00 */
[----:B0-2---:R-:W-:Y:S08]  /*1b40*/  @!P6 BRA `(.L_x_10373) ;  /* 0x000000000018e947 */ /* 0x005ff00003800000 */
[----:B------:R-:W-:Y:S01]  /*1b50*/  ISETP.NE.U32.AND P1, PT, R4, RZ, PT ;  /* 0x000000ff0400720c */ /* 0x000fe20003f25070 */
[----:B------:R-:W-:-:S03]  /*1b60*/  FFMA.FTZ R16, R132, R130, R129 ;  /* 0x0000008284107223 */ /* 0x000fc60000010081 */
[----:B------:R-:W-:Y:S01]  /*1b70*/  ISETP.NE.AND.EX P1, PT, R5, RZ, PT, P1 ;  /* 0x000000ff0500720c */ /* 0x000fe20003f25310 */
[----:B------:R-:W-:-:S04]  /*1b80*/  FADD.FTZ R93, R131, -R16 ;  /* 0x80000010835d7221 */ /* 0x000fc80000010000 */
[----:B------:R-:W-:-:S08]  /*1b90*/  FMUL.FTZ R93, R2, R93 ;  /* 0x0000005d025d7220 */ /* 0x000fd00000410000 */
[----:B------:R-:W-:-:S07]  /*1ba0*/  @P1 FADD.FTZ R93, R32, R93 ;  /* 0x0000005d205d1221 */ /* 0x000fce0000010000 */
.L_x_10373:
[----:B------:R-:W-:Y:S05]  /*1bb0*/  BSYNC B0 ;  /* 0x0000000000007941 */ /* 0x000fea0003800000 */
.L_x_10372:
        /* <DEDUP_REMOVED lines=11> */
.L_x_10375:
[----:B------:R-:W-:Y:S05]  /*1c70*/  BSYNC B0 ;  /* 0x0000000000007941 */ /* 0x000fea0003800000 */
.L_x_10374:
[----:B------:R-:W-:Y:S01]  /*1c80*/  @!P6 ISETP.NE.U32.AND P2, PT, R4, RZ, PT ;  /* 0x000000ff0400e20c */ /* 0x000fe20003f45070 */
[----:B------:R-:W-:Y:S01]  /*1c90*/  BSSY B0, `(.L_x_10376) ;  /* 0x0000011000007945 */ /* 0x000fe20003800000 */
[----:B------:R-:W-:Y:S01]  /*1ca0*/  ISETP.NE.AND.EX P3, PT, RZ, UR11, PT, P3 ;  /* 0x0000000bff007c0c */ /* 0x000fe2000bf65330 */
[----:B-1----:R-:W-:Y:S01]  /*1cb0*/  @P5 FMUL.FTZ R97, R93, R97 ;  /* 0x000000615d615220 */ /* 0x002fe20000410000 */
[----:B------:R-:W-:Y:S01]  /*1cc0*/  @!P6 ISETP.NE.AND.EX P2, PT, R5, RZ, PT, P2 ;  /* 0x000000ff0500e20c */ /* 0x000fe20003f45320 */
[----:B------:R-:W-:Y:S01]  /*1cd0*/  @P0 IMAD.WIDE.U32 R124, R0, 0x10, R124 ;  /* 0x00000010007c0825 */ /* 0x000fe200078e007c */
[----:B------:R-:W-:-:S03]  /*1ce0*/  SEL R92, R93, R80, P3 ;  /* 0x000000505d5c7207 */ /* 0x000fc60001800000 */
[C---:B---3--:R-:W-:Y:S01]  /*1cf0*/  @P5 FMUL.FTZ R99, R16.reuse, R99 ;  /* 0x0000006310635220 */ /* 0x048fe20000410000 */
[----:B------:R-:W-:Y:S02]  /*1d00*/  @!P6 ISETP.NE.AND.EX P1, PT, R5, RZ, PT, P1 ;  /* 0x000000ff0500e20c */ /* 0x000fe40003f25310 */
        /* <DEDUP_REMOVED lines=9> */
.L_x_10377:
[----:B------:R-:W-:Y:S05]  /*1da0*/  BSYNC B0 ;  /* 0x0000000000007941 */ /* 0x000fea0003800000 */
.L_x_10376:
        /* <DEDUP_REMOVED lines=11> */
.L_x_10379:
[----:B------:R-:W-:Y:S05]  /*1e60*/  BSYNC B0 ;  /* 0x0000000000007941 */ /* 0x000fea0003800000 */
.L_x_10378:
[C---:B------:R-:W-:Y:S01]  /*1e70*/  SEL R95, R16.reuse, R83, P3 ;  /* 0x00000053105f7207 */ /* 0x040fe20001800000 */
[----:B------:R-:W-:Y:S01]  /*1e80*/  @P5 FMUL.FTZ R96, R97, R96 ;  /* 0x0000006061605220 */ /* 0x000fe20000410000 */
[----:B------:R-:W-:Y:S01]  /*1e90*/  @P5 FMUL.FTZ R98, R99, R98 ;  /* 0x0000006263625220 */ /* 0x000fe20000410000 */
[----:B----4-:R-:W-:Y:S01]  /*1ea0*/  @P5 FMUL.FTZ R115, R16, R115 ;  /* 0x0000007310735220 */ /* 0x010fe20000410000 */
[C---:B------:R-:W-:Y:S01]  /*1eb0*/  @P5 LOP3.LUT P1, RZ, R17.reuse, 0xff, RZ, 0xc0, !PT ;  /* 0x000000ff11ff5812 */ /* 0x040fe2000782c0ff */
[----:B------:R0:W-:Y:S01]  /*1ec0*/  @P0 STG.E.128 desc[UR4][R124.64], R92 ;  /* 0x0000005c7c000986 */ /* 0x0001e2000c101d04 */
[----:B------:R-:W-:Y:S01]  /*1ed0*/  @P5 LOP3.LUT P2, RZ, R17, 0xff00, RZ, 0xc0, !PT ;  /* 0x0000ff0011ff5812 */ /* 0x000fe2000784c0ff */
[----:B------:R-:W-:Y:S01]  /*1ee0*/  @P5 FMUL.FTZ R112, R113, R112 ;  /* 0x0000007071705220 */ /* 0x000fe20000410000 */
[----:B------:R-:W-:Y:S01]  /*1ef0*/  @P5 FMUL.FTZ R114, R115, R114 ;  /* 0x0000007273725220 */ /* 0x000fe20000410000 */
[----:B------:R-:W-:Y:S01]  /*1f00*/  @P5 SEL R84, R96, RZ, P1 ;  /* 0x000000ff60545207 */ /* 0x000fe20000800000 */
[----:B------:R-:W-:Y:S01]  /*1f10*/  BSSY B0, `(.L_x_10380) ;  /* 0x0000018000007945 */ /* 0x000fe20003800000 */
[----:B------:R-:W-:Y:S01]  /*1f20*/  @P5 SEL R85, R98, RZ, P2 ;  /* 0x000000ff62555207 */ /* 0x000fe20001000000 */
[----:B------:R-:W1:Y:S01]  /*1f30*/  @P5 LDC.64 R96, c[0x0][0x298] ;  /* 0x0000a600ff605b82 */ /* 0x000e620000000a00 */
[----:B------:R-:W-:-:S02]  /*1f40*/  @P5 LOP3.LUT P1, RZ, R17, 0xff0000, RZ, 0xc0, !PT ;  /* 0x00ff000011ff5812 */ /* 0x000fc4000782c0ff */
[----:B------:R-:W-:Y:S02]  /*1f50*/  @P5 LOP3.LUT P2, RZ, R17, 0xff000000, RZ, 0xc0, !PT ;  /* 0xff00000011ff5812 */ /* 0x000fe4000784c0ff */
[----:B------:R-:W-:Y:S02]  /*1f60*/  @P5 SEL R86, R112, RZ, P1 ;  /* 0x000000ff70565207 */ /* 0x000fe40000800000 */
[----:B------:R-:W-:Y:S01]  /*1f70*/  @P5 SEL R87, R114, RZ, P2 ;  /* 0x000000ff72575207 */ /* 0x000fe20001000000 */
[----:B------:R-:W2:Y:S01]  /*1f80*/  @P5 LDC.64 R98, c[0x0][0x298] ;  /* 0x0000a600ff625b82 */ /* 0x000ea20000000a00 */
[C---:B------:R-:W-:Y:S02]  /*1f90*/  @!P6 ISETP.NE.U32.AND P1, PT, R4.reuse, RZ, PT ;  /* 0x000000ff0400e20c */ /* 0x040fe40003f25070 */
[----:B------:R-:W-:Y:S02]  /*1fa0*/  @!P6 ISETP.NE.U32.AND P2, PT, R4, RZ, PT ;  /* 0x000000ff0400e20c */ /* 0x000fe40003f45070 */
[----:B------:R-:W-:-:S03]  /*1fb0*/  @!P6 ISETP.NE.AND.EX P1, PT, R5, RZ, PT, P1 ;  /* 0x000000ff0500e20c */ /* 0x000fc60003f25310 */
[----:B0-----:R-:W0:Y:S01]  /*1fc0*/  @P5 LDC.64 R92, c[0x0][0x2f8] ;  /* 0x0000be00ff5c5b82 */ /* 0x001e220000000a00 */
[----:B------:R-:W-:-:S07]  /*1fd0*/  @!P6 FSEL R95, R28, RZ, P1 ;  /* 0x000000ff1c5fe208 */ /* 0x000fce0000800000 */
[----:B------:R-:W3:Y:S08]  /*1fe0*/  @P5 LDC.64 R16, c[0x0][0x298] ;  /* 0x0000a600ff105b82 */ /* 0x000ef00000000a00 */
[----:B------:R-:W4:Y:S01]  /*1ff0*/  @P0 LDC.64 R112, c[0x0][0x308] ;  /* 0x0000c200ff700b82 */ /* 0x000f220000000a00 */
[----:B0-----:R-:W-:-:S05]  /*2000*/  @P5 IMAD.WIDE.U32 R92, R128, 0x10, R92 ;  /* 0x00000010805c5825 */ /* 0x001fca00078e005c */
[----:B------:R0:W-:Y:S01]  /*2010*/  @P5 STG.E.128 desc[UR4][R92.64], R84 ;  /* 0x000000545c005986 */ /* 0x0001e2000c101d04 */
[----:B-12---:R-:W-:Y:S05]  /*2020*/  @!P6 BRA `(.L_x_10381) ;  /* 0x000000000018e947 */ /* 0x006fea0003800000 */
[----:B------:R-:W-:Y:S01]  /*2030*/  ISETP.NE.U32.AND P1, PT, R4, RZ, PT ;  /* 0x000000ff0400720c */ /* 0x000fe20003f25070 */
[----:B0-----:R-:W-:-:S03]  /*2040*/  FFMA.FTZ R93, R11, R130, R129 ;  /* 0x000000820b5d7223 */ /* 0x001fc60000010081 */
[----:B------:R-:W-:Y:S01]  /*2050*/  ISETP.NE.AND.EX P1, PT, R5, RZ, PT, P1 ;  /* 0x000000ff0500720c */ /* 0x000fe20003f25310 */
[----:B------:R-:W-:-:S04]  /*2060*/  FADD.FTZ R93, R88, -R93 ;  /* 0x8000005d585d7221 */ /* 0x000fc80000010000 */
[----:B------:R-:W-:-:S08]  /*2070*/  FMUL.FTZ R95, R2, R93 ;  /* 0x0000005d025f7220 */ /* 0x000fd00000410000 */
[----:B------:R-:W-:-:S07]  /*2080*/  @P1 FADD.FTZ R95, R28, R95 ;  /* 0x0000005f1c5f1221 */ /* 0x000fce0000010000 */
.L_x_10381:
[----:B------:R-:W-:Y:S05]  /*2090*/  BSYNC B0 ;  /* 0x0000000000007941 */ /* 0x000fea0003800000 */
.L_x_10380:
[----:B------:R-:W-:Y:S01]  /*20a0*/  @!P6 ISETP.NE.AND.EX P2, PT, R5, RZ, PT, P2 ;  /* 0x000000ff0500e20c */ /* 0x000fe20003f45320 */
[----:B------:R-:W-:Y:S01]  /*20b0*/  BSSY B0, `(.L_x_10382) ;  /* 0x000000a000007945 */ /* 0x000fe20003800000 */
[----:B------:R-:W-:Y:S02]  /*20c0*/  @!P6 ISETP.NE.U32.AND P1, PT, R4, RZ, PT ;  /* 0x000000ff0400e20c */ /* 0x000fe40003f25070 */
[----:B------:R-:W-:Y:S01]  /*20d0*/  @!P6 FSEL R114, R29, RZ, P2 ;  /* 0x000000ff1d72e208 */ /* 0x000fe20001000000 */
[----:B------:R-:W-:Y:S10]  /*20e0*/  @!P6 BRA `(.L_x_10383) ;  /* 0x000000000018e947 */ /* 0x000ff40003800000 */
[----:B------:R-:W-:Y:S01]  /*20f0*/  ISETP.NE.U32.AND P2, PT, R4, RZ, PT ;  /* 0x000000ff0400720c */ /* 0x000fe20003f45070 */
[----:B0-----:R-:W-:-:S03]  /*2100*/  FFMA.FTZ R92, R10, R130, R129 ;  /* 0x000000820a5c7223 */ /* 0x001fc60000010081 */
[----:B------:R-:W-:Y:S01]  /*2110*/  ISETP.NE.AND.EX P2, PT, R5, RZ, PT, P2 ;  /* 0x000000ff0500720c */ /* 0x000fe20003f45320 */
[----:B------:R-:W-:-:S04]  /*2120*/  FADD.FTZ R93, R89, -R92 ;  /* 0x8000005c595d7221 */ /* 0x000fc80000010000 */
[----:B------:R-:W-:-:S08]  /*2130*/  FMUL.FTZ R114, R2, R93 ;  /* 0x0000005d02727220 */ /* 0x000fd00000410000 */
[----:B------:R-:W-:-:S07]  /*2140*/  @P2 FADD.FTZ R114, R29, R114 ;  /* 0x000000721d722221 */ /* 0x000fce0000010000 */
.L_x_10383:
[----:B------:R-:W-:Y:S05]  /*2150*/  BSYNC B0 ;  /* 0x0000000000007941 */ /* 0x000fea0003800000 */
.L_x_10382:
[----:B------:R-:W-:Y:S01]  /*2160*/  @!P6 ISETP.NE.U32.AND P2, PT, R4, RZ, PT ;  /* 0x000000ff0400e20c */ /* 0x000fe20003f45070 */
[----:B------:R-:W-:Y:S01]  /*2170*/  BSSY B0, `(.L_x_10384) ;  /* 0x000000e000007945 */ /* 0x000fe20003800000 */
[C---:B------:R-:W-:Y:S01]  /*2180*/  @!P6 ISETP.NE.AND.EX P1, PT, R5.reuse, RZ, PT, P1 ;  /* 0x000000ff0500e20c */ /* 0x040fe20003f25310 */
[----:B----4-:R-:W-:Y:S01]  /*2190*/  @P0 IMAD.WIDE.U32 R112, R14, 0x10, R112 ;  /* 0x000000100e700825 */ /* 0x010fe200078e0070 */
[----:B------:R-:W-:-:S03]  /*21a0*/  @!P6 ISETP.NE.AND.EX P2, PT, R5, RZ, PT, P2 ;  /* 0x000000ff0500e20c */ /* 0x000fc60003f45320 */
[C---:B------:R-:W-:Y:S01]  /*21b0*/  @P5 FMUL.FTZ R99, R95.reuse, R99 ;  /* 0x000000635f635220 */ /* 0x040fe20000410000 */
[----:B0-----:R-:W-:Y:S02]  /*21c0*/  SEL R92, R95, R80, P3 ;  /* 0x000000505f5c7207 */ /* 0x001fe40001800000 */
        /* <DEDUP_REMOVED lines=8> */
.L_x_10385:
[----:B------:R-:W-:Y:S05]  /*2250*/  BSYNC B0 ;  /* 0x0000000000007941 */ /* 0x000fea0003800000 */
.L_x_10384:
        /* <DEDUP_REMOVED lines=9> */
.L_x_10387:
[----:B------:R-:W-:Y:S05]  /*22f0*/  BSYNC B0 ;  /* 0x0000000000007941 */ /* 0x000fea0003800000 */
.L_x_10386:
[C---:B------:R-:W-:Y:S01]  /*2300*/  SEL R93, R114.reuse, R81, P3 ;  /* 0x00000051725d7207 */ /* 0x040fe20001800000 */
[----:B------:R-:W-:Y:S01]  /*2310*/  @P5 FMUL.FTZ R97, R114, R97 ;  /* 0x0000006172615220 */ /* 0x000fe20000410000 */
[C---:B------:R-:W-:Y:S01]  /*2320*/  SEL R94, R115.reuse, R82, P3 ;  /* 0x00000052735e7207 */ /* 0x040fe20001800000 */
[----:B---3--:R-:W-:Y:S01]  /*2330*/  @P5 FMUL.FTZ R17, R115, R17 ;  /* 0x0000001173115220 */ /* 0x008fe20000410000 */
[----:B------:R-:W-:Y:S01]  /*2340*/  SEL R95, R14, R83, P3 ;  /* 0x000000530e5f7207 */ /* 0x000fe20001800000 */
[----:B------:R-:W-:Y:S01]  /*2350*/  @P5 FMUL.FTZ R98, R99, R98 ;  /* 0x0000006263625220 */ /* 0x000fe20000410000 */
[----:B------:R-:W-:Y:S01]  /*2360*/  @P5 FMUL.FTZ R96, R97, R96 ;  /* 0x0000006061605220 */ /* 0x000fe20000410000 */
[----:B------:R-:W-:Y:S01]  /*2370*/  @P5 LOP3.LUT P1, RZ, R15, 0xff, RZ, 0xc0, !PT ;  /* 0x000000ff0fff5812 */ /* 0x000fe2000782c0ff */
[----:B------:R-:W-:Y:S01]  /*2380*/  @P5 FMUL.FTZ R16, R17, R16 ;  /* 0x0000001011105220 */ /* 0x000fe20000410000 */
[----:B------:R0:W-:Y:S01]  /*2390*/  @P0 STG.E.128 desc[UR4][R112.64], R92 ;  /* 0x0000005c70000986 */ /* 0x0001e2000c101d04 */
[----:B------:R-:W-:Y:S01]  /*23a0*/  @P5 LOP3.LUT P2, RZ, R15, 0xff00, RZ, 0xc0, !PT ;  /* 0x0000ff000fff5812 */ /* 0x000fe2000784c0ff */
[----:B------:R-:W-:Y:S01]  /*23b0*/  BSSY B0, `(.L_x_10388) ;  /* 0x000001e000007945 */ /* 0x000fe20003800000 */
[----:B------:R-:W-:-:S02]  /*23c0*/  @P5 SEL R84, R98, RZ, P1 ;  /* 0x000000ff62545207 */ /* 0x000fc40000800000 */
[----:B------:R-:W-:Y:S01]  /*23d0*/  @P5 SEL R85, R96, RZ, P2 ;  /* 0x000000ff60555207 */ /* 0x000fe20001000000 */
[----:B------:R-:W1:Y:S01]  /*23e0*/  @P5 LDC.64 R98, c[0x0][0x298] ;  /* 0x0000a600ff625b82 */ /* 0x000e620000000a00 */
[----:B------:R-:W-:Y:S02]  /*23f0*/  @P5 IADD3 R17, R128, 0x80, RZ ;  /* 0x0000008080115810 */ /* 0x000fe40007ffe0ff */
[C---:B------:R-:W-:Y:S02]  /*2400*/  @P5 LOP3.LUT P1, RZ, R15.reuse, 0xff0000, RZ, 0xc0, !PT ;  /* 0x00ff00000fff5812 */ /* 0x040fe4000782c0ff */
[----:B------:R-:W-:Y:S02]  /*2410*/  @P5 LOP3.LUT P2, RZ, R15, 0xff000000, RZ, 0xc0, !PT ;  /* 0xff0000000fff5812 */ /* 0x000fe4000784c0ff */
[----:B------:R-:W-:Y:S01]  /*2420*/  @P5 SEL R86, R16, RZ, P1 ;  /* 0x000000ff10565207 */ /* 0x000fe20000800000 */
[----:B------:R-:W2:Y:S01]  /*2430*/  @P5 LDC.64 R96, c[0x0][0x298] ;  /* 0x0000a600ff605b82 */ /* 0x000ea20000000a00 */
[----:B------:R-:W-:-:S04]  /*2440*/  @!P6 ISETP.NE.U32.AND P1, PT, R4, RZ, PT ;  /* 0x000000ff0400e20c */ /* 0x000fc80003f25070 */
[----:B------:R-:W-:-:S03]  /*2450*/  @!P6 ISETP.NE.AND.EX P1, PT, R5, RZ, PT, P1 ;  /* 0x000000ff0500e20c */ /* 0x000fc60003f25310 */
[----:B0-----:R-:W0:Y:S08]  /*2460*/  @P5 LDC.64 R92, c[0x0][0x298] ;  /* 0x0000a600ff5c5b82 */ /* 0x001e300000000a00 */
[----:B------:R-:W3:Y:S08]  /*2470*/  @P5 LDC.64 R94, c[0x0][0x2f8] ;  /* 0x0000be00ff5e5b82 */ /* 0x000ef00000000a00 */
[----:B------:R-:W4:Y:S01]  /*2480*/  @P0 LDC.64 R112, c[0x0][0x308] ;  /* 0x0000c200ff700b82 */ /* 0x000f220000000a00 */
[----:B0-----:R-:W-:Y:S01]  /*2490*/  @P5 FMUL.FTZ R115, R14, R93 ;  /* 0x0000005d0e735220 */ /* 0x001fe20000410000 */
[----:B------:R-:W-:-:S06]  /*24a0*/  @!P6 FSEL R93, R24, RZ, P1 ;  /* 0x000000ff185de208 */ /* 0x000fcc0000800000 */
[----:B------:R-:W0:Y:S01]  /*24b0*/  @P5 LDC.64 R14, c[0x0][0x298] ;  /* 0x0000a600ff0e5b82 */ /* 0x000e220000000a00 */
[----:B------:R-:W-:Y:S01]  /*24c0*/  @P5 FMUL.FTZ R115, R115, R92 ;  /* 0x0000005c73735220 */ /* 0x000fe20000410000 */
[----:B---3--:R-:W-:-:S04]  /*24d0*/  @P5 IMAD.WIDE.U32 R94, R17, 0x10, R94 ;  /* 0x00000010115e5825 */ /* 0x008fc800078e005e */
[----:B------:R-:W-:Y:S02]  /*24e0*/  @P5 SEL R87, R115, RZ, P2 ;  /* 0x000000ff73575207 */ /* 0x000fe40001000000 */
[----:B------:R-:W3:Y:S01]  /*24f0*/  @P5 LDC.64 R16, c[0x0][0x298] ;  /* 0x0000a600ff105b82 */ /* 0x000ee20000000a00 */
[----:B------:R-:W-:Y:S02]  /*2500*/  @!P6 ISETP.NE.U32.AND P2, PT, R4, RZ, PT ;  /* 0x000000ff0400e20c */ /* 0x000fe40003f45070 */
[----:B------:R0:W-:Y:S01]  /*2510*/  @P5 STG.E.128 desc[UR4][R94.64], R84 ;  /* 0x000000545e005986 */ /* 0x0001e2000c101d04 */
[----:B-12-4-:R-:W-:Y:S10]  /*2520*/  @!P6 BRA `(.L_x_10389) ;  /* 0x000000000018e947 */ /* 0x016ff40003800000 */
[----:B------:R-:W-:Y:S01]  /*2530*/  ISETP.NE.U32.AND P1, PT, R4, RZ, PT ;  /* 0x000000ff0400720c */ /* 0x000fe20003f25070 */
[----:B------:R-:W-:-:S03]  /*2540*/  FFMA.FTZ R93, R101, R130, R129 ;  /* 0x00000082655d7223 */ /* 0x000fc60000010081 */
[----:B------:R-:W-:Y:S01]  /*2550*/  ISETP.NE.AND.EX P1, PT, R5, RZ, PT, P1 ;  /* 0x000000ff0500720c */ /* 0x000fe20003f25310 */
[----:B------:R-:W-:-:S04]  /*2560*/  FADD.FTZ R93, R104, -R93 ;  /* 0x8000005d685d7221 */ /* 0x000fc80000010000 */
[----:B------:R-:W-:-:S08]  /*2570*/  FMUL.FTZ R93, R2, R93 ;  /* 0x0000005d025d7220 */ /* 0x000fd00000410000 */
[----:B------:R-:W-:-:S07]  /*2580*/  @P1 FADD.FTZ R93, R24, R93 ;  /* 0x0000005d185d1221 */ /* 0x000fce0000010000 */
.L_x_10389:
[----:B------:R-:W-:Y:S05]  /*2590*/  BSYNC B0 ;  /* 0x0000000000007941 */ /* 0x000fea0003800000 */
.L_x_10388:
        /* <DEDUP_REMOVED lines=8> */
[----:B0-----:R-:W-:-:S04]  /*2620*/  FADD.FTZ R95, R105, -R92 ;  /* 0x8000005c695f7221 */ /* 0x001fc80000010000 */
[----:B------:R-:W-:-:S08]  /*2630*/  FMUL.FTZ R114, R2, R95 ;  /* 0x0000005f02727220 */ /* 0x000fd00000410000 */
[----:B------:R-:W-:-:S07]  /*2640*/  @P2 FADD.FTZ R114, R25, R114 ;  /* 0x0000007219722221 */ /* 0x000fce0000010000 */
.L_x_10391:
[----:B------:R-:W-:Y:S05]  /*2650*/  BSYNC B0 ;  /* 0x0000000000007941 */ /* 0x000fea0003800000 */
.L_x_10390:
[----:B------:R-:W-:Y:S01]  /*2660*/  @!P6 ISETP.NE.U32.AND P2, PT, R4, RZ, PT ;  /* 0x000000ff0400e20c */ /* 0x000fe20003f45070 */
[----:B------:R-:W-:Y:S01]  /*2670*/  BSSY B0, `(.L_x_10392) ;  /* 0x000000e000007945 */ /* 0x000fe20003800000 */
[----:B------:R-:W-:Y:S01]  /*2680*/  @P0 IMAD.WIDE.U32 R112, R7, 0x10, R112 ;  /* 0x0000001007700825 */ /* 0x000fe200078e0070 */
[----:B------:R-:W-:-:S03]  /*2690*/  @!P6 ISETP.NE.AND.EX P1, PT, R5, RZ, PT, P1 ;  /* 0x000000ff0500e20c */ /* 0x000fc60003f25310 */
[----:B------:R-:W-:Y:S01]  /*26a0*/  @P5 FMUL.FTZ R99, R93, R99 ;  /* 0x000000635d635220 */ /* 0x000fe20000410000 */
        /* <DEDUP_REMOVED lines=10> */
.L_x_10393:
[----:B------:R-:W-:Y:S05]  /*2750*/  BSYNC B0 ;  /* 0x0000000000007941 */ /* 0x000fea0003800000 */
.L_x_10392:
        /* <DEDUP_REMOVED lines=9> */
.L_x_10395:
[----:B------:R-:W-:Y:S05]  /*27f0*/  BSYNC B0 ;  /* 0x0000000000007941 */ /* 0x000fea0003800000 */
.L_x_10394:
[C---:B---3--:R-:W-:Y:S01]  /*2800*/  @P5 FMUL.FTZ R17, R7.reuse, R17 ;  /* 0x0000001107115220 */ /* 0x048fe20000410000 */
[----:B0-----:R-:W-:Y:S01]  /*2810*/  SEL R94, R7, R82, P3 ;  /* 0x00000052075e7207 */ /* 0x001fe20001800000 */
[C---:B------:R-:W-:Y:S01]  /*2820*/  @P5 FMUL.FTZ R97, R114.reuse, R97 ;  /* 0x0000006172615220 */ /* 0x040fe20000410000 */
[----:B------:R-:W-:Y:S01]  /*2830*/  SEL R93, R114, R81, P3 ;  /* 0x00000051725d7207 */ /* 0x000fe20001800000 */
[----:B------:R-:W-:Y:S01]  /*2840*/  @P5 FMUL.FTZ R7, R17, R16 ;  /* 0x0000001011075220 */ /* 0x000fe20000410000 */
[C---:B------:R-:W-:Y:S01]  /*2850*/  SEL R95, R124.reuse, R83, P3 ;  /* 0x000000537c5f7207 */ /* 0x040fe20001800000 */
[----:B------:R-:W-:Y:S01]  /*2860*/  @P5 FMUL.FTZ R15, R124, R15 ;  /* 0x0000000f7c0f5220 */ /* 0x000fe20000410000 */
[----:B------:R-:W0:Y:S01]  /*2870*/  @P5 LDC.64 R16, c[0x0][0x2f8] ;  /* 0x0000be00ff105b82 */ /* 0x000e220000000a00 */
[----:B------:R-:W-:Y:S01]  /*2880*/  @P5 FMUL.FTZ R96, R97, R96 ;  /* 0x0000006061605220 */ /* 0x000fe20000410000 */
[----:B------:R-:W-:Y:S01]  /*2890*/  @P5 FMUL.FTZ R98, R99, R98 ;  /* 0x0000006263625220 */ /* 0x000fe20000410000 */
[----:B------:R1:W-:Y:S01]  /*28a0*/  @P0 STG.E.128 desc[UR4][R112.64], R92 ;  /* 0x0000005c70000986 */ /* 0x0003e2000c101d04 */
[----:B------:R-:W-:Y:S01]  /*28b0*/  @P5 FMUL.FTZ R97, R15, R14 ;  /* 0x0000000e0f615220 */ /* 0x000fe20000410000 */
[C---:B------:R-:W-:Y:S01]  /*28c0*/  @P5 LOP3.LUT P1, RZ, R13.reuse, 0xff, RZ, 0xc0, !PT ;  /* 0x000000ff0dff5812 */ /* 0x040fe2000782c0ff */
[----:B------:R-:W-:Y:S01]  /*28d0*/  BSSY B0, `(.L_x_10396) ;  /* 0x0000018000007945 */ /* 0x000fe20003800000 */
[----:B------:R-:W-:Y:S01]  /*28e0*/  @P5 LOP3.LUT P2, RZ, R13, 0xff00, RZ, 0xc0, !PT ;  /* 0x0000ff000dff5812 */ /* 0x000fe2000784c0ff */
[----:B------:R-:W2:Y:S01]  /*28f0*/  @P5 LDC.64 R14, c[0x0][0x298] ;  /* 0x0000a600ff0e5b82 */ /* 0x000ea20000000a00 */
[----:B------:R-:W-:-:S02]  /*2900*/  @P5 SEL R84, R98, RZ, P1 ;  /* 0x000000ff62545207 */ /* 0x000fc40000800000 */
[C---:B------:R-:W-:Y:S02]  /*2910*/  @P5 LOP3.LUT P1, RZ, R13.reuse, 0xff000000, RZ, 0xc0, !PT ;  /* 0xff0000000dff5812 */ /* 0x040fe4000782c0ff */
[----:B------:R-:W-:Y:S02]  /*2920*/  @P5 SEL R85, R96, RZ, P2 ;  /* 0x000000ff60555207 */ /* 0x000fe40001000000 */
[----:B------:R-:W-:Y:S02]  /*2930*/  @P5 LOP3.LUT P2, RZ, R13, 0xff0000, RZ, 0xc0, !PT ;  /* 0x00ff00000dff5812 */ /* 0x000fe4000784c0ff */
[----:B------:R-:W-:Y:S02]  /*2940*/  @P5 SEL R87, R97, RZ, P1 ;  /* 0x000000ff61575207 */ /* 0x000fe40000800000 */
[----:B------:R-:W-:Y:S01]  /*2950*/  @!P6 ISETP.NE.U32.AND P1, PT, R4, RZ, PT ;  /* 0x000000ff0400e20c */ /* 0x000fe20003f25070 */
[----:B-1----:R-:W1:Y:S01]  /*2960*/  @P5 LDC.64 R92, c[0x0][0x298] ;  /* 0x0000a600ff5c5b82 */ /* 0x002e620000000a00 */
[----:B------:R-:W-:-:S02]  /*2970*/  @P5 SEL R86, R7, RZ, P2 ;  /* 0x000000ff07565207 */ /* 0x000fc40001000000 */
[----:B------:R-:W-:Y:S02]  /*2980*/  @P5 IADD3 R7, R128, 0x100, RZ ;  /* 0x0000010080075810 */ /* 0x000fe40007ffe0ff */
[----:B------:R-:W-:Y:S02]  /*2990*/  @!P6 ISETP.NE.U32.AND P2, PT, R4, RZ, PT ;  /* 0x000000ff0400e20c */ /* 0x000fe40003f45070 */
[----:B------:R-:W-:Y:S01]  /*29a0*/  @!P6 ISETP.NE.AND.EX P1, PT, R5, RZ, PT, P1 ;  /* 0x000000ff0500e20c */ /* 0x000fe20003f25310 */
[----:B0-----:R-:W-:Y:S01]  /*29b0*/  @P5 IMAD.WIDE.U32 R16, R7, 0x10, R16 ;  /* 0x0000001007105825 */ /* 0x001fe200078e0010 */
[----:B------:R-:W-:Y:S02]  /*29c0*/  @!P6 ISETP.NE.AND.EX P2, PT, R5, RZ, PT, P2 ;  /* 0x000000ff0500e20c */ /* 0x000fe40003f45320 */
        /* <DEDUP_REMOVED lines=8> */
.L_x_10397:
[----:B------:R-:W-:Y:S05]  /*2a50*/  BSYNC B0 ;  /* 0x0000000000007941 */ /* 0x000fea0003800000 */
.L_x_10396:
[----:B------:R-:W-:Y:S01]  /*2a60*/  BSSY B0, `(.L_x_10398) ;  /* 0x000000a000007945 */ /* 0x000fe20003800000 */
[----:B--2---:R-:W-:Y:S01]  /*2a70*/  @P5 FMUL.FTZ R15, R7, R15 ;  /* 0x0000000f070f5220 */ /* 0x004fe20000410000 */
[----:B------:R-:W-:Y:S02]  /*2a80*/  @!P6 FSEL R96, R21, RZ, P2 ;  /* 0x000000ff1560e208 */ /* 0x000fe40001000000 */
[----:B------:R-:W-:Y:S05]  /*2a90*/  @!P6 BRA `(.L_x_10399) ;  /* 0x000000000018e947 */ /* 0x000fea0003800000 */
[----:B------:R-:W-:Y:S01]  /*2aa0*/  ISETP.NE.U32.AND P1, PT, R4, RZ, PT ;  /* 0x000000ff0400720c */ /* 0x000fe20003f25070 */
[----:B------:R-:W-:-:S03]  /*2ab0*/  FFMA.FTZ R94, R107, R130, R129 ;  /* 0x000000826b5e7223 */ /* 0x000fc60000010081 */
[----:B------:R-:W-:Y:S01]  /*2ac0*/  ISETP.NE.AND.EX P1, PT, R5, RZ, PT, P1 ;  /* 0x000000ff0500720c */ /* 0x000fe20003f25310 */
[----:B------:R-:W-:-:S04]  /*2ad0*/  FADD.FTZ R13, R109, -R94 ;  /* 0x8000005e6d0d7221 */ /* 0x000fc80000010000 */
[----:B------:R-:W-:-:S08]  /*2ae0*/  FMUL.FTZ R96, R2, R13 ;  /* 0x0000000d02607220 */ /* 0x000fd00000410000 */
[----:B------:R-:W-:-:S07]  /*2af0*/  @P1 FADD.FTZ R96, R21, R96 ;  /* 0x0000006015601221 */ /* 0x000fce0000010000 */
.L_x_10399:
[----:B------:R-:W-:Y:S05]  /*2b00*/  BSYNC B0 ;  /* 0x0000000000007941 */ /* 0x000fea0003800000 */
.L_x_10398:
[----:B-1----:R-:W-:Y:S01]  /*2b10*/  @P5 FMUL.FTZ R93, R96, R93 ;  /* 0x0000005d605d5220 */ /* 0x002fe20000410000 */
[----:B------:R0:W-:Y:S01]  /*2b20*/  @P5 STG.E.128 desc[UR4][R16.64], R84 ;  /* 0x0000005410005986 */ /* 0x0001e2000c101d04 */
[----:B------:R-:W-:Y:S01]  /*2b30*/  @P5 FMUL.FTZ R13, R15, R14 ;  /* 0x0000000e0f0d5220 */ /* 0x000fe20000410000 */
[----:B------:R-:W1:Y:S01]  /*2b40*/  @P0 LDC.64 R94, c[0x0][0x308] ;  /* 0x0000c200ff5e0b82 */ /* 0x000e620000000a00 */
[----:B------:R-:W-:Y:S01]  /*2b50*/  @P5 FMUL.FTZ R97, R93, R92 ;  /* 0x0000005c5d615220 */ /* 0x000fe20000410000 */
[C---:B------:R-:W-:Y:S01]  /*2b60*/  @P5 LOP3.LUT P2, RZ, R12.reuse, 0xff00, RZ, 0xc0, !PT ;  /* 0x0000ff000cff5812 */ /* 0x040fe2000784c0ff */
[----:B------:R-:W-:Y:S01]  /*2b70*/  BSSY B0, `(.L_x_10400) ;  /* 0x0000012000007945 */ /* 0x000fe20003800000 */
[----:B------:R-:W-:-:S04]  /*2b80*/  @P5 LOP3.LUT P1, RZ, R12, 0xff, RZ, 0xc0, !PT ;  /* 0x000000ff0cff5812 */ /* 0x000fc8000782c0ff */
[----:B------:R-:W2:Y:S08]  /*2b90*/  @P5 LDC.64 R14, c[0x0][0x298] ;  /* 0x0000a600ff0e5b82 */ /* 0x000eb00000000a00 */
[----:B0-----:R-:W0:Y:S01]  /*2ba0*/  @P5 LDC.64 R16, c[0x0][0x2f8] ;  /* 0x0000be00ff105b82 */ /* 0x001e220000000a00 */
[----:B------:R-:W-:Y:S02]  /*2bb0*/  @P5 SEL R85, R97, RZ, P2 ;  /* 0x000000ff61555207 */ /* 0x000fe40001000000 */
[----:B------:R-:W-:-:S02]  /*2bc0*/  @!P6 ISETP.NE.U32.AND P2, PT, R4, RZ, PT ;  /* 0x000000ff0400e20c */ /* 0x000fc40003f45070 */
[----:B------:R-:W-:Y:S02]  /*2bd0*/  @P5 SEL R84, R13, RZ, P1 ;  /* 0x000000ff0d545207 */ /* 0x000fe40000800000 */
[----:B------:R-:W-:Y:S01]  /*2be0*/  @!P6 ISETP.NE.AND.EX P2, PT, R5, RZ, PT, P2 ;  /* 0x000000ff0500e20c */ /* 0x000fe20003f45320 */
[----:B------:R-:W3:Y:S01]  /*2bf0*/  @P5 LDC.64 R92, c[0x0][0x298] ;  /* 0x0000a600ff5c5b82 */ /* 0x000ee20000000a00 */
        /* <DEDUP_REMOVED lines=9> */
.L_x_10401:
[----:B------:R-:W-:Y:S05]  /*2c90*/  BSYNC B0 ;  /* 0x0000000000007941 */ /* 0x000fea0003800000 */
.L_x_10400:
[----:B------:R-:W-:Y:S01]  /*2ca0*/  @!P6 ISETP.NE.AND.EX P1, PT, R5, RZ, PT, P1 ;  /* 0x000000ff0500e20c */ /* 0x000fe20003f25310 */
[----:B------:R-:W-:Y:S01]  /*2cb0*/  BSSY B0, `(.L_x_10402) ;  /* 0x000000a000007945 */ /* 0x000fe20003800000 */
        /* <DEDUP_REMOVED lines=9> */
.L_x_10403:
[----:B------:R-:W-:Y:S05]  /*2d50*/  BSYNC B0 ;  /* 0x0000000000007941 */ /* 0x000fea0003800000 */
.L_x_10402:
[----:B---3--:R-:W-:Y:S01]  /*2d60*/  @P5 FMUL.FTZ R93, R112, R93 ;  /* 0x0000005d705d5220 */ /* 0x008fe20000410000 */
[----:B--2---:R-:W-:Y:S01]  /*2d70*/  @P5 FMUL.FTZ R15, R97, R15 ;  /* 0x0000000f610f5220 */ /* 0x004fe20000410000 */
[----:B------:R-:W-:Y:S01]  /*2d80*/  @P5 LOP3.LUT P1, RZ, R12, 0xff000000, RZ, 0xc0, !PT ;  /* 0xff0000000cff5812 */ /* 0x000fe2000782c0ff */
[----:B------:R-:W-:Y:S01]  /*2d90*/  BSSY B0, `(.L_x_10404) ;  /* 0x000001f000007945 */ /* 0x000fe20003800000 */
[----:B------:R-:W-:Y:S01]  /*2da0*/  @P5 FMUL.FTZ R99, R93, R92 ;  /* 0x0000005c5d635220 */ /* 0x000fe20000410000 */
[----:B-1----:R-:W-:-:S04]  /*2db0*/  @P0 IMAD.WIDE.U32 R92, R135, 0x10, R94 ;  /* 0x00000010875c0825 */ /* 0x002fc800078e005e */
[----:B------:R-:W-:Y:S01]  /*2dc0*/  @P5 FMUL.FTZ R98, R15, R14 ;  /* 0x0000000e0f625220 */ /* 0x000fe20000410000 */
[----:B------:R-:W-:Y:S02]  /*2dd0*/  @P5 IADD3 R95, R128, 0x180, RZ ;  /* 0x00000180805f5810 */ /* 0x000fe40007ffe0ff */
[----:B------:R-:W-:Y:S02]  /*2de0*/  SEL R12, R7, R80, P3 ;  /* 0x00000050070c7207 */ /* 0x000fe40001800000 */
[----:B------:R-:W-:Y:S01]  /*2df0*/  SEL R13, R96, R81, P3 ;  /* 0x00000051600d7207 */ /* 0x000fe20001800000 */
[----:B0-----:R-:W-:Y:S01]  /*2e00*/  @P5 IMAD.WIDE.U32 R16, R95, 0x10, R16 ;  /* 0x000000105f105825 */ /* 0x001fe200078e0010 */
[----:B------:R-:W-:Y:S02]  /*2e10*/  SEL R14, R97, R82, P3 ;  /* 0x00000052610e7207 */ /* 0x000fe40001800000 */
[----:B------:R-:W-:Y:S02]  /*2e20*/  SEL R15, R112, R83, P3 ;  /* 0x00000053700f7207 */ /* 0x000fe40001800000 */
[----:B------:R-:W-:-:S02]  /*2e30*/  @P5 SEL R86, R98, RZ, P2 ;  /* 0x000000ff62565207 */ /* 0x000fc40001000000 */
[----:B------:R-:W-:Y:S01]  /*2e40*/  @P5 SEL R87, R99, RZ, P1 ;  /* 0x000000ff63575207 */ /* 0x000fe20000800000 */
[----:B------:R0:W-:Y:S01]  /*2e50*/  @P0 STG.E.128 desc[UR4][R92.64], R12 ;  /* 0x0000000c5c000986 */ /* 0x0001e2000c101d04 */
[C---:B------:R-:W-:Y:S02]  /*2e60*/  @!P6 ISETP.NE.U32.AND P1, PT, R4.reuse, RZ, PT ;  /* 0x000000ff0400e20c */ /* 0x040fe40003f25070 */
[----:B------:R-:W-:Y:S01]  /*2e70*/  @!P6 ISETP.NE.U32.AND P2, PT, R4, RZ, PT ;  /* 0x000000ff0400e20c */ /* 0x000fe20003f45070 */
[----:B------:R1:W-:Y:S01]  /*2e80*/  @P5 STG.E.128 desc[UR4][R16.64], R84 ;  /* 0x0000005410005986 */ /* 0x0003e2000c101d04 */
[C---:B------:R-:W-:Y:S02]  /*2e90*/  @!P6 ISETP.NE.AND.EX P1, PT, R5.reuse, RZ, PT, P1 ;  /* 0x000000ff0500e20c */ /* 0x040fe40003f25310 */
[----:B------:R-:W-:Y:S02]  /*2ea0*/  @!P6 ISETP.NE.AND.EX P2, PT, R5, RZ, PT, P2 ;  /* 0x000000ff0500e20c */ /* 0x000fe40003f45320 */
[----:B------:R-:W-:-:S02]  /*2eb0*/  @!P6 FSEL R7, R76, RZ, P1 ;  /* 0x000000ff4c07e208 */ /* 0x000fc40000800000 */
[----:B------:R-:W-:Y:S02]  /*2ec0*/  @!P6 ISETP.NE.U32.AND P1, PT, R4, RZ, PT ;  /* 0x000000ff0400e20c */ /* 0x000fe40003f25070 */
[----:B------:R-:W-:Y:S01]  /*2ed0*/  @!P6 FSEL R94, R77, RZ, P2 ;  /* 0x000000ff4d5ee208 */ /* 0x000fe20001000000 */
[----:B0-----:R-:W0:Y:S08]  /*2ee0*/  @P5 LDC.64 R14, c[0x0][0x298] ;  /* 0x0000a600ff0e5b82 */ /* 0x001e300000000a00 */
[----:B------:R-:W2:Y:S08]  /*2ef0*/  @P5 LDC.64 R12, c[0x0][0x298] ;  /* 0x0000a600ff0c5b82 */ /* 0x000eb00000000a00 */
[----:B-1----:R-:W1:Y:S01]  /*2f00*/  @P5 LDC.64 R16, c[0x0][0x298] ;  /* 0x0000a600ff105b82 */ /* 0x002e620000000a00 */
[----:B------:R-:W-:Y:S05]  /*2f10*/  @!P6 BRA `(.L_x_10405) ;  /* 0x000000000018e947 */ /* 0x000fea0003800000 */
[----:B------:R-:W-:Y:S01]  /*2f20*/  ISETP.NE.U32.AND P2, PT, R4, RZ, PT ;  /* 0x000000ff0400720c */ /* 0x000fe20003f45070 */
[----:B------:R-:W-:-:S03]  /*2f30*/  FFMA.FTZ R92, R119, R130, R129 ;  /* 0x00000082775c7223 */ /* 0x000fc60000010081 */
[----:B------:R-:W-:Y:S01]  /*2f40*/  ISETP.NE.AND.EX P2, PT, R5, RZ, PT, P2 ;  /* 0x000000ff0500720c */ /* 0x000fe20003f45320 */
[----:B------:R-:W-:-:S04]  /*2f50*/  FADD.FTZ R7, R121, -R92 ;  /* 0x8000005c79077221 */ /* 0x000fc80000010000 */
[----:B------:R-:W-:-:S08]  /*2f60*/  FMUL.FTZ R7, R2, R7 ;  /* 0x0000000702077220 */ /* 0x000fd00000410000 */
[----:B------:R-:W-:-:S07]  /*2f70*/  @P2 FADD.FTZ R7, R76, R7 ;  /* 0x000000074c072221 */ /* 0x000fce0000010000 */
.L_x_10405:
[----:B------:R-:W-:Y:S05]  /*2f80*/  BSYNC B0 ;  /* 0x0000000000007941 */ /* 0x000fea0003800000 */
.L_x_10404:
        /* <DEDUP_REMOVED lines=8> */
.L_x_10407:
[----:B------:R-:W-:Y:S05]  /*3010*/  BSYNC B0 ;  /* 0x0000000000007941 */ /* 0x000fea0003800000 */
.L_x_10406:
[----:B--2---:R-:W-:Y:S01]  /*3020*/  @P5 FMUL.FTZ R13, R94, R13 ;  /* 0x0000000d5e0d5220 */ /* 0x004fe20000410000 */
[----:B0-----:R-:W-:Y:S01]  /*3030*/  @P5 FMUL.FTZ R15, R7, R15 ;  /* 0x0000000f070f5220 */ /* 0x001fe20000410000 */
[----:B------:R-:W-:Y:S01]  /*3040*/  @!P6 ISETP.NE.AND.EX P1, PT, R5, RZ, PT, P1 ;  /* 0x000000ff0500e20c */ /* 0x000fe20003f25310 */
[----:B------:R-:W-:Y:S01]  /*3050*/  BSSY B0, `(.L_x_10408) ;  /* 0x000000c000007945 */ /* 0x000fe20003800000 */
[----:B------:R-:W-:Y:S01]  /*3060*/  @P5 FMUL.FTZ R12, R13, R12 ;  /* 0x0000000c0d0c5220 */ /* 0x000fe20000410000 */
        /* <DEDUP_REMOVED lines=10> */
.L_x_10409:
[----:B------:R-:W-:Y:S05]  /*3110*/  BSYNC B0 ;  /* 0x0000000000007941 */ /* 0x000fea0003800000 */
.L_x_10408:
[----:B-1----:R-:W-:Y:S01]  /*3120*/  @P5 FMUL.FTZ R17, R13, R17 ;  /* 0x000000110d115220 */ /* 0x002fe20000410000 */
[----:B------:R-:W-:Y:S01]  /*3130*/  @P5 LOP3.LUT P1, RZ, R6, 0xff00, RZ, 0xc0, !PT ;  /* 0x0000ff0006ff5812 */ /* 0x000fe2000782c0ff */
[----:B------:R-:W-:Y:S01]  /*3140*/  BSSY B0, `(.L_x_10410) ;  /* 0x0000013000007945 */ /* 0x000fe20003800000 */
[----:B------:R-:W-:Y:S01]  /*3150*/  @P5 SEL R84, R14, RZ, P2 ;  /* 0x000000ff0e545207 */ /* 0x000fe20001000000 */
[----:B------:R-:W-:Y:S01]  /*3160*/  @P5 FMUL.FTZ R16, R17, R16 ;  /* 0x0000001011105220 */ /* 0x000fe20000410000 */
[----:B------:R-:W-:Y:S02]  /*3170*/  @!P6 ISETP.NE.U32.AND P2, PT, R4, RZ, PT ;  /* 0x000000ff0400e20c */ /* 0x000fe40003f45070 */
[----:B------:R-:W-:Y:S02]  /*3180*/  @P5 SEL R85, R12, RZ, P1 ;  /* 0x000000ff0c555207 */ /* 0x000fe40000800000 */
[----:B------:R-:W-:Y:S02]  /*3190*/  @P5 LOP3.LUT P1, RZ, R6, 0xff0000, RZ, 0xc0, !PT ;  /* 0x00ff000006ff5812 */ /* 0x000fe4000782c0ff */
[----:B------:R-:W-:-:S02]  /*31a0*/  @!P6 ISETP.NE.AND.EX P2, PT, R5, RZ, PT, P2 ;  /* 0x000000ff0500e20c */ /* 0x000fc40003f45320 */
[----:B------:R-:W-:Y:S02]  /*31b0*/  @P5 SEL R86, R16, RZ, P1 ;  /* 0x000000ff10565207 */ /* 0x000fe40000800000 */
        /* <DEDUP_REMOVED lines=11> */
.L_x_10411:
[----:B------:R-:W-:Y:S05]  /*3270*/  BSYNC B0 ;  /* 0x0000000000007941 */ /* 0x000fea0003800000 */
.L_x_10410:
[----:B------:R-:W0:Y:S01]  /*3280*/  @P5 LDC.64 R4, c[0x0][0x298] ;  /* 0x0000a600ff045b82 */ /* 0x000e220000000a00 */
[----:B------:R-:W-:Y:S02]  /*3290*/  @P0 IADD3 R17, R0, 0x200, RZ ;  /* 0x0000020000110810 */ /* 0x000fe40007ffe0ff */
[----:B------:R-:W-:Y:S02]  /*32a0*/  @P5 IADD3 R7, R128, 0x200, RZ ;  /* 0x0000020080075810 */ /* 0x000fe40007ffe0ff */
[----:B------:R-:W-:Y:S02]  /*32b0*/  @P5 LOP3.LUT P1, RZ, R6, 0xff000000, RZ, 0xc0, !PT ;  /* 0xff00000006ff5812 */ /* 0x000fe4000782c0ff */
[----:B------:R-:W-:Y:S01]  /*32c0*/  SEL R83, R16, R83, P3 ;  /* 0x0000005310537207 */ /* 0x000fe20001800000 */
[----:B------:R-:W1:Y:S01]  /*32d0*/  @P0 LDC.64 R12, c[0x0][0x308] ;  /* 0x0000c200ff0c0b82 */ /* 0x000e620000000a00 */
[----:B------:R-:W-:Y:S02]  /*32e0*/  IADD3 R3, R3, UR12, RZ ;  /* 0x0000000c03037c10 */ /* 0x000fe4000fffe0ff */
[----:B------:R-:W-:-:S05]  /*32f0*/  SEL R128, RZ, 0x1, P4 ;  /* 0x00000001ff807807 */ /* 0x000fca0002000000 */
[----:B------:R-:W2:Y:S01]  /*3300*/  @P5 LDC.64 R14, c[0x0][0x2f8] ;  /* 0x0000be00ff0e5b82 */ /* 0x000ea20000000a00 */
[----:B0-----:R-:W-:-:S04]  /*3310*/  @P5 FMUL.FTZ R5, R16, R5 ;  /* 0x0000000510055220 */ /* 0x001fc80000410000 */
[----:B------:R-:W-:Y:S01]  /*3320*/  @P5 FMUL.FTZ R4, R5, R4 ;  /* 0x0000000405045220 */ /* 0x000fe20000410000 */
[----:B-1----:R-:W-:-:S04]  /*3330*/  @P0 IMAD.WIDE.U32 R12, R17, 0x10, R12 ;  /* 0x00000010110c0825 */ /* 0x002fc800078e000c */
[----:B------:R-:W-:Y:S01]  /*3340*/  @P5 SEL R87, R4, RZ, P1 ;  /* 0x000000ff04575207 */ /* 0x000fe20000800000 */
[----:B------:R0:W-:Y:S01]  /*3350*/  @P0 STG.E.128 desc[UR4][R12.64], R80 ;  /* 0x000000500c000986 */ /* 0x0001e2000c101d04 */
[----:B------:R-:W-:Y:S01]  /*3360*/  ISETP.GE.AND P0, PT, R3, UR13, PT ;  /* 0x0000000d03007c0c */ /* 0x000fe2000bf06270 */
[----:B--2---:R-:W-:-:S05]  /*3370*/  @P5 IMAD.WIDE.U32 R14, R7, 0x10, R14 ;  /* 0x00000010070e5825 */ /* 0x004fca00078e000e */
[----:B------:R0:W-:Y:S07]  /*3380*/  @P5 STG.E.128 desc[UR4][R14.64], R84 ;  /* 0x000000540e005986 */ /* 0x0001ee000c101d04 */
[----:B------:R-:W-:Y:S05]  /*3390*/  @!P0 BRA `(.L_x_10412) ;  /* 0xffffffd000948947 */ /* 0x000fea000383ffff */
.L_x_10367:
        /* <DEDUP_REMOVED lines=21> */
.L_x_10371:
[----:B------:R-:W-:Y:S01]  /*34f0*/  HFMA2.MMA R125, -RZ, RZ, 0, 9.5367431640625e-07 ;  /* 0x00000010ff7d7435 */ /* 0x000fe200000001ff */
[----:B------:R-:W-:Y:S02]  /*3500*/  MOV R124, R112 ;  /* 0x00000070007c7202 */ /* 0x000fe40000000f00 */
[----:B------:R-:W-:Y:S02]  /*3510*/  MOV R128, 0x1f ;  /* 0x0000001f00807802 */ /* 0x000fe40000000f00 */
[----:B------:R-:W-:-:S07]  /*3520*/  MOV R115, 0xffffffff ;  /* 0xffffffff00737802 */ /* 0x000fce0000000f00 */
[----:B-----5:R-:W-:Y:S05]  /*3530*/  WARPSYNC.COLLECTIVE R115, `(.L_x_10413) ;  /* 0x0000000073087348 */ /* 0x020fea0003c00000 */
[----:B------:R0:W1:Y:S02]  /*3540*/  SHFL.DOWN P1, R114, R124, R125, R128 ;  /* 0x0800007d7c727389 */ /* 0x0000640000020080 */
[----:B01---5:R-:W-:Y:S01]  /*3550*/  ENDCOLLECTIVE ;  /* 0x000000000000791b */ /* 0x023fe20003800000 */
.L_x_10413:
[----:B------:R-:W-:Y:S02]  /*3560*/  MOV R124, R113 ;  /* 0x00000071007c7202 */ /* 0x000fe40000000f00 */
[----:B------:R-:W-:-:S07]  /*3570*/  MOV R95, R114 ;  /* 0x00000072005f7202 */ /* 0x000fce0000000f00 */
[----:B------:R-:W-:Y:S05]  /*3580*/  WARPSYNC.COLLECTIVE R115, `(.L_x_10414) ;  /* 0x0000000073087348 */ /* 0x000fea0003c00000 */
[----:B------:R0:W1:Y:S02]  /*3590*/  SHFL.DOWN P1, R114, R124, R125, R128 ;  /* 0x0800007d7c727389 */ /* 0x0000640000020080 */
[----:B01----:R-:W-:Y:S01]  /*35a0*/  ENDCOLLECTIVE ;  /* 0x000000000000791b */ /* 0x003fe20003800000 */
.L_x_10414:
[----:B------:R-:W-:Y:S01]  /*35b0*/  FADD.FTZ R95, R95, R112 ;  /* 0x000000705f5f7221 */ /* 0x000fe20000010000 */
[----:B------:R-:W-:-:S04]  /*35c0*/  HFMA2.MMA R125, -RZ, RZ, 0, 4.76837158203125e-07 ;  /* 0x00000008ff7d7435 */ /* 0x000fc800000001ff */
[----:B------:R-:W-:Y:S02]  /*35d0*/  MOV R124, R95 ;  /* 0x0000005f007c7202 */ /* 0x000fe40000000f00 */
[----:B------:R-:W-:-:S07]  /*35e0*/  MOV R92, R114 ;  /* 0x00000072005c7202 */ /* 0x000fce0000000f00 */
[----:B------:R-:W-:Y:S05]  /*35f0*/  WARPSYNC.COLLECTIVE R115, `(.L_x_10415) ;  /* 0x0000000073087348 */ /* 0x000fea0003c00000 */
[----:B------:R0:W1:Y:S02]  /*3600*/  SHFL.DOWN P1, R114, R124, R125, R128 ;  /* 0x0800007d7c727389 */ /* 0x0000640000020080 */
[----:B01----:R-:W-:Y:S01]  /*3610*/  ENDCOLLECTIVE ;  /* 0x000000000000791b */ /* 0x003fe20003800000 */
.L_x_10415:
[----:B------:R-:W-:-:S05]  /*3620*/  FADD.FTZ R92, R92, R113 ;  /* 0x000000715c5c7221 */ /* 0x000fca0000010000 */
[----:B------:R-:W-:Y:S02]  /*3630*/  MOV R124, R92 ;  /* 0x0000005c007c7202 */ /* 0x000fe40000000f00 */
[----:B------:R-:W-:-:S07]  /*3640*/  MOV R96, R114 ;  /* 0x0000007200607202 */ /* 0x000fce0000000f00 */
[----:B------:R-:W-:Y:S05]  /*3650*/  WARPSYNC.COLLECTIVE R115, `(.L_x_10416) ;  /* 0x0000000073087348 */ /* 0x000fea0003c00000 */
[----:B------:R0:W1:Y:S02]  /*3660*/  SHFL.DOWN P1, R114, R124, R125, R128 ;  /* 0x0800007d7c727389 */ /* 0x0000640000020080 */
[----:B01----:R-:W-:Y:S01]  /*3670*/  ENDCOLLECTIVE ;  /* 0x000000000000791b */ /* 0x003fe20003800000 */
.L_x_10416:
[----:B------:R-:W-:Y:S01]  /*3680*/  FADD.FTZ R96, R95, R96 ;  /* 0x000000605f607221 */ /* 0x000fe20000010000 */
[----:B------:R-:W-:-:S04]  /*3690*/  HFMA2.MMA R125, -RZ, RZ, 0, 2.384185791015625e-07 ;  /* 0x00000004ff7d7435 */ /* 0x000fc800000001ff */
[----:B------:R-:W-:Y:S02]  /*36a0*/  MOV R124, R96 ;  /* 0x00000060007c7202 */ /* 0x000fe40000000f00 */
[----:B------:R-:W-:-:S07]  /*36b0*/  MOV R97, R114 ;  /* 0x0000007200617202 */ /* 0x000fce0000000f00 */
[----:B------:R-:W-:Y:S05]  /*36c0*/  WARPSYNC.COLLECTIVE R115, `(.L_x_10417) ;  /* 0x0000000073087348 */ /* 0x000fea0003c00000 */
[----:B------:R0:W1:Y:S02]  /*36d0*/  SHFL.DOWN P1, R114, R124, R125, R128 ;  /* 0x0800007d7c727389 */ /* 0x0000640000020080 */
[----:B01----:R-:W-:Y:S01]  /*36e0*/  ENDCOLLECTIVE ;  /* 0x000000000000791b */ /* 0x003fe20003800000 */
.L_x_10417:
[----:B------:R-:W-:-:S05]  /*36f0*/  FADD.FTZ R97, R92, R97 ;  /* 0x000000615c617221 */ /* 0x000fca0000010000 */
[----:B------:R-:W-:Y:S02]  /*3700*/  MOV R124, R97 ;  /* 0x00000061007c7202 */ /* 0x000fe40000000f00 */
[----:B------:R-:W-:-:S07]  /*3710*/  MOV R99, R114 ;  /* 0x0000007200637202 */ /* 0x000fce0000000f00 */
[----:B------:R-:W-:Y:S05]  /*3720*/  WARPSYNC.COLLECTIVE R115, `(.L_x_10418) ;  /* 0x0000000073087348 */ /* 0x000fea0003c00000 */
[----:B------:R0:W1:Y:S02]  /*3730*/  SHFL.DOWN P1, R114, R124, R125, R128 ;  /* 0x0800007d7c727389 */ /* 0x0000640000020080 */
[----:B01----:R-:W-:Y:S01]  /*3740*/  ENDCOLLECTIVE ;  /* 0x000000000000791b */ /* 0x003fe20003800000 */
.L_x_10418:
[----:B------:R-:W-:Y:S01]  /*3750*/  FADD.FTZ R99, R96, R99 ;  /* 0x0000006360637221 */ /* 0x000fe20000010000 */
[----:B------:R-:W-:-:S04]  /*3760*/  HFMA2.MMA R125, -RZ, RZ, 0, 1.1920928955078125e-07 ;  /* 0x00000002ff7d7435 */ /* 0x000fc800000001ff */
[----:B------:R-:W-:Y:S02]  /*3770*/  MOV R124, R99 ;  /* 0x00000063007c7202 */ /* 0x000fe40000000f00 */
[----:B------:R-:W-:-:S07]  /*3780*/  MOV R98, R114 ;  /* 0x0000007200627202 */ /* 0x000fce0000000f00 */
[----:B------:R-:W-:Y:S05]  /*3790*/  WARPSYNC.COLLECTIVE R115, `(.L_x_10419) ;  /* 0x0000000073087348 */ /* 0x000fea0003c00000 */
[----:B------:R0:W1:Y:S02]  /*37a0*/  SHFL.DOWN P1, R114, R124, R125, R128 ;  /* 0x0800007d7c727389 */ /* 0x0000640000020080 */
[----:B01----:R-:W-:Y:S01]  /*37b0*/  ENDCOLLECTIVE ;  /* 0x000000000000791b */ /* 0x003fe20003800000 */
.L_x_10419:
[----:B------:R-:W-:-:S05]  /*37c0*/  FADD.FTZ R98, R97, R98 ;  /* 0x0000006261627221 */ /* 0x000fca0000010000 */
[----:B------:R-:W-:Y:S02]  /*37d0*/  MOV R124, R98 ;  /* 0x00000062007c7202 */ /* 0x000fe40000000f00 */
[----:B------:R-:W-:-:S07]  /*37e0*/  MOV R112, R114 ;  /* 0x0000007200707202 */ /* 0x000fce0000000f00 */
[----:B------:R-:W-:Y:S05]  /*37f0*/  WARPSYNC.COLLECTIVE R115, `(.L_x_10420) ;  /* 0x0000000073087348 */ /* 0x000fea0003c00000 */
[----:B------:R0:W1:Y:S02]  /*3800*/  SHFL.DOWN P1, R114, R124, R125, R128 ;  /* 0x0800007d7c727389 */ /* 0x0000640000020080 */
[----:B01----:R-:W-:Y:S01]  /*3810*/  ENDCOLLECTIVE ;  /* 0x000000000000791b */ /* 0x003fe20003800000 */
.L_x_10420:
[----:B------:R-:W-:Y:S01]  /*3820*/  FADD.FTZ R112, R99, R112 ;  /* 0x0000007063707221 */ /* 0x000fe20000010000 */
[----:B------:R-:W-:-:S04]  /*3830*/  HFMA2.MMA R125, -RZ, RZ, 0, 5.9604644775390625e-08 ;  /* 0x00000001ff7d7435 */ /* 0x000fc800000001ff */
[----:B------:R-:W-:Y:S02]  /*3840*/  MOV R124, R112 ;  /* 0x00000070007c7202 */ /* 0x000fe40000000f00 */
[----:B------:R-:W-:-:S07]  /*3850*/  MOV R113, R114 ;  /* 0x0000007200717202 */ /* 0x000fce0000000f00 */
[----:B------:R-:W-:Y:S05]  /*3860*/  WARPSYNC.COLLECTIVE R115, `(.L_x_10421) ;  /* 0x0000000073087348 */ /* 0x000fea0003c00000 */
[----:B------:R0:W1:Y:S02]  /*3870*/  SHFL.DOWN P1, R114, R124, R125, R128 ;  /* 0x0800007d7c727389 */ /* 0x0000640000020080 */
[----:B01----:R-:W-:Y:S01]  /*3880*/  ENDCOLLECTIVE ;  /* 0x000000000000791b */ /* 0x003fe20003800000 */
.L_x_10421:
[----:B------:R-:W-:-:S05]  /*3890*/  FADD.FTZ R113, R98, R113 ;  /* 0x0000007162717221 */ /* 0x000fca0000010000 */
[----:B------:R-:W-:Y:S02]  /*38a0*/  MOV R124, R113 ;  /* 0x00000071007c7202 */ /* 0x000fe40000000f00 */
[----:B------:R-:W-:-:S07]  /*38b0*/  MOV R95, R114 ;  /* 0x00000072005f7202 */ /* 0x000fce0000000f00 */
[----:B------:R-:W-:Y:S05]  /*38c0*/  WARPSYNC.COLLECTIVE R115, `(.L_x_10422) ;  /* 0x0000000073087348 */ /* 0x000fea0003c00000 */
[----:B------:R0:W1:Y:S02]  /*38d0*/  SHFL.DOWN P1, R114, R124, R125, R128 ;  /* 0x0800007d7c727389 */ /* 0x0000640000020080 */
[----:B01----:R-:W-:Y:S01]  /*38e0*/  ENDCOLLECTIVE ;  /* 0x000000000000791b */ /* 0x003fe20003800000 */
.L_x_10422:
[----:B------:R-:W-:Y:S05]  /*38f0*/  BRA `(.L_x_10423) ;  /* 0xffffffdc00dc7947 */ /* 0x000fea000383ffff */
.L_x_10424:
        /* <DEDUP_REMOVED lines=16> */
.L_x_11991:


//--------------------- .text._ZN10layer_norm13ln_bwd_kernelINS_13Kernel_traitsI6__halfffffjLj2560ELj1ELj1ELj4ELj16ENS_18Kernel_traits_baseILj2560ES2_ffffjLj128EEEEELb1ELb1ELb0ELb0EEEvNS_9BwdParamsE --------------------------
	.section	.text._ZN10layer_norm13ln_bwd_kernelINS_13Kernel_traitsI6__halfffffjLj2560ELj1ELj1ELj4ELj16ENS_18Kernel_traits_baseILj2560ES2_ffffjLj128EEEEELb1ELb1ELb0ELb0EEEvNS_9BwdParamsE,"ax",@progbits
	.align	128
        .global         _ZN10layer_norm13ln_bwd_kernelINS_13Kernel_traitsI6__halfffffjLj2560ELj1ELj1ELj4ELj16ENS_18Kernel_traits_baseILj2560ES2_ffffjLj128EEEEELb1ELb1ELb0ELb0EEEvNS_9BwdParamsE
        .type           _ZN10layer_norm13ln_bwd_kernelINS_13Kernel_traitsI6__halfffffjLj2560ELj1ELj1ELj4ELj16ENS_18Kernel_traits_baseILj2560ES2_ffffjLj128EEEEELb1ELb1ELb0ELb0EEEvNS_9BwdParamsE,@function
        .size           _ZN10layer_norm13ln_bwd_kernelINS_13Kernel_traitsI6__halfffffjLj2560ELj1ELj1ELj4ELj16ENS_18Kernel_traits_baseILj2560ES2_ffffjLj128EEEEELb1ELb1ELb0ELb0EEEvNS_9BwdParamsE,(.L_x_11992 - _ZN10layer_norm13ln_bwd_kernelINS_13Kernel_traitsI6__halfffffjLj2560ELj1ELj1ELj4ELj16ENS_18Kernel_traits_baseILj2560ES2_ffffjLj128EEEEELb1ELb1ELb0ELb0EEEvNS_9BwdParamsE)
        .other          _ZN10layer_norm13ln_bwd_kernelINS_13Kernel_traitsI6__halfffffjLj2560ELj1ELj1ELj4ELj16ENS_18Kernel_traits_baseILj2560ES2_ffffjLj128EEEEELb1ELb1ELb0ELb0EEEvNS_9BwdParamsE,@"STO_CUDA_ENTRY STV_DEFAULT"
_ZN10layer_norm13ln_bwd_kernelINS_13Kernel_traitsI6__halfffffjLj2560ELj1ELj1ELj4ELj16ENS_18Kernel_traits_baseILj2560ES2_ffffjLj128EEEEELb1ELb1ELb0ELb0EEEvNS_9BwdParamsE:
.text._ZN10layer_norm13ln_bwd_kernelINS_13Kernel_traitsI6__halfffffjLj2560ELj1ELj1ELj4ELj16ENS_18Kernel_traits_baseILj2560ES2_ffffjLj128EEEEELb1ELb1ELb0ELb0EEEvNS_9BwdParamsE:
        /* <DEDUP_REMOVED lines=114> */
[----:B------:R-:W-:Y:S01]  /*0720*/  SHF.R.U64 R44, R28, 0x10, R29 ;  /* 0x000000101c2c7819 */ /* 0x000fe2000000121d */
        /* <DEDUP_REMOVED lines=67> */
.L_x_10447:
[----:B0-----:R-:W0:Y:S01]  /*0b60*/  @P3 LDC.64 R128, c[0x0][0x270] ;  /* 0x00009c00ff803b82 */ /* 0x001e220000000a00 */
[----:B------:R-:W-:Y:S02]  /*0b70*/  SHF.R.S32.HI R130, RZ, 0x1f, R142 ;  /* 0x0000001fff827819 */ /* 0x000fe4000001148e */
[----:B-----5:R-:W-:Y:S02]  /*0b80*/  MOV R146, 0x3f800000 ;  /* 0x3f80000000927802 */ /* 0x020fe40000000f00 */
[----:B------:R-:W-:Y:S02]  /*0b90*/  ISETP.NE.AND P5, PT, R8, RZ, PT ;  /* 0x000000ff0800720c */ /* 0x000fe40003fa5270 */
[----:B01234-:R-:W-:-:S04]  /*0ba0*/  @P3 LEA R132, P4, R142, R128, 0x2 ;  /* 0x000000808e843211 */ /* 0x01ffc800078810ff */
[C---:B------:R-:W-:Y:S02]  /*0bb0*/  @P3 LEA.HI.X R133, R142.reuse, R129, R130, 0x2, P4 ;  /* 0x000000818e853211 */ /* 0x040fe400020f1482 */
[----:B------:R-:W0:Y:S03]  /*0bc0*/  LDC.64 R130, c[0x0][0x250] ;  /* 0x00009400ff827b82 */ /* 0x000e260000000a00 */
[----:B------:R1:W5:Y:S05]  /*0bd0*/  @P3 LDG.E R146, desc[UR4][R132.64] ;  /* 0x0000000484923981 */ /* 0x00036a000c1e1900 */
        /* <DEDUP_REMOVED lines=32> */
[----:B-1----:R-:W-:-:S03]  /*0de0*/  IADD3 R191, R185, 0x80, RZ ;  /* 0x00000080b9bf7810 */ /* 0x002fc60007ffe0ff */
[C---:B--2---:R-:W-:Y:S01]  /*0df0*/  FADD.FTZ R164, -R154.reuse, R128 ;  /* 0x000000809aa47221 */ /* 0x044fe20000010100 */
[----:B------:R-:W-:-:S03]  /*0e00*/  FADD.FTZ R192, -R154, R129 ;  /* 0x000000819ac07221 */ /* 0x000fc60000010100 */
[C---:B------:R-:W-:Y:S01]  /*0e10*/  FMUL.FTZ R3, R183.reuse, R164 ;  /* 0x000000a4b7037220 */ /* 0x040fe20000410000 */
        /* <DEDUP_REMOVED lines=25> */
.L_x_10427:
[----:B------:R-:W-:Y:S05]  /*0fb0*/  BSYNC B0 ;  /* 0x0000000000007941 */ /* 0x000fea0003800000 */
.L_x_10426:
        /* <DEDUP_REMOVED lines=47> */
.L_x_10429:
[----:B------:R-:W-:Y:S05]  /*12b0*/  BSYNC B0 ;  /* 0x0000000000007941 */ /* 0x000fea0003800000 */
.L_x_10428:
        /* <DEDUP_REMOVED lines=47> */
.L_x_10431:
[----:B------:R-:W-:Y:S05]  /*15b0*/  BSYNC B0 ;  /* 0x0000000000007941 */ /* 0x000fea0003800000 */
.L_x_10430:
        /* <DEDUP_REMOVED lines=22> */
[----:B------:R-:W-:Y:S01]  /*1720*/  FMUL.FTZ R148, R183, R158 ;  /* 0x0000009eb7947220 */ /* 0x000fe20000410000 */
[----:B------:R-:W-:Y:S01]  /*1730*/  FADD.FTZ R130, -R180, R130 ;  /* 0x00000082b4827221 */ /* 0x000fe20000010100 */
        /* <DEDUP_REMOVED lines=23> */
.L_x_10433:
[----:B------:R-:W-:Y:S05]  /*18b0*/  BSYNC B0 ;  /* 0x0000000000007941 */ /* 0x000fea0003800000 */
.L_x_10432:
        /* <DEDUP_REMOVED lines=9> */
[----:B------:R-:W5:Y:S01]  /*1950*/  LDG.E R0, desc[UR4][R172.64] ;  /* 0x00000004ac007981 */ /* 0x000f62000c1e1900 */
        /* <DEDUP_REMOVED lines=11> */
[C---:B------:R-:W-:Y:S01]  /*1a10*/  FMUL.FTZ R153, R183.reuse, R156 ;  /* 0x0000009cb7997220 */ /* 0x040fe20000410000 */
[----:B------:R-:W-:Y:S01]  /*1a20*/  FMUL.FTZ R156, R183, R166 ;  /* 0x000000a6b79c7220 */ /* 0x000fe20000410000 */
[----:B---3--:R-:W-:Y:S01]  /*1a30*/  FMUL.FTZ R166, R31, R132 ;  /* 0x000000841fa67220 */ /* 0x008fe20000410000 */
[----:B0-----:R-:W-:Y:S01]  /*1a40*/  FMUL.FTZ R171, R32, R133 ;  /* 0x0000008520ab7220 */ /* 0x001fe20000410000 */
[C---:B------:R-:W-:Y:S02]  /*1a50*/  FADD.FTZ R130, -R176.reuse, R130 ;  /* 0x00000082b0827221 */ /* 0x040fe40000010100 */
        /* <DEDUP_REMOVED lines=21> */
.L_x_10435:
[----:B------:R-:W-:Y:S05]  /*1bb0*/  BSYNC B0 ;  /* 0x0000000000007941 */ /* 0x000fea0003800000 */
.L_x_10434:
        /* <DEDUP_REMOVED lines=25> */
.L_x_10466:
        /* <DEDUP_REMOVED lines=38> */
[C---:B-----5:R-:W-:Y:S01]  /*1fb0*/  FMUL.FTZ R177, R183.reuse, R128 ;  /* 0x00000080b7b17220 */ /* 0x060fe20000410000 */
[----:B------:R-:W-:Y:S01]  /*1fc0*/  FMUL.FTZ R176, R183, R130 ;  /* 0x00000082b7b07220 */ /* 0x000fe20000410000 */
[----:B------:R-:W0:Y:S01]  /*1fd0*/  LDC.64 R128, c[0x0][0x220] ;  /* 0x00008800ff807b82 */ /* 0x000e220000000a00 */
[----:B------:R-:W-:Y:S01]  /*1fe0*/  FADD.FTZ R134, R181, -R134 ;  /* 0x80000086b5867221 */ /* 0x000fe20000010000 */
[----:B------:R-:W-:-:S03]  /*1ff0*/  FMUL.FTZ R191, R183, R132 ;  /* 0x00000084b7bf7220 */ /* 0x000fc60000410000 */
[----:B------:R-:W-:Y:S01]  /*2000*/  FMUL.FTZ R194, R183, R134 ;  /* 0x00000086b7c27220 */ /* 0x000fe20000410000 */
        /* <DEDUP_REMOVED lines=8> */
[----:B------:R-:W-:Y:S01]  /*2090*/  SEL R126, R191, R126, P5 ;  /* 0x0000007ebf7e7207 */ /* 0x000fe20002800000 */
[----:B0-----:R-:W-:Y:S01]  /*20a0*/  IMAD.WIDE.U32 R128, R185, 0x10, R128 ;  /* 0x00000010b9807825 */ /* 0x001fe200078e0080 */
[----:B------:R-:W-:-:S05]  /*20b0*/  SEL R127, R194, R127, P5 ;  /* 0x0000007fc27f7207 */ /* 0x000fca0002800000 */
[----:B------:R-:W2:Y:S01]  /*20c0*/  LDG.E.128 R128, desc[UR4][R128.64] ;  /* 0x0000000480807981 */ /* 0x000ea2000c1e1d00 */
[----:B------:R-:W-:Y:S01]  /*20d0*/  ISETP.NE.U32.AND P5, PT, RZ, UR16, PT ;  /* 0x00000010ff007c0c */ /* 0x000fe2000bfa5070 */
[-C--:B------:R-:W-:Y:S01]  /*20e0*/  FMUL.FTZ R177, R177, R146.reuse ;  /* 0x00000092b1b17220 */ /* 0x080fe20000410000 */
[-C--:B------:R-:W-:Y:S01]  /*20f0*/  FMUL.FTZ R176, R176, R146.reuse ;  /* 0x00000092b0b07220 */ /* 0x080fe20000410000 */
[-C--:B------:R-:W-:Y:S01]  /*2100*/  FMUL.FTZ R191, R191, R146.reuse ;  /* 0x00000092bfbf7220 */ /* 0x080fe20000410000 */
[----:B------:R-:W-:Y:S01]  /*2110*/  ISETP.NE.AND.EX P5, PT, RZ, UR17, PT, P5 ;  /* 0x00000011ff007c0c */ /* 0x000fe2000bfa5350 */
[----:B------:R-:W-:Y:S01]  /*2120*/  FMUL.FTZ R177, R177, UR15 ;  /* 0x0000000fb1b17c20 */ /* 0x000fe20008410000 */
[----:B------:R-:W-:Y:S01]  /*2130*/  FMUL.FTZ R176, R176, UR15 ;  /* 0x0000000fb0b07c20 */ /* 0x000fe20008410000 */
[----:B------:R-:W-:Y:S01]  /*2140*/  FMUL.FTZ R191, R191, UR15 ;  /* 0x0000000fbfbf7c20 */ /* 0x000fe20008410000 */
[----:B------:R-:W-:-:S04]  /*2150*/  FMUL.FTZ R194, R194, R146 ;  /* 0x00000092c2c27220 */ /* 0x000fc80000410000 */
[----:B------:R-:W-:-:S05]  /*2160*/  FMUL.FTZ R194, R194, UR15 ;  /* 0x0000000fc2c27c20 */ /* 0x000fca0008410000 */
[----:B------:R-:W0:Y:S02]  /*2170*/  @P5 LDC.64 R132, c[0x0][0x308] ;  /* 0x0000c200ff845b82 */ /* 0x000e240000000a00 */
[----:B0-----:R-:W-:Y:S01]  /*2180*/  @P5 IMAD.WIDE.U32 R134, R185, 0x10, R132 ;  /* 0x00000010b9865825 */ /* 0x001fe200078e0084 */
[----:B------:R-:W-:-:S04]  /*2190*/  HFMA2.MMA R132, -RZ, RZ, 0, 0 ;  /* 0x00000000ff847435 */ /* 0x000fc800000001ff */
[----:B------:R0:W-:Y:S01]  /*21a0*/  @P5 STG.E.128 desc[UR4][R134.64], R124 ;  /* 0x0000007c86005986 */ /* 0x0001e2000c101d04 */
[----:B------:R-:W-:-:S13]  /*21b0*/  LOP3.LUT P5, RZ, R7, 0xff, RZ, 0xc0, !PT ;  /* 0x000000ff07ff7812 */ /* 0x000fda00078ac0ff */
[----:B------:R-:W-:Y:S01]  /*21c0*/  @P5 FMUL.FTZ R132, R28, R177 ;  /* 0x000000b11c845220 */ /* 0x000fe20000410000 */
[----:B0-----:R-:W-:Y:S01]  /*21d0*/  CS2R R134, SRZ ;  /* 0x0000000000867805 */ /* 0x001fe2000001ff00 */
[----:B--2---:R-:W-:Y:S01]  /*21e0*/  FMUL.FTZ R133, R177, R128 ;  /* 0x00000080b1857220 */ /* 0x004fe20000410000 */
[----:B------:R-:W-:Y:S01]  /*21f0*/  FMUL.FTZ R129, R129, R176 ;  /* 0x000000b081817220 */ /* 0x000fe20000410000 */
[----:B------:R-:W-:Y:S01]  /*2200*/  FMUL.FTZ R130, R130, R191 ;  /* 0x000000bf82827220 */ /* 0x000fe20000410000 */
[----:B------:R-:W-:Y:S02]  /*2210*/  FMUL.FTZ R131, R131, R194 ;  /* 0x000000c283837220 */ /* 0x000fe40000410000 */
[----:B------:R-:W-:Y:S02]  /*2220*/  FSEL R177, R133, RZ, P5 ;  /* 0x000000ff85b17208 */ /* 0x000fe40002800000 */
[----:B------:R-:W-:Y:S02]  /*2230*/  LOP3.LUT P5, RZ, R7, 0xff00, RZ, 0xc0, !PT ;  /* 0x0000ff0007ff7812 */ /* 0x000fe400078ac0ff */
[----:B------:R-:W-:Y:S01]  /*2240*/  MOV R133, RZ ;  /* 0x000000ff00857202 */ /* 0x000fe20000000f00 */
[----:B------:R-:W-:-:S10]  /*2250*/  FADD.FTZ R80, R80, R177 ;  /* 0x000000b150507221 */ /* 0x000fd40000010000 */
[----:B------:R-:W-:Y:S01]  /*2260*/  @P5 FMUL.FTZ R133, R27, R176 ;  /* 0x000000b01b855220 */ /* 0x000fe20000410000 */
[----:B------:R-:W-:Y:S02]  /*2270*/  FSEL R176, R129, RZ, P5 ;  /* 0x000000ff81b07208 */ /* 0x000fe40002800000 */
[----:B------:R-:W-:Y:S01]  /*2280*/  LOP3.LUT P5, RZ, R7, 0xff0000, RZ, 0xc0, !PT ;  /* 0x00ff000007ff7812 */ /* 0x000fe200078ac0ff */
[----:B------:R-:W0:Y:S02]  /*2290*/  LDC.64 R128, c[0x0][0x2f8] ;  /* 0x0000be00ff807b82 */ /* 0x000e240000000a00 */
[----:B------:R-:W-:-:S10]  /*22a0*/  FADD.FTZ R81, R81, R176 ;  /* 0x000000b051517221 */ /* 0x000fd40000010000 */
[----:B------:R-:W-:Y:S01]  /*22b0*/  @P5 FMUL.FTZ R134, R26, R191 ;  /* 0x000000bf1a865220 */ /* 0x000fe20000410000 */
[----:B------:R-:W-:Y:S02]  /*22c0*/  FSEL R191, R130, RZ, P5 ;  /* 0x000000ff82bf7208 */ /* 0x000fe40002800000 */
[----:B------:R-:W-:-:S03]  /*22d0*/  LOP3.LUT P5, RZ, R7, 0xff000000, RZ, 0xc0, !PT ;  /* 0xff00000007ff7812 */ /* 0x000fc600078ac0ff */
[----:B------:R-:W-:Y:S01]  /*22e0*/  FADD.FTZ R82, R82, R191 ;  /* 0x000000bf52527221 */ /* 0x000fe20000010000 */
[----:B------:R-:W-:Y:S01]  /*22f0*/  FSEL R130, R131, RZ, P5 ;  /* 0x000000ff83827208 */ /* 0x000fe20002800000 */
[----:B0-----:R-:W-:-:S04]  /*2300*/  IMAD.WIDE.U32 R128, R185, 0x10, R128 ;  /* 0x00000010b9807825 */ /* 0x001fc800078e0080 */
[----:B------:R-:W-:Y:S01]  /*2310*/  FADD.FTZ R83, R83, R130 ;  /* 0x0000008253537221 */ /* 0x000fe20000010000 */
[----:B------:R-:W-:-:S03]  /*2320*/  IADD3 R185, R185, 0x80, RZ ;  /* 0x00000080b9b97810 */ /* 0x000fc60007ffe0ff */
[----:B------:R-:W-:-:S05]  /*2330*/  @P5 FMUL.FTZ R135, R25, R194 ;  /* 0x000000c219875220 */ /* 0x000fca0000410000 */
[----:B------:R0:W-:Y:S02]  /*2340*/  STG.E.128 desc[UR4][R128.64], R132 ;  /* 0x0000008480007986 */ /* 0x0001e4000c101d04 */
.L_x_10438:
[----:B------:R-:W-:Y:S05]  /*2350*/  BSYNC B0 ;  /* 0x0000000000007941 */ /* 0x000fea0003800000 */
.L_x_10437:
[----:B------:R-:W-:Y:S04]  /*2360*/  BSSY B0, `(.L_x_10439) ;  /* 0x0000047000007945 */ /* 0x000fe80003800000 */
[----:B------:R-:W-:Y:S05]  /*2370*/  @!P0 BRA `(.L_x_10440) ;  /* 0x0000000400148947 */ /* 0x000fea0003800000 */
[----:B------:R-:W-:-:S04]  /*2380*/  ISETP.NE.AND P5, PT, R141, RZ, PT ;  /* 0x000000ff8d00720c */ /* 0x000fc80003fa5270 */
[----:B------:R-:W-:Y:S02]  /*2390*/  FSEL R194, R189, RZ, !P5 ;  /* 0x000000ffbdc27208 */ /* 0x000fe40006800000 */
[----:B------:R-:W-:-:S03]  /*23a0*/  LEA R176, P5, R185, UR18, 0x4 ;  /* 0x00000012b9b07c11 */ /* 0x000fc6000f8a20ff */
        /* <DEDUP_REMOVED lines=11> */
[----:B------:R-:W-:Y:S01]  /*2460*/  LEA.HI.X R177, R185, UR19, RZ, 0x4, P5 ;  /* 0x00000013b9b17c11 */ /* 0x000fe2000a8f24ff */
[C---:B------:R-:W-:Y:S01]  /*2470*/  FMUL.FTZ R193, R183.reuse, R132 ;  /* 0x00000084b7c17220 */ /* 0x040fe20000410000 */
[----:B------:R-:W-:Y:S01]  /*2480*/  ISETP.NE.U32.AND P5, PT, RZ, UR16, PT ;  /* 0x00000010ff007c0c */ /* 0x000fe2000bfa5070 */
[----:B------:R-:W-:-:S03]  /*2490*/  FMUL.FTZ R196, R183, R196 ;  /* 0x000000c4b7c47220 */ /* 0x000fc60000410000 */
[----:B------:R-:W-:-:S13]  /*24a0*/  ISETP.NE.AND.EX P5, PT, RZ, UR17, PT, P5 ;  /* 0x00000011ff007c0c */ /* 0x000fda000bfa5350 */
[C---:B------:R-:W-:Y:S01]  /*24b0*/  @P5 LEA R134, P6, R185.reuse, UR16, 0x4 ;  /* 0x00000010b9865c11 */ /* 0x040fe2000f8c20ff */
[----:B0-----:R-:W-:-:S03]  /*24c0*/  IMAD.WIDE.U32 R128, R185, 0x10, R128 ;  /* 0x00000010b9807825 */ /* 0x001fc600078e0080 */
[----:B------:R-:W-:Y:S02]  /*24d0*/  @P5 LEA.HI.X R135, R185, UR17, RZ, 0x4, P6 ;  /* 0x00000011b9875c11 */ /* 0x000fe4000b0f24ff */
[----:B------:R-:W-:Y:S01]  /*24e0*/  ISETP.NE.U32.AND P6, PT, RZ, UR8, PT ;  /* 0x00000008ff007c0c */ /* 0x000fe2000bfc5070 */
[----:B------:R-:W2:Y:S03]  /*24f0*/  LDG.E.128 R128, desc[UR4][R128.64] ;  /* 0x0000000480807981 */ /* 0x000ea6000c1e1d00 */
[----:B------:R-:W-:-:S13]  /*2500*/  ISETP.NE.AND.EX P6, PT, RZ, UR9, PT, P6 ;  /* 0x00000009ff007c0c */ /* 0x000fda000bfc5360 */
        /* <DEDUP_REMOVED lines=9> */
[----:B------:R-:W-:Y:S01]  /*25a0*/  SEL R127, R196, R127, P6 ;  /* 0x0000007fc47f7207 */ /* 0x000fe20003000000 */
[----:B------:R-:W-:-:S04]  /*25b0*/  FMUL.FTZ R133, R133, R146 ;  /* 0x0000009285857220 */ /* 0x000fc80000410000 */
[----:B------:R0:W-:Y:S01]  /*25c0*/  @P5 STG.E.128 desc[UR4][R134.64], R124 ;  /* 0x0000007c86005986 */ /* 0x0001e2000c101d04 */
[----:B------:R-:W-:Y:S01]  /*25d0*/  LOP3.LUT P5, RZ, R6, 0xff, RZ, 0xc0, !PT ;  /* 0x000000ff06ff7812 */ /* 0x000fe200078ac0ff */
[----:B------:R-:W-:Y:S01]  /*25e0*/  FMUL.FTZ R191, R133, UR15 ;  /* 0x0000000f85bf7c20 */ /* 0x000fe20008410000 */
[----:B------:R-:W-:Y:S01]  /*25f0*/  HFMA2.MMA R132, -RZ, RZ, 0, 0 ;  /* 0x00000000ff847435 */ /* 0x000fe200000001ff */
[----:B------:R-:W-:-:S04]  /*2600*/  FMUL.FTZ R194, R194, R146 ;  /* 0x00000092c2c27220 */ /* 0x000fc80000410000 */
[----:B------:R-:W-:-:S06]  /*2610*/  FMUL.FTZ R194, R194, UR15 ;  /* 0x0000000fc2c27c20 */ /* 0x000fcc0008410000 */
[----:B------:R-:W-:Y:S01]  /*2620*/  @P5 FMUL.FTZ R132, R24, R191 ;  /* 0x000000bf18845220 */ /* 0x000fe20000410000 */
[----:B------:R-:W-:-:S04]  /*2630*/  FMUL.FTZ R193, R193, R146 ;  /* 0x00000092c1c17220 */ /* 0x000fc80000410000 */
[----:B------:R-:W-:Y:S01]  /*2640*/  FMUL.FTZ R193, R193, UR15 ;  /* 0x0000000fc1c17c20 */ /* 0x000fe20008410000 */
[----:B0-----:R-:W-:Y:S01]  /*2650*/  CS2R R134, SRZ ;  /* 0x0000000000867805 */ /* 0x001fe2000001ff00 */
[----:B------:R-:W-:-:S04]  /*2660*/  FMUL.FTZ R196, R196, R146 ;  /* 0x00000092c4c47220 */ /* 0x000fc80000410000 */
[----:B------:R-:W-:Y:S01]  /*2670*/  FMUL.FTZ R196, R196, UR15 ;  /* 0x0000000fc4c47c20 */ /* 0x000fe20008410000 */
[----:B------:R-:W-:Y:S01]  /*2680*/  IADD3 R185, R185, 0x80, RZ ;  /* 0x00000080b9b97810 */ /* 0x000fe20007ffe0ff */
[----:B--2---:R-:W-:-:S05]  /*2690*/  FMUL.FTZ R133, R191, R128 ;  /* 0x00000080bf857220 */ /* 0x004fca0000410000 */
[----:B------:R-:W-:Y:S02]  /*26a0*/  FSEL R191, R133, RZ, P5 ;  /* 0x000000ff85bf7208 */ /* 0x000fe40002800000 */
[----:B------:R-:W-:Y:S01]  /*26b0*/  LOP3.LUT P5, RZ, R6, 0xff00, RZ, 0xc0, !PT ;  /* 0x0000ff0006ff7812 */ /* 0x000fe200078ac0ff */
[----:B------:R-:W-:Y:S01]  /*26c0*/  FMUL.FTZ R129, R129, R194 ;  /* 0x000000c281817220 */ /* 0x000fe20000410000 */
[----:B------:R-:W-:-:S04]  /*26d0*/  MOV R133, RZ ;  /* 0x000000ff00857202 */ /* 0x000fc80000000f00 */
[----:B------:R-:W-:-:S07]  /*26e0*/  FSEL R128, R129, RZ, P5 ;  /* 0x000000ff81807208 */ /* 0x000fce0002800000 */
[----:B------:R-:W-:Y:S01]  /*26f0*/  @P5 FMUL.FTZ R133, R23, R194 ;  /* 0x000000c217855220 */ /* 0x000fe20000410000 */
[----:B------:R-:W-:Y:S01]  /*2700*/  LOP3.LUT P5, RZ, R6, 0xff0000, RZ, 0xc0, !PT ;  /* 0x00ff000006ff7812 */ /* 0x000fe200078ac0ff */
[----:B------:R-:W-:-:S05]  /*2710*/  FMUL.FTZ R130, R130, R193 ;  /* 0x000000c182827220 */ /* 0x000fca0000410000 */
[----:B------:R-:W-:-:S07]  /*2720*/  FSEL R129, R130, RZ, P5 ;  /* 0x000000ff82817208 */ /* 0x000fce0002800000 */
[----:B------:R-:W-:Y:S01]  /*2730*/  @P5 FMUL.FTZ R134, R22, R193 ;  /* 0x000000c116865220 */ /* 0x000fe20000410000 */
[----:B------:R-:W-:-:S13]  /*2740*/  LOP3.LUT P5, RZ, R6, 0xff000000, RZ, 0xc0, !PT ;  /* 0xff00000006ff7812 */ /* 0x000fda00078ac0ff */
[----:B------:R-:W-:-:S05]  /*2750*/  @P5 FMUL.FTZ R135, R21, R196 ;  /* 0x000000c415875220 */ /* 0x000fca0000410000 */
[----:B------:R1:W-:Y:S01]  /*2760*/  STG.E.128 desc[UR4][R176.64], R132 ;  /* 0x00000084b0007986 */ /* 0x0003e2000c101d04 */
[----:B------:R-:W-:-:S05]  /*2770*/  FMUL.FTZ R131, R131, R196 ;  /* 0x000000c483837220 */ /* 0x000fca0000410000 */
[----:B------:R-:W-:Y:S01]  /*2780*/  FSEL R130, R131, RZ, P5 ;  /* 0x000000ff83827208 */ /* 0x000fe20002800000 */
[----:B------:R-:W-:Y:S01]  /*2790*/  FADD.FTZ R84, R84, R191 ;  /* 0x000000bf54547221 */ /* 0x000fe20000010000 */
[----:B------:R-:W-:Y:S01]  /*27a0*/  FADD.FTZ R85, R85, R128 ;  /* 0x0000008055557221 */ /* 0x000fe20000010000 */
[----:B------:R-:W-:Y:S02]  /*27b0*/  FADD.FTZ R86, R86, R129 ;  /* 0x0000008156567221 */ /* 0x000fe40000010000 */
[----:B------:R-:W-:-:S07]  /*27c0*/  FADD.FTZ R87, R87, R130 ;  /* 0x0000008257577221 */ /* 0x000fce0000010000 */
.L_x_10440:
[----:B------:R-:W-:Y:S05]  /*27d0*/  BSYNC B0 ;  /* 0x0000000000007941 */ /* 0x000fea0003800000 */
.L_x_10439:
[----:B------:R-:W-:Y:S04]  /*27e0*/  BSSY B0, `(.L_x_10441) ;  /* 0x0000047000007945 */ /* 0x000fe80003800000 */
[----:B------:R-:W-:Y:S05]  /*27f0*/  @!P1 BRA `(.L_x_10442) ;  /* 0x0000000400149947 */ /* 0x000fea0003800000 */
[----:B------:R-:W-:-:S04]  /*2800*/  ISETP.NE.AND P5, PT, R141, RZ, PT ;  /* 0x000000ff8d00720c */ /* 0x000fc80003fa5270 */
[----:B0-----:R-:W-:Y:S02]  /*2810*/  FSEL R128, R189, RZ, !P5 ;  /* 0x000000ffbd807208 */ /* 0x001fe40006800000 */
[----:B-1----:R-:W-:-:S03]  /*2820*/  LEA R176, P5, R185, UR18, 0x4 ;  /* 0x00000012b9b07c11 */ /* 0x002fc6000f8a20ff */
        /* <DEDUP_REMOVED lines=66> */
.L_x_10442:
[----:B------:R-:W-:Y:S05]  /*2c50*/  BSYNC B0 ;  /* 0x0000000000007941 */ /* 0x000fea0003800000 */
.L_x_10441:
[----:B------:R-:W-:Y:S04]  /*2c60*/  BSSY B0, `(.L_x_10443) ;  /* 0x0000047000007945 */ /* 0x000fe80003800000 */
[----:B------:R-:W-:Y:S05]  /*2c70*/  @!P2 BRA `(.L_x_10444) ;  /* 0x000000040014a947 */ /* 0x000fea0003800000 */
[----:B------:R-:W-:-:S04]  /*2c80*/  ISETP.NE.AND P5, PT, R141, RZ, PT ;  /* 0x000000ff8d00720c */ /* 0x000fc80003fa5270 */
[----:B------:R-:W-:Y:S02]  /*2c90*/  FSEL R194, R189, RZ, !P5 ;  /* 0x000000ffbdc27208 */ /* 0x000fe40006800000 */
[----:B-12---:R-:W-:-:S03]  /*2ca0*/  LEA R176, P5, R185, UR18, 0x4 ;  /* 0x00000012b9b07c11 */ /* 0x006fc6000f8a20ff */
        /* <DEDUP_REMOVED lines=66> */
.L_x_10444:
[----:B------:R-:W-:Y:S05]  /*30d0*/  BSYNC B0 ;  /* 0x0000000000007941 */ /* 0x000fea0003800000 */
.L_x_10443:
[----:B------:R-:W-:Y:S01]  /*30e0*/  ISETP.NE.AND P5, PT, R2, RZ, PT ;  /* 0x000000ff0200720c */ /* 0x000fe20003fa5270 */
[----:B------:R-:W-:-:S12]  /*30f0*/  BSSY B0, `(.L_x_10445) ;  /* 0x0000046000007945 */ /* 0x000fd80003800000 */
[----:B------:R-:W-:Y:S05]  /*3100*/  @!P5 BRA `(.L_x_10446) ;  /* 0x000000040010d947 */ /* 0x000fea0003800000 */
[----:B------:R-:W-:-:S04]  /*3110*/  ISETP.NE.AND P5, PT, R141, RZ, PT ;  /* 0x000000ff8d00720c */ /* 0x000fc80003fa5270 */
[----:B0-----:R-:W-:Y:S02]  /*3120*/  FSEL R128, R189, RZ, !P5 ;  /* 0x000000ffbd807208 */ /* 0x001fe40006800000 */
[----:B-123--:R-:W-:-:S03]  /*3130*/  LEA R176, P5, R185, UR18, 0x4 ;  /* 0x00000012b9b07c11 */ /* 0x00efc6000f8a20ff */
[-CC-:B------:R-:W-:Y:S01]  /*3140*/  FFMA.FTZ R129, R153, R187.reuse, R128.reuse ;  /* 0x000000bb99817223 */ /* 0x180fe20000010080 */
[-CC-:B------:R-:W-:Y:S01]  /*3150*/  FFMA.FTZ R130, R156, R187.reuse, R128.reuse ;  /* 0x000000bb9c827223 */ /* 0x180fe20000010080 */
[-CC-:B------:R-:W-:Y:S01]  /*3160*/  FFMA.FTZ R131, R173, R187.reuse, R128.reuse ;  /* 0x000000bbad837223 */ /* 0x180fe20000010080 */
[----:B------:R-:W-:Y:S01]  /*3170*/  FFMA.FTZ R187, R170, R187, R128 ;  /* 0x000000bbaabb7223 */ /* 0x000fe20000010080 */
        /* <DEDUP_REMOVED lines=8> */
[----:B------:R-:W-:Y:S01]  /*3200*/  FADD.FTZ R196, R168, -R187 ;  /* 0x800000bba8c47221 */ /* 0x000fe20000010000 */
[----:B------:R-:W-:-:S02]  /*3210*/  FMUL.FTZ R187, R183, R132 ;  /* 0x00000084b7bb7220 */ /* 0x000fc40000410000 */
[----:B------:R-:W-:Y:S01]  /*3220*/  ISETP.NE.AND.EX P5, PT, RZ, UR17, PT, P5 ;  /* 0x00000011ff007c0c */ /* 0x000fe2000bfa5350 */
[----:B------:R-:W-:-:S12]  /*3230*/  FMUL.FTZ R196, R183, R196 ;  /* 0x000000c4b7c47220 */ /* 0x000fd80000410000 */
[----:B------:R-:W-:-:S04]  /*3240*/  @P5 LEA R134, P6, R185, UR16, 0x4 ;  /* 0x00000010b9865c11 */ /* 0x000fc8000f8c20ff */
[C---:B------:R-:W-:Y:S01]  /*3250*/  @P5 LEA.HI.X R135, R185.reuse, UR17, RZ, 0x4, P6 ;  /* 0x00000011b9875c11 */ /* 0x040fe2000b0f24ff */
[----:B0-----:R-:W-:Y:S01]  /*3260*/  IMAD.WIDE.U32 R128, R185, 0x10, R128 ;  /* 0x00000010b9807825 */ /* 0x001fe200078e0080 */
[----:B------:R-:W-:-:S04]  /*3270*/  ISETP.NE.U32.AND P6, PT, RZ, UR8, PT ;  /* 0x00000008ff007c0c */ /* 0x000fc8000bfc5070 */
[----:B------:R-:W-:Y:S01]  /*3280*/  ISETP.NE.AND.EX P6, PT, RZ, UR9, PT, P6 ;  /* 0x00000009ff007c0c */ /* 0x000fe2000bfc5360 */
[----:B------:R-:W2:-:S12]  /*3290*/  LDG.E.128 R128, desc[UR4][R128.64] ;  /* 0x0000000480807981 */ /* 0x000e98000c1e1d00 */
        /* <DEDUP_REMOVED lines=43> */
.L_x_10446:
[----:B------:R-:W-:Y:S05]  /*3550*/  BSYNC B0 ;  /* 0x0000000000007941 */ /* 0x000fea0003800000 */
.L_x_10445:
[----:B------:R-:W-:Y:S02]  /*3560*/  IADD3 R142, R142, UR20, RZ ;  /* 0x000000148e8e7c10 */ /* 0x000fe4000fffe0ff */
[----:B------:R-:W-:Y:S02]  /*3570*/  SEL R187, RZ, 0x1, P4 ;  /* 0x00000001ffbb7807 */ /* 0x000fe40002000000 */
[----:B------:R-:W-:-:S13]  /*3580*/  ISETP.GE.AND P4, PT, R142, UR21, PT ;  /* 0x000000158e007c0c */ /* 0x000fda000bf86270 */
[----:B------:R-:W-:Y:S05]  /*3590*/  @!P4 BRA `(.L_x_10447) ;  /* 0xffffffd40070c947 */ /* 0x000fea000383ffff */
.L_x_10425:
[----:B-----5:R-:W0:Y:S01]  /*35a0*/  S2R R0, SR_TID.X ;  /* 0x0000000000007919 */ /* 0x020e220000002100 */
        /* <DEDUP_REMOVED lines=8> */
[----:B------:R-:W5:Y:S08]  /*3630*/  LDC.64 R6, c[0x0][0x2d8] ;  /* 0x0000b600ff067b82 */ /* 0x000f700000000a00 */
[----:B------:R-:W1:Y:S01]  /*3640*/  LDC.64 R8, c[0x0][0x2f0] ;  /* 0x0000bc00ff087b82 */ /* 0x000e620000000a00 */
[----:B0-----:R-:W-:-:S05]  /*3650*/  IMAD.WIDE.U32 R4, R143, 0x10, R4 ;  /* 0x000000108f047825 */ /* 0x001fca00078e0004 */
[----:B------:R0:W-:Y:S01]  /*3660*/  STG.E.128 desc[UR4][R4.64], R64 ;  /* 0x0000004004007986 */ /* 0x0001e2000c101d04 */
[----:B-----5:R-:W-:-:S05]  /*3670*/  IMAD.WIDE.U32 R6, R143, 0x10, R6 ;  /* 0x000000108f067825 */ /* 0x020fca00078e0006 */
[----:B------:R0:W-:Y:S01]  /*3680*/  STG.E.128 desc[UR4][R6.64], R48 ;  /* 0x0000003006007986 */ /* 0x0001e2000c101d04 */
[C---:B-1----:R-:W-:Y:S01]  /*3690*/  IMAD.WIDE.U32 R8, R143.reuse, 0x10, R8 ;  /* 0x000000108f087825 */ /* 0x042fe200078e0008 */
[----:B------:R-:W-:-:S04]  /*36a0*/  IADD3 R143, R143, 0x80, RZ ;  /* 0x000000808f8f7810 */ /* 0x000fc80007ffe0ff */
[----:B------:R0:W-:Y:S03]  /*36b0*/  STG.E.128 desc[UR4][R8.64], R80 ;  /* 0x0000005008007986 */ /* 0x0001e6000c101d04 */
.L_x_10449:
[----:B------:R-:W-:Y:S05]  /*36c0*/  BSYNC B0 ;  /* 0x0000000000007941 */ /* 0x000fea0003800000 */
.L_x_10448:
[----:B------:R-:W-:Y:S04]  /*36d0*/  BSSY B0, `(.L_x_10450) ;  /* 0x000000c000007945 */ /* 0x000fe80003800000 */
[----:B------:R-:W-:Y:S05]  /*36e0*/  @!P0 BRA `(.L_x_10451) ;  /* 0x0000000000288947 */ /* 0x000fea0003800000 */
[----:B0-----:R-:W0:Y:S08]  /*36f0*/  LDC.64 R4, c[0x0][0x2d0] ;  /* 0x0000b400ff047b82 */ /* 0x001e300000000a00 */
        /* <DEDUP_REMOVED lines=9> */
.L_x_10451:
[----:B------:R-:W-:Y:S05]  /*3790*/  BSYNC B0 ;  /* 0x0000000000007941 */ /* 0x000fea0003800000 */
.L_x_10450:
        /* <DEDUP_REMOVED lines=12> */
.L_x_10453:
[----:B------:R-:W-:Y:S05]  /*3860*/  BSYNC B0 ;  /* 0x0000000000007941 */ /* 0x000fea0003800000 */
.L_x_10452:
        /* <DEDUP_REMOVED lines=12> */
.L_x_10455:
[----:B------:R-:W-:Y:S05]  /*3930*/  BSYNC B0 ;  /* 0x0000000000007941 */ /* 0x000fea0003800000 */
.L_x_10454:
[----:B------:R-:W-:-:S13]  /*3940*/  ISETP.NE.AND P0, PT, R2, RZ, PT ;  /* 0x000000ff0200720c */ /* 0x000fda0003f05270 */
[----:B------:R-:W-:Y:S05]  /*3950*/  @!P0 EXIT ;  /* 0x000000000000894d */ /* 0x000fea0003800000 */
[----:B------:R-:W5:Y:S08]  /*3960*/  LDC.64 R2, c[0x0][0x2d0] ;  /* 0x0000b400ff027b82 */ /* 0x000f700000000a00 */
[----:B0-----:R-:W0:Y:S08]  /*3970*/  LDC.64 R4, c[0x0][0x2d8] ;  /* 0x0000b600ff047b82 */ /* 0x001e300000000a00 */
[----:B------:R-:W1:Y:S01]  /*3980*/  LDC.64 R6, c[0x0][0x2f0] ;  /* 0x0000bc00ff067b82 */ /* 0x000e620000000a00 */
[----:B-----5:R-:W-:-:S05]  /*3990*/  IMAD.WIDE.U32 R2, R143, 0x10, R2 ;  /* 0x000000108f027825 */ /* 0x020fca00078e0002 */
[----:B------:R-:W-:Y:S01]  /*39a0*/  STG.E.128 desc[UR4][R2.64], R76 ;  /* 0x0000004c02007986 */ /* 0x000fe2000c101d04 */
[----:B0-----:R-:W-:-:S05]  /*39b0*/  IMAD.WIDE.U32 R4, R143, 0x10, R4 ;  /* 0x000000108f047825 */ /* 0x001fca00078e0004 */
[----:B------:R-:W-:Y:S01]  /*39c0*/  STG.E.128 desc[UR4][R4.64], R60 ;  /* 0x0000003c04007986 */ /* 0x000fe2000c101d04 */
[----:B-1----:R-:W-:-:S05]  /*39d0*/  IMAD.WIDE.U32 R6, R143, 0x10, R6 ;  /* 0x000000108f067825 */ /* 0x002fca00078e0006 */
[----:B------:R-:W-:Y:S01]  /*39e0*/  STG.E.128 desc[UR4][R6.64], R96 ;  /* 0x0000006006007986 */ /* 0x000fe2000c101d04 */
[----:B------:R-:W-:Y:S05]  /*39f0*/  EXIT ;  /* 0x000000000000794d */ /* 0x000fea0003800000 */
.L_x_10436:
[----:B-----5:R-:W-:Y:S01]  /*3a00*/  HFMA2.MMA R193, -RZ, RZ, 0, 9.5367431640625e-07 ;  /* 0x00000010ffc17435 */ /* 0x020fe200000001ff */
[----:B------:R-:W-:Y:S02]  /*3a10*/  MOV R194, R189 ;  /* 0x000000bd00c27202 */ /* 0x000fe40000000f00 */
[----:B------:R-:W-:Y:S02]  /*3a20*/  MOV R198, 0x1f ;  /* 0x0000001f00c67802 */ /* 0x000fe40000000f00 */
[----:B------:R-:W-:-:S07]  /*3a30*/  MOV R187, 0xffffffff ;  /* 0xffffffff00bb7802 */ /* 0x000fce0000000f00 */
[----:B------:R-:W-:Y:S05]  /*3a40*/  WARPSYNC.COLLECTIVE R187, `(.L_x_10456) ;  /* 0x00000000bb087348 */ /* 0x000fea0003c00000 */
[----:B------:R0:W1:Y:S02]  /*3a50*/  SHFL.DOWN P6, R191, R194, R193, R198 ;  /* 0x080000c1c2bf7389 */ /* 0x00006400000c00c6 */
[----:B01----:R-:W-:Y:S01]  /*3a60*/  ENDCOLLECTIVE ;  /* 0x000000000000791b */ /* 0x003fe20003800000 */
.L_x_10456:
[----:B------:R-:W-:Y:S02]  /*3a70*/  MOV R194, R196 ;  /* 0x000000c400c27202 */ /* 0x000fe40000000f00 */
[----:B------:R-:W-:-:S07]  /*3a80*/  MOV R130, R191 ;  /* 0x000000bf00827202 */ /* 0x000fce0000000f00 */
[----:B------:R-:W-:Y:S05]  /*3a90*/  WARPSYNC.COLLECTIVE R187, `(.L_x_10457) ;  /* 0x00000000bb087348 */ /* 0x000fea0003c00000 */
[----:B------:R0:W1:Y:S02]  /*3aa0*/  SHFL.DOWN P6, R191, R194, R193, R198 ;  /* 0x080000c1c2bf7389 */ /* 0x00006400000c00c6 */
[----:B01----:R-:W-:Y:S01]  /*3ab0*/  ENDCOLLECTIVE ;  /* 0x000000000000791b */ /* 0x003fe20003800000 */
.L_x_10457:
[----:B------:R-:W-:Y:S01]  /*3ac0*/  FADD.FTZ R130, R130, R189 ;  /* 0x000000bd82827221 */ /* 0x000fe20000010000 */
[----:B------:R-:W-:-:S04]  /*3ad0*/  HFMA2.MMA R193, -RZ, RZ, 0, 4.76837158203125e-07 ;  /* 0x00000008ffc17435 */ /* 0x000fc800000001ff */
[----:B------:R-:W-:Y:S02]  /*3ae0*/  MOV R194, R130 ;  /* 0x0000008200c27202 */ /* 0x000fe40000000f00 */
[----:B------:R-:W-:-:S07]  /*3af0*/  MOV R131, R191 ;  /* 0x000000bf00837202 */ /* 0x000fce0000000f00 */
[----:B------:R-:W-:Y:S05]  /*3b00*/  WARPSYNC.COLLECTIVE R187, `(.L_x_10458) ;  /* 0x00000000bb087348 */ /* 0x000fea0003c00000 */
[----:B------:R0:W1:Y:S02]  /*3b10*/  SHFL.DOWN P6, R191, R194, R193, R198 ;  /* 0x080000c1c2bf7389 */ /* 0x00006400000c00c6 */
[----:B01----:R-:W-:Y:S01]  /*3b20*/  ENDCOLLECTIVE ;  /* 0x000000000000791b */ /* 0x003fe20003800000 */
.L_x_10458:
[----:B------:R-:W-:-:S05]  /*3b30*/  FADD.FTZ R131, R131, R196 ;  /* 0x000000c483837221 */ /* 0x000fca0000010000 */
[----:B------:R-:W-:Y:S02]  /*3b40*/  MOV R194, R131 ;  /* 0x0000008300c27202 */ /* 0x000fe40000000f00 */
[----:B------:R-:W-:-:S07]  /*3b50*/  MOV R133, R191 ;  /* 0x000000bf00857202 */ /* 0x000fce0000000f00 */
[----:B------:R-:W-:Y:S05]  /*3b60*/  WARPSYNC.COLLECTIVE R187, `(.L_x_10459) ;  /* 0x00000000bb087348 */ /* 0x000fea0003c00000 */
[----:B------:R0:W1:Y:S02]  /*3b70*/  SHFL.DOWN P6, R191, R194, R193, R198 ;  /* 0x080000c1c2bf7389 */ /* 0x00006400000c00c6 */
[----:B01----:R-:W-:Y:S01]  /*3b80*/  ENDCOLLECTIVE ;  /* 0x000000000000791b */ /* 0x003fe20003800000 */
.L_x_10459:
[----:B------:R-:W-:Y:S01]  /*3b90*/  FADD.FTZ R133, R130, R133 ;  /* 0x0000008582857221 */ /* 0x000fe20000010000 */
[----:B------:R-:W-:-:S04]  /*3ba0*/  HFMA2.MMA R193, -RZ, RZ, 0, 2.384185791015625e-07 ;  /* 0x00000004ffc17435 */ /* 0x000fc800000001ff */
[----:B------:R-:W-:Y:S02]  /*3bb0*/  MOV R194, R133 ;  /* 0x0000008500c27202 */ /* 0x000fe40000000f00 */
[----:B------:R-:W-:-:S07]  /*3bc0*/  MOV R132, R191 ;  /* 0x000000bf00847202 */ /* 0x000fce0000000f00 */
[----:B------:R-:W-:Y:S05]  /*3bd0*/  WARPSYNC.COLLECTIVE R187, `(.L_x_10460) ;  /* 0x00000000bb087348 */ /* 0x000fea0003c00000 */
[----:B------:R0:W1:Y:S02]  /*3be0*/  SHFL.DOWN P6, R191, R194, R193, R198 ;  /* 0x080000c1c2bf7389 */ /* 0x00006400000c00c6 */
[----:B01----:R-:W-:Y:S01]  /*3bf0*/  ENDCOLLECTIVE ;  /* 0x000000000000791b */ /* 0x003fe20003800000 */
.L_x_10460:
[----:B------:R-:W-:-:S05]  /*3c00*/  FADD.FTZ R132, R131, R132 ;  /* 0x0000008483847221 */ /* 0x000fca0000010000 */
[----:B------:R-:W-:Y:S02]  /*3c10*/  MOV R194, R132 ;  /* 0x0000008400c27202 */ /* 0x000fe40000000f00 */
[----:B------:R-:W-:-:S07]  /*3c20*/  MOV R134, R191 ;  /* 0x000000bf00867202 */ /* 0x000fce0000000f00 */
[----:B------:R-:W-:Y:S05]  /*3c30*/  WARPSYNC.COLLECTIVE R187, `(.L_x_10461) ;  /* 0x00000000bb087348 */ /* 0x000fea0003c00000 */
[----:B------:R0:W1:Y:S02]  /*3c40*/  SHFL.DOWN P6, R191, R194, R193, R198 ;  /* 0x080000c1c2bf7389 */ /* 0x00006400000c00c6 */
[----:B01----:R-:W-:Y:S01]  /*3c50*/  ENDCOLLECTIVE ;  /* 0x000000000000791b */ /* 0x003fe20003800000 */
.L_x_10461:
[----:B------:R-:W-:Y:S01]  /*3c60*/  FADD.FTZ R134, R133, R134 ;  /* 0x0000008685867221 */ /* 0x000fe20000010000 */
[----:B------:R-:W-:-:S04]  /*3c70*/  HFMA2.MMA R193, -RZ, RZ, 0, 1.1920928955078125e-07 ;  /* 0x00000002ffc17435 */ /* 0x000fc800000001ff */
[----:B------:R-:W-:Y:S02]  /*3c80*/  MOV R194, R134 ;  /* 0x0000008600c27202 */ /* 0x000fe40000000f00 */
[----:B------:R-:W-:-:S07]  /*3c90*/  MOV R135, R191 ;  /* 0x000000bf00877202 */ /* 0x000fce0000000f00 */
[----:B------:R-:W-:Y:S05]  /*3ca0*/  WARPSYNC.COLLECTIVE R187, `(.L_x_10462) ;  /* 0x00000000bb087348 */ /* 0x000fea0003c00000 */
[----:B------:R0:W1:Y:S02]  /*3cb0*/  SHFL.DOWN P6, R191, R194, R193, R198 ;  /* 0x080000c1c2bf7389 */ /* 0x00006400000c00c6 */
[----:B01----:R-:W-:Y:S01]  /*3cc0*/  ENDCOLLECTIVE ;  /* 0x000000000000791b */ /* 0x003fe20003800000 */
.L_x_10462:
[----:B------:R-:W-:-:S05]  /*3cd0*/  FADD.FTZ R135, R132, R135 ;  /* 0x0000008784877221 */ /* 0x000fca0000010000 */
[----:B------:R-:W-:Y:S02]  /*3ce0*/  MOV R194, R135 ;  /* 0x0000008700c27202 */ /* 0x000fe40000000f00 */
[----:B------:R-:W-:-:S07]  /*3cf0*/  MOV R177, R191 ;  /* 0x000000bf00b17202 */ /* 0x000fce0000000f00 */
[----:B------:R-:W-:Y:S05]  /*3d00*/  WARPSYNC.COLLECTIVE R187, `(.L_x_10463) ;  /* 0x00000000bb087348 */ /* 0x000fea0003c00000 */
[----:B------:R0:W1:Y:S02]  /*3d10*/  SHFL.DOWN P6, R191, R194, R193, R198 ;  /* 0x080000c1c2bf7389 */ /* 0x00006400000c00c6 */
[----:B01----:R-:W-:Y:S01]  /*3d20*/  ENDCOLLECTIVE ;  /* 0x000000000000791b */ /* 0x003fe20003800000 */
.L_x_10463:
[----:B------:R-:W-:Y:S01]  /*3d30*/  FADD.FTZ R177, R134, R177 ;  /* 0x000000b186b17221 */ /* 0x000fe20000010000 */
[----:B------:R-:W-:-:S04]  /*3d40*/  HFMA2.MMA R193, -RZ, RZ, 0, 5.9604644775390625e-08 ;  /* 0x00000001ffc17435 */ /* 0x000fc800000001ff */
[----:B------:R-:W-:Y:S02]  /*3d50*/  MOV R194, R177 ;  /* 0x000000b100c27202 */ /* 0x000fe40000000f00 */
[----:B------:R-:W-:-:S07]  /*3d60*/  MOV R176, R191 ;  /* 0x000000bf00b07202 */ /* 0x000fce0000000f00 */
[----:B------:R-:W-:Y:S05]  /*3d70*/  WARPSYNC.COLLECTIVE R187, `(.L_x_10464) ;  /* 0x00000000bb087348 */ /* 0x000fea0003c00000 */
[----:B------:R0:W1:Y:S02]  /*3d80*/  SHFL.DOWN P6, R191, R194, R193, R198 ;  /* 0x080000c1c2bf7389 */ /* 0x00006400000c00c6 */
[----:B01----:R-:W-:Y:S01]  /*3d90*/  ENDCOLLECTIVE ;  /* 0x000000000000791b */ /* 0x003fe20003800000 */
.L_x_10464:
[----:B------:R-:W-:-:S05]  /*3da0*/  FADD.FTZ R130, R135, R176 ;  /* 0x000000b087827221 */ /* 0x000fca0000010000 */
[----:B------:R-:W-:Y:S02]  /*3db0*/  MOV R194, R130 ;  /* 0x0000008200c27202 */ /* 0x000fe40000000f00 */
[----:B------:R-:W-:-:S07]  /*3dc0*/  MOV R176, R191 ;  /* 0x000000bf00b07202 */ /* 0x000fce0000000f00 */
[----:B------:R-:W-:Y:S05]  /*3dd0*/  WARPSYNC.COLLECTIVE R187, `(.L_x_10465) ;  /* 0x00000000bb087348 */ /* 0x000fea0003c00000 */
[----:B------:R0:W1:Y:S02]  /*3de0*/  SHFL.DOWN P6, R191, R194, R193, R198 ;  /* 0x080000c1c2bf7389 */ /* 0x00006400000c00c6 */
[----:B01----:R-:W-:Y:S01]  /*3df0*/  ENDCOLLECTIVE ;  /* 0x000000000000791b */ /* 0x003fe20003800000 */
.L_x_10465:
[----:B------:R-:W-:Y:S01]  /*3e00*/  MOV R131, R191 ;  /* 0x000000bf00837202 */ /* 0x000fe20000000f00 */
[----:B------:R-:W-:Y:S06]  /*3e10*/  BRA `(.L_x_10466) ;  /* 0xffffffdc00cc7947 */ /* 0x000fec000383ffff */
.L_x_10467:
        /* <DEDUP_REMOVED lines=14> */
.L_x_11992:


//--------------------- .text._ZN10layer_norm13ln_bwd_kernelINS_13Kernel_traitsI6__halfffffjLj2560ELj1ELj1ELj4ELj16ENS_18Kernel_traits_baseILj2560ES2_ffffjLj128EEEEELb1ELb1ELb0ELb1EEEvNS_9BwdParamsE --------------------------
	.section	.text._ZN10layer_norm13ln_bwd_kernelINS_13Kernel_traitsI6__halfffffjLj2560ELj1ELj1ELj4ELj16ENS_18Kernel_traits_baseILj2560ES2_ffffjLj128EEEEELb1ELb1ELb0ELb1EEEvNS_9BwdParamsE,"ax",@progbits
	.align	128
        .global         _ZN10layer_norm13ln_bwd_kernelINS_13Kernel_traitsI6__halfffffjLj2560ELj1ELj1ELj4ELj16ENS_18Kernel_traits_baseILj2560ES2_ffffjLj128EEEEELb1ELb1ELb0ELb1EEEvNS_9BwdParamsE
        .type           _ZN10layer_norm13ln_bwd_kernelINS_13Kernel_traitsI6__halfffffjLj2560ELj1ELj1ELj4ELj16ENS_18Kernel_traits_baseILj2560ES2_ffffjLj128EEEEELb1ELb1ELb0ELb1EEEvNS_9BwdParamsE,@function
        .size           _ZN10layer_norm13ln_bwd_kernelINS_13Kernel_traitsI6__halfffffjLj2560ELj1ELj1ELj4ELj16ENS_18Kernel_traits_baseILj2560ES2_ffffjLj128EEEEELb1ELb1ELb0ELb1EEEvNS_9BwdParamsE,(.L_x_11993 - _ZN10layer_norm13ln_bwd_kernelINS_13Kernel_traitsI6__halfffffjLj2560ELj1ELj1ELj4ELj16ENS_18Kernel_traits_baseILj2560ES2_ffffjLj128EEEEELb1ELb1ELb0ELb1EEEvNS_9BwdParamsE)
        .other          _ZN10layer_norm13ln_bwd_kernelINS_13Kernel_traitsI6__halfffffjLj2560ELj1ELj1ELj4ELj16ENS_18Kernel_traits_baseILj2560ES2_ffffjLj128EEEEELb1ELb1ELb0ELb1EEEvNS_9BwdParamsE,@"STO_CUDA_ENTRY STV_DEFAULT"
_ZN10layer_norm13ln_bwd_kernelINS_13Kernel_traitsI6__halfffffjLj2560ELj1ELj1ELj4ELj16ENS_18Kernel_traits_baseILj2560ES2_ffffjLj128EEEEELb1ELb1ELb0ELb1EEEvNS_9BwdParamsE:
.text._ZN10layer_norm13ln_bwd_kernelINS_13Kernel_traitsI6__halfffffjLj2560ELj1ELj1ELj4ELj16ENS_18Kernel_traits_baseILj2560ES2_ffffjLj128EEEEELb1ELb1ELb0ELb1EEEvNS_9BwdParamsE:
        /* <DEDUP_REMOVED lines=46> */
.L_x_10468:
        /* <DEDUP_REMOVED lines=88> */
[----:B------:R-:W-:-:S02]  /*0860*/  MOV R23, RZ ;  /* 0x000000ff00177202 */ /* 0x000fc40000000f00 */
        /* <DEDUP_REMOVED lines=24> */
.L_x_10471:
        /* <DEDUP_REMOVED lines=12> */
[C-C-:B-1----:R-:W-:Y:S01]  /*0ab0*/  IMAD.WIDE.U32 R74, R201.reuse, 0x10, R104.reuse ;  /* 0x00000010c94a7825 */ /* 0x142fe200078e0068 */
[----:B------:R-:W-:Y:S01]  /*0ac0*/  IADD3 R197, R201, 0x100, RZ ;  /* 0x00000100c9c57810 */ /* 0x000fe20007ffe0ff */
[----:B------:R-:W0:Y:S02]  /*0ad0*/  LDC.64 R150, c[0x0][0x2c8] ;  /* 0x0000b200ff967b82 */ /* 0x000e240000000a00 */
[----:B------:R-:W-:-:S04]  /*0ae0*/  IMAD.WIDE.U32 R80, R199, 0x10, R104 ;  /* 0x00000010c7507825 */ /* 0x000fc800078e0068 */
[----:B--2---:R-:W-:Y:S02]  /*0af0*/  IMAD.WIDE R190, R2, 0x4, R72 ;  /* 0x0000000402be7825 */ /* 0x004fe400078e0248 */
[----:B------:R-:W2:Y:S01]  /*0b00*/  LDG.E.128 R72, desc[UR4][R74.64] ;  /* 0x000000044a487981 */ /* 0x000ea2000c1e1d00 */
[----:B------:R-:W-:Y:S01]  /*0b10*/  IADD3 R195, R201, 0x180, RZ ;  /* 0x00000180c9c37810 */ /* 0x000fe20007ffe0ff */
[----:B------:R-:W-:Y:S01]  /*0b20*/  IMAD.WIDE.U32 R88, R197, 0x10, R104 ;  /* 0x00000010c5587825 */ /* 0x000fe200078e0068 */
[----:B------:R-:W1:Y:S01]  /*0b30*/  @P0 LDC.64 R164, c[0x0][0x270] ;  /* 0x00009c00ffa40b82 */ /* 0x000e620000000a00 */
[----:B------:R1:W2:Y:S02]  /*0b40*/  LDG.E R190, desc[UR4][R190.64] ;  /* 0x00000004bebe7981 */ /* 0x0002a4000c1e1900 */
[----:B---3--:R-:W-:Y:S02]  /*0b50*/  IMAD.WIDE.U32 R76, R201, 0x10, R108 ;  /* 0x00000010c94c7825 */ /* 0x008fe400078e006c */
[----:B------:R-:W3:Y:S02]  /*0b60*/  LDG.E.128 R80, desc[UR4][R80.64] ;  /* 0x0000000450507981 */ /* 0x000ee4000c1e1d00 */
[----:B------:R-:W-:Y:S01]  /*0b70*/  IMAD.WIDE.U32 R96, R195, 0x10, R104 ;  /* 0x00000010c3607825 */ /* 0x000fe200078e0068 */
[----:B------:R-:W1:Y:S01]  /*0b80*/  LDC.64 R152, c[0x0][0x240] ;  /* 0x00009000ff987b82 */ /* 0x000e620000000a00 */
[----:B------:R-:W3:Y:S04]  /*0b90*/  LDG.E.128 R88, desc[UR4][R88.64] ;  /* 0x0000000458587981 */ /* 0x000ee8000c1e1d00 */
[----:B------:R-:W3:Y:S04]  /*0ba0*/  LDG.E.128 R76, desc[UR4][R76.64] ;  /* 0x000000044c4c7981 */ /* 0x000ee8000c1e1d00 */
[----:B------:R-:W3:Y:S01]  /*0bb0*/  LDG.E.128 R96, desc[UR4][R96.64] ;  /* 0x0000000460607981 */ /* 0x000ee2000c1e1d00 */
[----:B------:R-:W-:-:S06]  /*0bc0*/  IMAD.WIDE.U32 R84, R199, 0x10, R108 ;  /* 0x00000010c7547825 */ /* 0x000fcc00078e006c */
[----:B------:R-:W3:Y:S01]  /*0bd0*/  LDG.E.128 R84, desc[UR4][R84.64] ;  /* 0x0000000454547981 */ /* 0x000ee2000c1e1d00 */
[----:B------:R-:W-:-:S06]  /*0be0*/  IMAD.WIDE.U32 R92, R197, 0x10, R108 ;  /* 0x00000010c55c7825 */ /* 0x000fcc00078e006c */
[----:B------:R-:W3:Y:S01]  /*0bf0*/  LDG.E.128 R92, desc[UR4][R92.64] ;  /* 0x000000045c5c7981 */ /* 0x000ee2000c1e1d00 */
[----:B------:R-:W-:Y:S01]  /*0c00*/  IADD3 R137, R201, 0x200, RZ ;  /* 0x00000200c9897810 */ /* 0x000fe20007ffe0ff */
[----:B------:R-:W-:-:S04]  /*0c10*/  IMAD.WIDE.U32 R100, R195, 0x10, R108 ;  /* 0x00000010c3647825 */ /* 0x000fc800078e006c */
[C---:B------:R-:W-:Y:S02]  /*0c20*/  IMAD.WIDE.U32 R104, R137.reuse, 0x10, R104 ;  /* 0x0000001089687825 */ /* 0x040fe400078e0068 */
[----:B------:R-:W3:Y:S04]  /*0c30*/  LDG.E.128 R100, desc[UR4][R100.64] ;  /* 0x0000000464647981 */ /* 0x000ee8000c1e1d00 */
[----:B------:R-:W3:Y:S01]  /*0c40*/  LDG.E.128 R104, desc[UR4][R104.64] ;  /* 0x0000000468687981 */ /* 0x000ee2000c1e1d00 */
[----:B------:R-:W-:-:S06]  /*0c50*/  IMAD.WIDE.U32 R108, R137, 0x10, R108 ;  /* 0x00000010896c7825 */ /* 0x000fcc00078e006c */
[----:B------:R-:W3:Y:S01]  /*0c60*/  LDG.E.128 R108, desc[UR4][R108.64] ;  /* 0x000000046c6c7981 */ /* 0x000ee2000c1e1d00 */
[----:B0-----:R-:W-:-:S04]  /*0c70*/  ISETP.NE.U32.AND P1, PT, R150, RZ, PT ;  /* 0x000000ff9600720c */ /* 0x001fc80003f25070 */
[----:B------:R-:W-:Y:S02]  /*0c80*/  ISETP.NE.AND.EX P1, PT, R151, RZ, PT, P1 ;  /* 0x000000ff9700720c */ /* 0x000fe40003f25310 */
[----:B------:R-:W-:Y:S02]  /*0c90*/  SHF.R.S32.HI R166, RZ, 0x1f, R2 ;  /* 0x0000001fffa67819 */ /* 0x000fe40000011402 */
[----:B-1----:R-:W-:-:S09]  /*0ca0*/  @P0 LEA R192, P2, R2, R164, 0x2 ;  /* 0x000000a402c00211 */ /* 0x002fd200078410ff */
[----:B------:R-:W0:Y:S01]  /*0cb0*/  @P1 LDC.64 R156, c[0x0][0x2c8] ;  /* 0x0000b200ff9c1b82 */ /* 0x000e220000000a00 */
[----:B------:R-:W-:Y:S02]  /*0cc0*/  @P0 LEA.HI.X R193, R2, R165, R166, 0x2, P2 ;  /* 0x000000a502c10211 */ /* 0x000fe400010f14a6 */
[----:B------:R-:W-:-:S05]  /*0cd0*/  ISETP.NE.AND P2, PT, RZ, UR8, PT ;  /* 0x00000008ff007c0c */ /* 0x000fca000bf45270 */
[----:B------:R-:W1:Y:S01]  /*0ce0*/  @P1 LDC.64 R158, c[0x0][0x2c8] ;  /* 0x0000b200ff9e1b82 */ /* 0x000e620000000a00 */
[----:B------:R-:W-:Y:S01]  /*0cf0*/  MOV R191, 0x3f800000 ;  /* 0x3f80000000bf7802 */ /* 0x000fe20000000f00 */
[----:B------:R-:W-:-:S04]  /*0d00*/  IMAD.WIDE.U32 R188, R201, 0x4, R152 ;  /* 0x00000004c9bc7825 */ /* 0x000fc800078e0098 */
[--C-:B------:R-:W-:Y:S01]  /*0d10*/  IMAD.WIDE.U32 R186, R199, 0x4, R152.reuse ;  /* 0x00000004c7ba7825 */ /* 0x100fe200078e0098 */
[----:B------:R3:W5:Y:S01]  /*0d20*/  @P0 LDG.E R191, desc[UR4][R192.64] ;  /* 0x00000004c0bf0981 */ /* 0x000762000c1e1900 */
[----:B------:R-:W-:Y:S01]  /*0d30*/  LOP3.LUT P4, RZ, R194, 0xff, RZ, 0xc0, !PT ;  /* 0x000000ffc2ff7812 */ /* 0x000fe2000788c0ff */
[----:B------:R-:W1:Y:S01]  /*0d40*/  @P1 LDC.64 R160, c[0x0][0x2c8] ;  /* 0x0000b200ffa01b82 */ /* 0x000e620000000a00 */
[--C-:B------:R-:W-:Y:S01]  /*0d50*/  IMAD.WIDE.U32 R164, R197, 0x4, R152.reuse ;  /* 0x00000004c5a47825 */ /* 0x100fe200078e0098 */
[----:B------:R-:W5:Y:S03]  /*0d60*/  LDG.E R188, desc[UR4][R188.64] ;  /* 0x00000004bcbc7981 */ /* 0x000f66000c1e1900 */
[--C-:B------:R-:W-:Y:S01]  /*0d70*/  IMAD.WIDE.U32 R166, R195, 0x4, R152.reuse ;  /* 0x00000004c3a67825 */ /* 0x100fe200078e0098 */
[----:B------:R-:W5:Y:S02]  /*0d80*/  LDG.E R186, desc[UR4][R186.64] ;  /* 0x00000004baba7981 */ /* 0x000f64000c1e1900 */
[----:B------:R-:W1:Y:S01]  /*0d90*/  @P1 LDC.64 R162, c[0x0][0x2c8] ;  /* 0x0000b200ffa21b82 */ /* 0x000e620000000a00 */
[----:B------:R-:W-:Y:S01]  /*0da0*/  IMAD.WIDE.U32 R152, R137, 0x4, R152 ;  /* 0x0000000489987825 */ /* 0x000fe200078e0098 */
[----:B------:R-:W5:Y:S03]  /*0db0*/  LDG.E R164, desc[UR4][R164.64] ;  /* 0x00000004a4a47981 */ /* 0x000f66000c1e1900 */
[----:B0-----:R-:W-:Y:S01]  /*0dc0*/  @P1 IMAD.WIDE.U32 R156, R199, 0x10, R156 ;  /* 0x00000010c79c1825 */ /* 0x001fe200078e009c */
[----:B------:R-:W5:Y:S02]  /*0dd0*/  LDG.E R166, desc[UR4][R166.64] ;  /* 0x00000004a6a67981 */ /* 0x000f64000c1e1900 */
[----:B------:R-:W0:Y:S01]  /*0de0*/  @P1 LDC.64 R154, c[0x0][0x2c8] ;  /* 0x0000b200ff9a1b82 */ /* 0x000e220000000a00 */
[----:B-1----:R-:W-:Y:S01]  /*0df0*/  @P1 IMAD.WIDE.U32 R158, R197, 0x10, R158 ;  /* 0x00000010c59e1825 */ /* 0x002fe200078e009e */
[----:B------:R1:W5:Y:S04]  /*0e00*/  LDG.E R152, desc[UR4][R152.64] ;  /* 0x0000000498987981 */ /* 0x000368000c1e1900 */
[----:B------:R1:W5:Y:S04]  /*0e10*/  @P1 LDG.E.128 R52, desc[UR4][R156.64] ;  /* 0x000000049c341981 */ /* 0x000368000c1e1d00 */
[----:B------:R1:W5:Y:S01]  /*0e20*/  @P1 LDG.E.128 R56, desc[UR4][R158.64] ;  /* 0x000000049e381981 */ /* 0x000362000c1e1d00 */
[----:B------:R-:W-:-:S05]  /*0e30*/  @P1 IMAD.WIDE.U32 R160, R195, 0x10, R160 ;  /* 0x00000010c3a01825 */ /* 0x000fca00078e00a0 */
[----:B------:R1:W5:Y:S01]  /*0e40*/  @P1 LDG.E.128 R60, desc[UR4][R160.64] ;  /* 0x00000004a03c1981 */ /* 0x000362000c1e1d00 */
[----:B------:R-:W-:-:S05]  /*0e50*/  @P1 IMAD.WIDE.U32 R162, R137, 0x10, R162 ;  /* 0x0000001089a21825 */ /* 0x000fca00078e00a2 */
[----:B------:R1:W5:Y:S01]  /*0e60*/  @P1 LDG.E.128 R64, desc[UR4][R162.64] ;  /* 0x00000004a2401981 */ /* 0x000362000c1e1d00 */
[----:B0-----:R-:W-:-:S05]  /*0e70*/  @P1 IMAD.WIDE.U32 R154, R201, 0x10, R154 ;  /* 0x00000010c99a1825 */ /* 0x001fca00078e009a */
[----:B------:R0:W5:Y:S01]  /*0e80*/  @P1 LDG.E.128 R48, desc[UR4][R154.64] ;  /* 0x000000049a301981 */ /* 0x000162000c1e1d00 */
[----:B------:R-:W-:Y:S01]  /*0e90*/  UMOV UR6, 0xffffffff ;  /* 0xffffffff00067882 */ /* 0x000fe20000000000 */
[----:B------:R-:W-:Y:S02]  /*0ea0*/  LOP3.LUT P1, RZ, R0, 0x1f, RZ, 0xc0, !PT ;  /* 0x0000001f00ff7812 */ /* 0x000fe4000782c0ff */
[----:B----4-:R-:W-:-:S05]  /*0eb0*/  FSEL R208, R196, RZ, !P2 ;  /* 0x000000ffc4d07208 */ /* 0x010fca0005000000 */
[C---:B--2---:R-:W-:Y:S01]  /*0ec0*/  FADD.FTZ R73, -R208.reuse, R73 ;  /* 0x00000049d0497221 */ /* 0x044fe20000010100 */
[----:B------:R-:W-:-:S03]  /*0ed0*/  FADD.FTZ R75, -R208, R75 ;  /* 0x0000004bd04b7221 */ /* 0x000fc60000010100 */
[C---:B------:R-:W-:Y:S01]  /*0ee0*/  FMUL.FTZ R204, R190.reuse, R73 ;  /* 0x00000049becc7220 */ /* 0x040fe20000410000 */
[----:B------:R-:W-:Y:S01]  /*0ef0*/  FMUL.FTZ R202, R190, R75 ;  /* 0x0000004bbeca7220 */ /* 0x000fe20000410000 */
[C---:B---3--:R-:W-:Y:S01]  /*0f00*/  FADD.FTZ R73, -R208.reuse, R80 ;  /* 0x00000050d0497221 */ /* 0x048fe20000010100 */
[----:B------:R-:W-:-:S03]  /*0f10*/  FADD.FTZ R75, -R208, R82 ;  /* 0x00000052d04b7221 */ /* 0x000fc60000010100 */
[----:B------:R-:W-:Y:S01]  /*0f20*/  FMUL.FTZ R192, R190, R73 ;  /* 0x00000049bec07220 */ /* 0x000fe20000410000 */
[C---:B------:R-:W-:Y:S01]  /*0f30*/  FADD.FTZ R73, -R208.reuse, R88 ;  /* 0x00000058d0497221 */ /* 0x040fe20000010100 */
[----:B-1----:R-:W-:Y:S01]  /*0f40*/  FADD.FTZ R153, -R208, R72 ;  /* 0x00000048d0997221 */ /* 0x002fe20000010100 */
[----:B------:R-:W-:Y:S01]  /*0f50*/  FMUL.FTZ R194, R190, R75 ;  /* 0x0000004bbec27220 */ /* 0x000fe20000410000 */
[----:B------:R-:W-:Y:S01]  /*0f60*/  FADD.FTZ R75, -R208, R90 ;  /* 0x0000005ad04b7221 */ /* 0x000fe20000010100 */
[C---:B------:R-:W-:Y:S01]  /*0f70*/  FMUL.FTZ R156, R190.reuse, R73 ;  /* 0x00000049be9c7220 */ /* 0x040fe20000410000 */
[----:B------:R-:W-:Y:S01]  /*0f80*/  FMUL.FTZ R206, R3, R76 ;  /* 0x0000004c03ce7220 */ /* 0x000fe20000410000 */
[----:B------:R-:W-:Y:S01]  /*0f90*/  FMUL.FTZ R153, R190, R153 ;  /* 0x00000099be997220 */ /* 0x000fe20000410000 */
[----:B------:R-:W-:Y:S01]  /*0fa0*/  FADD.FTZ R73, -R208, R96 ;  /* 0x00000060d0497221 */ /* 0x000fe20000010100 */
[----:B------:R-:W-:Y:S01]  /*0fb0*/  FMUL.FTZ R158, R190, R75 ;  /* 0x0000004bbe9e7220 */ /* 0x000fe20000410000 */
[----:B------:R-:W-:Y:S01]  /*0fc0*/  FADD.FTZ R75, -R208, R98 ;  /* 0x00000062d04b7221 */ /* 0x000fe20000010100 */
[----:B------:R-:W-:Y:S01]  /*0fd0*/  FMUL.FTZ R207, R118, R77 ;  /* 0x0000004d76cf7220 */ /* 0x000fe20000410000 */
[----:B------:R-:W-:Y:S01]  /*0fe0*/  FMUL.FTZ R98, R190, R73 ;  /* 0x00000049be627220 */ /* 0x000fe20000410000 */
[----:B------:R-:W-:Y:S01]  /*0ff0*/  FADD.FTZ R72, RZ, R206 ;  /* 0x000000ceff487221 */ /* 0x000fe20000010000 */
[----:B------:R-:W-:Y:S01]  /*1000*/  FADD.FTZ R165, -R208, R74 ;  /* 0x0000004ad0a57221 */ /* 0x000fe20000010100 */
[----:B------:R-:W-:Y:S01]  /*1010*/  FFMA.FTZ R73, R153, R206, RZ ;  /* 0x000000ce99497223 */ /* 0x000fe200000100ff */
[----:B------:R-:W-:Y:S01]  /*1020*/  FMUL.FTZ R203, R5, R78 ;  /* 0x0000004e05cb7220 */ /* 0x000fe20000410000 */
[----:B------:R-:W-:Y:S01]  /*1030*/  FADD.FTZ R72, R72, R207 ;  /* 0x000000cf48487221 */ /* 0x000fe20000010000 */
[----:B------:R-:W-:Y:S01]  /*1040*/  FMUL.FTZ R200, R190, R165 ;  /* 0x000000a5bec87220 */ /* 0x000fe20000410000 */
[----:B------:R-:W-:Y:S01]  /*1050*/  FFMA.FTZ R73, R204, R207, R73 ;  /* 0x000000cfcc497223 */ /* 0x000fe20000010049 */
[----:B------:R-:W-:Y:S01]  /*1060*/  FMUL.FTZ R205, R120, R79 ;  /* 0x0000004f78cd7220 */ /* 0x000fe20000410000 */
[----:B------:R-:W-:-:S02]  /*1070*/  FADD.FTZ R72, R72, R203 ;  /* 0x000000cb48487221 */ /* 0x000fc40000010000 */
        /* <DEDUP_REMOVED lines=33> */
[C---:B------:R-:W-:Y:S01]  /*1290*/  FADD.FTZ R138, R77.reuse, R138 ;  /* 0x0000008a4d8a7221 */ /* 0x040fe20000010000 */
[----:B------:R-:W-:Y:S01]  /*12a0*/  FFMA.FTZ R140, R77, R204, R140 ;  /* 0x000000cc4d8c7223 */ /* 0x000fe2000001008c */
[----:B0-----:R-:W-:Y:S01]  /*12b0*/  FMUL.FTZ R155, R15, R100 ;  /* 0x000000640f9b7220 */ /* 0x001fe20000410000 */
[----:B------:R-:W-:Y:S01]  /*12c0*/  FADD.FTZ R72, R72, R163 ;  /* 0x000000a348487221 */ /* 0x000fe20000010000 */
[C---:B------:R-:W-:Y:S01]  /*12d0*/  FADD.FTZ R97, -R208.reuse, R97 ;  /* 0x00000061d0617221 */ /* 0x040fe20000010100 */
[----:B------:R-:W-:Y:S01]  /*12e0*/  FADD.FTZ R77, -R208, R99 ;  /* 0x00000063d04d7221 */ /* 0x000fe20000010100 */
[----:B------:R-:W-:Y:S01]  /*12f0*/  FFMA.FTZ R73, R162, R163, R73 ;  /* 0x000000a3a2497223 */ /* 0x000fe20000010049 */
[----:B------:R-:W-:Y:S01]  /*1300*/  FMUL.FTZ R99, R190, R75 ;  /* 0x0000004bbe637220 */ /* 0x000fe20000410000 */
[----:B------:R-:W-:Y:S01]  /*1310*/  FADD.FTZ R75, -R208, R104 ;  /* 0x00000068d04b7221 */ /* 0x000fe20000010100 */
[C---:B------:R-:W-:Y:S01]  /*1320*/  FADD.FTZ R175, R100.reuse, R175 ;  /* 0x000000af64af7221 */ /* 0x040fe20000010000 */
[----:B------:R-:W-:Y:S01]  /*1330*/  FFMA.FTZ R45, R100, R98, R45 ;  /* 0x00000062642d7223 */ /* 0x000fe2000001002d */
        /* <DEDUP_REMOVED lines=40> */
[----:B------:R-:W-:Y:S01]  /*15c0*/  SHF.R.U32.HI R77, RZ, 0x5, R0 ;  /* 0x00000005ff4d7819 */ /* 0x000fe20000011600 */
[----:B------:R-:W-:Y:S01]  /*15d0*/  FMUL.FTZ R110, R21, R110 ;  /* 0x0000006e156e7220 */ /* 0x000fe20000410000 */
[----:B------:R-:W-:Y:S01]  /*15e0*/  FFMA.FTZ R72, R94, R109, R73 ;  /* 0x0000006d5e487223 */ /* 0x000fe20000010049 */
[C---:B------:R-:W-:Y:S01]  /*15f0*/  FADD.FTZ R115, R76.reuse, R115 ;  /* 0x000000734c737221 */ /* 0x040fe20000010000 */
[----:B------:R-:W-:Y:S01]  /*1600*/  FFMA.FTZ R139, R76, R153, R139 ;  /* 0x000000994c8b7223 */ /* 0x000fe2000001008b */
[----:B------:R-:W-:Y:S01]  /*1610*/  LOP3.LUT R76, R77, 0x7fffffc, RZ, 0xc0, !PT ;  /* 0x07fffffc4d4c7812 */ /* 0x000fe200078ec0ff */
        /* <DEDUP_REMOVED lines=44> */
.L_x_10482:
[----:B------:R-:W3:Y:S01]  /*18e0*/  S2R R79, SR_CgaCtaId ;  /* 0x00000000004f7919 */ /* 0x000ee20000008800 */
[----:B------:R-:W-:Y:S01]  /*18f0*/  MOV R78, 0x400 ;  /* 0x00000400004e7802 */ /* 0x000fe20000000f00 */
[----:B------:R-:W0:Y:S01]  /*1900*/  LDC.64 R88, c[0x0][0x220] ;  /* 0x00008800ff587b82 */ /* 0x000e220000000a00 */
[----:B------:R-:W-:Y:S01]  /*1910*/  @!P1 LOP3.LUT R77, R77, 0x3, RZ, 0xc0, !PT ;  /* 0x000000034d4d9812 */ /* 0x000fe200078ec0ff */
[----:B--2---:R-:W-:Y:S01]  /*1920*/  FADD.FTZ R85, R73, R72 ;  /* 0x0000004849557221 */ /* 0x004fe20000010000 */
[----:B-1----:R-:W-:Y:S01]  /*1930*/  FADD.FTZ R84, R74, R75 ;  /* 0x0000004b4a547221 */ /* 0x002fe20000010000 */
[----:B------:R-:W-:Y:S05]  /*1940*/  WARPSYNC.ALL ;  /* 0x0000000000007948 */ /* 0x000fea0003800000 */
[----:B------:R-:W-:Y:S01]  /*1950*/  @!P1 IADD3 R77, R76, R77, RZ ;  /* 0x0000004d4c4d9210 */ /* 0x000fe20007ffe0ff */
[----:B0-----:R-:W-:Y:S01]  /*1960*/  IMAD.WIDE.U32 R72, R201, 0x10, R88 ;  /* 0x00000010c9487825 */ /* 0x001fe200078e0058 */
[----:B---3--:R-:W-:-:S04]  /*1970*/  LEA R78, R79, R78, 0x18 ;  /* 0x0000004e4f4e7211 */ /* 0x008fc800078ec0ff */
[----:B------:R-:W-:-:S05]  /*1980*/  @!P1 LEA R86, R77, R78, 0x3 ;  /* 0x0000004e4d569211 */ /* 0x000fca00078e18ff */
[----:B------:R-:W-:Y:S01]  /*1990*/  @!P1 STS.64 [R86+0x2800], R84 ;  /* 0x0028005456009388 */ /* 0x000fe20000000a00 */
[----:B------:R-:W-:Y:S06]  /*19a0*/  BAR.SYNC.DEFER_BLOCKING 0x0 ;  /* 0x0000000000007b1d */ /* 0x000fec0000010000 */
[----:B------:R-:W2:Y:S01]  /*19b0*/  LDG.E.128 R72, desc[UR4][R72.64] ;  /* 0x0000000448487981 */ /* 0x000ea2000c1e1d00 */
[----:B------:R-:W-:Y:S02]  /*19c0*/  LEA R87, R76, R78, 0x3 ;  /* 0x0000004e4c577211 */ /* 0x000fe400078e18ff */
[----:B------:R-:W-:-:S02]  /*19d0*/  ISETP.NE.U32.AND P1, PT, R150, RZ, PT ;  /* 0x000000ff9600720c */ /* 0x000fc40003f25070 */
[C---:B-----5:R-:W-:Y:S01]  /*19e0*/  LOP3.LUT P5, RZ, R188.reuse, 0xff, RZ, 0xc0, !PT ;  /* 0x000000ffbcff7812 */ /* 0x060fe200078ac0ff */
[----:B------:R-:W0:Y:S01]  /*19f0*/  LDS.128 R76, [R87+0x2800] ;  /* 0x00280000574c7984 */ /* 0x000e220000000c00 */
[----:B------:R-:W-:Y:S02]  /*1a00*/  ISETP.NE.AND.EX P1, PT, R151, RZ, PT, P1 ;  /* 0x000000ff9700720c */ /* 0x000fe40003f25310 */
[C---:B------:R-:W-:Y:S01]  /*1a10*/  LOP3.LUT P3, RZ, R188.reuse, 0xff00, RZ, 0xc0, !PT ;  /* 0x0000ff00bcff7812 */ /* 0x040fe2000786c0ff */
[----:B------:R-:W1:Y:S01]  /*1a20*/  LDS.128 R80, [R87+0x2810] ;  /* 0x0028100057507984 */ /* 0x000e620000000c00 */
[----:B------:R-:W-:Y:S01]  /*1a30*/  LOP3.LUT P6, RZ, R188, 0xff000000, RZ, 0xc0, !PT ;  /* 0xff000000bcff7812 */ /* 0x000fe200078cc0ff */
[----:B0-----:R-:W-:Y:S01]  /*1a40*/  FADD.FTZ R91, RZ, R76 ;  /* 0x0000004cff5b7221 */ /* 0x001fe20000010000 */
[----:B------:R-:W-:-:S03]  /*1a50*/  FADD.FTZ R76, RZ, R77 ;  /* 0x0000004dff4c7221 */ /* 0x000fc60000010000 */
[----:B------:R-:W-:Y:S01]  /*1a60*/  FADD.FTZ R91, R78, R91 ;  /* 0x0000005b4e5b7221 */ /* 0x000fe20000010000 */
[----:B------:R-:W-:Y:S02]  /*1a70*/  FADD.FTZ R76, R79, R76 ;  /* 0x0000004c4f4c7221 */ /* 0x000fe40000010000 */
[----:B------:R-:W0:Y:S01]  /*1a80*/  LDC.64 R78, c[0x0][0x2f8] ;  /* 0x0000be00ff4e7b82 */ /* 0x000e220000000a00 */
        /* <DEDUP_REMOVED lines=17> */
[C---:B------:R-:W-:Y:S01]  /*1ba0*/  FMUL.FTZ R82, R190.reuse, R207 ;  /* 0x000000cfbe527220 */ /* 0x040fe20000410000 */
[----:B------:R-:W-:Y:S01]  /*1bb0*/  FADD.FTZ R205, R205, -R202 ;  /* 0x800000cacdcd7221 */ /* 0x000fe20000010000 */
[----:B------:R-:W-:Y:S01]  /*1bc0*/  FMUL.FTZ R203, R190, R203 ;  /* 0x000000cbbecb7220 */ /* 0x000fe20000410000 */
[----:B------:R-:W-:Y:S01]  /*1bd0*/  @P1 FADD.FTZ R153, R48, R153 ;  /* 0x0000009930991221 */ /* 0x000fe20000010000 */
[----:B------:R-:W-:Y:S01]  /*1be0*/  @P1 FADD.FTZ R82, R49, R82 ;  /* 0x0000005231521221 */ /* 0x000fe20000010000 */
[----:B------:R-:W-:Y:S01]  /*1bf0*/  FMUL.FTZ R84, R190, R205 ;  /* 0x000000cdbe547220 */ /* 0x000fe20000410000 */
[----:B------:R-:W1:Y:S01]  /*1c00*/  @P2 LDC.64 R90, c[0x0][0x308] ;  /* 0x0000c200ff5a2b82 */ /* 0x000e620000000a00 */
[----:B------:R-:W-:Y:S01]  /*1c10*/  FMUL.FTZ R76, R153, R191 ;  /* 0x000000bf994c7220 */ /* 0x000fe20000410000 */
[----:B------:R-:W-:Y:S01]  /*1c20*/  @P1 FADD.FTZ R203, R50, R203 ;  /* 0x000000cb32cb1221 */ /* 0x000fe20000010000 */
[----:B------:R-:W-:-:S02]  /*1c30*/  @P1 FADD.FTZ R84, R51, R84 ;  /* 0x0000005433541221 */ /* 0x000fc40000010000 */
[----:B------:R-:W-:Y:S01]  /*1c40*/  FMUL.FTZ R77, R76, UR11 ;  /* 0x0000000b4c4d7c20 */ /* 0x000fe20008410000 */
[----:B------:R-:W-:Y:S01]  /*1c50*/  MOV R76, RZ ;  /* 0x000000ff004c7202 */ /* 0x000fe20000000f00 */
[-C--:B------:R-:W-:Y:S01]  /*1c60*/  FMUL.FTZ R83, R203, R191.reuse ;  /* 0x000000bfcb537220 */ /* 0x080fe20000410000 */
[----:B------:R-:W-:Y:S01]  /*1c70*/  FMUL.FTZ R85, R84, R191 ;  /* 0x000000bf54557220 */ /* 0x000fe20000410000 */
[----:B------:R-:W-:Y:S02]  /*1c80*/  @P5 FMUL.FTZ R76, R4, R77 ;  /* 0x0000004d044c5220 */ /* 0x000fe40000410000 */
[----:B------:R-:W-:Y:S01]  /*1c90*/  FMUL.FTZ R107, R83, UR11 ;  /* 0x0000000b536b7c20 */ /* 0x000fe20008410000 */
[----:B------:R-:W-:Y:S01]  /*1ca0*/  FMUL.FTZ R108, R85, UR11 ;  /* 0x0000000b556c7c20 */ /* 0x000fe20008410000 */
[----:B-1----:R-:W-:-:S04]  /*1cb0*/  @P2 IMAD.WIDE.U32 R90, R201, 0x10, R90 ;  /* 0x00000010c95a2825 */ /* 0x002fc800078e005a */
[----:B--2---:R-:W-:Y:S01]  /*1cc0*/  FMUL.FTZ R72, R77, R72 ;  /* 0x000000484d487220 */ /* 0x004fe20000410000 */
[----:B------:R-:W-:-:S04]  /*1cd0*/  FMUL.FTZ R77, R82, R191 ;  /* 0x000000bf524d7220 */ /* 0x000fc80000410000 */
[----:B------:R-:W-:Y:S01]  /*1ce0*/  FMUL.FTZ R80, R77, UR11 ;  /* 0x0000000b4d507c20 */ /* 0x000fe20008410000 */
[----:B------:R-:W-:Y:S01]  /*1cf0*/  HFMA2.MMA R77, -RZ, RZ, 0, 0 ;  /* 0x00000000ff4d7435 */ /* 0x000fe200000001ff */
[----:B------:R-:W-:Y:S02]  /*1d00*/  FSEL R106, R72, RZ, P5 ;  /* 0x000000ff486a7208 */ /* 0x000fe40002800000 */
[----:B------:R-:W-:Y:S01]  /*1d10*/  FMUL.FTZ R105, R73, R80 ;  /* 0x0000005049697220 */ /* 0x000fe20000410000 */
[----:B------:R-:W-:Y:S01]  /*1d20*/  LOP3.LUT P5, RZ, R188, 0xff0000, RZ, 0xc0, !PT ;  /* 0x00ff0000bcff7812 */ /* 0x000fe200078ac0ff */
[----:B0-----:R-:W-:-:S04]  /*1d30*/  IMAD.WIDE.U32 R72, R201, 0x10, R78 ;  /* 0x00000010c9487825 */ /* 0x001fc800078e004e */
[----:B------:R-:W-:Y:S01]  /*1d40*/  @P3 FMUL.FTZ R77, R117, R80 ;  /* 0x00000050754d3220 */ /* 0x000fe20000410000 */
[----:B------:R-:W-:Y:S02]  /*1d50*/  CS2R R78, SRZ ;  /* 0x00000000004e7805 */ /* 0x000fe4000001ff00 */
[----:B------:R-:W-:Y:S01]  /*1d60*/  FSEL R105, R105, RZ, P3 ;  /* 0x000000ff69697208 */ /* 0x000fe20001800000 */
[----:B------:R-:W-:Y:S01]  /*1d70*/  @P6 FMUL.FTZ R79, R119, R108 ;  /* 0x0000006c774f6220 */ /* 0x000fe20000410000 */
[----:B------:R-:W-:-:S04]  /*1d80*/  ISETP.NE.U32.AND P3, PT, RZ, UR12, PT ;  /* 0x0000000cff007c0c */ /* 0x000fc8000bf65070 */
[----:B------:R-:W-:Y:S01]  /*1d90*/  ISETP.NE.AND.EX P3, PT, RZ, UR13, PT, P3 ;  /* 0x0000000dff007c0c */ /* 0x000fe2000bf65330 */
[----:B------:R-:W-:-:S03]  /*1da0*/  @P5 FMUL.FTZ R78, R6, R107 ;  /* 0x0000006b064e5220 */ /* 0x000fc60000410000 */
[----:B------:R-:W-:Y:S02]  /*1db0*/  SEL R81, R82, R69, P3 ;  /* 0x0000004552517207 */ /* 0x000fe40001800000 */
[----:B------:R-:W-:Y:S02]  /*1dc0*/  SEL R80, R153, R68, P3 ;  /* 0x0000004499507207 */ /* 0x000fe40001800000 */
[----:B------:R-:W-:Y:S02]  /*1dd0*/  SEL R82, R203, R70, P3 ;  /* 0x00000046cb527207 */ /* 0x000fe40001800000 */
[----:B------:R-:W-:Y:S01]  /*1de0*/  SEL R83, R84, R71, P3 ;  /* 0x0000004754537207 */ /* 0x000fe20001800000 */
[----:B------:R-:W-:-:S04]  /*1df0*/  IMAD.WIDE.U32 R84, R199, 0x10, R88 ;  /* 0x00000010c7547825 */ /* 0x000fc800078e0058 */
[----:B------:R0:W-:Y:S04]  /*1e00*/  @P2 STG.E.128 desc[UR4][R90.64], R80 ;  /* 0x000000505a002986 */ /* 0x0001e8000c101d04 */
[----:B------:R1:W-:Y:S04]  /*1e10*/  STG.E.128 desc[UR4][R72.64], R76 ;  /* 0x0000004c48007986 */ /* 0x0003e8000c101d04 */
[----:B------:R-:W2:Y:S01]  /*1e20*/  LDG.E.128 R84, desc[UR4][R84.64] ;  /* 0x0000000454547981 */ /* 0x000ea2000c1e1d00 */
[-CC-:B------:R-:W-:Y:S01]  /*1e30*/  FFMA.FTZ R192, R192, R104.reuse, R103.reuse ;  /* 0x00000068c0c07223 */ /* 0x180fe20000010067 */
[--C-:B------:R-:W-:Y:S01]  /*1e40*/  FFMA.FTZ R198, R198, R104, R103.reuse ;  /* 0x00000068c6c67223 */ /* 0x100fe20000010067 */
[----:B------:R-:W-:Y:S01]  /*1e50*/  FMUL.FTZ R74, R74, R107 ;  /* 0x0000006b4a4a7220 */ /* 0x000fe20000410000 */
[----:B------:R-:W-:Y:S01]  /*1e60*/  FMUL.FTZ R75, R75, R108 ;  /* 0x0000006c4b4b7220 */ /* 0x000fe20000410000 */
[----:B------:R-:W-:Y:S01]  /*1e70*/  FADD.FTZ R189, R189, -R192 ;  /* 0x800000c0bdbd7221 */ /* 0x000fe20000010000 */
[----:B------:R-:W-:Y:S01]  /*1e80*/  FADD.FTZ R193, R193, -R198 ;  /* 0x800000c6c1c17221 */ /* 0x000fe20000010000 */
[-C--:B------:R-:W-:Y:S01]  /*1e90*/  FFMA.FTZ R194, R194, R104.reuse, R103 ;  /* 0x00000068c2c27223 */ /* 0x080fe20000010067 */
[----:B------:R-:W-:Y:S01]  /*1ea0*/  FSEL R108, R74, RZ, P5 ;  /* 0x000000ff4a6c7208 */ /* 0x000fe20002800000 */
[----:B------:R-:W-:Y:S01]  /*1eb0*/  FMUL.FTZ R189, R190, R189 ;  /* 0x000000bdbebd7220 */ /* 0x000fe20000410000 */
[----:B------:R-:W-:Y:S01]  /*1ec0*/  LOP3.LUT P5, RZ, R186, 0xff, RZ, 0xc0, !PT ;  /* 0x000000ffbaff7812 */ /* 0x000fe200078ac0ff */
[----:B0-----:R-:W0:Y:S01]  /*1ed0*/  @P2 LDC.64 R90, c[0x0][0x308] ;  /* 0x0000c200ff5a2b82 */ /* 0x001e220000000a00 */
[----:B------:R-:W-:Y:S01]  /*1ee0*/  FSEL R107, R75, RZ, P6 ;  /* 0x000000ff4b6b7208 */ /* 0x000fe20003000000 */
[----:B------:R-:W-:Y:S01]  /*1ef0*/  @P1 FADD.FTZ R189, R52, R189 ;  /* 0x000000bd34bd1221 */ /* 0x000fe20000010000 */
[----:B-1----:R-:W-:Y:S01]  /*1f00*/  FMUL.FTZ R78, R190, R193 ;  /* 0x000000c1be4e7220 */ /* 0x002fe20000410000 */
[----:B------:R-:W-:Y:S01]  /*1f10*/  LOP3.LUT P6, RZ, R186, 0xff00, RZ, 0xc0, !PT ;  /* 0x0000ff00baff7812 */ /* 0x000fe200078cc0ff */
        /* <DEDUP_REMOVED lines=8> */
[----:B------:R-:W-:Y:S01]  /*1fa0*/  FMUL.FTZ R80, R190, R187 ;  /* 0x000000bbbe507220 */ /* 0x000fe20000410000 */
[----:B------:R-:W-:Y:S01]  /*1fb0*/  SEL R77, R78, R69, P3 ;  /* 0x000000454e4d7207 */ /* 0x000fe20001800000 */
[----:B------:R-:W-:Y:S01]  /*1fc0*/  FMUL.FTZ R74, R73, UR11 ;  /* 0x0000000b494a7c20 */ /* 0x000fe20008410000 */
[----:B------:R-:W-:Y:S01]  /*1fd0*/  CS2R R72, SRZ ;  /* 0x0000000000487805 */ /* 0x000fe2000001ff00 */
[----:B------:R-:W-:Y:S01]  /*1fe0*/  @P1 FADD.FTZ R167, R54, R167 ;  /* 0x000000a736a71221 */ /* 0x000fe20000010000 */
[----:B------:R-:W-:Y:S01]  /*1ff0*/  @P5 FMUL.FTZ R72, R8, R75 ;  /* 0x0000004b08485220 */ /* 0x000fe20000410000 */
[----:B------:R-:W-:Y:S01]  /*2000*/  @P6 FMUL.FTZ R73, R121, R74 ;  /* 0x0000004a79496220 */ /* 0x000fe20000410000 */
[----:B------:R-:W-:Y:S01]  /*2010*/  @P1 FADD.FTZ R80, R55, R80 ;  /* 0x0000005037501221 */ /* 0x000fe20000010000 */
[----:B------:R-:W-:Y:S01]  /*2020*/  FMUL.FTZ R79, R167, R191 ;  /* 0x000000bfa74f7220 */ /* 0x000fe20000410000 */
[----:B------:R-:W-:-:S02]  /*2030*/  SEL R76, R189, R68, P3 ;  /* 0x00000044bd4c7207 */ /* 0x000fc40001800000 */
[C---:B------:R-:W-:Y:S01]  /*2040*/  FMUL.FTZ R81, R80.reuse, R191 ;  /* 0x000000bf50517220 */ /* 0x040fe20000410000 */
[----:B------:R-:W-:Y:S01]  /*2050*/  FMUL.FTZ R151, R79, UR11 ;  /* 0x0000000b4f977c20 */ /* 0x000fe20008410000 */
[----:B0-----:R-:W-:Y:S01]  /*2060*/  @P2 IMAD.WIDE.U32 R90, R199, 0x10, R90 ;  /* 0x00000010c75a2825 */ /* 0x001fe200078e005a */
[----:B------:R-:W-:Y:S02]  /*2070*/  SEL R78, R167, R70, P3 ;  /* 0x00000046a74e7207 */ /* 0x000fe40001800000 */
[----:B------:R-:W-:-:S05]  /*2080*/  SEL R79, R80, R71, P3 ;  /* 0x00000047504f7207 */ /* 0x000fca0001800000 */
[----:B------:R0:W-:Y:S01]  /*2090*/  @P2 STG.E.128 desc[UR4][R90.64], R76 ;  /* 0x0000004c5a002986 */ /* 0x0001e2000c101d04 */
[--C-:B------:R-:W-:Y:S01]  /*20a0*/  FFMA.FTZ R156, R156, R104, R103.reuse ;  /* 0x000000689c9c7223 */ /* 0x100fe20000010067 */
[----:B--2---:R-:W-:Y:S01]  /*20b0*/  FMUL.FTZ R84, R75, R84 ;  /* 0x000000544b547220 */ /* 0x004fe20000410000 */
[----:B------:R-:W-:Y:S01]  /*20c0*/  FMUL.FTZ R85, R85, R74 ;  /* 0x0000004a55557220 */ /* 0x000fe20000410000 */
[----:B------:R-:W-:Y:S01]  /*20d0*/  CS2R R74, SRZ ;  /* 0x00000000004a7805 */ /* 0x000fe2000001ff00 */
[----:B------:R-:W-:Y:S01]  /*20e0*/  FFMA.FTZ R160, R160, R104, R103 ;  /* 0x00000068a0a07223 */ /* 0x000fe20000010067 */
[----:B------:R-:W-:Y:S01]  /*20f0*/  FMUL.FTZ R86, R86, R151 ;  /* 0x0000009756567220 */ /* 0x000fe20000410000 */
[----:B------:R-:W-:Y:S01]  /*2100*/  FSEL R150, R84, RZ, P5 ;  /* 0x000000ff54967208 */ /* 0x000fe20002800000 */
[----:B0-----:R-:W0:Y:S01]  /*2110*/  @P2 LDC.64 R90, c[0x0][0x308] ;  /* 0x0000c200ff5a2b82 */ /* 0x001e220000000a00 */
[----:B------:R-:W-:Y:S02]  /*2120*/  LEA R84, P5, R199, UR14, 0x4 ;  /* 0x0000000ec7547c11 */ /* 0x000fe4000f8a20ff */
[----:B------:R-:W-:-:S02]  /*2130*/  FSEL R111, R85, RZ, P6 ;  /* 0x000000ff556f7208 */ /* 0x000fc40003000000 */
[----:B------:R-:W-:Y:S02]  /*2140*/  LEA.HI.X R85, R199, UR15, RZ, 0x4, P5 ;  /* 0x0000000fc7557c11 */ /* 0x000fe4000a8f24ff */
[C---:B------:R-:W-:Y:S02]  /*2150*/  LOP3.LUT P6, RZ, R186.reuse, 0xff0000, RZ, 0xc0, !PT ;  /* 0x00ff0000baff7812 */ /* 0x040fe400078cc0ff */
[----:B------:R-:W-:Y:S01]  /*2160*/  LOP3.LUT P5, RZ, R186, 0xff000000, RZ, 0xc0, !PT ;  /* 0xff000000baff7812 */ /* 0x000fe200078ac0ff */
[----:B------:R-:W-:Y:S01]  /*2170*/  FMUL.FTZ R186, R81, UR11 ;  /* 0x0000000b51ba7c20 */ /* 0x000fe20008410000 */
[----:B------:R-:W-:-:S09]  /*2180*/  IMAD.WIDE.U32 R80, R197, 0x10, R88 ;  /* 0x00000010c5507825 */ /* 0x000fd200078e0058 */
[----:B------:R-:W-:Y:S02]  /*2190*/  @P6 FMUL.FTZ R74, R10, R151 ;  /* 0x000000970a4a6220 */ /* 0x000fe40000410000 */
[----:B------:R-:W-:-:S05]  /*21a0*/  @P5 FMUL.FTZ R75, R123, R186 ;  /* 0x000000ba7b4b5220 */ /* 0x000fca0000410000 */
[----:B------:R1:W-:Y:S04]  /*21b0*/  STG.E.128 desc[UR4][R84.64], R72 ;  /* 0x0000004854007986 */ /* 0x0003e8000c101d04 */
[----:B------:R-:W2:Y:S01]  /*21c0*/  LDG.E.128 R80, desc[UR4][R80.64] ;  /* 0x0000000450507981 */ /* 0x000ea2000c1e1d00 */
[----:B------:R-:W-:Y:S01]  /*21d0*/  FADD.FTZ R159, R159, -R156 ;  /* 0x8000009c9f9f7221 */ /* 0x000fe20000010000 */
[----:B------:R-:W-:Y:S01]  /*21e0*/  FADD.FTZ R165, R165, -R160 ;  /* 0x800000a0a5a57221 */ /* 0x000fe20000010000 */
[----:B------:R-:W-:Y:S01]  /*21f0*/  FMUL.FTZ R87, R87, R186 ;  /* 0x000000ba57577220 */ /* 0x000fe20000410000 */
[----:B------:R-:W-:Y:S01]  /*2200*/  FSEL R156, R86, RZ, P6 ;  /* 0x000000ff569c7208 */ /* 0x000fe20003000000 */
[C---:B------:R-:W-:Y:S01]  /*2210*/  FMUL.FTZ R159, R190.reuse, R159 ;  /* 0x0000009fbe9f7220 */ /* 0x040fe20000410000 */
[----:B------:R-:W-:Y:S01]  /*2220*/  FMUL.FTZ R78, R190, R165 ;  /* 0x000000a5be4e7220 */ /* 0x000fe20000410000 */
[----:B------:R-:W-:Y:S01]  /*2230*/  LOP3.LUT P6, RZ, R164, 0xff, RZ, 0xc0, !PT ;  /* 0x000000ffa4ff7812 */ /* 0x000fe200078cc0ff */
[-C--:B------:R-:W-:Y:S01]  /*2240*/  FFMA.FTZ R158, R158, R104.reuse, R103 ;  /* 0x000000689e9e7223 */ /* 0x080fe20000010067 */
[----:B------:R-:W-:Y:S01]  /*2250*/  @P1 FADD.FTZ R159, R56, R159 ;  /* 0x0000009f389f1221 */ /* 0x000fe20000010000 */
[----:B------:R-:W-:Y:S01]  /*2260*/  @P1 FADD.FTZ R78, R57, R78 ;  /* 0x0000004e394e1221 */ /* 0x000fe20000010000 */
[----:B------:R-:W-:Y:S01]  /*2270*/  FSEL R151, R87, RZ, P5 ;  /* 0x000000ff57977208 */ /* 0x000fe20002800000 */
[----:B------:R-:W-:Y:S01]  /*2280*/  FFMA.FTZ R162, R162, R104, R103 ;  /* 0x00000068a2a27223 */ /* 0x000fe20000010067 */
[----:B------:R-:W-:Y:S01]  /*2290*/  LOP3.LUT P5, RZ, R164, 0xff00, RZ, 0xc0, !PT ;  /* 0x0000ff00a4ff7812 */ /* 0x000fe200078ac0ff */
[-C--:B-1----:R-:W-:Y:S01]  /*22a0*/  FMUL.FTZ R72, R159, R191.reuse ;  /* 0x000000bf9f487220 */ /* 0x082fe20000410000 */
[----:B------:R-:W-:Y:S01]  /*22b0*/  FMUL.FTZ R73, R78, R191 ;  /* 0x000000bf4e497220 */ /* 0x000fe20000410000 */
[----:B------:R-:W-:Y:S01]  /*22c0*/  FADD.FTZ R161, R161, -R158 ;  /* 0x8000009ea1a17221 */ /* 0x000fe20000010000 */
[----:B------:R-:W-:Y:S01]  /*22d0*/  FADD.FTZ R163, R163, -R162 ;  /* 0x800000a2a3a37221 */ /* 0x000fe20000010000 */
[----:B------:R-:W-:Y:S01]  /*22e0*/  FMUL.FTZ R75, R72, UR11 ;  /* 0x0000000b484b7c20 */ /* 0x000fe20008410000 */
[----:B------:R-:W-:Y:S01]  /*22f0*/  FMUL.FTZ R74, R73, UR11 ;  /* 0x0000000b494a7c20 */ /* 0x000fe20008410000 */
[----:B------:R-:W-:Y:S01]  /*2300*/  CS2R R72, SRZ ;  /* 0x0000000000487805 */ /* 0x000fe2000001ff00 */
[----:B------:R-:W-:Y:S01]  /*2310*/  FMUL.FTZ R161, R190, R161 ;  /* 0x000000a1bea17220 */ /* 0x000fe20000410000 */
[----:B------:R-:W-:Y:S01]  /*2320*/  @P6 FMUL.FTZ R72, R12, R75 ;  /* 0x0000004b0c486220 */ /* 0x000fe20000410000 */
[----:B------:R-:W-:Y:S01]  /*2330*/  FMUL.FTZ R84, R190, R163 ;  /* 0x000000a3be547220 */ /* 0x000fe20000410000 */
[----:B------:R-:W-:Y:S01]  /*2340*/  SEL R76, R159, R68, P3 ;  /* 0x000000449f4c7207 */ /* 0x000fe20001800000 */
[----:B------:R-:W-:Y:S01]  /*2350*/  @P1 FADD.FTZ R161, R58, R161 ;  /* 0x000000a13aa11221 */ /* 0x000fe20000010000 */
[----:B------:R-:W-:Y:S01]  /*2360*/  @P5 FMUL.FTZ R73, R125, R74 ;  /* 0x0000004a7d495220 */ /* 0x000fe20000410000 */
[----:B------:R-:W-:Y:S01]  /*2370*/  @P1 FADD.FTZ R84, R59, R84 ;  /* 0x000000543b541221 */ /* 0x000fe20000010000 */
[----:B------:R-:W-:Y:S01]  /*2380*/  SEL R77, R78, R69, P3 ;  /* 0x000000454e4d7207 */ /* 0x000fe20001800000 */
[----:B------:R-:W-:Y:S01]  /*2390*/  FMUL.FTZ R79, R161, R191 ;  /* 0x000000bfa14f7220 */ /* 0x000fe20000410000 */
[----:B0-----:R-:W-:-:S04]  /*23a0*/  @P2 IMAD.WIDE.U32 R90, R197, 0x10, R90 ;  /* 0x00000010c55a2825 */ /* 0x001fc800078e005a */
[C---:B------:R-:W-:Y:S01]  /*23b0*/  FMUL.FTZ R85, R84.reuse, R191 ;  /* 0x000000bf54557220 */ /* 0x040fe20000410000 */
[----:B------:R-:W-:Y:S01]  /*23c0*/  SEL R78, R161, R70, P3 ;  /* 0x00000046a14e7207 */ /* 0x000fe20001800000 */
[----:B------:R-:W-:Y:S01]  /*23d0*/  FMUL.FTZ R159, R79, UR11 ;  /* 0x0000000b4f9f7c20 */ /* 0x000fe20008410000 */
[----:B------:R-:W-:Y:S01]  /*23e0*/  SEL R79, R84, R71, P3 ;  /* 0x00000047544f7207 */ /* 0x000fe20001800000 */
[----:B------:R-:W-:Y:S01]  /*23f0*/  FMUL.FTZ R160, R85, UR11 ;  /* 0x0000000b55a07c20 */ /* 0x000fe20008410000 */
[----:B------:R-:W-:-:S03]  /*2400*/  IMAD.WIDE.U32 R84, R195, 0x10, R88 ;  /* 0x00000010c3547825 */ /* 0x000fc600078e0058 */
[----:B------:R0:W-:Y:S01]  /*2410*/  @P2 STG.E.128 desc[UR4][R90.64], R76 ;  /* 0x0000004c5a002986 */ /* 0x0001e2000c101d04 */
[----:B--2---:R-:W-:Y:S01]  /*2420*/  FMUL.FTZ R80, R75, R80 ;  /* 0x000000504b507220 */ /* 0x004fe20000410000 */
[----:B------:R-:W-:Y:S01]  /*2430*/  FMUL.FTZ R81, R81, R74 ;  /* 0x0000004a51517220 */ /* 0x000fe20000410000 */
[----:B------:R-:W-:-:S03]  /*2440*/  CS2R R74, SRZ ;  /* 0x00000000004a7805 */ /* 0x000fc6000001ff00 */
[----:B------:R-:W-:Y:S02]  /*2450*/  FSEL R158, R80, RZ, P6 ;  /* 0x000000ff509e7208 */ /* 0x000fe40003000000 */
[----:B------:R-:W-:Y:S02]  /*2460*/  LEA R80, P6, R197, UR14, 0x4 ;  /* 0x0000000ec5507c11 */ /* 0x000fe4000f8c20ff */
[----:B------:R-:W-:Y:S02]  /*2470*/  FSEL R153, R81, RZ, P5 ;  /* 0x000000ff51997208 */ /* 0x000fe40002800000 */
[----:B------:R-:W-:Y:S02]  /*2480*/  LEA.HI.X R81, R197, UR15, RZ, 0x4, P6 ;  /* 0x0000000fc5517c11 */ /* 0x000fe4000b0f24ff */
[C---:B------:R-:W-:Y:S02]  /*2490*/  LOP3.LUT P5, RZ, R164.reuse, 0xff0000, RZ, 0xc0, !PT ;  /* 0x00ff0000a4ff7812 */ /* 0x040fe400078ac0ff */
[----:B------:R-:W-:-:S11]  /*24a0*/  LOP3.LUT P6, RZ, R164, 0xff000000, RZ, 0xc0, !PT ;  /* 0xff000000a4ff7812 */ /* 0x000fd600078cc0ff */
[----:B------:R-:W-:Y:S02]  /*24b0*/  @P5 FMUL.FTZ R74, R14, R159 ;  /* 0x0000009f0e4a5220 */ /* 0x000fe40000410000 */
[----:B------:R-:W-:-:S05]  /*24c0*/  @P6 FMUL.FTZ R75, R127, R160 ;  /* 0x000000a07f4b6220 */ /* 0x000fca0000410000 */
        /* <DEDUP_REMOVED lines=8> */
[-CC-:B0-----:R-:W-:Y:S01]  /*2550*/  FFMA.FTZ R77, R99, R104.reuse, R103.reuse ;  /* 0x00000068634d7223 */ /* 0x181fe20000010067 */
[----:B------:R-:W-:Y:S01]  /*2560*/  FSEL R98, R82, RZ, P5 ;  /* 0x000000ff52627208 */ /* 0x000fe20002800000 */
[C---:B------:R-:W-:Y:S01]  /*2570*/  FMUL.FTZ R155, R190.reuse, R155 ;  /* 0x0000009bbe9b7220 */ /* 0x040fe20000410000 */
[----:B------:R-:W-:Y:S01]  /*2580*/  FMUL.FTZ R78, R190, R157 ;  /* 0x0000009dbe4e7220 */ /* 0x000fe20000410000 */
[----:B------:R-:W-:Y:S01]  /*2590*/  LOP3.LUT P5, RZ, R166, 0xff, RZ, 0xc0, !PT ;  /* 0x000000ffa6ff7812 */ /* 0x000fe200078ac0ff */
[----:B------:R-:W-:Y:S01]  /*25a0*/  FFMA.FTZ R101, R101, R104, R103 ;  /* 0x0000006865657223 */ /* 0x000fe20000010067 */
[----:B------:R-:W-:Y:S01]  /*25b0*/  @P1 FADD.FTZ R155, R60, R155 ;  /* 0x0000009b3c9b1221 */ /* 0x000fe20000010000 */
[----:B------:R-:W-:Y:S01]  /*25c0*/  @P1 FADD.FTZ R78, R61, R78 ;  /* 0x0000004e3d4e1221 */ /* 0x000fe20000010000 */
[----:B------:R-:W-:Y:S01]  /*25d0*/  FSEL R99, R83, RZ, P6 ;  /* 0x000000ff53637208 */ /* 0x000fe20003000000 */
[----:B-1----:R-:W0:Y:S01]  /*25e0*/  @P2 LDC.64 R74, c[0x0][0x308] ;  /* 0x0000c200ff4a2b82 */ /* 0x002e220000000a00 */
[-C--:B------:R-:W-:Y:S01]  /*25f0*/  FMUL.FTZ R72, R155, R191.reuse ;  /* 0x000000bf9b487220 */ /* 0x080fe20000410000 */
[----:B------:R-:W-:Y:S01]  /*2600*/  FMUL.FTZ R73, R78, R191 ;  /* 0x000000bf4e497220 */ /* 0x000fe20000410000 */
[----:B------:R-:W-:Y:S01]  /*2610*/  LOP3.LUT P6, RZ, R166, 0xff00, RZ, 0xc0, !PT ;  /* 0x0000ff00a6ff7812 */ /* 0x000fe200078cc0ff */
[----:B------:R-:W-:Y:S01]  /*2620*/  FADD.FTZ R77, R102, -R77 ;  /* 0x8000004d664d7221 */ /* 0x000fe20000010000 */
[----:B------:R-:W-:Y:S01]  /*2630*/  FMUL.FTZ R79, R72, UR11 ;  /* 0x0000000b484f7c20 */ /* 0x000fe20008410000 */
[----:B------:R-:W-:Y:S01]  /*2640*/  FMUL.FTZ R76, R73, UR11 ;  /* 0x0000000b494c7c20 */ /* 0x000fe20008410000 */
[----:B------:R-:W-:Y:S01]  /*2650*/  CS2R R72, SRZ ;  /* 0x0000000000487805 */ /* 0x000fe2000001ff00 */
[----:B------:R-:W-:Y:S01]  /*2660*/  FADD.FTZ R81, R154, -R101 ;  /* 0x800000659a517221 */ /* 0x000fe20000010000 */
[----:B------:R-:W-:-:S03]  /*2670*/  @P5 FMUL.FTZ R72, R16, R79 ;  /* 0x0000004f10485220 */ /* 0x000fc60000410000 */
[----:B------:R-:W-:-:S04]  /*2680*/  FMUL.FTZ R82, R190, R81 ;  /* 0x00000051be527220 */ /* 0x000fc80000410000 */
[----:B------:R-:W-:Y:S01]  /*2690*/  @P6 FMUL.FTZ R73, R129, R76 ;  /* 0x0000004c81496220 */ /* 0x000fe20000410000 */
[----:B------:R-:W-:-:S04]  /*26a0*/  @P1 FADD.FTZ R82, R63, R82 ;  /* 0x000000523f521221 */ /* 0x000fc80000010000 */
[----:B------:R-:W-:Y:S01]  /*26b0*/  FMUL.FTZ R81, R82, R191 ;  /* 0x000000bf52517220 */ /* 0x000fe20000410000 */
[----:B0-----:R-:W-:-:S04]  /*26c0*/  @P2 IMAD.WIDE.U32 R90, R195, 0x10, R74 ;  /* 0x00000010c35a2825 */ /* 0x001fc800078e004a */
[----:B------:R-:W-:Y:S01]  /*26d0*/  FMUL.FTZ R102, R81, UR11 ;  /* 0x0000000b51667c20 */ /* 0x000fe20008410000 */
[----:B------:R-:W-:Y:S01]  /*26e0*/  CS2R R74, SRZ ;  /* 0x00000000004a7805 */ /* 0x000fe2000001ff00 */
[----:B--2---:R-:W-:Y:S01]  /*26f0*/  FMUL.FTZ R84, R79, R84 ;  /* 0x000000544f547220 */ /* 0x004fe20000410000 */
[----:B------:R-:W-:Y:S01]  /*2700*/  FMUL.FTZ R85, R85, R76 ;  /* 0x0000004c55557220 */ /* 0x000fe20000410000 */
[----:B------:R-:W-:Y:S01]  /*2710*/  FMUL.FTZ R79, R190, R77 ;  /* 0x0000004dbe4f7220 */ /* 0x000fe20000410000 */
[----:B------:R-:W-:Y:S02]  /*2720*/  SEL R76, R155, R68, P3 ;  /* 0x000000449b4c7207 */ /* 0x000fe40001800000 */
[----:B------:R-:W-:Y:S01]  /*2730*/  FSEL R100, R84, RZ, P5 ;  /* 0x000000ff54647208 */ /* 0x000fe20002800000 */
[----:B------:R-:W-:Y:S01]  /*2740*/  @P1 FADD.FTZ R79, R62, R79 ;  /* 0x0000004f3e4f1221 */ /* 0x000fe20000010000 */
[----:B------:R-:W-:Y:S02]  /*2750*/  LEA R84, P5, R195, UR14, 0x4 ;  /* 0x0000000ec3547c11 */ /* 0x000fe4000f8a20ff */
[----:B------:R-:W-:Y:S01]  /*2760*/  FSEL R101, R85, RZ, P6 ;  /* 0x000000ff55657208 */ /* 0x000fe20003000000 */
[----:B------:R-:W-:Y:S01]  /*2770*/  FMUL.FTZ R80, R79, R191 ;  /* 0x000000bf4f507220 */ /* 0x000fe20000410000 */
[----:B------:R-:W-:-:S02]  /*2780*/  LEA.HI.X R85, R195, UR15, RZ, 0x4, P5 ;  /* 0x0000000fc3557c11 */ /* 0x000fc4000a8f24ff */
[----:B------:R-:W-:Y:S01]  /*2790*/  LOP3.LUT P6, RZ, R166, 0xff0000, RZ, 0xc0, !PT ;  /* 0x00ff0000a6ff7812 */ /* 0x000fe200078cc0ff */
[----:B------:R-:W-:Y:S01]  /*27a0*/  FMUL.FTZ R155, R80, UR11 ;  /* 0x0000000b509b7c20 */ /* 0x000fe20008410000 */
[----:B------:R-:W-:Y:S01]  /*27b0*/  LOP3.LUT P5, RZ, R166, 0xff000000, RZ, 0xc0, !PT ;  /* 0xff000000a6ff7812 */ /* 0x000fe200078ac0ff */
[----:B------:R-:W-:Y:S01]  /*27c0*/  IMAD.WIDE.U32 R80, R137, 0x10, R88 ;  /* 0x0000001089507825 */ /* 0x000fe200078e0058 */
[----:B------:R-:W-:Y:S02]  /*27d0*/  SEL R77, R78, R69, P3 ;  /* 0x000000454e4d7207 */ /* 0x000fe40001800000 */
[----:B------:R-:W-:Y:S02]  /*27e0*/  SEL R78, R79, R70, P3 ;  /* 0x000000464f4e7207 */ /* 0x000fe40001800000 */
[----:B------:R-:W-:-:S05]  /*27f0*/  SEL R79, R82, R71, P3 ;  /* 0x00000047524f7207 */ /* 0x000fca0001800000 */
[----:B------:R-:W-:Y:S01]  /*2800*/  @P6 FMUL.FTZ R74, R18, R155 ;  /* 0x0000009b124a6220 */ /* 0x000fe20000410000 */
[----:B------:R-:W-:Y:S01]  /*2810*/  @P2 STG.E.128 desc[UR4][R90.64], R76 ;  /* 0x0000004c5a002986 */ /* 0x000fe2000c101d04 */
[----:B------:R-:W-:-:S05]  /*2820*/  @P5 FMUL.FTZ R75, R131, R102 ;  /* 0x00000066834b5220 */ /* 0x000fca0000410000 */
[----:B------:R0:W-:Y:S04]  /*2830*/  STG.E.128 desc[UR4][R84.64], R72 ;  /* 0x0000004854007986 */ /* 0x0001e8000c101d04 */
[----:B------:R-:W2:Y:S01]  /*2840*/  LDG.E.128 R80, desc[UR4][R80.64] ;  /* 0x0000000450507981 */ /* 0x000ea2000c1e1d00 */
        /* <DEDUP_REMOVED lines=8> */
[----:B------:R-:W-:Y:S01]  /*28d0*/  FMUL.FTZ R93, R190, R93 ;  /* 0x0000005dbe5d7220 */ /* 0x000fe20000410000 */
[----:B------:R-:W-:Y:S01]  /*28e0*/  FMUL.FTZ R86, R86, R155 ;  /* 0x0000009b56567220 */ /* 0x000fe20000410000 */
[----:B------:R-:W-:Y:S01]  /*28f0*/  FMUL.FTZ R95, R190, R95 ;  /* 0x0000005fbe5f7220 */ /* 0x000fe20000410000 */
[----:B------:R-:W-:Y:S01]  /*2900*/  FMUL.FTZ R87, R87, R102 ;  /* 0x0000006657577220 */ /* 0x000fe20000410000 */
[----:B------:R-:W-:Y:S01]  /*2910*/  @P1 FADD.FTZ R93, R64, R93 ;  /* 0x0000005d405d1221 */ /* 0x000fe20000010000 */
[----:B0-----:R-:W0:Y:S01]  /*2920*/  @P2 LDC.64 R72, c[0x0][0x308] ;  /* 0x0000c200ff482b82 */ /* 0x001e220000000a00 */
[C---:B------:R-:W-:Y:S01]  /*2930*/  FMUL.FTZ R74, R190.reuse, R109 ;  /* 0x0000006dbe4a7220 */ /* 0x040fe20000410000 */
[----:B------:R-:W-:Y:S01]  /*2940*/  FMUL.FTZ R190, R190, R97 ;  /* 0x00000061bebe7220 */ /* 0x000fe20000410000 */
[----:B------:R-:W-:Y:S01]  /*2950*/  @P1 FADD.FTZ R95, R66, R95 ;  /* 0x0000005f425f1221 */ /* 0x000fe20000010000 */
[----:B------:R-:W-:Y:S01]  /*2960*/  FSEL R86, R86, RZ, P6 ;  /* 0x000000ff56567208 */ /* 0x000fe20003000000 */
[----:B------:R-:W-:Y:S01]  /*2970*/  @P1 FADD.FTZ R74, R65, R74 ;  /* 0x0000004a414a1221 */ /* 0x000fe20000010000 */
[----:B------:R-:W-:Y:S01]  /*2980*/  @P1 FADD.FTZ R190, R67, R190 ;  /* 0x000000be43be1221 */ /* 0x000fe20000010000 */
[----:B------:R-:W-:Y:S01]  /*2990*/  FSEL R87, R87, RZ, P5 ;  /* 0x000000ff57577208 */ /* 0x000fe20002800000 */
[----:B------:R-:W-:Y:S01]  /*29a0*/  FADD.FTZ R41, R106, R41 ;  /* 0x000000296a297221 */ /* 0x000fe20000010000 */
[C---:B------:R-:W-:Y:S01]  /*29b0*/  SEL R68, R93.reuse, R68, P3 ;  /* 0x000000445d447207 */ /* 0x040fe20001800000 */
[----:B------:R-:W-:Y:S01]  /*29c0*/  FMUL.FTZ R93, R93, R191 ;  /* 0x000000bf5d5d7220 */ /* 0x000fe20000410000 */
[C---:B------:R-:W-:Y:S01]  /*29d0*/  SEL R69, R74.reuse, R69, P3 ;  /* 0x000000454a457207 */ /* 0x040fe20001800000 */
[-C--:B------:R-:W-:Y:S01]  /*29e0*/  FMUL.FTZ R84, R74, R191.reuse ;  /* 0x000000bf4a547220 */ /* 0x080fe20000410000 */
[C---:B------:R-:W-:Y:S01]  /*29f0*/  SEL R70, R95.reuse, R70, P3 ;  /* 0x000000465f467207 */ /* 0x040fe20001800000 */
[----:B------:R-:W-:Y:S01]  /*2a00*/  FMUL.FTZ R95, R95, R191 ;  /* 0x000000bf5f5f7220 */ /* 0x000fe20000410000 */
[C---:B------:R-:W-:Y:S01]  /*2a10*/  SEL R71, R190.reuse, R71, P3 ;  /* 0x00000047be477207 */ /* 0x040fe20001800000 */
[----:B------:R-:W-:Y:S01]  /*2a20*/  FMUL.FTZ R190, R190, R191 ;  /* 0x000000bfbebe7220 */ /* 0x000fe20000410000 */
[C---:B------:R-:W-:Y:S01]  /*2a30*/  LOP3.LUT P6, RZ, R152.reuse, 0xff, RZ, 0xc0, !PT ;  /* 0x000000ff98ff7812 */ /* 0x040fe200078cc0ff */
[----:B------:R-:W-:Y:S01]  /*2a40*/  FMUL.FTZ R93, R93, UR11 ;  /* 0x0000000b5d5d7c20 */ /* 0x000fe20008410000 */
[----:B------:R-:W-:Y:S01]  /*2a50*/  LOP3.LUT P5, RZ, R152, 0xff00, RZ, 0xc0, !PT ;  /* 0x0000ff0098ff7812 */ /* 0x000fe200078ac0ff */
[----:B------:R-:W-:Y:S01]  /*2a60*/  FMUL.FTZ R84, R84, UR11 ;  /* 0x0000000b54547c20 */ /* 0x000fe20008410000 */
[C---:B------:R-:W-:Y:S01]  /*2a70*/  LOP3.LUT P1, RZ, R152.reuse, 0xff0000, RZ, 0xc0, !PT ;  /* 0x00ff000098ff7812 */ /* 0x040fe2000782c0ff */
[----:B------:R-:W-:Y:S01]  /*2a80*/  FMUL.FTZ R95, R95, UR11 ;  /* 0x0000000b5f5f7c20 */ /* 0x000fe20008410000 */
[----:B------:R-:W-:Y:S01]  /*2a90*/  LOP3.LUT P3, RZ, R152, 0xff000000, RZ, 0xc0, !PT ;  /* 0xff00000098ff7812 */ /* 0x000fe2000786c0ff */
[----:B0-----:R-:W-:-:S04]  /*2aa0*/  @P2 IMAD.WIDE.U32 R76, R137, 0x10, R72 ;  /* 0x00000010894c2825 */ /* 0x001fc800078e0048 */
[----:B------:R-:W-:Y:S01]  /*2ab0*/  FMUL.FTZ R190, R190, UR11 ;  /* 0x0000000bbebe7c20 */ /* 0x000fe20008410000 */
[----:B------:R-:W-:Y:S02]  /*2ac0*/  CS2R R72, SRZ ;  /* 0x0000000000487805 */ /* 0x000fe4000001ff00 */
[----:B------:R-:W-:Y:S02]  /*2ad0*/  CS2R R74, SRZ ;  /* 0x00000000004a7805 */ /* 0x000fe4000001ff00 */
[----:B------:R-:W-:Y:S01]  /*2ae0*/  IADD3 R2, R2, UR16, RZ ;  /* 0x0000001002027c10 */ /* 0x000fe2000fffe0ff */
[----:B------:R0:W-:Y:S01]  /*2af0*/  @P2 STG.E.128 desc[UR4][R76.64], R68 ;  /* 0x000000444c002986 */ /* 0x0001e2000c101d04 */
[----:B------:R-:W-:Y:S01]  /*2b00*/  LEA R78, P2, R137, UR14, 0x4 ;  /* 0x0000000e894e7c11 */ /* 0x000fe2000f8420ff */
[----:B------:R-:W-:Y:S01]  /*2b10*/  @P6 FMUL.FTZ R72, R20, R93 ;  /* 0x0000005d14486220 */ /* 0x000fe20000410000 */
[----:B------:R-:W-:Y:S01]  /*2b20*/  @P5 FMUL.FTZ R73, R133, R84 ;  /* 0x0000005485495220 */ /* 0x000fe20000410000 */
[----:B------:R-:W-:Y:S01]  /*2b30*/  FADD.FTZ R42, R105, R42 ;  /* 0x0000002a692a7221 */ /* 0x000fe20000010000 */
[----:B------:R-:W-:Y:S01]  /*2b40*/  LEA.HI.X R79, R137, UR15, RZ, 0x4, P2 ;  /* 0x0000000f894f7c11 */ /* 0x000fe200090f24ff */
[-C--:B------:R-:W-:Y:S01]  /*2b50*/  @P1 FMUL.FTZ R74, R22, R95.reuse ;  /* 0x0000005f164a1220 */ /* 0x080fe20000410000 */
[----:B------:R-:W-:Y:S01]  /*2b60*/  @P3 FMUL.FTZ R75, R135, R190 ;  /* 0x000000be874b3220 */ /* 0x000fe20000410000 */
[----:B------:R-:W-:Y:S01]  /*2b70*/  ISETP.GE.AND P2, PT, R2, UR17, PT ;  /* 0x0000001102007c0c */ /* 0x000fe2000bf46270 */
[----:B------:R-:W-:Y:S01]  /*2b80*/  FADD.FTZ R39, R108, R39 ;  /* 0x000000276c277221 */ /* 0x000fe20000010000 */
[----:B------:R-:W-:Y:S01]  /*2b90*/  FADD.FTZ R40, R107, R40 ;  /* 0x000000286b287221 */ /* 0x000fe20000010000 */
[----:B------:R-:W-:Y:S01]  /*2ba0*/  FADD.FTZ R37, R150, R37 ;  /* 0x0000002596257221 */ /* 0x000fe20000010000 */
[----:B------:R0:W-:Y:S01]  /*2bb0*/  STG.E.128 desc[UR4][R78.64], R72 ;  /* 0x000000484e007986 */ /* 0x0001e2000c101d04 */
[----:B------:R-:W-:Y:S01]  /*2bc0*/  FADD.FTZ R38, R111, R38 ;  /* 0x000000266f267221 */ /* 0x000fe20000010000 */
        /* <DEDUP_REMOVED lines=10> */
[----:B------:R-:W-:Y:S01]  /*2c70*/  SEL R194, RZ, 0x1, P4 ;  /* 0x00000001ffc27807 */ /* 0x000fe20002000000 */
[----:B--2---:R-:W-:Y:S01]  /*2c80*/  FMUL.FTZ R80, R93, R80 ;  /* 0x000000505d507220 */ /* 0x004fe20000410000 */
[----:B------:R-:W-:Y:S01]  /*2c90*/  FMUL.FTZ R81, R81, R84 ;  /* 0x0000005451517220 */ /* 0x000fe20000410000 */
[----:B------:R-:W-:Y:S01]  /*2ca0*/  FMUL.FTZ R82, R82, R95 ;  /* 0x0000005f52527220 */ /* 0x000fe20000410000 */
[----:B------:R-:W-:-:S02]  /*2cb0*/  FMUL.FTZ R83, R83, R190 ;  /* 0x000000be53537220 */ /* 0x000fc40000410000 */
[----:B------:R-:W-:Y:S02]  /*2cc0*/  FSEL R80, R80, RZ, P6 ;  /* 0x000000ff50507208 */ /* 0x000fe40003000000 */
[----:B------:R-:W-:Y:S02]  /*2cd0*/  FSEL R81, R81, RZ, P5 ;  /* 0x000000ff51517208 */ /* 0x000fe40002800000 */
[----:B------:R-:W-:Y:S01]  /*2ce0*/  FSEL R82, R82, RZ, P1 ;  /* 0x000000ff52527208 */ /* 0x000fe20000800000 */
[----:B------:R-:W-:Y:S01]  /*2cf0*/  FADD.FTZ R25, R80, R25 ;  /* 0x0000001950197221 */ /* 0x000fe20000010000 */
[----:B------:R-:W-:Y:S01]  /*2d00*/  FSEL R83, R83, RZ, P3 ;  /* 0x000000ff53537208 */ /* 0x000fe20001800000 */
[----:B------:R-:W-:Y:S02]  /*2d10*/  FADD.FTZ R24, R81, R24 ;  /* 0x0000001851187221 */ /* 0x000fe40000010000 */
[----:B------:R-:W-:Y:S02]  /*2d20*/  FADD.FTZ R27, R82, R27 ;  /* 0x0000001b521b7221 */ /* 0x000fe40000010000 */
[----:B------:R-:W-:Y:S01]  /*2d30*/  FADD.FTZ R26, R83, R26 ;  /* 0x0000001a531a7221 */ /* 0x000fe20000010000 */
        /* <DEDUP_REMOVED lines=61> */
.L_x_10469:
        /* <DEDUP_REMOVED lines=28> */
.L_x_10470:
[----:B------:R-:W-:Y:S01]  /*32d0*/  HFMA2.MMA R84, -RZ, RZ, 0, 9.5367431640625e-07 ;  /* 0x00000010ff547435 */ /* 0x000fe200000001ff */
[----:B------:R-:W-:Y:S02]  /*32e0*/  MOV R85, R74 ;  /* 0x0000004a00557202 */ /* 0x000fe40000000f00 */
[----:B------:R-:W-:Y:S02]  /*32f0*/  MOV R87, 0x1f ;  /* 0x0000001f00577802 */ /* 0x000fe40000000f00 */
[----:B------:R-:W-:-:S07]  /*3300*/  MOV R82, 0xffffffff ;  /* 0xffffffff00527802 */ /* 0x000fce0000000f00 */
[----:B-----5:R-:W-:Y:S05]  /*3310*/  WARPSYNC.COLLECTIVE R82, `(.L_x_10472) ;  /* 0x0000000052087348 */ /* 0x020fea0003c00000 */
[----:B------:R0:W1:Y:S02]  /*3320*/  SHFL.DOWN P3, R83, R85, R84, R87 ;  /* 0x0800005455537389 */ /* 0x0000640000060057 */
[----:B01---5:R-:W-:Y:S01]  /*3330*/  ENDCOLLECTIVE ;  /* 0x000000000000791b */ /* 0x023fe20003800000 */
.L_x_10472:
[----:B------:R-:W-:Y:S02]  /*3340*/  MOV R85, R73 ;  /* 0x0000004900557202 */ /* 0x000fe40000000f00 */
[----:B------:R-:W-:-:S07]  /*3350*/  MOV R75, R83 ;  /* 0x00000053004b7202 */ /* 0x000fce0000000f00 */
[----:B------:R-:W-:Y:S05]  /*3360*/  WARPSYNC.COLLECTIVE R82, `(.L_x_10473) ;  /* 0x0000000052087348 */ /* 0x000fea0003c00000 */
[----:B------:R0:W1:Y:S02]  /*3370*/  SHFL.DOWN P3, R83, R85, R84, R87 ;  /* 0x0800005455537389 */ /* 0x0000640000060057 */
[----:B01----:R-:W-:Y:S01]  /*3380*/  ENDCOLLECTIVE ;  /* 0x000000000000791b */ /* 0x003fe20003800000 */
.L_x_10473:
[----:B------:R-:W-:Y:S01]  /*3390*/  FADD.FTZ R75, R74, R75 ;  /* 0x0000004b4a4b7221 */ /* 0x000fe20000010000 */
[----:B------:R-:W-:-:S04]  /*33a0*/  HFMA2.MMA R84, -RZ, RZ, 0, 4.76837158203125e-07 ;  /* 0x00000008ff547435 */ /* 0x000fc800000001ff */
[----:B------:R-:W-:Y:S02]  /*33b0*/  MOV R85, R75 ;  /* 0x0000004b00557202 */ /* 0x000fe40000000f00 */
[----:B------:R-:W-:-:S07]  /*33c0*/  MOV R72, R83 ;  /* 0x0000005300487202 */ /* 0x000fce0000000f00 */
[----:B------:R-:W-:Y:S05]  /*33d0*/  WARPSYNC.COLLECTIVE R82, `(.L_x_10474) ;  /* 0x0000000052087348 */ /* 0x000fea0003c00000 */
[----:B------:R0:W1:Y:S02]  /*33e0*/  SHFL.DOWN P3, R83, R85, R84, R87 ;  /* 0x0800005455537389 */ /* 0x0000640000060057 */
[----:B01----:R-:W-:Y:S01]  /*33f0*/  ENDCOLLECTIVE ;  /* 0x000000000000791b */ /* 0x003fe20003800000 */
.L_x_10474:
[----:B------:R-:W-:-:S05]  /*3400*/  FADD.FTZ R72, R73, R72 ;  /* 0x0000004849487221 */ /* 0x000fca0000010000 */
[----:B------:R-:W-:Y:S02]  /*3410*/  MOV R85, R72 ;  /* 0x0000004800557202 */ /* 0x000fe40000000f00 */
[----:B------:R-:W-:-:S07]  /*3420*/  MOV R78, R83 ;  /* 0x00000053004e7202 */ /* 0x000fce0000000f00 */
[----:B------:R-:W-:Y:S05]  /*3430*/  WARPSYNC.COLLECTIVE R82, `(.L_x_10475) ;  /* 0x0000000052087348 */ /* 0x000fea0003c00000 */
[----:B------:R0:W1:Y:S02]  /*3440*/  SHFL.DOWN P3, R83, R85, R84, R87 ;  /* 0x0800005455537389 */ /* 0x0000640000060057 */
[----:B01----:R-:W-:Y:S01]  /*3450*/  ENDCOLLECTIVE ;  /* 0x000000000000791b */ /* 0x003fe20003800000 */
.L_x_10475:
[----:B------:R-:W-:Y:S01]  /*3460*/  FADD.FTZ R78, R75, R78 ;  /* 0x0000004e4b4e7221 */ /* 0x000fe20000010000 */
[----:B------:R-:W-:-:S04]  /*3470*/  HFMA2.MMA R84, -RZ, RZ, 0, 2.384185791015625e-07 ;  /* 0x00000004ff547435 */ /* 0x000fc800000001ff */
[----:B------:R-:W-:Y:S02]  /*3480*/  MOV R85, R78 ;  /* 0x0000004e00557202 */ /* 0x000fe40000000f00 */
[----:B------:R-:W-:-:S07]  /*3490*/  MOV R79, R83 ;  /* 0x00000053004f7202 */ /* 0x000fce0000000f00 */
[----:B------:R-:W-:Y:S05]  /*34a0*/  WARPSYNC.COLLECTIVE R82, `(.L_x_10476) ;  /* 0x0000000052087348 */ /* 0x000fea0003c00000 */
[----:B------:R0:W1:Y:S02]  /*34b0*/  SHFL.DOWN P3, R83, R85, R84, R87 ;  /* 0x0800005455537389 */ /* 0x0000640000060057 */
[----:B01----:R-:W-:Y:S01]  /*34c0*/  ENDCOLLECTIVE ;  /* 0x000000000000791b */ /* 0x003fe20003800000 */
.L_x_10476:
[----:B------:R-:W-:-:S05]  /*34d0*/  FADD.FTZ R79, R72, R79 ;  /* 0x0000004f484f7221 */ /* 0x000fca0000010000 */
[----:B------:R-:W-:Y:S02]  /*34e0*/  MOV R85, R79 ;  /* 0x0000004f00557202 */ /* 0x000fe40000000f00 */
[----:B------:R-:W-:-:S07]  /*34f0*/  MOV R81, R83 ;  /* 0x0000005300517202 */ /* 0x000fce0000000f00 */
[----:B------:R-:W-:Y:S05]  /*3500*/  WARPSYNC.COLLECTIVE R82, `(.L_x_10477) ;  /* 0x0000000052087348 */ /* 0x000fea0003c00000 */
[----:B------:R0:W1:Y:S02]  /*3510*/  SHFL.DOWN P3, R83, R85, R84, R87 ;  /* 0x0800005455537389 */ /* 0x0000640000060057 */
[----:B01----:R-:W-:Y:S01]  /*3520*/  ENDCOLLECTIVE ;  /* 0x000000000000791b */ /* 0x003fe20003800000 */
.L_x_10477:
[----:B------:R-:W-:Y:S01]  /*3530*/  FADD.FTZ R81, R78, R81 ;  /* 0x000000514e517221 */ /* 0x000fe20000010000 */
[----:B------:R-:W-:-:S04]  /*3540*/  HFMA2.MMA R84, -RZ, RZ, 0, 1.1920928955078125e-07 ;  /* 0x00000002ff547435 */ /* 0x000fc800000001ff */
[----:B------:R-:W-:Y:S02]  /*3550*/  MOV R85, R81 ;  /* 0x0000005100557202 */ /* 0x000fe40000000f00 */
[----:B------:R-:W-:-:S07]  /*3560*/  MOV R80, R83 ;  /* 0x0000005300507202 */ /* 0x000fce0000000f00 */
[----:B------:R-:W-:Y:S05]  /*3570*/  WARPSYNC.COLLECTIVE R82, `(.L_x_10478) ;  /* 0x0000000052087348 */ /* 0x000fea0003c00000 */
[----:B------:R0:W1:Y:S02]  /*3580*/  SHFL.DOWN P3, R83, R85, R84, R87 ;  /* 0x0800005455537389 */ /* 0x0000640000060057 */
[----:B01----:R-:W-:Y:S01]  /*3590*/  ENDCOLLECTIVE ;  /* 0x000000000000791b */ /* 0x003fe20003800000 */
.L_x_10478:
[----:B------:R-:W-:-:S05]  /*35a0*/  FADD.FTZ R80, R79, R80 ;  /* 0x000000504f507221 */ /* 0x000fca0000010000 */
[----:B------:R-:W-:Y:S02]  /*35b0*/  MOV R85, R80 ;  /* 0x0000005000557202 */ /* 0x000fe40000000f00 */
[----:B------:R-:W-:-:S07]  /*35c0*/  MOV R74, R83 ;  /* 0x00000053004a7202 */ /* 0x000fce0000000f00 */
[----:B------:R-:W-:Y:S05]  /*35d0*/  WARPSYNC.COLLECTIVE R82, `(.L_x_10479) ;  /* 0x0000000052087348 */ /* 0x000fea0003c00000 */
[----:B------:R0:W1:Y:S02]  /*35e0*/  SHFL.DOWN P3, R83, R85, R84, R87 ;  /* 0x0800005455537389 */ /* 0x0000640000060057 */
[----:B01----:R-:W-:Y:S01]  /*35f0*/  ENDCOLLECTIVE ;  /* 0x000000000000791b */ /* 0x003fe20003800000 */
.L_x_10479:
[----:B------:R-:W-:Y:S01]  /*3600*/  FADD.FTZ R74, R81, R74 ;  /* 0x0000004a514a7221 */ /* 0x000fe20000010000 */
[----:B------:R-:W-:-:S04]  /*3610*/  HFMA2.MMA R84, -RZ, RZ, 0, 5.9604644775390625e-08 ;  /* 0x00000001ff547435 */ /* 0x000fc800000001ff */
[----:B------:R-:W-:Y:S02]  /*3620*/  MOV R85, R74 ;  /* 0x0000004a00557202 */ /* 0x000fe40000000f00 */
[----:B------:R-:W-:-:S07]  /*3630*/  MOV R73, R83 ;  /* 0x0000005300497202 */ /* 0x000fce0000000f00 */
[----:B------:R-:W-:Y:S05]  /*3640*/  WARPSYNC.COLLECTIVE R82, `(.L_x_10480) ;  /* 0x0000000052087348 */ /* 0x000fea0003c00000 */
[----:B------:R0:W1:Y:S02]  /*3650*/  SHFL.DOWN P3, R83, R85, R84, R87 ;  /* 0x0800005455537389 */ /* 0x0000640000060057 */
[----:B01----:R-:W-:Y:S01]  /*3660*/  ENDCOLLECTIVE ;  /* 0x000000000000791b */ /* 0x003fe20003800000 */
.L_x_10480:
[----:B------:R-:W-:-:S05]  /*3670*/  FADD.FTZ R73, R80, R73 ;  /* 0x0000004950497221 */ /* 0x000fca0000010000 */
[----:B------:R-:W-:Y:S02]  /*3680*/  MOV R85, R73 ;  /* 0x0000004900557202 */ /* 0x000fe40000000f00 */
[----:B------:R-:W-:-:S07]  /*3690*/  MOV R75, R83 ;  /* 0x00000053004b7202 */ /* 0x000fce0000000f00 */
[----:B------:R-:W-:Y:S05]  /*36a0*/  WARPSYNC.COLLECTIVE R82, `(.L_x_10481) ;  /* 0x0000000052087348 */ /* 0x000fea0003c00000 */
[----:B------:R0:W1:Y:S02]  /*36b0*/  SHFL.DOWN P3, R83, R85, R84, R87 ;  /* 0x0800005455537389 */ /* 0x0000640000060057 */
[----:B01----:R-:W-:Y:S01]  /*36c0*/  ENDCOLLECTIVE ;  /* 0x000000000000791b */ /* 0x003fe20003800000 */
.L_x_10481:
[----:B------:R-:W-:Y:S01]  /*36d0*/  MOV R72, R83 ;  /* 0x0000005300487202 */ /* 0x000fe20000000f00 */
[----:B------:R-:W-:Y:S06]  /*36e0*/  BRA `(.L_x_10482) ;  /* 0xffffffe0007c7947 */ /* 0x000fec000383ffff */
.L_x_10483:
        /* <DEDUP_REMOVED lines=9> */
.L_x_11993:


//--------------------- .text._ZN10layer_norm22ln_bwd_finalize_kernelINS_22Kernel_traits_finalizeILj2560E6__halfffffjLb1ELj1024ELj4ENS_18Kernel_traits_baseILj2560ES2_ffffjLj1024EEEEELb1ELb0EEEvNS_9BwdParamsE --------------------------
	.section	.text._ZN10layer_norm22ln_bwd_finalize_kernelINS_22Kernel_traits_finalizeILj2560E6__halfffffjLb1ELj1024ELj4ENS_18Kernel_traits_baseILj2560ES2_ffffjLj1024EEEEELb1ELb0EEEvNS_9BwdParamsE,"ax",@progbits
	.align	128
        .global         _ZN10layer_norm22ln_bwd_finalize_kernelINS_22Kernel_traits_finalizeILj2560E6__halfffffjLb1ELj1024ELj4ENS_18Kernel_traits_baseILj2560ES2_ffffjLj1024EEEEELb1ELb0EEEvNS_9BwdParamsE
        .type           _ZN10layer_norm22ln_bwd_finalize_kernelINS_22Kernel_traits_finalizeILj2560E6__halfffffjLb1ELj1024ELj4ENS_18Kernel_traits_baseILj2560ES2_ffffjLj1024EEEEELb1ELb0EEEvNS_9BwdParamsE,@function
        .size           _ZN10layer_norm22ln_bwd_finalize_kernelINS_22Kernel_traits_finalizeILj2560E6__halfffffjLb1ELj1024ELj4ENS_18Kernel_traits_baseILj2560ES2_ffffjLj1024EEEEELb1ELb0EEEvNS_9BwdParamsE,(.L_x_11994 - _ZN10layer_norm22ln_bwd_finalize_kernelINS_22Kernel_traits_finalizeILj2560E6__halfffffjLb1ELj1024ELj4ENS_18Kernel_traits_baseILj2560ES2_ffffjLj1024EEEEELb1ELb0EEEvNS_9BwdParamsE)
        .other          _ZN10layer_norm22ln_bwd_finalize_kernelINS_22Kernel_traits_finalizeILj2560E6__halfffffjLb1ELj1024ELj4ENS_18Kernel_traits_baseILj2560ES2_ffffjLj1024EEEEELb1ELb0EEEvNS_9BwdParamsE,@"STO_CUDA_ENTRY STV_DEFAULT"
_ZN10layer_norm22ln_bwd_finalize_kernelINS_22Kernel_traits_finalizeILj2560E6__halfffffjLb1ELj1024ELj4ENS_18Kernel_traits_baseILj2560ES2_ffffjLj1024EEEEELb1ELb0EEEvNS_9BwdParamsE:
.text._ZN10layer_norm22ln_bwd_finalize_kernelINS_22Kernel_traits_finalizeILj2560E6__halfffffjLb1ELj1024ELj4ENS_18Kernel_traits_baseILj2560ES2_ffffjLj1024EEEEELb1ELb0EEEvNS_9BwdParamsE:
        /* <DEDUP_REMOVED lines=24> */
.L_x_10496:
        /* <DEDUP_REMOVED lines=36> */
.L_x_10488:
        /* <DEDUP_REMOVED lines=49> */
.L_x_10487:
[----:B------:R-:W-:Y:S05]  /*06d0*/  BSYNC B1 ;  /* 0x0000000000017941 */ /* 0x000fea0003800000 */
.L_x_10486:
        /* <DEDUP_REMOVED lines=31> */
.L_x_10490:
[----:B------:R-:W-:Y:S05]  /*08d0*/  BSYNC B1 ;  /* 0x0000000000017941 */ /* 0x000fea0003800000 */
.L_x_10489:
        /* <DEDUP_REMOVED lines=16> */
.L_x_10491:
[----:B------:R-:W-:Y:S05]  /*09e0*/  BSYNC B1 ;  /* 0x0000000000017941 */ /* 0x000fea0003800000 */
.L_x_10485:
[----:B------:R-:W-:Y:S05]  /*09f0*/  BSYNC B0 ;  /* 0x0000000000007941 */ /* 0x000fea0003800000 */
.L_x_10484:
        /* <DEDUP_REMOVED lines=40> */
.L_x_10512:
        /* <DEDUP_REMOVED lines=8> */
.L_x_10492:
        /* <DEDUP_REMOVED lines=23> */
.L_x_10495:
[----:B------:R-:W-:Y:S05]  /*0e70*/  BSYNC B0 ;  /* 0x0000000000007941 */ /* 0x000fea0003800000 */
.L_x_10494:
[C---:B------:R-:W-:Y:S01]  /*0e80*/  ISETP.GT.U32.AND P1, PT, R4.reuse, -0xa01, PT ;  /* 0xfffff5ff0400780c */ /* 0x040fe20003f24070 */
[----:B------:R-:W-:Y:S01]  /*0e90*/  VIADD R4, R4, 0xa00 ;  /* 0x00000a0004047836 */ /* 0x000fe20000000000 */
[----:B------:R-:W-:-:S11]  /*0ea0*/  IADD3 R5, R5, 0x500, RZ ;  /* 0x0000050005057810 */ /* 0x000fd60007ffe0ff */
[----:B------:R-:W-:Y:S05]  /*0eb0*/  @P1 BRA `(.L_x_10496) ;  /* 0xfffffff000b01947 */ /* 0x000fea000383ffff */
[----:B------:R-:W-:Y:S05]  /*0ec0*/  EXIT ;  /* 0x000000000000794d */ /* 0x000fea0003800000 */
.L_x_10493:
[----:B0-----:R-:W-:Y:S01]  /*0ed0*/  HFMA2.MMA R24, -RZ, RZ, 0, 5.9604644775390625e-08 ;  /* 0x00000001ff187435 */ /* 0x001fe200000001ff */
[----:B----4-:R-:W-:Y:S02]  /*0ee0*/  MOV R23, R10 ;  /* 0x0000000a00177202 */ /* 0x010fe40000000f00 */
[----:B------:R-:W-:Y:S02]  /*0ef0*/  MOV R25, 0x1f ;  /* 0x0000001f00197802 */ /* 0x000fe40000000f00 */
[----:B------:R-:W-:-:S07]  /*0f00*/  MOV R20, 0xffffffff ;  /* 0xffffffff00147802 */ /* 0x000fce0000000f00 */
[----:B-123--:R-:W-:Y:S05]  /*0f10*/  WARPSYNC.COLLECTIVE R20, `(.L_x_10497) ;  /* 0x0000000014087348 */ /* 0x00efea0003c00000 */
[----:B------:R0:W4:Y:S02]  /*0f20*/  SHFL.BFLY P2, R22, R23, R24, R25 ;  /* 0x0c00001817167389 */ /* 0x0001240000040019 */
[----:B01234-:R-:W-:Y:S01]  /*0f30*/  ENDCOLLECTIVE ;  /* 0x000000000000791b */ /* 0x01ffe20003800000 */
.L_x_10497:
[----:B------:R-:W-:Y:S01]  /*0f40*/  HFMA2.MMA R24, -RZ, RZ, 0, 1.1920928955078125e-07 ;  /* 0x00000002ff187435 */ /* 0x000fe200000001ff */
[----:B------:R-:W-:-:S05]  /*0f50*/  MOV R11, R22 ;  /* 0x00000016000b7202 */ /* 0x000fca0000000f00 */
[----:B------:R-:W-:-:S04]  /*0f60*/  FADD.FTZ R11, R10, R11 ;  /* 0x0000000b0a0b7221 */ /* 0x000fc80000010000 */
[----:B------:R-:W-:-:S07]  /*0f70*/  IMAD.MOV.U32 R23, RZ, RZ, R11 ;  /* 0x000000ffff177224 */ /* 0x000fce00078e000b */
[----:B------:R-:W-:Y:S05]  /*0f80*/  WARPSYNC.COLLECTIVE R20, `(.L_x_10498) ;  /* 0x0000000014087348 */ /* 0x000fea0003c00000 */
[----:B------:R0:W1:Y:S02]  /*0f90*/  SHFL.BFLY P2, R22, R23, R24, R25 ;  /* 0x0c00001817167389 */ /* 0x0000640000040019 */
[----:B01----:R-:W-:Y:S01]  /*0fa0*/  ENDCOLLECTIVE ;  /* 0x000000000000791b */ /* 0x003fe20003800000 */
.L_x_10498:
[----:B------:R-:W-:Y:S01]  /*0fb0*/  HFMA2.MMA R24, -RZ, RZ, 0, 2.384185791015625e-07 ;  /* 0x00000004ff187435 */ /* 0x000fe200000001ff */
[----:B------:R-:W-:-:S05]  /*0fc0*/  MOV R14, R22 ;  /* 0x00000016000e7202 */ /* 0x000fca0000000f00 */
[----:B------:R-:W-:-:S05]  /*0fd0*/  FADD.FTZ R14, R11, R14 ;  /* 0x0000000e0b0e7221 */ /* 0x000fca0000010000 */
[----:B------:R-:W-:-:S07]  /*0fe0*/  MOV R23, R14 ;  /* 0x0000000e00177202 */ /* 0x000fce0000000f00 */
[----:B------:R-:W-:Y:S05]  /*0ff0*/  WARPSYNC.COLLECTIVE R20, `(.L_x_10499) ;  /* 0x0000000014087348 */ /* 0x000fea0003c00000 */
[----:B------:R0:W1:Y:S02]  /*1000*/  SHFL.BFLY P2, R22, R23, R24, R25 ;  /* 0x0c00001817167389 */ /* 0x0000640000040019 */
[----:B01----:R-:W-:Y:S01]  /*1010*/  ENDCOLLECTIVE ;  /* 0x000000000000791b */ /* 0x003fe20003800000 */
.L_x_10499:
[----:B------:R-:W-:Y:S01]  /*1020*/  IMAD.MOV.U32 R24, RZ, RZ, 0x8 ;  /* 0x00000008ff187424 */ /* 0x000fe200078e00ff */
[----:B------:R-:W-:-:S05]  /*1030*/  MOV R13, R22 ;  /* 0x00000016000d7202 */ /* 0x000fca0000000f00 */
[----:B------:R-:W-:-:S05]  /*1040*/  FADD.FTZ R13, R14, R13 ;  /* 0x0000000d0e0d7221 */ /* 0x000fca0000010000 */
[----:B------:R-:W-:-:S07]  /*1050*/  MOV R23, R13 ;  /* 0x0000000d00177202 */ /* 0x000fce0000000f00 */
[----:B------:R-:W-:Y:S05]  /*1060*/  WARPSYNC.COLLECTIVE R20, `(.L_x_10500) ;  /* 0x0000000014087348 */ /* 0x000fea0003c00000 */
[----:B------:R0:W1:Y:S02]  /*1070*/  SHFL.BFLY P2, R22, R23, R24, R25 ;  /* 0x0c00001817167389 */ /* 0x0000640000040019 */
[----:B01----:R-:W-:Y:S01]  /*1080*/  ENDCOLLECTIVE ;  /* 0x000000000000791b */ /* 0x003fe20003800000 */
.L_x_10500:
[----:B------:R-:W-:Y:S01]  /*1090*/  HFMA2.MMA R24, -RZ, RZ, 0, 9.5367431640625e-07 ;  /* 0x00000010ff187435 */ /* 0x000fe200000001ff */
[----:B------:R-:W-:-:S05]  /*10a0*/  MOV R10, R22 ;  /* 0x00000016000a7202 */ /* 0x000fca0000000f00 */
[----:B------:R-:W-:-:S05]  /*10b0*/  FADD.FTZ R11, R13, R10 ;  /* 0x0000000a0d0b7221 */ /* 0x000fca0000010000 */
[----:B------:R-:W-:-:S07]  /*10c0*/  MOV R23, R11 ;  /* 0x0000000b00177202 */ /* 0x000fce0000000f00 */
[----:B------:R-:W-:Y:S05]  /*10d0*/  WARPSYNC.COLLECTIVE R20, `(.L_x_10501) ;  /* 0x0000000014087348 */ /* 0x000fea0003c00000 */
[----:B------:R0:W1:Y:S02]  /*10e0*/  SHFL.BFLY P2, R22, R23, R24, R25 ;  /* 0x0c00001817167389 */ /* 0x0000640000040019 */
[----:B01----:R-:W-:Y:S01]  /*10f0*/  ENDCOLLECTIVE ;  /* 0x000000000000791b */ /* 0x003fe20003800000 */
.L_x_10501:
[----:B------:R-:W-:Y:S01]  /*1100*/  HFMA2.MMA R24, -RZ, RZ, 0, 5.9604644775390625e-08 ;  /* 0x00000001ff187435 */ /* 0x000fe200000001ff */
[----:B------:R-:W-:Y:S02]  /*1110*/  MOV R23, R12 ;  /* 0x0000000c00177202 */ /* 0x000fe40000000f00 */
[----:B------:R-:W-:-:S08]  /*1120*/  MOV R10, R22 ;  /* 0x00000016000a7202 */ /* 0x000fd00000000f00 */
[----:B------:R-:W-:Y:S05]  /*1130*/  WARPSYNC.COLLECTIVE R20, `(.L_x_10502) ;  /* 0x0000000014087348 */ /* 0x000fea0003c00000 */
[----:B------:R0:W1:Y:S02]  /*1140*/  SHFL.BFLY P2, R22, R23, R24, R25 ;  /* 0x0c00001817167389 */ /* 0x0000640000040019 */
[----:B01----:R-:W-:Y:S01]  /*1150*/  ENDCOLLECTIVE ;  /* 0x000000000000791b */ /* 0x003fe20003800000 */
.L_x_10502:
[----:B------:R-:W-:Y:S01]  /*1160*/  HFMA2.MMA R24, -RZ, RZ, 0, 1.1920928955078125e-07 ;  /* 0x00000002ff187435 */ /* 0x000fe200000001ff */
[----:B------:R-:W-:-:S04]  /*1170*/  IMAD.MOV.U32 R13, RZ, RZ, R22 ;  /* 0x000000ffff0d7224 */ /* 0x000fc800078e0016 */
[----:B------:R-:W-:-:S05]  /*1180*/  FADD.FTZ R15, R12, R13 ;  /* 0x0000000d0c0f7221 */ /* 0x000fca0000010000 */
[----:B------:R-:W-:-:S07]  /*1190*/  MOV R23, R15 ;  /* 0x0000000f00177202 */ /* 0x000fce0000000f00 */
[----:B------:R-:W-:Y:S05]  /*11a0*/  WARPSYNC.COLLECTIVE R20, `(.L_x_10503) ;  /* 0x0000000014087348 */ /* 0x000fea0003c00000 */
[----:B------:R0:W1:Y:S02]  /*11b0*/  SHFL.BFLY P2, R22, R23, R24, R25 ;  /* 0x0c00001817167389 */ /* 0x0000640000040019 */
[----:B01----:R-:W-:Y:S01]  /*11c0*/  ENDCOLLECTIVE ;  /* 0x000000000000791b */ /* 0x003fe20003800000 */
.L_x_10503:
[----:B------:R-:W-:Y:S01]  /*11d0*/  HFMA2.MMA R24, -RZ, RZ, 0, 2.384185791015625e-07 ;  /* 0x00000004ff187435 */ /* 0x000fe200000001ff */
[----:B------:R-:W-:-:S05]  /*11e0*/  MOV R16, R22 ;  /* 0x0000001600107202 */ /* 0x000fca0000000f00 */
[----:B------:R-:W-:-:S05]  /*11f0*/  FADD.FTZ R16, R15, R16 ;  /* 0x000000100f107221 */ /* 0x000fca0000010000 */
[----:B------:R-:W-:-:S07]  /*1200*/  MOV R23, R16 ;  /* 0x0000001000177202 */ /* 0x000fce0000000f00 */
[----:B------:R-:W-:Y:S05]  /*1210*/  WARPSYNC.COLLECTIVE R20, `(.L_x_10504) ;  /* 0x0000000014087348 */ /* 0x000fea0003c00000 */
[----:B------:R0:W1:Y:S02]  /*1220*/  SHFL.BFLY P2, R22, R23, R24, R25 ;  /* 0x0c00001817167389 */ /* 0x0000640000040019 */
[----:B01----:R-:W-:Y:S01]  /*1230*/  ENDCOLLECTIVE ;  /* 0x000000000000791b */ /* 0x003fe20003800000 */
.L_x_10504:
[----:B------:R-:W-:Y:S01]  /*1240*/  HFMA2.MMA R24, -RZ, RZ, 0, 4.76837158203125e-07 ;  /* 0x00000008ff187435 */ /* 0x000fe200000001ff */
[----:B------:R-:W-:-:S05]  /*1250*/  MOV R17, R22 ;  /* 0x0000001600117202 */ /* 0x000fca0000000f00 */
[----:B------:R-:W-:-:S04]  /*1260*/  FADD.FTZ R17, R16, R17 ;  /* 0x0000001110117221 */ /* 0x000fc80000010000 */
[----:B------:R-:W-:-:S07]  /*1270*/  IMAD.MOV.U32 R23, RZ, RZ, R17 ;  /* 0x000000ffff177224 */ /* 0x000fce00078e0011 */
[----:B------:R-:W-:Y:S05]  /*1280*/  WARPSYNC.COLLECTIVE R20, `(.L_x_10505) ;  /* 0x0000000014087348 */ /* 0x000fea0003c00000 */
[----:B------:R0:W1:Y:S02]  /*1290*/  SHFL.BFLY P2, R22, R23, R24, R25 ;  /* 0x0c00001817167389 */ /* 0x0000640000040019 */
[----:B01----:R-:W-:Y:S01]  /*12a0*/  ENDCOLLECTIVE ;  /* 0x000000000000791b */ /* 0x003fe20003800000 */
.L_x_10505:
[----:B------:R-:W-:Y:S01]  /*12b0*/  HFMA2.MMA R24, -RZ, RZ, 0, 9.5367431640625e-07 ;  /* 0x00000010ff187435 */ /* 0x000fe200000001ff */
[----:B------:R-:W-:-:S05]  /*12c0*/  MOV R12, R22 ;  /* 0x00000016000c7202 */ /* 0x000fca0000000f00 */
[----:B------:R-:W-:-:S05]  /*12d0*/  FADD.FTZ R12, R17, R12 ;  /* 0x0000000c110c7221 */ /* 0x000fca0000010000 */
[----:B------:R-:W-:-:S07]  /*12e0*/  MOV R23, R12 ;  /* 0x0000000c00177202 */ /* 0x000fce0000000f00 */
[----:B------:R-:W-:Y:S05]  /*12f0*/  WARPSYNC.COLLECTIVE R20, `(.L_x_10506) ;  /* 0x0000000014087348 */ /* 0x000fea0003c00000 */
[----:B------:R0:W1:Y:S02]  /*1300*/  SHFL.BFLY P2, R22, R23, R24, R25 ;  /* 0x0c00001817167389 */ /* 0x0000640000040019 */
[----:B01----:R-:W-:Y:S01]  /*1310*/  ENDCOLLECTIVE ;  /* 0x000000000000791b */ /* 0x003fe20003800000 */
.L_x_10506:
[----:B------:R-:W-:Y:S01]  /*1320*/  MOV R23, R8 ;  /* 0x0000000800177202 */ /* 0x000fe20000000f00 */
[----:B------:R-:W-:Y:S01]  /*1330*/  IMAD.MOV.U32 R24, RZ, RZ, 0x1 ;  /* 0x00000001ff187424 */ /* 0x000fe200078e00ff */
[----:B------:R-:W-:-:S07]  /*1340*/  MOV R15, R22 ;  /* 0x00000016000f7202 */ /* 0x000fce0000000f00 */
[----:B------:R-:W-:Y:S05]  /*1350*/  WARPSYNC.COLLECTIVE R20, `(.L_x_10507) ;  /* 0x0000000014087348 */ /* 0x000fea0003c00000 */
[----:B------:R0:W1:Y:S02]  /*1360*/  SHFL.BFLY P2, R22, R23, R24, R25 ;  /* 0x0c00001817167389 */ /* 0x0000640000040019 */
[----:B01----:R-:W-:Y:S01]  /*1370*/  ENDCOLLECTIVE ;  /* 0x000000000000791b */ /* 0x003fe20003800000 */
.L_x_10507:
[----:B------:R-:W-:Y:S01]  /*1380*/  HFMA2.MMA R24, -RZ, RZ, 0, 1.1920928955078125e-07 ;  /* 0x00000002ff187435 */ /* 0x000fe200000001ff */
[----:B------:R-:W-:-:S05]  /*1390*/  MOV R17, R22 ;  /* 0x0000001600117202 */ /* 0x000fca0000000f00 */
[----:B------:R-:W-:-:S05]  /*13a0*/  FADD.FTZ R18, R8, R17 ;  /* 0x0000001108127221 */ /* 0x000fca0000010000 */
[----:B------:R-:W-:-:S07]  /*13b0*/  MOV R23, R18 ;  /* 0x0000001200177202 */ /* 0x000fce0000000f00 */
[----:B------:R-:W-:Y:S05]  /*13c0*/  WARPSYNC.COLLECTIVE R20, `(.L_x_10508) ;  /* 0x0000000014087348 */ /* 0x000fea0003c00000 */
[----:B------:R0:W1:Y:S02]  /*13d0*/  SHFL.BFLY P2, R22, R23, R24, R25 ;  /* 0x0c00001817167389 */ /* 0x0000640000040019 */
[----:B01----:R-:W-:Y:S01]  /*13e0*/  ENDCOLLECTIVE ;  /* 0x000000000000791b */ /* 0x003fe20003800000 */
.L_x_10508:
[----:B------:R-:W-:Y:S01]  /*13f0*/  HFMA2.MMA R24, -RZ, RZ, 0, 2.384185791015625e-07 ;  /* 0x00000004ff187435 */ /* 0x000fe200000001ff */
[----:B------:R-:W-:-:S05]  /*1400*/  MOV R13, R22 ;  /* 0x00000016000d7202 */ /* 0x000fca0000000f00 */
[----:B------:R-:W-:-:S05]  /*1410*/  FADD.FTZ R19, R18, R13 ;  /* 0x0000000d12137221 */ /* 0x000fca0000010000 */
[----:B------:R-:W-:-:S07]  /*1420*/  MOV R23, R19 ;  /* 0x0000001300177202 */ /* 0x000fce0000000f00 */
[----:B------:R-:W-:Y:S05]  /*1430*/  WARPSYNC.COLLECTIVE R20, `(.L_x_10509) ;  /* 0x0000000014087348 */ /* 0x000fea0003c00000 */
[----:B------:R0:W1:Y:S02]  /*1440*/  SHFL.BFLY P2, R22, R23, R24, R25 ;  /* 0x0c00001817167389 */ /* 0x0000640000040019 */
[----:B01----:R-:W-:Y:S01]  /*1450*/  ENDCOLLECTIVE ;  /* 0x000000000000791b */ /* 0x003fe20003800000 */
.L_x_10509:
[----:B------:R-:W-:Y:S01]  /*1460*/  HFMA2.MMA R24, -RZ, RZ, 0, 4.76837158203125e-07 ;  /* 0x00000008ff187435 */ /* 0x000fe200000001ff */
[----:B------:R-:W-:-:S04]  /*1470*/  IMAD.MOV.U32 R8, RZ, RZ, R22 ;  /* 0x000000ffff087224 */ /* 0x000fc800078e0016 */
[----:B------:R-:W-:-:S05]  /*1480*/  FADD.FTZ R8, R19, R8 ;  /* 0x0000000813087221 */ /* 0x000fca0000010000 */
[----:B------:R-:W-:-:S07]  /*1490*/  MOV R23, R8 ;  /* 0x0000000800177202 */ /* 0x000fce0000000f00 */
[----:B------:R-:W-:Y:S05]  /*14a0*/  WARPSYNC.COLLECTIVE R20, `(.L_x_10510) ;  /* 0x0000000014087348 */ /* 0x000fea0003c00000 */
[----:B------:R0:W1:Y:S02]  /*14b0*/  SHFL.BFLY P2, R22, R23, R24, R25 ;  /* 0x0c00001817167389 */ /* 0x0000640000040019 */
[----:B01----:R-:W-:Y:S01]  /*14c0*/  ENDCOLLECTIVE ;  /* 0x000000000000791b */ /* 0x003fe20003800000 */
.L_x_10510:
[----:B------:R-:W-:Y:S01]  /*14d0*/  HFMA2.MMA R24, -RZ, RZ, 0, 9.5367431640625e-07 ;  /* 0x00000010ff187435 */ /* 0x000fe200000001ff */
[----:B------:R-:W-:-:S05]  /*14e0*/  MOV R21, R22 ;  /* 0x0000001600157202 */ /* 0x000fca0000000f00 */
[----:B------:R-:W-:-:S05]  /*14f0*/  FADD.FTZ R21, R8, R21 ;  /* 0x0000001508157221 */ /* 0x000fca0000010000 */
[----:B------:R-:W-:-:S07]  /*1500*/  MOV R23, R21 ;  /* 0x0000001500177202 */ /* 0x000fce0000000f00 */
[----:B------:R-:W-:Y:S05]  /*1510*/  WARPSYNC.COLLECTIVE R20, `(.L_x_10511) ;  /* 0x0000000014087348 */ /* 0x000fea0003c00000 */
[----:B------:R0:W1:Y:S02]  /*1520*/  SHFL.BFLY P2, R22, R23, R24, R25 ;  /* 0x0c00001817167389 */ /* 0x0000640000040019 */
[----:B01----:R-:W-:Y:S01]  /*1530*/  ENDCOLLECTIVE ;  /* 0x000000000000791b */ /* 0x003fe20003800000 */
.L_x_10511:
[----:B------:R-:W-:Y:S01]  /*1540*/  MOV R14, R22 ;  /* 0x00000016000e7202 */ /* 0x000fe20000000f00 */
[----:B------:R-:W-:Y:S06]  /*1550*/  BRA `(.L_x_10512) ;  /* 0xfffffff400c87947 */ /* 0x000fec000383ffff */
.L_x_10513:
        /* <DEDUP_REMOVED lines=10> */
.L_x_11994:


//--------------------- .text._ZN10layer_norm13ln_bwd_kernelINS_13Kernel_traitsI6__halfffffjLj2560ELj1ELj1ELj4ELj16ENS_18Kernel_traits_baseILj2560ES2_ffffjLj128EEEEELb1ELb1ELb1ELb0EEEvNS_9BwdParamsE --------------------------
	.section	.text._ZN10layer_norm13ln_bwd_kernelINS_13Kernel_traitsI6__halfffffjLj2560ELj1ELj1ELj4ELj16ENS_18Kernel_traits_baseILj2560ES2_ffffjLj128EEEEELb1ELb1ELb1ELb0EEEvNS_9BwdParamsE,"ax",@progbits
	.align	128
        .global         _ZN10layer_norm13ln_bwd_kernelINS_13Kernel_traitsI6__halfffffjLj2560ELj1ELj1ELj4ELj16ENS_18Kernel_traits_baseILj2560ES2_ffffjLj128EEEEELb1ELb1ELb1ELb0EEEvNS_9BwdParamsE
        .type           _ZN10layer_norm13ln_bwd_kernelINS_13Kernel_traitsI6__halfffffjLj2560ELj1ELj1ELj4ELj16ENS_18Kernel_traits_baseILj2560ES2_ffffjLj128EEEEELb1ELb1ELb1ELb0EEEvNS_9BwdParamsE,@function
        .size           _ZN10layer_norm13ln_bwd_kernelINS_13Kernel_traitsI6__halfffffjLj2560ELj1ELj1ELj4ELj16ENS_18Kernel_traits_baseILj2560ES2_ffffjLj128EEEEELb1ELb1ELb1ELb0EEEvNS_9BwdParamsE,(.L_x_11995 - _ZN10layer_norm13ln_bwd_kernelINS_13Kernel_traitsI6__halfffffjLj2560ELj1ELj1ELj4ELj16ENS_18Kernel_traits_baseILj2560ES2_ffffjLj128EEEEELb1ELb1ELb1ELb0EEEvNS_9BwdParamsE)
        .other          _ZN10layer_norm13ln_bwd_kernelINS_13Kernel_traitsI6__halfffffjLj2560ELj1ELj1ELj4ELj16ENS_18Kernel_traits_baseILj2560ES2_ffffjLj128EEEEELb1ELb1ELb1ELb0EEEvNS_9BwdParamsE,@"STO_CUDA_ENTRY STV_DEFAULT"
_ZN10layer_norm13ln_bwd_kernelINS_13Kernel_traitsI6__halfffffjLj2560ELj1ELj1ELj4ELj16ENS_18Kernel_traits_baseILj2560ES2_ffffjLj128EEEEELb1ELb1ELb1ELb0EEEvNS_9BwdParamsE:
.text._ZN10layer_norm13ln_bwd_kernelINS_13Kernel_traitsI6__halfffffjLj2560ELj1ELj1ELj4ELj16ENS_18Kernel_traits_baseILj2560ES2_ffffjLj128EEEEELb1ELb1ELb1ELb0EEEvNS_9BwdParamsE:
        /* <DEDUP_REMOVED lines=47> */
[----:B------:R-:W-:-:S07]  /*02f0*/  @P3 IADD3 R3, R3, 0x80, RZ ;  /* 0x0000008003033810 */ /* 0x000fce0007ffe0ff */
[----:B------:R-:W3:Y:S01]  /*0300*/  @P0 LDC.64 R50, c[0x0][0x278] ;  /* 0x00009e00ff320b82 */ /* 0x000ee20000000a00 */
[C---:B--2---:R-:W-:Y:S01]  /*0310*/  @P2 IMAD.WIDE.U32 R44, R3.reuse, 0x8, R44 ;  /* 0x00000008032c2825 */ /* 0x044fe200078e002c */
[----:B------:R2:W5:Y:S01]  /*0320*/  @P3 LDG.E.64 R20, desc[UR4][R42.64] ;  /* 0x000000042a143981 */ /* 0x000562000c1e1b00 */
[----:B------:R-:W-:Y:S02]  /*0330*/  CS2R R40, SRZ ;  /* 0x0000000000287805 */ /* 0x000fe4000001ff00 */
[----:B------:R-:W-:Y:S02]  /*0340*/  CS2R R116, SRZ ;  /* 0x0000000000747805 */ /* 0x000fe4000001ff00 */
[----:B------:R-:W-:Y:S01]  /*0350*/  CS2R R118, SRZ ;  /* 0x0000000000767805 */ /* 0x000fe2000001ff00 */
[----:B------:R4:W5:Y:S01]  /*0360*/  @P2 LDG.E.64 R22, desc[UR4][R44.64] ;  /* 0x000000042c162981 */ /* 0x000962000c1e1b00 */
[C---:B0-----:R-:W-:Y:S01]  /*0370*/  @P2 IMAD.WIDE.U32 R46, R3.reuse, 0x8, R46 ;  /* 0x00000008032e2825 */ /* 0x041fe200078e002e */
[----:B------:R-:W-:-:S02]  /*0380*/  @P2 IADD3 R3, R3, 0x80, RZ ;  /* 0x0000008003032810 */ /* 0x000fc40007ffe0ff */
[----:B------:R-:W-:Y:S02]  /*0390*/  CS2R R52, SRZ ;  /* 0x0000000000347805 */ /* 0x000fe4000001ff00 */
[----:B------:R-:W-:Y:S02]  /*03a0*/  CS2R R54, SRZ ;  /* 0x0000000000367805 */ /* 0x000fe4000001ff00 */
[----:B--2---:R-:W-:Y:S01]  /*03b0*/  CS2R R42, SRZ ;  /* 0x00000000002a7805 */ /* 0x004fe2000001ff00 */
[----:B------:R0:W5:Y:S01]  /*03c0*/  @P2 LDG.E.64 R24, desc[UR4][R46.64] ;  /* 0x000000042e182981 */ /* 0x000162000c1e1b00 */
[----:B-1----:R-:W-:-:S05]  /*03d0*/  @P0 IMAD.WIDE.U32 R26, R3, 0x8, R48 ;  /* 0x00000008031a0825 */ /* 0x002fca00078e0030 */
[----:B------:R1:W5:Y:S01]  /*03e0*/  @P0 LDG.E.64 R28, desc[UR4][R26.64] ;  /* 0x000000041a1c0981 */ /* 0x000362000c1e1b00 */
[----:B---3--:R-:W-:-:S05]  /*03f0*/  @P0 IMAD.WIDE.U32 R30, R3, 0x8, R50 ;  /* 0x00000008031e0825 */ /* 0x008fca00078e0032 */
[----:B------:R1:W5:Y:S01]  /*0400*/  @P0 LDG.E.64 R32, desc[UR4][R30.64] ;  /* 0x000000041e200981 */ /* 0x000362000c1e1b00 */
[----:B------:R-:W-:Y:S01]  /*0410*/  ISETP.GE.AND P0, PT, R152, UR7, PT ;  /* 0x0000000798007c0c */ /* 0x000fe2000bf06270 */
[----:B------:R-:W-:Y:S01]  /*0420*/  ULDC.64 UR6, c[0x0][0x2c8] ;  /* 0x0000b20000067ab9 */ /* 0x000fe20000000a00 */
[----:B----4-:R-:W-:Y:S02]  /*0430*/  CS2R R44, SRZ ;  /* 0x00000000002c7805 */ /* 0x010fe4000001ff00 */
[----:B0-----:R-:W-:Y:S02]  /*0440*/  CS2R R46, SRZ ;  /* 0x00000000002e7805 */ /* 0x001fe4000001ff00 */
        /* <DEDUP_REMOVED lines=22> */
[----:B-1----:R-:W-:Y:S06]  /*05b0*/  @P0 BRA `(.L_x_10514) ;  /* 0x0000004400380947 */ /* 0x002fec0003800000 */
[----:B------:R-:W0:Y:S01]  /*05c0*/  LDC.U8 R151, c[0x0][0x2a0] ;  /* 0x0000a800ff977b82 */ /* 0x000e220000000000 */
[--C-:B-----5:R-:W-:Y:S01]  /*05d0*/  SHF.R.U64 R150, R6, 0x10, R7.reuse ;  /* 0x0000001006967819 */ /* 0x120fe20000001207 */
[----:B------:R-:W-:Y:S01]  /*05e0*/  HFMA2.MMA R197, -RZ, RZ, 0, 5.9604644775390625e-08 ;  /* 0x00000001ffc57435 */ /* 0x000fe200000001ff */
        /* <DEDUP_REMOVED lines=79> */
[----:B0-----:R-:W-:-:S07]  /*0ae0*/  HADD2.F32 R11, -RZ, R11.H0_H0 ;  /* 0x2000000bff0b7230 */ /* 0x001fce0000004100 */
.L_x_10627:
[----:B0-----:R-:W0:Y:S08]  /*0af0*/  LDC.64 R134, c[0x0][0x288] ;  /* 0x0000a200ff867b82 */ /* 0x001e300000000a00 */
[----:B-1----:R-:W1:Y:S08]  /*0b00*/  LDC.64 R204, c[0x0][0x250] ;  /* 0x00009400ffcc7b82 */ /* 0x002e700000000a00 */
[----:B--2---:R-:W2:Y:S08]  /*0b10*/  LDC.64 R200, c[0x0][0x280] ;  /* 0x0000a000ffc87b82 */ /* 0x004eb00000000a00 */
[----:B---34-:R-:W3:Y:S01]  /*0b20*/  LDC.64 R132, c[0x0][0x258] ;  /* 0x00009600ff847b82 */ /* 0x018ee20000000a00 */
        /* <DEDUP_REMOVED lines=38> */
.L_x_10518:
[----:B------:R-:W-:Y:S05]  /*0d90*/  BSYNC B1 ;  /* 0x0000000000017941 */ /* 0x000fea0003800000 */
.L_x_10517:
        /* <DEDUP_REMOVED lines=11> */
.L_x_10520:
[----:B------:R-:W-:Y:S05]  /*0e50*/  BSYNC B1 ;  /* 0x0000000000017941 */ /* 0x000fea0003800000 */
.L_x_10519:
        /* <DEDUP_REMOVED lines=11> */
.L_x_10522:
[----:B------:R-:W-:Y:S05]  /*0f10*/  BSYNC B1 ;  /* 0x0000000000017941 */ /* 0x000fea0003800000 */
.L_x_10521:
        /* <DEDUP_REMOVED lines=11> */
.L_x_10524:
[----:B------:R-:W-:Y:S05]  /*0fd0*/  BSYNC B1 ;  /* 0x0000000000017941 */ /* 0x000fea0003800000 */
.L_x_10523:
        /* <DEDUP_REMOVED lines=10> */
[----:B------:R-:W-:Y:S01]  /*1080*/  HFMA2.MMA R202, -RZ, RZ, 0, 0 ;  /* 0x00000000ffca7435 */ /* 0x000fe200000001ff */
[----:B------:R-:W-:Y:S10]  /*1090*/  BRA `(.L_x_10525) ;  /* 0x0000001000007947 */ /* 0x000ff40003800000 */
.L_x_10516:
[----:B-----5:R-:W-:Y:S01]  /*10a0*/  ISETP.GE.AND P0, PT, R200, 0x1, PT ;  /* 0x00000001c800780c */ /* 0x020fe20003f06270 */
[----:B------:R-:W-:Y:S01]  /*10b0*/  BSSY B1, `(.L_x_10526) ;  /* 0x000003e000017945 */ /* 0x000fe20003800000 */
[----:B------:R-:W-:Y:S02]  /*10c0*/  IADD3 R132, R134, -0x1, RZ ;  /* 0xffffffff86847810 */ /* 0x000fe40007ffe0ff */
[----:B------:R-:W-:Y:S02]  /*10d0*/  CS2R R202, SRZ ;  /* 0x0000000000ca7805 */ /* 0x000fe4000001ff00 */
[----:B------:R-:W-:Y:S02]  /*10e0*/  ISETP.NE.AND P5, PT, R8, RZ, PT ;  /* 0x000000ff0800720c */ /* 0x000fe40003fa5270 */
[----:B------:R-:W-:Y:S01]  /*10f0*/  LOP3.LUT R153, R154, 0x7f, RZ, 0xc0, !PT ;  /* 0x0000007f9a997812 */ /* 0x000fe200078ec0ff */
[----:B------:R-:W-:Y:S01]  /*1100*/  IMAD R132, R132, R155, RZ ;  /* 0x0000009b84847224 */ /* 0x000fe200078e02ff */
[----:B------:R-:W-:-:S02]  /*1110*/  MOV R201, RZ ;  /* 0x000000ff00c97202 */ /* 0x000fc40000000f00 */
[----:B------:R-:W-:Y:S02]  /*1120*/  MOV R207, R9 ;  /* 0x0000000900cf7202 */ /* 0x000fe40000000f00 */
        /* <DEDUP_REMOVED lines=18> */
[----:B------:R-:W3:Y:S01]  /*1250*/  LDG.E.128 R132, desc[UR4][R132.64] ;  /* 0x0000000484847981 */ /* 0x000ee2000c1e1d00 */
[----:B-1----:R-:W-:-:S06]  /*1260*/  IMAD.WIDE.U32 R136, R205, 0x10, R136 ;  /* 0x00000010cd887825 */ /* 0x002fcc00078e0088 */
[----:B------:R-:W4:Y:S01]  /*1270*/  LDG.E.128 R136, desc[UR4][R136.64] ;  /* 0x0000000488887981 */ /* 0x000f22000c1e1d00 */
[----:B--2---:R-:W-:Y:S01]  /*1280*/  IMAD.WIDE.U32 R202, R201, 0x4, R202 ;  /* 0x00000004c9ca7825 */ /* 0x004fe200078e00ca */
[----:B------:R-:W-:Y:S02]  /*1290*/  IADD3 R207, R9, 0x80, RZ ;  /* 0x0000008009cf7810 */ /* 0x000fe40007ffe0ff */
[----:B------:R-:W-:Y:S02]  /*12a0*/  IADD3 R201, R201, 0x80, RZ ;  /* 0x00000080c9c97810 */ /* 0x000fe40007ffe0ff */
[----:B------:R0:W5:Y:S01]  /*12b0*/  LDG.E R7, desc[UR4][R202.64] ;  /* 0x00000004ca077981 */ /* 0x000162000c1e1900 */
        /* <DEDUP_REMOVED lines=27> */
[----:B0-----:R-:W-:Y:S01]  /*1470*/  FADD.FTZ R203, R134, R189 ;  /* 0x000000bd86cb7221 */ /* 0x001fe20000010000 */
[----:B------:R-:W-:-:S07]  /*1480*/  FFMA.FTZ R202, R190, R189, R133 ;  /* 0x000000bdbeca7223 */ /* 0x000fce0000010085 */
.L_x_10527:
[----:B------:R-:W-:Y:S05]  /*1490*/  BSYNC B1 ;  /* 0x0000000000017941 */ /* 0x000fea0003800000 */
.L_x_10526:
        /* <DEDUP_REMOVED lines=11> */
[----:B------:R-:W3:Y:S03]  /*1550*/  LDG.E.128 R132, desc[UR4][R132.64] ;  /* 0x0000000484847981 */ /* 0x000ee6000c1e1d00 */
[----:B-1----:R-:W-:Y:S01]  /*1560*/  IMAD.WIDE.U32 R136, R205, 0x10, R136 ;  /* 0x00000010cd887825 */ /* 0x002fe200078e0088 */
        /* <DEDUP_REMOVED lines=13> */
[----:B----4-:R-:W-:Y:S01]  /*1640*/  FMUL.FTZ R168, R145, R136 ;  /* 0x0000008891a87220 */ /* 0x010fe20000410000 */
[----:B------:R-:W-:Y:S01]  /*1650*/  FMUL.FTZ R167, R10, R177 ;  /* 0x000000b10aa77220 */ /* 0x000fe20000410000 */
[----:B------:R-:W-:-:S02]  /*1660*/  FMUL.FTZ R177, R146, R137 ;  /* 0x0000008992b17220 */ /* 0x000fc40000410000 */
[----:B------:R-:W-:Y:S01]  /*1670*/  FADD.FTZ R132, R203, R168 ;  /* 0x000000a8cb847221 */ /* 0x000fe20000010000 */
[----:B------:R-:W-:Y:S01]  /*1680*/  FFMA.FTZ R133, R163, R168, R202 ;  /* 0x000000a8a3857223 */ /* 0x000fe200000100ca */
        /* <DEDUP_REMOVED lines=17> */
.L_x_10529:
[----:B------:R-:W-:Y:S05]  /*17a0*/  BSYNC B1 ;  /* 0x0000000000017941 */ /* 0x000fea0003800000 */
.L_x_10528:
        /* <DEDUP_REMOVED lines=22> */
[----:B------:R-:W-:Y:S02]  /*1910*/  FADD.FTZ R135, -R171, R135 ;  /* 0x00000087ab877221 */ /* 0x000fe40000010100 */
[----:B0-----:R-:W-:Y:S01]  /*1920*/  FMUL.FTZ R161, R10, R175 ;  /* 0x000000af0aa17220 */ /* 0x001fe20000410000 */
[----:B----4-:R-:W-:Y:S01]  /*1930*/  FMUL.FTZ R172, R141, R136 ;  /* 0x000000888dac7220 */ /* 0x010fe20000410000 */
[----:B------:R-:W-:Y:S01]  /*1940*/  FMUL.FTZ R175, R142, R137 ;  /* 0x000000898eaf7220 */ /* 0x000fe20000410000 */
[----:B------:R-:W-:Y:S01]  /*1950*/  FADD.FTZ R209, -R171, R134 ;  /* 0x00000086abd17221 */ /* 0x000fe20000010100 */
[C---:B------:R-:W-:Y:S01]  /*1960*/  FMUL.FTZ R160, R10.reuse, R193 ;  /* 0x000000c10aa07220 */ /* 0x040fe20000410000 */
[----:B------:R-:W-:Y:S01]  /*1970*/  FADD.FTZ R132, R203, R172 ;  /* 0x000000accb847221 */ /* 0x000fe20000010000 */
[----:B------:R-:W-:Y:S01]  /*1980*/  FFMA.FTZ R133, R161, R172, R202 ;  /* 0x000000aca1857223 */ /* 0x000fe200000100ca */
[C---:B------:R-:W-:Y:S01]  /*1990*/  FMUL.FTZ R182, R10.reuse, R135 ;  /* 0x000000870ab67220 */ /* 0x040fe20000410000 */
[----:B------:R-:W-:Y:S01]  /*19a0*/  FMUL.FTZ R171, R10, R209 ;  /* 0x000000d10aab7220 */ /* 0x000fe20000410000 */
[----:B------:R-:W-:Y:S01]  /*19b0*/  FADD.FTZ R135, R132, R175 ;  /* 0x000000af84877221 */ /* 0x000fe20000010000 */
[----:B------:R-:W-:Y:S01]  /*19c0*/  FMUL.FTZ R184, R39, R138 ;  /* 0x0000008a27b87220 */ /* 0x000fe20000410000 */
[----:B------:R-:W-:Y:S01]  /*19d0*/  FFMA.FTZ R132, R160, R175, R133 ;  /* 0x000000afa0847223 */ /* 0x000fe20000010085 */
[----:B------:R-:W-:-:S02]  /*19e0*/  FMUL.FTZ R193, R140, R139 ;  /* 0x0000008b8cc17220 */ /* 0x000fc40000410000 */
        /* <DEDUP_REMOVED lines=12> */
.L_x_10531:
[----:B------:R-:W-:Y:S05]  /*1ab0*/  BSYNC B1 ;  /* 0x0000000000017941 */ /* 0x000fea0003800000 */
.L_x_10530:
        /* <DEDUP_REMOVED lines=13> */
[----:B------:R-:W5:Y:S05]  /*1b90*/  @P5 LDG.E.128 R108, desc[UR4][R198.64] ;  /* 0x00000004c66c5981 */ /* 0x000f6a000c1e1d00 */
        /* <DEDUP_REMOVED lines=9> */
[----:B------:R-:W-:Y:S01]  /*1c30*/  FMUL.FTZ R159, R10, R159 ;  /* 0x0000009f0a9f7220 */ /* 0x000fe20000410000 */
[----:B----4-:R-:W-:Y:S01]  /*1c40*/  FMUL.FTZ R174, R37, R136 ;  /* 0x0000008825ae7220 */ /* 0x010fe20000410000 */
[----:B------:R-:W-:Y:S01]  /*1c50*/  FADD.FTZ R195, -R162, R134 ;  /* 0x00000086a2c37221 */ /* 0x000fe20000010100 */
[----:B0-----:R-:W-:Y:S01]  /*1c60*/  FMUL.FTZ R181, R38, R137 ;  /* 0x0000008926b57220 */ /* 0x001fe20000410000 */
        /* <DEDUP_REMOVED lines=21> */
.L_x_10533:
[----:B------:R-:W-:Y:S05]  /*1dc0*/  BSYNC B1 ;  /* 0x0000000000017941 */ /* 0x000fea0003800000 */
.L_x_10532:
[----:B------:R-:W-:-:S13]  /*1dd0*/  ISETP.NE.AND P5, PT, R2, RZ, PT ;  /* 0x000000ff0200720c */ /* 0x000fda0003fa5270 */
[----:B------:R-:W-:Y:S05]  /*1de0*/  @!P5 BRA `(.L_x_10525) ;  /* 0x0000000000acd947 */ /* 0x000fea0003800000 */
[----:B------:R-:W0:Y:S01]  /*1df0*/  LDC.64 R132, c[0x0][0x238] ;  /* 0x00008e00ff847b82 */ /* 0x000e220000000a00 */
[----:B------:R-:W-:-:S04]  /*1e00*/  ISETP.NE.AND P5, PT, R151, RZ, PT ;  /* 0x000000ff9700720c */ /* 0x000fc80003fa5270 */
[----:B------:R-:W-:Y:S02]  /*1e10*/  FSEL R204, R204, RZ, !P5 ;  /* 0x000000ffcccc7208 */ /* 0x000fe40006800000 */
[----:B------:R-:W-:Y:S01]  /*1e20*/  ISETP.NE.U32.AND P5, PT, RZ, UR6, PT ;  /* 0x00000006ff007c0c */ /* 0x000fe2000bfa5070 */
[----:B------:R-:W1:Y:S03]  /*1e30*/  LDC.64 R136, c[0x0][0x2b8] ;  /* 0x0000ae00ff887b82 */ /* 0x000e660000000a00 */
[----:B------:R-:W-:-:S13]  /*1e40*/  ISETP.NE.AND.EX P5, PT, RZ, UR7, PT, P5 ;  /* 0x00000007ff007c0c */ /* 0x000fda000bfa5350 */
[C---:B------:R-:W-:Y:S02]  /*1e50*/  @P5 IMAD.WIDE.U32 R198, R207.reuse, 0x10, R164 ;  /* 0x00000010cfc65825 */ /* 0x040fe400078e00a4 */
[----:B------:R-:W2:Y:S02]  /*1e60*/  LDC.64 R164, c[0x0][0x240] ;  /* 0x00009000ffa47b82 */ /* 0x000ea40000000a00 */
[----:B0-----:R-:W-:Y:S01]  /*1e70*/  IMAD.WIDE.U32 R132, R207, 0x10, R132 ;  /* 0x00000010cf847825 */ /* 0x001fe200078e0084 */
[----:B------:R0:W5:Y:S03]  /*1e80*/  @P5 LDG.E.128 R112, desc[UR4][R198.64] ;  /* 0x00000004c6705981 */ /* 0x000166000c1e1d00 */
[----:B-1----:R-:W-:Y:S02]  /*1e90*/  IMAD.WIDE.U32 R136, R205, 0x10, R136 ;  /* 0x00000010cd887825 */ /* 0x002fe400078e0088 */
[----:B------:R-:W3:Y:S04]  /*1ea0*/  LDG.E.128 R132, desc[UR4][R132.64] ;  /* 0x0000000484847981 */ /* 0x000ee8000c1e1d00 */
[----:B------:R-:W4:Y:S01]  /*1eb0*/  LDG.E.128 R136, desc[UR4][R136.64] ;  /* 0x0000000488887981 */ /* 0x000f22000c1e1d00 */
[----:B--2---:R-:W-:-:S05]  /*1ec0*/  IMAD.WIDE.U32 R164, R201, 0x4, R164 ;  /* 0x00000004c9a47825 */ /* 0x004fca00078e00a4 */
[----:B------:R1:W5:Y:S01]  /*1ed0*/  LDG.E R0, desc[UR4][R164.64] ;  /* 0x00000004a4007981 */ /* 0x000362000c1e1900 */
[C---:B---3--:R-:W-:Y:S01]  /*1ee0*/  FADD.FTZ R157, -R204.reuse, R132 ;  /* 0x00000084cc9d7221 */ /* 0x048fe20000010100 */
[C---:B------:R-:W-:Y:S01]  /*1ef0*/  FADD.FTZ R183, -R204.reuse, R133 ;  /* 0x00000085ccb77221 */ /* 0x040fe20000010100 */
[C---:B------:R-:W-:Y:S01]  /*1f00*/  FADD.FTZ R185, -R204.reuse, R134 ;  /* 0x00000086ccb97221 */ /* 0x040fe20000010100 */
[----:B0-----:R-:W-:Y:S01]  /*1f10*/  FADD.FTZ R199, -R204, R135 ;  /* 0x00000087ccc77221 */ /* 0x001fe20000010100 */
[----:B----4-:R-:W-:Y:S01]  /*1f20*/  FMUL.FTZ R176, R33, R136 ;  /* 0x0000008821b07220 */ /* 0x010fe20000410000 */
[C---:B------:R-:W-:Y:S01]  /*1f30*/  FMUL.FTZ R157, R10.reuse, R157 ;  /* 0x0000009d0a9d7220 */ /* 0x040fe20000410000 */
        /* <DEDUP_REMOVED lines=22> */
.L_x_10525:
[----:B------:R-:W-:Y:S05]  /*20a0*/  BSYNC B0 ;  /* 0x0000000000007941 */ /* 0x000fea0003800000 */
.L_x_10515:
        /* <DEDUP_REMOVED lines=26> */
.L_x_10646:
        /* <DEDUP_REMOVED lines=40> */
[----:B------:R-:W0:Y:S02]  /*24d0*/  LDC.64 R120, c[0x0][0x220] ;  /* 0x00008800ff787b82 */ /* 0x000e240000000a00 */
[----:B0-----:R-:W-:-:S06]  /*24e0*/  IMAD.WIDE.U32 R120, R137, 0x10, R120 ;  /* 0x0000001089787825 */ /* 0x001fcc00078e0078 */
[----:B------:R-:W5:Y:S02]  /*24f0*/  LDG.E.128 R120, desc[UR4][R120.64] ;  /* 0x0000000478787981 */ /* 0x000f64000c1e1d00 */
.L_x_10538:
[----:B------:R-:W-:Y:S05]  /*2500*/  BSYNC B1 ;  /* 0x0000000000017941 */ /* 0x000fea0003800000 */
.L_x_10537:
        /* <DEDUP_REMOVED lines=12> */
.L_x_10540:
[----:B------:R-:W-:Y:S05]  /*25d0*/  BSYNC B1 ;  /* 0x0000000000017941 */ /* 0x000fea0003800000 */
.L_x_10539:
[----:B------:R-:W-:Y:S04]  /*25e0*/  BSSY B1, `(.L_x_10541) ;  /* 0x000000a000017945 */ /* 0x000fe80003800000 */
[----:B------:R-:W-:Y:S05]  /*25f0*/  @!P0 BRA `(.L_x_10542) ;  /* 0x0000000000208947 */ /* 0x000fea0003800000 */
[----:B------:R-:W-:Y:S01]  /*2600*/  FMUL.FTZ R124, R139, UR11 ;  /* 0x0000000b8b7c7c20 */ /* 0x000fe20008410000 */
[----:B------:R-:W-:-:S03]  /*2610*/  LOP3.LUT P5, RZ, R7, 0xff, RZ, 0xc0, !PT ;  /* 0x000000ff07ff7812 */ /* 0x000fc600078ac0ff */
[----:B------:R-:W-:Y:S01]  /*2620*/  FMUL.FTZ R165, R124, UR10 ;  /* 0x0000000a7ca57c20 */ /* 0x000fe20008410000 */
[----:B------:R-:W-:-:S03]  /*2630*/  MOV R124, RZ ;  /* 0x000000ff007c7202 */ /* 0x000fc60000000f00 */
[----:B-----5:R-:W-:-:S05]  /*2640*/  FMUL.FTZ R134, R120, R165 ;  /* 0x000000a578867220 */ /* 0x020fca0000410000 */
[----:B------:R-:W-:Y:S01]  /*2650*/  FSEL R135, R134, RZ, P5 ;  /* 0x000000ff86877208 */ /* 0x000fe20002800000 */
[----:B------:R-:W-:-:S04]  /*2660*/  @P5 FMUL.FTZ R124, R30, R165 ;  /* 0x000000a51e7c5220 */ /* 0x000fc80000410000 */
[----:B------:R-:W-:-:S07]  /*2670*/  FADD.FTZ R76, R76, R135 ;  /* 0x000000874c4c7221 */ /* 0x000fce0000010000 */
.L_x_10542:
[----:B------:R-:W-:Y:S05]  /*2680*/  BSYNC B1 ;  /* 0x0000000000017941 */ /* 0x000fea0003800000 */
.L_x_10541:
        /* <DEDUP_REMOVED lines=13> */
.L_x_10544:
[----:B------:R-:W-:Y:S05]  /*2760*/  BSYNC B1 ;  /* 0x0000000000017941 */ /* 0x000fea0003800000 */
.L_x_10543:
[----:B------:R-:W-:Y:S04]  /*2770*/  BSSY B1, `(.L_x_10545) ;  /* 0x000000a000017945 */ /* 0x000fe80003800000 */
[----:B------:R-:W-:Y:S05]  /*2780*/  @!P0 BRA `(.L_x_10546) ;  /* 0x0000000000208947 */ /* 0x000fea0003800000 */
[----:B------:R-:W-:Y:S01]  /*2790*/  FMUL.FTZ R125, R164, UR11 ;  /* 0x0000000ba47d7c20 */ /* 0x000fe20008410000 */
[----:B------:R-:W-:-:S03]  /*27a0*/  LOP3.LUT P5, RZ, R7, 0xff00, RZ, 0xc0, !PT ;  /* 0x0000ff0007ff7812 */ /* 0x000fc600078ac0ff */
[----:B------:R-:W-:Y:S01]  /*27b0*/  FMUL.FTZ R198, R125, UR10 ;  /* 0x0000000a7dc67c20 */ /* 0x000fe20008410000 */
[----:B------:R-:W-:-:S03]  /*27c0*/  HFMA2.MMA R125, -RZ, RZ, 0, 0 ;  /* 0x00000000ff7d7435 */ /* 0x000fc600000001ff */
[----:B-----5:R-:W-:-:S05]  /*27d0*/  FMUL.FTZ R134, R121, R198 ;  /* 0x000000c679867220 */ /* 0x020fca0000410000 */
[----:B------:R-:W-:Y:S01]  /*27e0*/  FSEL R134, R134, RZ, P5 ;  /* 0x000000ff86867208 */ /* 0x000fe20002800000 */
[----:B------:R-:W-:-:S04]  /*27f0*/  @P5 FMUL.FTZ R125, R29, R198 ;  /* 0x000000c61d7d5220 */ /* 0x000fc80000410000 */
[----:B------:R-:W-:-:S07]  /*2800*/  FADD.FTZ R77, R77, R134 ;  /* 0x000000864d4d7221 */ /* 0x000fce0000010000 */
.L_x_10546:
[----:B------:R-:W-:Y:S05]  /*2810*/  BSYNC B1 ;  /* 0x0000000000017941 */ /* 0x000fea0003800000 */
.L_x_10545:
        /* <DEDUP_REMOVED lines=13> */
.L_x_10548:
[----:B------:R-:W-:Y:S05]  /*28f0*/  BSYNC B1 ;  /* 0x0000000000017941 */ /* 0x000fea0003800000 */
.L_x_10547:
        /* <DEDUP_REMOVED lines=10> */
.L_x_10550:
[----:B------:R-:W-:Y:S05]  /*29a0*/  BSYNC B1 ;  /* 0x0000000000017941 */ /* 0x000fea0003800000 */
.L_x_10549:
        /* <DEDUP_REMOVED lines=18> */
.L_x_10552:
[----:B------:R-:W-:Y:S05]  /*2ad0*/  BSYNC B1 ;  /* 0x0000000000017941 */ /* 0x000fea0003800000 */
.L_x_10551:
[----:B------:R-:W-:Y:S01]  /*2ae0*/  SEL R130, R165, R130, P5 ;  /* 0x00000082a5827207 */ /* 0x000fe20002800000 */
[----:B------:R-:W-:Y:S01]  /*2af0*/  BSSY B1, `(.L_x_10553) ;  /* 0x0000012000017945 */ /* 0x000fe20003800000 */
[----:B------:R-:W-:Y:S02]  /*2b00*/  SEL R131, R198, R131, P5 ;  /* 0x00000083c6837207 */ /* 0x000fe40002800000 */
[----:B------:R-:W-:-:S04]  /*2b10*/  ISETP.NE.U32.AND P5, PT, R134, RZ, PT ;  /* 0x000000ff8600720c */ /* 0x000fc80003fa5070 */
[----:B------:R-:W-:-:S13]  /*2b20*/  ISETP.NE.AND.EX P5, PT, R135, RZ, PT, P5 ;  /* 0x000000ff8700720c */ /* 0x000fda0003fa5350 */
[----:B------:R-:W0:Y:S02]  /*2b30*/  @P5 LDC.64 R132, c[0x0][0x308] ;  /* 0x0000c200ff845b82 */ /* 0x000e240000000a00 */
[----:B0-----:R-:W-:-:S06]  /*2b40*/  @P5 IMAD.WIDE.U32 R134, R9, 0x10, R132 ;  /* 0x0000001009865825 */ /* 0x001fcc00078e0084 */
[----:B------:R-:W0:Y:S01]  /*2b50*/  @P0 LDC.64 R132, c[0x0][0x2f8] ;  /* 0x0000be00ff840b82 */ /* 0x000e220000000a00 */
[----:B------:R1:W-:Y:S01]  /*2b60*/  @P5 STG.E.128 desc[UR4][R134.64], R128 ;  /* 0x0000008086005986 */ /* 0x0003e2000c101d04 */
[----:B0-----:R-:W-:Y:S01]  /*2b70*/  @P0 IMAD.WIDE.U32 R132, R137, 0x10, R132 ;  /* 0x0000001089840825 */ /* 0x001fe200078e0084 */
[----:B-1----:R-:W-:Y:S06]  /*2b80*/  @!P0 BRA `(.L_x_10554) ;  /* 0x0000000000208947 */ /* 0x002fec0003800000 */
[----:B------:R-:W-:Y:S01]  /*2b90*/  FMUL.FTZ R198, R198, UR11 ;  /* 0x0000000bc6c67c20 */ /* 0x000fe20008410000 */
[----:B------:R-:W-:Y:S01]  /*2ba0*/  LOP3.LUT P5, RZ, R7, 0xff000000, RZ, 0xc0, !PT ;  /* 0xff00000007ff7812 */ /* 0x000fe200078ac0ff */
[----:B------:R-:W-:Y:S02]  /*2bb0*/  HFMA2.MMA R127, -RZ, RZ, 0, 0 ;  /* 0x00000000ff7f7435 */ /* 0x000fe400000001ff */
[----:B------:R-:W-:-:S04]  /*2bc0*/  FMUL.FTZ R198, R198, UR10 ;  /* 0x0000000ac6c67c20 */ /* 0x000fc80008410000 */
[----:B-----5:R-:W-:-:S05]  /*2bd0*/  FMUL.FTZ R134, R123, R198 ;  /* 0x000000c67b867220 */ /* 0x020fca0000410000 */
[----:B------:R-:W-:Y:S01]  /*2be0*/  FSEL R134, R134, RZ, P5 ;  /* 0x000000ff86867208 */ /* 0x000fe20002800000 */
[----:B------:R-:W-:-:S04]  /*2bf0*/  @P5 FMUL.FTZ R127, R27, R198 ;  /* 0x000000c61b7f5220 */ /* 0x000fc80000410000 */
[----:B------:R-:W-:-:S07]  /*2c00*/  FADD.FTZ R79, R79, R134 ;  /* 0x000000864f4f7221 */ /* 0x000fce0000010000 */
.L_x_10554:
[----:B------:R-:W-:Y:S05]  /*2c10*/  BSYNC B1 ;  /* 0x0000000000017941 */ /* 0x000fea0003800000 */
.L_x_10553:
[----:B------:R0:W-:Y:S01]  /*2c20*/  @P0 STG.E.128 desc[UR4][R132.64], R124 ;  /* 0x0000007c84000986 */ /* 0x0001e2000c101d04 */
[----:B------:R-:W-:Y:S02]  /*2c30*/  IADD3 R9, R9, 0x80, RZ ;  /* 0x0000008009097810 */ /* 0x000fe40007ffe0ff */
[----:B------:R-:W-:-:S07]  /*2c40*/  IADD3 R137, R137, 0x80, RZ ;  /* 0x0000008089897810 */ /* 0x000fce0007ffe0ff */
.L_x_10536:
[----:B------:R-:W-:Y:S05]  /*2c50*/  BSYNC B0 ;  /* 0x0000000000007941 */ /* 0x000fea0003800000 */
.L_x_10535:
[----:B------:R-:W-:Y:S04]  /*2c60*/  BSSY B0, `(.L_x_10555) ;  /* 0x0000077000007945 */ /* 0x000fe80003800000 */
[----:B------:R-:W-:Y:S05]  /*2c70*/  @!P4 BRA `(.L_x_10556) ;  /* 0x0000000400d4c947 */ /* 0x000fea0003800000 */
[----:B------:R-:W1:Y:S01]  /*2c80*/  @P0 LDC.64 R134, c[0x0][0x220] ;  /* 0x00008800ff860b82 */ /* 0x000e620000000a00 */
[----:B------:R-:W-:-:S04]  /*2c90*/  ISETP.NE.AND P5, PT, R151, RZ, PT ;  /* 0x000000ff9700720c */ /* 0x000fc80003fa5270 */
[----:B------:R-:W-:-:S03]  /*2ca0*/  FSEL R201, R138, RZ, !P5 ;  /* 0x000000ff8ac97208 */ /* 0x000fc60006800000 */
[----:B0-----:R-:W0:Y:S01]  /*2cb0*/  @!P1 LDC.64 R132, c[0x0][0x2c8] ;  /* 0x0000b200ff849b82 */ /* 0x001e220000000a00 */
[----:B-1----:R-:W-:-:S05]  /*2cc0*/  @P0 IMAD.WIDE.U32 R134, R137, 0x10, R134 ;  /* 0x0000001089860825 */ /* 0x002fca00078e0086 */
[----:B-----5:R1:W5:Y:S01]  /*2cd0*/  @P0 LDG.E.128 R120, desc[UR4][R134.64] ;  /* 0x0000000486780981 */ /* 0x020362000c1e1d00 */
[----:B0-----:R-:W-:Y:S01]  /*2ce0*/  @!P1 ISETP.NE.U32.AND P5, PT, R132, RZ, PT ;  /* 0x000000ff8400920c */ /* 0x001fe20003fa5070 */
[----:B------:R-:W-:Y:S03]  /*2cf0*/  BSSY B1, `(.L_x_10557) ;  /* 0x000000c000017945 */ /* 0x000fe60003800000 */
[----:B------:R-:W-:-:S04]  /*2d00*/  @!P1 ISETP.NE.AND.EX P5, PT, R133, RZ, PT, P5 ;  /* 0x000000ff8500920c */ /* 0x000fc80003fa5350 */
[----:B------:R-:W-:Y:S01]  /*2d10*/  @!P1 FSEL R139, R100, RZ, P5 ;  /* 0x000000ff648b9208 */ /* 0x000fe20002800000 */
        /* <DEDUP_REMOVED lines=9> */
.L_x_10558:
[----:B------:R-:W-:Y:S05]  /*2db0*/  BSYNC B1 ;  /* 0x0000000000017941 */ /* 0x000fea0003800000 */
.L_x_10557:
        /* <DEDUP_REMOVED lines=10> */
.L_x_10560:
[----:B------:R-:W-:Y:S05]  /*2e60*/  BSYNC B1 ;  /* 0x0000000000017941 */ /* 0x000fea0003800000 */
.L_x_10559:
        /* <DEDUP_REMOVED lines=11> */
.L_x_10562:
[----:B------:R-:W-:Y:S05]  /*2f20*/  BSYNC B1 ;  /* 0x0000000000017941 */ /* 0x000fea0003800000 */
.L_x_10561:
        /* <DEDUP_REMOVED lines=10> */
.L_x_10564:
[----:B------:R-:W-:Y:S05]  /*2fd0*/  BSYNC B1 ;  /* 0x0000000000017941 */ /* 0x000fea0003800000 */
.L_x_10563:
        /* <DEDUP_REMOVED lines=11> */
.L_x_10566:
[----:B------:R-:W-:Y:S05]  /*3090*/  BSYNC B1 ;  /* 0x0000000000017941 */ /* 0x000fea0003800000 */
.L_x_10565:
        /* <DEDUP_REMOVED lines=10> */
.L_x_10568:
[----:B------:R-:W-:Y:S05]  /*3140*/  BSYNC B1 ;  /* 0x0000000000017941 */ /* 0x000fea0003800000 */
.L_x_10567:
        /* <DEDUP_REMOVED lines=16> */
.L_x_10570:
[----:B------:R-:W-:Y:S05]  /*3250*/  BSYNC B1 ;  /* 0x0000000000017941 */ /* 0x000fea0003800000 */
.L_x_10569:
        /* <DEDUP_REMOVED lines=19> */
.L_x_10572:
[----:B------:R-:W-:Y:S05]  /*3390*/  BSYNC B1 ;  /* 0x0000000000017941 */ /* 0x000fea0003800000 */
.L_x_10571:
[----:B------:R1:W-:Y:S01]  /*33a0*/  @P0 STG.E.128 desc[UR4][R132.64], R124 ;  /* 0x0000007c84000986 */ /* 0x0003e2000c101d04 */
[----:B------:R-:W-:Y:S02]  /*33b0*/  IADD3 R137, R137, 0x80, RZ ;  /* 0x0000008089897810 */ /* 0x000fe40007ffe0ff */
[----:B------:R-:W-:-:S07]  /*33c0*/  IADD3 R9, R9, 0x80, RZ ;  /* 0x0000008009097810 */ /* 0x000fce0007ffe0ff */
.L_x_10556:
[----:B------:R-:W-:Y:S05]  /*33d0*/  BSYNC B0 ;  /* 0x0000000000007941 */ /* 0x000fea0003800000 */
.L_x_10555:
[----:B------:R-:W-:Y:S04]  /*33e0*/  BSSY B0, `(.L_x_10573) ;  /* 0x0000077000007945 */ /* 0x000fe80003800000 */
[----:B------:R-:W-:Y:S05]  /*33f0*/  @!P3 BRA `(.L_x_10574) ;  /* 0x0000000400d4b947 */ /* 0x000fea0003800000 */
[----:B------:R-:W2:Y:S01]  /*3400*/  @P0 LDC.64 R134, c[0x0][0x220] ;  /* 0x00008800ff860b82 */ /* 0x000ea20000000a00 */
[----:B------:R-:W-:-:S04]  /*3410*/  ISETP.NE.AND P5, PT, R151, RZ, PT ;  /* 0x000000ff9700720c */ /* 0x000fc80003fa5270 */
[----:B------:R-:W-:-:S03]  /*3420*/  FSEL R201, R138, RZ, !P5 ;  /* 0x000000ff8ac97208 */ /* 0x000fc60006800000 */
[----:B01----:R-:W0:Y:S01]  /*3430*/  @!P1 LDC.64 R132, c[0x0][0x2c8] ;  /* 0x0000b200ff849b82 */ /* 0x003e220000000a00 */
[----:B--2---:R-:W-:-:S05]  /*3440*/  @P0 IMAD.WIDE.U32 R134, R137, 0x10, R134 ;  /* 0x0000001089860825 */ /* 0x004fca00078e0086 */
        /* <DEDUP_REMOVED lines=14> */
.L_x_10576:
[----:B------:R-:W-:Y:S05]  /*3530*/  BSYNC B1 ;  /* 0x0000000000017941 */ /* 0x000fea0003800000 */
.L_x_10575:
        /* <DEDUP_REMOVED lines=10> */
.L_x_10578:
[----:B------:R-:W-:Y:S05]  /*35e0*/  BSYNC B1 ;  /* 0x0000000000017941 */ /* 0x000fea0003800000 */
.L_x_10577:
        /* <DEDUP_REMOVED lines=11> */
.L_x_10580:
[----:B------:R-:W-:Y:S05]  /*36a0*/  BSYNC B1 ;  /* 0x0000000000017941 */ /* 0x000fea0003800000 */
.L_x_10579:
        /* <DEDUP_REMOVED lines=10> */
.L_x_10582:
[----:B------:R-:W-:Y:S05]  /*3750*/  BSYNC B1 ;  /* 0x0000000000017941 */ /* 0x000fea0003800000 */
.L_x_10581:
        /* <DEDUP_REMOVED lines=11> */
.L_x_10584:
[----:B------:R-:W-:Y:S05]  /*3810*/  BSYNC B1 ;  /* 0x0000000000017941 */ /* 0x000fea0003800000 */
.L_x_10583:
        /* <DEDUP_REMOVED lines=10> */
.L_x_10586:
[----:B------:R-:W-:Y:S05]  /*38c0*/  BSYNC B1 ;  /* 0x0000000000017941 */ /* 0x000fea0003800000 */
.L_x_10585:
        /* <DEDUP_REMOVED lines=16> */
.L_x_10588:
[----:B------:R-:W-:Y:S05]  /*39d0*/  BSYNC B1 ;  /* 0x0000000000017941 */ /* 0x000fea0003800000 */
.L_x_10587:
[----:B------:R-:W-:Y:S01]  /*39e0*/  SEL R130, R165, R130, P5 ;  /* 0x00000082a5827207 */ /* 0x000fe20002800000 */
[----:B------:R-:W0:Y:S01]  /*39f0*/  @P0 LDC.64 R132, c[0x0][0x2f8] ;  /* 0x0000be00ff840b82 */ /* 0x000e220000000a00 */
[----:B------:R-:W-:Y:S01]  /*3a00*/  SEL R131, R198, R131, P5 ;  /* 0x00000083c6837207 */ /* 0x000fe20002800000 */
[----:B------:R-:W-:Y:S01]  /*3a10*/  BSSY B1, `(.L_x_10589) ;  /* 0x0000010000017945 */ /* 0x000fe20003800000 */
[----:B------:R-:W-:-:S04]  /*3a20*/  ISETP.NE.U32.AND P5, PT, R134, RZ, PT ;  /* 0x000000ff8600720c */ /* 0x000fc80003fa5070 */
[----:B------:R-:W-:-:S13]  /*3a30*/  ISETP.NE.AND.EX P5, PT, R135, RZ, PT, P5 ;  /* 0x000000ff8700720c */ /* 0x000fda0003fa5350 */
[----:B------:R-:W1:Y:S01]  /*3a40*/  @P5 LDC.64 R134, c[0x0][0x308] ;  /* 0x0000c200ff865b82 */ /* 0x000e620000000a00 */
[----:B0-----:R-:W-:-:S04]  /*3a50*/  @P0 IMAD.WIDE.U32 R132, R137, 0x10, R132 ;  /* 0x0000001089840825 */ /* 0x001fc800078e0084 */
[----:B-1----:R-:W-:-:S05]  /*3a60*/  @P5 IMAD.WIDE.U32 R134, R9, 0x10, R134 ;  /* 0x0000001009865825 */ /* 0x002fca00078e0086 */
[----:B------:R0:W-:Y:S01]  /*3a70*/  @P5 STG.E.128 desc[UR4][R134.64], R128 ;  /* 0x0000008086005986 */ /* 0x0001e2000c101d04 */
[----:B------:R-:W-:Y:S05]  /*3a80*/  @!P0 BRA `(.L_x_10590) ;  /* 0x0000000000208947 */ /* 0x000fea0003800000 */
[----:B------:R-:W-:Y:S01]  /*3a90*/  FMUL.FTZ R198, R198, UR11 ;  /* 0x0000000bc6c67c20 */ /* 0x000fe20008410000 */
[----:B------:R-:W-:Y:S01]  /*3aa0*/  LOP3.LUT P5, RZ, R5, 0xff000000, RZ, 0xc0, !PT ;  /* 0xff00000005ff7812 */ /* 0x000fe200078ac0ff */
[----:B------:R-:W-:Y:S02]  /*3ab0*/  HFMA2.MMA R127, -RZ, RZ, 0, 0 ;  /* 0x00000000ff7f7435 */ /* 0x000fe400000001ff */
[----:B------:R-:W-:-:S04]  /*3ac0*/  FMUL.FTZ R198, R198, UR10 ;  /* 0x0000000ac6c67c20 */ /* 0x000fc80008410000 */
[----:B0----5:R-:W-:-:S05]  /*3ad0*/  FMUL.FTZ R134, R123, R198 ;  /* 0x000000c67b867220 */ /* 0x021fca0000410000 */
[----:B------:R-:W-:Y:S01]  /*3ae0*/  FSEL R134, R134, RZ, P5 ;  /* 0x000000ff86867208 */ /* 0x000fe20002800000 */
[----:B------:R-:W-:-:S04]  /*3af0*/  @P5 FMUL.FTZ R127, R19, R198 ;  /* 0x000000c6137f5220 */ /* 0x000fc80000410000 */
[----:B------:R-:W-:-:S07]  /*3b00*/  FADD.FTZ R87, R87, R134 ;  /* 0x0000008657577221 */ /* 0x000fce0000010000 */
.L_x_10590:
[----:B------:R-:W-:Y:S05]  /*3b10*/  BSYNC B1 ;  /* 0x0000000000017941 */ /* 0x000fea0003800000 */
.L_x_10589:
[----:B------:R2:W-:Y:S01]  /*3b20*/  @P0 STG.E.128 desc[UR4][R132.64], R124 ;  /* 0x0000007c84000986 */ /* 0x0005e2000c101d04 */
[----:B------:R-:W-:Y:S02]  /*3b30*/  IADD3 R137, R137, 0x80, RZ ;  /* 0x0000008089897810 */ /* 0x000fe40007ffe0ff */
[----:B------:R-:W-:-:S07]  /*3b40*/  IADD3 R9, R9, 0x80, RZ ;  /* 0x0000008009097810 */ /* 0x000fce0007ffe0ff */
.L_x_10574:
[----:B------:R-:W-:Y:S05]  /*3b50*/  BSYNC B0 ;  /* 0x0000000000007941 */ /* 0x000fea0003800000 */
.L_x_10573:
[----:B------:R-:W-:Y:S04]  /*3b60*/  BSSY B0, `(.L_x_10591) ;  /* 0x0000077000007945 */ /* 0x000fe80003800000 */
[----:B------:R-:W-:Y:S05]  /*3b70*/  @!P2 BRA `(.L_x_10592) ;  /* 0x0000000400d4a947 */ /* 0x000fea0003800000 */
[----:B0-----:R-:W0:Y:S01]  /*3b80*/  @P0 LDC.64 R134, c[0x0][0x220] ;  /* 0x00008800ff860b82 */ /* 0x001e220000000a00 */
[----:B------:R-:W-:-:S04]  /*3b90*/  ISETP.NE.AND P5, PT, R151, RZ, PT ;  /* 0x000000ff9700720c */ /* 0x000fc80003fa5270 */
[----:B------:R-:W-:-:S03]  /*3ba0*/  FSEL R201, R138, RZ, !P5 ;  /* 0x000000ff8ac97208 */ /* 0x000fc60006800000 */
[----:B-12---:R-:W1:Y:S01]  /*3bb0*/  @!P1 LDC.64 R132, c[0x0][0x2c8] ;  /* 0x0000b200ff849b82 */ /* 0x006e620000000a00 */
[----:B0-----:R-:W-:-:S05]  /*3bc0*/  @P0 IMAD.WIDE.U32 R134, R137, 0x10, R134 ;  /* 0x0000001089860825 */ /* 0x001fca00078e0086 */
[----:B-----5:R0:W5:Y:S01]  /*3bd0*/  @P0 LDG.E.128 R120, desc[UR4][R134.64] ;  /* 0x0000000486780981 */ /* 0x020162000c1e1d00 */
[----:B-1----:R-:W-:Y:S01]  /*3be0*/  @!P1 ISETP.NE.U32.AND P5, PT, R132, RZ, PT ;  /* 0x000000ff8400920c */ /* 0x002fe20003fa5070 */
[----:B------:R-:W-:Y:S03]  /*3bf0*/  BSSY B1, `(.L_x_10593) ;  /* 0x000000c000017945 */ /* 0x000fe60003800000 */
[----:B------:R-:W-:-:S04]  /*3c00*/  @!P1 ISETP.NE.AND.EX P5, PT, R133, RZ, PT, P5 ;  /* 0x000000ff8500920c */ /* 0x000fc80003fa5350 */
[----:B------:R-:W-:Y:S01]  /*3c10*/  @!P1 FSEL R139, R108, RZ, P5 ;  /* 0x000000ff6c8b9208 */ /* 0x000fe20002800000 */
[----:B0-----:R-:W-:Y:S08]  /*3c20*/  @!P1 BRA `(.L_x_10594) ;  /* 0x0000000000209947 */ /* 0x001ff00003800000 */
        /* <DEDUP_REMOVED lines=8> */
.L_x_10594:
[----:B------:R-:W-:Y:S05]  /*3cb0*/  BSYNC B1 ;  /* 0x0000000000017941 */ /* 0x000fea0003800000 */
.L_x_10593:
        /* <DEDUP_REMOVED lines=10> */
.L_x_10596:
[----:B------:R-:W-:Y:S05]  /*3d60*/  BSYNC B1 ;  /* 0x0000000000017941 */ /* 0x000fea0003800000 */
.L_x_10595:
        /* <DEDUP_REMOVED lines=11> */
.L_x_10598:
[----:B------:R-:W-:Y:S05]  /*3e20*/  BSYNC B1 ;  /* 0x0000000000017941 */ /* 0x000fea0003800000 */
.L_x_10597:
        /* <DEDUP_REMOVED lines=10> */
.L_x_10600:
[----:B------:R-:W-:Y:S05]  /*3ed0*/  BSYNC B1 ;  /* 0x0000000000017941 */ /* 0x000fea0003800000 */
.L_x_10599:
        /* <DEDUP_REMOVED lines=11> */
.L_x_10602:
[----:B------:R-:W-:Y:S05]  /*3f90*/  BSYNC B1 ;  /* 0x0000000000017941 */ /* 0x000fea0003800000 */
.L_x_10601:
        /* <DEDUP_REMOVED lines=10> */
.L_x_10604:
[----:B------:R-:W-:Y:S05]  /*4040*/  BSYNC B1 ;  /* 0x0000000000017941 */ /* 0x000fea0003800000 */
.L_x_10603:
        /* <DEDUP_REMOVED lines=16> */
.L_x_10606:
[----:B------:R-:W-:Y:S05]  /*4150*/  BSYNC B1 ;  /* 0x0000000000017941 */ /* 0x000fea0003800000 */
.L_x_10605:
        /* <DEDUP_REMOVED lines=19> */
.L_x_10608:
[----:B------:R-:W-:Y:S05]  /*4290*/  BSYNC B1 ;  /* 0x0000000000017941 */ /* 0x000fea0003800000 */
.L_x_10607:
[----:B------:R3:W-:Y:S01]  /*42a0*/  @P0 STG.E.128 desc[UR4][R132.64], R124 ;  /* 0x0000007c84000986 */ /* 0x0007e2000c101d04 */
[----:B------:R-:W-:Y:S02]  /*42b0*/  IADD3 R137, R137, 0x80, RZ ;  /* 0x0000008089897810 */ /* 0x000fe40007ffe0ff */
[----:B------:R-:W-:-:S07]  /*42c0*/  IADD3 R9, R9, 0x80, RZ ;  /* 0x0000008009097810 */ /* 0x000fce0007ffe0ff */
.L_x_10592:
[----:B------:R-:W-:Y:S05]  /*42d0*/  BSYNC B0 ;  /* 0x0000000000007941 */ /* 0x000fea0003800000 */
.L_x_10591:
[----:B------:R-:W-:Y:S01]  /*42e0*/  ISETP.NE.AND P5, PT, R2, RZ, PT ;  /* 0x000000ff0200720c */ /* 0x000fe20003fa5270 */
[----:B------:R-:W-:-:S12]  /*42f0*/  BSSY B0, `(.L_x_10609) ;  /* 0x0000075000007945 */ /* 0x000fd80003800000 */
[----:B------:R-:W-:Y:S05]  /*4300*/  @!P5 BRA `(.L_x_10610) ;  /* 0x0000000400ccd947 */ /* 0x000fea0003800000 */
[----:B0-----:R-:W0:Y:S01]  /*4310*/  @P0 LDC.64 R134, c[0x0][0x220] ;  /* 0x00008800ff860b82 */ /* 0x001e220000000a00 */
[----:B------:R-:W-:-:S04]  /*4320*/  ISETP.NE.AND P5, PT, R151, RZ, PT ;  /* 0x000000ff9700720c */ /* 0x000fc80003fa5270 */
[----:B------:R-:W-:-:S03]  /*4330*/  FSEL R201, R138, RZ, !P5 ;  /* 0x000000ff8ac97208 */ /* 0x000fc60006800000 */
[----:B-123--:R-:W1:Y:S01]  /*4340*/  @!P1 LDC.64 R132, c[0x0][0x2c8] ;  /* 0x0000b200ff849b82 */ /* 0x00ee620000000a00 */
        /* <DEDUP_REMOVED lines=15> */
.L_x_10612:
[----:B------:R-:W-:Y:S05]  /*4440*/  BSYNC B1 ;  /* 0x0000000000017941 */ /* 0x000fea0003800000 */
.L_x_10611:
        /* <DEDUP_REMOVED lines=10> */
.L_x_10614:
[----:B------:R-:W-:Y:S05]  /*44f0*/  BSYNC B1 ;  /* 0x0000000000017941 */ /* 0x000fea0003800000 */
.L_x_10613:
        /* <DEDUP_REMOVED lines=11> */
.L_x_10616:
[----:B------:R-:W-:Y:S05]  /*45b0*/  BSYNC B1 ;  /* 0x0000000000017941 */ /* 0x000fea0003800000 */
.L_x_10615:
        /* <DEDUP_REMOVED lines=10> */
.L_x_10618:
[----:B------:R-:W-:Y:S05]  /*4660*/  BSYNC B1 ;  /* 0x0000000000017941 */ /* 0x000fea0003800000 */
.L_x_10617:
        /* <DEDUP_REMOVED lines=11> */
.L_x_10620:
[----:B------:R-:W-:Y:S05]  /*4720*/  BSYNC B1 ;  /* 0x0000000000017941 */ /* 0x000fea0003800000 */
.L_x_10619:
        /* <DEDUP_REMOVED lines=10> */
.L_x_10622:
[----:B------:R-:W-:Y:S05]  /*47d0*/  BSYNC B1 ;  /* 0x0000000000017941 */ /* 0x000fea0003800000 */
.L_x_10621:
        /* <DEDUP_REMOVED lines=16> */
.L_x_10624:
[----:B------:R-:W-:Y:S05]  /*48e0*/  BSYNC B1 ;  /* 0x0000000000017941 */ /* 0x000fea0003800000 */
.L_x_10623:
[----:B------:R-:W-:Y:S01]  /*48f0*/  ISETP.NE.U32.AND P1, PT, R134, RZ, PT ;  /* 0x000000ff8600720c */ /* 0x000fe20003f25070 */
[----:B------:R-:W-:Y:S01]  /*4900*/  BSSY B1, `(.L_x_10625) ;  /* 0x0000012000017945 */ /* 0x000fe20003800000 */
[----:B------:R-:W-:Y:S02]  /*4910*/  SEL R130, R165, R130, P5 ;  /* 0x00000082a5827207 */ /* 0x000fe40002800000 */
[----:B------:R-:W-:Y:S02]  /*4920*/  ISETP.NE.AND.EX P1, PT, R135, RZ, PT, P1 ;  /* 0x000000ff8700720c */ /* 0x000fe40003f25310 */
[----:B------:R-:W-:-:S11]  /*4930*/  SEL R131, R164, R131, P5 ;  /* 0x00000083a4837207 */ /* 0x000fd60002800000 */
        /* <DEDUP_REMOVED lines=14> */
.L_x_10626:
[----:B------:R-:W-:Y:S05]  /*4a20*/  BSYNC B1 ;  /* 0x0000000000017941 */ /* 0x000fea0003800000 */
.L_x_10625:
[----:B------:R4:W-:Y:S02]  /*4a30*/  @P0 STG.E.128 desc[UR4][R132.64], R124 ;  /* 0x0000007c84000986 */ /* 0x0009e4000c101d04 */
.L_x_10610:
[----:B------:R-:W-:Y:S05]  /*4a40*/  BSYNC B0 ;  /* 0x0000000000007941 */ /* 0x000fea0003800000 */
.L_x_10609:
[----:B------:R-:W-:Y:S02]  /*4a50*/  IADD3 R152, R152, UR12, RZ ;  /* 0x0000000c98987c10 */ /* 0x000fe4000fffe0ff */
[----:B------:R-:W-:Y:S02]  /*4a60*/  ISETP.NE.AND P1, PT, R197, RZ, PT ;  /* 0x000000ffc500720c */ /* 0x000fe40003f25270 */
[----:B------:R-:W-:Y:S02]  /*4a70*/  ISETP.GE.AND P0, PT, R152, UR13, PT ;  /* 0x0000000d98007c0c */ /* 0x000fe4000bf06270 */
[----:B------:R-:W-:-:S11]  /*4a80*/  SEL R197, RZ, 0x1, P1 ;  /* 0x00000001ffc57807 */ /* 0x000fd60000800000 */
[----:B------:R-:W-:Y:S05]  /*4a90*/  @!P0 BRA `(.L_x_10627) ;  /* 0xffffffc000148947 */ /* 0x000fea000383ffff */
.L_x_10514:
[----:B-----5:R-:W0:Y:S01]  /*4aa0*/  S2R R0, SR_TID.X ;  /* 0x0000000000007919 */ /* 0x020e220000002100 */
        /* <DEDUP_REMOVED lines=18> */
.L_x_10629:
[----:B------:R-:W-:Y:S05]  /*4bd0*/  BSYNC B0 ;  /* 0x0000000000007941 */ /* 0x000fea0003800000 */
.L_x_10628:
        /* <DEDUP_REMOVED lines=12> */
.L_x_10631:
[----:B------:R-:W-:Y:S05]  /*4ca0*/  BSYNC B0 ;  /* 0x0000000000007941 */ /* 0x000fea0003800000 */
.L_x_10630:
        /* <DEDUP_REMOVED lines=12> */
.L_x_10633:
[----:B------:R-:W-:Y:S05]  /*4d70*/  BSYNC B0 ;  /* 0x0000000000007941 */ /* 0x000fea0003800000 */
.L_x_10632:
        /* <DEDUP_REMOVED lines=12> */
.L_x_10635:
[----:B------:R-:W-:Y:S05]  /*4e40*/  BSYNC B0 ;  /* 0x0000000000007941 */ /* 0x000fea0003800000 */
.L_x_10634:
        /* <DEDUP_REMOVED lines=12> */
.L_x_10534:
[----:B------:R-:W-:Y:S01]  /*4f10*/  HFMA2.MMA R204, -RZ, RZ, 0, 9.5367431640625e-07 ;  /* 0x00000010ffcc7435 */ /* 0x000fe200000001ff */
[----:B------:R-:W-:Y:S02]  /*4f20*/  MOV R201, R203 ;  /* 0x000000cb00c97202 */ /* 0x000fe40000000f00 */
[----:B------:R-:W-:Y:S02]  /*4f30*/  MOV R205, 0x1f ;  /* 0x0000001f00cd7802 */ /* 0x000fe40000000f00 */
[----:B------:R-:W-:-:S07]  /*4f40*/  MOV R198, 0xffffffff ;  /* 0xffffffff00c67802 */ /* 0x000fce0000000f00 */
[----:B-----5:R-:W-:Y:S05]  /*4f50*/  WARPSYNC.COLLECTIVE R198, `(.L_x_10636) ;  /* 0x00000000c6087348 */ /* 0x020fea0003c00000 */
[----:B------:R0:W1:Y:S02]  /*4f60*/  SHFL.DOWN P6, R199, R201, R204, R205 ;  /* 0x080000ccc9c77389 */ /* 0x00006400000c00cd */
[----:B01---5:R-:W-:Y:S01]  /*4f70*/  ENDCOLLECTIVE ;  /* 0x000000000000791b */ /* 0x023fe20003800000 */
.L_x_10636:
[----:B------:R-:W-:Y:S02]  /*4f80*/  MOV R201, R202 ;  /* 0x000000ca00c97202 */ /* 0x000fe40000000f00 */
[----:B------:R-:W-:-:S07]  /*4f90*/  MOV R134, R199 ;  /* 0x000000c700867202 */ /* 0x000fce0000000f00 */
[----:B------:R-:W-:Y:S05]  /*4fa0*/  WARPSYNC.COLLECTIVE R198, `(.L_x_10637) ;  /* 0x00000000c6087348 */ /* 0x000fea0003c00000 */
[----:B------:R0:W1:Y:S02]  /*4fb0*/  SHFL.DOWN P6, R199, R201, R204, R205 ;  /* 0x080000ccc9c77389 */ /* 0x00006400000c00cd */
[----:B01----:R-:W-:Y:S01]  /*4fc0*/  ENDCOLLECTIVE ;  /* 0x000000000000791b */ /* 0x003fe20003800000 */
.L_x_10637:
[----:B------:R-:W-:Y:S01]  /*4fd0*/  FADD.FTZ R134, R134, R203 ;  /* 0x000000cb86867221 */ /* 0x000fe20000010000 */
[----:B------:R-:W-:-:S04]  /*4fe0*/  HFMA2.MMA R204, -RZ, RZ, 0, 4.76837158203125e-07 ;  /* 0x00000008ffcc7435 */ /* 0x000fc800000001ff */
[----:B------:R-:W-:Y:S02]  /*4ff0*/  MOV R201, R134 ;  /* 0x0000008600c97202 */ /* 0x000fe40000000f00 */
[----:B------:R-:W-:-:S07]  /*5000*/  MOV R135, R199 ;  /* 0x000000c700877202 */ /* 0x000fce0000000f00 */
[----:B------:R-:W-:Y:S05]  /*5010*/  WARPSYNC.COLLECTIVE R198, `(.L_x_10638) ;  /* 0x00000000c6087348 */ /* 0x000fea0003c00000 */
[----:B------:R0:W1:Y:S02]  /*5020*/  SHFL.DOWN P6, R199, R201, R204, R205 ;  /* 0x080000ccc9c77389 */ /* 0x00006400000c00cd */
[----:B01----:R-:W-:Y:S01]  /*5030*/  ENDCOLLECTIVE ;  /* 0x000000000000791b */ /* 0x003fe20003800000 */
.L_x_10638:
[----:B------:R-:W-:-:S05]  /*5040*/  FADD.FTZ R135, R135, R202 ;  /* 0x000000ca87877221 */ /* 0x000fca0000010000 */
[----:B------:R-:W-:Y:S02]  /*5050*/  MOV R201, R135 ;  /* 0x0000008700c97202 */ /* 0x000fe40000000f00 */
[----:B------:R-:W-:-:S07]  /*5060*/  MOV R137, R199 ;  /* 0x000000c700897202 */ /* 0x000fce0000000f00 */
[----:B------:R-:W-:Y:S05]  /*5070*/  WARPSYNC.COLLECTIVE R198, `(.L_x_10639) ;  /* 0x00000000c6087348 */ /* 0x000fea0003c00000 */
[----:B------:R0:W1:Y:S02]  /*5080*/  SHFL.DOWN P6, R199, R201, R204, R205 ;  /* 0x080000ccc9c77389 */ /* 0x00006400000c00cd */
[----:B01----:R-:W-:Y:S01]  /*5090*/  ENDCOLLECTIVE ;  /* 0x000000000000791b */ /* 0x003fe20003800000 */
.L_x_10639:
[----:B------:R-:W-:Y:S01]  /*50a0*/  FADD.FTZ R137, R134, R137 ;  /* 0x0000008986897221 */ /* 0x000fe20000010000 */
[----:B------:R-:W-:-:S04]  /*50b0*/  HFMA2.MMA R204, -RZ, RZ, 0, 2.384185791015625e-07 ;  /* 0x00000004ffcc7435 */ /* 0x000fc800000001ff */
[----:B------:R-:W-:Y:S02]  /*50c0*/  MOV R201, R137 ;  /* 0x0000008900c97202 */ /* 0x000fe40000000f00 */
[----:B------:R-:W-:-:S07]  /*50d0*/  MOV R136, R199 ;  /* 0x000000c700887202 */ /* 0x000fce0000000f00 */
[----:B------:R-:W-:Y:S05]  /*50e0*/  WARPSYNC.COLLECTIVE R198, `(.L_x_10640) ;  /* 0x00000000c6087348 */ /* 0x000fea0003c00000 */
[----:B------:R0:W1:Y:S02]  /*50f0*/  SHFL.DOWN P6, R199, R201, R204, R205 ;  /* 0x080000ccc9c77389 */ /* 0x00006400000c00cd */
[----:B01----:R-:W-:Y:S01]  /*5100*/  ENDCOLLECTIVE ;  /* 0x000000000000791b */ /* 0x003fe20003800000 */
.L_x_10640:
[----:B------:R-:W-:-:S05]  /*5110*/  FADD.FTZ R136, R135, R136 ;  /* 0x0000008887887221 */ /* 0x000fca0000010000 */
[----:B------:R-:W-:Y:S02]  /*5120*/  MOV R201, R136 ;  /* 0x0000008800c97202 */ /* 0x000fe40000000f00 */
[----:B------:R-:W-:-:S07]  /*5130*/  MOV R138, R199 ;  /* 0x000000c7008a7202 */ /* 0x000fce0000000f00 */
[----:B------:R-:W-:Y:S05]  /*5140*/  WARPSYNC.COLLECTIVE R198, `(.L_x_10641) ;  /* 0x00000000c6087348 */ /* 0x000fea0003c00000 */
[----:B------:R0:W1:Y:S02]  /*5150*/  SHFL.DOWN P6, R199, R201, R204, R205 ;  /* 0x080000ccc9c77389 */ /* 0x00006400000c00cd */
[----:B01----:R-:W-:Y:S01]  /*5160*/  ENDCOLLECTIVE ;  /* 0x000000000000791b */ /* 0x003fe20003800000 */
.L_x_10641:
[----:B------:R-:W-:Y:S01]  /*5170*/  FADD.FTZ R138, R137, R138 ;  /* 0x0000008a898a7221 */ /* 0x000fe20000010000 */
[----:B------:R-:W-:-:S04]  /*5180*/  HFMA2.MMA R204, -RZ, RZ, 0, 1.1920928955078125e-07 ;  /* 0x00000002ffcc7435 */ /* 0x000fc800000001ff */
[----:B------:R-:W-:Y:S02]  /*5190*/  MOV R201, R138 ;  /* 0x0000008a00c97202 */ /* 0x000fe40000000f00 */
[----:B------:R-:W-:-:S07]  /*51a0*/  MOV R139, R199 ;  /* 0x000000c7008b7202 */ /* 0x000fce0000000f00 */
[----:B------:R-:W-:Y:S05]  /*51b0*/  WARPSYNC.COLLECTIVE R198, `(.L_x_10642) ;  /* 0x00000000c6087348 */ /* 0x000fea0003c00000 */
[----:B------:R0:W1:Y:S02]  /*51c0*/  SHFL.DOWN P6, R199, R201, R204, R205 ;  /* 0x080000ccc9c77389 */ /* 0x00006400000c00cd */
[----:B01----:R-:W-:Y:S01]  /*51d0*/  ENDCOLLECTIVE ;  /* 0x000000000000791b */ /* 0x003fe20003800000 */
.L_x_10642:
[----:B------:R-:W-:-:S05]  /*51e0*/  FADD.FTZ R139, R136, R139 ;  /* 0x0000008b888b7221 */ /* 0x000fca0000010000 */
[----:B------:R-:W-:Y:S02]  /*51f0*/  MOV R201, R139 ;  /* 0x0000008b00c97202 */ /* 0x000fe40000000f00 */
[----:B------:R-:W-:-:S07]  /*5200*/  MOV R165, R199 ;  /* 0x000000c700a57202 */ /* 0x000fce0000000f00 */
[----:B------:R-:W-:Y:S05]  /*5210*/  WARPSYNC.COLLECTIVE R198, `(.L_x_10643) ;  /* 0x00000000c6087348 */ /* 0x000fea0003c00000 */
[----:B------:R0:W1:Y:S02]  /*5220*/  SHFL.DOWN P6, R199, R201, R204, R205 ;  /* 0x080000ccc9c77389 */ /* 0x00006400000c00cd */
[----:B01----:R-:W-:Y:S01]  /*5230*/  ENDCOLLECTIVE ;  /* 0x000000000000791b */ /* 0x003fe20003800000 */
.L_x_10643:
[----:B------:R-:W-:Y:S01]  /*5240*/  FADD.FTZ R165, R138, R165 ;  /* 0x000000a58aa57221 */ /* 0x000fe20000010000 */
[----:B------:R-:W-:-:S04]  /*5250*/  HFMA2.MMA R204, -RZ, RZ, 0, 5.9604644775390625e-08 ;  /* 0x00000001ffcc7435 */ /* 0x000fc800000001ff */
[----:B------:R-:W-:Y:S02]  /*5260*/  MOV R201, R165 ;  /* 0x000000a500c97202 */ /* 0x000fe40000000f00 */
[----:B------:R-:W-:-:S07]  /*5270*/  MOV R164, R199 ;  /* 0x000000c700a47202 */ /* 0x000fce0000000f00 */
[----:B------:R-:W-:Y:S05]  /*5280*/  WARPSYNC.COLLECTIVE R198, `(.L_x_10644) ;  /* 0x00000000c6087348 */ /* 0x000fea0003c00000 */
[----:B------:R0:W1:Y:S02]  /*5290*/  SHFL.DOWN P6, R199, R201, R204, R205 ;  /* 0x080000ccc9c77389 */ /* 0x00006400000c00cd */
[----:B01----:R-:W-:Y:S01]  /*52a0*/  ENDCOLLECTIVE ;  /* 0x000000000000791b */ /* 0x003fe20003800000 */
.L_x_10644:
[----:B------:R-:W-:-:S05]  /*52b0*/  FADD.FTZ R134, R139, R164 ;  /* 0x000000a48b867221 */ /* 0x000fca0000010000 */
[----:B------:R-:W-:Y:S02]  /*52c0*/  MOV R201, R134 ;  /* 0x0000008600c97202 */ /* 0x000fe40000000f00 */
[----:B------:R-:W-:-:S07]  /*52d0*/  MOV R164, R199 ;  /* 0x000000c700a47202 */ /* 0x000fce0000000f00 */
[----:B------:R-:W-:Y:S05]  /*52e0*/  WARPSYNC.COLLECTIVE R198, `(.L_x_10645) ;  /* 0x00000000c6087348 */ /* 0x000fea0003c00000 */
[----:B------:R0:W1:Y:S02]  /*52f0*/  SHFL.DOWN P6, R199, R201, R204, R205 ;  /* 0x080000ccc9c77389 */ /* 0x00006400000c00cd */
[----:B01----:R-:W-:Y:S01]  /*5300*/  ENDCOLLECTIVE ;  /* 0x000000000000791b */ /* 0x003fe20003800000 */
.L_x_10645:
[----:B------:R-:W-:Y:S01]  /*5310*/  MOV R135, R199 ;  /* 0x000000c700877202 */ /* 0x000fe20000000f00 */
[----:B------:R-:W-:Y:S06]  /*5320*/  BRA `(.L_x_10646) ;  /* 0xffffffcc00c87947 */ /* 0x000fec000383ffff */
.L_x_10647:
        /* <DEDUP_REMOVED lines=13> */
.L_x_11995:


//--------------------- .text._ZN10layer_norm22ln_bwd_finalize_kernelINS_22Kernel_traits_finalizeILj2560E6__halfffffjLb1ELj1024ELj4ENS_18Kernel_traits_baseILj2560ES2_ffffjLj1024EEEEELb1ELb1EEEvNS_9BwdParamsE --------------------------
	.section	.text._ZN10layer_norm22ln_bwd_finalize_kernelINS_22Kernel_traits_finalizeILj2560E6__halfffffjLb1ELj1024ELj4ENS_18Kernel_traits_baseILj2560ES2_ffffjLj1024EEEEELb1ELb1EEEvNS_9BwdParamsE,"ax",@progbits
	.align	128
        .global         _ZN10layer_norm22ln_bwd_finalize_kernelINS_22Kernel_traits_finalizeILj2560E6__halfffffjLb1ELj1024ELj4ENS_18Kernel_traits_baseILj2560ES2_ffffjLj1024EEEEELb1ELb1EEEvNS_9BwdParamsE
        .type           _ZN10layer_norm22ln_bwd_finalize_kernelINS_22Kernel_traits_finalizeILj2560E6__halfffffjLb1ELj1024ELj4ENS_18Kernel_traits_baseILj2560ES2_ffffjLj1024EEEEELb1ELb1EEEvNS_9BwdParamsE,@function
        .size           _ZN10layer_norm22ln_bwd_finalize_kernelINS_22Kernel_traits_finalizeILj2560E6__halfffffjLb1ELj1024ELj4ENS_18Kernel_traits_baseILj2560ES2_ffffjLj1024EEEEELb1ELb1EEEvNS_9BwdParamsE,(.L_x_11996 - _ZN10layer_norm22ln_bwd_finalize_kernelINS_22Kernel_traits_finalizeILj2560E6__halfffffjLb1ELj1024ELj4ENS_18Kernel_traits_baseILj2560ES2_ffffjLj1024EEEEELb1ELb1EEEvNS_9BwdParamsE)
        .other          _ZN10layer_norm22ln_bwd_finalize_kernelINS_22Kernel_traits_finalizeILj2560E6__halfffffjLb1ELj1024ELj4ENS_18Kernel_traits_baseILj2560ES2_ffffjLj1024EEEEELb1ELb1EEEvNS_9BwdParamsE,@"STO_CUDA_ENTRY STV_DEFAULT"
_ZN10layer_norm22ln_bwd_finalize_kernelINS_22Kernel_traits_finalizeILj2560E6__halfffffjLb1ELj1024ELj4ENS_18Kernel_traits_baseILj2560ES2_ffffjLj1024EEEEELb1ELb1EEEvNS_9BwdParamsE:
.text._ZN10layer_norm22ln_bwd_finalize_kernelINS_22Kernel_traits_finalizeILj2560E6__halfffffjLb1ELj1024ELj4ENS_18Kernel_traits_baseILj2560ES2_ffffjLj1024EEEEELb1ELb1EEEvNS_9BwdParamsE:
        /* <DEDUP_REMOVED lines=25> */
.L_x_10659:
        /* <DEDUP_REMOVED lines=33> */
.L_x_10652:
        /* <DEDUP_REMOVED lines=49> */
.L_x_10651:
[----:B------:R-:W-:Y:S05]  /*06b0*/  BSYNC B1 ;  /* 0x0000000000017941 */ /* 0x000fea0003800000 */
.L_x_10650:
        /* <DEDUP_REMOVED lines=32> */
.L_x_10654:
[----:B------:R-:W-:Y:S05]  /*08c0*/  BSYNC B1 ;  /* 0x0000000000017941 */ /* 0x000fea0003800000 */
.L_x_10653:
        /* <DEDUP_REMOVED lines=16> */
.L_x_10649:
[----:B------:R-:W-:Y:S05]  /*09d0*/  BSYNC B0 ;  /* 0x0000000000007941 */ /* 0x000fea0003800000 */
.L_x_10648:
        /* <DEDUP_REMOVED lines=40> */
.L_x_10675:
        /* <DEDUP_REMOVED lines=8> */
.L_x_10655:
        /* <DEDUP_REMOVED lines=21> */
.L_x_10658:
[----:B------:R-:W-:Y:S05]  /*0e30*/  BSYNC B0 ;  /* 0x0000000000007941 */ /* 0x000fea0003800000 */
.L_x_10657:
[C---:B------:R-:W-:Y:S02]  /*0e40*/  ISETP.GT.U32.AND P1, PT, R4.reuse, -0xa01, PT ;  /* 0xfffff5ff0400780c */ /* 0x040fe40003f24070 */
[----:B------:R-:W-:Y:S02]  /*0e50*/  IADD3 R4, R4, 0xa00, RZ ;  /* 0x00000a0004047810 */ /* 0x000fe40007ffe0ff */
[----:B------:R-:W-:-:S09]  /*0e60*/  IADD3 R5, R5, 0x500, RZ ;  /* 0x0000050005057810 */ /* 0x000fd20007ffe0ff */
[----:B------:R-:W-:Y:S05]  /*0e70*/  @P1 BRA `(.L_x_10659) ;  /* 0xfffffff000c41947 */ /* 0x000fea000383ffff */
[----:B------:R-:W-:Y:S05]  /*0e80*/  EXIT ;  /* 0x000000000000794d */ /* 0x000fea0003800000 */
.L_x_10656:
[----:B------:R-:W-:Y:S01]  /*0e90*/  HFMA2.MMA R22, -RZ, RZ, 0, 5.9604644775390625e-08 ;  /* 0x00000001ff167435 */ /* 0x000fe200000001ff */
[----:B---3--:R-:W-:Y:S01]  /*0ea0*/  MOV R23, R8 ;  /* 0x0000000800177202 */ /* 0x008fe20000000f00 */
[----:B------:R-:W-:Y:S01]  /*0eb0*/  IMAD.MOV.U32 R20, RZ, RZ, -0x1 ;  /* 0xffffffffff147424 */ /* 0x000fe200078e00ff */
[----:B------:R-:W-:-:S08]  /*0ec0*/  MOV R25, 0x1f ;  /* 0x0000001f00197802 */ /* 0x000fd00000000f00 */
[----:B012---:R-:W-:Y:S05]  /*0ed0*/  WARPSYNC.COLLECTIVE R20, `(.L_x_10660) ;  /* 0x0000000014087348 */ /* 0x007fea0003c00000 */
[----:B------:R3:W4:Y:S02]  /*0ee0*/  SHFL.BFLY P2, R21, R23, R22, R25 ;  /* 0x0c00001617157389 */ /* 0x0007240000040019 */
[----:B01234-:R-:W-:Y:S01]  /*0ef0*/  ENDCOLLECTIVE ;  /* 0x000000000000791b */ /* 0x01ffe20003800000 */
.L_x_10660:
[----:B------:R-:W-:Y:S01]  /*0f00*/  HFMA2.MMA R22, -RZ, RZ, 0, 1.1920928955078125e-07 ;  /* 0x00000002ff167435 */ /* 0x000fe200000001ff */
[----:B------:R-:W-:-:S05]  /*0f10*/  MOV R9, R21 ;  /* 0x0000001500097202 */ /* 0x000fca0000000f00 */
[----:B------:R-:W-:-:S05]  /*0f20*/  FADD.FTZ R9, R8, R9 ;  /* 0x0000000908097221 */ /* 0x000fca0000010000 */
[----:B------:R-:W-:-:S07]  /*0f30*/  MOV R23, R9 ;  /* 0x0000000900177202 */ /* 0x000fce0000000f00 */
[----:B------:R-:W-:Y:S05]  /*0f40*/  WARPSYNC.COLLECTIVE R20, `(.L_x_10661) ;  /* 0x0000000014087348 */ /* 0x000fea0003c00000 */
[----:B------:R0:W1:Y:S02]  /*0f50*/  SHFL.BFLY P2, R21, R23, R22, R25 ;  /* 0x0c00001617157389 */ /* 0x0000640000040019 */
[----:B01----:R-:W-:Y:S01]  /*0f60*/  ENDCOLLECTIVE ;  /* 0x000000000000791b */ /* 0x003fe20003800000 */
.L_x_10661:
[----:B------:R-:W-:Y:S01]  /*0f70*/  HFMA2.MMA R22, -RZ, RZ, 0, 2.384185791015625e-07 ;  /* 0x00000004ff167435 */ /* 0x000fe200000001ff */
[----:B------:R-:W-:-:S05]  /*0f80*/  MOV R12, R21 ;  /* 0x00000015000c7202 */ /* 0x000fca0000000f00 */
[----:B------:R-:W-:-:S05]  /*0f90*/  FADD.FTZ R12, R9, R12 ;  /* 0x0000000c090c7221 */ /* 0x000fca0000010000 */
[----:B------:R-:W-:-:S07]  /*0fa0*/  MOV R23, R12 ;  /* 0x0000000c00177202 */ /* 0x000fce0000000f00 */
[----:B------:R-:W-:Y:S05]  /*0fb0*/  WARPSYNC.COLLECTIVE R20, `(.L_x_10662) ;  /* 0x0000000014087348 */ /* 0x000fea0003c00000 */
[----:B------:R0:W1:Y:S02]  /*0fc0*/  SHFL.BFLY P2, R21, R23, R22, R25 ;  /* 0x0c00001617157389 */ /* 0x0000640000040019 */
[----:B01----:R-:W-:Y:S01]  /*0fd0*/  ENDCOLLECTIVE ;  /* 0x000000000000791b */ /* 0x003fe20003800000 */
.L_x_10662:
[----:B------:R-:W-:Y:S01]  /*0fe0*/  HFMA2.MMA R22, -RZ, RZ, 0, 4.76837158203125e-07 ;  /* 0x00000008ff167435 */ /* 0x000fe200000001ff */
[----:B------:R-:W-:-:S05]  /*0ff0*/  MOV R13, R21 ;  /* 0x00000015000d7202 */ /* 0x000fca0000000f00 */
[----:B------:R-:W-:-:S04]  /*1000*/  FADD.FTZ R13, R12, R13 ;  /* 0x0000000d0c0d7221 */ /* 0x000fc80000010000 */
[----:B------:R-:W-:-:S07]  /*1010*/  IMAD.MOV.U32 R23, RZ, RZ, R13 ;  /* 0x000000ffff177224 */ /* 0x000fce00078e000d */
[----:B------:R-:W-:Y:S05]  /*1020*/  WARPSYNC.COLLECTIVE R20, `(.L_x_10663) ;  /* 0x0000000014087348 */ /* 0x000fea0003c00000 */
[----:B------:R0:W1:Y:S02]  /*1030*/  SHFL.BFLY P2, R21, R23, R22, R25 ;  /* 0x0c00001617157389 */ /* 0x0000640000040019 */
[----:B01----:R-:W-:Y:S01]  /*1040*/  ENDCOLLECTIVE ;  /* 0x000000000000791b */ /* 0x003fe20003800000 */
.L_x_10663:
[----:B------:R-:W-:Y:S01]  /*1050*/  HFMA2.MMA R22, -RZ, RZ, 0, 9.5367431640625e-07 ;  /* 0x00000010ff167435 */ /* 0x000fe200000001ff */
[----:B------:R-:W-:-:S05]  /*1060*/  MOV R8, R21 ;  /* 0x0000001500087202 */ /* 0x000fca0000000f00 */
[----:B------:R-:W-:-:S05]  /*1070*/  FADD.FTZ R9, R13, R8 ;  /* 0x000000080d097221 */ /* 0x000fca0000010000 */
[----:B------:R-:W-:-:S07]  /*1080*/  MOV R23, R9 ;  /* 0x0000000900177202 */ /* 0x000fce0000000f00 */
[----:B------:R-:W-:Y:S05]  /*1090*/  WARPSYNC.COLLECTIVE R20, `(.L_x_10664) ;  /* 0x0000000014087348 */ /* 0x000fea0003c00000 */
[----:B------:R0:W1:Y:S02]  /*10a0*/  SHFL.BFLY P2, R21, R23, R22, R25 ;  /* 0x0c00001617157389 */ /* 0x0000640000040019 */
[----:B01----:R-:W-:Y:S01]  /*10b0*/  ENDCOLLECTIVE ;  /* 0x000000000000791b */ /* 0x003fe20003800000 */
.L_x_10664:
[----:B------:R-:W-:Y:S01]  /*10c0*/  HFMA2.MMA R22, -RZ, RZ, 0, 5.9604644775390625e-08 ;  /* 0x00000001ff167435 */ /* 0x000fe200000001ff */
[----:B------:R-:W-:Y:S02]  /*10d0*/  MOV R23, R11 ;  /* 0x0000000b00177202 */ /* 0x000fe40000000f00 */
[----:B------:R-:W-:-:S08]  /*10e0*/  MOV R8, R21 ;  /* 0x0000001500087202 */ /* 0x000fd00000000f00 */
[----:B------:R-:W-:Y:S05]  /*10f0*/  WARPSYNC.COLLECTIVE R20, `(.L_x_10665) ;  /* 0x0000000014087348 */ /* 0x000fea0003c00000 */
[----:B------:R0:W1:Y:S02]  /*1100*/  SHFL.BFLY P2, R21, R23, R22, R25 ;  /* 0x0c00001617157389 */ /* 0x0000640000040019 */
[----:B01----:R-:W-:Y:S01]  /*1110*/  ENDCOLLECTIVE ;  /* 0x000000000000791b */ /* 0x003fe20003800000 */
.L_x_10665:
[----:B------:R-:W-:Y:S01]  /*1120*/  HFMA2.MMA R22, -RZ, RZ, 0, 1.1920928955078125e-07 ;  /* 0x00000002ff167435 */ /* 0x000fe200000001ff */
[----:B------:R-:W-:-:S05]  /*1130*/  MOV R12, R21 ;  /* 0x00000015000c7202 */ /* 0x000fca0000000f00 */
[----:B------:R-:W-:-:S04]  /*1140*/  FADD.FTZ R14, R11, R12 ;  /* 0x0000000c0b0e7221 */ /* 0x000fc80000010000 */
[----:B------:R-:W-:-:S07]  /*1150*/  IMAD.MOV.U32 R23, RZ, RZ, R14 ;  /* 0x000000ffff177224 */ /* 0x000fce00078e000e */
[----:B------:R-:W-:Y:S05]  /*1160*/  WARPSYNC.COLLECTIVE R20, `(.L_x_10666) ;  /* 0x0000000014087348 */ /* 0x000fea0003c00000 */
[----:B------:R0:W1:Y:S02]  /*1170*/  SHFL.BFLY P2, R21, R23, R22, R25 ;  /* 0x0c00001617157389 */ /* 0x0000640000040019 */
[----:B01----:R-:W-:Y:S01]  /*1180*/  ENDCOLLECTIVE ;  /* 0x000000000000791b */ /* 0x003fe20003800000 */
.L_x_10666:
[----:B------:R-:W-:Y:S01]  /*1190*/  HFMA2.MMA R22, -RZ, RZ, 0, 2.384185791015625e-07 ;  /* 0x00000004ff167435 */ /* 0x000fe200000001ff */
[----:B------:R-:W-:-:S05]  /*11a0*/  MOV R13, R21 ;  /* 0x00000015000d7202 */ /* 0x000fca0000000f00 */
[----:B------:R-:W-:-:S05]  /*11b0*/  FADD.FTZ R15, R14, R13 ;  /* 0x0000000d0e0f7221 */ /* 0x000fca0000010000 */
[----:B------:R-:W-:-:S07]  /*11c0*/  MOV R23, R15 ;  /* 0x0000000f00177202 */ /* 0x000fce0000000f00 */
[----:B------:R-:W-:Y:S05]  /*11d0*/  WARPSYNC.COLLECTIVE R20, `(.L_x_10667) ;  /* 0x0000000014087348 */ /* 0x000fea0003c00000 */
[----:B------:R0:W1:Y:S02]  /*11e0*/  SHFL.BFLY P2, R21, R23, R22, R25 ;  /* 0x0c00001617157389 */ /* 0x0000640000040019 */
[----:B01----:R-:W-:Y:S01]  /*11f0*/  ENDCOLLECTIVE ;  /* 0x000000000000791b */ /* 0x003fe20003800000 */
.L_x_10667:
[----:B------:R-:W-:Y:S01]  /*1200*/  HFMA2.MMA R22, -RZ, RZ, 0, 4.76837158203125e-07 ;  /* 0x00000008ff167435 */ /* 0x000fe200000001ff */
[----:B------:R-:W-:-:S05]  /*1210*/  MOV R16, R21 ;  /* 0x0000001500107202 */ /* 0x000fca0000000f00 */
[----:B------:R-:W-:-:S05]  /*1220*/  FADD.FTZ R16, R15, R16 ;  /* 0x000000100f107221 */ /* 0x000fca0000010000 */
[----:B------:R-:W-:-:S07]  /*1230*/  MOV R23, R16 ;  /* 0x0000001000177202 */ /* 0x000fce0000000f00 */
[----:B------:R-:W-:Y:S05]  /*1240*/  WARPSYNC.COLLECTIVE R20, `(.L_x_10668) ;  /* 0x0000000014087348 */ /* 0x000fea0003c00000 */
[----:B------:R0:W1:Y:S02]  /*1250*/  SHFL.BFLY P2, R21, R23, R22, R25 ;  /* 0x0c00001617157389 */ /* 0x0000640000040019 */
[----:B01----:R-:W-:Y:S01]  /*1260*/  ENDCOLLECTIVE ;  /* 0x000000000000791b */ /* 0x003fe20003800000 */
.L_x_10668:
[----:B------:R-:W-:Y:S01]  /*1270*/  HFMA2.MMA R22, -RZ, RZ, 0, 9.5367431640625e-07 ;  /* 0x00000010ff167435 */ /* 0x000fe200000001ff */
[----:B------:R-:W-:-:S05]  /*1280*/  MOV R11, R21 ;  /* 0x00000015000b7202 */ /* 0x000fca0000000f00 */
[----:B------:R-:W-:-:S04]  /*1290*/  FADD.FTZ R11, R16, R11 ;  /* 0x0000000b100b7221 */ /* 0x000fc80000010000 */
[----:B------:R-:W-:-:S07]  /*12a0*/  IMAD.MOV.U32 R23, RZ, RZ, R11 ;  /* 0x000000ffff177224 */ /* 0x000fce00078e000b */
[----:B------:R-:W-:Y:S05]  /*12b0*/  WARPSYNC.COLLECTIVE R20, `(.L_x_10669) ;  /* 0x0000000014087348 */ /* 0x000fea0003c00000 */
[----:B------:R0:W1:Y:S02]  /*12c0*/  SHFL.BFLY P2, R21, R23, R22, R25 ;  /* 0x0c00001617157389 */ /* 0x0000640000040019 */
[----:B01----:R-:W-:Y:S01]  /*12d0*/  ENDCOLLECTIVE ;  /* 0x000000000000791b */ /* 0x003fe20003800000 */
.L_x_10669:
[----:B------:R-:W-:Y:S01]  /*12e0*/  HFMA2.MMA R22, -RZ, RZ, 0, 5.9604644775390625e-08 ;  /* 0x00000001ff167435 */ /* 0x000fe200000001ff */
[----:B------:R-:W-:Y:S02]  /*12f0*/  MOV R23, R10 ;  /* 0x0000000a00177202 */ /* 0x000fe40000000f00 */
[----:B------:R-:W-:-:S08]  /*1300*/  MOV R12, R21 ;  /* 0x00000015000c7202 */ /* 0x000fd00000000f00 */
[----:B------:R-:W-:Y:S05]  /*1310*/  WARPSYNC.COLLECTIVE R20, `(.L_x_10670) ;  /* 0x0000000014087348 */ /* 0x000fea0003c00000 */
[----:B------:R0:W1:Y:S02]  /*1320*/  SHFL.BFLY P2, R21, R23, R22, R25 ;  /* 0x0c00001617157389 */ /* 0x0000640000040019 */
[----:B01----:R-:W-:Y:S01]  /*1330*/  ENDCOLLECTIVE ;  /* 0x000000000000791b */ /* 0x003fe20003800000 */
.L_x_10670:
[----:B------:R-:W-:Y:S01]  /*1340*/  HFMA2.MMA R22, -RZ, RZ, 0, 1.1920928955078125e-07 ;  /* 0x00000002ff167435 */ /* 0x000fe200000001ff */
[----:B------:R-:W-:-:S05]  /*1350*/  MOV R13, R21 ;  /* 0x00000015000d7202 */ /* 0x000fca0000000f00 */
[----:B------:R-:W-:-:S05]  /*1360*/  FADD.FTZ R17, R10, R13 ;  /* 0x0000000d0a117221 */ /* 0x000fca0000010000 */
[----:B------:R-:W-:-:S07]  /*1370*/  MOV R23, R17 ;  /* 0x0000001100177202 */ /* 0x000fce0000000f00 */
[----:B------:R-:W-:Y:S05]  /*1380*/  WARPSYNC.COLLECTIVE R20, `(.L_x_10671) ;  /* 0x0000000014087348 */ /* 0x000fea0003c00000 */
[----:B------:R0:W1:Y:S02]  /*1390*/  SHFL.BFLY P2, R21, R23, R22, R25 ;  /* 0x0c00001617157389 */ /* 0x0000640000040019 */
[----:B01----:R-:W-:Y:S01]  /*13a0*/  ENDCOLLECTIVE ;  /* 0x000000000000791b */ /* 0x003fe20003800000 */
.L_x_10671:
[----:B------:R-:W-:Y:S01]  /*13b0*/  HFMA2.MMA R22, -RZ, RZ, 0, 2.384185791015625e-07 ;  /* 0x00000004ff167435 */ /* 0x000fe200000001ff */
[----:B------:R-:W-:-:S05]  /*13c0*/  MOV R16, R21 ;  /* 0x0000001500107202 */ /* 0x000fca0000000f00 */
[----:B------:R-:W-:-:S04]  /*13d0*/  FADD.FTZ R18, R17, R16 ;  /* 0x0000001011127221 */ /* 0x000fc80000010000 */
[----:B------:R-:W-:-:S07]  /*13e0*/  IMAD.MOV.U32 R23, RZ, RZ, R18 ;  /* 0x000000ffff177224 */ /* 0x000fce00078e0012 */
[----:B------:R-:W-:Y:S05]  /*13f0*/  WARPSYNC.COLLECTIVE R20, `(.L_x_10672) ;  /* 0x0000000014087348 */ /* 0x000fea0003c00000 */
[----:B------:R0:W1:Y:S02]  /*1400*/  SHFL.BFLY P2, R21, R23, R22, R25 ;  /* 0x0c00001617157389 */ /* 0x0000640000040019 */
[----:B01----:R-:W-:Y:S01]  /*1410*/  ENDCOLLECTIVE ;  /* 0x000000000000791b */ /* 0x003fe20003800000 */
.L_x_10672:
[----:B------:R-:W-:Y:S01]  /*1420*/  HFMA2.MMA R22, -RZ, RZ, 0, 4.76837158203125e-07 ;  /* 0x00000008ff167435 */ /* 0x000fe200000001ff */
[----:B------:R-:W-:-:S05]  /*1430*/  MOV R19, R21 ;  /* 0x0000001500137202 */ /* 0x000fca0000000f00 */
[----:B------:R-:W-:-:S05]  /*1440*/  FADD.FTZ R19, R18, R19 ;  /* 0x0000001312137221 */ /* 0x000fca0000010000 */
[----:B------:R-:W-:-:S07]  /*1450*/  MOV R23, R19 ;  /* 0x0000001300177202 */ /* 0x000fce0000000f00 */
[----:B------:R-:W-:Y:S05]  /*1460*/  WARPSYNC.COLLECTIVE R20, `(.L_x_10673) ;  /* 0x0000000014087348 */ /* 0x000fea0003c00000 */
[----:B------:R0:W1:Y:S02]  /*1470*/  SHFL.BFLY P2, R21, R23, R22, R25 ;  /* 0x0c00001617157389 */ /* 0x0000640000040019 */
[----:B01----:R-:W-:Y:S01]  /*1480*/  ENDCOLLECTIVE ;  /* 0x000000000000791b */ /* 0x003fe20003800000 */
.L_x_10673:
[----:B------:R-:W-:Y:S01]  /*1490*/  HFMA2.MMA R22, -RZ, RZ, 0, 9.5367431640625e-07 ;  /* 0x00000010ff167435 */ /* 0x000fe200000001ff */
[----:B------:R-:W-:-:S05]  /*14a0*/  MOV R10, R21 ;  /* 0x00000015000a7202 */ /* 0x000fca0000000f00 */
[----:B------:R-:W-:-:S05]  /*14b0*/  FADD.FTZ R10, R19, R10 ;  /* 0x0000000a130a7221 */ /* 0x000fca0000010000 */
[----:B------:R-:W-:-:S07]  /*14c0*/  MOV R23, R10 ;  /* 0x0000000a00177202 */ /* 0x000fce0000000f00 */
[----:B------:R-:W-:Y:S05]  /*14d0*/  WARPSYNC.COLLECTIVE R20, `(.L_x_10674) ;  /* 0x0000000014087348 */ /* 0x000fea0003c00000 */
[----:B------:R0:W1:Y:S02]  /*14e0*/  SHFL.BFLY P2, R21, R23, R22, R25 ;  /* 0x0c00001617157389 */ /* 0x0000640000040019 */
[----:B01----:R-:W-:Y:S01]  /*14f0*/  ENDCOLLECTIVE ;  /* 0x000000000000791b */ /* 0x003fe20003800000 */
.L_x_10674:
[----:B------:R-:W-:Y:S01]  /*1500*/  MOV R15, R21 ;  /* 0x00000015000f7202 */ /* 0x000fe20000000f00 */
[----:B------:R-:W-:Y:S06]  /*1510*/  BRA `(.L_x_10675) ;  /* 0xfffffff400d07947 */ /* 0x000fec000383ffff */
.L_x_10676:
        /* <DEDUP_REMOVED lines=14> */
.L_x_11996:


//--------------------- .text._ZN10layer_norm13ln_bwd_kernelINS_13Kernel_traitsI6__halfffffjLj2560ELj1ELj1ELj4ELj16ENS_18Kernel_traits_baseILj2560ES2_ffffjLj128EEEEELb1ELb1ELb1ELb1EEEvNS_9BwdParamsE --------------------------
	.section	.text._ZN10layer_norm13ln_bwd_kernelINS_13Kernel_traitsI6__halfffffjLj2560ELj1ELj1ELj4ELj16ENS_18Kernel_traits_baseILj2560ES2_ffffjLj128EEEEELb1ELb1ELb1ELb1EEEvNS_9BwdParamsE,"ax",@progbits
	.align	128
        .global         _ZN10layer_norm13ln_bwd_kernelINS_13Kernel_traitsI6__halfffffjLj2560ELj1ELj1ELj4ELj16ENS_18Kernel_traits_baseILj2560ES2_ffffjLj128EEEEELb1ELb1ELb1ELb1EEEvNS_9BwdParamsE
        .type           _ZN10layer_norm13ln_bwd_kernelINS_13Kernel_traitsI6__halfffffjLj2560ELj1ELj1ELj4ELj16ENS_18Kernel_traits_baseILj2560ES2_ffffjLj128EEEEELb1ELb1ELb1ELb1EEEvNS_9BwdParamsE,@function
        .size           _ZN10layer_norm13ln_bwd_kernelINS_13Kernel_traitsI6__halfffffjLj2560ELj1ELj1ELj4ELj16ENS_18Kernel_traits_baseILj2560ES2_ffffjLj128EEEEELb1ELb1ELb1ELb1EEEvNS_9BwdParamsE,(.L_x_11997 - _ZN10layer_norm13ln_bwd_kernelINS_13Kernel_traitsI6__halfffffjLj2560ELj1ELj1ELj4ELj16ENS_18Kernel_traits_baseILj2560ES2_ffffjLj128EEEEELb1ELb1ELb1ELb1EEEvNS_9BwdParamsE)
        .other          _ZN10layer_norm13ln_bwd_kernelINS_13Kernel_traitsI6__halfffffjLj2560ELj1ELj1ELj4ELj16ENS_18Kernel_traits_baseILj2560ES2_ffffjLj128EEEEELb1ELb1ELb1ELb1EEEvNS_9BwdParamsE,@"STO_CUDA_ENTRY STV_DEFAULT"
_ZN10layer_norm13ln_bwd_kernelINS_13Kernel_traitsI6__halfffffjLj2560ELj1ELj1ELj4ELj16ENS_18Kernel_traits_baseILj2560ES2_ffffjLj128EEEEELb1ELb1ELb1ELb1EEEvNS_9BwdParamsE:
.text._ZN10layer_norm13ln_bwd_kernelINS_13Kernel_traitsI6__halfffffjLj2560ELj1ELj1ELj4ELj16ENS_18Kernel_traits_baseILj2560ES2_ffffjLj128EEEEELb1ELb1ELb1ELb1EEEvNS_9BwdParamsE:
        /* <DEDUP_REMOVED lines=44> */
.L_x_10677:
        /* <DEDUP_REMOVED lines=52> */
[----:B------:R-:W-:-:S02]  /*0600*/  SHF.R.U32.HI R16, RZ, 0x10, R169 ;  /* 0x00000010ff107819 */ /* 0x000fc400000116a9 */
        /* <DEDUP_REMOVED lines=56> */
[----:B0-----:R-:W-:-:S07]  /*0990*/  HADD2.F32 R6, -RZ, R6.H0_H0 ;  /* 0x20000006ff067230 */ /* 0x001fce0000004100 */
.L_x_10771:
        /* <DEDUP_REMOVED lines=8> */
[----:B--2---:R-:W-:Y:S02]  /*0a20*/  IMAD.WIDE R130, R170, 0x4, R4 ;  /* 0x00000004aa827825 */ /* 0x004fe400078e0204 */
[----:B-----5:R2:W5:Y:S04]  /*0a30*/  LDG.E R5, desc[UR4][R132.64] ;  /* 0x0000000484057981 */ /* 0x020568000c1e1900 */
[----:B------:R2:W5:Y:S01]  /*0a40*/  LDG.E R206, desc[UR4][R130.64] ;  /* 0x0000000482ce7981 */ /* 0x000562000c1e1900 */
[----:B------:R-:W-:Y:S01]  /*0a50*/  LOP3.LUT R202, R172, 0x7f, RZ, 0xc0, !PT ;  /* 0x0000007facca7812 */ /* 0x000fe200078ec0ff */
[----:B------:R-:W-:Y:S01]  /*0a60*/  BSSY B0, `(.L_x_10679) ;  /* 0x0000103000007945 */ /* 0x000fe20003800000 */
[----:B0-----:R-:W-:-:S05]  /*0a70*/  IMAD R0, R170, R211, RZ ;  /* 0x000000d3aa007224 */ /* 0x001fca00078e02ff */
[----:B------:R-:W-:-:S04]  /*0a80*/  SHF.R.S32.HI R135, RZ, 0x1f, R0 ;  /* 0x0000001fff877819 */ /* 0x000fc80000011400 */
[----:B------:R-:W-:-:S04]  /*0a90*/  LEA.HI R135, R135, R0, RZ, 0x2 ;  /* 0x0000000087877211 */ /* 0x000fc800078f10ff */
[----:B------:R-:W-:-:S04]  /*0aa0*/  LEA.HI.SX32 R4, R135, R202, 0x1e ;  /* 0x000000ca87047211 */ /* 0x000fc800078ff2ff */
[C---:B------:R-:W-:Y:S01]  /*0ab0*/  IADD3 R207, R4.reuse, 0x80, RZ ;  /* 0x0000008004cf7810 */ /* 0x040fe20007ffe0ff */
[C-C-:B-1----:R-:W-:Y:S01]  /*0ac0*/  IMAD.WIDE.U32 R194, R4.reuse, 0x10, R196.reuse ;  /* 0x0000001004c27825 */ /* 0x142fe200078e00c4 */
[C---:B------:R-:W-:Y:S02]  /*0ad0*/  IADD3 R201, R4.reuse, 0x100, RZ ;  /* 0x0000010004c97810 */ /* 0x040fe40007ffe0ff */
[----:B------:R-:W-:Y:S01]  /*0ae0*/  IADD3 R176, R4, 0x180, RZ ;  /* 0x0000018004b07810 */ /* 0x000fe20007ffe0ff */
[----:B------:R-:W-:-:S04]  /*0af0*/  IMAD.WIDE.U32 R192, R207, 0x10, R196 ;  /* 0x00000010cfc07825 */ /* 0x000fc800078e00c4 */
[----:B------:R-:W-:-:S04]  /*0b00*/  IMAD.WIDE.U32 R190, R201, 0x10, R196 ;  /* 0x00000010c9be7825 */ /* 0x000fc800078e00c4 */
[----:B------:R-:W-:Y:S01]  /*0b10*/  IMAD.WIDE.U32 R188, R176, 0x10, R196 ;  /* 0x00000010b0bc7825 */ /* 0x000fe200078e00c4 */
[----:B---3--:R-:W-:-:S13]  /*0b20*/  ISETP.GT.AND P6, PT, R128, RZ, PT ;  /* 0x000000ff8000720c */ /* 0x008fda0003fc4270 */
        /* <DEDUP_REMOVED lines=11> */
[----:B------:R-:W5:Y:S01]  /*0be0*/  @P0 LDG.E.128 R52, desc[UR4][R194.64] ;  /* 0x00000004c2340981 */ /* 0x000f62000c1e1d00 */
[----:B------:R-:W-:Y:S02]  /*0bf0*/  @P0 IADD3 R133, R4, 0x200, RZ ;  /* 0x0000020004850810 */ /* 0x000fe40007ffe0ff */
[----:B------:R-:W-:Y:S01]  /*0c00*/  @P5 LEA.HI R129, R129, R128, RZ, 0x2 ;  /* 0x0000008081815211 */ /* 0x000fe200078f10ff */
[----:B------:R-:W5:Y:S03]  /*0c10*/  @P0 LDG.E.128 R48, desc[UR4][R192.64] ;  /* 0x00000004c0300981 */ /* 0x000f66000c1e1d00 */
[----:B------:R-:W-:Y:S01]  /*0c20*/  @P5 LEA.HI.SX32 R143, R129, R202, 0x1e ;  /* 0x000000ca818f5211 */ /* 0x000fe200078ff2ff */
[----:B------:R-:W-:Y:S01]  /*0c30*/  @P0 IMAD.WIDE.U32 R128, R133, 0x10, R196 ;  /* 0x0000001085800825 */ /* 0x000fe200078e00c4 */
[----:B------:R-:W5:Y:S02]  /*0c40*/  @P0 LDG.E.128 R44, desc[UR4][R190.64] ;  /* 0x00000004be2c0981 */ /* 0x000f64000c1e1d00 */
[----:B------:R-:W-:-:S02]  /*0c50*/  IADD3 R197, R143, 0x80, RZ ;  /* 0x000000808fc57810 */ /* 0x000fc40007ffe0ff */
[C---:B------:R-:W-:Y:S01]  /*0c60*/  IADD3 R135, R143.reuse, 0x100, RZ ;  /* 0x000001008f877810 */ /* 0x040fe20007ffe0ff */
[----:B------:R-:W5:Y:S01]  /*0c70*/  @P0 LDG.E.128 R40, desc[UR4][R188.64] ;  /* 0x00000004bc280981 */ /* 0x000f62000c1e1d00 */
        /* <DEDUP_REMOVED lines=16> */
.L_x_10680:
        /* <DEDUP_REMOVED lines=8> */
[----:B------:R-:W-:-:S05]  /*0e00*/  LEA.HI.SX32 R163, R129, R202, 0x1e ;  /* 0x000000ca81a37211 */ /* 0x000fca00078ff2ff */
[----:B------:R-:W0:Y:S01]  /*0e10*/  LDC.64 R208, c[0x0][0x240] ;  /* 0x00009000ffd07b82 */ /* 0x000e220000000a00 */
        /* <DEDUP_REMOVED lines=14> */
[----:B------:R-:W-:-:S03]  /*0f00*/  IADD3 R153, R163, 0x180, RZ ;  /* 0x00000180a3997810 */ /* 0x000fc60007ffe0ff */
[----:B------:R-:W-:Y:S02]  /*0f10*/  IMAD.WIDE.U32 R148, R176, 0x10, R2 ;  /* 0x00000010b0947825 */ /* 0x000fe400078e0002 */
[----:B------:R-:W2:Y:S01]  /*0f20*/  LDG.E.128 R144, desc[UR4][R144.64] ;  /* 0x0000000490907981 */ /* 0x000ea2000c1e1d00 */
[----:B-----5:R-:W-:Y:S01]  /*0f30*/  ISETP.GE.AND P5, PT, R206, 0x1, PT ;  /* 0x00000001ce00780c */ /* 0x020fe20003fa6270 */
[----:B------:R-:W-:Y:S02]  /*0f40*/  IMAD.WIDE.U32 R152, R153, 0x10, R160 ;  /* 0x0000001099987825 */ /* 0x000fe400078e00a0 */
[----:B------:R-:W2:Y:S01]  /*0f50*/  LDG.E.128 R148, desc[UR4][R148.64] ;  /* 0x0000000494947981 */ /* 0x000ea2000c1e1d00 */
[----:B------:R-:W-:-:S03]  /*0f60*/  IADD3 R199, R4, 0x200, RZ ;  /* 0x0000020004c77810 */ /* 0x000fc60007ffe0ff */
[----:B------:R-:W2:Y:S02]  /*0f70*/  LDG.E.128 R152, desc[UR4][R152.64] ;  /* 0x0000000498987981 */ /* 0x000ea4000c1e1d00 */
[----:B------:R-:W-:Y:S01]  /*0f80*/  IMAD.WIDE.U32 R156, R199, 0x10, R2 ;  /* 0x00000010c79c7825 */ /* 0x000fe200078e0002 */
[----:B------:R-:W-:Y:S02]  /*0f90*/  IADD3 R3, R163, 0x200, RZ ;  /* 0x00000200a3037810 */ /* 0x000fe40007ffe0ff */
[----:B------:R-:W-:Y:S02]  /*0fa0*/  MOV R2, UR16 ;  /* 0x0000001000027c02 */ /* 0x000fe40008000f00 */
[----:B------:R-:W-:Y:S01]  /*0fb0*/  @P5 IADD3 R162, R206, -0x1, RZ ;  /* 0xffffffffcea25810 */ /* 0x000fe20007ffe0ff */
[----:B------:R-:W2:Y:S01]  /*0fc0*/  LDG.E.128 R156, desc[UR4][R156.64] ;  /* 0x000000049c9c7981 */ /* 0x000ea2000c1e1d00 */
[----:B------:R-:W-:Y:S01]  /*0fd0*/  IMAD.WIDE.U32 R160, R3, 0x10, R160 ;  /* 0x0000001003a07825 */ /* 0x000fe200078e00a0 */
[----:B------:R-:W-:-:S02]  /*0fe0*/  MOV R0, UR17 ;  /* 0x0000001100007c02 */ /* 0x000fc40008000f00 */
[----:B------:R-:W-:Y:S01]  /*0ff0*/  ISETP.NE.U32.AND P0, PT, R2, RZ, PT ;  /* 0x000000ff0200720c */ /* 0x000fe20003f05070 */
[----:B------:R-:W-:Y:S01]  /*1000*/  @P5 IMAD R3, R162, R211, RZ ;  /* 0x000000d3a2035224 */ /* 0x000fe200078e02ff */
[----:B------:R-:W-:Y:S01]  /*1010*/  HFMA2.MMA R205, -RZ, RZ, 0, 0 ;  /* 0x00000000ffcd7435 */ /* 0x000fe200000001ff */
[----:B------:R-:W2:Y:S01]  /*1020*/  LDG.E.128 R160, desc[UR4][R160.64] ;  /* 0x00000004a0a07981 */ /* 0x000ea2000c1e1d00 */
[----:B------:R-:W-:Y:S02]  /*1030*/  ISETP.NE.AND.EX P0, PT, R0, RZ, PT, P0 ;  /* 0x000000ff0000720c */ /* 0x000fe40003f05300 */
[----:B------:R-:W-:-:S04]  /*1040*/  @P5 SHF.R.S32.HI R174, RZ, 0x1f, R3 ;  /* 0x0000001fffae5819 */ /* 0x000fc80000011403 */
[----:B------:R-:W-:-:S04]  /*1050*/  @P5 LEA.HI R3, R174, R3, RZ, 0x2 ;  /* 0x00000003ae035211 */ /* 0x000fc800078f10ff */
[----:B------:R-:W-:-:S03]  /*1060*/  @P5 LEA.HI.SX32 R205, R3, R202, 0x1e ;  /* 0x000000ca03cd5211 */ /* 0x000fc600078ff2ff */
[----:B------:R-:W-:Y:S01]  /*1070*/  @P0 IMAD.WIDE.U32 R198, R199, 0x10, R196 ;  /* 0x00000010c7c60825 */ /* 0x000fe200078e00c4 */
[----:B------:R-:W-:Y:S01]  /*1080*/  IADD3 R197, R205, 0x80, RZ ;  /* 0x00000080cdc57810 */ /* 0x000fe20007ffe0ff */
[----:B------:R-:W5:Y:S04]  /*1090*/  @P0 LDG.E.128 R52, desc[UR4][R194.64] ;  /* 0x00000004c2340981 */ /* 0x000f68000c1e1d00 */
[----:B0-----:R-:W-:Y:S01]  /*10a0*/  IMAD.WIDE.U32 R196, R197, 0x4, R208 ;  /* 0x00000004c5c47825 */ /* 0x001fe200078e00d0 */
[----:B------:R-:W5:Y:S04]  /*10b0*/  @P0 LDG.E.128 R48, desc[UR4][R192.64] ;  /* 0x00000004c0300981 */ /* 0x000f68000c1e1d00 */
[----:B------:R-:W5:Y:S04]  /*10c0*/  @P0 LDG.E.128 R44, desc[UR4][R190.64] ;  /* 0x00000004be2c0981 */ /* 0x000f68000c1e1d00 */
[----:B------:R-:W5:Y:S04]  /*10d0*/  LDG.E R196, desc[UR4][R196.64] ;  /* 0x00000004c4c47981 */ /* 0x000f68000c1e1900 */
[----:B------:R-:W5:Y:S04]  /*10e0*/  @P0 LDG.E.128 R40, desc[UR4][R188.64] ;  /* 0x00000004bc280981 */ /* 0x000f68000c1e1d00 */
[----:B------:R0:W5:Y:S01]  /*10f0*/  @P0 LDG.E.128 R36, desc[UR4][R198.64] ;  /* 0x00000004c6240981 */ /* 0x000162000c1e1d00 */
[----:B------:R-:W-:-:S02]  /*1100*/  ISETP.NE.AND P0, PT, R17, RZ, PT ;  /* 0x000000ff1100720c */ /* 0x000fc40003f05270 */
[C---:B------:R-:W-:Y:S02]  /*1110*/  IADD3 R215, R205.reuse, 0x100, RZ ;  /* 0x00000100cdd77810 */ /* 0x040fe40007ffe0ff */
[C---:B------:R-:W-:Y:S02]  /*1120*/  IADD3 R213, R205.reuse, 0x180, RZ ;  /* 0x00000180cdd57810 */ /* 0x040fe40007ffe0ff */
[C---:B------:R-:W-:Y:S01]  /*1130*/  IADD3 R3, R205.reuse, 0x200, RZ ;  /* 0x00000200cd037810 */ /* 0x040fe20007ffe0ff */
        /* <DEDUP_REMOVED lines=8> */
[----:B---3--:R-:W-:-:S05]  /*11c0*/  FSEL R216, R216, RZ, !P0 ;  /* 0x000000ffd8d87208 */ /* 0x008fca0004000000 */
[C---:B----4-:R-:W-:Y:S01]  /*11d0*/  FADD.FTZ R164, -R216.reuse, R164 ;  /* 0x000000a4d8a47221 */ /* 0x050fe20000010100 */
[C---:B------:R-:W-:Y:S01]  /*11e0*/  FADD.FTZ R180, -R216.reuse, R165 ;  /* 0x000000a5d8b47221 */ /* 0x040fe20000010100 */
[C---:B------:R-:W-:Y:S02]  /*11f0*/  FADD.FTZ R182, -R216.reuse, R166 ;  /* 0x000000a6d8b67221 */ /* 0x040fe40000010100 */
[C---:B------:R-:W-:Y:S01]  /*1200*/  FMUL.FTZ R3, R5.reuse, R164 ;  /* 0x000000a405037220 */ /* 0x040fe20000410000 */
        /* <DEDUP_REMOVED lines=8> */
[----:B------:R-:W-:Y:S01]  /*1290*/  FMUL.FTZ R164, R5, R186 ;  /* 0x000000ba05a47220 */ /* 0x000fe20000410000 */
[----:B------:R-:W-:Y:S01]  /*12a0*/  FFMA.FTZ R121, R129, R166, R121 ;  /* 0x000000a681797223 */ /* 0x000fe20000010079 */
[----:B------:R-:W-:Y:S01]  /*12b0*/  FMUL.FTZ R140, R5, R128 ;  /* 0x00000080058c7220 */ /* 0x000fe20000410000 */
[----:B------:R-:W-:Y:S01]  /*12c0*/  FADD.FTZ R117, R117, R129 ;  /* 0x0000008175757221 */ /* 0x000fe20000010000 */
[----:B------:R-:W-:Y:S01]  /*12d0*/  FMUL.FTZ R167, R34, R129 ;  /* 0x0000008122a77220 */ /* 0x000fe20000410000 */
[----:B------:R-:W-:Y:S01]  /*12e0*/  FADD.FTZ R128, RZ, R180 ;  /* 0x000000b4ff807221 */ /* 0x000fe20000010000 */
[----:B------:R-:W-:Y:S01]  /*12f0*/  FFMA.FTZ R129, R3, R180, RZ ;  /* 0x000000b403817223 */ /* 0x000fe200000100ff */
[----:B------:R-:W-:Y:S01]  /*1300*/  FMUL.FTZ R165, R5, R182 ;  /* 0x000000b605a57220 */ /* 0x000fe20000410000 */
[----:B------:R-:W-:Y:S01]  /*1310*/  FFMA.FTZ R123, R131, R164, R123 ;  /* 0x000000a4837b7223 */ /* 0x000fe2000001007b */
[----:B------:R-:W-:Y:S01]  /*1320*/  FADD.FTZ R119, R119, R131 ;  /* 0x0000008377777221 */ /* 0x000fe20000010000 */
[----:B0-----:R-:W-:Y:S01]  /*1330*/  FMUL.FTZ R199, R32, R131 ;  /* 0x0000008320c77220 */ /* 0x001fe20000410000 */
[----:B------:R-:W-:Y:S01]  /*1340*/  FADD.FTZ R132, -R216, R132 ;  /* 0x00000084d8847221 */ /* 0x000fe20000010100 */
[----:B------:R-:W-:Y:S01]  /*1350*/  FMUL.FTZ R182, R185, R130 ;  /* 0x00000082b9b67220 */ /* 0x000fe20000410000 */
[----:B------:R-:W-:Y:S01]  /*1360*/  FADD.FTZ R131, R128, R167 ;  /* 0x000000a780837221 */ /* 0x000fe20000010000 */
[----:B------:R-:W-:Y:S01]  /*1370*/  FFMA.FTZ R128, R166, R167, R129 ;  /* 0x000000a7a6807223 */ /* 0x000fe20000010081 */
[----:B------:R-:W-:Y:S01]  /*1380*/  FFMA.FTZ R122, R130, R165, R122 ;  /* 0x000000a5827a7223 */ /* 0x000fe2000001007a */
[----:B------:R-:W-:Y:S01]  /*1390*/  FADD.FTZ R118, R118, R130 ;  /* 0x0000008276767221 */ /* 0x000fe20000010000 */
[C---:B------:R-:W-:Y:S01]  /*13a0*/  FADD.FTZ R198, -R216.reuse, R133 ;  /* 0x00000085d8c67221 */ /* 0x040fe20000010100 */
[----:B-1----:R-:W-:Y:S01]  /*13b0*/  FMUL.FTZ R205, R5, R132 ;  /* 0x0000008405cd7220 */ /* 0x002fe20000410000 */
        /* <DEDUP_REMOVED lines=109> */
.L_x_10681:
[----:B------:R-:W-:Y:S05]  /*1a90*/  BSYNC B0 ;  /* 0x0000000000007941 */ /* 0x000fea0003800000 */
.L_x_10679:
        /* <DEDUP_REMOVED lines=25> */
.L_x_10782:
[----:B------:R-:W3:Y:S01]  /*1c30*/  S2R R133, SR_CgaCtaId ;  /* 0x0000000000857919 */ /* 0x000ee20000008800 */
[----:B------:R-:W-:Y:S01]  /*1c40*/  @P5 IADD3 R206, R206, -0x1, RZ ;  /* 0xffffffffcece5810 */ /* 0x000fe20007ffe0ff */
[----:B-1----:R-:W-:Y:S01]  /*1c50*/  FADD.FTZ R148, R134, R131 ;  /* 0x0000008386947221 */ /* 0x002fe20000010000 */
[----:B------:R-:W-:Y:S01]  /*1c60*/  MOV R130, 0x400 ;  /* 0x0000040000827802 */ /* 0x000fe20000000f00 */
[----:B--2---:R-:W-:Y:S01]  /*1c70*/  FADD.FTZ R149, R142, R149 ;  /* 0x000000958e957221 */ /* 0x004fe20000010000 */
[----:B------:R-:W-:Y:S01]  /*1c80*/  @!P0 LOP3.LUT R128, R128, 0x3, RZ, 0xc0, !PT ;  /* 0x0000000380808812 */ /* 0x000fe200078ec0ff */
[----:B------:R-:W-:Y:S01]  /*1c90*/  @P5 IMAD R206, R206, R211, RZ ;  /* 0x000000d3cece5224 */ /* 0x000fe200078e02ff */
[----:B------:R-:W-:Y:S05]  /*1ca0*/  WARPSYNC.ALL ;  /* 0x0000000000007948 */ /* 0x000fea0003800000 */
[----:B------:R-:W-:-:S02]  /*1cb0*/  @P5 SHF.R.S32.HI R143, RZ, 0x1f, R206 ;  /* 0x0000001fff8f5819 */ /* 0x000fc400000114ce */
[----:B------:R-:W-:Y:S02]  /*1cc0*/  @!P0 IADD3 R128, R129, R128, RZ ;  /* 0x0000008081808210 */ /* 0x000fe40007ffe0ff */
[----:B------:R-:W-:Y:S02]  /*1cd0*/  @P5 LEA.HI R191, R143, R206, RZ, 0x2 ;  /* 0x000000ce8fbf5211 */ /* 0x000fe400078f10ff */
[----:B0-----:R-:W0:Y:S01]  /*1ce0*/  @P5 LDC.64 R142, c[0x0][0x220] ;  /* 0x00008800ff8e5b82 */ /* 0x001e220000000a00 */
[----:B------:R-:W-:Y:S02]  /*1cf0*/  ISETP.NE.U32.AND P1, PT, RZ, UR12, PT ;  /* 0x0000000cff007c0c */ /* 0x000fe4000bf25070 */
[----:B------:R-:W-:Y:S02]  /*1d00*/  @!P6 ISETP.NE.U32.AND P3, PT, R2, RZ, PT ;  /* 0x000000ff0200e20c */ /* 0x000fe40003f65070 */
[----:B------:R-:W-:Y:S02]  /*1d10*/  ISETP.NE.AND.EX P1, PT, RZ, UR13, PT, P1 ;  /* 0x0000000dff007c0c */ /* 0x000fe4000bf25310 */
[----:B------:R-:W-:-:S02]  /*1d20*/  @!P6 ISETP.NE.AND.EX P3, PT, R0, RZ, PT, P3 ;  /* 0x000000ff0000e20c */ /* 0x000fc40003f65330 */
[----:B------:R-:W-:-:S04]  /*1d30*/  @!P6 ISETP.NE.U32.AND P2, PT, R2, RZ, PT ;  /* 0x000000ff0200e20c */ /* 0x000fc80003f45070 */
[----:B------:R-:W-:Y:S02]  /*1d40*/  @!P6 ISETP.NE.AND.EX P2, PT, R0, RZ, PT, P2 ;  /* 0x000000ff0000e20c */ /* 0x000fe40003f45320 */
[----:B---3--:R-:W-:Y:S02]  /*1d50*/  LEA R130, R133, R130, 0x18 ;  /* 0x0000008285827211 */ /* 0x008fe400078ec0ff */
[----:B-----5:R-:W-:Y:S02]  /*1d60*/  @!P6 FSEL R193, R54, RZ, P2 ;  /* 0x000000ff36c1e208 */ /* 0x020fe40001000000 */
[-C--:B------:R-:W-:Y:S02]  /*1d70*/  @!P0 LEA R163, R128, R130.reuse, 0x3 ;  /* 0x0000008280a38211 */ /* 0x080fe400078e18ff */
[----:B------:R-:W-:Y:S01]  /*1d80*/  LEA R188, R129, R130, 0x3 ;  /* 0x0000008281bc7211 */ /* 0x000fe200078e18ff */
[----:B------:R-:W-:Y:S01]  /*1d90*/  BSSY B0, `(.L_x_10683) ;  /* 0x0000027000007945 */ /* 0x000fe20003800000 */
[----:B------:R-:W-:Y:S01]  /*1da0*/  ISETP.NE.AND P2, PT, R17, RZ, PT ;  /* 0x000000ff1100720c */ /* 0x000fe20003f45270 */
[----:B------:R1:W-:Y:S01]  /*1db0*/  @!P0 STS.64 [R163+0x2800], R148 ;  /* 0x00280094a3008388 */ /* 0x0003e20000000a00 */
[----:B------:R-:W-:Y:S01]  /*1dc0*/  BAR.SYNC.DEFER_BLOCKING 0x0 ;  /* 0x0000000000007b1d */ /* 0x000fe20000010000 */
[----:B------:R-:W-:-:S04]  /*1dd0*/  @!P6 ISETP.NE.U32.AND P0, PT, R2, RZ, PT ;  /* 0x000000ff0200e20c */ /* 0x000fc80003f05070 */
[----:B------:R-:W-:Y:S01]  /*1de0*/  @!P6 ISETP.NE.AND.EX P0, PT, R0, RZ, PT, P0 ;  /* 0x000000ff0000e20c */ /* 0x000fe20003f05300 */
[----:B-1----:R-:W-:-:S03]  /*1df0*/  HFMA2.MMA R163, -RZ, RZ, 0, 0 ;  /* 0x00000000ffa37435 */ /* 0x002fc600000001ff */
[----:B------:R-:W-:Y:S02]  /*1e00*/  @!P6 FSEL R192, R53, RZ, P0 ;  /* 0x000000ff35c0e208 */ /* 0x000fe40000000000 */
[----:B------:R-:W-:Y:S02]  /*1e10*/  @!P6 ISETP.NE.U32.AND P0, PT, R2, RZ, PT ;  /* 0x000000ff0200e20c */ /* 0x000fe40003f05070 */
[----:B------:R-:W-:Y:S02]  /*1e20*/  @P5 LEA.HI.SX32 R163, R191, R202, 0x1e ;  /* 0x000000cabfa35211 */ /* 0x000fe400078ff2ff */
[----:B------:R-:W-:-:S03]  /*1e30*/  @!P6 ISETP.NE.AND.EX P0, PT, R0, RZ, PT, P0 ;  /* 0x000000ff0000e20c */ /* 0x000fc60003f05300 */
[----:B0-----:R-:W-:-:S05]  /*1e40*/  @P5 IMAD.WIDE.U32 R142, R163, 0x10, R142 ;  /* 0x00000010a38e5825 */ /* 0x001fca00078e008e */
[----:B------:R0:W5:Y:S04]  /*1e50*/  @P5 LDG.E.128 R76, desc[UR4][R142.64] ;  /* 0x000000048e4c5981 */ /* 0x000168000c1e1d00 */
[----:B------:R-:W1:Y:S04]  /*1e60*/  LDS.128 R128, [R188+0x2800] ;  /* 0x00280000bc807984 */ /* 0x000e680000000c00 */
[----:B------:R-:W2:Y:S01]  /*1e70*/  LDS.128 R132, [R188+0x2810] ;  /* 0x00281000bc847984 */ /* 0x000ea20000000c00 */
[----:B-1----:R-:W-:Y:S01]  /*1e80*/  FADD.FTZ R189, RZ, R128 ;  /* 0x00000080ffbd7221 */ /* 0x002fe20000010000 */
[----:B------:R-:W-:-:S03]  /*1e90*/  FADD.FTZ R128, RZ, R129 ;  /* 0x00000081ff807221 */ /* 0x000fc60000010000 */
[----:B------:R-:W-:Y:S01]  /*1ea0*/  FADD.FTZ R189, R130, R189 ;  /* 0x000000bd82bd7221 */ /* 0x000fe20000010000 */
[----:B------:R-:W-:Y:S01]  /*1eb0*/  FADD.FTZ R128, R131, R128 ;  /* 0x0000008083807221 */ /* 0x000fe20000010000 */
[----:B------:R-:W-:Y:S02]  /*1ec0*/  @!P6 FSEL R131, R52, RZ, P3 ;  /* 0x000000ff3483e208 */ /* 0x000fe40001800000 */
[----:B--2---:R-:W-:Y:S01]  /*1ed0*/  FADD.FTZ R189, R189, R132 ;  /* 0x00000084bdbd7221 */ /* 0x004fe20000010000 */
[----:B------:R-:W-:Y:S01]  /*1ee0*/  FADD.FTZ R130, R128, R133 ;  /* 0x0000008580827221 */ /* 0x000fe20000010000 */
[----:B------:R-:W-:Y:S01]  /*1ef0*/  @!P6 ISETP.NE.U32.AND P3, PT, R2, RZ, PT ;  /* 0x000000ff0200e20c */ /* 0x000fe20003f65070 */
[----:B------:R-:W1:Y:S01]  /*1f00*/  @P5 LDC.64 R132, c[0x0][0x2f8] ;  /* 0x0000be00ff845b82 */ /* 0x000e620000000a00 */
[----:B------:R-:W-:Y:S01]  /*1f10*/  FADD.FTZ R134, R134, R189 ;  /* 0x000000bd86867221 */ /* 0x000fe20000010000 */
[----:B------:R-:W-:Y:S01]  /*1f20*/  FADD.FTZ R130, R135, R130 ;  /* 0x0000008287827221 */ /* 0x000fe20000010000 */
[----:B------:R-:W-:-:S02]  /*1f30*/  @!P6 ISETP.NE.AND.EX P3, PT, R0, RZ, PT, P3 ;  /* 0x000000ff0000e20c */ /* 0x000fc40003f65330 */
[----:B------:R-:W-:-:S03]  /*1f40*/  FMUL.FTZ R134, R134, UR8 ;  /* 0x0000000886867c20 */ /* 0x000fc60008410000 */
[----:B------:R-:W2:Y:S01]  /*1f50*/  @P1 LDC.64 R128, c[0x0][0x308] ;  /* 0x0000c200ff801b82 */ /* 0x000ea20000000a00 */
[----:B------:R-:W-:Y:S01]  /*1f60*/  @!P6 FSEL R194, R55, RZ, P3 ;  /* 0x000000ff37c2e208 */ /* 0x000fe20001800000 */
[----:B------:R-:W-:Y:S01]  /*1f70*/  FMUL.FTZ R188, R130, UR8 ;  /* 0x0000000882bc7c20 */ /* 0x000fe20008410000 */
[----:B------:R-:W-:Y:S01]  /*1f80*/  FSEL R189, R134, RZ, !P2 ;  /* 0x000000ff86bd7208 */ /* 0x000fe20005000000 */
[----:B0-----:R-:W-:Y:S06]  /*1f90*/  @!P6 BRA `(.L_x_10684) ;  /* 0x000000000018e947 */ /* 0x001fec0003800000 */
[----:B------:R-:W-:Y:S01]  /*1fa0*/  ISETP.NE.U32.AND P2, PT, R2, RZ, PT ;  /* 0x000000ff0200720c */ /* 0x000fe20003f45070 */
[----:B------:R-:W-:-:S03]  /*1fb0*/  FFMA.FTZ R131, R3, R188, R189 ;  /* 0x000000bc03837223 */ /* 0x000fc600000100bd */
[----:B------:R-:W-:Y:S01]  /*1fc0*/  ISETP.NE.AND.EX P2, PT, R0, RZ, PT, P2 ;  /* 0x000000ff0000720c */ /* 0x000fe20003f45320 */
[----:B------:R-:W-:-:S04]  /*1fd0*/  FADD.FTZ R130, R180, -R131 ;  /* 0x80000083b4827221 */ /* 0x000fc80000010000 */
[----:B------:R-:W-:-:S08]  /*1fe0*/  FMUL.FTZ R131, R5, R130 ;  /* 0x0000008205837220 */ /* 0x000fd00000410000 */
[----:B------:R-:W-:-:S07]  /*1ff0*/  @P2 FADD.FTZ R131, R52, R131 ;  /* 0x0000008334832221 */ /* 0x000fce0000010000 */
.L_x_10684:
[----:B------:R-:W-:Y:S05]  /*2000*/  BSYNC B0 ;  /* 0x0000000000007941 */ /* 0x000fea0003800000 */
.L_x_10683:
        /* <DEDUP_REMOVED lines=10> */
.L_x_10686:
[----:B------:R-:W-:Y:S05]  /*20b0*/  BSYNC B0 ;  /* 0x0000000000007941 */ /* 0x000fea0003800000 */
.L_x_10685:
        /* <DEDUP_REMOVED lines=8> */
.L_x_10688:
[----:B------:R-:W-:Y:S05]  /*2140*/  BSYNC B0 ;  /* 0x0000000000007941 */ /* 0x000fea0003800000 */
.L_x_10687:
        /* <DEDUP_REMOVED lines=10> */
.L_x_10690:
[----:B------:R-:W-:Y:S05]  /*21f0*/  BSYNC B0 ;  /* 0x0000000000007941 */ /* 0x000fea0003800000 */
.L_x_10689:
        /* <DEDUP_REMOVED lines=8> */
.L_x_10692:
[----:B------:R-:W-:Y:S05]  /*2280*/  BSYNC B0 ;  /* 0x0000000000007941 */ /* 0x000fea0003800000 */
.L_x_10691:
        /* <DEDUP_REMOVED lines=10> */
.L_x_10694:
[----:B------:R-:W-:Y:S05]  /*2330*/  BSYNC B0 ;  /* 0x0000000000007941 */ /* 0x000fea0003800000 */
.L_x_10693:
        /* <DEDUP_REMOVED lines=8> */
.L_x_10696:
[----:B------:R-:W-:Y:S05]  /*23c0*/  BSYNC B0 ;  /* 0x0000000000007941 */ /* 0x000fea0003800000 */
.L_x_10695:
        /* <DEDUP_REMOVED lines=10> */
.L_x_10698:
[----:B------:R-:W-:Y:S05]  /*2470*/  BSYNC B0 ;  /* 0x0000000000007941 */ /* 0x000fea0003800000 */
.L_x_10697:
[----:B------:R-:W-:Y:S01]  /*2480*/  @!P6 FSEL R195, R48, RZ, P0 ;  /* 0x000000ff30c3e208 */ /* 0x000fe20000000000 */
[----:B--2---:R-:W-:Y:S01]  /*2490*/  @P1 IMAD.WIDE.U32 R148, R4, 0x10, R128 ;  /* 0x0000001004941825 */ /* 0x004fe200078e0080 */
[----:B------:R-:W-:Y:S01]  /*24a0*/  ISETP.NE.U32.AND P0, PT, RZ, UR12, PT ;  /* 0x0000000cff007c0c */ /* 0x000fe2000bf05070 */
[----:B------:R-:W0:Y:S01]  /*24b0*/  @P5 LDC.64 R134, c[0x0][0x2f8] ;  /* 0x0000be00ff865b82 */ /* 0x000e220000000a00 */
[C---:B------:R-:W-:Y:S01]  /*24c0*/  @!P6 ISETP.NE.U32.AND P2, PT, R2.reuse, RZ, PT ;  /* 0x000000ff0200e20c */ /* 0x040fe20003f45070 */
[----:B-1----:R-:W-:Y:S01]  /*24d0*/  @P5 IMAD.WIDE.U32 R132, R163, 0x10, R132 ;  /* 0x00000010a3845825 */ /* 0x002fe200078e0084 */
[----:B------:R-:W-:Y:S01]  /*24e0*/  ISETP.NE.AND.EX P0, PT, RZ, UR13, PT, P0 ;  /* 0x0000000dff007c0c */ /* 0x000fe2000bf05300 */
[----:B------:R-:W-:Y:S01]  /*24f0*/  BSSY B0, `(.L_x_10699) ;  /* 0x0000017000007945 */ /* 0x000fe20003800000 */
[----:B------:R-:W-:Y:S02]  /*2500*/  @!P6 ISETP.NE.U32.AND P3, PT, R2, RZ, PT ;  /* 0x000000ff0200e20c */ /* 0x000fe40003f65070 */
[----:B------:R-:W-:Y:S01]  /*2510*/  SEL R128, R131, R84, P0 ;  /* 0x0000005483807207 */ /* 0x000fe20000000000 */
[----:B------:R-:W1:Y:S01]  /*2520*/  @P1 LDC.64 R142, c[0x0][0x308] ;  /* 0x0000c200ff8e1b82 */ /* 0x000e620000000a00 */
[----:B------:R-:W-:-:S02]  /*2530*/  SEL R129, R192, R85, P0 ;  /* 0x00000055c0817207 */ /* 0x000fc40000000000 */
[----:B------:R-:W-:Y:S02]  /*2540*/  SEL R130, R193, R86, P0 ;  /* 0x00000056c1827207 */ /* 0x000fe40000000000 */
[----:B------:R-:W-:Y:S02]  /*2550*/  SEL R131, R194, R87, P0 ;  /* 0x00000057c2837207 */ /* 0x000fe40000000000 */
[C---:B------:R-:W-:Y:S02]  /*2560*/  @!P6 ISETP.NE.AND.EX P2, PT, R0.reuse, RZ, PT, P2 ;  /* 0x000000ff0000e20c */ /* 0x040fe40003f45320 */
[----:B------:R-:W-:Y:S01]  /*2570*/  @!P6 ISETP.NE.AND.EX P3, PT, R0, RZ, PT, P3 ;  /* 0x000000ff0000e20c */ /* 0x000fe20003f65330 */
[----:B------:R2:W-:Y:S01]  /*2580*/  @P1 STG.E.128 desc[UR4][R148.64], R128 ;  /* 0x0000008094001986 */ /* 0x0005e2000c101d04 */
[----:B------:R-:W-:Y:S02]  /*2590*/  @!P6 FSEL R191, R50, RZ, P2 ;  /* 0x000000ff32bfe208 */ /* 0x000fe40001000000 */
[----:B------:R-:W-:Y:S01]  /*25a0*/  @!P6 ISETP.NE.U32.AND P2, PT, R2, RZ, PT ;  /* 0x000000ff0200e20c */ /* 0x000fe20003f45070 */
[----:B------:R2:W-:Y:S01]  /*25b0*/  @P5 STG.E.128 desc[UR4][R132.64], R72 ;  /* 0x0000004884005986 */ /* 0x0005e2000c101d04 */
[----:B------:R-:W-:-:S02]  /*25c0*/  @!P6 FSEL R190, R49, RZ, P3 ;  /* 0x000000ff31bee208 */ /* 0x000fc40001800000 */
[----:B------:R-:W-:Y:S02]  /*25d0*/  @!P6 ISETP.NE.U32.AND P3, PT, R2, RZ, PT ;  /* 0x000000ff0200e20c */ /* 0x000fe40003f65070 */
[C---:B------:R-:W-:Y:S02]  /*25e0*/  @!P6 ISETP.NE.AND.EX P2, PT, R0.reuse, RZ, PT, P2 ;  /* 0x000000ff0000e20c */ /* 0x040fe40003f45320 */
[----:B------:R-:W-:Y:S02]  /*25f0*/  @!P6 ISETP.NE.AND.EX P3, PT, R0, RZ, PT, P3 ;  /* 0x000000ff0000e20c */ /* 0x000fe40003f65330 */
[----:B------:R-:W-:Y:S01]  /*2600*/  @!P6 FSEL R192, R51, RZ, P2 ;  /* 0x000000ff33c0e208 */ /* 0x000fe20001000000 */
[----:B------:R-:W-:Y:S10]  /*2610*/  @!P5 BRA `(.L_x_10700) ;  /* 0x000000000010d947 */ /* 0x000ff40003800000 */
[----:B-----5:R-:W3:Y:S01]  /*2620*/  LDC.64 R76, c[0x0][0x220] ;  /* 0x00008800ff4c7b82 */ /* 0x020ee20000000a00 */
[----:B------:R-:W-:-:S05]  /*2630*/  IADD3 R79, R163, 0x80, RZ ;  /* 0x00000080a34f7810 */ /* 0x000fca0007ffe0ff */
[----:B---3--:R-:W-:-:S06]  /*2640*/  IMAD.WIDE.U32 R76, R79, 0x10, R76 ;  /* 0x000000104f4c7825 */ /* 0x008fcc00078e004c */
[----:B------:R-:W5:Y:S02]  /*2650*/  LDG.E.128 R76, desc[UR4][R76.64] ;  /* 0x000000044c4c7981 */ /* 0x000f64000c1e1d00 */
.L_x_10700:
[----:B------:R-:W-:Y:S05]  /*2660*/  BSYNC B0 ;  /* 0x0000000000007941 */ /* 0x000fea0003800000 */
.L_x_10699:
        /* <DEDUP_REMOVED lines=8> */
.L_x_10702:
[----:B------:R-:W-:Y:S05]  /*26f0*/  BSYNC B0 ;  /* 0x0000000000007941 */ /* 0x000fea0003800000 */
.L_x_10701:
[----:B------:R-:W-:Y:S04]  /*2700*/  BSSY B0, `(.L_x_10703) ;  /* 0x000000a000007945 */ /* 0x000fe80003800000 */
[----:B------:R-:W-:Y:S05]  /*2710*/  @!P5 BRA `(.L_x_10704) ;  /* 0x000000000020d947 */ /* 0x000fea0003800000 */
[----:B--2---:R-:W-:Y:S01]  /*2720*/  FMUL.FTZ R72, R195, UR11 ;  /* 0x0000000bc3487c20 */ /* 0x004fe20008410000 */
[----:B------:R-:W-:-:S03]  /*2730*/  LOP3.LUT P2, RZ, R196, 0xff, RZ, 0xc0, !PT ;  /* 0x000000ffc4ff7812 */ /* 0x000fc6000784c0ff */
[----:B------:R-:W-:Y:S01]  /*2740*/  FMUL.FTZ R130, R72, UR10 ;  /* 0x0000000a48827c20 */ /* 0x000fe20008410000 */
[----:B------:R-:W-:-:S03]  /*2750*/  MOV R72, RZ ;  /* 0x000000ff00487202 */ /* 0x000fc60000000f00 */
[----:B-----5:R-:W-:-:S05]  /*2760*/  FMUL.FTZ R128, R76, R130 ;  /* 0x000000824c807220 */ /* 0x020fca0000410000 */
[----:B------:R-:W-:Y:S01]  /*2770*/  FSEL R129, R128, RZ, P2 ;  /* 0x000000ff80817208 */ /* 0x000fe20001000000 */
[----:B------:R-:W-:-:S04]  /*2780*/  @P2 FMUL.FTZ R72, R33, R130 ;  /* 0x0000008221482220 */ /* 0x000fc80000410000 */
[----:B------:R-:W-:-:S07]  /*2790*/  FADD.FTZ R92, R92, R129 ;  /* 0x000000815c5c7221 */ /* 0x000fce0000010000 */
.L_x_10704:
[----:B------:R-:W-:Y:S05]  /*27a0*/  BSYNC B0 ;  /* 0x0000000000007941 */ /* 0x000fea0003800000 */
.L_x_10703:
        /* <DEDUP_REMOVED lines=8> */
.L_x_10706:
[----:B------:R-:W-:Y:S05]  /*2830*/  BSYNC B0 ;  /* 0x0000000000007941 */ /* 0x000fea0003800000 */
.L_x_10705:
[----:B------:R-:W-:Y:S04]  /*2840*/  BSSY B0, `(.L_x_10707) ;  /* 0x000000a000007945 */ /* 0x000fe80003800000 */
[----:B------:R-:W-:Y:S05]  /*2850*/  @!P5 BRA `(.L_x_10708) ;  /* 0x000000000020d947 */ /* 0x000fea0003800000 */
[----:B--2---:R-:W-:Y:S01]  /*2860*/  FMUL.FTZ R73, R190, UR11 ;  /* 0x0000000bbe497c20 */ /* 0x004fe20008410000 */
[----:B------:R-:W-:-:S03]  /*2870*/  LOP3.LUT P2, RZ, R196, 0xff00, RZ, 0xc0, !PT ;  /* 0x0000ff00c4ff7812 */ /* 0x000fc6000784c0ff */
[----:B------:R-:W-:Y:S01]  /*2880*/  FMUL.FTZ R130, R73, UR10 ;  /* 0x0000000a49827c20 */ /* 0x000fe20008410000 */
[----:B------:R-:W-:-:S03]  /*2890*/  HFMA2.MMA R73, -RZ, RZ, 0, 0 ;  /* 0x00000000ff497435 */ /* 0x000fc600000001ff */
[----:B-----5:R-:W-:-:S05]  /*28a0*/  FMUL.FTZ R128, R77, R130 ;  /* 0x000000824d807220 */ /* 0x020fca0000410000 */
[----:B------:R-:W-:Y:S01]  /*28b0*/  FSEL R128, R128, RZ, P2 ;  /* 0x000000ff80807208 */ /* 0x000fe20001000000 */
[----:B------:R-:W-:-:S04]  /*28c0*/  @P2 FMUL.FTZ R73, R13, R130 ;  /* 0x000000820d492220 */ /* 0x000fc80000410000 */
[----:B------:R-:W-:-:S07]  /*28d0*/  FADD.FTZ R93, R93, R128 ;  /* 0x000000805d5d7221 */ /* 0x000fce0000010000 */
.L_x_10708:
[----:B------:R-:W-:Y:S05]  /*28e0*/  BSYNC B0 ;  /* 0x0000000000007941 */ /* 0x000fea0003800000 */
.L_x_10707:
        /* <DEDUP_REMOVED lines=8> */
.L_x_10710:
[----:B------:R-:W-:Y:S05]  /*2970*/  BSYNC B0 ;  /* 0x0000000000007941 */ /* 0x000fea0003800000 */
.L_x_10709:
        /* <DEDUP_REMOVED lines=10> */
.L_x_10712:
[----:B------:R-:W-:Y:S05]  /*2a20*/  BSYNC B0 ;  /* 0x0000000000007941 */ /* 0x000fea0003800000 */
.L_x_10711:
        /* <DEDUP_REMOVED lines=8> */
.L_x_10714:
[----:B------:R-:W-:Y:S05]  /*2ab0*/  BSYNC B0 ;  /* 0x0000000000007941 */ /* 0x000fea0003800000 */
.L_x_10713:
        /* <DEDUP_REMOVED lines=10> */
.L_x_10716:
[----:B------:R-:W-:Y:S05]  /*2b60*/  BSYNC B0 ;  /* 0x0000000000007941 */ /* 0x000fea0003800000 */
.L_x_10715:
[----:B--2---:R-:W-:Y:S01]  /*2b70*/  @P5 IADD3 R129, R163, 0x80, RZ ;  /* 0x00000080a3815810 */ /* 0x004fe20007ffe0ff */
[----:B-1----:R-:W-:Y:S01]  /*2b80*/  @P1 IMAD.WIDE.U32 R148, R207, 0x10, R142 ;  /* 0x00000010cf941825 */ /* 0x002fe200078e008e */
[----:B------:R-:W-:Y:S01]  /*2b90*/  SEL R128, R195, R84, P0 ;  /* 0x00000054c3807207 */ /* 0x000fe20000000000 */
[----:B------:R-:W1:Y:S01]  /*2ba0*/  @P5 LDC.64 R132, c[0x0][0x2f8] ;  /* 0x0000be00ff845b82 */ /* 0x000e620000000a00 */
[----:B------:R-:W-:Y:S01]  /*2bb0*/  SEL R130, R191, R86, P0 ;  /* 0x00000056bf827207 */ /* 0x000fe20000000000 */
[----:B0-----:R-:W-:Y:S01]  /*2bc0*/  @P5 IMAD.WIDE.U32 R134, R129, 0x10, R134 ;  /* 0x0000001081865825 */ /* 0x001fe200078e0086 */
[----:B------:R-:W-:Y:S01]  /*2bd0*/  SEL R129, R190, R85, P0 ;  /* 0x00000055be817207 */ /* 0x000fe20000000000 */
[----:B------:R-:W-:Y:S01]  /*2be0*/  BSSY B0, `(.L_x_10717) ;  /* 0x0000016000007945 */ /* 0x000fe20003800000 */
[----:B------:R-:W-:Y:S02]  /*2bf0*/  SEL R131, R192, R87, P0 ;  /* 0x00000057c0837207 */ /* 0x000fe40000000000 */
[----:B------:R-:W-:Y:S01]  /*2c00*/  @!P6 ISETP.NE.U32.AND P2, PT, R2, RZ, PT ;  /* 0x000000ff0200e20c */ /* 0x000fe20003f45070 */
[----:B------:R-:W0:Y:S01]  /*2c10*/  @P1 LDC.64 R142, c[0x0][0x308] ;  /* 0x0000c200ff8e1b82 */ /* 0x000e220000000a00 */
[----:B------:R-:W-:Y:S01]  /*2c20*/  @!P6 FSEL R193, R44, RZ, P3 ;  /* 0x000000ff2cc1e208 */ /* 0x000fe20001800000 */
[----:B------:R2:W-:Y:S01]  /*2c30*/  @P1 STG.E.128 desc[UR4][R148.64], R128 ;  /* 0x0000008094001986 */ /* 0x0005e2000c101d04 */
[----:B------:R-:W-:-:S02]  /*2c40*/  @!P6 ISETP.NE.U32.AND P3, PT, R2, RZ, PT ;  /* 0x000000ff0200e20c */ /* 0x000fc40003f65070 */
[C---:B------:R-:W-:Y:S01]  /*2c50*/  @!P6 ISETP.NE.AND.EX P2, PT, R0.reuse, RZ, PT, P2 ;  /* 0x000000ff0000e20c */ /* 0x040fe20003f45320 */
[----:B------:R2:W-:Y:S01]  /*2c60*/  @P5 STG.E.128 desc[UR4][R134.64], R72 ;  /* 0x0000004886005986 */ /* 0x0005e2000c101d04 */
        /* <DEDUP_REMOVED lines=9> */
[----:B--2---:R-:W-:Y:S08]  /*2d00*/  @!P5 BRA `(.L_x_10718) ;  /* 0x00000000000cd947 */ /* 0x004ff00003800000 */
[----:B-----5:R-:W2:Y:S02]  /*2d10*/  LDC.64 R76, c[0x0][0x220] ;  /* 0x00008800ff4c7b82 */ /* 0x020ea40000000a00 */
[----:B--2---:R-:W-:-:S06]  /*2d20*/  IMAD.WIDE.U32 R76, R195, 0x10, R76 ;  /* 0x00000010c34c7825 */ /* 0x004fcc00078e004c */
[----:B------:R-:W5:Y:S02]  /*2d30*/  LDG.E.128 R76, desc[UR4][R76.64] ;  /* 0x000000044c4c7981 */ /* 0x000f64000c1e1d00 */
.L_x_10718:
[----:B------:R-:W-:Y:S05]  /*2d40*/  BSYNC B0 ;  /* 0x0000000000007941 */ /* 0x000fea0003800000 */
.L_x_10717:
        /* <DEDUP_REMOVED lines=8> */
.L_x_10720:
[----:B------:R-:W-:Y:S05]  /*2dd0*/  BSYNC B0 ;  /* 0x0000000000007941 */ /* 0x000fea0003800000 */
.L_x_10719:
        /* <DEDUP_REMOVED lines=10> */
.L_x_10722:
[----:B------:R-:W-:Y:S05]  /*2e80*/  BSYNC B0 ;  /* 0x0000000000007941 */ /* 0x000fea0003800000 */
.L_x_10721:
        /* <DEDUP_REMOVED lines=8> */
.L_x_10724:
[----:B------:R-:W-:Y:S05]  /*2f10*/  BSYNC B0 ;  /* 0x0000000000007941 */ /* 0x000fea0003800000 */
.L_x_10723:
        /* <DEDUP_REMOVED lines=10> */
.L_x_10726:
[----:B------:R-:W-:Y:S05]  /*2fc0*/  BSYNC B0 ;  /* 0x0000000000007941 */ /* 0x000fea0003800000 */
.L_x_10725:
        /* <DEDUP_REMOVED lines=8> */
.L_x_10728:
[----:B------:R-:W-:Y:S05]  /*3050*/  BSYNC B0 ;  /* 0x0000000000007941 */ /* 0x000fea0003800000 */
.L_x_10727:
        /* <DEDUP_REMOVED lines=10> */
.L_x_10730:
[----:B------:R-:W-:Y:S05]  /*3100*/  BSYNC B0 ;  /* 0x0000000000007941 */ /* 0x000fea0003800000 */
.L_x_10729:
        /* <DEDUP_REMOVED lines=8> */
.L_x_10732:
[----:B------:R-:W-:Y:S05]  /*3190*/  BSYNC B0 ;  /* 0x0000000000007941 */ /* 0x000fea0003800000 */
.L_x_10731:
        /* <DEDUP_REMOVED lines=10> */
.L_x_10734:
[----:B------:R-:W-:Y:S05]  /*3240*/  BSYNC B0 ;  /* 0x0000000000007941 */ /* 0x000fea0003800000 */
.L_x_10733:
[----:B0-----:R-:W-:Y:S01]  /*3250*/  @P1 IMAD.WIDE.U32 R142, R201, 0x10, R142 ;  /* 0x00000010c98e1825 */ /* 0x001fe200078e008e */
[----:B------:R-:W-:Y:S01]  /*3260*/  SEL R128, R193, R84, P0 ;  /* 0x00000054c1807207 */ /* 0x000fe20000000000 */
[----:B------:R-:W0:Y:S01]  /*3270*/  @P5 LDC.64 R134, c[0x0][0x2f8] ;  /* 0x0000be00ff865b82 */ /* 0x000e220000000a00 */
[----:B------:R-:W-:Y:S01]  /*3280*/  SEL R129, R194, R85, P0 ;  /* 0x00000055c2817207 */ /* 0x000fe20000000000 */
[----:B-1----:R-:W-:Y:S01]  /*3290*/  @P5 IMAD.WIDE.U32 R132, R195, 0x10, R132 ;  /* 0x00000010c3845825 */ /* 0x002fe200078e0084 */
[----:B------:R-:W-:Y:S01]  /*32a0*/  SEL R130, R197, R86, P0 ;  /* 0x00000056c5827207 */ /* 0x000fe20000000000 */
[----:B------:R-:W-:Y:S01]  /*32b0*/  BSSY B0, `(.L_x_10735) ;  /* 0x0000015000007945 */ /* 0x000fe20003800000 */
[----:B------:R-:W-:Y:S02]  /*32c0*/  SEL R131, R190, R87, P0 ;  /* 0x00000057be837207 */ /* 0x000fe40000000000 */
[----:B------:R-:W-:Y:S01]  /*32d0*/  @!P6 ISETP.NE.U32.AND P2, PT, R2, RZ, PT ;  /* 0x000000ff0200e20c */ /* 0x000fe20003f45070 */
[----:B------:R-:W1:Y:S01]  /*32e0*/  @P1 LDC.64 R148, c[0x0][0x308] ;  /* 0x0000c200ff941b82 */ /* 0x000e620000000a00 */
[----:B------:R-:W-:Y:S01]  /*32f0*/  @!P6 FSEL R191, R40, RZ, P3 ;  /* 0x000000ff28bfe208 */ /* 0x000fe20001800000 */
[----:B------:R2:W-:Y:S01]  /*3300*/  @P1 STG.E.128 desc[UR4][R142.64], R128 ;  /* 0x000000808e001986 */ /* 0x0005e2000c101d04 */
[----:B------:R-:W-:-:S02]  /*3310*/  @!P6 ISETP.NE.AND.EX P2, PT, R0, RZ, PT, P2 ;  /* 0x000000ff0000e20c */ /* 0x000fc40003f45320 */
[C---:B------:R-:W-:Y:S01]  /*3320*/  @!P6 ISETP.NE.U32.AND P3, PT, R2.reuse, RZ, PT ;  /* 0x000000ff0200e20c */ /* 0x040fe20003f65070 */
[----:B------:R2:W-:Y:S01]  /*3330*/  @P5 STG.E.128 desc[UR4][R132.64], R72 ;  /* 0x0000004884005986 */ /* 0x0005e2000c101d04 */
[----:B------:R-:W-:Y:S02]  /*3340*/  @!P6 FSEL R184, R41, RZ, P2 ;  /* 0x000000ff29b8e208 */ /* 0x000fe40001000000 */
[----:B------:R-:W-:Y:S02]  /*3350*/  @!P6 ISETP.NE.U32.AND P2, PT, R2, RZ, PT ;  /* 0x000000ff0200e20c */ /* 0x000fe40003f45070 */
[C---:B------:R-:W-:Y:S02]  /*3360*/  @!P6 ISETP.NE.AND.EX P3, PT, R0.reuse, RZ, PT, P3 ;  /* 0x000000ff0000e20c */ /* 0x040fe40003f65330 */
[----:B------:R-:W-:Y:S02]  /*3370*/  @!P6 ISETP.NE.AND.EX P2, PT, R0, RZ, PT, P2 ;  /* 0x000000ff0000e20c */ /* 0x000fe40003f45320 */
[----:B------:R-:W-:-:S02]  /*3380*/  @!P6 FSEL R195, R42, RZ, P3 ;  /* 0x000000ff2ac3e208 */ /* 0x000fc40001800000 */
[----:B------:R-:W-:Y:S02]  /*3390*/  @!P6 ISETP.NE.U32.AND P3, PT, R2, RZ, PT ;  /* 0x000000ff0200e20c */ /* 0x000fe40003f65070 */
[----:B------:R-:W-:Y:S02]  /*33a0*/  @!P6 FSEL R190, R43, RZ, P2 ;  /* 0x000000ff2bbee208 */ /* 0x000fe40001000000 */
[----:B------:R-:W-:Y:S01]  /*33b0*/  IADD3 R193, R163, 0x180, RZ ;  /* 0x00000180a3c17810 */ /* 0x000fe20007ffe0ff */
[----:B------:R-:W-:Y:S08]  /*33c0*/  @!P5 BRA `(.L_x_10736) ;  /* 0x00000000000cd947 */ /* 0x000ff00003800000 */
[----:B-----5:R-:W3:Y:S02]  /*33d0*/  LDC.64 R76, c[0x0][0x220] ;  /* 0x00008800ff4c7b82 */ /* 0x020ee40000000a00 */
[----:B---3--:R-:W-:-:S06]  /*33e0*/  IMAD.WIDE.U32 R76, R193, 0x10, R76 ;  /* 0x00000010c14c7825 */ /* 0x008fcc00078e004c */
[----:B------:R-:W5:Y:S02]  /*33f0*/  LDG.E.128 R76, desc[UR4][R76.64] ;  /* 0x000000044c4c7981 */ /* 0x000f64000c1e1d00 */
.L_x_10736:
[----:B------:R-:W-:Y:S05]  /*3400*/  BSYNC B0 ;  /* 0x0000000000007941 */ /* 0x000fea0003800000 */
.L_x_10735:
        /* <DEDUP_REMOVED lines=8> */
.L_x_10738:
[----:B------:R-:W-:Y:S05]  /*3490*/  BSYNC B0 ;  /* 0x0000000000007941 */ /* 0x000fea0003800000 */
.L_x_10737:
        /* <DEDUP_REMOVED lines=10> */
.L_x_10740:
[----:B------:R-:W-:Y:S05]  /*3540*/  BSYNC B0 ;  /* 0x0000000000007941 */ /* 0x000fea0003800000 */
.L_x_10739:
        /* <DEDUP_REMOVED lines=8> */
.L_x_10742:
[----:B------:R-:W-:Y:S05]  /*35d0*/  BSYNC B0 ;  /* 0x0000000000007941 */ /* 0x000fea0003800000 */
.L_x_10741:
        /* <DEDUP_REMOVED lines=10> */
.L_x_10744:
[----:B------:R-:W-:Y:S05]  /*3680*/  BSYNC B0 ;  /* 0x0000000000007941 */ /* 0x000fea0003800000 */
.L_x_10743:
        /* <DEDUP_REMOVED lines=8> */
.L_x_10746:
[----:B------:R-:W-:Y:S05]  /*3710*/  BSYNC B0 ;  /* 0x0000000000007941 */ /* 0x000fea0003800000 */
.L_x_10745:
        /* <DEDUP_REMOVED lines=10> */
.L_x_10748:
[----:B------:R-:W-:Y:S05]  /*37c0*/  BSYNC B0 ;  /* 0x0000000000007941 */ /* 0x000fea0003800000 */
.L_x_10747:
        /* <DEDUP_REMOVED lines=8> */
.L_x_10750:
[----:B------:R-:W-:Y:S05]  /*3850*/  BSYNC B0 ;  /* 0x0000000000007941 */ /* 0x000fea0003800000 */
.L_x_10749:
        /* <DEDUP_REMOVED lines=10> */
.L_x_10752:
[----:B------:R-:W-:Y:S05]  /*3900*/  BSYNC B0 ;  /* 0x0000000000007941 */ /* 0x000fea0003800000 */
.L_x_10751:
[----:B-1----:R-:W-:Y:S01]  /*3910*/  @P1 IMAD.WIDE.U32 R148, R176, 0x10, R148 ;  /* 0x00000010b0941825 */ /* 0x002fe200078e0094 */
[----:B--2---:R-:W-:Y:S01]  /*3920*/  SEL R128, R191, R84, P0 ;  /* 0x00000054bf807207 */ /* 0x004fe20000000000 */
[----:B------:R-:W-:Y:S01]  /*3930*/  BSSY B0, `(.L_x_10753) ;  /* 0x0000012000007945 */ /* 0x000fe20003800000 */
[----:B------:R-:W-:Y:S01]  /*3940*/  SEL R129, R184, R85, P0 ;  /* 0x00000055b8817207 */ /* 0x000fe20000000000 */
[----:B0-----:R-:W-:Y:S01]  /*3950*/  @P5 IMAD.WIDE.U32 R134, R193, 0x10, R134 ;  /* 0x00000010c1865825 */ /* 0x001fe200078e0086 */
[----:B------:R-:W-:Y:S02]  /*3960*/  SEL R130, R195, R86, P0 ;  /* 0x00000056c3827207 */ /* 0x000fe40000000000 */
[----:B------:R-:W-:Y:S02]  /*3970*/  SEL R131, R190, R87, P0 ;  /* 0x00000057be837207 */ /* 0x000fe40000000000 */
[----:B------:R-:W-:Y:S02]  /*3980*/  @!P6 ISETP.NE.AND.EX P2, PT, R0, RZ, PT, P3 ;  /* 0x000000ff0000e20c */ /* 0x000fe40003f45330 */
[----:B------:R-:W-:Y:S01]  /*3990*/  @!P6 ISETP.NE.U32.AND P3, PT, R2, RZ, PT ;  /* 0x000000ff0200e20c */ /* 0x000fe20003f65070 */
[----:B------:R0:W-:Y:S01]  /*39a0*/  @P1 STG.E.128 desc[UR4][R148.64], R128 ;  /* 0x0000008094001986 */ /* 0x0001e2000c101d04 */
[----:B------:R-:W-:-:S02]  /*39b0*/  @!P6 FSEL R133, R36, RZ, P2 ;  /* 0x000000ff2485e208 */ /* 0x000fc40001000000 */
[----:B------:R-:W-:Y:S01]  /*39c0*/  @!P6 ISETP.NE.AND.EX P3, PT, R0, RZ, PT, P3 ;  /* 0x000000ff0000e20c */ /* 0x000fe20003f65330 */
[----:B------:R0:W-:Y:S01]  /*39d0*/  @P5 STG.E.128 desc[UR4][R134.64], R72 ;  /* 0x0000004886005986 */ /* 0x0001e2000c101d04 */
[----:B------:R-:W-:Y:S02]  /*39e0*/  @!P6 ISETP.NE.U32.AND P2, PT, R2, RZ, PT ;  /* 0x000000ff0200e20c */ /* 0x000fe40003f45070 */
[----:B------:R-:W-:Y:S02]  /*39f0*/  @!P6 FSEL R132, R37, RZ, P3 ;  /* 0x000000ff2584e208 */ /* 0x000fe40001800000 */
[----:B------:R-:W-:Y:S01]  /*3a00*/  IADD3 R163, R163, 0x200, RZ ;  /* 0x00000200a3a37810 */ /* 0x000fe20007ffe0ff */
[----:B------:R-:W-:Y:S08]  /*3a10*/  @!P5 BRA `(.L_x_10754) ;  /* 0x00000000000cd947 */ /* 0x000ff00003800000 */
[----:B-----5:R-:W1:Y:S02]  /*3a20*/  LDC.64 R76, c[0x0][0x220] ;  /* 0x00008800ff4c7b82 */ /* 0x020e640000000a00 */
[----:B-1----:R-:W-:-:S06]  /*3a30*/  IMAD.WIDE.U32 R76, R163, 0x10, R76 ;  /* 0x00000010a34c7825 */ /* 0x002fcc00078e004c */
[----:B------:R-:W5:Y:S02]  /*3a40*/  LDG.E.128 R76, desc[UR4][R76.64] ;  /* 0x000000044c4c7981 */ /* 0x000f64000c1e1d00 */
.L_x_10754:
[----:B------:R-:W-:Y:S05]  /*3a50*/  BSYNC B0 ;  /* 0x0000000000007941 */ /* 0x000fea0003800000 */
.L_x_10753:
        /* <DEDUP_REMOVED lines=8> */
.L_x_10756:
[----:B------:R-:W-:Y:S05]  /*3ae0*/  BSYNC B0 ;  /* 0x0000000000007941 */ /* 0x000fea0003800000 */
.L_x_10755:
[----:B------:R-:W-:Y:S04]  /*3af0*/  BSSY B0, `(.L_x_10757) ;  /* 0x000000a000007945 */ /* 0x000fe80003800000 */
[----:B------:R-:W-:Y:S05]  /*3b00*/  @!P5 BRA `(.L_x_10758) ;  /* 0x000000000020d947 */ /* 0x000fea0003800000 */
[----:B0-----:R-:W-:Y:S01]  /*3b10*/  FMUL.FTZ R72, R133, UR11 ;  /* 0x0000000b85487c20 */ /* 0x001fe20008410000 */
[----:B------:R-:W-:-:S03]  /*3b20*/  LOP3.LUT P3, RZ, R174, 0xff, RZ, 0xc0, !PT ;  /* 0x000000ffaeff7812 */ /* 0x000fc6000786c0ff */
[----:B------:R-:W-:Y:S01]  /*3b30*/  FMUL.FTZ R130, R72, UR10 ;  /* 0x0000000a48827c20 */ /* 0x000fe20008410000 */
[----:B------:R-:W-:-:S03]  /*3b40*/  MOV R72, RZ ;  /* 0x000000ff00487202 */ /* 0x000fc60000000f00 */
[----:B-----5:R-:W-:-:S05]  /*3b50*/  FMUL.FTZ R128, R76, R130 ;  /* 0x000000824c807220 */ /* 0x020fca0000410000 */
[----:B------:R-:W-:Y:S01]  /*3b60*/  FSEL R129, R128, RZ, P3 ;  /* 0x000000ff80817208 */ /* 0x000fe20001800000 */
[----:B------:R-:W-:-:S04]  /*3b70*/  @P3 FMUL.FTZ R72, R21, R130 ;  /* 0x0000008215483220 */ /* 0x000fc80000410000 */
[----:B------:R-:W-:-:S07]  /*3b80*/  FADD.FTZ R104, R104, R129 ;  /* 0x0000008168687221 */ /* 0x000fce0000010000 */
.L_x_10758:
[----:B------:R-:W-:Y:S05]  /*3b90*/  BSYNC B0 ;  /* 0x0000000000007941 */ /* 0x000fea0003800000 */
.L_x_10757:
        /* <DEDUP_REMOVED lines=8> */
.L_x_10760:
[----:B------:R-:W-:Y:S05]  /*3c20*/  BSYNC B0 ;  /* 0x0000000000007941 */ /* 0x000fea0003800000 */
.L_x_10759:
[----:B------:R-:W-:Y:S04]  /*3c30*/  BSSY B0, `(.L_x_10761) ;  /* 0x000000a000007945 */ /* 0x000fe80003800000 */
[----:B------:R-:W-:Y:S05]  /*3c40*/  @!P5 BRA `(.L_x_10762) ;  /* 0x000000000020d947 */ /* 0x000fea0003800000 */
[----:B0-----:R-:W-:Y:S01]  /*3c50*/  FMUL.FTZ R73, R132, UR11 ;  /* 0x0000000b84497c20 */ /* 0x001fe20008410000 */
[----:B------:R-:W-:-:S03]  /*3c60*/  LOP3.LUT P3, RZ, R174, 0xff00, RZ, 0xc0, !PT ;  /* 0x0000ff00aeff7812 */ /* 0x000fc6000786c0ff */
[----:B------:R-:W-:Y:S01]  /*3c70*/  FMUL.FTZ R130, R73, UR10 ;  /* 0x0000000a49827c20 */ /* 0x000fe20008410000 */
[----:B------:R-:W-:-:S03]  /*3c80*/  HFMA2.MMA R73, -RZ, RZ, 0, 0 ;  /* 0x00000000ff497435 */ /* 0x000fc600000001ff */
[----:B-----5:R-:W-:-:S05]  /*3c90*/  FMUL.FTZ R128, R77, R130 ;  /* 0x000000824d807220 */ /* 0x020fca0000410000 */
[----:B------:R-:W-:Y:S01]  /*3ca0*/  FSEL R128, R128, RZ, P3 ;  /* 0x000000ff80807208 */ /* 0x000fe20001800000 */
[----:B------:R-:W-:-:S04]  /*3cb0*/  @P3 FMUL.FTZ R73, R7, R130 ;  /* 0x0000008207493220 */ /* 0x000fc80000410000 */
[----:B------:R-:W-:-:S07]  /*3cc0*/  FADD.FTZ R105, R105, R128 ;  /* 0x0000008069697221 */ /* 0x000fce0000010000 */
.L_x_10762:
[----:B------:R-:W-:Y:S05]  /*3cd0*/  BSYNC B0 ;  /* 0x0000000000007941 */ /* 0x000fea0003800000 */
.L_x_10761:
[----:B------:R-:W-:Y:S01]  /*3ce0*/  @!P6 ISETP.NE.U32.AND P3, PT, R2, RZ, PT ;  /* 0x000000ff0200e20c */ /* 0x000fe20003f65070 */
[----:B------:R-:W-:Y:S01]  /*3cf0*/  BSSY B0, `(.L_x_10763) ;  /* 0x000000e000007945 */ /* 0x000fe20003800000 */
[C---:B------:R-:W-:Y:S02]  /*3d00*/  @!P6 ISETP.NE.AND.EX P2, PT, R0.reuse, RZ, PT, P2 ;  /* 0x000000ff0000e20c */ /* 0x040fe40003f45320 */
[----:B------:R-:W-:Y:S02]  /*3d10*/  @!P6 ISETP.NE.AND.EX P3, PT, R0, RZ, PT, P3 ;  /* 0x000000ff0000e20c */ /* 0x000fe40003f65330 */
[----:B------:R-:W-:Y:S02]  /*3d20*/  SEL R84, R133, R84, P0 ;  /* 0x0000005485547207 */ /* 0x000fe40000000000 */
[----:B------:R-:W-:Y:S02]  /*3d30*/  SEL R85, R132, R85, P0 ;  /* 0x0000005584557207 */ /* 0x000fe40000000000 */
[----:B0-----:R-:W-:-:S02]  /*3d40*/  @!P6 FSEL R130, R39, RZ, P2 ;  /* 0x000000ff2782e208 */ /* 0x001fc40001000000 */
        /* <DEDUP_REMOVED lines=8> */
.L_x_10764:
[----:B------:R-:W-:Y:S05]  /*3dd0*/  BSYNC B0 ;  /* 0x0000000000007941 */ /* 0x000fea0003800000 */
.L_x_10763:
        /* <DEDUP_REMOVED lines=10> */
.L_x_10766:
[----:B------:R-:W-:Y:S05]  /*3e80*/  BSYNC B0 ;  /* 0x0000000000007941 */ /* 0x000fea0003800000 */
.L_x_10765:
        /* <DEDUP_REMOVED lines=8> */
.L_x_10768:
[----:B------:R-:W-:Y:S05]  /*3f10*/  BSYNC B0 ;  /* 0x0000000000007941 */ /* 0x000fea0003800000 */
.L_x_10767:
[----:B------:R-:W-:Y:S01]  /*3f20*/  BSSY B0, `(.L_x_10769) ;  /* 0x000000c000007945 */ /* 0x000fe20003800000 */
[----:B------:R-:W-:Y:S02]  /*3f30*/  SEL R86, R129, R86, P0 ;  /* 0x0000005681567207 */ /* 0x000fe40000000000 */
[----:B------:R-:W-:Y:S01]  /*3f40*/  SEL R87, R130, R87, P0 ;  /* 0x0000005782577207 */ /* 0x000fe20000000000 */
[----:B------:R-:W-:Y:S06]  /*3f50*/  @!P5 BRA `(.L_x_10770) ;  /* 0x000000000020d947 */ /* 0x000fec0003800000 */
        /* <DEDUP_REMOVED lines=8> */
.L_x_10770:
[----:B------:R-:W-:Y:S05]  /*3fe0*/  BSYNC B0 ;  /* 0x0000000000007941 */ /* 0x000fea0003800000 */
.L_x_10769:
[----:B------:R-:W0:Y:S01]  /*3ff0*/  @P1 LDC.64 R130, c[0x0][0x308] ;  /* 0x0000c200ff821b82 */ /* 0x000e220000000a00 */
[----:B------:R-:W-:Y:S02]  /*4000*/  @P1 IADD3 R5, R4, 0x200, RZ ;  /* 0x0000020004051810 */ /* 0x000fe40007ffe0ff */
[----:B------:R-:W-:Y:S02]  /*4010*/  IADD3 R170, R170, UR14, RZ ;  /* 0x0000000eaaaa7c10 */ /* 0x000fe4000fffe0ff */
[----:B------:R-:W-:Y:S02]  /*4020*/  SEL R210, RZ, 0x1, P4 ;  /* 0x00000001ffd27807 */ /* 0x000fe40002000000 */
[----:B------:R-:W-:Y:S01]  /*4030*/  ISETP.GE.AND P0, PT, R170, UR15, PT ;  /* 0x0000000faa007c0c */ /* 0x000fe2000bf06270 */
[----:B------:R-:W1:Y:S01]  /*4040*/  @P5 LDC.64 R128, c[0x0][0x2f8] ;  /* 0x0000be00ff805b82 */ /* 0x000e620000000a00 */
[----:B0-----:R-:W-:-:S05]  /*4050*/  @P1 IMAD.WIDE.U32 R130, R5, 0x10, R130 ;  /* 0x0000001005821825 */ /* 0x001fca00078e0082 */
[----:B------:R0:W-:Y:S01]  /*4060*/  @P1 STG.E.128 desc[UR4][R130.64], R84 ;  /* 0x0000005482001986 */ /* 0x0001e2000c101d04 */
[----:B-1----:R-:W-:-:S05]  /*4070*/  @P5 IMAD.WIDE.U32 R128, R163, 0x10, R128 ;  /* 0x00000010a3805825 */ /* 0x002fca00078e0080 */
[----:B------:R0:W-:Y:S01]  /*4080*/  @P5 STG.E.128 desc[UR4][R128.64], R72 ;  /* 0x0000004880005986 */ /* 0x0001e2000c101d04 */
[----:B------:R-:W-:Y:S05]  /*4090*/  @!P0 BRA `(.L_x_10771) ;  /* 0xffffffc800408947 */ /* 0x000fea000383ffff */
.L_x_10678:
        /* <DEDUP_REMOVED lines=28> */
.L_x_10682:
[----:B------:R-:W-:Y:S01]  /*4260*/  HFMA2.MMA R189, -RZ, RZ, 0, 9.5367431640625e-07 ;  /* 0x00000010ffbd7435 */ /* 0x000fe200000001ff */
[----:B------:R-:W-:Y:S02]  /*4270*/  MOV R188, R148 ;  /* 0x0000009400bc7202 */ /* 0x000fe40000000f00 */
[----:B------:R-:W-:Y:S02]  /*4280*/  MOV R190, 0x1f ;  /* 0x0000001f00be7802 */ /* 0x000fe40000000f00 */
[----:B------:R-:W-:-:S07]  /*4290*/  MOV R163, 0xffffffff ;  /* 0xffffffff00a37802 */ /* 0x000fce0000000f00 */
[----:B-1---5:R-:W-:Y:S05]  /*42a0*/  WARPSYNC.COLLECTIVE R163, `(.L_x_10772) ;  /* 0x00000000a3087348 */ /* 0x022fea0003c00000 */
[----:B------:R0:W2:Y:S02]  /*42b0*/  SHFL.DOWN P1, R149, R188, R189, R190 ;  /* 0x080000bdbc957389 */ /* 0x0000a400000200be */
[----:B012--5:R-:W-:Y:S01]  /*42c0*/  ENDCOLLECTIVE ;  /* 0x000000000000791b */ /* 0x027fe20003800000 */
.L_x_10772:
[----:B------:R-:W-:Y:S02]  /*42d0*/  MOV R188, R142 ;  /* 0x0000008e00bc7202 */ /* 0x000fe40000000f00 */
[----:B------:R-:W-:-:S07]  /*42e0*/  MOV R131, R149 ;  /* 0x0000009500837202 */ /* 0x000fce0000000f00 */
[----:B------:R-:W-:Y:S05]  /*42f0*/  WARPSYNC.COLLECTIVE R163, `(.L_x_10773) ;  /* 0x00000000a3087348 */ /* 0x000fea0003c00000 */
[----:B------:R0:W1:Y:S02]  /*4300*/  SHFL.DOWN P1, R149, R188, R189, R190 ;  /* 0x080000bdbc957389 */ /* 0x00006400000200be */
[----:B01----:R-:W-:Y:S01]  /*4310*/  ENDCOLLECTIVE ;  /* 0x000000000000791b */ /* 0x003fe20003800000 */
.L_x_10773:
[----:B------:R-:W-:Y:S01]  /*4320*/  FADD.FTZ R131, R131, R148 ;  /* 0x0000009483837221 */ /* 0x000fe20000010000 */
[----:B------:R-:W-:-:S04]  /*4330*/  HFMA2.MMA R189, -RZ, RZ, 0, 4.76837158203125e-07 ;  /* 0x00000008ffbd7435 */ /* 0x000fc800000001ff */
[----:B------:R-:W-:Y:S02]  /*4340*/  MOV R188, R131 ;  /* 0x0000008300bc7202 */ /* 0x000fe40000000f00 */
[----:B------:R-:W-:-:S07]  /*4350*/  MOV R133, R149 ;  /* 0x0000009500857202 */ /* 0x000fce0000000f00 */
[----:B------:R-:W-:Y:S05]  /*4360*/  WARPSYNC.COLLECTIVE R163, `(.L_x_10774) ;  /* 0x00000000a3087348 */ /* 0x000fea0003c00000 */
[----:B------:R0:W1:Y:S02]  /*4370*/  SHFL.DOWN P1, R149, R188, R189, R190 ;  /* 0x080000bdbc957389 */ /* 0x00006400000200be */
[----:B01----:R-:W-:Y:S01]  /*4380*/  ENDCOLLECTIVE ;  /* 0x000000000000791b */ /* 0x003fe20003800000 */
.L_x_10774:
[----:B------:R-:W-:-:S05]  /*4390*/  FADD.FTZ R133, R133, R142 ;  /* 0x0000008e85857221 */ /* 0x000fca0000010000 */
[----:B------:R-:W-:Y:S02]  /*43a0*/  MOV R188, R133 ;  /* 0x0000008500bc7202 */ /* 0x000fe40000000f00 */
[----:B------:R-:W-:-:S07]  /*43b0*/  MOV R130, R149 ;  /* 0x0000009500827202 */ /* 0x000fce0000000f00 */
[----:B------:R-:W-:Y:S05]  /*43c0*/  WARPSYNC.COLLECTIVE R163, `(.L_x_10775) ;  /* 0x00000000a3087348 */ /* 0x000fea0003c00000 */
[----:B------:R0:W1:Y:S02]  /*43d0*/  SHFL.DOWN P1, R149, R188, R189, R190 ;  /* 0x080000bdbc957389 */ /* 0x00006400000200be */
[----:B01----:R-:W-:Y:S01]  /*43e0*/  ENDCOLLECTIVE ;  /* 0x000000000000791b */ /* 0x003fe20003800000 */
.L_x_10775:
[----:B------:R-:W-:Y:S01]  /*43f0*/  FADD.FTZ R130, R131, R130 ;  /* 0x0000008283827221 */ /* 0x000fe20000010000 */
[----:B------:R-:W-:-:S04]  /*4400*/  HFMA2.MMA R189, -RZ, RZ, 0, 2.384185791015625e-07 ;  /* 0x00000004ffbd7435 */ /* 0x000fc800000001ff */
[----:B------:R-:W-:Y:S02]  /*4410*/  MOV R188, R130 ;  /* 0x0000008200bc7202 */ /* 0x000fe40000000f00 */
[----:B------:R-:W-:-:S07]  /*4420*/  MOV R132, R149 ;  /* 0x0000009500847202 */ /* 0x000fce0000000f00 */
[----:B------:R-:W-:Y:S05]  /*4430*/  WARPSYNC.COLLECTIVE R163, `(.L_x_10776) ;  /* 0x00000000a3087348 */ /* 0x000fea0003c00000 */
[----:B------:R0:W1:Y:S02]  /*4440*/  SHFL.DOWN P1, R149, R188, R189, R190 ;  /* 0x080000bdbc957389 */ /* 0x00006400000200be */
[----:B01----:R-:W-:Y:S01]  /*4450*/  ENDCOLLECTIVE ;  /* 0x000000000000791b */ /* 0x003fe20003800000 */
.L_x_10776:
[----:B------:R-:W-:-:S05]  /*4460*/  FADD.FTZ R132, R133, R132 ;  /* 0x0000008485847221 */ /* 0x000fca0000010000 */
[----:B------:R-:W-:Y:S02]  /*4470*/  MOV R188, R132 ;  /* 0x0000008400bc7202 */ /* 0x000fe40000000f00 */
[----:B------:R-:W-:-:S07]  /*4480*/  MOV R135, R149 ;  /* 0x0000009500877202 */ /* 0x000fce0000000f00 */
[----:B------:R-:W-:Y:S05]  /*4490*/  WARPSYNC.COLLECTIVE R163, `(.L_x_10777) ;  /* 0x00000000a3087348 */ /* 0x000fea0003c00000 */
[----:B------:R0:W1:Y:S02]  /*44a0*/  SHFL.DOWN P1, R149, R188, R189, R190 ;  /* 0x080000bdbc957389 */ /* 0x00006400000200be */
[----:B01----:R-:W-:Y:S01]  /*44b0*/  ENDCOLLECTIVE ;  /* 0x000000000000791b */ /* 0x003fe20003800000 */
.L_x_10777:
[----:B------:R-:W-:Y:S01]  /*44c0*/  FADD.FTZ R135, R130, R135 ;  /* 0x0000008782877221 */ /* 0x000fe20000010000 */
[----:B------:R-:W-:-:S04]  /*44d0*/  HFMA2.MMA R189, -RZ, RZ, 0, 1.1920928955078125e-07 ;  /* 0x00000002ffbd7435 */ /* 0x000fc800000001ff */
[----:B------:R-:W-:Y:S02]  /*44e0*/  MOV R188, R135 ;  /* 0x0000008700bc7202 */ /* 0x000fe40000000f00 */
[----:B------:R-:W-:-:S07]  /*44f0*/  MOV R143, R149 ;  /* 0x00000095008f7202 */ /* 0x000fce0000000f00 */
[----:B------:R-:W-:Y:S05]  /*4500*/  WARPSYNC.COLLECTIVE R163, `(.L_x_10778) ;  /* 0x00000000a3087348 */ /* 0x000fea0003c00000 */
[----:B------:R0:W1:Y:S02]  /*4510*/  SHFL.DOWN P1, R149, R188, R189, R190 ;  /* 0x080000bdbc957389 */ /* 0x00006400000200be */
[----:B01----:R-:W-:Y:S01]  /*4520*/  ENDCOLLECTIVE ;  /* 0x000000000000791b */ /* 0x003fe20003800000 */
.L_x_10778:
[----:B------:R-:W-:-:S05]  /*4530*/  FADD.FTZ R143, R132, R143 ;  /* 0x0000008f848f7221 */ /* 0x000fca0000010000 */
[----:B------:R-:W-:Y:S02]  /*4540*/  MOV R188, R143 ;  /* 0x0000008f00bc7202 */ /* 0x000fe40000000f00 */
[----:B------:R-:W-:-:S07]  /*4550*/  MOV R134, R149 ;  /* 0x0000009500867202 */ /* 0x000fce0000000f00 */
[----:B------:R-:W-:Y:S05]  /*4560*/  WARPSYNC.COLLECTIVE R163, `(.L_x_10779) ;  /* 0x00000000a3087348 */ /* 0x000fea0003c00000 */
[----:B------:R0:W1:Y:S02]  /*4570*/  SHFL.DOWN P1, R149, R188, R189, R190 ;  /* 0x080000bdbc957389 */ /* 0x00006400000200be */
[----:B01----:R-:W-:Y:S01]  /*4580*/  ENDCOLLECTIVE ;  /* 0x000000000000791b */ /* 0x003fe20003800000 */
.L_x_10779:
[----:B------:R-:W-:Y:S01]  /*4590*/  FADD.FTZ R134, R135, R134 ;  /* 0x0000008687867221 */ /* 0x000fe20000010000 */
[----:B------:R-:W-:-:S04]  /*45a0*/  HFMA2.MMA R189, -RZ, RZ, 0, 5.9604644775390625e-08 ;  /* 0x00000001ffbd7435 */ /* 0x000fc800000001ff */
[----:B------:R-:W-:Y:S02]  /*45b0*/  MOV R188, R134 ;  /* 0x0000008600bc7202 */ /* 0x000fe40000000f00 */
[----:B------:R-:W-:-:S07]  /*45c0*/  MOV R142, R149 ;  /* 0x00000095008e7202 */ /* 0x000fce0000000f00 */
[----:B------:R-:W-:Y:S05]  /*45d0*/  WARPSYNC.COLLECTIVE R163, `(.L_x_10780) ;  /* 0x00000000a3087348 */ /* 0x000fea0003c00000 */
[----:B------:R0:W1:Y:S02]  /*45e0*/  SHFL.DOWN P1, R149, R188, R189, R190 ;  /* 0x080000bdbc957389 */ /* 0x00006400000200be */
[----:B01----:R-:W-:Y:S01]  /*45f0*/  ENDCOLLECTIVE ;  /* 0x000000000000791b */ /* 0x003fe20003800000 */
.L_x_10780:
[----:B------:R-:W-:-:S05]  /*4600*/  FADD.FTZ R142, R143, R142 ;  /* 0x0000008e8f8e7221 */ /* 0x000fca0000010000 */
[----:B------:R-:W-:Y:S02]  /*4610*/  MOV R188, R142 ;  /* 0x0000008e00bc7202 */ /* 0x000fe40000000f00 */
[----:B------:R-:W-:-:S07]  /*4620*/  MOV R131, R149 ;  /* 0x0000009500837202 */ /* 0x000fce0000000f00 */
[----:B------:R-:W-:Y:S05]  /*4630*/  WARPSYNC.COLLECTIVE R163, `(.L_x_10781) ;  /* 0x00000000a3087348 */ /* 0x000fea0003c00000 */
[----:B------:R0:W1:Y:S02]  /*4640*/  SHFL.DOWN P1, R149, R188, R189, R190 ;  /* 0x080000bdbc957389 */ /* 0x00006400000200be */
[----:B01----:R-:W-:Y:S01]  /*4650*/  ENDCOLLECTIVE ;  /* 0x000000000000791b */ /* 0x003fe20003800000 */
.L_x_10781:
[----:B------:R-:W-:Y:S05]  /*4660*/  BRA `(.L_x_10782) ;  /* 0xffffffd400707947 */ /* 0x000fea000383ffff */
.L_x_10783:
        /* <DEDUP_REMOVED lines=9> */
.L_x_11997:


//--------------------- .text._ZN10layer_norm13ln_bwd_kernelINS_13Kernel_traitsIfffffjLj2560ELj1ELj1ELj4ELj16ENS_18Kernel_traits_baseILj2560EfffffjLj128EEEEELb0ELb0ELb0ELb0EEEvNS_9BwdParamsE --------------------------
	.section	.text._ZN10layer_norm13ln_bwd_kernelINS_13Kernel_traitsIfffffjLj2560ELj1ELj1ELj4ELj16ENS_18Kernel_traits_baseILj2560EfffffjLj128EEEEELb0ELb0ELb0ELb0EEEvNS_9BwdParamsE,"ax",@progbits
	.align	128
        .global         _ZN10layer_norm13ln_bwd_kernelINS_13Kernel_traitsIfffffjLj2560ELj1ELj1ELj4ELj16ENS_18Kernel_traits_baseILj2560EfffffjLj128EEEEELb0ELb0ELb0ELb0EEEvNS_9BwdParamsE
        .type           _ZN10layer_norm13ln_bwd_kernelINS_13Kernel_traitsIfffffjLj2560ELj1ELj1ELj4ELj16ENS_18Kernel_traits_baseILj2560EfffffjLj128EEEEELb0ELb0ELb0ELb0EEEvNS_9BwdParamsE,@function
        .size           _ZN10layer_norm13ln_bwd_kernelINS_13Kernel_traitsIfffffjLj2560ELj1ELj1ELj4ELj16ENS_18Kernel_traits_baseILj2560EfffffjLj128EEEEELb0ELb0ELb0ELb0EEEvNS_9BwdParamsE,(.L_x_11998 - _ZN10layer_norm13ln_bwd_kernelINS_13Kernel_traitsIfffffjLj2560ELj1ELj1ELj4ELj16ENS_18Kernel_traits_baseILj2560EfffffjLj128EEEEELb0ELb0ELb0ELb0EEEvNS_9BwdParamsE)
        .other          _ZN10layer_norm13ln_bwd_kernelINS_13Kernel_traitsIfffffjLj2560ELj1ELj1ELj4ELj16ENS_18Kernel_traits_baseILj2560EfffffjLj128EEEEELb0ELb0ELb0ELb0EEEvNS_9BwdParamsE,@"STO_CUDA_ENTRY STV_DEFAULT"
_ZN10layer_norm13ln_bwd_kernelINS_13Kernel_traitsIfffffjLj2560ELj1ELj1ELj4ELj16ENS_18Kernel_traits_baseILj2560EfffffjLj128EEEEELb0ELb0ELb0ELb0EEEvNS_9BwdParamsE:
.text._ZN10layer_norm13ln_bwd_kernelINS_13Kernel_traitsIfffffjLj2560ELj1ELj1ELj4ELj16ENS_18Kernel_traits_baseILj2560EfffffjLj128EEEEELb0ELb0ELb0ELb0EEEvNS_9BwdParamsE:
        /* <DEDUP_REMOVED lines=73> */
.L_x_10806:
[----:B----4-:R-:W1:Y:S01]  /*0490*/  LDC.64 R106, c[0x0][0x250] ;  /* 0x00009400ff6a7b82 */ /* 0x010e620000000a00 */
[----:B------:R-:W-:-:S07]  /*04a0*/  SHF.R.S32.HI R2, RZ, 0x1f, R7 ;  /* 0x0000001fff027819 */ /* 0x000fce0000011407 */
[----:B------:R-:W2:Y:S08]  /*04b0*/  LDC.64 R108, c[0x0][0x258] ;  /* 0x00009600ff6c7b82 */ /* 0x000eb00000000a00 */
[----:B------:R-:W3:Y:S01]  /*04c0*/  @P1 LDC.64 R104, c[0x0][0x270] ;  /* 0x00009c00ff681b82 */ /* 0x000ee20000000a00 */
[----:B-1----:R-:W-:-:S06]  /*04d0*/  IMAD.WIDE R106, R7, 0x4, R106 ;  /* 0x00000004076a7825 */ /* 0x002fcc00078e026a */
[----:B------:R-:W4:Y:S01]  /*04e0*/  LDG.E R106, desc[UR4][R106.64] ;  /* 0x000000046a6a7981 */ /* 0x000f22000c1e1900 */
[----:B--2---:R-:W-:-:S05]  /*04f0*/  IMAD.WIDE R108, R7, 0x4, R108 ;  /* 0x00000004076c7825 */ /* 0x004fca00078e026c */
[----:B-----5:R-:W5:Y:S01]  /*0500*/  LDG.E R8, desc[UR4][R108.64] ;  /* 0x000000046c087981 */ /* 0x020f62000c1e1900 */
[----:B---3--:R-:W-:-:S04]  /*0510*/  @P1 LEA R104, P0, R7, R104, 0x2 ;  /* 0x0000006807681211 */ /* 0x008fc800078010ff */
[----:B------:R-:W-:Y:S02]  /*0520*/  @P1 LEA.HI.X R105, R7, R105, R2, 0x2, P0 ;  /* 0x0000006907691211 */ /* 0x000fe400000f1402 */
[----:B------:R-:W-:-:S05]  /*0530*/  MOV R2, UR13 ;  /* 0x0000000d00027c02 */ /* 0x000fca0008000f00 */
[----:B------:R-:W-:-:S05]  /*0540*/  IMAD R4, R7, R2, RZ ;  /* 0x0000000207047224 */ /* 0x000fca00078e02ff */
[----:B------:R-:W-:Y:S02]  /*0550*/  SHF.R.S32.HI R111, RZ, 0x1f, R4 ;  /* 0x0000001fff6f7819 */ /* 0x000fe40000011404 */
[----:B------:R-:W-:Y:S02]  /*0560*/  MOV R6, 0x3f800000 ;  /* 0x3f80000000067802 */ /* 0x000fe40000000f00 */
[----:B------:R-:W-:Y:S02]  /*0570*/  LEA.HI R111, R111, R4, RZ, 0x2 ;  /* 0x000000046f6f7211 */ /* 0x000fe400078f10ff */
[----:B------:R-:W-:Y:S01]  /*0580*/  LOP3.LUT R4, R0, 0x7f, RZ, 0xc0, !PT ;  /* 0x0000007f00047812 */ /* 0x000fe200078ec0ff */
[----:B------:R-:W-:Y:S01]  /*0590*/  BSSY B0, `(.L_x_10785) ;  /* 0x0000034000007945 */ /* 0x000fe20003800000 */
[----:B0-----:R-:W-:Y:S01]  /*05a0*/  ISETP.NE.AND P6, PT, R5, RZ, PT ;  /* 0x000000ff0500720c */ /* 0x001fe20003fc5270 */
[----:B------:R0:W5:Y:S01]  /*05b0*/  @P1 LDG.E R6, desc[UR4][R104.64] ;  /* 0x0000000468061981 */ /* 0x000162000c1e1900 */
[----:B------:R-:W-:-:S02]  /*05c0*/  SHF.R.U32.HI R141, RZ, 0x5, R0 ;  /* 0x00000005ff8d7819 */ /* 0x000fc40000011600 */
[----:B------:R-:W-:Y:S02]  /*05d0*/  LEA.HI.SX32 R10, R111, R4, 0x1e ;  /* 0x000000046f0a7211 */ /* 0x000fe400078ff2ff */
[----:B------:R-:W-:Y:S02]  /*05e0*/  MOV R143, RZ ;  /* 0x000000ff008f7202 */ /* 0x000fe40000000f00 */
[----:B------:R-:W-:Y:S02]  /*05f0*/  MOV R150, RZ ;  /* 0x000000ff00967202 */ /* 0x000fe40000000f00 */
[----:B------:R-:W-:Y:S02]  /*0600*/  LOP3.LUT R139, R141, 0x7fffffc, RZ, 0xc0, !PT ;  /* 0x07fffffc8d8b7812 */ /* 0x000fe400078ec0ff */
[----:B0-----:R-:W-:Y:S02]  /*0610*/  P2R R104, PR, RZ, 0x40 ;  /* 0x00000040ff687803 */ /* 0x001fe40000000000 */
[----:B------:R-:W-:-:S02]  /*0620*/  MOV R145, R10 ;  /* 0x0000000a00917202 */ /* 0x000fc40000000f00 */
[----:B----4-:R-:W-:Y:S01]  /*0630*/  FSEL R135, R106, RZ, !P6 ;  /* 0x000000ff6a877208 */ /* 0x010fe20007000000 */
        /* <DEDUP_REMOVED lines=14> */
[C---:B------:R-:W-:Y:S01]  /*0720*/  FADD.FTZ R127, -R135.reuse, R109 ;  /* 0x0000006d877f7221 */ /* 0x040fe20000010100 */
[----:B--2---:R-:W-:Y:S02]  /*0730*/  FMUL.FTZ R122, R20, R104 ;  /* 0x00000068147a7220 */ /* 0x004fe40000410000 */
[C---:B-----5:R-:W-:Y:S01]  /*0740*/  FMUL.FTZ R3, R8.reuse, R3 ;  /* 0x0000000308037220 */ /* 0x060fe20000410000 */
[----:B------:R-:W-:Y:S01]  /*0750*/  FMUL.FTZ R12, R8, R127 ;  /* 0x0000007f080c7220 */ /* 0x000fe20000410000 */
[----:B------:R-:W-:Y:S01]  /*0760*/  FADD.FTZ R60, R60, R104 ;  /* 0x000000683c3c7221 */ /* 0x000fe20000010000 */
[----:B------:R-:W-:Y:S01]  /*0770*/  FADD.FTZ R137, -R135, R110 ;  /* 0x0000006e87897221 */ /* 0x000fe20000010100 */
[----:B------:R-:W-:Y:S01]  /*0780*/  FFMA.FTZ R40, R104, R3, R40 ;  /* 0x0000000368287223 */ /* 0x000fe20000010028 */
[----:B------:R-:W-:Y:S01]  /*0790*/  FADD.FTZ R61, R61, R105 ;  /* 0x000000693d3d7221 */ /* 0x000fe20000010000 */
[----:B------:R-:W-:Y:S01]  /*07a0*/  FFMA.FTZ R41, R105, R12, R41 ;  /* 0x0000000c69297223 */ /* 0x000fe20000010029 */
[----:B------:R-:W-:Y:S01]  /*07b0*/  FMUL.FTZ R129, R21, R105 ;  /* 0x0000006915817220 */ /* 0x000fe20000410000 */
[----:B------:R-:W-:Y:S01]  /*07c0*/  FADD.FTZ R104, RZ, R122 ;  /* 0x0000007aff687221 */ /* 0x000fe20000010000 */
[----:B------:R-:W-:Y:S01]  /*07d0*/  FFMA.FTZ R105, R3, R122, RZ ;  /* 0x0000007a03697223 */ /* 0x000fe200000100ff */
[----:B------:R-:W-:Y:S01]  /*07e0*/  FMUL.FTZ R127, R8, R137 ;  /* 0x00000089087f7220 */ /* 0x000fe20000410000 */
[----:B------:R-:W-:Y:S01]  /*07f0*/  FADD.FTZ R111, -R135, R111 ;  /* 0x0000006f876f7221 */ /* 0x000fe20000010100 */
[----:B------:R-:W-:Y:S01]  /*0800*/  FADD.FTZ R109, R104, R129 ;  /* 0x00000081686d7221 */ /* 0x000fe20000010000 */
[----:B------:R-:W-:Y:S01]  /*0810*/  FMUL.FTZ R148, R22, R106 ;  /* 0x0000006a16947220 */ /* 0x000fe20000410000 */
[----:B------:R-:W-:Y:S01]  /*0820*/  FFMA.FTZ R104, R12, R129, R105 ;  /* 0x000000810c687223 */ /* 0x000fe20000010069 */
        /* <DEDUP_REMOVED lines=9> */
[----:B------:R-:W-:-:S07]  /*08c0*/  FFMA.FTZ R150, R146, R137, R105 ;  /* 0x0000008992967223 */ /* 0x000fce0000010069 */
.L_x_10786:
[----:B------:R-:W-:Y:S05]  /*08d0*/  BSYNC B0 ;  /* 0x0000000000007941 */ /* 0x000fea0003800000 */
.L_x_10785:
        /* <DEDUP_REMOVED lines=26> */
[----:B------:R-:W-:Y:S01]  /*0a80*/  FFMA.FTZ R105, R11, R120, R150 ;  /* 0x000000780b697223 */ /* 0x000fe20000010096 */
        /* <DEDUP_REMOVED lines=15> */
.L_x_10788:
[----:B------:R-:W-:Y:S05]  /*0b80*/  BSYNC B0 ;  /* 0x0000000000007941 */ /* 0x000fea0003800000 */
.L_x_10787:
        /* <DEDUP_REMOVED lines=14> */
[C---:B--2---:R-:W-:Y:S01]  /*0c70*/  FADD.FTZ R13, -R135.reuse, R108 ;  /* 0x0000006c870d7221 */ /* 0x044fe20000010100 */
[C---:B------:R-:W-:Y:S01]  /*0c80*/  FADD.FTZ R121, -R135.reuse, R109 ;  /* 0x0000006d87797221 */ /* 0x040fe20000010100 */
[----:B0-----:R-:W-:Y:S02]  /*0c90*/  FMUL.FTZ R118, R28, R104 ;  /* 0x000000681c767220 */ /* 0x001fe40000410000 */
        /* <DEDUP_REMOVED lines=25> */
.L_x_10790:
[----:B------:R-:W-:Y:S05]  /*0e30*/  BSYNC B0 ;  /* 0x0000000000007941 */ /* 0x000fea0003800000 */
.L_x_10789:
        /* <DEDUP_REMOVED lines=15> */
[----:B------:R-:W-:Y:S01]  /*0f30*/  FADD.FTZ R115, -R135, R109 ;  /* 0x0000006d87737221 */ /* 0x000fe20000010100 */
[----:B0-----:R-:W-:Y:S02]  /*0f40*/  FMUL.FTZ R116, R32, R104 ;  /* 0x0000006820747220 */ /* 0x001fe40000410000 */
[C---:B-----5:R-:W-:Y:S01]  /*0f50*/  FMUL.FTZ R15, R8.reuse, R15 ;  /* 0x0000000f080f7220 */ /* 0x060fe20000410000 */
[----:B------:R-:W-:Y:S01]  /*0f60*/  FMUL.FTZ R18, R8, R115 ;  /* 0x0000007308127220 */ /* 0x000fe20000410000 */
[----:B------:R-:W-:Y:S01]  /*0f70*/  FADD.FTZ R72, R72, R104 ;  /* 0x0000006848487221 */ /* 0x000fe20000010000 */
[----:B------:R-:W-:Y:S01]  /*0f80*/  FADD.FTZ R73, R73, R105 ;  /* 0x0000006949497221 */ /* 0x000fe20000010000 */
[----:B------:R-:W-:Y:S01]  /*0f90*/  FFMA.FTZ R52, R104, R15, R52 ;  /* 0x0000000f68347223 */ /* 0x000fe20000010034 */
[----:B------:R-:W-:Y:S01]  /*0fa0*/  FFMA.FTZ R53, R105, R18, R53 ;  /* 0x0000001269357223 */ /* 0x000fe20000010035 */
[----:B------:R-:W-:Y:S01]  /*0fb0*/  FMUL.FTZ R117, R33, R105 ;  /* 0x0000006921757220 */ /* 0x000fe20000410000 */
        /* <DEDUP_REMOVED lines=18> */
.L_x_10792:
[----:B------:R-:W-:Y:S05]  /*10e0*/  BSYNC B0 ;  /* 0x0000000000007941 */ /* 0x000fea0003800000 */
.L_x_10791:
        /* <DEDUP_REMOVED lines=14> */
[----:B--2---:R-:W-:Y:S01]  /*11d0*/  FMUL.FTZ R114, R36, R108 ;  /* 0x0000006c24727220 */ /* 0x004fe20000410000 */
[C---:B---3--:R-:W-:Y:S01]  /*11e0*/  FADD.FTZ R17, -R135.reuse, R104 ;  /* 0x0000006887117221 */ /* 0x048fe20000010100 */
[----:B------:R-:W-:-:S03]  /*11f0*/  FADD.FTZ R19, -R135, R105 ;  /* 0x0000006987137221 */ /* 0x000fc60000010100 */
[C---:B-----5:R-:W-:Y:S01]  /*1200*/  FMUL.FTZ R17, R8.reuse, R17 ;  /* 0x0000001108117220 */ /* 0x060fe20000410000 */
[----:B0-----:R-:W-:Y:S01]  /*1210*/  FMUL.FTZ R113, R37, R109 ;  /* 0x0000006d25717220 */ /* 0x001fe20000410000 */
        /* <DEDUP_REMOVED lines=23> */
.L_x_10794:
[----:B------:R-:W-:Y:S05]  /*1390*/  BSYNC B0 ;  /* 0x0000000000007941 */ /* 0x000fea0003800000 */
.L_x_10793:
        /* <DEDUP_REMOVED lines=24> */
.L_x_10817:
        /* <DEDUP_REMOVED lines=64> */
.L_x_10797:
[----:B------:R-:W-:Y:S05]  /*1920*/  BSYNC B0 ;  /* 0x0000000000007941 */ /* 0x000fea0003800000 */
.L_x_10796:
        /* <DEDUP_REMOVED lines=37> */
.L_x_10799:
[----:B------:R-:W-:Y:S05]  /*1b80*/  BSYNC B0 ;  /* 0x0000000000007941 */ /* 0x000fea0003800000 */
.L_x_10798:
        /* <DEDUP_REMOVED lines=37> */
.L_x_10801:
[----:B------:R-:W-:Y:S05]  /*1de0*/  BSYNC B0 ;  /* 0x0000000000007941 */ /* 0x000fea0003800000 */
.L_x_10800:
        /* <DEDUP_REMOVED lines=37> */
.L_x_10803:
[----:B------:R-:W-:Y:S05]  /*2040*/  BSYNC B0 ;  /* 0x0000000000007941 */ /* 0x000fea0003800000 */
.L_x_10802:
        /* <DEDUP_REMOVED lines=37> */
.L_x_10805:
[----:B------:R-:W-:Y:S05]  /*22a0*/  BSYNC B0 ;  /* 0x0000000000007941 */ /* 0x000fea0003800000 */
.L_x_10804:
[----:B------:R-:W-:Y:S02]  /*22b0*/  IADD3 R7, R7, UR16, RZ ;  /* 0x0000001007077c10 */ /* 0x000fe4000fffe0ff */
[----:B0123--:R-:W-:Y:S02]  /*22c0*/  SEL R134, RZ, 0x1, P0 ;  /* 0x00000001ff867807 */ /* 0x00ffe40000000000 */
[----:B------:R-:W-:-:S13]  /*22d0*/  ISETP.GE.AND P0, PT, R7, UR17, PT ;  /* 0x0000001107007c0c */ /* 0x000fda000bf06270 */
[----:B------:R-:W-:Y:S05]  /*22e0*/  @!P0 BRA `(.L_x_10806) ;  /* 0xffffffe000688947 */ /* 0x000fea000383ffff */
.L_x_10784:
[----:B------:R-:W0:Y:S01]  /*22f0*/  S2R R0, SR_TID.X ;  /* 0x0000000000007919 */ /* 0x000e220000002100 */
[----:B------:R-:W0:Y:S01]  /*2300*/  S2UR UR6, SR_CTAID.X ;  /* 0x00000000000679c3 */ /* 0x000e220000002500 */
[----:B------:R-:W-:-:S07]  /*2310*/  ISETP.NE.AND P0, PT, R9, RZ, PT ;  /* 0x000000ff0900720c */ /* 0x000fce0003f05270 */
[----:B-----5:R-:W1:Y:S08]  /*2320*/  @P5 LDC.64 R6, c[0x0][0x2d0] ;  /* 0x0000b400ff065b82 */ /* 0x020e700000000a00 */
        /* <DEDUP_REMOVED lines=38> */
.L_x_10795:
[----:B------:R-:W-:Y:S01]  /*2590*/  HFMA2.MMA R147, -RZ, RZ, 0, 9.5367431640625e-07 ;  /* 0x00000010ff937435 */ /* 0x000fe200000001ff */
[----:B------:R-:W-:Y:S02]  /*25a0*/  MOV R152, R143 ;  /* 0x0000008f00987202 */ /* 0x000fe40000000f00 */
[----:B------:R-:W-:Y:S02]  /*25b0*/  MOV R154, 0x1f ;  /* 0x0000001f009a7802 */ /* 0x000fe40000000f00 */
[----:B------:R-:W-:-:S07]  /*25c0*/  MOV R145, 0xffffffff ;  /* 0xffffffff00917802 */ /* 0x000fce0000000f00 */
[----:B-----5:R-:W-:Y:S05]  /*25d0*/  WARPSYNC.COLLECTIVE R145, `(.L_x_10807) ;  /* 0x0000000091087348 */ /* 0x020fea0003c00000 */
[----:B------:R0:W1:Y:S02]  /*25e0*/  SHFL.DOWN P6, R135, R152, R147, R154 ;  /* 0x0800009398877389 */ /* 0x00006400000c009a */
[----:B01---5:R-:W-:Y:S01]  /*25f0*/  ENDCOLLECTIVE ;  /* 0x000000000000791b */ /* 0x023fe20003800000 */
.L_x_10807:
[----:B------:R-:W-:Y:S02]  /*2600*/  MOV R152, R150 ;  /* 0x0000009600987202 */ /* 0x000fe40000000f00 */
[----:B------:R-:W-:-:S07]  /*2610*/  MOV R104, R135 ;  /* 0x0000008700687202 */ /* 0x000fce0000000f00 */
[----:B------:R-:W-:Y:S05]  /*2620*/  WARPSYNC.COLLECTIVE R145, `(.L_x_10808) ;  /* 0x0000000091087348 */ /* 0x000fea0003c00000 */
[----:B------:R0:W1:Y:S02]  /*2630*/  SHFL.DOWN P6, R135, R152, R147, R154 ;  /* 0x0800009398877389 */ /* 0x00006400000c009a */
[----:B01----:R-:W-:Y:S01]  /*2640*/  ENDCOLLECTIVE ;  /* 0x000000000000791b */ /* 0x003fe20003800000 */
.L_x_10808:
[----:B------:R-:W-:Y:S01]  /*2650*/  FADD.FTZ R104, R104, R143 ;  /* 0x0000008f68687221 */ /* 0x000fe20000010000 */
[----:B------:R-:W-:-:S04]  /*2660*/  HFMA2.MMA R147, -RZ, RZ, 0, 4.76837158203125e-07 ;  /* 0x00000008ff937435 */ /* 0x000fc800000001ff */
[----:B------:R-:W-:Y:S02]  /*2670*/  MOV R152, R104 ;  /* 0x0000006800987202 */ /* 0x000fe40000000f00 */
[----:B------:R-:W-:-:S07]  /*2680*/  MOV R105, R135 ;  /* 0x0000008700697202 */ /* 0x000fce0000000f00 */
[----:B------:R-:W-:Y:S05]  /*2690*/  WARPSYNC.COLLECTIVE R145, `(.L_x_10809) ;  /* 0x0000000091087348 */ /* 0x000fea0003c00000 */
[----:B------:R0:W1:Y:S02]  /*26a0*/  SHFL.DOWN P6, R135, R152, R147, R154 ;  /* 0x0800009398877389 */ /* 0x00006400000c009a */
[----:B01----:R-:W-:Y:S01]  /*26b0*/  ENDCOLLECTIVE ;  /* 0x000000000000791b */ /* 0x003fe20003800000 */
.L_x_10809:
[----:B------:R-:W-:-:S05]  /*26c0*/  FADD.FTZ R105, R105, R150 ;  /* 0x0000009669697221 */ /* 0x000fca0000010000 */
[----:B------:R-:W-:Y:S02]  /*26d0*/  MOV R152, R105 ;  /* 0x0000006900987202 */ /* 0x000fe40000000f00 */
[----:B------:R-:W-:-:S07]  /*26e0*/  MOV R107, R135 ;  /* 0x00000087006b7202 */ /* 0x000fce0000000f00 */
[----:B------:R-:W-:Y:S05]  /*26f0*/  WARPSYNC.COLLECTIVE R145, `(.L_x_10810) ;  /* 0x0000000091087348 */ /* 0x000fea0003c00000 */
[----:B------:R0:W1:Y:S02]  /*2700*/  SHFL.DOWN P6, R135, R152, R147, R154 ;  /* 0x0800009398877389 */ /* 0x00006400000c009a */
[----:B01----:R-:W-:Y:S01]  /*2710*/  ENDCOLLECTIVE ;  /* 0x000000000000791b */ /* 0x003fe20003800000 */
.L_x_10810:
[----:B------:R-:W-:Y:S01]  /*2720*/  FADD.FTZ R107, R104, R107 ;  /* 0x0000006b686b7221 */ /* 0x000fe20000010000 */
[----:B------:R-:W-:-:S04]  /*2730*/  HFMA2.MMA R147, -RZ, RZ, 0, 2.384185791015625e-07 ;  /* 0x00000004ff937435 */ /* 0x000fc800000001ff */
[----:B------:R-:W-:Y:S02]  /*2740*/  MOV R152, R107 ;  /* 0x0000006b00987202 */ /* 0x000fe40000000f00 */
[----:B------:R-:W-:-:S07]  /*2750*/  MOV R106, R135 ;  /* 0x00000087006a7202 */ /* 0x000fce0000000f00 */
[----:B------:R-:W-:Y:S05]  /*2760*/  WARPSYNC.COLLECTIVE R145, `(.L_x_10811) ;  /* 0x0000000091087348 */ /* 0x000fea0003c00000 */
[----:B------:R0:W1:Y:S02]  /*2770*/  SHFL.DOWN P6, R135, R152, R147, R154 ;  /* 0x0800009398877389 */ /* 0x00006400000c009a */
[----:B01----:R-:W-:Y:S01]  /*2780*/  ENDCOLLECTIVE ;  /* 0x000000000000791b */ /* 0x003fe20003800000 */
.L_x_10811:
[----:B------:R-:W-:-:S05]  /*2790*/  FADD.FTZ R106, R105, R106 ;  /* 0x0000006a696a7221 */ /* 0x000fca0000010000 */
[----:B------:R-:W-:Y:S02]  /*27a0*/  MOV R152, R106 ;  /* 0x0000006a00987202 */ /* 0x000fe40000000f00 */
[----:B------:R-:W-:-:S07]  /*27b0*/  MOV R108, R135 ;  /* 0x00000087006c7202 */ /* 0x000fce0000000f00 */
[----:B------:R-:W-:Y:S05]  /*27c0*/  WARPSYNC.COLLECTIVE R145, `(.L_x_10812) ;  /* 0x0000000091087348 */ /* 0x000fea0003c00000 */
[----:B------:R0:W1:Y:S02]  /*27d0*/  SHFL.DOWN P6, R135, R152, R147, R154 ;  /* 0x0800009398877389 */ /* 0x00006400000c009a */
[----:B01----:R-:W-:Y:S01]  /*27e0*/  ENDCOLLECTIVE ;  /* 0x000000000000791b */ /* 0x003fe20003800000 */
.L_x_10812:
[----:B------:R-:W-:Y:S01]  /*27f0*/  FADD.FTZ R108, R107, R108 ;  /* 0x0000006c6b6c7221 */ /* 0x000fe20000010000 */
[----:B------:R-:W-:-:S04]  /*2800*/  HFMA2.MMA R147, -RZ, RZ, 0, 1.1920928955078125e-07 ;  /* 0x00000002ff937435 */ /* 0x000fc800000001ff */
[----:B------:R-:W-:Y:S02]  /*2810*/  MOV R152, R108 ;  /* 0x0000006c00987202 */ /* 0x000fe40000000f00 */
[----:B------:R-:W-:-:S07]  /*2820*/  MOV R109, R135 ;  /* 0x00000087006d7202 */ /* 0x000fce0000000f00 */
[----:B------:R-:W-:Y:S05]  /*2830*/  WARPSYNC.COLLECTIVE R145, `(.L_x_10813) ;  /* 0x0000000091087348 */ /* 0x000fea0003c00000 */
[----:B------:R0:W1:Y:S02]  /*2840*/  SHFL.DOWN P6, R135, R152, R147, R154 ;  /* 0x0800009398877389 */ /* 0x00006400000c009a */
[----:B01----:R-:W-:Y:S01]  /*2850*/  ENDCOLLECTIVE ;  /* 0x000000000000791b */ /* 0x003fe20003800000 */
.L_x_10813:
[----:B------:R-:W-:-:S05]  /*2860*/  FADD.FTZ R109, R106, R109 ;  /* 0x0000006d6a6d7221 */ /* 0x000fca0000010000 */
[----:B------:R-:W-:Y:S02]  /*2870*/  MOV R152, R109 ;  /* 0x0000006d00987202 */ /* 0x000fe40000000f00 */
[----:B------:R-:W-:-:S07]  /*2880*/  MOV R111, R135 ;  /* 0x00000087006f7202 */ /* 0x000fce0000000f00 */
[----:B------:R-:W-:Y:S05]  /*2890*/  WARPSYNC.COLLECTIVE R145, `(.L_x_10814) ;  /* 0x0000000091087348 */ /* 0x000fea0003c00000 */
[----:B------:R0:W1:Y:S02]  /*28a0*/  SHFL.DOWN P6, R135, R152, R147, R154 ;  /* 0x0800009398877389 */ /* 0x00006400000c009a */
[----:B01----:R-:W-:Y:S01]  /*28b0*/  ENDCOLLECTIVE ;  /* 0x000000000000791b */ /* 0x003fe20003800000 */
.L_x_10814:
[----:B------:R-:W-:Y:S01]  /*28c0*/  FADD.FTZ R111, R108, R111 ;  /* 0x0000006f6c6f7221 */ /* 0x000fe20000010000 */
[----:B------:R-:W-:-:S04]  /*28d0*/  HFMA2.MMA R147, -RZ, RZ, 0, 5.9604644775390625e-08 ;  /* 0x00000001ff937435 */ /* 0x000fc800000001ff */
[----:B------:R-:W-:Y:S02]  /*28e0*/  MOV R152, R111 ;  /* 0x0000006f00987202 */ /* 0x000fe40000000f00 */
[----:B------:R-:W-:-:S07]  /*28f0*/  MOV R110, R135 ;  /* 0x00000087006e7202 */ /* 0x000fce0000000f00 */
[----:B------:R-:W-:Y:S05]  /*2900*/  WARPSYNC.COLLECTIVE R145, `(.L_x_10815) ;  /* 0x0000000091087348 */ /* 0x000fea0003c00000 */
[----:B------:R0:W1:Y:S02]  /*2910*/  SHFL.DOWN P6, R135, R152, R147, R154 ;  /* 0x0800009398877389 */ /* 0x00006400000c009a */
[----:B01----:R-:W-:Y:S01]  /*2920*/  ENDCOLLECTIVE ;  /* 0x000000000000791b */ /* 0x003fe20003800000 */
.L_x_10815:
[----:B------:R-:W-:-:S05]  /*2930*/  FADD.FTZ R110, R109, R110 ;  /* 0x0000006e6d6e7221 */ /* 0x000fca0000010000 */
[----:B------:R-:W-:Y:S02]  /*2940*/  MOV R152, R110 ;  /* 0x0000006e00987202 */ /* 0x000fe40000000f00 */
[----:B------:R-:W-:-:S07]  /*2950*/  MOV R134, R135 ;  /* 0x0000008700867202 */ /* 0x000fce0000000f00 */
[----:B------:R-:W-:Y:S05]  /*2960*/  WARPSYNC.COLLECTIVE R145, `(.L_x_10816) ;  /* 0x0000000091087348 */ /* 0x000fea0003c00000 */
[----:B------:R0:W1:Y:S02]  /*2970*/  SHFL.DOWN P6, R135, R152, R147, R154 ;  /* 0x0800009398877389 */ /* 0x00006400000c009a */
[----:B01----:R-:W-:Y:S01]  /*2980*/  ENDCOLLECTIVE ;  /* 0x000000000000791b */ /* 0x003fe20003800000 */
.L_x_10816:
[----:B------:R-:W-:Y:S05]  /*2990*/  BRA `(.L_x_10817) ;  /* 0xffffffe800e07947 */ /* 0x000fea000383ffff */
.L_x_10818:
        /* <DEDUP_REMOVED lines=14> */
.L_x_11998:


//--------------------- .text._ZN10layer_norm13ln_bwd_kernelINS_13Kernel_traitsIfffffjLj2560ELj1ELj1ELj4ELj16ENS_18Kernel_traits_baseILj2560EfffffjLj128EEEEELb0ELb0ELb0ELb1EEEvNS_9BwdParamsE --------------------------
	.section	.text._ZN10layer_norm13ln_bwd_kernelINS_13Kernel_traitsIfffffjLj2560ELj1ELj1ELj4ELj16ENS_18Kernel_traits_baseILj2560EfffffjLj128EEEEELb0ELb0ELb0ELb1EEEvNS_9BwdParamsE,"ax",@progbits
	.align	128
        .global         _ZN10layer_norm13ln_bwd_kernelINS_13Kernel_traitsIfffffjLj2560ELj1ELj1ELj4ELj16ENS_18Kernel_traits_baseILj2560EfffffjLj128EEEEELb0ELb0ELb0ELb1EEEvNS_9BwdParamsE
        .type           _ZN10layer_norm13ln_bwd_kernelINS_13Kernel_traitsIfffffjLj2560ELj1ELj1ELj4ELj16ENS_18Kernel_traits_baseILj2560EfffffjLj128EEEEELb0ELb0ELb0ELb1EEEvNS_9BwdParamsE,@function
        .size           _ZN10layer_norm13ln_bwd_kernelINS_13Kernel_traitsIfffffjLj2560ELj1ELj1ELj4ELj16ENS_18Kernel_traits_baseILj2560EfffffjLj128EEEEELb0ELb0ELb0ELb1EEEvNS_9BwdParamsE,(.L_x_11999 - _ZN10layer_norm13ln_bwd_kernelINS_13Kernel_traitsIfffffjLj2560ELj1ELj1ELj4ELj16ENS_18Kernel_traits_baseILj2560EfffffjLj128EEEEELb0ELb0ELb0ELb1EEEvNS_9BwdParamsE)
        .other          _ZN10layer_norm13ln_bwd_kernelINS_13Kernel_traitsIfffffjLj2560ELj1ELj1ELj4ELj16ENS_18Kernel_traits_baseILj2560EfffffjLj128EEEEELb0ELb0ELb0ELb1EEEvNS_9BwdParamsE,@"STO_CUDA_ENTRY STV_DEFAULT"
_ZN10layer_norm13ln_bwd_kernelINS_13Kernel_traitsIfffffjLj2560ELj1ELj1ELj4ELj16ENS_18Kernel_traits_baseILj2560EfffffjLj128EEEEELb0ELb0ELb0ELb1EEEvNS_9BwdParamsE:
.text._ZN10layer_norm13ln_bwd_kernelINS_13Kernel_traitsIfffffjLj2560ELj1ELj1ELj4ELj16ENS_18Kernel_traits_baseILj2560EfffffjLj128EEEEELb0ELb0ELb0ELb1EEEvNS_9BwdParamsE:
        /* <DEDUP_REMOVED lines=34> */
.L_x_10819:
[----:B------:R-:W-:Y:S01]  /*0220*/  SHF.L.U32 R2, R0, 0x4, RZ ;  /* 0x0000000400027819 */ /* 0x000fe200000006ff */
[----:B------:R-:W-:-:S03]  /*0230*/  ULDC.64 UR4, c[0x0][0x260] ;  /* 0x0000980000047ab9 */ /* 0x000fc60000000a00 */
[----:B------:R-:W-:-:S04]  /*0240*/  LOP3.LUT R2, R2, 0x7f0, RZ, 0xc0, !PT ;  /* 0x000007f002027812 */ /* 0x000fc800078ec0ff */
[----:B------:R-:W-:-:S04]  /*0250*/  IADD3 R6, P0, R2, UR4, RZ ;  /* 0x0000000402067c10 */ /* 0x000fc8000ff1e0ff */
[----:B------:R-:W-:Y:S01]  /*0260*/  IADD3.X R7, RZ, UR5, RZ, P0, !PT ;  /* 0x00000005ff077c10 */ /* 0x000fe200087fe4ff */
[----:B------:R-:W-:Y:S02]  /*0270*/  ULDC.64 UR4, c[0x0][0x270] ;  /* 0x00009c0000047ab9 */ /* 0x000fe40000000a00 */
[----:B------:R-:W-:Y:S01]  /*0280*/  ISETP.NE.U32.AND P2, PT, RZ, UR4, PT ;  /* 0x00000004ff007c0c */ /* 0x000fe2000bf45070 */
[----:B------:R-:W-:Y:S01]  /*0290*/  HFMA2.MMA R143, -RZ, RZ, 0, 5.9604644775390625e-08 ;  /* 0x00000001ff8f7435 */ /* 0x000fe200000001ff */
[----:B------:R-:W5:Y:S01]  /*02a0*/  LDG.E.128 R40, desc[UR6][R6.64] ;  /* 0x0000000606287981 */ /* 0x000f62000c1e1d00 */
[----:B------:R-:W-:Y:S02]  /*02b0*/  CS2R R120, SRZ ;  /* 0x0000000000787805 */ /* 0x000fe4000001ff00 */
[----:B------:R-:W-:Y:S02]  /*02c0*/  ISETP.NE.AND.EX P2, PT, RZ, UR5, PT, P2 ;  /* 0x00000005ff007c0c */ /* 0x000fe4000bf45320 */
        /* <DEDUP_REMOVED lines=23> */
.L_x_10827:
        /* <DEDUP_REMOVED lines=50> */
[----:B-----5:R0:W5:Y:S02]  /*0760*/  @P0 LDG.E.128 R60, desc[UR6][R138.64] ;  /* 0x000000068a3c0981 */ /* 0x020164000c1e1d00 */
        /* <DEDUP_REMOVED lines=39> */
[C---:B------:R-:W-:Y:S01]  /*09e0*/  FADD.FTZ R76, -R153.reuse, R76 ;  /* 0x0000004c994c7221 */ /* 0x040fe20000010100 */
        /* <DEDUP_REMOVED lines=133> */
.L_x_10838:
        /* <DEDUP_REMOVED lines=13> */
.L_x_10822:
        /* <DEDUP_REMOVED lines=74> */
.L_x_10823:
        /* <DEDUP_REMOVED lines=17> */
.L_x_10824:
        /* <DEDUP_REMOVED lines=27> */
.L_x_10825:
        /* <DEDUP_REMOVED lines=25> */
.L_x_10826:
        /* <DEDUP_REMOVED lines=79> */
.L_x_10820:
        /* <DEDUP_REMOVED lines=21> */
.L_x_10821:
[----:B------:R-:W-:Y:S01]  /*2240*/  HFMA2.MMA R92, -RZ, RZ, 0, 9.5367431640625e-07 ;  /* 0x00000010ff5c7435 */ /* 0x000fe200000001ff */
[----:B------:R-:W-:Y:S02]  /*2250*/  MOV R93, R71 ;  /* 0x00000047005d7202 */ /* 0x000fe40000000f00 */
[----:B------:R-:W-:Y:S02]  /*2260*/  MOV R95, 0x1f ;  /* 0x0000001f005f7802 */ /* 0x000fe40000000f00 */
[----:B------:R-:W-:-:S07]  /*2270*/  MOV R90, 0xffffffff ;  /* 0xffffffff005a7802 */ /* 0x000fce0000000f00 */
[----:B-----5:R-:W-:Y:S05]  /*2280*/  WARPSYNC.COLLECTIVE R90, `(.L_x_10828) ;  /* 0x000000005a087348 */ /* 0x020fea0003c00000 */
[----:B------:R0:W1:Y:S02]  /*2290*/  SHFL.DOWN P3, R91, R93, R92, R95 ;  /* 0x0800005c5d5b7389 */ /* 0x000064000006005f */
[----:B01---5:R-:W-:Y:S01]  /*22a0*/  ENDCOLLECTIVE ;  /* 0x000000000000791b */ /* 0x023fe20003800000 */
.L_x_10828:
[----:B------:R-:W-:Y:S02]  /*22b0*/  MOV R93, R68 ;  /* 0x00000044005d7202 */ /* 0x000fe40000000f00 */
[----:B------:R-:W-:-:S07]  /*22c0*/  MOV R70, R91 ;  /* 0x0000005b00467202 */ /* 0x000fce0000000f00 */
[----:B------:R-:W-:Y:S05]  /*22d0*/  WARPSYNC.COLLECTIVE R90, `(.L_x_10829) ;  /* 0x000000005a087348 */ /* 0x000fea0003c00000 */
[----:B------:R0:W1:Y:S02]  /*22e0*/  SHFL.DOWN P3, R91, R93, R92, R95 ;  /* 0x0800005c5d5b7389 */ /* 0x000064000006005f */
[----:B01----:R-:W-:Y:S01]  /*22f0*/  ENDCOLLECTIVE ;  /* 0x000000000000791b */ /* 0x003fe20003800000 */
.L_x_10829:
[----:B------:R-:W-:Y:S01]  /*2300*/  FADD.FTZ R70, R71, R70 ;  /* 0x0000004647467221 */ /* 0x000fe20000010000 */
[----:B------:R-:W-:-:S04]  /*2310*/  HFMA2.MMA R92, -RZ, RZ, 0, 4.76837158203125e-07 ;  /* 0x00000008ff5c7435 */ /* 0x000fc800000001ff */
[----:B------:R-:W-:Y:S02]  /*2320*/  MOV R93, R70 ;  /* 0x00000046005d7202 */ /* 0x000fe40000000f00 */
[----:B------:R-:W-:-:S07]  /*2330*/  MOV R69, R91 ;  /* 0x0000005b00457202 */ /* 0x000fce0000000f00 */
[----:B------:R-:W-:Y:S05]  /*2340*/  WARPSYNC.COLLECTIVE R90, `(.L_x_10830) ;  /* 0x000000005a087348 */ /* 0x000fea0003c00000 */
[----:B------:R0:W1:Y:S02]  /*2350*/  SHFL.DOWN P3, R91, R93, R92, R95 ;  /* 0x0800005c5d5b7389 */ /* 0x000064000006005f */
[----:B01----:R-:W-:Y:S01]  /*2360*/  ENDCOLLECTIVE ;  /* 0x000000000000791b */ /* 0x003fe20003800000 */
.L_x_10830:
[----:B------:R-:W-:-:S05]  /*2370*/  FADD.FTZ R69, R68, R69 ;  /* 0x0000004544457221 */ /* 0x000fca0000010000 */
[----:B------:R-:W-:Y:S02]  /*2380*/  MOV R93, R69 ;  /* 0x00000045005d7202 */ /* 0x000fe40000000f00 */
[----:B------:R-:W-:-:S07]  /*2390*/  MOV R73, R91 ;  /* 0x0000005b00497202 */ /* 0x000fce0000000f00 */
[----:B------:R-:W-:Y:S05]  /*23a0*/  WARPSYNC.COLLECTIVE R90, `(.L_x_10831) ;  /* 0x000000005a087348 */ /* 0x000fea0003c00000 */
[----:B------:R0:W1:Y:S02]  /*23b0*/  SHFL.DOWN P3, R91, R93, R92, R95 ;  /* 0x0800005c5d5b7389 */ /* 0x000064000006005f */
[----:B01----:R-:W-:Y:S01]  /*23c0*/  ENDCOLLECTIVE ;  /* 0x000000000000791b */ /* 0x003fe20003800000 */
.L_x_10831:
[----:B------:R-:W-:Y:S01]  /*23d0*/  FADD.FTZ R73, R70, R73 ;  /* 0x0000004946497221 */ /* 0x000fe20000010000 */
[----:B------:R-:W-:-:S04]  /*23e0*/  HFMA2.MMA R92, -RZ, RZ, 0, 2.384185791015625e-07 ;  /* 0x00000004ff5c7435 */ /* 0x000fc800000001ff */
[----:B------:R-:W-:Y:S02]  /*23f0*/  MOV R93, R73 ;  /* 0x00000049005d7202 */ /* 0x000fe40000000f00 */
[----:B------:R-:W-:-:S07]  /*2400*/  MOV R72, R91 ;  /* 0x0000005b00487202 */ /* 0x000fce0000000f00 */
[----:B------:R-:W-:Y:S05]  /*2410*/  WARPSYNC.COLLECTIVE R90, `(.L_x_10832) ;  /* 0x000000005a087348 */ /* 0x000fea0003c00000 */
[----:B------:R0:W1:Y:S02]  /*2420*/  SHFL.DOWN P3, R91, R93, R92, R95 ;  /* 0x0800005c5d5b7389 */ /* 0x000064000006005f */
[----:B01----:R-:W-:Y:S01]  /*2430*/  ENDCOLLECTIVE ;  /* 0x000000000000791b */ /* 0x003fe20003800000 */
.L_x_10832:
[----:B------:R-:W-:-:S05]  /*2440*/  FADD.FTZ R72, R69, R72 ;  /* 0x0000004845487221 */ /* 0x000fca0000010000 */
[----:B------:R-:W-:Y:S02]  /*2450*/  MOV R93, R72 ;  /* 0x00000048005d7202 */ /* 0x000fe40000000f00 */
[----:B------:R-:W-:-:S07]  /*2460*/  MOV R74, R91 ;  /* 0x0000005b004a7202 */ /* 0x000fce0000000f00 */
[----:B------:R-:W-:Y:S05]  /*2470*/  WARPSYNC.COLLECTIVE R90, `(.L_x_10833) ;  /* 0x000000005a087348 */ /* 0x000fea0003c00000 */
[----:B------:R0:W1:Y:S02]  /*2480*/  SHFL.DOWN P3, R91, R93, R92, R95 ;  /* 0x0800005c5d5b7389 */ /* 0x000064000006005f */
[----:B01----:R-:W-:Y:S01]  /*2490*/  ENDCOLLECTIVE ;  /* 0x000000000000791b */ /* 0x003fe20003800000 */
.L_x_10833:
[----:B------:R-:W-:Y:S01]  /*24a0*/  FADD.FTZ R74, R73, R74 ;  /* 0x0000004a494a7221 */ /* 0x000fe20000010000 */
[----:B------:R-:W-:-:S04]  /*24b0*/  HFMA2.MMA R92, -RZ, RZ, 0, 1.1920928955078125e-07 ;  /* 0x00000002ff5c7435 */ /* 0x000fc800000001ff */
[----:B------:R-:W-:Y:S02]  /*24c0*/  MOV R93, R74 ;  /* 0x0000004a005d7202 */ /* 0x000fe40000000f00 */
[----:B------:R-:W-:-:S07]  /*24d0*/  MOV R75, R91 ;  /* 0x0000005b004b7202 */ /* 0x000fce0000000f00 */
[----:B------:R-:W-:Y:S05]  /*24e0*/  WARPSYNC.COLLECTIVE R90, `(.L_x_10834) ;  /* 0x000000005a087348 */ /* 0x000fea0003c00000 */
[----:B------:R0:W1:Y:S02]  /*24f0*/  SHFL.DOWN P3, R91, R93, R92, R95 ;  /* 0x0800005c5d5b7389 */ /* 0x000064000006005f */
[----:B01----:R-:W-:Y:S01]  /*2500*/  ENDCOLLECTIVE ;  /* 0x000000000000791b */ /* 0x003fe20003800000 */
.L_x_10834:
[----:B------:R-:W-:-:S05]  /*2510*/  FADD.FTZ R75, R72, R75 ;  /* 0x0000004b484b7221 */ /* 0x000fca0000010000 */
[----:B------:R-:W-:Y:S02]  /*2520*/  MOV R93, R75 ;  /* 0x0000004b005d7202 */ /* 0x000fe40000000f00 */
[----:B------:R-:W-:-:S07]  /*2530*/  MOV R71, R91 ;  /* 0x0000005b00477202 */ /* 0x000fce0000000f00 */
[----:B------:R-:W-:Y:S05]  /*2540*/  WARPSYNC.COLLECTIVE R90, `(.L_x_10835) ;  /* 0x000000005a087348 */ /* 0x000fea0003c00000 */
[----:B------:R0:W1:Y:S02]  /*2550*/  SHFL.DOWN P3, R91, R93, R92, R95 ;  /* 0x0800005c5d5b7389 */ /* 0x000064000006005f */
[----:B01----:R-:W-:Y:S01]  /*2560*/  ENDCOLLECTIVE ;  /* 0x000000000000791b */ /* 0x003fe20003800000 */
.L_x_10835:
[----:B------:R-:W-:Y:S01]  /*2570*/  FADD.FTZ R71, R74, R71 ;  /* 0x000000474a477221 */ /* 0x000fe20000010000 */
[----:B------:R-:W-:-:S04]  /*2580*/  HFMA2.MMA R92, -RZ, RZ, 0, 5.9604644775390625e-08 ;  /* 0x00000001ff5c7435 */ /* 0x000fc800000001ff */
[----:B------:R-:W-:Y:S02]  /*2590*/  MOV R93, R71 ;  /* 0x00000047005d7202 */ /* 0x000fe40000000f00 */
[----:B------:R-:W-:-:S07]  /*25a0*/  MOV R68, R91 ;  /* 0x0000005b00447202 */ /* 0x000fce0000000f00 */
[----:B------:R-:W-:Y:S05]  /*25b0*/  WARPSYNC.COLLECTIVE R90, `(.L_x_10836) ;  /* 0x000000005a087348 */ /* 0x000fea0003c00000 */
[----:B------:R0:W1:Y:S02]  /*25c0*/  SHFL.DOWN P3, R91, R93, R92, R95 ;  /* 0x0800005c5d5b7389 */ /* 0x000064000006005f */
[----:B01----:R-:W-:Y:S01]  /*25d0*/  ENDCOLLECTIVE ;  /* 0x000000000000791b */ /* 0x003fe20003800000 */
.L_x_10836:
[----:B------:R-:W-:-:S05]  /*25e0*/  FADD.FTZ R70, R75, R68 ;  /* 0x000000444b467221 */ /* 0x000fca0000010000 */
[----:B------:R-:W-:Y:S02]  /*25f0*/  MOV R93, R70 ;  /* 0x00000046005d7202 */ /* 0x000fe40000000f00 */
[----:B------:R-:W-:-:S07]  /*2600*/  MOV R68, R91 ;  /* 0x0000005b00447202 */ /* 0x000fce0000000f00 */
[----:B------:R-:W-:Y:S05]  /*2610*/  WARPSYNC.COLLECTIVE R90, `(.L_x_10837) ;  /* 0x000000005a087348 */ /* 0x000fea0003c00000 */
[----:B------:R0:W1:Y:S02]  /*2620*/  SHFL.DOWN P3, R91, R93, R92, R95 ;  /* 0x0800005c5d5b7389 */ /* 0x000064000006005f */
[----:B01----:R-:W-:Y:S01]  /*2630*/  ENDCOLLECTIVE ;  /* 0x000000000000791b */ /* 0x003fe20003800000 */
.L_x_10837:
[----:B------:R-:W-:Y:S01]  /*2640*/  MOV R69, R91 ;  /* 0x0000005b00457202 */ /* 0x000fe20000000f00 */
[----:B------:R-:W-:Y:S06]  /*2650*/  BRA `(.L_x_10838) ;  /* 0xffffffe800f87947 */ /* 0x000fec000383ffff */
.L_x_10839:
        /* <DEDUP_REMOVED lines=10> */
.L_x_11999:


//--------------------- .text._ZN10layer_norm13ln_bwd_kernelINS_13Kernel_traitsIfffffjLj2560ELj1ELj1ELj4ELj16ENS_18Kernel_traits_baseILj2560EfffffjLj128EEEEELb0ELb0ELb1ELb0EEEvNS_9BwdParamsE --------------------------
	.section	.text._ZN10layer_norm13ln_bwd_kernelINS_13Kernel_traitsIfffffjLj2560ELj1ELj1ELj4ELj16ENS_18Kernel_traits_baseILj2560EfffffjLj128EEEEELb0ELb0ELb1ELb0EEEvNS_9BwdParamsE,"ax",@progbits
	.align	128
        .global         _ZN10layer_norm13ln_bwd_kernelINS_13Kernel_traitsIfffffjLj2560ELj1ELj1ELj4ELj16ENS_18Kernel_traits_baseILj2560EfffffjLj128EEEEELb0ELb0ELb1ELb0EEEvNS_9BwdParamsE
        .type           _ZN10layer_norm13ln_bwd_kernelINS_13Kernel_traitsIfffffjLj2560ELj1ELj1ELj4ELj16ENS_18Kernel_traits_baseILj2560EfffffjLj128EEEEELb0ELb0ELb1ELb0EEEvNS_9BwdParamsE,@function
        .size           _ZN10layer_norm13ln_bwd_kernelINS_13Kernel_traitsIfffffjLj2560ELj1ELj1ELj4ELj16ENS_18Kernel_traits_baseILj2560EfffffjLj128EEEEELb0ELb0ELb1ELb0EEEvNS_9BwdParamsE,(.L_x_12000 - _ZN10layer_norm13ln_bwd_kernelINS_13Kernel_traitsIfffffjLj2560ELj1ELj1ELj4ELj16ENS_18Kernel_traits_baseILj2560EfffffjLj128EEEEELb0ELb0ELb1ELb0EEEvNS_9BwdParamsE)
        .other          _ZN10layer_norm13ln_bwd_kernelINS_13Kernel_traitsIfffffjLj2560ELj1ELj1ELj4ELj16ENS_18Kernel_traits_baseILj2560EfffffjLj128EEEEELb0ELb0ELb1ELb0EEEvNS_9BwdParamsE,@"STO_CUDA_ENTRY STV_DEFAULT"
_ZN10layer_norm13ln_bwd_kernelINS_13Kernel_traitsIfffffjLj2560ELj1ELj1ELj4ELj16ENS_18Kernel_traits_baseILj2560EfffffjLj128EEEEELb0ELb0ELb1ELb0EEEvNS_9BwdParamsE:
.text._ZN10layer_norm13ln_bwd_kernelINS_13Kernel_traitsIfffffjLj2560ELj1ELj1ELj4ELj16ENS_18Kernel_traits_baseILj2560EfffffjLj128EEEEELb0ELb0ELb1ELb0EEEvNS_9BwdParamsE:
        /* <DEDUP_REMOVED lines=22> */
[----:B------:R-:W-:Y:S02]  /*0160*/  CS2R R42, SRZ ;  /* 0x00000000002a7805 */ /* 0x000fe4000001ff00 */
        /* <DEDUP_REMOVED lines=51> */
.L_x_10915:
[----:B01234-:R-:W1:Y:S08]  /*04a0*/  LDC.64 R108, c[0x0][0x288] ;  /* 0x0000a200ff6c7b82 */ /* 0x01fe700000000a00 */
[----:B------:R-:W2:Y:S08]  /*04b0*/  LDC.64 R110, c[0x0][0x258] ;  /* 0x00009600ff6e7b82 */ /* 0x000eb00000000a00 */
[----:B------:R-:W3:Y:S01]  /*04c0*/  LDC.64 R4, c[0x0][0x280] ;  /* 0x0000a000ff047b82 */ /* 0x000ee20000000a00 */
[----:B-1----:R-:W-:-:S07]  /*04d0*/  IMAD.WIDE R108, R7, 0x4, R108 ;  /* 0x00000004076c7825 */ /* 0x002fce00078e026c */
[----:B------:R-:W1:Y:S01]  /*04e0*/  LDC.64 R156, c[0x0][0x2c8] ;  /* 0x0000b200ff9c7b82 */ /* 0x000e620000000a00 */
[----:B------:R-:W4:Y:S01]  /*04f0*/  LDG.E R114, desc[UR4][R108.64] ;  /* 0x000000046c727981 */ /* 0x000f22000c1e1900 */
        /* <DEDUP_REMOVED lines=21> */
.L_x_10845:
[----:B------:R-:W-:-:S07]  /*0650*/  IADD3 R109, R4, 0x80, RZ ;  /* 0x00000080046d7810 */ /* 0x000fce0007ffe0ff */
.L_x_10844:
[----:B------:R-:W-:Y:S05]  /*0660*/  BSYNC B1 ;  /* 0x0000000000017941 */ /* 0x000fea0003800000 */
.L_x_10843:
[----:B------:R-:W-:Y:S04]  /*0670*/  BSSY B1, `(.L_x_10846) ;  /* 0x0000008000017945 */ /* 0x000fe80003800000 */
[----:B------:R-:W-:Y:S05]  /*0680*/  @!P0 BRA `(.L_x_10847) ;  /* 0x0000000000188947 */ /* 0x000fea0003800000 */
[----:B------:R-:W-:-:S04]  /*0690*/  ISETP.NE.U32.AND P4, PT, RZ, UR12, PT ;  /* 0x0000000cff007c0c */ /* 0x000fc8000bf85070 */
[----:B------:R-:W-:-:S13]  /*06a0*/  ISETP.NE.AND.EX P4, PT, RZ, UR13, PT, P4 ;  /* 0x0000000dff007c0c */ /* 0x000fda000bf85340 */
[----:B------:R-:W-:Y:S05]  /*06b0*/  @!P4 BRA `(.L_x_10848) ;  /* 0x000000000008c947 */ /* 0x000fea0003800000 */
[----:B------:R-:W-:-:S06]  /*06c0*/  IMAD.WIDE.U32 R80, R109, 0x10, R156 ;  /* 0x000000106d507825 */ /* 0x000fcc00078e009c */
[----:B------:R-:W5:Y:S02]  /*06d0*/  LDG.E.128 R80, desc[UR4][R80.64] ;  /* 0x0000000450507981 */ /* 0x000f64000c1e1d00 */
.L_x_10848:
[----:B------:R-:W-:-:S07]  /*06e0*/  IADD3 R109, R109, 0x80, RZ ;  /* 0x000000806d6d7810 */ /* 0x000fce0007ffe0ff */
.L_x_10847:
[----:B------:R-:W-:Y:S05]  /*06f0*/  BSYNC B1 ;  /* 0x0000000000017941 */ /* 0x000fea0003800000 */
.L_x_10846:
[----:B------:R-:W-:Y:S04]  /*0700*/  BSSY B1, `(.L_x_10849) ;  /* 0x0000008000017945 */ /* 0x000fe80003800000 */
[----:B------:R-:W-:Y:S05]  /*0710*/  @!P1 BRA `(.L_x_10850) ;  /* 0x0000000000189947 */ /* 0x000fea0003800000 */
[----:B------:R-:W-:-:S04]  /*0720*/  ISETP.NE.U32.AND P4, PT, RZ, UR12, PT ;  /* 0x0000000cff007c0c */ /* 0x000fc8000bf85070 */
[----:B------:R-:W-:-:S13]  /*0730*/  ISETP.NE.AND.EX P4, PT, RZ, UR13, PT, P4 ;  /* 0x0000000dff007c0c */ /* 0x000fda000bf85340 */
[----:B------:R-:W-:Y:S05]  /*0740*/  @!P4 BRA `(.L_x_10851) ;  /* 0x000000000008c947 */ /* 0x000fea0003800000 */
[----:B------:R-:W-:-:S06]  /*0750*/  IMAD.WIDE.U32 R84, R109, 0x10, R156 ;  /* 0x000000106d547825 */ /* 0x000fcc00078e009c */
[----:B------:R-:W5:Y:S02]  /*0760*/  LDG.E.128 R84, desc[UR4][R84.64] ;  /* 0x0000000454547981 */ /* 0x000f64000c1e1d00 */
.L_x_10851:
[----:B------:R-:W-:-:S07]  /*0770*/  VIADD R109, R109, 0x80 ;  /* 0x000000806d6d7836 */ /* 0x000fce0000000000 */
.L_x_10850:
[----:B------:R-:W-:Y:S05]  /*0780*/  BSYNC B1 ;  /* 0x0000000000017941 */ /* 0x000fea0003800000 */
.L_x_10849:
[----:B------:R-:W-:Y:S04]  /*0790*/  BSSY B1, `(.L_x_10852) ;  /* 0x0000008000017945 */ /* 0x000fe80003800000 */
[----:B------:R-:W-:Y:S05]  /*07a0*/  @!P2 BRA `(.L_x_10853) ;  /* 0x000000000018a947 */ /* 0x000fea0003800000 */
[----:B------:R-:W-:-:S04]  /*07b0*/  ISETP.NE.U32.AND P4, PT, RZ, UR12, PT ;  /* 0x0000000cff007c0c */ /* 0x000fc8000bf85070 */
[----:B------:R-:W-:-:S13]  /*07c0*/  ISETP.NE.AND.EX P4, PT, RZ, UR13, PT, P4 ;  /* 0x0000000dff007c0c */ /* 0x000fda000bf85340 */
[----:B------:R-:W-:Y:S05]  /*07d0*/  @!P4 BRA `(.L_x_10854) ;  /* 0x000000000008c947 */ /* 0x000fea0003800000 */
[----:B------:R-:W-:-:S06]  /*07e0*/  IMAD.WIDE.U32 R88, R109, 0x10, R156 ;  /* 0x000000106d587825 */ /* 0x000fcc00078e009c */
[----:B------:R-:W5:Y:S02]  /*07f0*/  LDG.E.128 R88, desc[UR4][R88.64] ;  /* 0x0000000458587981 */ /* 0x000f64000c1e1d00 */
.L_x_10854:
[----:B------:R-:W-:-:S07]  /*0800*/  IADD3 R109, R109, 0x80, RZ ;  /* 0x000000806d6d7810 */ /* 0x000fce0007ffe0ff */
.L_x_10853:
[----:B------:R-:W-:Y:S05]  /*0810*/  BSYNC B1 ;  /* 0x0000000000017941 */ /* 0x000fea0003800000 */
.L_x_10852:
[----:B------:R-:W-:Y:S01]  /*0820*/  ISETP.NE.AND P4, PT, R0, RZ, PT ;  /* 0x000000ff0000720c */ /* 0x000fe20003f85270 */
[----:B------:R-:W-:Y:S01]  /*0830*/  HFMA2.MMA R149, -RZ, RZ, 0, 0 ;  /* 0x00000000ff957435 */ /* 0x000fe200000001ff */
[----:B------:R-:W-:-:S11]  /*0840*/  MOV R154, RZ ;  /* 0x000000ff009a7202 */ /* 0x000fd60000000f00 */
[----:B------:R-:W-:Y:S05]  /*0850*/  @P4 BRA `(.L_x_10855) ;  /* 0x0000000c00944947 */ /* 0x000fea0003800000 */
[----:B------:R-:W-:-:S06]  /*0860*/  IMAD.WIDE.U32 R92, R109, 0x10, R156 ;  /* 0x000000106d5c7825 */ /* 0x000fcc00078e009c */
[----:B------:R-:W5:Y:S01]  /*0870*/  LDG.E.128 R92, desc[UR4][R92.64] ;  /* 0x000000045c5c7981 */ /* 0x000f62000c1e1d00 */
[----:B------:R-:W-:Y:S05]  /*0880*/  BRA `(.L_x_10855) ;  /* 0x0000000c00887947 */ /* 0x000fea0003800000 */
.L_x_10842:
        /* <DEDUP_REMOVED lines=56> */
.L_x_10857:
[----:B------:R-:W-:Y:S05]  /*0c10*/  BSYNC B1 ;  /* 0x0000000000017941 */ /* 0x000fea0003800000 */
.L_x_10856:
        /* <DEDUP_REMOVED lines=42> */
.L_x_10859:
[----:B------:R-:W-:Y:S05]  /*0ec0*/  BSYNC B1 ;  /* 0x0000000000017941 */ /* 0x000fea0003800000 */
.L_x_10858:
        /* <DEDUP_REMOVED lines=12> */
[----:B------:R-:W-:Y:S01]  /*0f90*/  VIADD R147, R147, 0x80 ;  /* 0x0000008093937836 */ /* 0x000fe20000000000 */
        /* <DEDUP_REMOVED lines=29> */
.L_x_10861:
[----:B------:R-:W-:Y:S05]  /*1170*/  BSYNC B1 ;  /* 0x0000000000017941 */ /* 0x000fea0003800000 */
.L_x_10860:
        /* <DEDUP_REMOVED lines=42> */
.L_x_10863:
[----:B------:R-:W-:Y:S05]  /*1420*/  BSYNC B1 ;  /* 0x0000000000017941 */ /* 0x000fea0003800000 */
.L_x_10862:
        /* <DEDUP_REMOVED lines=40> */
.L_x_10855:
[----:B------:R-:W-:Y:S05]  /*16b0*/  BSYNC B0 ;  /* 0x0000000000007941 */ /* 0x000fea0003800000 */
.L_x_10841:
        /* <DEDUP_REMOVED lines=24> */
[----:B------:R2:W3:Y:S04]  /*1840*/  SHFL.DOWN PT, R136, R137, 0x1, 0x1f ;  /* 0x08201f0089887f89 */ /* 0x0004e800000e0000 */
[----:B------:R2:W4:Y:S02]  /*1850*/  SHFL.DOWN PT, R111, R110, 0x1, 0x1f ;  /* 0x08201f006e6f7f89 */ /* 0x00052400000e0000 */
.L_x_10926:
[----:B------:R-:W0:Y:S01]  /*1860*/  S2R R113, SR_CgaCtaId ;  /* 0x0000000000717919 */ /* 0x000e220000008800 */
[----:B------:R-:W-:Y:S01]  /*1870*/  MOV R112, 0x400 ;  /* 0x0000040000707802 */ /* 0x000fe20000000f00 */
[----:B---3--:R-:W-:Y:S01]  /*1880*/  FADD.FTZ R136, R137, R136 ;  /* 0x0000008889887221 */ /* 0x008fe20000010000 */
[----:B------:R-:W-:Y:S01]  /*1890*/  @!P4 LOP3.LUT R109, R109, 0x3, RZ, 0xc0, !PT ;  /* 0x000000036d6dc812 */ /* 0x000fe200078ec0ff */
[----:B--2-4-:R-:W-:Y:S01]  /*18a0*/  FADD.FTZ R137, R110, R111 ;  /* 0x0000006f6e897221 */ /* 0x014fe20000010000 */
[----:B------:R-:W-:Y:S05]  /*18b0*/  WARPSYNC.ALL ;  /* 0x0000000000007948 */ /* 0x000fea0003800000 */
[----:B------:R-:W-:Y:S01]  /*18c0*/  @!P4 IADD3 R109, R108, R109, RZ ;  /* 0x0000006d6c6dc210 */ /* 0x000fe20007ffe0ff */
[----:B------:R-:W-:Y:S01]  /*18d0*/  BSSY B0, `(.L_x_10865) ;  /* 0x000006c000007945 */ /* 0x000fe20003800000 */
[----:B------:R-:W-:-:S02]  /*18e0*/  ISETP.NE.AND P5, PT, R2, RZ, PT ;  /* 0x000000ff0200720c */ /* 0x000fc40003fa5270 */
[----:B0-----:R-:W-:-:S04]  /*18f0*/  LEA R112, R113, R112, 0x18 ;  /* 0x0000007071707211 */ /* 0x001fc800078ec0ff */
[----:B------:R-:W-:Y:S01]  /*1900*/  LEA R151, R108, R112, 0x3 ;  /* 0x000000706c977211 */ /* 0x000fe200078e18ff */
[----:B------:R-:W-:-:S05]  /*1910*/  @!P4 IMAD R149, R109, 0x8, R112 ;  /* 0x000000086d95c824 */ /* 0x000fca00078e0270 */
[----:B------:R-:W-:Y:S01]  /*1920*/  @!P4 STS.64 [R149+0x2800], R136 ;  /* 0x002800889500c388 */ /* 0x000fe20000000a00 */
[----:B------:R-:W-:Y:S01]  /*1930*/  BAR.SYNC.DEFER_BLOCKING 0x0 ;  /* 0x0000000000007b1d */ /* 0x000fe20000010000 */
[----:B------:R-:W-:-:S05]  /*1940*/  ISETP.NE.AND P4, PT, R8, RZ, PT ;  /* 0x000000ff0800720c */ /* 0x000fca0003f85270 */
[----:B------:R-:W0:Y:S04]  /*1950*/  LDS.128 R108, [R151+0x2800] ;  /* 0x00280000976c7984 */ /* 0x000e280000000c00 */
[----:B------:R-:W2:Y:S01]  /*1960*/  LDS.128 R112, [R151+0x2810] ;  /* 0x0028100097707984 */ /* 0x000ea20000000c00 */
[----:B0-----:R-:W-:Y:S01]  /*1970*/  FADD.FTZ R153, RZ, R108 ;  /* 0x0000006cff997221 */ /* 0x001fe20000010000 */
        /* <DEDUP_REMOVED lines=33> */
.L_x_10868:
[----:B------:R-:W-:Y:S05]  /*1b90*/  BSYNC B1 ;  /* 0x0000000000017941 */ /* 0x000fea0003800000 */
.L_x_10867:
        /* <DEDUP_REMOVED lines=11> */
.L_x_10870:
[----:B------:R-:W-:Y:S05]  /*1c50*/  BSYNC B1 ;  /* 0x0000000000017941 */ /* 0x000fea0003800000 */
.L_x_10869:
        /* <DEDUP_REMOVED lines=11> */
.L_x_10872:
[----:B------:R-:W-:Y:S05]  /*1d10*/  BSYNC B1 ;  /* 0x0000000000017941 */ /* 0x000fea0003800000 */
.L_x_10871:
        /* <DEDUP_REMOVED lines=16> */
.L_x_10874:
[----:B------:R-:W-:Y:S05]  /*1e20*/  BSYNC B1 ;  /* 0x0000000000017941 */ /* 0x000fea0003800000 */
.L_x_10873:
[----:B------:R-:W-:Y:S02]  /*1e30*/  SEL R106, R149, R106, P5 ;  /* 0x0000006a956a7207 */ /* 0x000fe40002800000 */
[----:B------:R-:W-:Y:S02]  /*1e40*/  SEL R107, R136, R107, P5 ;  /* 0x0000006b886b7207 */ /* 0x000fe40002800000 */
[----:B------:R-:W-:Y:S02]  /*1e50*/  ISETP.NE.U32.AND P5, PT, R110, RZ, PT ;  /* 0x000000ff6e00720c */ /* 0x000fe40003fa5070 */
[----:B------:R-:W0:Y:S02]  /*1e60*/  LDC R110, c[0x0][0x29c] ;  /* 0x0000a700ff6e7b82 */ /* 0x000e240000000800 */
[----:B------:R-:W-:-:S13]  /*1e70*/  ISETP.NE.AND.EX P5, PT, R111, RZ, PT, P5 ;  /* 0x000000ff6f00720c */ /* 0x000fda0003fa5350 */
[----:B------:R-:W2:Y:S01]  /*1e80*/  @P5 LDC.64 R108, c[0x0][0x308] ;  /* 0x0000c200ff6c5b82 */ /* 0x000ea20000000a00 */
[-C--:B0-----:R-:W-:Y:S01]  /*1e90*/  FMUL.FTZ R137, R137, R110.reuse ;  /* 0x0000006e89897220 */ /* 0x081fe20000410000 */
[-C--:B------:R-:W-:Y:S01]  /*1ea0*/  FMUL.FTZ R114, R114, R110.reuse ;  /* 0x0000006e72727220 */ /* 0x080fe20000410000 */
[-C--:B------:R-:W-:Y:S01]  /*1eb0*/  FMUL.FTZ R149, R149, R110.reuse ;  /* 0x0000006e95957220 */ /* 0x080fe20000410000 */
[----:B------:R-:W-:Y:S01]  /*1ec0*/  FMUL.FTZ R136, R136, R110 ;  /* 0x0000006e88887220 */ /* 0x000fe20000410000 */
[----:B--2---:R-:W-:-:S04]  /*1ed0*/  @P5 IMAD.WIDE.U32 R108, R4, 0x10, R108 ;  /* 0x00000010046c5825 */ /* 0x004fc800078e006c */
[----:B------:R-:W-:Y:S01]  /*1ee0*/  VIADD R4, R4, 0x80 ;  /* 0x0000008004047836 */ /* 0x000fe20000000000 */
[----:B------:R0:W-:Y:S01]  /*1ef0*/  @P5 STG.E.128 desc[UR4][R108.64], R104 ;  /* 0x000000686c005986 */ /* 0x0001e2000c101d04 */
[----:B------:R-:W-:-:S04]  /*1f00*/  ISETP.GT.AND P5, PT, R5, RZ, PT ;  /* 0x000000ff0500720c */ /* 0x000fc80003fa4270 */
[----:B------:R-:W-:Y:S02]  /*1f10*/  SEL R44, R137, R44, P5 ;  /* 0x0000002c892c7207 */ /* 0x000fe40002800000 */
[----:B------:R-:W-:Y:S02]  /*1f20*/  SEL R45, R114, R45, P5 ;  /* 0x0000002d722d7207 */ /* 0x000fe40002800000 */
[----:B------:R-:W-:Y:S02]  /*1f30*/  SEL R46, R149, R46, P5 ;  /* 0x0000002e952e7207 */ /* 0x000fe40002800000 */
[----:B------:R-:W-:Y:S01]  /*1f40*/  SEL R47, R136, R47, P5 ;  /* 0x0000002f882f7207 */ /* 0x000fe20002800000 */
[----:B0-----:R-:W0:Y:S02]  /*1f50*/  @P4 LDC.64 R108, c[0x0][0x2f8] ;  /* 0x0000be00ff6c4b82 */ /* 0x001e240000000a00 */
[C---:B0-----:R-:W-:Y:S01]  /*1f60*/  @P4 IMAD.WIDE.U32 R108, R113.reuse, 0x10, R108 ;  /* 0x00000010716c4825 */ /* 0x041fe200078e006c */
[----:B------:R-:W-:-:S04]  /*1f70*/  IADD3 R113, R113, 0x80, RZ ;  /* 0x0000008071717810 */ /* 0x000fc80007ffe0ff */
[----:B------:R0:W-:Y:S03]  /*1f80*/  @P4 STG.E.128 desc[UR4][R108.64], R44 ;  /* 0x0000002c6c004986 */ /* 0x0001e6000c101d04 */
.L_x_10866:
[----:B------:R-:W-:Y:S05]  /*1f90*/  BSYNC B0 ;  /* 0x0000000000007941 */ /* 0x000fea0003800000 */
.L_x_10865:
        /* <DEDUP_REMOVED lines=16> */
.L_x_10878:
[----:B------:R-:W-:Y:S05]  /*20a0*/  BSYNC B1 ;  /* 0x0000000000017941 */ /* 0x000fea0003800000 */
.L_x_10877:
        /* <DEDUP_REMOVED lines=11> */
.L_x_10880:
[----:B------:R-:W-:Y:S05]  /*2160*/  BSYNC B1 ;  /* 0x0000000000017941 */ /* 0x000fea0003800000 */
.L_x_10879:
        /* <DEDUP_REMOVED lines=11> */
.L_x_10882:
[----:B------:R-:W-:Y:S05]  /*2220*/  BSYNC B1 ;  /* 0x0000000000017941 */ /* 0x000fea0003800000 */
.L_x_10881:
        /* <DEDUP_REMOVED lines=16> */
.L_x_10884:
[----:B------:R-:W-:Y:S05]  /*2330*/  BSYNC B1 ;  /* 0x0000000000017941 */ /* 0x000fea0003800000 */
.L_x_10883:
        /* <DEDUP_REMOVED lines=22> */
.L_x_10876:
[----:B------:R-:W-:Y:S05]  /*24a0*/  BSYNC B0 ;  /* 0x0000000000007941 */ /* 0x000fea0003800000 */
.L_x_10875:
[----:B------:R-:W-:Y:S04]  /*24b0*/  BSSY B0, `(.L_x_10885) ;  /* 0x0000050000007945 */ /* 0x000fe80003800000 */
[----:B------:R-:W-:Y:S05]  /*24c0*/  @!P1 BRA `(.L_x_10886) ;  /* 0x0000000400389947 */ /* 0x000fea0003800000 */
[----:B0-2---:R-:W0:Y:S01]  /*24d0*/  @!P3 LDC.64 R108, c[0x0][0x2c8] ;  /* 0x0000b200ff6cbb82 */ /* 0x005e220000000a00 */
        /* <DEDUP_REMOVED lines=13> */
.L_x_10888:
[----:B------:R-:W-:Y:S05]  /*25b0*/  BSYNC B1 ;  /* 0x0000000000017941 */ /* 0x000fea0003800000 */
.L_x_10887:
        /* <DEDUP_REMOVED lines=11> */
.L_x_10890:
[----:B------:R-:W-:Y:S05]  /*2670*/  BSYNC B1 ;  /* 0x0000000000017941 */ /* 0x000fea0003800000 */
.L_x_10889:
        /* <DEDUP_REMOVED lines=11> */
.L_x_10892:
[----:B------:R-:W-:Y:S05]  /*2730*/  BSYNC B1 ;  /* 0x0000000000017941 */ /* 0x000fea0003800000 */
.L_x_10891:
        /* <DEDUP_REMOVED lines=16> */
.L_x_10894:
[----:B------:R-:W-:Y:S05]  /*2840*/  BSYNC B1 ;  /* 0x0000000000017941 */ /* 0x000fea0003800000 */
.L_x_10893:
        /* <DEDUP_REMOVED lines=22> */
.L_x_10886:
[----:B------:R-:W-:Y:S05]  /*29b0*/  BSYNC B0 ;  /* 0x0000000000007941 */ /* 0x000fea0003800000 */
.L_x_10885:
[----:B------:R-:W-:Y:S04]  /*29c0*/  BSSY B0, `(.L_x_10895) ;  /* 0x0000050000007945 */ /* 0x000fe80003800000 */
[----:B------:R-:W-:Y:S05]  /*29d0*/  @!P2 BRA `(.L_x_10896) ;  /* 0x000000040038a947 */ /* 0x000fea0003800000 */
[----:B0-23--:R-:W0:Y:S01]  /*29e0*/  @!P3 LDC.64 R108, c[0x0][0x2c8] ;  /* 0x0000b200ff6cbb82 */ /* 0x00de220000000a00 */
        /* <DEDUP_REMOVED lines=13> */
.L_x_10898:
[----:B------:R-:W-:Y:S05]  /*2ac0*/  BSYNC B1 ;  /* 0x0000000000017941 */ /* 0x000fea0003800000 */
.L_x_10897:
        /* <DEDUP_REMOVED lines=11> */
.L_x_10900:
[----:B------:R-:W-:Y:S05]  /*2b80*/  BSYNC B1 ;  /* 0x0000000000017941 */ /* 0x000fea0003800000 */
.L_x_10899:
        /* <DEDUP_REMOVED lines=11> */
.L_x_10902:
[----:B------:R-:W-:Y:S05]  /*2c40*/  BSYNC B1 ;  /* 0x0000000000017941 */ /* 0x000fea0003800000 */
.L_x_10901:
        /* <DEDUP_REMOVED lines=16> */
.L_x_10904:
[----:B------:R-:W-:Y:S05]  /*2d50*/  BSYNC B1 ;  /* 0x0000000000017941 */ /* 0x000fea0003800000 */
.L_x_10903:
        /* <DEDUP_REMOVED lines=22> */
.L_x_10896:
[----:B------:R-:W-:Y:S05]  /*2ec0*/  BSYNC B0 ;  /* 0x0000000000007941 */ /* 0x000fea0003800000 */
.L_x_10895:
[----:B------:R-:W-:Y:S01]  /*2ed0*/  ISETP.NE.AND P5, PT, R12, RZ, PT ;  /* 0x000000ff0c00720c */ /* 0x000fe20003fa5270 */
[----:B------:R-:W-:-:S12]  /*2ee0*/  BSSY B0, `(.L_x_10905) ;  /* 0x000004e000007945 */ /* 0x000fd80003800000 */
[----:B------:R-:W-:Y:S05]  /*2ef0*/  @!P5 BRA `(.L_x_10906) ;  /* 0x000000040030d947 */ /* 0x000fea0003800000 */
[----:B0-234-:R-:W0:Y:S01]  /*2f00*/  @!P3 LDC.64 R108, c[0x0][0x2c8] ;  /* 0x0000b200ff6cbb82 */ /* 0x01de220000000a00 */
        /* <DEDUP_REMOVED lines=13> */
.L_x_10908:
[----:B------:R-:W-:Y:S05]  /*2fe0*/  BSYNC B1 ;  /* 0x0000000000017941 */ /* 0x000fea0003800000 */
.L_x_10907:
        /* <DEDUP_REMOVED lines=11> */
.L_x_10910:
[----:B------:R-:W-:Y:S05]  /*30a0*/  BSYNC B1 ;  /* 0x0000000000017941 */ /* 0x000fea0003800000 */
.L_x_10909:
        /* <DEDUP_REMOVED lines=11> */
.L_x_10912:
[----:B------:R-:W-:Y:S05]  /*3160*/  BSYNC B1 ;  /* 0x0000000000017941 */ /* 0x000fea0003800000 */
.L_x_10911:
        /* <DEDUP_REMOVED lines=16> */
.L_x_10914:
[----:B------:R-:W-:Y:S05]  /*3270*/  BSYNC B1 ;  /* 0x0000000000017941 */ /* 0x000fea0003800000 */
.L_x_10913:
[----:B------:R-:W-:Y:S02]  /*3280*/  ISETP.NE.U32.AND P3, PT, R110, RZ, PT ;  /* 0x000000ff6e00720c */ /* 0x000fe40003f65070 */
[----:B------:R-:W-:Y:S02]  /*3290*/  SEL R106, R149, R106, P5 ;  /* 0x0000006a956a7207 */ /* 0x000fe40002800000 */
[----:B------:R-:W-:Y:S02]  /*32a0*/  ISETP.NE.AND.EX P3, PT, R111, RZ, PT, P3 ;  /* 0x000000ff6f00720c */ /* 0x000fe40003f65330 */
[----:B------:R-:W-:-:S11]  /*32b0*/  SEL R107, R136, R107, P5 ;  /* 0x0000006b886b7207 */ /* 0x000fd60002800000 */
[----:B------:R-:W0:Y:S02]  /*32c0*/  @P3 LDC.64 R108, c[0x0][0x308] ;  /* 0x0000c200ff6c3b82 */ /* 0x000e240000000a00 */
[----:B0-----:R-:W-:-:S06]  /*32d0*/  @P3 IMAD.WIDE.U32 R108, R4, 0x10, R108 ;  /* 0x00000010046c3825 */ /* 0x001fcc00078e006c */
[----:B------:R-:W0:Y:S01]  /*32e0*/  LDC R4, c[0x0][0x29c] ;  /* 0x0000a700ff047b82 */ /* 0x000e220000000800 */
[----:B------:R2:W-:Y:S01]  /*32f0*/  @P3 STG.E.128 desc[UR4][R108.64], R104 ;  /* 0x000000686c003986 */ /* 0x0005e2000c101d04 */
[----:B------:R-:W-:Y:S01]  /*3300*/  ISETP.GT.AND P3, PT, R5, RZ, PT ;  /* 0x000000ff0500720c */ /* 0x000fe20003f64270 */
[-C--:B0-----:R-:W-:Y:S01]  /*3310*/  FMUL.FTZ R137, R137, R4.reuse ;  /* 0x0000000489897220 */ /* 0x081fe20000410000 */
[-C--:B------:R-:W-:Y:S01]  /*3320*/  FMUL.FTZ R114, R114, R4.reuse ;  /* 0x0000000472727220 */ /* 0x080fe20000410000 */
[-C--:B------:R-:W-:Y:S01]  /*3330*/  FMUL.FTZ R149, R149, R4.reuse ;  /* 0x0000000495957220 */ /* 0x080fe20000410000 */
[----:B------:R-:W-:Y:S02]  /*3340*/  FMUL.FTZ R136, R136, R4 ;  /* 0x0000000488887220 */ /* 0x000fe40000410000 */
[----:B------:R-:W0:Y:S01]  /*3350*/  @P4 LDC.64 R4, c[0x0][0x2f8] ;  /* 0x0000be00ff044b82 */ /* 0x000e220000000a00 */
[----:B------:R-:W-:Y:S02]  /*3360*/  SEL R44, R137, R44, P3 ;  /* 0x0000002c892c7207 */ /* 0x000fe40001800000 */
[----:B------:R-:W-:-:S02]  /*3370*/  SEL R45, R114, R45, P3 ;  /* 0x0000002d722d7207 */ /* 0x000fc40001800000 */
[----:B------:R-:W-:Y:S02]  /*3380*/  SEL R46, R149, R46, P3 ;  /* 0x0000002e952e7207 */ /* 0x000fe40001800000 */
[----:B------:R-:W-:Y:S01]  /*3390*/  SEL R47, R136, R47, P3 ;  /* 0x0000002f882f7207 */ /* 0x000fe20001800000 */
[----:B0-----:R-:W-:-:S05]  /*33a0*/  @P4 IMAD.WIDE.U32 R4, R113, 0x10, R4 ;  /* 0x0000001071044825 */ /* 0x001fca00078e0004 */
[----:B------:R2:W-:Y:S02]  /*33b0*/  @P4 STG.E.128 desc[UR4][R4.64], R44 ;  /* 0x0000002c04004986 */ /* 0x0005e4000c101d04 */
.L_x_10906:
[----:B------:R-:W-:Y:S05]  /*33c0*/  BSYNC B0 ;  /* 0x0000000000007941 */ /* 0x000fea0003800000 */
.L_x_10905:
[----:B------:R-:W-:Y:S02]  /*33d0*/  ISETP.NE.AND P3, PT, R147, RZ, PT ;  /* 0x000000ff9300720c */ /* 0x000fe40003f65270 */
[----:B------:R-:W-:Y:S02]  /*33e0*/  IADD3 R7, R7, UR10, RZ ;  /* 0x0000000a07077c10 */ /* 0x000fe4000fffe0ff */
[----:B------:R-:W-:Y:S02]  /*33f0*/  SEL R137, RZ, 0x1, P3 ;  /* 0x00000001ff897807 */ /* 0x000fe40001800000 */
[----:B------:R-:W-:-:S13]  /*3400*/  ISETP.GE.AND P3, PT, R7, UR11, PT ;  /* 0x0000000b07007c0c */ /* 0x000fda000bf66270 */
[----:B------:R-:W-:Y:S05]  /*3410*/  @!P3 BRA `(.L_x_10915) ;  /* 0xffffffd00020b947 */ /* 0x000fea000383ffff */
.L_x_10840:
[----:B------:R-:W0:Y:S01]  /*3420*/  S2R R14, SR_TID.X ;  /* 0x00000000000e7919 */ /* 0x000e220000002100 */
[----:B------:R-:W0:Y:S01]  /*3430*/  S2UR UR6, SR_CTAID.X ;  /* 0x00000000000679c3 */ /* 0x000e220000002500 */
[----:B------:R-:W-:Y:S02]  /*3440*/  ISETP.NE.AND P4, PT, R2, RZ, PT ;  /* 0x000000ff0200720c */ /* 0x000fe40003f85270 */
[----:B------:R-:W-:-:S05]  /*3450*/  ISETP.NE.AND P3, PT, R12, RZ, PT ;  /* 0x000000ff0c00720c */ /* 0x000fca0003f65270 */
[----:B------:R-:W1:Y:S08]  /*3460*/  @P0 LDC.64 R6, c[0x0][0x2d0] ;  /* 0x0000b400ff060b82 */ /* 0x000e700000000a00 */
[----:B------:R-:W3:Y:S08]  /*3470*/  @P4 LDC.64 R2, c[0x0][0x2d0] ;  /* 0x0000b400ff024b82 */ /* 0x000ef00000000a00 */
[----:B--2---:R-:W2:Y:S01]  /*3480*/  @P4 LDC.64 R4, c[0x0][0x2d8] ;  /* 0x0000b600ff044b82 */ /* 0x004ea20000000a00 */
[----:B0-----:R-:W-:-:S07]  /*3490*/  LEA.HI R11, R14, UR6, RZ, 0x19 ;  /* 0x000000060e0b7c11 */ /* 0x001fce000f8fc8ff */
[----:B------:R-:W0:Y:S01]  /*34a0*/  @P0 LDC.64 R8, c[0x0][0x2d8] ;  /* 0x0000b600ff080b82 */ /* 0x000e220000000a00 */
[----:B------:R-:W-:Y:S01]  /*34b0*/  LOP3.LUT R19, R14, 0x7f, RZ, 0xc0, !PT ;  /* 0x0000007f0e137812 */ /* 0x000fe200078ec0ff */
[----:B------:R-:W-:-:S06]  /*34c0*/  IMAD R0, R11, R10, RZ ;  /* 0x0000000a0b007224 */ /* 0x000fcc00078e02ff */
[----:B------:R-:W4:Y:S01]  /*34d0*/  @P1 LDC.64 R10, c[0x0][0x2d0] ;  /* 0x0000b400ff0a1b82 */ /* 0x000f220000000a00 */
[----:B------:R-:W-:-:S05]  /*34e0*/  LEA.HI R19, R0, R19, RZ, 0x1e ;  /* 0x0000001300137211 */ /* 0x000fca00078ff0ff */
[C---:B---3--:R-:W-:Y:S02]  /*34f0*/  @P4 IMAD.WIDE.U32 R2, R19.reuse, 0x10, R2 ;  /* 0x0000001013024825 */ /* 0x048fe400078e0002 */
[----:B------:R-:W3:Y:S02]  /*3500*/  @P1 LDC.64 R12, c[0x0][0x2d8] ;  /* 0x0000b600ff0c1b82 */ /* 0x000ee40000000a00 */
[C---:B--2---:R-:W-:Y:S01]  /*3510*/  @P4 IMAD.WIDE.U32 R4, R19.reuse, 0x10, R4 ;  /* 0x0000001013044825 */ /* 0x044fe200078e0004 */
[----:B------:R-:W-:Y:S01]  /*3520*/  @P4 IADD3 R19, R19, 0x80, RZ ;  /* 0x0000008013134810 */ /* 0x000fe20007ffe0ff */
[----:B------:R2:W-:Y:S04]  /*3530*/  @P4 STG.E.128 desc[UR4][R2.64], R60 ;  /* 0x0000003c02004986 */ /* 0x0005e8000c101d04 */
[----:B------:R-:W2:Y:S01]  /*3540*/  @P2 LDC.64 R14, c[0x0][0x2d0] ;  /* 0x0000b400ff0e2b82 */ /* 0x000ea20000000a00 */
[C---:B-1----:R-:W-:Y:S01]  /*3550*/  @P0 IMAD.WIDE.U32 R6, R19.reuse, 0x10, R6 ;  /* 0x0000001013060825 */ /* 0x042fe200078e0006 */
[----:B------:R1:W-:Y:S03]  /*3560*/  @P4 STG.E.128 desc[UR4][R4.64], R40 ;  /* 0x0000002804004986 */ /* 0x0003e6000c101d04 */
[C---:B0-----:R-:W-:Y:S01]  /*3570*/  @P0 IMAD.WIDE.U32 R8, R19.reuse, 0x10, R8 ;  /* 0x0000001013080825 */ /* 0x041fe200078e0008 */
[----:B------:R-:W-:Y:S01]  /*3580*/  @P0 IADD3 R19, R19, 0x80, RZ ;  /* 0x0000008013130810 */ /* 0x000fe20007ffe0ff */
[----:B------:R1:W-:Y:S01]  /*3590*/  @P0 STG.E.128 desc[UR4][R6.64], R100 ;  /* 0x0000006406000986 */ /* 0x0003e2000c101d04 */
[----:B------:R-:W0:Y:S03]  /*35a0*/  @P2 LDC.64 R16, c[0x0][0x2d8] ;  /* 0x0000b600ff102b82 */ /* 0x000e260000000a00 */
[C---:B----4-:R-:W-:Y:S01]  /*35b0*/  @P1 IMAD.WIDE.U32 R10, R19.reuse, 0x10, R10 ;  /* 0x00000010130a1825 */ /* 0x050fe200078e000a */
[----:B------:R1:W-:Y:S03]  /*35c0*/  @P0 STG.E.128 desc[UR4][R8.64], R96 ;  /* 0x0000006008000986 */ /* 0x0003e6000c101d04 */
[C---:B---3--:R-:W-:Y:S01]  /*35d0*/  @P1 IMAD.WIDE.U32 R12, R19.reuse, 0x10, R12 ;  /* 0x00000010130c1825 */ /* 0x048fe200078e000c */
        /* <DEDUP_REMOVED lines=16> */
.L_x_10864:
[----:B------:R-:W-:Y:S01]  /*36e0*/  HFMA2.MMA R155, -RZ, RZ, 0, 9.5367431640625e-07 ;  /* 0x00000010ff9b7435 */ /* 0x000fe200000001ff */
[----:B------:R-:W-:Y:S02]  /*36f0*/  MOV R156, R149 ;  /* 0x00000095009c7202 */ /* 0x000fe40000000f00 */
[----:B-1----:R-:W-:Y:S02]  /*3700*/  MOV R158, 0x1f ;  /* 0x0000001f009e7802 */ /* 0x002fe40000000f00 */
[----:B------:R-:W-:-:S07]  /*3710*/  MOV R151, 0xffffffff ;  /* 0xffffffff00977802 */ /* 0x000fce0000000f00 */
[----:B0----5:R-:W-:Y:S05]  /*3720*/  WARPSYNC.COLLECTIVE R151, `(.L_x_10916) ;  /* 0x0000000097087348 */ /* 0x021fea0003c00000 */
[----:B------:R1:W2:Y:S02]  /*3730*/  SHFL.DOWN P5, R153, R156, R155, R158 ;  /* 0x0800009b9c997389 */ /* 0x0002a400000a009e */
[----:B012--5:R-:W-:Y:S01]  /*3740*/  ENDCOLLECTIVE ;  /* 0x000000000000791b */ /* 0x027fe20003800000 */
.L_x_10916:
[----:B------:R-:W-:Y:S02]  /*3750*/  MOV R156, R154 ;  /* 0x0000009a009c7202 */ /* 0x000fe40000000f00 */
[----:B------:R-:W-:-:S07]  /*3760*/  MOV R110, R153 ;  /* 0x00000099006e7202 */ /* 0x000fce0000000f00 */
[----:B------:R-:W-:Y:S05]  /*3770*/  WARPSYNC.COLLECTIVE R151, `(.L_x_10917) ;  /* 0x0000000097087348 */ /* 0x000fea0003c00000 */
[----:B------:R0:W1:Y:S02]  /*3780*/  SHFL.DOWN P5, R153, R156, R155, R158 ;  /* 0x0800009b9c997389 */ /* 0x00006400000a009e */
[----:B01----:R-:W-:Y:S01]  /*3790*/  ENDCOLLECTIVE ;  /* 0x000000000000791b */ /* 0x003fe20003800000 */
.L_x_10917:
[----:B------:R-:W-:Y:S01]  /*37a0*/  FADD.FTZ R110, R110, R149 ;  /* 0x000000956e6e7221 */ /* 0x000fe20000010000 */
[----:B------:R-:W-:-:S04]  /*37b0*/  HFMA2.MMA R155, -RZ, RZ, 0, 4.76837158203125e-07 ;  /* 0x00000008ff9b7435 */ /* 0x000fc800000001ff */
[----:B------:R-:W-:Y:S01]  /*37c0*/  MOV R156, R110 ;  /* 0x0000006e009c7202 */ /* 0x000fe20000000f00 */
[----:B------:R-:W-:-:S07]  /*37d0*/  IMAD.MOV.U32 R111, RZ, RZ, R153 ;  /* 0x000000ffff6f7224 */ /* 0x000fce00078e0099 */
[----:B------:R-:W-:Y:S05]  /*37e0*/  WARPSYNC.COLLECTIVE R151, `(.L_x_10918) ;  /* 0x0000000097087348 */ /* 0x000fea0003c00000 */
[----:B------:R0:W1:Y:S02]  /*37f0*/  SHFL.DOWN P5, R153, R156, R155, R158 ;  /* 0x0800009b9c997389 */ /* 0x00006400000a009e */
[----:B01----:R-:W-:Y:S01]  /*3800*/  ENDCOLLECTIVE ;  /* 0x000000000000791b */ /* 0x003fe20003800000 */
.L_x_10918:
[----:B------:R-:W-:-:S05]  /*3810*/  FADD.FTZ R111, R111, R154 ;  /* 0x0000009a6f6f7221 */ /* 0x000fca0000010000 */
[----:B------:R-:W-:Y:S02]  /*3820*/  MOV R156, R111 ;  /* 0x0000006f009c7202 */ /* 0x000fe40000000f00 */
[----:B------:R-:W-:-:S07]  /*3830*/  MOV R113, R153 ;  /* 0x0000009900717202 */ /* 0x000fce0000000f00 */
[----:B------:R-:W-:Y:S05]  /*3840*/  WARPSYNC.COLLECTIVE R151, `(.L_x_10919) ;  /* 0x0000000097087348 */ /* 0x000fea0003c00000 */
[----:B------:R0:W1:Y:S02]  /*3850*/  SHFL.DOWN P5, R153, R156, R155, R158 ;  /* 0x0800009b9c997389 */ /* 0x00006400000a009e */
[----:B01----:R-:W-:Y:S01]  /*3860*/  ENDCOLLECTIVE ;  /* 0x000000000000791b */ /* 0x003fe20003800000 */
.L_x_10919:
[----:B------:R-:W-:-:S05]  /*3870*/  FADD.FTZ R113, R110, R113 ;  /* 0x000000716e717221 */ /* 0x000fca0000010000 */
[----:B------:R-:W-:Y:S01]  /*3880*/  MOV R156, R113 ;  /* 0x00000071009c7202 */ /* 0x000fe20000000f00 */
[----:B------:R-:W-:Y:S01]  /*3890*/  IMAD.MOV.U32 R155, RZ, RZ, 0x4 ;  /* 0x00000004ff9b7424 */ /* 0x000fe200078e00ff */
[----:B------:R-:W-:-:S07]  /*38a0*/  MOV R112, R153 ;  /* 0x0000009900707202 */ /* 0x000fce0000000f00 */
[----:B------:R-:W-:Y:S05]  /*38b0*/  WARPSYNC.COLLECTIVE R151, `(.L_x_10920) ;  /* 0x0000000097087348 */ /* 0x000fea0003c00000 */
[----:B------:R0:W1:Y:S02]  /*38c0*/  SHFL.DOWN P5, R153, R156, R155, R158 ;  /* 0x0800009b9c997389 */ /* 0x00006400000a009e */
[----:B01----:R-:W-:Y:S01]  /*38d0*/  ENDCOLLECTIVE ;  /* 0x000000000000791b */ /* 0x003fe20003800000 */
.L_x_10920:
[----:B------:R-:W-:-:S05]  /*38e0*/  FADD.FTZ R112, R111, R112 ;  /* 0x000000706f707221 */ /* 0x000fca0000010000 */
[----:B------:R-:W-:Y:S02]  /*38f0*/  MOV R156, R112 ;  /* 0x00000070009c7202 */ /* 0x000fe40000000f00 */
[----:B------:R-:W-:-:S07]  /*3900*/  MOV R114, R153 ;  /* 0x0000009900727202 */ /* 0x000fce0000000f00 */
[----:B------:R-:W-:Y:S05]  /*3910*/  WARPSYNC.COLLECTIVE R151, `(.L_x_10921) ;  /* 0x0000000097087348 */ /* 0x000fea0003c00000 */
[----:B------:R0:W1:Y:S02]  /*3920*/  SHFL.DOWN P5, R153, R156, R155, R158 ;  /* 0x0800009b9c997389 */ /* 0x00006400000a009e */
[----:B01----:R-:W-:Y:S01]  /*3930*/  ENDCOLLECTIVE ;  /* 0x000000000000791b */ /* 0x003fe20003800000 */
.L_x_10921:
[----:B------:R-:W-:Y:S01]  /*3940*/  FADD.FTZ R114, R113, R114 ;  /* 0x0000007271727221 */ /* 0x000fe20000010000 */
[----:B------:R-:W-:-:S04]  /*3950*/  HFMA2.MMA R155, -RZ, RZ, 0, 1.1920928955078125e-07 ;  /* 0x00000002ff9b7435 */ /* 0x000fc800000001ff */
[----:B------:R-:W-:Y:S02]  /*3960*/  MOV R156, R114 ;  /* 0x00000072009c7202 */ /* 0x000fe40000000f00 */
[----:B------:R-:W-:-:S07]  /*3970*/  MOV R115, R153 ;  /* 0x0000009900737202 */ /* 0x000fce0000000f00 */
[----:B------:R-:W-:Y:S05]  /*3980*/  WARPSYNC.COLLECTIVE R151, `(.L_x_10922) ;  /* 0x0000000097087348 */ /* 0x000fea0003c00000 */
[----:B------:R0:W1:Y:S02]  /*3990*/  SHFL.DOWN P5, R153, R156, R155, R158 ;  /* 0x0800009b9c997389 */ /* 0x00006400000a009e */
[----:B01----:R-:W-:Y:S01]  /*39a0*/  ENDCOLLECTIVE ;  /* 0x000000000000791b */ /* 0x003fe20003800000 */
.L_x_10922:
[----:B------:R-:W-:-:S04]  /*39b0*/  FADD.FTZ R115, R112, R115 ;  /* 0x0000007370737221 */ /* 0x000fc80000010000 */
[----:B------:R-:W-:Y:S01]  /*39c0*/  IMAD.MOV.U32 R156, RZ, RZ, R115 ;  /* 0x000000ffff9c7224 */ /* 0x000fe200078e0073 */
[----:B------:R-:W-:-:S07]  /*39d0*/  MOV R137, R153 ;  /* 0x0000009900897202 */ /* 0x000fce0000000f00 */
[----:B------:R-:W-:Y:S05]  /*39e0*/  WARPSYNC.COLLECTIVE R151, `(.L_x_10923) ;  /* 0x0000000097087348 */ /* 0x000fea0003c00000 */
[----:B------:R0:W1:Y:S02]  /*39f0*/  SHFL.DOWN P5, R153, R156, R155, R158 ;  /* 0x0800009b9c997389 */ /* 0x00006400000a009e */
[----:B01----:R-:W-:Y:S01]  /*3a00*/  ENDCOLLECTIVE ;  /* 0x000000000000791b */ /* 0x003fe20003800000 */
.L_x_10923:
[----:B------:R-:W-:Y:S01]  /*3a10*/  FADD.FTZ R137, R114, R137 ;  /* 0x0000008972897221 */ /* 0x000fe20000010000 */
[----:B------:R-:W-:-:S04]  /*3a20*/  HFMA2.MMA R155, -RZ, RZ, 0, 5.9604644775390625e-08 ;  /* 0x00000001ff9b7435 */ /* 0x000fc800000001ff */
[----:B------:R-:W-:Y:S02]  /*3a30*/  MOV R156, R137 ;  /* 0x00000089009c7202 */ /* 0x000fe40000000f00 */
[----:B------:R-:W-:-:S07]  /*3a40*/  MOV R136, R153 ;  /* 0x0000009900887202 */ /* 0x000fce0000000f00 */
[----:B------:R-:W-:Y:S05]  /*3a50*/  WARPSYNC.COLLECTIVE R151, `(.L_x_10924) ;  /* 0x0000000097087348 */ /* 0x000fea0003c00000 */
[----:B------:R0:W1:Y:S02]  /*3a60*/  SHFL.DOWN P5, R153, R156, R155, R158 ;  /* 0x0800009b9c997389 */ /* 0x00006400000a009e */
[----:B01----:R-:W-:Y:S01]  /*3a70*/  ENDCOLLECTIVE ;  /* 0x000000000000791b */ /* 0x003fe20003800000 */
.L_x_10924:
[----:B------:R-:W-:-:S05]  /*3a80*/  FADD.FTZ R110, R115, R136 ;  /* 0x00000088736e7221 */ /* 0x000fca0000010000 */
[----:B------:R-:W-:Y:S02]  /*3a90*/  MOV R156, R110 ;  /* 0x0000006e009c7202 */ /* 0x000fe40000000f00 */
[----:B------:R-:W-:-:S07]  /*3aa0*/  MOV R136, R153 ;  /* 0x0000009900887202 */ /* 0x000fce0000000f00 */
[----:B------:R-:W-:Y:S05]  /*3ab0*/  WARPSYNC.COLLECTIVE R151, `(.L_x_10925) ;  /* 0x0000000097087348 */ /* 0x000fea0003c00000 */
[----:B------:R0:W1:Y:S02]  /*3ac0*/  SHFL.DOWN P5, R153, R156, R155, R158 ;  /* 0x0800009b9c997389 */ /* 0x00006400000a009e */
[----:B01----:R-:W-:Y:S01]  /*3ad0*/  ENDCOLLECTIVE ;  /* 0x000000000000791b */ /* 0x003fe20003800000 */
.L_x_10925:
[----:B------:R-:W-:Y:S01]  /*3ae0*/  MOV R111, R153 ;  /* 0x00000099006f7202 */ /* 0x000fe20000000f00 */
[----:B------:R-:W-:Y:S06]  /*3af0*/  BRA `(.L_x_10926) ;  /* 0xffffffdc00587947 */ /* 0x000fec000383ffff */
.L_x_10927:
        /* <DEDUP_REMOVED lines=16> */
.L_x_12000:


//--------------------- .text._ZN10layer_norm13ln_bwd_kernelINS_13Kernel_traitsIfffffjLj2560ELj1ELj1ELj4ELj16ENS_18Kernel_traits_baseILj2560EfffffjLj128EEEEELb0ELb0ELb1ELb1EEEvNS_9BwdParamsE --------------------------
	.section	.text._ZN10layer_norm13ln_bwd_kernelINS_13Kernel_traitsIfffffjLj2560ELj1ELj1ELj4ELj16ENS_18Kernel_traits_baseILj2560EfffffjLj128EEEEELb0ELb0ELb1ELb1EEEvNS_9BwdParamsE,"ax",@progbits
	.align	128
        .global         _ZN10layer_norm13ln_bwd_kernelINS_13Kernel_traitsIfffffjLj2560ELj1ELj1ELj4ELj16ENS_18Kernel_traits_baseILj2560EfffffjLj128EEEEELb0ELb0ELb1ELb1EEEvNS_9BwdParamsE
        .type           _ZN10layer_norm13ln_bwd_kernelINS_13Kernel_traitsIfffffjLj2560ELj1ELj1ELj4ELj16ENS_18Kernel_traits_baseILj2560EfffffjLj128EEEEELb0ELb0ELb1ELb1EEEvNS_9BwdParamsE,@function
        .size           _ZN10layer_norm13ln_bwd_kernelINS_13Kernel_traitsIfffffjLj2560ELj1ELj1ELj4ELj16ENS_18Kernel_traits_baseILj2560EfffffjLj128EEEEELb0ELb0ELb1ELb1EEEvNS_9BwdParamsE,(.L_x_12001 - _ZN10layer_norm13ln_bwd_kernelINS_13Kernel_traitsIfffffjLj2560ELj1ELj1ELj4ELj16ENS_18Kernel_traits_baseILj2560EfffffjLj128EEEEELb0ELb0ELb1ELb1EEEvNS_9BwdParamsE)
        .other          _ZN10layer_norm13ln_bwd_kernelINS_13Kernel_traitsIfffffjLj2560ELj1ELj1ELj4ELj16ENS_18Kernel_traits_baseILj2560EfffffjLj128EEEEELb0ELb0ELb1ELb1EEEvNS_9BwdParamsE,@"STO_CUDA_ENTRY STV_DEFAULT"
_ZN10layer_norm13ln_bwd_kernelINS_13Kernel_traitsIfffffjLj2560ELj1ELj1ELj4ELj16ENS_18Kernel_traits_baseILj2560EfffffjLj128EEEEELb0ELb0ELb1ELb1EEEvNS_9BwdParamsE:
.text._ZN10layer_norm13ln_bwd_kernelINS_13Kernel_traitsIfffffjLj2560ELj1ELj1ELj4ELj16ENS_18Kernel_traits_baseILj2560EfffffjLj128EEEEELb0ELb0ELb1ELb1EEEvNS_9BwdParamsE:
[----:B------:R-:W-:Y:S01]  /*0000*/  LDC R1, c[0x0][0x28] ;  /* 0x00000a00ff017b82 */ /* 0x000fe20000000800 */
[----:B------:R-:W0:Y:S07]  /*0010*/  S2R R0, SR_TID.X ;  /* 0x0000000000007919 */ /* 0x000e2e0000002100 */
[----:B------:R-:W1:Y:S01]  /*0020*/  S2UR UR4, SR_CTAID.X ;  /* 0x00000000000479c3 */ /* 0x000e620000002500 */
[----:B------:R-:W-:Y:S01]  /*0030*/  ULDC UR6, c[0x0][0x214] ;  /* 0x0000850000067ab9 */ /* 0x000fe20000000800 */
        /* <DEDUP_REMOVED lines=8> */
[----:B------:R-:W-:Y:S01]  /*00c0*/  ULDC.64 UR4, c[0x0][0x208] ;  /* 0x0000820000047ab9 */ /* 0x000fe20000000a00 */
        /* <DEDUP_REMOVED lines=25> */
.L_x_10928:
[----:B------:R-:W0:Y:S08]  /*0260*/  LDC.64 R10, c[0x0][0x260] ;  /* 0x00009800ff0a7b82 */ /* 0x000e300000000a00 */
[----:B------:R-:W1:Y:S01]  /*0270*/  LDC.U8 R6, c[0x0][0x2a0] ;  /* 0x0000a800ff067b82 */ /* 0x000e620000000000 */
[----:B0-----:R-:W-:-:S05]  /*0280*/  IMAD.WIDE.U32 R10, R4, 0x10, R10 ;  /* 0x00000010040a7825 */ /* 0x001fca00078e000a */
[----:B------:R0:W5:Y:S04]  /*0290*/  LDG.E.128 R68, desc[UR4][R10.64] ;  /* 0x000000040a447981 */ /* 0x000168000c1e1d00 */
[----:B------:R0:W5:Y:S04]  /*02a0*/  LDG.E.128 R72, desc[UR4][R10.64+0x800] ;  /* 0x000800040a487981 */ /* 0x000168000c1e1d00 */
[----:B------:R0:W5:Y:S04]  /*02b0*/  LDG.E.128 R76, desc[UR4][R10.64+0x1000] ;  /* 0x001000040a4c7981 */ /* 0x000168000c1e1d00 */
[----:B------:R0:W5:Y:S04]  /*02c0*/  LDG.E.128 R80, desc[UR4][R10.64+0x1800] ;  /* 0x001800040a507981 */ /* 0x000168000c1e1d00 */
[----:B------:R0:W5:Y:S01]  /*02d0*/  LDG.E.128 R84, desc[UR4][R10.64+0x2000] ;  /* 0x002000040a547981 */ /* 0x000162000c1e1d00 */
        /* <DEDUP_REMOVED lines=23> */
[----:B01----:R-:W-:-:S07]  /*0450*/  LOP3.LUT R7, R7, 0x3, RZ, 0xc0, !PT ;  /* 0x0000000307077812 */ /* 0x003fce00078ec0ff */
.L_x_10984:
        /* <DEDUP_REMOVED lines=42> */
.L_x_10931:
[----:B------:R-:W0:Y:S01]  /*0700*/  LDC.64 R128, c[0x0][0x238] ;  /* 0x00008e00ff807b82 */ /* 0x000e220000000a00 */
[----:B------:R-:W-:Y:S02]  /*0710*/  IADD3 R100, R100, -0x1, RZ ;  /* 0xffffffff64647810 */ /* 0x000fe40007ffe0ff */
[----:B------:R-:W-:Y:S02]  /*0720*/  SHF.R.S32.HI R3, RZ, 0x1f, R2 ;  /* 0x0000001fff037819 */ /* 0x000fe40000011402 */
[----:B------:R-:W-:Y:S01]  /*0730*/  LEA R112, P0, R2, UR6, 0x2 ;  /* 0x0000000602707c11 */ /* 0x000fe2000f8010ff */
[----:B------:R-:W-:Y:S02]  /*0740*/  IMAD R100, R100, R153, RZ ;  /* 0x0000009964647224 */ /* 0x000fe400078e02ff */
[----:B------:R-:W1:Y:S01]  /*0750*/  LDC.64 R132, c[0x0][0x2b8] ;  /* 0x0000ae00ff847b82 */ /* 0x000e620000000a00 */
[----:B------:R-:W-:Y:S02]  /*0760*/  LEA.HI.X R113, R2, UR7, R3, 0x2, P0 ;  /* 0x0000000702717c11 */ /* 0x000fe400080f1403 */
[----:B------:R-:W-:-:S03]  /*0770*/  SHF.R.S32.HI R3, RZ, 0x1f, R100 ;  /* 0x0000001fff037819 */ /* 0x000fc60000011464 */
[----:B------:R2:W3:Y:S01]  /*0780*/  LDG.E R154, desc[UR4][R112.64] ;  /* 0x00000004709a7981 */ /* 0x0004e2000c1e1900 */
[----:B------:R-:W-:-:S04]  /*0790*/  LEA.HI R3, R3, R100, RZ, 0x2 ;  /* 0x0000006403037211 */ /* 0x000fc800078f10ff */
[----:B------:R-:W-:Y:S01]  /*07a0*/  LEA.HI.SX32 R131, R3, R4, 0x1e ;  /* 0x0000000403837211 */ /* 0x000fe200078ff2ff */
[----:B0-----:R-:W-:-:S06]  /*07b0*/  IMAD.WIDE.U32 R136, R11, 0x10, R128 ;  /* 0x000000100b887825 */ /* 0x001fcc00078e0080 */
[----:B------:R-:W4:Y:S01]  /*07c0*/  LDG.E.128 R136, desc[UR4][R136.64] ;  /* 0x0000000488887981 */ /* 0x000f22000c1e1d00 */
[----:B--2---:R-:W-:-:S04]  /*07d0*/  IMAD.WIDE.U32 R112, R149, 0x10, R128 ;  /* 0x0000001095707825 */ /* 0x004fc800078e0080 */
[C---:B-1----:R-:W-:Y:S02]  /*07e0*/  IMAD.WIDE.U32 R100, R131.reuse, 0x10, R132 ;  /* 0x0000001083647825 */ /* 0x042fe400078e0084 */
        /* <DEDUP_REMOVED lines=39> */
[C---:B------:R-:W-:Y:S01]  /*0a60*/  FMUL.FTZ R137, R9.reuse, R138 ;  /* 0x0000008a09897220 */ /* 0x040fe20000410000 */
[----:B------:R-:W-:Y:S01]  /*0a70*/  FADD.FTZ R146, -R154, R139 ;  /* 0x0000008b9a927221 */ /* 0x000fe20000010100 */
[C---:B------:R-:W-:Y:S01]  /*0a80*/  FMUL.FTZ R136, R9.reuse, R144 ;  /* 0x0000009009887220 */ /* 0x040fe20000410000 */
[----:B--2---:R-:W-:Y:S01]  /*0a90*/  FFMA.FTZ R92, R100, R3, R92 ;  /* 0x00000003645c7223 */ /* 0x004fe2000001005c */
[----:B------:R-:W-:Y:S01]  /*0aa0*/  FADD.FTZ R64, R64, R100 ;  /* 0x0000006440407221 */ /* 0x000fe20000010000 */
[----:B0-----:R-:W-:Y:S01]  /*0ab0*/  FMUL.FTZ R142, R68, R100 ;  /* 0x00000064448e7220 */ /* 0x001fe20000410000 */
[----:B------:R-:W-:Y:S01]  /*0ac0*/  FADD.FTZ R100, -R154, R113 ;  /* 0x000000719a647221 */ /* 0x000fe20000010100 */
[----:B------:R-:W-:Y:S01]  /*0ad0*/  FFMA.FTZ R94, R102, R137, R94 ;  /* 0x00000089665e7223 */ /* 0x000fe2000001005e */
[----:B------:R-:W-:Y:S01]  /*0ae0*/  FADD.FTZ R66, R66, R102 ;  /* 0x0000006642427221 */ /* 0x000fe20000010000 */
[----:B------:R-:W-:Y:S01]  /*0af0*/  FMUL.FTZ R144, R70, R102 ;  /* 0x0000006646907220 */ /* 0x000fe20000410000 */
[C---:B------:R-:W-:Y:S01]  /*0b00*/  FADD.FTZ R102, -R154.reuse, R114 ;  /* 0x000000729a667221 */ /* 0x040fe20000010100 */
        /* <DEDUP_REMOVED lines=11> */
[----:B------:R-:W-:Y:S01]  /*0bc0*/  FADD.FTZ R103, R100, R139 ;  /* 0x0000008b64677221 */ /* 0x000fe20000010000 */
[----:B------:R-:W-:Y:S01]  /*0bd0*/  FFMA.FTZ R100, R136, R139, R101 ;  /* 0x0000008b88647223 */ /* 0x000fe20000010065 */
[C---:B------:R-:W-:Y:S01]  /*0be0*/  FADD.FTZ R148, -R154.reuse, R105 ;  /* 0x000000699a947221 */ /* 0x040fe20000010100 */
[C---:B------:R-:W-:Y:S01]  /*0bf0*/  FMUL.FTZ R147, R9.reuse, R104 ;  /* 0x0000006809937220 */ /* 0x040fe20000410000 */
[----:B------:R-:W-:Y:S01]  /*0c00*/  FMUL.FTZ R113, R9, R102 ;  /* 0x0000006609717220 */ /* 0x000fe20000410000 */
[----:B------:R-:W-:Y:S01]  /*0c10*/  FADD.FTZ R102, R103, R144 ;  /* 0x0000009067667221 */ /* 0x000fe20000010000 */
[----:B------:R-:W-:Y:S01]  /*0c20*/  FFMA.FTZ R101, R137, R144, R100 ;  /* 0x0000009089657223 */ /* 0x000fe20000010064 */
[----:B------:R-:W-:Y:S01]  /*0c30*/  FADD.FTZ R106, -R154, R106 ;  /* 0x0000006a9a6a7221 */ /* 0x000fe20000010100 */
[C---:B------:R-:W-:Y:S01]  /*0c40*/  FMUL.FTZ R148, R9.reuse, R148 ;  /* 0x0000009409947220 */ /* 0x040fe20000410000 */
        /* <DEDUP_REMOVED lines=45> */
[C---:B------:R-:W-:Y:S01]  /*0f20*/  FADD.FTZ R152, -R154.reuse, R121 ;  /* 0x000000799a987221 */ /* 0x040fe20000010100 */
[----:B------:R-:W-:Y:S01]  /*0f30*/  FMUL.FTZ R151, R9, R120 ;  /* 0x0000007809977220 */ /* 0x000fe20000410000 */
        /* <DEDUP_REMOVED lines=10> */
[C---:B------:R-:W-:Y:S01]  /*0fe0*/  FADD.FTZ R104, -R154.reuse, R123 ;  /* 0x0000007b9a687221 */ /* 0x040fe20000010100 */
[----:B------:R-:W-:Y:S01]  /*0ff0*/  FMUL.FTZ R123, R9, R122 ;  /* 0x0000007a097b7220 */ /* 0x000fe20000410000 */
[----:B------:R-:W-:Y:S01]  /*1000*/  FFMA.FTZ R53, R125, R152, R53 ;  /* 0x000000987d357223 */ /* 0x000fe20000010035 */
[----:B------:R-:W-:Y:S01]  /*1010*/  FADD.FTZ R49, R49, R125 ;  /* 0x0000007d31317221 */ /* 0x000fe20000010000 */
[----:B------:R-:W-:Y:S01]  /*1020*/  FMUL.FTZ R125, R81, R125 ;  /* 0x0000007d517d7220 */ /* 0x000fe20000410000 */
[----:B------:R-:W-:Y:S01]  /*1030*/  FADD.FTZ R102, R103, R124 ;  /* 0x0000007c67667221 */ /* 0x000fe20000010000 */
[----:B------:R-:W-:Y:S01]  /*1040*/  FFMA.FTZ R101, R151, R124, R106 ;  /* 0x0000007c97657223 */ /* 0x000fe2000001006a */
[C---:B------:R-:W-:Y:S01]  /*1050*/  FMUL.FTZ R122, R9.reuse, R104 ;  /* 0x00000068097a7220 */ /* 0x040fe20000410000 */
        /* <DEDUP_REMOVED lines=26> */
[C---:B------:R-:W-:Y:S01]  /*1200*/  FMUL.FTZ R129, R9.reuse, R130 ;  /* 0x0000008209817220 */ /* 0x040fe20000410000 */
        /* <DEDUP_REMOVED lines=12> */
[----:B-1----:R-:W-:-:S07]  /*12d0*/  FFMA.FTZ R101, R134, R130, R101 ;  /* 0x0000008286657223 */ /* 0x002fce0000010065 */
.L_x_10932:
[----:B------:R-:W-:Y:S05]  /*12e0*/  BSYNC B0 ;  /* 0x0000000000007941 */ /* 0x000fea0003800000 */
.L_x_10930:
        /* <DEDUP_REMOVED lines=22> */
.L_x_10995:
        /* <DEDUP_REMOVED lines=14> */
[----:B------:R-:W-:-:S02]  /*1530*/  @P6 IADD3 R156, R10, -0x1, RZ ;  /* 0xffffffff0a9c6810 */ /* 0x000fc40007ffe0ff */
[----:B------:R-:W-:Y:S02]  /*1540*/  @!P4 FSEL R158, R29, RZ, P1 ;  /* 0x000000ff1d9ec208 */ /* 0x000fe40000800000 */
[----:B------:R-:W-:Y:S01]  /*1550*/  ISETP.NE.U32.AND P1, PT, RZ, UR10, PT ;  /* 0x0000000aff007c0c */ /* 0x000fe2000bf25070 */
[----:B------:R-:W-:Y:S01]  /*1560*/  @P6 IMAD R156, R156, R153, RZ ;  /* 0x000000999c9c6224 */ /* 0x000fe200078e02ff */
[----:B---3--:R-:W-:Y:S02]  /*1570*/  LEA R106, R106, R105, 0x18 ;  /* 0x000000696a6a7211 */ /* 0x008fe400078ec0ff */
[----:B------:R-:W-:Y:S02]  /*1580*/  @!P0 IADD3 R105, R7, R100, RZ ;  /* 0x0000006407698210 */ /* 0x000fe40007ffe0ff */
[-C--:B------:R-:W-:Y:S02]  /*1590*/  LEA R155, R100, R106.reuse, 0x3 ;  /* 0x0000006a649b7211 */ /* 0x080fe400078e18ff */
[----:B------:R-:W-:-:S02]  /*15a0*/  @!P0 LEA R135, R105, R106, 0x3 ;  /* 0x0000006a69878211 */ /* 0x000fc400078e18ff */
[----:B------:R-:W-:-:S03]  /*15b0*/  ISETP.NE.AND.EX P1, PT, RZ, UR11, PT, P1 ;  /* 0x0000000bff007c0c */ /* 0x000fc6000bf25310 */
[----:B------:R1:W-:Y:S01]  /*15c0*/  @!P0 STS.64 [R135+0x2800], R120 ;  /* 0x0028007887008388 */ /* 0x0003e20000000a00 */
[----:B------:R-:W-:Y:S01]  /*15d0*/  BAR.SYNC.DEFER_BLOCKING 0x0 ;  /* 0x0000000000007b1d */ /* 0x000fe20000010000 */
[----:B------:R-:W-:-:S04]  /*15e0*/  ISETP.NE.U32.AND P0, PT, RZ, UR10, PT ;  /* 0x0000000aff007c0c */ /* 0x000fc8000bf05070 */
[----:B------:R-:W-:Y:S02]  /*15f0*/  ISETP.NE.AND.EX P0, PT, RZ, UR11, PT, P0 ;  /* 0x0000000bff007c0c */ /* 0x000fe4000bf05300 */
[----:B-1----:R-:W-:Y:S02]  /*1600*/  @!P4 FSEL R135, R28, RZ, P3 ;  /* 0x000000ff1c87c208 */ /* 0x002fe40001800000 */
[----:B------:R-:W-:-:S04]  /*1610*/  @!P4 ISETP.NE.U32.AND P3, PT, R140, RZ, PT ;  /* 0x000000ff8c00c20c */ /* 0x000fc80003f65070 */
[----:B------:R-:W-:Y:S01]  /*1620*/  @!P4 ISETP.NE.AND.EX P3, PT, R141, RZ, PT, P3 ;  /* 0x000000ff8d00c20c */ /* 0x000fe20003f65330 */
        /* <DEDUP_REMOVED lines=16> */
[----:B------:R-:W-:Y:S01]  /*1730*/  ISETP.NE.AND P2, PT, R6, RZ, PT ;  /* 0x000000ff0600720c */ /* 0x000fe20003f45270 */
[----:B------:R-:W-:-:S02]  /*1740*/  FMUL.FTZ R105, R100, UR8 ;  /* 0x0000000864697c20 */ /* 0x000fc40008410000 */
[----:B------:R-:W-:Y:S02]  /*1750*/  @P6 LEA.HI.SX32 R106, R101, R4, 0x1e ;  /* 0x00000004656a6211 */ /* 0x000fe400078ff2ff */
[----:B------:R-:W-:Y:S01]  /*1760*/  FSEL R104, R104, RZ, !P2 ;  /* 0x000000ff68687208 */ /* 0x000fe20005000000 */
[----:B------:R-:W-:Y:S07]  /*1770*/  @!P4 BRA `(.L_x_10935) ;  /* 0x000000000018c947 */ /* 0x000fee0003800000 */
[----:B------:R-:W-:Y:S01]  /*1780*/  ISETP.NE.U32.AND P2, PT, R140, RZ, PT ;  /* 0x000000ff8c00720c */ /* 0x000fe20003f45070 */
[----:B------:R-:W-:-:S03]  /*1790*/  FFMA.FTZ R101, R3, R105, R104 ;  /* 0x0000006903657223 */ /* 0x000fc60000010068 */
[----:B------:R-:W-:Y:S01]  /*17a0*/  ISETP.NE.AND.EX P2, PT, R141, RZ, PT, P2 ;  /* 0x000000ff8d00720c */ /* 0x000fe20003f45320 */
[----:B------:R-:W-:-:S04]  /*17b0*/  FADD.FTZ R100, R142, -R101 ;  /* 0x800000658e647221 */ /* 0x000fc80000010000 */
[----:B------:R-:W-:-:S08]  /*17c0*/  FMUL.FTZ R135, R9, R100 ;  /* 0x0000006409877220 */ /* 0x000fd00000410000 */
[----:B------:R-:W-:-:S07]  /*17d0*/  @P2 FADD.FTZ R135, R28, R135 ;  /* 0x000000871c872221 */ /* 0x000fce0000010000 */
.L_x_10935:
[----:B------:R-:W-:Y:S05]  /*17e0*/  BSYNC B0 ;  /* 0x0000000000007941 */ /* 0x000fea0003800000 */
.L_x_10934:
        /* <DEDUP_REMOVED lines=8> */
.L_x_10937:
[----:B------:R-:W-:Y:S05]  /*1870*/  BSYNC B0 ;  /* 0x0000000000007941 */ /* 0x000fea0003800000 */
.L_x_10936:
        /* <DEDUP_REMOVED lines=8> */
.L_x_10939:
[----:B------:R-:W-:Y:S05]  /*1900*/  BSYNC B0 ;  /* 0x0000000000007941 */ /* 0x000fea0003800000 */
.L_x_10938:
        /* <DEDUP_REMOVED lines=8> */
.L_x_10941:
[----:B------:R-:W-:Y:S05]  /*1990*/  BSYNC B0 ;  /* 0x0000000000007941 */ /* 0x000fea0003800000 */
.L_x_10940:
        /* <DEDUP_REMOVED lines=8> */
.L_x_10942:
        /* <DEDUP_REMOVED lines=14> */
.L_x_10944:
[----:B------:R-:W-:Y:S05]  /*1b00*/  BSYNC B0 ;  /* 0x0000000000007941 */ /* 0x000fea0003800000 */
.L_x_10943:
[----:B01----:R-:W0:Y:S01]  /*1b10*/  @P1 LDC.64 R120, c[0x0][0x308] ;  /* 0x0000c200ff781b82 */ /* 0x003e220000000a00 */
[C---:B------:R-:W-:Y:S01]  /*1b20*/  @!P4 ISETP.NE.U32.AND P2, PT, R140.reuse, RZ, PT ;  /* 0x000000ff8c00c20c */ /* 0x040fe20003f45070 */
[----:B------:R-:W-:Y:S01]  /*1b30*/  BSSY B0, `(.L_x_10945) ;  /* 0x000000e000007945 */ /* 0x000fe20003800000 */
[----:B------:R-:W-:Y:S02]  /*1b40*/  @!P4 ISETP.NE.U32.AND P3, PT, R140, RZ, PT ;  /* 0x000000ff8c00c20c */ /* 0x000fe40003f65070 */
        /* <DEDUP_REMOVED lines=12> */
.L_x_10946:
[----:B------:R-:W-:Y:S05]  /*1c10*/  BSYNC B0 ;  /* 0x0000000000007941 */ /* 0x000fea0003800000 */
.L_x_10945:
        /* <DEDUP_REMOVED lines=8> */
.L_x_10948:
[----:B------:R-:W-:Y:S05]  /*1ca0*/  BSYNC B0 ;  /* 0x0000000000007941 */ /* 0x000fea0003800000 */
.L_x_10947:
        /* <DEDUP_REMOVED lines=12> */
.L_x_10950:
[----:B------:R-:W-:Y:S05]  /*1d70*/  BSYNC B0 ;  /* 0x0000000000007941 */ /* 0x000fea0003800000 */
.L_x_10949:
        /* <DEDUP_REMOVED lines=9> */
.L_x_10952:
[----:B------:R-:W-:Y:S05]  /*1e10*/  BSYNC B0 ;  /* 0x0000000000007941 */ /* 0x000fea0003800000 */
.L_x_10951:
[----:B------:R-:W-:Y:S05]  /*1e20*/  @!P1 BRA `(.L_x_10953) ;  /* 0x00000000001c9947 */ /* 0x000fea0003800000 */
[----:B------:R-:W1:Y:S01]  /*1e30*/  LDC.64 R156, c[0x0][0x308] ;  /* 0x0000c200ff9c7b82 */ /* 0x000e620000000a00 */
[----:B------:R-:W-:Y:S02]  /*1e40*/  SEL R102, R135, R34, P0 ;  /* 0x0000002287667207 */ /* 0x000fe40000000000 */
[----:B------:R-:W-:Y:S02]  /*1e50*/  SEL R101, R158, R33, P0 ;  /* 0x000000219e657207 */ /* 0x000fe40000000000 */
[----:B------:R-:W-:Y:S02]  /*1e60*/  SEL R100, R107, R32, P0 ;  /* 0x000000206b647207 */ /* 0x000fe40000000000 */
[----:B------:R-:W-:Y:S01]  /*1e70*/  SEL R103, R160, R35, P0 ;  /* 0x00000023a0677207 */ /* 0x000fe20000000000 */
[----:B-1----:R-:W-:-:S05]  /*1e80*/  IMAD.WIDE.U32 R156, R150, 0x10, R156 ;  /* 0x00000010969c7825 */ /* 0x002fca00078e009c */
[----:B------:R1:W-:Y:S02]  /*1e90*/  STG.E.128 desc[UR4][R156.64], R100 ;  /* 0x000000649c007986 */ /* 0x0003e4000c101d04 */
.L_x_10953:
        /* <DEDUP_REMOVED lines=15> */
.L_x_10955:
[----:B------:R-:W-:Y:S05]  /*1f90*/  BSYNC B0 ;  /* 0x0000000000007941 */ /* 0x000fea0003800000 */
.L_x_10954:
        /* <DEDUP_REMOVED lines=21> */
.L_x_10957:
[----:B------:R-:W-:Y:S05]  /*20f0*/  BSYNC B0 ;  /* 0x0000000000007941 */ /* 0x000fea0003800000 */
.L_x_10956:
        /* <DEDUP_REMOVED lines=8> */
.L_x_10959:
[----:B------:R-:W-:Y:S05]  /*2180*/  BSYNC B0 ;  /* 0x0000000000007941 */ /* 0x000fea0003800000 */
.L_x_10958:
        /* <DEDUP_REMOVED lines=8> */
.L_x_10961:
[----:B------:R-:W-:Y:S05]  /*2210*/  BSYNC B0 ;  /* 0x0000000000007941 */ /* 0x000fea0003800000 */
.L_x_10960:
        /* <DEDUP_REMOVED lines=8> */
.L_x_10963:
[----:B------:R-:W-:Y:S05]  /*22a0*/  BSYNC B0 ;  /* 0x0000000000007941 */ /* 0x000fea0003800000 */
.L_x_10962:
        /* <DEDUP_REMOVED lines=22> */
.L_x_10965:
[----:B------:R-:W-:Y:S05]  /*2410*/  BSYNC B0 ;  /* 0x0000000000007941 */ /* 0x000fea0003800000 */
.L_x_10964:
[----:B------:R-:W-:Y:S01]  /*2420*/  @!P4 ISETP.NE.U32.AND P2, PT, R140, RZ, PT ;  /* 0x000000ff8c00c20c */ /* 0x000fe20003f45070 */
[----:B------:R-:W-:Y:S01]  /*2430*/  BSSY B0, `(.L_x_10966) ;  /* 0x0000014000007945 */ /* 0x000fe20003800000 */
[C---:B------:R-:W-:Y:S02]  /*2440*/  @!P4 ISETP.NE.AND.EX P3, PT, R141.reuse, RZ, PT, P3 ;  /* 0x000000ff8d00c20c */ /* 0x040fe40003f65330 */
[----:B------:R-:W-:Y:S02]  /*2450*/  @!P4 ISETP.NE.AND.EX P2, PT, R141, RZ, PT, P2 ;  /* 0x000000ff8d00c20c */ /* 0x000fe40003f45320 */
[----:B------:R-:W-:Y:S02]  /*2460*/  @!P4 FSEL R150, R17, RZ, P3 ;  /* 0x000000ff1196c208 */ /* 0x000fe40001800000 */
[----:B------:R-:W-:Y:S02]  /*2470*/  @!P4 FSEL R107, R18, RZ, P2 ;  /* 0x000000ff126bc208 */ /* 0x000fe40001000000 */
[----:B------:R-:W-:-:S02]  /*2480*/  @!P4 ISETP.NE.U32.AND P3, PT, R140, RZ, PT ;  /* 0x000000ff8c00c20c */ /* 0x000fc40003f65070 */
[----:B------:R-:W-:Y:S02]  /*2490*/  @!P4 ISETP.NE.U32.AND P2, PT, R140, RZ, PT ;  /* 0x000000ff8c00c20c */ /* 0x000fe40003f45070 */
[----:B-12---:R-:W-:Y:S02]  /*24a0*/  @P1 IADD3 R101, R11, 0x180, RZ ;  /* 0x000001800b651810 */ /* 0x006fe40007ffe0ff */
        /* <DEDUP_REMOVED lines=12> */
.L_x_10967:
[----:B------:R-:W-:Y:S05]  /*2570*/  BSYNC B0 ;  /* 0x0000000000007941 */ /* 0x000fea0003800000 */
.L_x_10966:
        /* <DEDUP_REMOVED lines=8> */
.L_x_10969:
[----:B------:R-:W-:Y:S05]  /*2600*/  BSYNC B0 ;  /* 0x0000000000007941 */ /* 0x000fea0003800000 */
.L_x_10968:
        /* <DEDUP_REMOVED lines=8> */
.L_x_10971:
[----:B------:R-:W-:Y:S05]  /*2690*/  BSYNC B0 ;  /* 0x0000000000007941 */ /* 0x000fea0003800000 */
.L_x_10970:
        /* <DEDUP_REMOVED lines=8> */
.L_x_10973:
[----:B------:R-:W-:Y:S05]  /*2720*/  BSYNC B0 ;  /* 0x0000000000007941 */ /* 0x000fea0003800000 */
.L_x_10972:
        /* <DEDUP_REMOVED lines=25> */
.L_x_10975:
[----:B------:R-:W-:Y:S05]  /*28c0*/  BSYNC B0 ;  /* 0x0000000000007941 */ /* 0x000fea0003800000 */
.L_x_10974:
        /* <DEDUP_REMOVED lines=13> */
.L_x_10977:
[----:B------:R-:W-:Y:S05]  /*29a0*/  BSYNC B0 ;  /* 0x0000000000007941 */ /* 0x000fea0003800000 */
.L_x_10976:
        /* <DEDUP_REMOVED lines=8> */
.L_x_10979:
[----:B------:R-:W-:Y:S05]  /*2a30*/  BSYNC B0 ;  /* 0x0000000000007941 */ /* 0x000fea0003800000 */
.L_x_10978:
        /* <DEDUP_REMOVED lines=8> */
.L_x_10981:
[----:B------:R-:W-:Y:S05]  /*2ac0*/  BSYNC B0 ;  /* 0x0000000000007941 */ /* 0x000fea0003800000 */
.L_x_10980:
        /* <DEDUP_REMOVED lines=20> */
.L_x_10983:
[----:B------:R-:W-:Y:S05]  /*2c10*/  BSYNC B0 ;  /* 0x0000000000007941 */ /* 0x000fea0003800000 */
.L_x_10982:
        /* <DEDUP_REMOVED lines=15> */
.L_x_10929:
        /* <DEDUP_REMOVED lines=21> */
.L_x_10933:
[----:B------:R-:W-:Y:S01]  /*2e60*/  HFMA2.MMA R155, -RZ, RZ, 0, 9.5367431640625e-07 ;  /* 0x00000010ff9b7435 */ /* 0x000fe200000001ff */
[----:B------:R-:W-:Y:S02]  /*2e70*/  MOV R156, R103 ;  /* 0x00000067009c7202 */ /* 0x000fe40000000f00 */
[----:B------:R-:W-:Y:S02]  /*2e80*/  MOV R158, 0x1f ;  /* 0x0000001f009e7802 */ /* 0x000fe40000000f00 */
[----:B------:R-:W-:-:S07]  /*2e90*/  MOV R121, 0xffffffff ;  /* 0xffffffff00797802 */ /* 0x000fce0000000f00 */
[----:B-----5:R-:W-:Y:S05]  /*2ea0*/  WARPSYNC.COLLECTIVE R121, `(.L_x_10985) ;  /* 0x0000000079087348 */ /* 0x020fea0003c00000 */
[----:B------:R0:W1:Y:S02]  /*2eb0*/  SHFL.DOWN P0, R135, R156, R155, R158 ;  /* 0x0800009b9c877389 */ /* 0x000064000000009e */
[----:B01---5:R-:W-:Y:S01]  /*2ec0*/  ENDCOLLECTIVE ;  /* 0x000000000000791b */ /* 0x023fe20003800000 */
.L_x_10985:
[----:B------:R-:W-:Y:S02]  /*2ed0*/  MOV R156, R101 ;  /* 0x00000065009c7202 */ /* 0x000fe40000000f00 */
[----:B------:R-:W-:-:S07]  /*2ee0*/  MOV R102, R135 ;  /* 0x0000008700667202 */ /* 0x000fce0000000f00 */
[----:B------:R-:W-:Y:S05]  /*2ef0*/  WARPSYNC.COLLECTIVE R121, `(.L_x_10986) ;  /* 0x0000000079087348 */ /* 0x000fea0003c00000 */
[----:B------:R0:W1:Y:S02]  /*2f00*/  SHFL.DOWN P0, R135, R156, R155, R158 ;  /* 0x0800009b9c877389 */ /* 0x000064000000009e */
[----:B01----:R-:W-:Y:S01]  /*2f10*/  ENDCOLLECTIVE ;  /* 0x000000000000791b */ /* 0x003fe20003800000 */
.L_x_10986:
[----:B------:R-:W-:Y:S01]  /*2f20*/  FADD.FTZ R102, R102, R103 ;  /* 0x0000006766667221 */ /* 0x000fe20000010000 */
[----:B------:R-:W-:-:S04]  /*2f30*/  HFMA2.MMA R155, -RZ, RZ, 0, 4.76837158203125e-07 ;  /* 0x00000008ff9b7435 */ /* 0x000fc800000001ff */
[----:B------:R-:W-:Y:S02]  /*2f40*/  MOV R156, R102 ;  /* 0x00000066009c7202 */ /* 0x000fe40000000f00 */
[----:B------:R-:W-:-:S07]  /*2f50*/  MOV R104, R135 ;  /* 0x0000008700687202 */ /* 0x000fce0000000f00 */
[----:B------:R-:W-:Y:S05]  /*2f60*/  WARPSYNC.COLLECTIVE R121, `(.L_x_10987) ;  /* 0x0000000079087348 */ /* 0x000fea0003c00000 */
[----:B------:R0:W1:Y:S02]  /*2f70*/  SHFL.DOWN P0, R135, R156, R155, R158 ;  /* 0x0800009b9c877389 */ /* 0x000064000000009e */
[----:B01----:R-:W-:Y:S01]  /*2f80*/  ENDCOLLECTIVE ;  /* 0x000000000000791b */ /* 0x003fe20003800000 */
.L_x_10987:
[----:B------:R-:W-:-:S05]  /*2f90*/  FADD.FTZ R104, R104, R101 ;  /* 0x0000006568687221 */ /* 0x000fca0000010000 */
[----:B------:R-:W-:Y:S02]  /*2fa0*/  MOV R156, R104 ;  /* 0x00000068009c7202 */ /* 0x000fe40000000f00 */
[----:B------:R-:W-:-:S07]  /*2fb0*/  MOV R105, R135 ;  /* 0x0000008700697202 */ /* 0x000fce0000000f00 */
[----:B------:R-:W-:Y:S05]  /*2fc0*/  WARPSYNC.COLLECTIVE R121, `(.L_x_10988) ;  /* 0x0000000079087348 */ /* 0x000fea0003c00000 */
[----:B------:R0:W1:Y:S02]  /*2fd0*/  SHFL.DOWN P0, R135, R156, R155, R158 ;  /* 0x0800009b9c877389 */ /* 0x000064000000009e */
[----:B01----:R-:W-:Y:S01]  /*2fe0*/  ENDCOLLECTIVE ;  /* 0x000000000000791b */ /* 0x003fe20003800000 */
.L_x_10988:
[----:B------:R-:W-:Y:S01]  /*2ff0*/  FADD.FTZ R105, R102, R105 ;  /* 0x0000006966697221 */ /* 0x000fe20000010000 */
[----:B------:R-:W-:-:S04]  /*3000*/  HFMA2.MMA R155, -RZ, RZ, 0, 2.384185791015625e-07 ;  /* 0x00000004ff9b7435 */ /* 0x000fc800000001ff */
[----:B------:R-:W-:Y:S02]  /*3010*/  MOV R156, R105 ;  /* 0x00000069009c7202 */ /* 0x000fe40000000f00 */
[----:B------:R-:W-:-:S07]  /*3020*/  MOV R107, R135 ;  /* 0x00000087006b7202 */ /* 0x000fce0000000f00 */
[----:B------:R-:W-:Y:S05]  /*3030*/  WARPSYNC.COLLECTIVE R121, `(.L_x_10989) ;  /* 0x0000000079087348 */ /* 0x000fea0003c00000 */
[----:B------:R0:W1:Y:S02]  /*3040*/  SHFL.DOWN P0, R135, R156, R155, R158 ;  /* 0x0800009b9c877389 */ /* 0x000064000000009e */
[----:B01----:R-:W-:Y:S01]  /*3050*/  ENDCOLLECTIVE ;  /* 0x000000000000791b */ /* 0x003fe20003800000 */
.L_x_10989:
[----:B------:R-:W-:-:S05]  /*3060*/  FADD.FTZ R107, R104, R107 ;  /* 0x0000006b686b7221 */ /* 0x000fca0000010000 */
[----:B------:R-:W-:Y:S02]  /*3070*/  MOV R156, R107 ;  /* 0x0000006b009c7202 */ /* 0x000fe40000000f00 */
[----:B------:R-:W-:-:S07]  /*3080*/  MOV R106, R135 ;  /* 0x00000087006a7202 */ /* 0x000fce0000000f00 */
[----:B------:R-:W-:Y:S05]  /*3090*/  WARPSYNC.COLLECTIVE R121, `(.L_x_10990) ;  /* 0x0000000079087348 */ /* 0x000fea0003c00000 */
[----:B------:R0:W1:Y:S02]  /*30a0*/  SHFL.DOWN P0, R135, R156, R155, R158 ;  /* 0x0800009b9c877389 */ /* 0x000064000000009e */
[----:B01----:R-:W-:Y:S01]  /*30b0*/  ENDCOLLECTIVE ;  /* 0x000000000000791b */ /* 0x003fe20003800000 */
.L_x_10990:
[----:B------:R-:W-:Y:S01]  /*30c0*/  FADD.FTZ R106, R105, R106 ;  /* 0x0000006a696a7221 */ /* 0x000fe20000010000 */
[----:B------:R-:W-:-:S04]  /*30d0*/  HFMA2.MMA R155, -RZ, RZ, 0, 1.1920928955078125e-07 ;  /* 0x00000002ff9b7435 */ /* 0x000fc800000001ff */
[----:B------:R-:W-:Y:S02]  /*30e0*/  MOV R156, R106 ;  /* 0x0000006a009c7202 */ /* 0x000fe40000000f00 */
[----:B------:R-:W-:-:S07]  /*30f0*/  MOV R120, R135 ;  /* 0x0000008700787202 */ /* 0x000fce0000000f00 */
[----:B------:R-:W-:Y:S05]  /*3100*/  WARPSYNC.COLLECTIVE R121, `(.L_x_10991) ;  /* 0x0000000079087348 */ /* 0x000fea0003c00000 */
[----:B------:R0:W1:Y:S02]  /*3110*/  SHFL.DOWN P0, R135, R156, R155, R158 ;  /* 0x0800009b9c877389 */ /* 0x000064000000009e */
[----:B01----:R-:W-:Y:S01]  /*3120*/  ENDCOLLECTIVE ;  /* 0x000000000000791b */ /* 0x003fe20003800000 */
.L_x_10991:
[----:B------:R-:W-:-:S05]  /*3130*/  FADD.FTZ R120, R107, R120 ;  /* 0x000000786b787221 */ /* 0x000fca0000010000 */
[----:B------:R-:W-:Y:S02]  /*3140*/  MOV R156, R120 ;  /* 0x00000078009c7202 */ /* 0x000fe40000000f00 */
[----:B------:R-:W-:-:S07]  /*3150*/  MOV R101, R135 ;  /* 0x0000008700657202 */ /* 0x000fce0000000f00 */
[----:B------:R-:W-:Y:S05]  /*3160*/  WARPSYNC.COLLECTIVE R121, `(.L_x_10992) ;  /* 0x0000000079087348 */ /* 0x000fea0003c00000 */
[----:B------:R0:W1:Y:S02]  /*3170*/  SHFL.DOWN P0, R135, R156, R155, R158 ;  /* 0x0800009b9c877389 */ /* 0x000064000000009e */
[----:B01----:R-:W-:Y:S01]  /*3180*/  ENDCOLLECTIVE ;  /* 0x000000000000791b */ /* 0x003fe20003800000 */
.L_x_10992:
[----:B------:R-:W-:Y:S01]  /*3190*/  FADD.FTZ R101, R106, R101 ;  /* 0x000000656a657221 */ /* 0x000fe20000010000 */
[----:B------:R-:W-:-:S04]  /*31a0*/  HFMA2.MMA R155, -RZ, RZ, 0, 5.9604644775390625e-08 ;  /* 0x00000001ff9b7435 */ /* 0x000fc800000001ff */
[----:B------:R-:W-:Y:S02]  /*31b0*/  MOV R156, R101 ;  /* 0x00000065009c7202 */ /* 0x000fe40000000f00 */
[----:B------:R-:W-:-:S07]  /*31c0*/  MOV R103, R135 ;  /* 0x0000008700677202 */ /* 0x000fce0000000f00 */
[----:B------:R-:W-:Y:S05]  /*31d0*/  WARPSYNC.COLLECTIVE R121, `(.L_x_10993) ;  /* 0x0000000079087348 */ /* 0x000fea0003c00000 */
[----:B------:R0:W1:Y:S02]  /*31e0*/  SHFL.DOWN P0, R135, R156, R155, R158 ;  /* 0x0800009b9c877389 */ /* 0x000064000000009e */
[----:B01----:R-:W-:Y:S01]  /*31f0*/  ENDCOLLECTIVE ;  /* 0x000000000000791b */ /* 0x003fe20003800000 */
.L_x_10993:
[----:B------:R-:W-:-:S05]  /*3200*/  FADD.FTZ R103, R120, R103 ;  /* 0x0000006778677221 */ /* 0x000fca0000010000 */
[----:B------:R-:W-:Y:S02]  /*3210*/  MOV R156, R103 ;  /* 0x00000067009c7202 */ /* 0x000fe40000000f00 */
[----:B------:R-:W-:-:S07]  /*3220*/  MOV R102, R135 ;  /* 0x0000008700667202 */ /* 0x000fce0000000f00 */
[----:B------:R-:W-:Y:S05]  /*3230*/  WARPSYNC.COLLECTIVE R121, `(.L_x_10994) ;  /* 0x0000000079087348 */ /* 0x000fea0003c00000 */
[----:B------:R0:W1:Y:S02]  /*3240*/  SHFL.DOWN P0, R135, R156, R155, R158 ;  /* 0x0800009b9c877389 */ /* 0x000064000000009e */
[----:B01----:R-:W-:Y:S01]  /*3250*/  ENDCOLLECTIVE ;  /* 0x000000000000791b */ /* 0x003fe20003800000 */
.L_x_10994:
[----:B------:R-:W-:Y:S01]  /*3260*/  MOV R104, R135 ;  /* 0x0000008700687202 */ /* 0x000fe20000000f00 */
[----:B------:R-:W-:Y:S06]  /*3270*/  BRA `(.L_x_10995) ;  /* 0xffffffe000747947 */ /* 0x000fec000383ffff */
.L_x_10996:
        /* <DEDUP_REMOVED lines=16> */
.L_x_12001:


//--------------------- .text._ZN10layer_norm13ln_bwd_kernelINS_13Kernel_traitsIfffffjLj2560ELj1ELj1ELj4ELj16ENS_18Kernel_traits_baseILj2560EfffffjLj128EEEEELb0ELb1ELb0ELb0EEEvNS_9BwdParamsE --------------------------
	.section	.text._ZN10layer_norm13ln_bwd_kernelINS_13Kernel_traitsIfffffjLj2560ELj1ELj1ELj4ELj16ENS_18Kernel_traits_baseILj2560EfffffjLj128EEEEELb0ELb1ELb0ELb0EEEvNS_9BwdParamsE,"ax",@progbits
	.align	128
        .global         _ZN10layer_norm13ln_bwd_kernelINS_13Kernel_traitsIfffffjLj2560ELj1ELj1ELj4ELj16ENS_18Kernel_traits_baseILj2560EfffffjLj128EEEEELb0ELb1ELb0ELb0EEEvNS_9BwdParamsE
        .type           _ZN10layer_norm13ln_bwd_kernelINS_13Kernel_traitsIfffffjLj2560ELj1ELj1ELj4ELj16ENS_18Kernel_traits_baseILj2560EfffffjLj128EEEEELb0ELb1ELb0ELb0EEEvNS_9BwdParamsE,@function
        .size           _ZN10layer_norm13ln_bwd_kernelINS_13Kernel_traitsIfffffjLj2560ELj1ELj1ELj4ELj16ENS_18Kernel_traits_baseILj2560EfffffjLj128EEEEELb0ELb1ELb0ELb0EEEvNS_9BwdParamsE,(.L_x_12002 - _ZN10layer_norm13ln_bwd_kernelINS_13Kernel_traitsIfffffjLj2560ELj1ELj1ELj4ELj16ENS_18Kernel_traits_baseILj2560EfffffjLj128EEEEELb0ELb1ELb0ELb0EEEvNS_9BwdParamsE)
        .other          _ZN10layer_norm13ln_bwd_kernelINS_13Kernel_traitsIfffffjLj2560ELj1ELj1ELj4ELj16ENS_18Kernel_traits_baseILj2560EfffffjLj128EEEEELb0ELb1ELb0ELb0EEEvNS_9BwdParamsE,@"STO_CUDA_ENTRY STV_DEFAULT"
_ZN10layer_norm13ln_bwd_kernelINS_13Kernel_traitsIfffffjLj2560ELj1ELj1ELj4ELj16ENS_18Kernel_traits_baseILj2560EfffffjLj128EEEEELb0ELb1ELb0ELb0EEEvNS_9BwdParamsE:
.text._ZN10layer_norm13ln_bwd_kernelINS_13Kernel_traitsIfffffjLj2560ELj1ELj1ELj4ELj16ENS_18Kernel_traits_baseILj2560EfffffjLj128EEEEELb0ELb1ELb0ELb0EEEvNS_9BwdParamsE:
        /* <DEDUP_REMOVED lines=49> */
[----:B------:R-:W-:Y:S01]  /*0310*/  @P1 IADD3 R9, R9, 0x80, RZ ;  /* 0x0000008009091810 */ /* 0x000fe20007ffe0ff */
[----:B------:R-:W0:Y:S03]  /*0320*/  @P3 LDC.64 R28, c[0x0][0x260] ;  /* 0x00009800ff1c3b82 */ /* 0x000e260000000a00 */
[----:B------:R2:W5:Y:S01]  /*0330*/  @P1 LDG.E.128 R52, desc[UR4][R22.64] ;  /* 0x0000000416341981 */ /* 0x000562000c1e1d00 */
[----:B---3--:R-:W-:-:S04]  /*0340*/  @P2 IMAD.WIDE.U32 R24, R9, 0x10, R24 ;  /* 0x0000001009182825 */ /* 0x008fc800078e0018 */
[----:B------:R-:W1:Y:S01]  /*0350*/  @P3 LDC.64 R30, c[0x0][0x278] ;  /* 0x00009e00ff1e3b82 */ /* 0x000e620000000a00 */
        /* <DEDUP_REMOVED lines=46> */
.L_x_11019:
[----:B------:R-:W1:Y:S01]  /*0640*/  LDC.64 R156, c[0x0][0x250] ;  /* 0x00009400ff9c7b82 */ /* 0x000e620000000a00 */
[----:B------:R-:W-:Y:S02]  /*0650*/  SHF.R.S32.HI R5, RZ, 0x1f, R2 ;  /* 0x0000001fff057819 */ /* 0x000fe40000011402 */
[----:B------:R-:W-:-:S05]  /*0660*/  ISETP.NE.AND P5, PT, R0, RZ, PT ;  /* 0x000000ff0000720c */ /* 0x000fca0003fa5270 */
[----:B------:R-:W2:Y:S08]  /*0670*/  @P3 LDC.64 R160, c[0x0][0x270] ;  /* 0x00009c00ffa03b82 */ /* 0x000eb00000000a00 */
[----:B------:R-:W3:Y:S01]  /*0680*/  LDC.64 R158, c[0x0][0x258] ;  /* 0x00009600ff9e7b82 */ /* 0x000ee20000000a00 */
[----:B-----5:R-:W-:Y:S01]  /*0690*/  MOV R164, 0x3f800000 ;  /* 0x3f80000000a47802 */ /* 0x020fe20000000f00 */
[----:B-1----:R-:W-:-:S06]  /*06a0*/  IMAD.WIDE R156, R2, 0x4, R156 ;  /* 0x00000004029c7825 */ /* 0x002fcc00078e029c */
[----:B------:R1:W4:Y:S01]  /*06b0*/  LDG.E R156, desc[UR4][R156.64] ;  /* 0x000000049c9c7981 */ /* 0x000322000c1e1900 */
[----:B--2---:R-:W-:-:S04]  /*06c0*/  @P3 LEA R160, P4, R2, R160, 0x2 ;  /* 0x000000a002a03211 */ /* 0x004fc800078810ff */
[C---:B------:R-:W-:Y:S01]  /*06d0*/  @P3 LEA.HI.X R161, R2.reuse, R161, R5, 0x2, P4 ;  /* 0x000000a102a13211 */ /* 0x040fe200020f1405 */
[----:B---3--:R-:W-:-:S04]  /*06e0*/  IMAD.WIDE R158, R2, 0x4, R158 ;  /* 0x00000004029e7825 */ /* 0x008fc800078e029e */
[----:B-----5:R2:W5:Y:S04]  /*06f0*/  @P3 LDG.E R164, desc[UR4][R160.64] ;  /* 0x00000004a0a43981 */ /* 0x020568000c1e1900 */
[----:B------:R2:W5:Y:S01]  /*0700*/  LDG.E R177, desc[UR4][R158.64] ;  /* 0x000000049eb17981 */ /* 0x000562000c1e1900 */
[----:B------:R-:W-:-:S05]  /*0710*/  MOV R7, UR13 ;  /* 0x0000000d00077c02 */ /* 0x000fca0008000f00 */
[----:B------:R-:W-:-:S05]  /*0720*/  IMAD R5, R2, R7, RZ ;  /* 0x0000000702057224 */ /* 0x000fca00078e02ff */
[----:B------:R-:W-:-:S04]  /*0730*/  SHF.R.S32.HI R162, RZ, 0x1f, R5 ;  /* 0x0000001fffa27819 */ /* 0x000fc80000011405 */
[----:B------:R-:W-:Y:S02]  /*0740*/  LEA.HI R162, R162, R5, RZ, 0x2 ;  /* 0x00000005a2a27211 */ /* 0x000fe400078f10ff */
[----:B------:R-:W-:Y:S01]  /*0750*/  LOP3.LUT R5, R6, 0x7f, RZ, 0xc0, !PT ;  /* 0x0000007f06057812 */ /* 0x000fe200078ec0ff */
[----:B------:R-:W-:Y:S01]  /*0760*/  BSSY B0, `(.L_x_10998) ;  /* 0x0000033000007945 */ /* 0x000fe20003800000 */
[----:B0-----:R-:W-:Y:S02]  /*0770*/  ISETP.NE.AND P6, PT, R4, RZ, PT ;  /* 0x000000ff0400720c */ /* 0x001fe40003fc5270 */
[----:B------:R-:W-:Y:S02]  /*0780*/  SHF.R.U32.HI R183, RZ, 0x5, R6 ;  /* 0x00000005ffb77819 */ /* 0x000fe40000011606 */
[----:B------:R-:W-:Y:S02]  /*0790*/  LEA.HI.SX32 R179, R162, R5, 0x1e ;  /* 0x00000005a2b37211 */ /* 0x000fe400078ff2ff */
[----:B------:R-:W-:-:S02]  /*07a0*/  MOV R187, RZ ;  /* 0x000000ff00bb7202 */ /* 0x000fc40000000f00 */
[----:B-1----:R-:W-:Y:S02]  /*07b0*/  P2R R157, PR, RZ, 0x40 ;  /* 0x00000040ff9d7803 */ /* 0x002fe40000000000 */
[----:B------:R-:W-:Y:S02]  /*07c0*/  MOV R190, RZ ;  /* 0x000000ff00be7202 */ /* 0x000fe40000000f00 */
[----:B------:R-:W-:Y:S02]  /*07d0*/  LOP3.LUT R185, R183, 0x7fffffc, RZ, 0xc0, !PT ;  /* 0x07fffffcb7b97812 */ /* 0x000fe400078ec0ff */
[----:B------:R-:W-:Y:S02]  /*07e0*/  MOV R188, R179 ;  /* 0x000000b300bc7202 */ /* 0x000fe40000000f00 */
[----:B----4-:R-:W-:Y:S01]  /*07f0*/  FSEL R186, R156, RZ, !P6 ;  /* 0x000000ff9cba7208 */ /* 0x010fe20007000000 */
[----:B--2---:R-:W-:Y:S06]  /*0800*/  @!P5 BRA `(.L_x_10999) ;  /* 0x0000000000a0d947 */ /* 0x004fec0003800000 */
        /* <DEDUP_REMOVED lines=16> */
[----:B------:R-:W-:Y:S01]  /*0910*/  FADD.FTZ R93, R93, R157 ;  /* 0x0000009d5d5d7221 */ /* 0x000fe20000010000 */
[----:B------:R-:W-:Y:S01]  /*0920*/  FMUL.FTZ R29, R33, R157 ;  /* 0x0000009d211d7220 */ /* 0x000fe20000410000 */
[----:B------:R-:W-:Y:S01]  /*0930*/  FFMA.FTZ R73, R157, R16, R73 ;  /* 0x000000109d497223 */ /* 0x000fe20000010049 */
[----:B------:R-:W-:Y:S01]  /*0940*/  FADD.FTZ R162, -R186, R162 ;  /* 0x000000a2baa27221 */ /* 0x000fe20000010100 */
[----:B------:R-:W-:Y:S01]  /*0950*/  FADD.FTZ R28, RZ, R24 ;  /* 0x00000018ff1c7221 */ /* 0x000fe20000010000 */
[----:B------:R-:W-:Y:S01]  /*0960*/  FFMA.FTZ R157, R3, R24, RZ ;  /* 0x00000018039d7223 */ /* 0x000fe200000100ff */
[----:B------:R-:W-:Y:S01]  /*0970*/  FADD.FTZ R92, R92, R156 ;  /* 0x0000009c5c5c7221 */ /* 0x000fe20000010000 */
[----:B------:R-:W-:Y:S01]  /*0980*/  FFMA.FTZ R72, R156, R3, R72 ;  /* 0x000000039c487223 */ /* 0x000fe20000010048 */
[----:B------:R-:W-:Y:S01]  /*0990*/  FADD.FTZ R188, -R186, R163 ;  /* 0x000000a3babc7221 */ /* 0x000fe20000010100 */
[----:B0-----:R-:W-:Y:S01]  /*09a0*/  FMUL.FTZ R27, R177, R162 ;  /* 0x000000a2b11b7220 */ /* 0x001fe20000410000 */
        /* <DEDUP_REMOVED lines=11> */
[----:B------:R-:W-:Y:S01]  /*0a60*/  IADD3 R188, R179, 0x80, RZ ;  /* 0x00000080b3bc7810 */ /* 0x000fe20007ffe0ff */
[----:B------:R-:W-:Y:S01]  /*0a70*/  FADD.FTZ R187, R161, R26 ;  /* 0x0000001aa1bb7221 */ /* 0x000fe20000010000 */
[----:B------:R-:W-:-:S07]  /*0a80*/  FFMA.FTZ R190, R28, R26, R157 ;  /* 0x0000001a1cbe7223 */ /* 0x000fce000001009d */
.L_x_10999:
[----:B------:R-:W-:Y:S05]  /*0a90*/  BSYNC B0 ;  /* 0x0000000000007941 */ /* 0x000fea0003800000 */
.L_x_10998:
        /* <DEDUP_REMOVED lines=20> */
[C---:B------:R-:W-:Y:S01]  /*0be0*/  FADD.FTZ R158, -R186.reuse, R158 ;  /* 0x0000009eba9e7221 */ /* 0x040fe20000010100 */
        /* <DEDUP_REMOVED lines=21> */
.L_x_11001:
[----:B------:R-:W-:Y:S05]  /*0d40*/  BSYNC B0 ;  /* 0x0000000000007941 */ /* 0x000fea0003800000 */
.L_x_11000:
        /* <DEDUP_REMOVED lines=42> */
.L_x_11003:
[----:B------:R-:W-:Y:S05]  /*0ff0*/  BSYNC B0 ;  /* 0x0000000000007941 */ /* 0x000fea0003800000 */
.L_x_11002:
        /* <DEDUP_REMOVED lines=42> */
.L_x_11005:
[----:B------:R-:W-:Y:S05]  /*12a0*/  BSYNC B0 ;  /* 0x0000000000007941 */ /* 0x000fea0003800000 */
.L_x_11004:
        /* <DEDUP_REMOVED lines=20> */
[----:B------:R-:W-:Y:S01]  /*13f0*/  FFMA.FTZ R88, R156, R13, R88 ;  /* 0x0000000d9c587223 */ /* 0x000fe20000010058 */
[C---:B------:R-:W-:Y:S01]  /*1400*/  FADD.FTZ R162, -R186.reuse, R162 ;  /* 0x000000a2baa27221 */ /* 0x040fe20000010100 */
        /* <DEDUP_REMOVED lines=20> */
.L_x_11007:
[----:B------:R-:W-:Y:S05]  /*1550*/  BSYNC B0 ;  /* 0x0000000000007941 */ /* 0x000fea0003800000 */
.L_x_11006:
        /* <DEDUP_REMOVED lines=23> */
.L_x_11038:
        /* <DEDUP_REMOVED lines=38> */
[----:B------:R-:W-:Y:S01]  /*1930*/  ISETP.NE.U32.AND P5, PT, RZ, UR8, PT ;  /* 0x00000008ff007c0c */ /* 0x000fe2000bfa5070 */
[----:B------:R-:W0:Y:S01]  /*1940*/  LDC.64 R156, c[0x0][0x220] ;  /* 0x00008800ff9c7b82 */ /* 0x000e220000000a00 */
[C---:B------:R-:W-:Y:S01]  /*1950*/  FMUL.FTZ R160, R177.reuse, R158 ;  /* 0x0000009eb1a07220 */ /* 0x040fe20000410000 */
[C---:B------:R-:W-:Y:S01]  /*1960*/  FMUL.FTZ R163, R177.reuse, R162 ;  /* 0x000000a2b1a37220 */ /* 0x040fe20000410000 */
[----:B------:R-:W-:Y:S01]  /*1970*/  ISETP.NE.AND.EX P5, PT, RZ, UR9, PT, P5 ;  /* 0x00000009ff007c0c */ /* 0x000fe2000bfa5350 */
[----:B------:R-:W-:-:S04]  /*1980*/  FMUL.FTZ R162, R177, R188 ;  /* 0x000000bcb1a27220 */ /* 0x000fc80000410000 */
[----:B------:R-:W1:Y:S08]  /*1990*/  LDC.64 R188, c[0x0][0x2f8] ;  /* 0x0000be00ffbc7b82 */ /* 0x000e700000000a00 */
[----:B------:R-:W-:Y:S01]  /*19a0*/  @P5 FADD.FTZ R161, R132, R161 ;  /* 0x000000a184a15221 */ /* 0x000fe20000010000 */
[----:B------:R-:W-:Y:S01]  /*19b0*/  @P5 FADD.FTZ R160, R133, R160 ;  /* 0x000000a085a05221 */ /* 0x000fe20000010000 */
[----:B------:R-:W-:Y:S01]  /*19c0*/  @P5 FADD.FTZ R163, R134, R163 ;  /* 0x000000a386a35221 */ /* 0x000fe20000010000 */
[----:B------:R-:W-:Y:S01]  /*19d0*/  @P5 FADD.FTZ R162, R135, R162 ;  /* 0x000000a287a25221 */ /* 0x000fe20000010000 */
[----:B------:R-:W-:Y:S01]  /*19e0*/  ISETP.NE.U32.AND P5, PT, RZ, UR14, PT ;  /* 0x0000000eff007c0c */ /* 0x000fe2000bfa5070 */
[----:B0-----:R-:W-:-:S03]  /*19f0*/  IMAD.WIDE.U32 R156, R179, 0x10, R156 ;  /* 0x00000010b39c7825 */ /* 0x001fc600078e009c */
[----:B------:R-:W-:-:S04]  /*1a00*/  ISETP.NE.AND.EX P5, PT, RZ, UR15, PT, P5 ;  /* 0x0000000fff007c0c */ /* 0x000fc8000bfa5350 */
[----:B------:R-:W-:Y:S01]  /*1a10*/  SEL R152, R161, R152, P5 ;  /* 0x00000098a1987207 */ /* 0x000fe20002800000 */
[----:B------:R-:W2:Y:S01]  /*1a20*/  LDG.E.128 R156, desc[UR4][R156.64] ;  /* 0x000000049c9c7981 */ /* 0x000ea2000c1e1d00 */
        /* <DEDUP_REMOVED lines=13> */
[----:B------:R-:W-:Y:S01]  /*1b00*/  FMUL.FTZ R162, R38, R185 ;  /* 0x000000b926a27220 */ /* 0x000fe20000410000 */
[----:B------:R-:W-:Y:S01]  /*1b10*/  FMUL.FTZ R163, R39, R194 ;  /* 0x000000c227a37220 */ /* 0x000fe20000410000 */
[----:B0-----:R-:W-:-:S05]  /*1b20*/  @P5 IMAD.WIDE.U32 R190, R179, 0x10, R190 ;  /* 0x00000010b3be5825 */ /* 0x001fca00078e00be */
[----:B------:R0:W-:Y:S04]  /*1b30*/  @P5 STG.E.128 desc[UR4][R190.64], R152 ;  /* 0x00000098be005986 */ /* 0x0001e8000c101d04 */
[----:B------:R0:W-:Y:S01]  /*1b40*/  STG.E.128 desc[UR4][R188.64], R160 ;  /* 0x000000a0bc007986 */ /* 0x0001e2000c101d04 */
[----:B------:R-:W-:Y:S01]  /*1b50*/  IADD3 R179, R179, 0x80, RZ ;  /* 0x00000080b3b37810 */ /* 0x000fe20007ffe0ff */
[----:B--2---:R-:W-:Y:S01]  /*1b60*/  FFMA.FTZ R112, R183, R156, R112 ;  /* 0x0000009cb7707223 */ /* 0x004fe20000010070 */
[----:B------:R-:W-:Y:S01]  /*1b70*/  FFMA.FTZ R113, R157, R192, R113 ;  /* 0x000000c09d717223 */ /* 0x000fe20000010071 */
[----:B------:R-:W-:Y:S01]  /*1b80*/  FFMA.FTZ R114, R158, R185, R114 ;  /* 0x000000b99e727223 */ /* 0x000fe20000010072 */
[----:B0-----:R-:W-:-:S07]  /*1b90*/  FFMA.FTZ R115, R159, R194, R115 ;  /* 0x000000c29f737223 */ /* 0x001fce0000010073 */
.L_x_11010:
[----:B------:R-:W-:Y:S05]  /*1ba0*/  BSYNC B0 ;  /* 0x0000000000007941 */ /* 0x000fea0003800000 */
.L_x_11009:
        /* <DEDUP_REMOVED lines=50> */
.L_x_11012:
[----:B------:R-:W-:Y:S05]  /*1ed0*/  BSYNC B0 ;  /* 0x0000000000007941 */ /* 0x000fea0003800000 */
.L_x_11011:
        /* <DEDUP_REMOVED lines=50> */
.L_x_11014:
[----:B------:R-:W-:Y:S05]  /*2200*/  BSYNC B0 ;  /* 0x0000000000007941 */ /* 0x000fea0003800000 */
.L_x_11013:
        /* <DEDUP_REMOVED lines=50> */
.L_x_11016:
[----:B------:R-:W-:Y:S05]  /*2530*/  BSYNC B0 ;  /* 0x0000000000007941 */ /* 0x000fea0003800000 */
.L_x_11015:
        /* <DEDUP_REMOVED lines=50> */
.L_x_11018:
[----:B------:R-:W-:Y:S05]  /*2860*/  BSYNC B0 ;  /* 0x0000000000007941 */ /* 0x000fea0003800000 */
.L_x_11017:
[----:B------:R-:W-:Y:S02]  /*2870*/  IADD3 R2, R2, UR18, RZ ;  /* 0x0000001202027c10 */ /* 0x000fe4000fffe0ff */
[----:B------:R-:W-:Y:S02]  /*2880*/  SEL R181, RZ, 0x1, P4 ;  /* 0x00000001ffb57807 */ /* 0x000fe40002000000 */
[----:B------:R-:W-:-:S13]  /*2890*/  ISETP.GE.AND P4, PT, R2, UR19, PT ;  /* 0x0000001302007c0c */ /* 0x000fda000bf86270 */
[----:B------:R-:W-:Y:S05]  /*28a0*/  @!P4 BRA `(.L_x_11019) ;  /* 0xffffffdc0064c947 */ /* 0x000fea000383ffff */
.L_x_10997:
        /* <DEDUP_REMOVED lines=18> */
.L_x_11021:
[----:B------:R-:W-:Y:S05]  /*29d0*/  BSYNC B0 ;  /* 0x0000000000007941 */ /* 0x000fea0003800000 */
.L_x_11020:
        /* <DEDUP_REMOVED lines=12> */
.L_x_11023:
[----:B------:R-:W-:Y:S05]  /*2aa0*/  BSYNC B0 ;  /* 0x0000000000007941 */ /* 0x000fea0003800000 */
.L_x_11022:
        /* <DEDUP_REMOVED lines=12> */
.L_x_11025:
[----:B------:R-:W-:Y:S05]  /*2b70*/  BSYNC B0 ;  /* 0x0000000000007941 */ /* 0x000fea0003800000 */
.L_x_11024:
        /* <DEDUP_REMOVED lines=12> */
.L_x_11027:
[----:B------:R-:W-:Y:S05]  /*2c40*/  BSYNC B0 ;  /* 0x0000000000007941 */ /* 0x000fea0003800000 */
.L_x_11026:
        /* <DEDUP_REMOVED lines=12> */
.L_x_11008:
[----:B------:R-:W-:Y:S01]  /*2d10*/  HFMA2.MMA R189, -RZ, RZ, 0, 9.5367431640625e-07 ;  /* 0x00000010ffbd7435 */ /* 0x000fe200000001ff */
[----:B------:R-:W-:Y:S02]  /*2d20*/  MOV R188, R187 ;  /* 0x000000bb00bc7202 */ /* 0x000fe40000000f00 */
[----:B------:R-:W-:Y:S02]  /*2d30*/  MOV R192, 0x1f ;  /* 0x0000001f00c07802 */ /* 0x000fe40000000f00 */
[----:B------:R-:W-:-:S07]  /*2d40*/  MOV R181, 0xffffffff ;  /* 0xffffffff00b57802 */ /* 0x000fce0000000f00 */
[----:B-----5:R-:W-:Y:S05]  /*2d50*/  WARPSYNC.COLLECTIVE R181, `(.L_x_11028) ;  /* 0x00000000b5087348 */ /* 0x020fea0003c00000 */
[----:B------:R0:W1:Y:S02]  /*2d60*/  SHFL.DOWN P6, R186, R188, R189, R192 ;  /* 0x080000bdbcba7389 */ /* 0x00006400000c00c0 */
[----:B01---5:R-:W-:Y:S01]  /*2d70*/  ENDCOLLECTIVE ;  /* 0x000000000000791b */ /* 0x023fe20003800000 */
.L_x_11028:
[----:B------:R-:W-:Y:S02]  /*2d80*/  MOV R188, R190 ;  /* 0x000000be00bc7202 */ /* 0x000fe40000000f00 */
[----:B------:R-:W-:-:S07]  /*2d90*/  MOV R156, R186 ;  /* 0x000000ba009c7202 */ /* 0x000fce0000000f00 */
[----:B------:R-:W-:Y:S05]  /*2da0*/  WARPSYNC.COLLECTIVE R181, `(.L_x_11029) ;  /* 0x00000000b5087348 */ /* 0x000fea0003c00000 */
[----:B------:R0:W1:Y:S02]  /*2db0*/  SHFL.DOWN P6, R186, R188, R189, R192 ;  /* 0x080000bdbcba7389 */ /* 0x00006400000c00c0 */
[----:B01----:R-:W-:Y:S01]  /*2dc0*/  ENDCOLLECTIVE ;  /* 0x000000000000791b */ /* 0x003fe20003800000 */
.L_x_11029:
[----:B------:R-:W-:Y:S01]  /*2dd0*/  FADD.FTZ R156, R156, R187 ;  /* 0x000000bb9c9c7221 */ /* 0x000fe20000010000 */
[----:B------:R-:W-:-:S04]  /*2de0*/  HFMA2.MMA R189, -RZ, RZ, 0, 4.76837158203125e-07 ;  /* 0x00000008ffbd7435 */ /* 0x000fc800000001ff */
[----:B------:R-:W-:Y:S02]  /*2df0*/  MOV R188, R156 ;  /* 0x0000009c00bc7202 */ /* 0x000fe40000000f00 */
[----:B------:R-:W-:-:S07]  /*2e00*/  MOV R157, R186 ;  /* 0x000000ba009d7202 */ /* 0x000fce0000000f00 */
[----:B------:R-:W-:Y:S05]  /*2e10*/  WARPSYNC.COLLECTIVE R181, `(.L_x_11030) ;  /* 0x00000000b5087348 */ /* 0x000fea0003c00000 */
[----:B------:R0:W1:Y:S02]  /*2e20*/  SHFL.DOWN P6, R186, R188, R189, R192 ;  /* 0x080000bdbcba7389 */ /* 0x00006400000c00c0 */
[----:B01----:R-:W-:Y:S01]  /*2e30*/  ENDCOLLECTIVE ;  /* 0x000000000000791b */ /* 0x003fe20003800000 */
.L_x_11030:
[----:B------:R-:W-:-:S05]  /*2e40*/  FADD.FTZ R157, R157, R190 ;  /* 0x000000be9d9d7221 */ /* 0x000fca0000010000 */
[----:B------:R-:W-:Y:S02]  /*2e50*/  MOV R188, R157 ;  /* 0x0000009d00bc7202 */ /* 0x000fe40000000f00 */
[----:B------:R-:W-:-:S07]  /*2e60*/  MOV R159, R186 ;  /* 0x000000ba009f7202 */ /* 0x000fce0000000f00 */
[----:B------:R-:W-:Y:S05]  /*2e70*/  WARPSYNC.COLLECTIVE R181, `(.L_x_11031) ;  /* 0x00000000b5087348 */ /* 0x000fea0003c00000 */
[----:B------:R0:W1:Y:S02]  /*2e80*/  SHFL.DOWN P6, R186, R188, R189, R192 ;  /* 0x080000bdbcba7389 */ /* 0x00006400000c00c0 */
[----:B01----:R-:W-:Y:S01]  /*2e90*/  ENDCOLLECTIVE ;  /* 0x000000000000791b */ /* 0x003fe20003800000 */
.L_x_11031:
[----:B------:R-:W-:Y:S01]  /*2ea0*/  FADD.FTZ R159, R156, R159 ;  /* 0x0000009f9c9f7221 */ /* 0x000fe20000010000 */
[----:B------:R-:W-:-:S04]  /*2eb0*/  HFMA2.MMA R189, -RZ, RZ, 0, 2.384185791015625e-07 ;  /* 0x00000004ffbd7435 */ /* 0x000fc800000001ff */
[----:B------:R-:W-:Y:S02]  /*2ec0*/  MOV R188, R159 ;  /* 0x0000009f00bc7202 */ /* 0x000fe40000000f00 */
[----:B------:R-:W-:-:S07]  /*2ed0*/  MOV R158, R186 ;  /* 0x000000ba009e7202 */ /* 0x000fce0000000f00 */
[----:B------:R-:W-:Y:S05]  /*2ee0*/  WARPSYNC.COLLECTIVE R181, `(.L_x_11032) ;  /* 0x00000000b5087348 */ /* 0x000fea0003c00000 */
[----:B------:R0:W1:Y:S02]  /*2ef0*/  SHFL.DOWN P6, R186, R188, R189, R192 ;  /* 0x080000bdbcba7389 */ /* 0x00006400000c00c0 */
[----:B01----:R-:W-:Y:S01]  /*2f00*/  ENDCOLLECTIVE ;  /* 0x000000000000791b */ /* 0x003fe20003800000 */
.L_x_11032:
[----:B------:R-:W-:-:S05]  /*2f10*/  FADD.FTZ R158, R157, R158 ;  /* 0x0000009e9d9e7221 */ /* 0x000fca0000010000 */
[----:B------:R-:W-:Y:S02]  /*2f20*/  MOV R188, R158 ;  /* 0x0000009e00bc7202 */ /* 0x000fe40000000f00 */
[----:B------:R-:W-:-:S07]  /*2f30*/  MOV R160, R186 ;  /* 0x000000ba00a07202 */ /* 0x000fce0000000f00 */
[----:B------:R-:W-:Y:S05]  /*2f40*/  WARPSYNC.COLLECTIVE R181, `(.L_x_11033) ;  /* 0x00000000b5087348 */ /* 0x000fea0003c00000 */
[----:B------:R0:W1:Y:S02]  /*2f50*/  SHFL.DOWN P6, R186, R188, R189, R192 ;  /* 0x080000bdbcba7389 */ /* 0x00006400000c00c0 */
[----:B01----:R-:W-:Y:S01]  /*2f60*/  ENDCOLLECTIVE ;  /* 0x000000000000791b */ /* 0x003fe20003800000 */
.L_x_11033:
[----:B------:R-:W-:Y:S01]  /*2f70*/  FADD.FTZ R160, R159, R160 ;  /* 0x000000a09fa07221 */ /* 0x000fe20000010000 */
[----:B------:R-:W-:-:S04]  /*2f80*/  HFMA2.MMA R189, -RZ, RZ, 0, 1.1920928955078125e-07 ;  /* 0x00000002ffbd7435 */ /* 0x000fc800000001ff */
[----:B------:R-:W-:Y:S02]  /*2f90*/  MOV R188, R160 ;  /* 0x000000a000bc7202 */ /* 0x000fe40000000f00 */
[----:B------:R-:W-:-:S07]  /*2fa0*/  MOV R161, R186 ;  /* 0x000000ba00a17202 */ /* 0x000fce0000000f00 */
[----:B------:R-:W-:Y:S05]  /*2fb0*/  WARPSYNC.COLLECTIVE R181, `(.L_x_11034) ;  /* 0x00000000b5087348 */ /* 0x000fea0003c00000 */
[----:B------:R0:W1:Y:S02]  /*2fc0*/  SHFL.DOWN P6, R186, R188, R189, R192 ;  /* 0x080000bdbcba7389 */ /* 0x00006400000c00c0 */
[----:B01----:R-:W-:Y:S01]  /*2fd0*/  ENDCOLLECTIVE ;  /* 0x000000000000791b */ /* 0x003fe20003800000 */
.L_x_11034:
[----:B------:R-:W-:-:S05]  /*2fe0*/  FADD.FTZ R161, R158, R161 ;  /* 0x000000a19ea17221 */ /* 0x000fca0000010000 */
[----:B------:R-:W-:Y:S02]  /*2ff0*/  MOV R188, R161 ;  /* 0x000000a100bc7202 */ /* 0x000fe40000000f00 */
[----:B------:R-:W-:-:S07]  /*3000*/  MOV R163, R186 ;  /* 0x000000ba00a37202 */ /* 0x000fce0000000f00 */
[----:B------:R-:W-:Y:S05]  /*3010*/  WARPSYNC.COLLECTIVE R181, `(.L_x_11035) ;  /* 0x00000000b5087348 */ /* 0x000fea0003c00000 */
[----:B------:R0:W1:Y:S02]  /*3020*/  SHFL.DOWN P6, R186, R188, R189, R192 ;  /* 0x080000bdbcba7389 */ /* 0x00006400000c00c0 */
[----:B01----:R-:W-:Y:S01]  /*3030*/  ENDCOLLECTIVE ;  /* 0x000000000000791b */ /* 0x003fe20003800000 */
.L_x_11035:
[----:B------:R-:W-:Y:S01]  /*3040*/  FADD.FTZ R163, R160, R163 ;  /* 0x000000a3a0a37221 */ /* 0x000fe20000010000 */
[----:B------:R-:W-:-:S04]  /*3050*/  HFMA2.MMA R189, -RZ, RZ, 0, 5.9604644775390625e-08 ;  /* 0x00000001ffbd7435 */ /* 0x000fc800000001ff */
[----:B------:R-:W-:Y:S02]  /*3060*/  MOV R188, R163 ;  /* 0x000000a300bc7202 */ /* 0x000fe40000000f00 */
[----:B------:R-:W-:-:S07]  /*3070*/  MOV R162, R186 ;  /* 0x000000ba00a27202 */ /* 0x000fce0000000f00 */
[----:B------:R-:W-:Y:S05]  /*3080*/  WARPSYNC.COLLECTIVE R181, `(.L_x_11036) ;  /* 0x00000000b5087348 */ /* 0x000fea0003c00000 */
[----:B------:R0:W1:Y:S02]  /*3090*/  SHFL.DOWN P6, R186, R188, R189, R192 ;  /* 0x080000bdbcba7389 */ /* 0x00006400000c00c0 */
[----:B01----:R-:W-:Y:S01]  /*30a0*/  ENDCOLLECTIVE ;  /* 0x000000000000791b */ /* 0x003fe20003800000 */
.L_x_11036:
[----:B------:R-:W-:-:S05]  /*30b0*/  FADD.FTZ R162, R161, R162 ;  /* 0x000000a2a1a27221 */ /* 0x000fca0000010000 */
[----:B------:R-:W-:Y:S02]  /*30c0*/  MOV R188, R162 ;  /* 0x000000a200bc7202 */ /* 0x000fe40000000f00 */
[----:B------:R-:W-:-:S07]  /*30d0*/  MOV R156, R186 ;  /* 0x000000ba009c7202 */ /* 0x000fce0000000f00 */
[----:B------:R-:W-:Y:S05]  /*30e0*/  WARPSYNC.COLLECTIVE R181, `(.L_x_11037) ;  /* 0x00000000b5087348 */ /* 0x000fea0003c00000 */
[----:B------:R0:W1:Y:S02]  /*30f0*/  SHFL.DOWN P6, R186, R188, R189, R192 ;  /* 0x080000bdbcba7389 */ /* 0x00006400000c00c0 */
[----:B01----:R-:W-:Y:S01]  /*3100*/  ENDCOLLECTIVE ;  /* 0x000000000000791b */ /* 0x003fe20003800000 */
.L_x_11037:
[----:B------:R-:W-:Y:S01]  /*3110*/  MOV R157, R186 ;  /* 0x000000ba009d7202 */ /* 0x000fe20000000f00 */
[----:B------:R-:W-:Y:S06]  /*3120*/  BRA `(.L_x_11038) ;  /* 0xffffffe400687947 */ /* 0x000fec000383ffff */
.L_x_11039:
        /* <DEDUP_REMOVED lines=13> */
.L_x_12002:


//--------------------- .text._ZN10layer_norm13ln_bwd_kernelINS_13Kernel_traitsIfffffjLj2560ELj1ELj1ELj4ELj16ENS_18Kernel_traits_baseILj2560EfffffjLj128EEEEELb0ELb1ELb0ELb1EEEvNS_9BwdParamsE --------------------------
	.section	.text._ZN10layer_norm13ln_bwd_kernelINS_13Kernel_traitsIfffffjLj2560ELj1ELj1ELj4ELj16ENS_18Kernel_traits_baseILj2560EfffffjLj128EEEEELb0ELb1ELb0ELb1EEEvNS_9BwdParamsE,"ax",@progbits
	.align	128
        .global         _ZN10layer_norm13ln_bwd_kernelINS_13Kernel_traitsIfffffjLj2560ELj1ELj1ELj4ELj16ENS_18Kernel_traits_baseILj2560EfffffjLj128EEEEELb0ELb1ELb0ELb1EEEvNS_9BwdParamsE
        .type           _ZN10layer_norm13ln_bwd_kernelINS_13Kernel_traitsIfffffjLj2560ELj1ELj1ELj4ELj16ENS_18Kernel_traits_baseILj2560EfffffjLj128EEEEELb0ELb1ELb0ELb1EEEvNS_9BwdParamsE,@function
        .size           _ZN10layer_norm13ln_bwd_kernelINS_13Kernel_traitsIfffffjLj2560ELj1ELj1ELj4ELj16ENS_18Kernel_traits_baseILj2560EfffffjLj128EEEEELb0ELb1ELb0ELb1EEEvNS_9BwdParamsE,(.L_x_12003 - _ZN10layer_norm13ln_bwd_kernelINS_13Kernel_traitsIfffffjLj2560ELj1ELj1ELj4ELj16ENS_18Kernel_traits_baseILj2560EfffffjLj128EEEEELb0ELb1ELb0ELb1EEEvNS_9BwdParamsE)
        .other          _ZN10layer_norm13ln_bwd_kernelINS_13Kernel_traitsIfffffjLj2560ELj1ELj1ELj4ELj16ENS_18Kernel_traits_baseILj2560EfffffjLj128EEEEELb0ELb1ELb0ELb1EEEvNS_9BwdParamsE,@"STO_CUDA_ENTRY STV_DEFAULT"
_ZN10layer_norm13ln_bwd_kernelINS_13Kernel_traitsIfffffjLj2560ELj1ELj1ELj4ELj16ENS_18Kernel_traits_baseILj2560EfffffjLj128EEEEELb0ELb1ELb0ELb1EEEvNS_9BwdParamsE:
.text._ZN10layer_norm13ln_bwd_kernelINS_13Kernel_traitsIfffffjLj2560ELj1ELj1ELj4ELj16ENS_18Kernel_traits_baseILj2560EfffffjLj128EEEEELb0ELb1ELb0ELb1EEEvNS_9BwdParamsE:
        /* <DEDUP_REMOVED lines=47> */
.L_x_11040:
        /* <DEDUP_REMOVED lines=53> */
.L_x_11044:
[----:B------:R-:W0:Y:S01]  /*0640*/  LDC.64 R76, c[0x0][0x250] ;  /* 0x00009400ff4c7b82 */ /* 0x000e220000000a00 */
[----:B------:R-:W-:-:S05]  /*0650*/  IMAD R70, R176, UR11, RZ ;  /* 0x0000000bb0467c24 */ /* 0x000fca000f8e02ff */
        /* <DEDUP_REMOVED lines=8> */
[----:B0-----:R-:W-:Y:S01]  /*06e0*/  IMAD.WIDE R76, R176, 0x4, R76 ;  /* 0x00000004b04c7825 */ /* 0x001fe200078e024c */
[----:B------:R-:W-:-:S04]  /*06f0*/  SHF.L.U32 R192, R111, 0x4, RZ ;  /* 0x000000046fc07819 */ /* 0x000fc800000006ff */
[----:B------:R-:W4:Y:S01]  /*0700*/  LDG.E R195, desc[UR6][R76.64] ;  /* 0x000000064cc37981 */ /* 0x000f22000c1e1900 */
[----:B-1----:R-:W-:Y:S01]  /*0710*/  IMAD.WIDE.U32 R68, R193, 0x10, R68 ;  /* 0x00000010c1447825 */ /* 0x002fe200078e0044 */
[----:B------:R-:W-:Y:S01]  /*0720*/  SHF.R.U32.HI R191, RZ, 0x1c, R111 ;  /* 0x0000001cffbf7819 */ /* 0x000fe2000001166f */
[----:B------:R-:W0:Y:S01]  /*0730*/  LDC.64 R108, c[0x0][0x2c8] ;  /* 0x0000b200ff6c7b82 */ /* 0x000e220000000a00 */
[----:B------:R-:W-:-:S03]  /*0740*/  IADD3 R78, P1, R192, UR12, RZ ;  /* 0x0000000cc04e7c10 */ /* 0x000fc6000ff3e0ff */
[----:B------:R-:W4:Y:S01]  /*0750*/  LDG.E.128 R68, desc[UR6][R68.64] ;  /* 0x0000000644447981 */ /* 0x000f22000c1e1d00 */
[----:B--2---:R-:W-:Y:S01]  /*0760*/  IMAD.WIDE R84, R176, 0x4, R84 ;  /* 0x00000004b0547825 */ /* 0x004fe200078e0254 */
[----:B------:R-:W-:Y:S02]  /*0770*/  IADD3.X R79, R191, UR13, RZ, P1, !PT ;  /* 0x0000000dbf4f7c10 */ /* 0x000fe40008ffe4ff */
[----:B------:R-:W1:Y:S01]  /*0780*/  @P0 LDC.64 R180, c[0x0][0x270] ;  /* 0x00009c00ffb40b82 */ /* 0x000e620000000a00 */
[----:B------:R-:W-:Y:S01]  /*0790*/  IADD3 R113, R193, 0x100, RZ ;  /* 0x00000100c1717810 */ /* 0x000fe20007ffe0ff */
[----:B------:R2:W4:Y:S03]  /*07a0*/  LDG.E R183, desc[UR6][R84.64] ;  /* 0x0000000654b77981 */ /* 0x000526000c1e1900 */
[----:B------:R-:W-:Y:S01]  /*07b0*/  SHF.L.U32 R190, R113, 0x4, RZ ;  /* 0x0000000471be7819 */ /* 0x000fe200000006ff */
[----:B------:R-:W4:Y:S01]  /*07c0*/  LDG.E.128 R76, desc[UR6][R78.64] ;  /* 0x000000064e4c7981 */ /* 0x000f22000c1e1d00 */
[----:B------:R-:W-:Y:S01]  /*07d0*/  SHF.R.U32.HI R189, RZ, 0x1c, R113 ;  /* 0x0000001cffbd7819 */ /* 0x000fe20000011671 */
[----:B---3--:R-:W-:Y:S01]  /*07e0*/  IMAD.WIDE.U32 R80, R111, 0x10, R2 ;  /* 0x000000106f507825 */ /* 0x008fe200078e0002 */
[----:B--2---:R-:W-:-:S03]  /*07f0*/  IADD3 R84, P1, R190, UR12, RZ ;  /* 0x0000000cbe547c10 */ /* 0x004fc6000ff3e0ff */
[--C-:B------:R-:W-:Y:S02]  /*0800*/  IMAD.WIDE.U32 R72, R193, 0x10, R2.reuse ;  /* 0x00000010c1487825 */ /* 0x100fe400078e0002 */
[----:B------:R-:W2:Y:S01]  /*0810*/  LDG.E.128 R80, desc[UR6][R80.64] ;  /* 0x0000000650507981 */ /* 0x000ea2000c1e1d00 */
[----:B------:R-:W-:Y:S01]  /*0820*/  IADD3.X R85, R189, UR13, RZ, P1, !PT ;  /* 0x0000000dbd557c10 */ /* 0x000fe20008ffe4ff */
[----:B------:R-:W-:Y:S02]  /*0830*/  IMAD.WIDE.U32 R88, R113, 0x10, R2 ;  /* 0x0000001071587825 */ /* 0x000fe400078e0002 */
[----:B------:R-:W3:Y:S04]  /*0840*/  LDG.E.128 R72, desc[UR6][R72.64] ;  /* 0x0000000648487981 */ /* 0x000ee8000c1e1d00 */
[----:B------:R-:W3:Y:S04]  /*0850*/  LDG.E.128 R84, desc[UR6][R84.64] ;  /* 0x0000000654547981 */ /* 0x000ee8000c1e1d00 */
[----:B------:R-:W3:Y:S01]  /*0860*/  LDG.E.128 R88, desc[UR6][R88.64] ;  /* 0x0000000658587981 */ /* 0x000ee2000c1e1d00 */
[----:B------:R-:W-:-:S04]  /*0870*/  IADD3 R115, R193, 0x180, RZ ;  /* 0x00000180c1737810 */ /* 0x000fc80007ffe0ff */
[----:B------:R-:W-:Y:S02]  /*0880*/  SHF.L.U32 R188, R115, 0x4, RZ ;  /* 0x0000000473bc7819 */ /* 0x000fe400000006ff */
[----:B------:R-:W-:Y:S02]  /*0890*/  SHF.R.U32.HI R185, RZ, 0x1c, R115 ;  /* 0x0000001cffb97819 */ /* 0x000fe40000011673 */
[----:B------:R-:W-:-:S04]  /*08a0*/  IADD3 R92, P1, R188, UR12, RZ ;  /* 0x0000000cbc5c7c10 */ /* 0x000fc8000ff3e0ff */
[----:B------:R-:W-:Y:S01]  /*08b0*/  IADD3.X R93, R185, UR13, RZ, P1, !PT ;  /* 0x0000000db95d7c10 */ /* 0x000fe20008ffe4ff */
[----:B------:R-:W-:Y:S01]  /*08c0*/  IMAD.WIDE.U32 R96, R115, 0x10, R2 ;  /* 0x0000001073607825 */ /* 0x000fe200078e0002 */
[----:B------:R-:W-:-:S04]  /*08d0*/  IADD3 R117, R193, 0x200, RZ ;  /* 0x00000200c1757810 */ /* 0x000fc80007ffe0ff */
[----:B------:R-:W3:Y:S01]  /*08e0*/  LDG.E.128 R92, desc[UR6][R92.64] ;  /* 0x000000065c5c7981 */ /* 0x000ee2000c1e1d00 */
[----:B------:R-:W-:Y:S02]  /*08f0*/  SHF.L.U32 R182, R117, 0x4, RZ ;  /* 0x0000000475b67819 */ /* 0x000fe400000006ff */
[----:B------:R-:W-:Y:S01]  /*0900*/  SHF.R.U32.HI R179, RZ, 0x1c, R117 ;  /* 0x0000001cffb37819 */ /* 0x000fe20000011675 */
[----:B------:R-:W3:Y:S01]  /*0910*/  LDG.E.128 R96, desc[UR6][R96.64] ;  /* 0x0000000660607981 */ /* 0x000ee2000c1e1d00 */
[----:B------:R-:W-:-:S04]  /*0920*/  IADD3 R100, P1, R182, UR12, RZ ;  /* 0x0000000cb6647c10 */ /* 0x000fc8000ff3e0ff */
[----:B------:R-:W-:Y:S01]  /*0930*/  IADD3.X R101, R179, UR13, RZ, P1, !PT ;  /* 0x0000000db3657c10 */ /* 0x000fe20008ffe4ff */
[----:B------:R-:W-:-:S05]  /*0940*/  IMAD.WIDE.U32 R104, R117, 0x10, R2 ;  /* 0x0000001075687825 */ /* 0x000fca00078e0002 */
[----:B------:R-:W3:Y:S04]  /*0950*/  LDG.E.128 R100, desc[UR6][R100.64] ;  /* 0x0000000664647981 */ /* 0x000ee8000c1e1d00 */
[----:B------:R-:W3:Y:S01]  /*0960*/  LDG.E.128 R104, desc[UR6][R104.64] ;  /* 0x0000000668687981 */ /* 0x000ee2000c1e1d00 */
[----:B0-----:R-:W-:-:S04]  /*0970*/  ISETP.NE.U32.AND P1, PT, R108, RZ, PT ;  /* 0x000000ff6c00720c */ /* 0x001fc80003f25070 */
[----:B------:R-:W-:Y:S02]  /*0980*/  ISETP.NE.AND.EX P1, PT, R109, RZ, PT, P1 ;  /* 0x000000ff6d00720c */ /* 0x000fe40003f25310 */
[----:B------:R-:W-:Y:S02]  /*0990*/  SHF.R.S32.HI R110, RZ, 0x1f, R176 ;  /* 0x0000001fff6e7819 */ /* 0x000fe400000114b0 */
[----:B-1----:R-:W-:-:S04]  /*09a0*/  @P0 LEA R180, P2, R176, R180, 0x2 ;  /* 0x000000b4b0b40211 */ /* 0x002fc800078410ff */
[----:B------:R-:W-:-:S05]  /*09b0*/  @P0 LEA.HI.X R181, R176, R181, R110, 0x2, P2 ;  /* 0x000000b5b0b50211 */ /* 0x000fca00010f146e */
[----:B------:R-:W0:Y:S01]  /*09c0*/  @P1 LDC.64 R2, c[0x0][0x2c8] ;  /* 0x0000b200ff021b82 */ /* 0x000e220000000a00 */
[----:B------:R-:W-:-:S04]  /*09d0*/  @P1 LEA R110, P2, R111, R108, 0x4 ;  /* 0x0000006c6f6e1211 */ /* 0x000fc800078420ff */
[-C--:B------:R-:W-:Y:S02]  /*09e0*/  @P1 LEA.HI.X R111, R111, R109.reuse, RZ, 0x4, P2 ;  /* 0x0000006d6f6f1211 */ /* 0x080fe400010f24ff */
[CC--:B------:R-:W-:Y:S02]  /*09f0*/  @P1 LEA R114, P2, R115.reuse, R108.reuse, 0x4 ;  /* 0x0000006c73721211 */ /* 0x0c0fe400078420ff */
[----:B------:R-:W-:Y:S01]  /*0a00*/  MOV R184, 0x3f800000 ;  /* 0x3f80000000b87802 */ /* 0x000fe20000000f00 */
[----:B-----5:R-:W5:Y:S01]  /*0a10*/  @P1 LDG.E.128 R44, desc[UR6][R110.64] ;  /* 0x000000066e2c1981 */ /* 0x020f62000c1e1d00 */
[----:B------:R-:W-:Y:S02]  /*0a20*/  @P1 LEA.HI.X R115, R115, R109, RZ, 0x4, P2 ;  /* 0x0000006d73731211 */ /* 0x000fe400010f24ff */
[----:B------:R-:W-:Y:S02]  /*0a30*/  ISETP.NE.AND P2, PT, RZ, UR10, PT ;  /* 0x0000000aff007c0c */ /* 0x000fe4000bf45270 */
[----:B------:R4:W5:Y:S01]  /*0a40*/  @P0 LDG.E R184, desc[UR6][R180.64] ;  /* 0x00000006b4b80981 */ /* 0x000962000c1e1900 */
[----:B------:R-:W-:-:S02]  /*0a50*/  @P1 LEA R112, P3, R113, R108, 0x4 ;  /* 0x0000006c71701211 */ /* 0x000fc400078620ff */
[----:B------:R-:W-:Y:S01]  /*0a60*/  @P1 LEA R116, P4, R117, R108, 0x4 ;  /* 0x0000006c75741211 */ /* 0x000fe200078820ff */
[----:B------:R1:W5:Y:S01]  /*0a70*/  @P1 LDG.E.128 R52, desc[UR6][R114.64] ;  /* 0x0000000672341981 */ /* 0x000362000c1e1d00 */
[----:B------:R-:W-:Y:S01]  /*0a80*/  @P1 LEA.HI.X R113, R113, R109, RZ, 0x4, P3 ;  /* 0x0000006d71711211 */ /* 0x000fe200018f24ff */
[----:B0-----:R-:W-:-:S04]  /*0a90*/  @P1 IMAD.WIDE.U32 R186, R193, 0x10, R2 ;  /* 0x00000010c1ba1825 */ /* 0x001fc800078e0002 */
[----:B------:R0:W5:Y:S01]  /*0aa0*/  @P1 LDG.E.128 R48, desc[UR6][R112.64] ;  /* 0x0000000670301981 */ /* 0x000162000c1e1d00 */
[----:B------:R-:W-:Y:S01]  /*0ab0*/  @P1 LEA.HI.X R117, R117, R109, RZ, 0x4, P4 ;  /* 0x0000006d75751211 */ /* 0x000fe200020f24ff */
[----:B------:R-:W-:Y:S02]  /*0ac0*/  UMOV UR4, 0xffffffff ;  /* 0xffffffff00047882 */ /* 0x000fe40000000000 */
[----:B------:R-:W5:Y:S04]  /*0ad0*/  @P1 LDG.E.128 R60, desc[UR6][R186.64] ;  /* 0x00000006ba3c1981 */ /* 0x000f68000c1e1d00 */
[----:B------:R0:W5:Y:S01]  /*0ae0*/  @P1 LDG.E.128 R56, desc[UR6][R116.64] ;  /* 0x0000000674381981 */ /* 0x000162000c1e1d00 */
[----:B------:R-:W-:Y:S02]  /*0af0*/  LOP3.LUT P1, RZ, R178, 0x1f, RZ, 0xc0, !PT ;  /* 0x0000001fb2ff7812 */ /* 0x000fe4000782c0ff */
[----:B----4-:R-:W-:-:S05]  /*0b00*/  FSEL R180, R195, RZ, !P2 ;  /* 0x000000ffc3b47208 */ /* 0x010fca0005000000 */
[C---:B------:R-:W-:Y:S01]  /*0b10*/  FADD.FTZ R68, -R180.reuse, R68 ;  /* 0x00000044b4447221 */ /* 0x040fe20000010100 */
[----:B------:R-:W-:-:S03]  /*0b20*/  FADD.FTZ R70, -R180, R70 ;  /* 0x00000046b4467221 */ /* 0x000fc60000010100 */
[C---:B------:R-:W-:Y:S01]  /*0b30*/  FMUL.FTZ R3, R183.reuse, R68 ;  /* 0x00000044b7037220 */ /* 0x040fe20000410000 */
[----:B------:R-:W-:Y:S01]  /*0b40*/  FADD.FTZ R68, -R180, R71 ;  /* 0x00000047b4447221 */ /* 0x000fe20000010100 */
[----:B-1----:R-:W-:-:S03]  /*0b50*/  FMUL.FTZ R115, R183, R70 ;  /* 0x00000046b7737220 */ /* 0x002fc60000410000 */
[C---:B0-----:R-:W-:Y:S01]  /*0b60*/  FMUL.FTZ R113, R183.reuse, R68 ;  /* 0x00000044b7717220 */ /* 0x041fe20000410000 */
[C---:B------:R-:W-:Y:S01]  /*0b70*/  FADD.FTZ R68, -R180.reuse, R76 ;  /* 0x0000004cb4447221 */ /* 0x040fe20000010100 */
[C---:B------:R-:W-:Y:S01]  /*0b80*/  FADD.FTZ R70, -R180.reuse, R77 ;  /* 0x0000004db4467221 */ /* 0x040fe20000010100 */
[C---:B------:R-:W-:Y:S02]  /*0b90*/  FADD.FTZ R78, -R180.reuse, R78 ;  /* 0x0000004eb44e7221 */ /* 0x040fe40000010100 */
[C---:B------:R-:W-:Y:S01]  /*0ba0*/  FMUL.FTZ R77, R183.reuse, R68 ;  /* 0x00000044b74d7220 */ /* 0x040fe20000410000 */
[C---:B------:R-:W-:Y:S01]  /*0bb0*/  FADD.FTZ R68, -R180.reuse, R79 ;  /* 0x0000004fb4447221 */ /* 0x040fe20000010100 */
[C---:B------:R-:W-:Y:S01]  /*0bc0*/  FMUL.FTZ R79, R183.reuse, R70 ;  /* 0x00000046b74f7220 */ /* 0x040fe20000410000 */
[----:B------:R-:W-:Y:S01]  /*0bd0*/  FMUL.FTZ R117, R183, R78 ;  /* 0x0000004eb7757220 */ /* 0x000fe20000410000 */
[----:B--2---:R-:W-:Y:S01]  /*0be0*/  FADD.FTZ R140, R81, R140 ;  /* 0x0000008c518c7221 */ /* 0x004fe20000010000 */
[----:B------:R-:W-:Y:S01]  /*0bf0*/  FMUL.FTZ R78, R37, R81 ;  /* 0x00000051254e7220 */ /* 0x000fe20000410000 */
[----:B------:R-:W-:Y:S01]  /*0c00*/  FFMA.FTZ R120, R81, R79, R120 ;  /* 0x0000004f51787223 */ /* 0x000fe20000010078 */
[----:B------:R-:W-:Y:S01]  /*0c10*/  FMUL.FTZ R81, R183, R68 ;  /* 0x00000044b7517220 */ /* 0x000fe20000410000 */
[C---:B------:R-:W-:Y:S01]  /*0c20*/  FADD.FTZ R2, -R180.reuse, R69 ;  /* 0x00000045b4027221 */ /* 0x040fe20000010100 */
[C---:B---3--:R-:W-:Y:S01]  /*0c30*/  FADD.FTZ R68, -R180.reuse, R84 ;  /* 0x00000054b4447221 */ /* 0x048fe20000010100 */
[C---:B------:R-:W-:Y:S01]  /*0c40*/  FADD.FTZ R70, -R180.reuse, R85 ;  /* 0x00000055b4467221 */ /* 0x040fe20000010100 */
[C---:B------:R-:W-:Y:S01]  /*0c50*/  FADD.FTZ R142, R83.reuse, R142 ;  /* 0x0000008e538e7221 */ /* 0x040fe20000010000 */
[----:B------:R-:W-:Y:S01]  /*0c60*/  FFMA.FTZ R122, R83, R81, R122 ;  /* 0x00000051537a7223 */ /* 0x000fe2000001007a */
[----:B------:R-:W-:Y:S01]  /*0c70*/  FMUL.FTZ R84, R39, R83 ;  /* 0x0000005327547220 */ /* 0x000fe20000410000 */
[----:B------:R-:W-:Y:S01]  /*0c80*/  FADD.FTZ R86, -R180, R86 ;  /* 0x00000056b4567221 */ /* 0x000fe20000010100 */
[C---:B------:R-:W-:Y:S01]  /*0c90*/  FMUL.FTZ R111, R183.reuse, R2 ;  /* 0x00000002b76f7220 */ /* 0x040fe20000410000 */
[C---:B------:R-:W-:Y:S01]  /*0ca0*/  FMUL.FTZ R83, R183.reuse, R68 ;  /* 0x00000044b7537220 */ /* 0x040fe20000410000 */
[C---:B------:R-:W-:Y:S01]  /*0cb0*/  FMUL.FTZ R85, R183.reuse, R70 ;  /* 0x00000046b7557220 */ /* 0x040fe20000410000 */
[----:B------:R-:W-:Y:S01]  /*0cc0*/  FMUL.FTZ R2, R40, R72 ;  /* 0x0000004828027220 */ /* 0x000fe20000410000 */
[----:B------:R-:W-:Y:S01]  /*0cd0*/  FADD.FTZ R68, -R180, R87 ;  /* 0x00000057b4447221 */ /* 0x000fe20000010100 */
[----:B------:R-:W-:Y:S01]  /*0ce0*/  FMUL.FTZ R87, R183, R86 ;  /* 0x00000056b7577220 */ /* 0x000fe20000410000 */
[C---:B------:R-:W-:Y:S01]  /*0cf0*/  FADD.FTZ R144, R89.reuse, R144 ;  /* 0x0000009059907221 */ /* 0x040fe20000010000 */
[----:B------:R-:W-:Y:S01]  /*0d00*/  FFMA.FTZ R124, R89, R85, R124 ;  /* 0x00000055597c7223 */ /* 0x000fe2000001007c */
[----:B------:R-:W-:Y:S01]  /*0d10*/  FMUL.FTZ R86, R33, R89 ;  /* 0x0000005921567220 */ /* 0x000fe20000410000 */
[----:B------:R-:W-:Y:S01]  /*0d20*/  FMUL.FTZ R110, R41, R73 ;  /* 0x00000049296e7220 */ /* 0x000fe20000410000 */
[----:B------:R-:W-:Y:S01]  /*0d30*/  FMUL.FTZ R89, R183, R68 ;  /* 0x00000044b7597220 */ /* 0x000fe20000410000 */
[----:B------:R-:W-:Y:S01]  /*0d40*/  FADD.FTZ R69, RZ, R2 ;  /* 0x00000002ff457221 */ /* 0x000fe20000010000 */
[----:B------:R-:W-:Y:S01]  /*0d50*/  FFMA.FTZ R68, R3, R2, RZ ;  /* 0x0000000203447223 */ /* 0x000fe200000100ff */
[----:B------:R-:W-:-:S02]  /*0d60*/  FMUL.FTZ R112, R42, R74 ;  /* 0x0000004a2a707220 */ /* 0x000fc40000410000 */
[----:B------:R-:W-:Y:S01]  /*0d70*/  FADD.FTZ R69, R69, R110 ;  /* 0x0000006e45457221 */ /* 0x000fe20000010000 */
[----:B------:R-:W-:Y:S01]  /*0d80*/  FFMA.FTZ R68, R111, R110, R68 ;  /* 0x0000006e6f447223 */ /* 0x000fe20000010044 */
[----:B------:R-:W-:Y:S02]  /*0d90*/  FMUL.FTZ R76, R43, R75 ;  /* 0x0000004b2b4c7220 */ /* 0x000fe40000410000 */
[----:B------:R-:W-:Y:S01]  /*0da0*/  FADD.FTZ R69, R69, R112 ;  /* 0x0000007045457221 */ /* 0x000fe20000010000 */
[----:B------:R-:W-:Y:S01]  /*0db0*/  FFMA.FTZ R68, R115, R112, R68 ;  /* 0x0000007073447223 */ /* 0x000fe20000010044 */
[C---:B------:R-:W-:Y:S01]  /*0dc0*/  FADD.FTZ R143, R80.reuse, R143 ;  /* 0x0000008f508f7221 */ /* 0x040fe20000010000 */
[----:B------:R-:W-:Y:S01]  /*0dd0*/  FFMA.FTZ R123, R80, R77, R123 ;  /* 0x0000004d507b7223 */ /* 0x000fe2000001007b */
[----:B------:R-:W-:Y:S01]  /*0de0*/  FMUL.FTZ R80, R36, R80 ;  /* 0x0000005024507220 */ /* 0x000fe20000410000 */
[----:B------:R-:W-:Y:S01]  /*0df0*/  FADD.FTZ R69, R69, R76 ;  /* 0x0000004c45457221 */ /* 0x000fe20000010000 */
[----:B------:R-:W-:-:S03]  /*0e00*/  FFMA.FTZ R68, R113, R76, R68 ;  /* 0x0000004c71447223 */ /* 0x000fc60000010044 */
        /* <DEDUP_REMOVED lines=28> */
[C---:B------:R-:W-:Y:S01]  /*0fd0*/  FADD.FTZ R139, R72.reuse, R139 ;  /* 0x0000008b488b7221 */ /* 0x040fe20000010000 */
[----:B------:R-:W-:Y:S01]  /*0fe0*/  FFMA.FTZ R119, R72, R3, R119 ;  /* 0x0000000348777223 */ /* 0x000fe20000010077 */
[----:B------:R-:W-:Y:S01]  /*0ff0*/  FFMA.FTZ R68, R87, R90, R68 ;  /* 0x0000005a57447223 */ /* 0x000fe20000010044 */
[----:B------:R-:W-:Y:S01]  /*1000*/  FADD.FTZ R72, -R180, R95 ;  /* 0x0000005fb4487221 */ /* 0x000fe20000010100 */
[C---:B------:R-:W-:Y:S01]  /*1010*/  FADD.FTZ R151, R96.reuse, R151 ;  /* 0x0000009760977221 */ /* 0x040fe20000010000 */
[----:B------:R-:W-:Y:S01]  /*1020*/  FFMA.FTZ R131, R96, R91, R131 ;  /* 0x0000005b60837223 */ /* 0x000fe20000010083 */
[----:B------:R-:W-:Y:S01]  /*1030*/  FMUL.FTZ R95, R183, R70 ;  /* 0x00000046b75f7220 */ /* 0x000fe20000410000 */
        /* <DEDUP_REMOVED lines=12> */
[C---:B------:R-:W-:Y:S01]  /*1100*/  FADD.FTZ R153, R98.reuse, R153 ;  /* 0x0000009962997221 */ /* 0x040fe20000010000 */
[----:B------:R-:W-:Y:S01]  /*1110*/  FFMA.FTZ R133, R98, R93, R133 ;  /* 0x0000005d62857223 */ /* 0x000fe20000010085 */
[----:B------:R-:W-:Y:S01]  /*1120*/  FFMA.FTZ R70, R95, R97, R70 ;  /* 0x000000615f467223 */ /* 0x000fe20000010046 */
[C---:B------:R-:W-:Y:S01]  /*1130*/  FADD.FTZ R98, -R180.reuse, R100 ;  /* 0x00000064b4627221 */ /* 0x040fe20000010100 */
[----:B------:R-:W-:Y:S01]  /*1140*/  FMUL.FTZ R181, R183, R72 ;  /* 0x00000048b7b57220 */ /* 0x000fe20000410000 */
[C---:B------:R-:W-:Y:S01]  /*1150*/  FADD.FTZ R100, -R180.reuse, R101 ;  /* 0x00000065b4647221 */ /* 0x040fe20000010100 */
        /* <DEDUP_REMOVED lines=58> */
.L_x_11055:
        /* <DEDUP_REMOVED lines=13> */
.L_x_11043:
        /* <DEDUP_REMOVED lines=8> */
[----:B------:R-:W-:Y:S02]  /*1650*/  @!P4 IADD3 R68, R68, 0x4, RZ ;  /* 0x000000044444c810 */ /* 0x000fe40007ffe0ff */
[----:B------:R-:W-:-:S04]  /*1660*/  ISETP.NE.U32.AND P3, PT, RZ, UR16, PT ;  /* 0x00000010ff007c0c */ /* 0x000fc8000bf65070 */
[----:B------:R-:W-:Y:S01]  /*1670*/  ISETP.NE.AND.EX P3, PT, RZ, UR17, PT, P3 ;  /* 0x00000011ff007c0c */ /* 0x000fe2000bf65330 */
[----:B--2---:R-:W-:-:S06]  /*1680*/  ULEA UR4, UR5, UR4, 0x18 ;  /* 0x0000000405047291 */ /* 0x004fcc000f8ec03f */
        /* <DEDUP_REMOVED lines=12> */
[----:B------:R-:W-:Y:S02]  /*1750*/  FMUL.FTZ R107, R68, UR14 ;  /* 0x0000000e446b7c20 */ /* 0x000fe40008410000 */
[----:B------:R-:W0:Y:S02]  /*1760*/  LDC.64 R68, c[0x0][0x220] ;  /* 0x00008800ff447b82 */ /* 0x000e240000000a00 */
[----:B------:R-:W-:Y:S02]  /*1770*/  FSEL R104, R74, RZ, !P2 ;  /* 0x000000ff4a687208 */ /* 0x000fe40005000000 */
[----:B------:R-:W-:-:S03]  /*1780*/  ISETP.NE.U32.AND P2, PT, R108, RZ, PT ;  /* 0x000000ff6c00720c */ /* 0x000fc60003f45070 */
[-CC-:B------:R-:W-:Y:S01]  /*1790*/  FFMA.FTZ R3, R3, R107.reuse, R104.reuse ;  /* 0x0000006b03037223 */ /* 0x180fe20000010068 */
[----:B------:R-:W-:Y:S01]  /*17a0*/  ISETP.NE.AND.EX P2, PT, R109, RZ, PT, P2 ;  /* 0x000000ff6d00720c */ /* 0x000fe20003f45320 */
[-CC-:B------:R-:W-:Y:S01]  /*17b0*/  FFMA.FTZ R111, R111, R107.reuse, R104.reuse ;  /* 0x0000006b6f6f7223 */ /* 0x180fe20000010068 */
[-CC-:B------:R-:W-:Y:S01]  /*17c0*/  FFMA.FTZ R115, R115, R107.reuse, R104.reuse ;  /* 0x0000006b73737223 */ /* 0x180fe20000010068 */
[----:B------:R-:W-:Y:S01]  /*17d0*/  FADD.FTZ R70, R2, -R3 ;  /* 0x8000000302467221 */ /* 0x000fe20000010000 */
[-CC-:B------:R-:W-:Y:S01]  /*17e0*/  FFMA.FTZ R113, R113, R107.reuse, R104.reuse ;  /* 0x0000006b71717223 */ /* 0x180fe20000010068 */
[----:B------:R-:W1:Y:S01]  /*17f0*/  @P1 LDC.64 R2, c[0x0][0x308] ;  /* 0x0000c200ff021b82 */ /* 0x000e620000000a00 */
[-CC-:B------:R-:W-:Y:S01]  /*1800*/  FFMA.FTZ R117, R117, R107.reuse, R104.reuse ;  /* 0x0000006b75757223 */ /* 0x180fe20000010068 */
[-CC-:B------:R-:W-:Y:S01]  /*1810*/  FFMA.FTZ R83, R83, R107.reuse, R104.reuse ;  /* 0x0000006b53537223 */ /* 0x180fe20000010068 */
[-CC-:B------:R-:W-:Y:S01]  /*1820*/  FFMA.FTZ R89, R89, R107.reuse, R104.reuse ;  /* 0x0000006b59597223 */ /* 0x180fe20000010068 */
[----:B------:R-:W-:Y:S01]  /*1830*/  FADD.FTZ R72, R110, -R111 ;  /* 0x8000006f6e487221 */ /* 0x000fe20000010000 */
[----:B------:R-:W-:Y:S01]  /*1840*/  FADD.FTZ R112, R112, -R115 ;  /* 0x8000007370707221 */ /* 0x000fe20000010000 */
[----:B------:R-:W-:Y:S01]  /*1850*/  FADD.FTZ R76, R76, -R113 ;  /* 0x800000714c4c7221 */ /* 0x000fe20000010000 */
[----:B------:R-:W-:Y:S01]  /*1860*/  FADD.FTZ R194, R82, -R117 ;  /* 0x8000007552c27221 */ /* 0x000fe20000010000 */
[----:B------:R-:W-:Y:S01]  /*1870*/  FADD.FTZ R198, R88, -R83 ;  /* 0x8000005358c67221 */ /* 0x000fe20000010000 */
[----:B------:R-:W-:Y:S01]  /*1880*/  FADD.FTZ R204, R114, -R89 ;  /* 0x8000005972cc7221 */ /* 0x000fe20000010000 */
[C---:B------:R-:W-:Y:S01]  /*1890*/  FMUL.FTZ R114, R183.reuse, R72 ;  /* 0x00000048b7727220 */ /* 0x040fe20000410000 */
[C---:B------:R-:W-:Y:S01]  /*18a0*/  FMUL.FTZ R109, R183.reuse, R112 ;  /* 0x00000070b76d7220 */ /* 0x040fe20000410000 */
[----:B------:R-:W-:Y:S01]  /*18b0*/  FMUL.FTZ R76, R183, R76 ;  /* 0x0000004cb74c7220 */ /* 0x000fe20000410000 */
[-C--:B------:R-:W-:Y:S01]  /*18c0*/  FFMA.FTZ R77, R77, R107.reuse, R104 ;  /* 0x0000006b4d4d7223 */ /* 0x080fe20000010068 */
[----:B-----5:R-:W-:Y:S01]  /*18d0*/  @P2 FADD.FTZ R114, R61, R114 ;  /* 0x000000723d722221 */ /* 0x020fe20000010000 */
[----:B------:R-:W-:Y:S01]  /*18e0*/  @P2 FADD.FTZ R109, R62, R109 ;  /* 0x0000006d3e6d2221 */ /* 0x000fe20000010000 */
[----:B------:R-:W-:Y:S01]  /*18f0*/  @P2 FADD.FTZ R76, R63, R76 ;  /* 0x0000004c3f4c2221 */ /* 0x000fe20000010000 */
[-CC-:B------:R-:W-:Y:S01]  /*1900*/  FFMA.FTZ R79, R79, R107.reuse, R104.reuse ;  /* 0x0000006b4f4f7223 */ /* 0x180fe20000010068 */
[----:B------:R-:W-:Y:S01]  /*1910*/  FFMA.FTZ R81, R81, R107, R104 ;  /* 0x0000006b51517223 */ /* 0x000fe20000010068 */
[----:B0-----:R-:W-:Y:S01]  /*1920*/  IMAD.WIDE.U32 R68, R193, 0x10, R68 ;  /* 0x00000010c1447825 */ /* 0x001fe200078e0044 */
[----:B------:R-:W-:-:S03]  /*1930*/  SEL R73, R114, R65, P3 ;  /* 0x0000004172497207 */ /* 0x000fc60001800000 */
[----:B------:R-:W-:Y:S01]  /*1940*/  FADD.FTZ R180, R80, -R77 ;  /* 0x8000004d50b47221 */ /* 0x000fe20000010000 */
[----:B------:R-:W-:Y:S01]  /*1950*/  SEL R74, R109, R66, P3 ;  /* 0x000000426d4a7207 */ /* 0x000fe20001800000 */
[----:B------:R-:W-:Y:S01]  /*1960*/  FADD.FTZ R186, R78, -R79 ;  /* 0x8000004f4eba7221 */ /* 0x000fe20000010000 */
[----:B-1----:R-:W-:-:S04]  /*1970*/  @P1 IMAD.WIDE.U32 R82, R193, 0x10, R2 ;  /* 0x00000010c1521825 */ /* 0x002fc800078e0002 */
[----:B------:R-:W-:Y:S01]  /*1980*/  FMUL.FTZ R3, R183, R70 ;  /* 0x00000046b7037220 */ /* 0x000fe20000410000 */
[----:B------:R-:W-:Y:S01]  /*1990*/  SEL R75, R76, R67, P3 ;  /* 0x000000434c4b7207 */ /* 0x000fe20001800000 */
[----:B------:R-:W-:Y:S01]  /*19a0*/  FADD.FTZ R196, R84, -R81 ;  /* 0x8000005154c47221 */ /* 0x000fe20000010000 */
[-CC-:B------:R-:W-:Y:S01]  /*19b0*/  FFMA.FTZ R85, R85, R107.reuse, R104.reuse ;  /* 0x0000006b55557223 */ /* 0x180fe20000010068 */
[----:B------:R-:W-:Y:S01]  /*19c0*/  @P2 FADD.FTZ R3, R60, R3 ;  /* 0x000000033c032221 */ /* 0x000fe20000010000 */
[----:B------:R-:W2:Y:S01]  /*19d0*/  LDG.E.128 R68, desc[UR6][R68.64] ;  /* 0x0000000644447981 */ /* 0x000ea2000c1e1d00 */
[----:B------:R-:W-:Y:S01]  /*19e0*/  IADD3 R84, P5, R192, UR20, RZ ;  /* 0x00000014c0547c10 */ /* 0x000fe2000ffbe0ff */
[-C--:B------:R-:W-:Y:S01]  /*19f0*/  FMUL.FTZ R114, R114, R184.reuse ;  /* 0x000000b872727220 */ /* 0x080fe20000410000 */
[----:B------:R-:W-:Y:S01]  /*1a00*/  LEA R80, P6, R193, UR18, 0x4 ;  /* 0x00000012c1507c11 */ /* 0x000fe2000f8c20ff */
[----:B------:R-:W-:Y:S01]  /*1a10*/  FMUL.FTZ R109, R109, R184 ;  /* 0x000000b86d6d7220 */ /* 0x000fe20000410000 */
[C---:B------:R-:W-:Y:S01]  /*1a20*/  SEL R72, R3.reuse, R64, P3 ;  /* 0x0000004003487207 */ /* 0x040fe20001800000 */
[-C--:B------:R-:W-:Y:S01]  /*1a30*/  FMUL.FTZ R112, R3, R184.reuse ;  /* 0x000000b803707220 */ /* 0x080fe20000410000 */
[----:B------:R-:W-:Y:S01]  /*1a40*/  FMUL.FTZ R116, R76, R184 ;  /* 0x000000b84c747220 */ /* 0x000fe20000410000 */
[----:B------:R-:W-:Y:S01]  /*1a50*/  FMUL.FTZ R196, R183, R196 ;  /* 0x000000c4b7c47220 */ /* 0x000fe20000410000 */
[-CC-:B------:R-:W-:Y:S01]  /*1a60*/  FFMA.FTZ R87, R87, R107.reuse, R104.reuse ;  /* 0x0000006b57577223 */ /* 0x180fe20000010068 */
[----:B------:R0:W-:Y:S01]  /*1a70*/  @P1 STG.E.128 desc[UR6][R82.64], R72 ;  /* 0x0000004852001986 */ /* 0x0001e2000c101d06 */
[----:B------:R-:W-:Y:S01]  /*1a80*/  FADD.FTZ R200, R86, -R85 ;  /* 0x8000005556c87221 */ /* 0x000fe20000010000 */
[----:B------:R-:W-:Y:S01]  /*1a90*/  IADD3.X R85, R191, UR21, RZ, P5, !PT ;  /* 0x00000015bf557c10 */ /* 0x000fe2000affe4ff */
[----:B------:R-:W-:Y:S01]  /*1aa0*/  FFMA.FTZ R93, R93, R107, R104 ;  /* 0x0000006b5d5d7223 */ /* 0x000fe20000010068 */
[----:B------:R-:W-:Y:S01]  /*1ab0*/  LEA.HI.X R81, R193, UR19, RZ, 0x4, P6 ;  /* 0x00000013c1517c11 */ /* 0x000fe2000b0f24ff */
[----:B------:R-:W-:Y:S01]  /*1ac0*/  FMUL.FTZ R76, R20, R112 ;  /* 0x00000070144c7220 */ /* 0x000fe20000410000 */
[----:B------:R-:W-:Y:S01]  /*1ad0*/  FMUL.FTZ R77, R21, R114 ;  /* 0x00000072154d7220 */ /* 0x000fe20000410000 */
[----:B------:R-:W-:Y:S01]  /*1ae0*/  FMUL.FTZ R78, R22, R109 ;  /* 0x0000006d164e7220 */ /* 0x000fe20000410000 */
[----:B------:R-:W-:Y:S01]  /*1af0*/  FMUL.FTZ R79, R23, R116 ;  /* 0x00000074174f7220 */ /* 0x000fe20000410000 */
[----:B------:R-:W-:Y:S01]  /*1b00*/  IADD3 R86, P5, R192, UR18, RZ ;  /* 0x00000012c0567c10 */ /* 0x000fe2000ffbe0ff */
[----:B------:R-:W-:Y:S01]  /*1b10*/  @P2 FADD.FTZ R196, R47, R196 ;  /* 0x000000c42fc42221 */ /* 0x000fe20000010000 */
[----:B------:R-:W-:Y:S01]  /*1b20*/  FADD.FTZ R202, R90, -R87 ;  /* 0x800000575aca7221 */ /* 0x000fe20000010000 */
[-CC-:B------:R-:W-:Y:S01]  /*1b30*/  FFMA.FTZ R91, R91, R107.reuse, R104.reuse ;  /* 0x0000006b5b5b7223 */ /* 0x180fe20000010068 */
[-CC-:B------:R-:W-:Y:S01]  /*1b40*/  FFMA.FTZ R110, R95, R107.reuse, R104.reuse ;  /* 0x0000006b5f6e7223 */ /* 0x180fe20000010068 */
[----:B------:R-:W-:Y:S01]  /*1b50*/  FFMA.FTZ R181, R181, R107, R104 ;  /* 0x0000006bb5b57223 */ /* 0x000fe20000010068 */
[C---:B0-----:R-:W-:Y:S01]  /*1b60*/  FMUL.FTZ R73, R183.reuse, R180 ;  /* 0x000000b4b7497220 */ /* 0x041fe20000410000 */
[C---:B------:R-:W-:Y:S01]  /*1b70*/  FMUL.FTZ R72, R183.reuse, R186 ;  /* 0x000000bab7487220 */ /* 0x040fe20000410000 */
[----:B------:R-:W-:Y:S01]  /*1b80*/  FMUL.FTZ R75, R183, R194 ;  /* 0x000000c2b74b7220 */ /* 0x000fe20000410000 */
[----:B------:R-:W-:Y:S01]  /*1b90*/  @P1 IADD3 R2, P6, R192, UR16, RZ ;  /* 0x00000010c0021c10 */ /* 0x000fe2000ffde0ff */
[----:B------:R-:W-:Y:S01]  /*1ba0*/  @P2 FADD.FTZ R73, R44, R73 ;  /* 0x000000492c492221 */ /* 0x000fe20000010000 */
[----:B------:R-:W-:Y:S01]  /*1bb0*/  @P2 FADD.FTZ R72, R45, R72 ;  /* 0x000000482d482221 */ /* 0x000fe20000010000 */
[----:B------:R-:W-:Y:S01]  /*1bc0*/  @P2 FADD.FTZ R75, R46, R75 ;  /* 0x0000004b2e4b2221 */ /* 0x000fe20000010000 */
[----:B------:R-:W-:Y:S01]  /*1bd0*/  FADD.FTZ R206, R92, -R93 ;  /* 0x8000005d5cce7221 */ /* 0x000fe20000010000 */
[----:B------:R-:W-:Y:S01]  /*1be0*/  IADD3.X R87, R191, UR19, RZ, P5, !PT ;  /* 0x00000013bf577c10 */ /* 0x000fe2000affe4ff */
[-C--:B------:R-:W-:Y:S01]  /*1bf0*/  FMUL.FTZ R192, R73, R184.reuse ;  /* 0x000000b849c07220 */ /* 0x080fe20000410000 */
[-C--:B------:R-:W-:Y:S01]  /*1c00*/  FMUL.FTZ R186, R72, R184.reuse ;  /* 0x000000b848ba7220 */ /* 0x080fe20000410000 */
[-C--:B------:R-:W-:Y:S01]  /*1c10*/  FMUL.FTZ R111, R75, R184.reuse ;  /* 0x000000b84b6f7220 */ /* 0x080fe20000410000 */
[----:B------:R-:W-:Y:S01]  /*1c20*/  FMUL.FTZ R180, R196, R184 ;  /* 0x000000b8c4b47220 */ /* 0x000fe20000410000 */
[----:B------:R0:W-:Y:S01]  /*1c30*/  STG.E.128 desc[UR6][R80.64], R76 ;  /* 0x0000004c50007986 */ /* 0x0001e2000c101d06 */
[----:B------:R-:W-:Y:S01]  /*1c40*/  IADD3 R90, P5, R190, UR20, RZ ;  /* 0x00000014be5a7c10 */ /* 0x000fe2000ffbe0ff */
[C---:B------:R-:W-:Y:S01]  /*1c50*/  FMUL.FTZ R93, R183.reuse, R198 ;  /* 0x000000c6b75d7220 */ /* 0x040fe20000410000 */
[C---:B------:R-:W-:Y:S01]  /*1c60*/  FMUL.FTZ R200, R183.reuse, R200 ;  /* 0x000000c8b7c87220 */ /* 0x040fe20000410000 */
[C---:B------:R-:W-:Y:S01]  /*1c70*/  FMUL.FTZ R95, R183.reuse, R202 ;  /* 0x000000cab75f7220 */ /* 0x040fe20000410000 */
[----:B------:R-:W-:Y:S01]  /*1c80*/  FMUL.FTZ R204, R183, R204 ;  /* 0x000000ccb7cc7220 */ /* 0x000fe20000410000 */
[----:B------:R-:W-:Y:S01]  /*1c90*/  @P1 IADD3.X R3, R191, UR17, RZ, P6, !PT ;  /* 0x00000011bf031c10 */ /* 0x000fe2000b7fe4ff */
[----:B------:R-:W-:Y:S01]  /*1ca0*/  FADD.FTZ R108, R96, -R91 ;  /* 0x8000005b606c7221 */ /* 0x000fe20000010000 */
[----:B------:R-:W-:Y:S01]  /*1cb0*/  FMUL.FTZ R82, R18, R111 ;  /* 0x0000006f12527220 */ /* 0x000fe20000410000 */
[----:B------:R-:W-:Y:S01]  /*1cc0*/  FMUL.FTZ R83, R19, R180 ;  /* 0x000000b413537220 */ /* 0x000fe20000410000 */
[----:B------:R-:W-:Y:S01]  /*1cd0*/  IADD3 R88, P6, R190, UR18, RZ ;  /* 0x00000012be587c10 */ /* 0x000fe2000ffde0ff */
[----:B------:R-:W-:Y:S01]  /*1ce0*/  @P2 FADD.FTZ R93, R48, R93 ;  /* 0x0000005d305d2221 */ /* 0x000fe20000010000 */
[----:B------:R-:W-:Y:S01]  /*1cf0*/  IADD3.X R91, R189, UR21, RZ, P5, !PT ;  /* 0x00000015bd5b7c10 */ /* 0x000fe2000affe4ff */
[----:B------:R-:W-:Y:S01]  /*1d00*/  @P2 FADD.FTZ R200, R49, R200 ;  /* 0x000000c831c82221 */ /* 0x000fe20000010000 */
[----:B------:R-:W-:Y:S01]  /*1d10*/  @P2 FADD.FTZ R95, R50, R95 ;  /* 0x0000005f325f2221 */ /* 0x000fe20000010000 */
[----:B------:R-:W-:Y:S01]  /*1d20*/  @P2 FADD.FTZ R204, R51, R204 ;  /* 0x000000cc33cc2221 */ /* 0x000fe20000010000 */
[----:B------:R-:W-:Y:S01]  /*1d30*/  FADD.FTZ R110, R97, -R110 ;  /* 0x8000006e616e7221 */ /* 0x000fe20000010000 */
[----:B------:R-:W-:Y:S01]  /*1d40*/  FADD.FTZ R94, R94, -R181 ;  /* 0x800000b55e5e7221 */ /* 0x000fe20000010000 */
[----:B0-----:R-:W-:-:S02]  /*1d50*/  SEL R76, R73, R64, P3 ;  /* 0x00000040494c7207 */ /* 0x001fc40001800000 */
[----:B------:R-:W-:Y:S02]  /*1d60*/  SEL R77, R72, R65, P3 ;  /* 0x00000041484d7207 */ /* 0x000fe40001800000 */
[----:B------:R-:W-:Y:S01]  /*1d70*/  SEL R78, R75, R66, P3 ;  /* 0x000000424b4e7207 */ /* 0x000fe20001800000 */
[----:B------:R-:W-:Y:S01]  /*1d80*/  FMUL.FTZ R80, R16, R192 ;  /* 0x000000c010507220 */ /* 0x000fe20000410000 */
[----:B------:R-:W-:Y:S01]  /*1d90*/  SEL R79, R196, R67, P3 ;  /* 0x00000043c44f7207 */ /* 0x000fe20001800000 */
[----:B------:R0:W3:Y:S01]  /*1da0*/  LDG.E.128 R72, desc[UR6][R84.64] ;  /* 0x0000000654487981 */ /* 0x0000e2000c1e1d00 */
[----:B------:R-:W-:Y:S01]  /*1db0*/  FMUL.FTZ R81, R17, R186 ;  /* 0x000000ba11517220 */ /* 0x000fe20000410000 */
[----:B------:R-:W-:Y:S02]  /*1dc0*/  @P1 IADD3 R190, P5, R190, UR16, RZ ;  /* 0x00000010bebe1c10 */ /* 0x000fe4000ffbe0ff */
[----:B------:R1:W-:Y:S02]  /*1dd0*/  @P1 STG.E.128 desc[UR6][R2.64], R76 ;  /* 0x0000004c02001986 */ /* 0x0003e4000c101d06 */
[----:B------:R-:W-:-:S02]  /*1de0*/  @P1 IADD3.X R191, R189, UR17, RZ, P5, !PT ;  /* 0x00000011bdbf1c10 */ /* 0x000fc4000affe4ff */
[----:B------:R4:W-:Y:S01]  /*1df0*/  STG.E.128 desc[UR6][R86.64], R80 ;  /* 0x0000005056007986 */ /* 0x0009e2000c101d06 */
[C---:B------:R-:W-:Y:S01]  /*1e00*/  FMUL.FTZ R110, R183.reuse, R110 ;  /* 0x0000006eb76e7220 */ /* 0x040fe20000410000 */
[----:B------:R-:W-:Y:S01]  /*1e10*/  FMUL.FTZ R94, R183, R94 ;  /* 0x0000005eb75e7220 */ /* 0x000fe20000410000 */
[----:B------:R-:W-:Y:S01]  /*1e20*/  IADD3.X R89, R189, UR19, RZ, P6, !PT ;  /* 0x00000013bd597c10 */ /* 0x000fe2000b7fe4ff */
[-C--:B------:R-:W-:Y:S01]  /*1e30*/  FMUL.FTZ R194, R93, R184.reuse ;  /* 0x000000b85dc27220 */ /* 0x080fe20000410000 */
[----:B------:R-:W-:Y:S01]  /*1e40*/  FMUL.FTZ R113, R95, R184 ;  /* 0x000000b85f717220 */ /* 0x000fe20000410000 */
[----:B------:R-:W-:Y:S01]  /*1e50*/  IADD3 R96, P6, R188, UR18, RZ ;  /* 0x00000012bc607c10 */ /* 0x000fe2000ffde0ff */
[----:B------:R-:W-:Y:S01]  /*1e60*/  @P2 FADD.FTZ R110, R53, R110 ;  /* 0x0000006e356e2221 */ /* 0x000fe20000010000 */
[----:B------:R-:W-:Y:S01]  /*1e70*/  @P2 FADD.FTZ R94, R55, R94 ;  /* 0x0000005e375e2221 */ /* 0x000fe20000010000 */
[----:B-1----:R1:W3:Y:S01]  /*1e80*/  LDG.E.128 R76, desc[UR6][R90.64] ;  /* 0x000000065a4c7981 */ /* 0x0022e2000c1e1d00 */
[----:B----4-:R-:W-:-:S02]  /*1e90*/  SEL R80, R93, R64, P3 ;  /* 0x000000405d507207 */ /* 0x010fc40001800000 */
[----:B------:R-:W-:Y:S02]  /*1ea0*/  SEL R81, R200, R65, P3 ;  /* 0x00000041c8517207 */ /* 0x000fe40001800000 */
[----:B------:R-:W-:Y:S02]  /*1eb0*/  SEL R82, R95, R66, P3 ;  /* 0x000000425f527207 */ /* 0x000fe40001800000 */
[----:B------:R-:W-:Y:S01]  /*1ec0*/  SEL R83, R204, R67, P3 ;  /* 0x00000043cc537207 */ /* 0x000fe20001800000 */
[-C--:B------:R-:W-:Y:S01]  /*1ed0*/  FMUL.FTZ R200, R200, R184.reuse ;  /* 0x000000b8c8c87220 */ /* 0x080fe20000410000 */
[----:B------:R-:W-:-:S03]  /*1ee0*/  FMUL.FTZ R204, R204, R184 ;  /* 0x000000b8cccc7220 */ /* 0x000fc60000410000 */
[----:B------:R4:W-:Y:S01]  /*1ef0*/  @P1 STG.E.128 desc[UR6][R190.64], R80 ;  /* 0x00000050be001986 */ /* 0x0009e2000c101d06 */
[----:B------:R-:W-:Y:S01]  /*1f00*/  IADD3 R2, P5, R188, UR20, RZ ;  /* 0x00000014bc027c10 */ /* 0x000fe2000ffbe0ff */
[----:B0-----:R-:W-:Y:S01]  /*1f10*/  FMUL.FTZ R84, R12, R194 ;  /* 0x000000c20c547220 */ /* 0x001fe20000410000 */
[----:B------:R-:W-:Y:S01]  /*1f20*/  FMUL.FTZ R85, R13, R200 ;  /* 0x000000c80d557220 */ /* 0x000fe20000410000 */
[----:B------:R-:W-:Y:S01]  /*1f30*/  FMUL.FTZ R86, R14, R113 ;  /* 0x000000710e567220 */ /* 0x000fe20000410000 */
[----:B------:R-:W-:Y:S01]  /*1f40*/  FMUL.FTZ R87, R15, R204 ;  /* 0x000000cc0f577220 */ /* 0x000fe20000410000 */
[C---:B------:R-:W-:Y:S01]  /*1f50*/  IADD3.X R97, R185.reuse, UR19, RZ, P6, !PT ;  /* 0x00000013b9617c10 */ /* 0x040fe2000b7fe4ff */
[----:B------:R-:W-:Y:S01]  /*1f60*/  FMUL.FTZ R196, R94, R184 ;  /* 0x000000b85ec47220 */ /* 0x000fe20000410000 */
[----:B------:R-:W-:Y:S02]  /*1f70*/  IADD3.X R3, R185, UR21, RZ, P5, !PT ;  /* 0x00000015b9037c10 */ /* 0x000fe4000affe4ff */
[----:B------:R-:W-:Y:S01]  /*1f80*/  @P1 IADD3 R188, P6, R188, UR16, RZ ;  /* 0x00000010bcbc1c10 */ /* 0x000fe2000ffde0ff */
[C---:B----4-:R-:W-:Y:S01]  /*1f90*/  FMUL.FTZ R81, R183.reuse, R108 ;  /* 0x0000006cb7517220 */ /* 0x050fe20000410000 */
[----:B------:R-:W-:-:S03]  /*1fa0*/  FMUL.FTZ R83, R183, R206 ;  /* 0x000000ceb7537220 */ /* 0x000fc60000410000 */
[----:B------:R-:W-:Y:S01]  /*1fb0*/  @P2 FADD.FTZ R81, R52, R81 ;  /* 0x0000005134512221 */ /* 0x000fe20000010000 */
[----:B------:R-:W-:Y:S01]  /*1fc0*/  @P2 FADD.FTZ R83, R54, R83 ;  /* 0x0000005336532221 */ /* 0x000fe20000010000 */
[----:B------:R-:W-:Y:S01]  /*1fd0*/  IADD3 R92, P5, R182, UR20, RZ ;  /* 0x00000014b65c7c10 */ /* 0x000fe2000ffbe0ff */
[-C--:B------:R-:W-:Y:S01]  /*1fe0*/  FMUL.FTZ R190, R110, R184.reuse ;  /* 0x000000b86ebe7220 */ /* 0x080fe20000410000 */
[-C--:B------:R-:W-:Y:S01]  /*1ff0*/  FMUL.FTZ R108, R81, R184.reuse ;  /* 0x000000b8516c7220 */ /* 0x080fe20000410000 */
[----:B------:R-:W-:Y:S01]  /*2000*/  FMUL.FTZ R115, R83, R184 ;  /* 0x000000b853737220 */ /* 0x000fe20000410000 */
[----:B------:R0:W-:Y:S01]  /*2010*/  STG.E.128 desc[UR6][R88.64], R84 ;  /* 0x0000005458007986 */ /* 0x0001e2000c101d06 */
[----:B------:R-:W-:Y:S01]  /*2020*/  @P1 IADD3.X R189, R185, UR17, RZ, P6, !PT ;  /* 0x00000011b9bd1c10 */ /* 0x000fe2000b7fe4ff */
[----:B-1----:R-:W-:Y:S01]  /*2030*/  FMUL.FTZ R91, R11, R196 ;  /* 0x000000c40b5b7220 */ /* 0x002fe20000410000 */
[----:B------:R-:W-:Y:S01]  /*2040*/  IADD3.X R93, R179, UR21, RZ, P5, !PT ;  /* 0x00000015b35d7c10 */ /* 0x000fe2000affe4ff */
[----:B------:R-:W-:Y:S01]  /*2050*/  FMUL.FTZ R90, R10, R115 ;  /* 0x000000730a5a7220 */ /* 0x000fe20000410000 */
[----:B0-----:R-:W-:Y:S01]  /*2060*/  SEL R84, R81, R64, P3 ;  /* 0x0000004051547207 */ /* 0x001fe20001800000 */
[----:B------:R-:W-:Y:S01]  /*2070*/  FMUL.FTZ R88, R8, R108 ;  /* 0x0000006c08587220 */ /* 0x000fe20000410000 */
[----:B------:R-:W-:Y:S01]  /*2080*/  SEL R85, R110, R65, P3 ;  /* 0x000000416e557207 */ /* 0x000fe20001800000 */
[----:B------:R-:W-:Y:S01]  /*2090*/  FMUL.FTZ R89, R9, R190 ;  /* 0x000000be09597220 */ /* 0x000fe20000410000 */
[----:B------:R-:W-:-:S02]  /*20a0*/  SEL R86, R83, R66, P3 ;  /* 0x0000004253567207 */ /* 0x000fc40001800000 */
[----:B------:R-:W-:Y:S01]  /*20b0*/  SEL R87, R94, R67, P3 ;  /* 0x000000435e577207 */ /* 0x000fe20001800000 */
[----:B------:R0:W4:Y:S04]  /*20c0*/  LDG.E.128 R80, desc[UR6][R2.64] ;  /* 0x0000000602507981 */ /* 0x000128000c1e1d00 */
[----:B------:R1:W-:Y:S04]  /*20d0*/  @P1 STG.E.128 desc[UR6][R188.64], R84 ;  /* 0x00000054bc001986 */ /* 0x0003e8000c101d06 */
[----:B------:R2:W-:Y:S04]  /*20e0*/  STG.E.128 desc[UR6][R96.64], R88 ;  /* 0x0000005860007986 */ /* 0x0005e8000c101d06 */
        /* <DEDUP_REMOVED lines=10> */
[C---:B-1----:R-:W-:Y:S01]  /*2190*/  FMUL.FTZ R85, R183.reuse, R106 ;  /* 0x0000006ab7557220 */ /* 0x042fe20000410000 */
[C---:B0-----:R-:W-:Y:S01]  /*21a0*/  FMUL.FTZ R3, R183.reuse, R98 ;  /* 0x00000062b7037220 */ /* 0x041fe20000410000 */
[----:B------:R-:W-:Y:S01]  /*21b0*/  FMUL.FTZ R102, R183, R102 ;  /* 0x00000066b7667220 */ /* 0x000fe20000410000 */
[----:B------:R-:W-:Y:S01]  /*21c0*/  @P2 FADD.FTZ R100, R57, R100 ;  /* 0x0000006439642221 */ /* 0x000fe20000010000 */
[----:B------:R-:W-:Y:S01]  /*21d0*/  @P2 FADD.FTZ R85, R58, R85 ;  /* 0x000000553a552221 */ /* 0x000fe20000010000 */
[----:B------:R-:W-:Y:S01]  /*21e0*/  @P2 FADD.FTZ R3, R56, R3 ;  /* 0x0000000338032221 */ /* 0x000fe20000010000 */
[----:B------:R-:W-:Y:S01]  /*21f0*/  @P2 FADD.FTZ R102, R59, R102 ;  /* 0x000000663b662221 */ /* 0x000fe20000010000 */
[----:B------:R-:W-:-:S02]  /*2200*/  IADD3 R2, P6, R182, UR18, RZ ;  /* 0x00000012b6027c10 */ /* 0x000fc4000ffde0ff */
[C---:B------:R-:W-:Y:S01]  /*2210*/  SEL R65, R100.reuse, R65, P3 ;  /* 0x0000004164417207 */ /* 0x040fe20001800000 */
[----:B------:R-:W-:Y:S01]  /*2220*/  FMUL.FTZ R100, R100, R184 ;  /* 0x000000b864647220 */ /* 0x000fe20000410000 */
[C---:B------:R-:W-:Y:S01]  /*2230*/  SEL R66, R85.reuse, R66, P3 ;  /* 0x0000004255427207 */ /* 0x040fe20001800000 */
[----:B------:R-:W-:Y:S01]  /*2240*/  FMUL.FTZ R85, R85, R184 ;  /* 0x000000b855557220 */ /* 0x000fe20000410000 */
[----:B------:R-:W-:Y:S02]  /*2250*/  @P1 IADD3 R182, P5, R182, UR16, RZ ;  /* 0x00000010b6b61c10 */ /* 0x000fe4000ffbe0ff */
[----:B------:R-:W-:Y:S02]  /*2260*/  SEL R64, R3, R64, P3 ;  /* 0x0000004003407207 */ /* 0x000fe40001800000 */
[----:B------:R-:W-:Y:S02]  /*2270*/  SEL R67, R102, R67, P3 ;  /* 0x0000004366437207 */ /* 0x000fe40001800000 */
[----:B------:R-:W-:-:S02]  /*2280*/  @P1 IADD3.X R183, R179, UR17, RZ, P5, !PT ;  /* 0x00000011b3b71c10 */ /* 0x000fc4000affe4ff */
[----:B------:R-:W-:-:S03]  /*2290*/  IADD3 R176, R176, UR22, RZ ;  /* 0x00000016b0b07c10 */ /* 0x000fc6000fffe0ff */
[----:B------:R0:W-:Y:S01]  /*22a0*/  @P1 STG.E.128 desc[UR6][R182.64], R64 ;  /* 0x00000040b6001986 */ /* 0x0001e2000c101d06 */
[----:B------:R-:W-:Y:S01]  /*22b0*/  ISETP.GE.AND P1, PT, R176, UR23, PT ;  /* 0x00000017b0007c0c */ /* 0x000fe2000bf26270 */
[----:B--2---:R-:W-:Y:S01]  /*22c0*/  FFMA.FTZ R159, R112, R68, R159 ;  /* 0x00000044709f7223 */ /* 0x004fe2000001009f */
[----:B------:R-:W-:Y:S01]  /*22d0*/  FFMA.FTZ R156, R69, R114, R156 ;  /* 0x00000072459c7223 */ /* 0x000fe2000001009c */
[----:B------:R-:W-:Y:S01]  /*22e0*/  FFMA.FTZ R161, R70, R109, R161 ;  /* 0x0000006d46a17223 */ /* 0x000fe200000100a1 */
[----:B------:R-:W-:Y:S01]  /*22f0*/  FFMA.FTZ R158, R71, R116, R158 ;  /* 0x00000074479e7223 */ /* 0x000fe2000001009e */
[----:B------:R-:W-:Y:S01]  /*2300*/  FMUL.FTZ R69, R5, R100 ;  /* 0x0000006405457220 */ /* 0x000fe20000410000 */
[----:B------:R-:W-:Y:S01]  /*2310*/  FMUL.FTZ R70, R6, R85 ;  /* 0x0000005506467220 */ /* 0x000fe20000410000 */
[----:B---3--:R-:W-:Y:S01]  /*2320*/  FFMA.FTZ R163, R192, R72, R163 ;  /* 0x00000048c0a37223 */ /* 0x008fe200000100a3 */
[-C--:B------:R-:W-:Y:S01]  /*2330*/  FMUL.FTZ R72, R3, R184.reuse ;  /* 0x000000b803487220 */ /* 0x080fe20000410000 */
[----:B------:R-:W-:Y:S01]  /*2340*/  FMUL.FTZ R184, R102, R184 ;  /* 0x000000b866b87220 */ /* 0x000fe20000410000 */
[----:B------:R-:W-:-:S02]  /*2350*/  IADD3.X R3, R179, UR19, RZ, P6, !PT ;  /* 0x00000013b3037c10 */ /* 0x000fc4000b7fe4ff */
[----:B------:R-:W-:Y:S01]  /*2360*/  FMUL.FTZ R68, R4, R72 ;  /* 0x0000004804447220 */ /* 0x000fe20000410000 */
[----:B------:R-:W-:-:S05]  /*2370*/  FMUL.FTZ R71, R7, R184 ;  /* 0x000000b807477220 */ /* 0x000fca0000410000 */
[----:B------:R0:W-:Y:S01]  /*2380*/  STG.E.128 desc[UR6][R2.64], R68 ;  /* 0x0000004402007986 */ /* 0x0001e2000c101d06 */
[----:B------:R-:W-:Y:S01]  /*2390*/  FFMA.FTZ R160, R73, R186, R160 ;  /* 0x000000ba49a07223 */ /* 0x000fe200000100a0 */
[----:B------:R-:W-:Y:S01]  /*23a0*/  FFMA.FTZ R165, R74, R111, R165 ;  /* 0x0000006f4aa57223 */ /* 0x000fe200000100a5 */
[----:B------:R-:W-:Y:S01]  /*23b0*/  FFMA.FTZ R162, R75, R180, R162 ;  /* 0x000000b44ba27223 */ /* 0x000fe200000100a2 */
[----:B------:R-:W-:Y:S01]  /*23c0*/  FFMA.FTZ R167, R194, R76, R167 ;  /* 0x0000004cc2a77223 */ /* 0x000fe200000100a7 */
[----:B------:R-:W-:Y:S01]  /*23d0*/  FFMA.FTZ R164, R77, R200, R164 ;  /* 0x000000c84da47223 */ /* 0x000fe200000100a4 */
[----:B------:R-:W-:Y:S01]  /*23e0*/  FFMA.FTZ R169, R78, R113, R169 ;  /* 0x000000714ea97223 */ /* 0x000fe200000100a9 */
[----:B------:R-:W-:Y:S01]  /*23f0*/  FFMA.FTZ R166, R79, R204, R166 ;  /* 0x000000cc4fa67223 */ /* 0x000fe200000100a6 */
[----:B------:R-:W-:Y:S01]  /*2400*/  SEL R194, RZ, 0x1, P4 ;  /* 0x00000001ffc27807 */ /* 0x000fe20002000000 */
        /* <DEDUP_REMOVED lines=69> */
.L_x_11041:
        /* <DEDUP_REMOVED lines=28> */
.L_x_11042:
[----:B------:R-:W-:Y:S01]  /*2a20*/  HFMA2.MMA R116, -RZ, RZ, 0, 9.5367431640625e-07 ;  /* 0x00000010ff747435 */ /* 0x000fe200000001ff */
[----:B------:R-:W-:Y:S02]  /*2a30*/  MOV R187, R71 ;  /* 0x0000004700bb7202 */ /* 0x000fe40000000f00 */
[----:B------:R-:W-:Y:S02]  /*2a40*/  MOV R195, 0x1f ;  /* 0x0000001f00c37802 */ /* 0x000fe40000000f00 */
[----:B------:R-:W-:-:S07]  /*2a50*/  MOV R104, 0xffffffff ;  /* 0xffffffff00687802 */ /* 0x000fce0000000f00 */
[----:B-----5:R-:W-:Y:S05]  /*2a60*/  WARPSYNC.COLLECTIVE R104, `(.L_x_11045) ;  /* 0x0000000068087348 */ /* 0x020fea0003c00000 */
[----:B------:R0:W1:Y:S02]  /*2a70*/  SHFL.DOWN P3, R107, R187, R116, R195 ;  /* 0x08000074bb6b7389 */ /* 0x00006400000600c3 */
[----:B01---5:R-:W-:Y:S01]  /*2a80*/  ENDCOLLECTIVE ;  /* 0x000000000000791b */ /* 0x023fe20003800000 */
.L_x_11045:
[----:B------:R-:W-:Y:S02]  /*2a90*/  MOV R187, R68 ;  /* 0x0000004400bb7202 */ /* 0x000fe40000000f00 */
[----:B------:R-:W-:-:S07]  /*2aa0*/  MOV R70, R107 ;  /* 0x0000006b00467202 */ /* 0x000fce0000000f00 */
[----:B------:R-:W-:Y:S05]  /*2ab0*/  WARPSYNC.COLLECTIVE R104, `(.L_x_11046) ;  /* 0x0000000068087348 */ /* 0x000fea0003c00000 */
[----:B------:R0:W1:Y:S02]  /*2ac0*/  SHFL.DOWN P3, R107, R187, R116, R195 ;  /* 0x08000074bb6b7389 */ /* 0x00006400000600c3 */
[----:B01----:R-:W-:Y:S01]  /*2ad0*/  ENDCOLLECTIVE ;  /* 0x000000000000791b */ /* 0x003fe20003800000 */
.L_x_11046:
[----:B------:R-:W-:Y:S01]  /*2ae0*/  FADD.FTZ R70, R71, R70 ;  /* 0x0000004647467221 */ /* 0x000fe20000010000 */
[----:B------:R-:W-:-:S04]  /*2af0*/  HFMA2.MMA R116, -RZ, RZ, 0, 4.76837158203125e-07 ;  /* 0x00000008ff747435 */ /* 0x000fc800000001ff */
[----:B------:R-:W-:Y:S02]  /*2b00*/  MOV R187, R70 ;  /* 0x0000004600bb7202 */ /* 0x000fe40000000f00 */
[----:B------:R-:W-:-:S07]  /*2b10*/  MOV R69, R107 ;  /* 0x0000006b00457202 */ /* 0x000fce0000000f00 */
[----:B------:R-:W-:Y:S05]  /*2b20*/  WARPSYNC.COLLECTIVE R104, `(.L_x_11047) ;  /* 0x0000000068087348 */ /* 0x000fea0003c00000 */
[----:B------:R0:W1:Y:S02]  /*2b30*/  SHFL.DOWN P3, R107, R187, R116, R195 ;  /* 0x08000074bb6b7389 */ /* 0x00006400000600c3 */
[----:B01----:R-:W-:Y:S01]  /*2b40*/  ENDCOLLECTIVE ;  /* 0x000000000000791b */ /* 0x003fe20003800000 */
.L_x_11047:
[----:B------:R-:W-:-:S05]  /*2b50*/  FADD.FTZ R69, R68, R69 ;  /* 0x0000004544457221 */ /* 0x000fca0000010000 */
[----:B------:R-:W-:Y:S02]  /*2b60*/  MOV R187, R69 ;  /* 0x0000004500bb7202 */ /* 0x000fe40000000f00 */
[----:B------:R-:W-:-:S07]  /*2b70*/  MOV R73, R107 ;  /* 0x0000006b00497202 */ /* 0x000fce0000000f00 */
[----:B------:R-:W-:Y:S05]  /*2b80*/  WARPSYNC.COLLECTIVE R104, `(.L_x_11048) ;  /* 0x0000000068087348 */ /* 0x000fea0003c00000 */
[----:B------:R0:W1:Y:S02]  /*2b90*/  SHFL.DOWN P3, R107, R187, R116, R195 ;  /* 0x08000074bb6b7389 */ /* 0x00006400000600c3 */
[----:B01----:R-:W-:Y:S01]  /*2ba0*/  ENDCOLLECTIVE ;  /* 0x000000000000791b */ /* 0x003fe20003800000 */
.L_x_11048:
[----:B------:R-:W-:Y:S01]  /*2bb0*/  FADD.FTZ R73, R70, R73 ;  /* 0x0000004946497221 */ /* 0x000fe20000010000 */
[----:B------:R-:W-:-:S04]  /*2bc0*/  HFMA2.MMA R116, -RZ, RZ, 0, 2.384185791015625e-07 ;  /* 0x00000004ff747435 */ /* 0x000fc800000001ff */
[----:B------:R-:W-:Y:S02]  /*2bd0*/  MOV R187, R73 ;  /* 0x0000004900bb7202 */ /* 0x000fe40000000f00 */
[----:B------:R-:W-:-:S07]  /*2be0*/  MOV R72, R107 ;  /* 0x0000006b00487202 */ /* 0x000fce0000000f00 */
[----:B------:R-:W-:Y:S05]  /*2bf0*/  WARPSYNC.COLLECTIVE R104, `(.L_x_11049) ;  /* 0x0000000068087348 */ /* 0x000fea0003c00000 */
[----:B------:R0:W1:Y:S02]  /*2c00*/  SHFL.DOWN P3, R107, R187, R116, R195 ;  /* 0x08000074bb6b7389 */ /* 0x00006400000600c3 */
[----:B01----:R-:W-:Y:S01]  /*2c10*/  ENDCOLLECTIVE ;  /* 0x000000000000791b */ /* 0x003fe20003800000 */
.L_x_11049:
[----:B------:R-:W-:-:S05]  /*2c20*/  FADD.FTZ R72, R69, R72 ;  /* 0x0000004845487221 */ /* 0x000fca0000010000 */
[----:B------:R-:W-:Y:S02]  /*2c30*/  MOV R187, R72 ;  /* 0x0000004800bb7202 */ /* 0x000fe40000000f00 */
[----:B------:R-:W-:-:S07]  /*2c40*/  MOV R74, R107 ;  /* 0x0000006b004a7202 */ /* 0x000fce0000000f00 */
[----:B------:R-:W-:Y:S05]  /*2c50*/  WARPSYNC.COLLECTIVE R104, `(.L_x_11050) ;  /* 0x0000000068087348 */ /* 0x000fea0003c00000 */
[----:B------:R0:W1:Y:S02]  /*2c60*/  SHFL.DOWN P3, R107, R187, R116, R195 ;  /* 0x08000074bb6b7389 */ /* 0x00006400000600c3 */
[----:B01----:R-:W-:Y:S01]  /*2c70*/  ENDCOLLECTIVE ;  /* 0x000000000000791b */ /* 0x003fe20003800000 */
.L_x_11050:
[----:B------:R-:W-:Y:S01]  /*2c80*/  FADD.FTZ R74, R73, R74 ;  /* 0x0000004a494a7221 */ /* 0x000fe20000010000 */
[----:B------:R-:W-:-:S04]  /*2c90*/  HFMA2.MMA R116, -RZ, RZ, 0, 1.1920928955078125e-07 ;  /* 0x00000002ff747435 */ /* 0x000fc800000001ff */
[----:B------:R-:W-:Y:S02]  /*2ca0*/  MOV R187, R74 ;  /* 0x0000004a00bb7202 */ /* 0x000fe40000000f00 */
[----:B------:R-:W-:-:S07]  /*2cb0*/  MOV R75, R107 ;  /* 0x0000006b004b7202 */ /* 0x000fce0000000f00 */
[----:B------:R-:W-:Y:S05]  /*2cc0*/  WARPSYNC.COLLECTIVE R104, `(.L_x_11051) ;  /* 0x0000000068087348 */ /* 0x000fea0003c00000 */
[----:B------:R0:W1:Y:S02]  /*2cd0*/  SHFL.DOWN P3, R107, R187, R116, R195 ;  /* 0x08000074bb6b7389 */ /* 0x00006400000600c3 */
[----:B01----:R-:W-:Y:S01]  /*2ce0*/  ENDCOLLECTIVE ;  /* 0x000000000000791b */ /* 0x003fe20003800000 */
.L_x_11051:
[----:B------:R-:W-:-:S05]  /*2cf0*/  FADD.FTZ R75, R72, R75 ;  /* 0x0000004b484b7221 */ /* 0x000fca0000010000 */
[----:B------:R-:W-:Y:S02]  /*2d00*/  MOV R187, R75 ;  /* 0x0000004b00bb7202 */ /* 0x000fe40000000f00 */
[----:B------:R-:W-:-:S07]  /*2d10*/  MOV R71, R107 ;  /* 0x0000006b00477202 */ /* 0x000fce0000000f00 */
[----:B------:R-:W-:Y:S05]  /*2d20*/  WARPSYNC.COLLECTIVE R104, `(.L_x_11052) ;  /* 0x0000000068087348 */ /* 0x000fea0003c00000 */
[----:B------:R0:W1:Y:S02]  /*2d30*/  SHFL.DOWN P3, R107, R187, R116, R195 ;  /* 0x08000074bb6b7389 */ /* 0x00006400000600c3 */
[----:B01----:R-:W-:Y:S01]  /*2d40*/  ENDCOLLECTIVE ;  /* 0x000000000000791b */ /* 0x003fe20003800000 */
.L_x_11052:
[----:B------:R-:W-:Y:S01]  /*2d50*/  FADD.FTZ R71, R74, R71 ;  /* 0x000000474a477221 */ /* 0x000fe20000010000 */
[----:B------:R-:W-:-:S04]  /*2d60*/  HFMA2.MMA R116, -RZ, RZ, 0, 5.9604644775390625e-08 ;  /* 0x00000001ff747435 */ /* 0x000fc800000001ff */
[----:B------:R-:W-:Y:S02]  /*2d70*/  MOV R187, R71 ;  /* 0x0000004700bb7202 */ /* 0x000fe40000000f00 */
[----:B------:R-:W-:-:S07]  /*2d80*/  MOV R68, R107 ;  /* 0x0000006b00447202 */ /* 0x000fce0000000f00 */
[----:B------:R-:W-:Y:S05]  /*2d90*/  WARPSYNC.COLLECTIVE R104, `(.L_x_11053) ;  /* 0x0000000068087348 */ /* 0x000fea0003c00000 */
[----:B------:R0:W1:Y:S02]  /*2da0*/  SHFL.DOWN P3, R107, R187, R116, R195 ;  /* 0x08000074bb6b7389 */ /* 0x00006400000600c3 */
[----:B01----:R-:W-:Y:S01]  /*2db0*/  ENDCOLLECTIVE ;  /* 0x000000000000791b */ /* 0x003fe20003800000 */
.L_x_11053:
[----:B------:R-:W-:-:S05]  /*2dc0*/  FADD.FTZ R70, R75, R68 ;  /* 0x000000444b467221 */ /* 0x000fca0000010000 */
[----:B------:R-:W-:Y:S02]  /*2dd0*/  MOV R187, R70 ;  /* 0x0000004600bb7202 */ /* 0x000fe40000000f00 */
[----:B------:R-:W-:-:S07]  /*2de0*/  MOV R68, R107 ;  /* 0x0000006b00447202 */ /* 0x000fce0000000f00 */
[----:B------:R-:W-:Y:S05]  /*2df0*/  WARPSYNC.COLLECTIVE R104, `(.L_x_11054) ;  /* 0x0000000068087348 */ /* 0x000fea0003c00000 */
[----:B------:R0:W1:Y:S02]  /*2e00*/  SHFL.DOWN P3, R107, R187, R116, R195 ;  /* 0x08000074bb6b7389 */ /* 0x00006400000600c3 */
[----:B01----:R-:W-:Y:S01]  /*2e10*/  ENDCOLLECTIVE ;  /* 0x000000000000791b */ /* 0x003fe20003800000 */
.L_x_11054:
[----:B------:R-:W-:Y:S01]  /*2e20*/  MOV R69, R107 ;  /* 0x0000006b00457202 */ /* 0x000fe20000000f00 */
[----:B------:R-:W-:Y:S06]  /*2e30*/  BRA `(.L_x_11055) ;  /* 0xffffffe400b07947 */ /* 0x000fec000383ffff */
.L_x_11056:
        /* <DEDUP_REMOVED lines=12> */
.L_x_12003:


//--------------------- .text._ZN10layer_norm13ln_bwd_kernelINS_13Kernel_traitsIfffffjLj2560ELj1ELj1ELj4ELj16ENS_18Kernel_traits_baseILj2560EfffffjLj128EEEEELb0ELb1ELb1ELb0EEEvNS_9BwdParamsE --------------------------
	.section	.text._ZN10layer_norm13ln_bwd_kernelINS_13Kernel_traitsIfffffjLj2560ELj1ELj1ELj4ELj16ENS_18Kernel_traits_baseILj2560EfffffjLj128EEEEELb0ELb1ELb1ELb0EEEvNS_9BwdParamsE,"ax",@progbits
	.align	128
        .global         _ZN10layer_norm13ln_bwd_kernelINS_13Kernel_traitsIfffffjLj2560ELj1ELj1ELj4ELj16ENS_18Kernel_traits_baseILj2560EfffffjLj128EEEEELb0ELb1ELb1ELb0EEEvNS_9BwdParamsE
        .type           _ZN10layer_norm13ln_bwd_kernelINS_13Kernel_traitsIfffffjLj2560ELj1ELj1ELj4ELj16ENS_18Kernel_traits_baseILj2560EfffffjLj128EEEEELb0ELb1ELb1ELb0EEEvNS_9BwdParamsE,@function
        .size           _ZN10layer_norm13ln_bwd_kernelINS_13Kernel_traitsIfffffjLj2560ELj1ELj1ELj4ELj16ENS_18Kernel_traits_baseILj2560EfffffjLj128EEEEELb0ELb1ELb1ELb0EEEvNS_9BwdParamsE,(.L_x_12004 - _ZN10layer_norm13ln_bwd_kernelINS_13Kernel_traitsIfffffjLj2560ELj1ELj1ELj4ELj16ENS_18Kernel_traits_baseILj2560EfffffjLj128EEEEELb0ELb1ELb1ELb0EEEvNS_9BwdParamsE)
        .other          _ZN10layer_norm13ln_bwd_kernelINS_13Kernel_traitsIfffffjLj2560ELj1ELj1ELj4ELj16ENS_18Kernel_traits_baseILj2560EfffffjLj128EEEEELb0ELb1ELb1ELb0EEEvNS_9BwdParamsE,@"STO_CUDA_ENTRY STV_DEFAULT"
_ZN10layer_norm13ln_bwd_kernelINS_13Kernel_traitsIfffffjLj2560ELj1ELj1ELj4ELj16ENS_18Kernel_traits_baseILj2560EfffffjLj128EEEEELb0ELb1ELb1ELb0EEEvNS_9BwdParamsE:
.text._ZN10layer_norm13ln_bwd_kernelINS_13Kernel_traitsIfffffjLj2560ELj1ELj1ELj4ELj16ENS_18Kernel_traits_baseILj2560EfffffjLj128EEEEELb0ELb1ELb1ELb0EEEvNS_9BwdParamsE:
        /* <DEDUP_REMOVED lines=52> */
[C---:B---3--:R-:W-:Y:S01]  /*0340*/  @P2 IMAD.WIDE.U32 R22, R29.reuse, 0x10, R22 ;  /* 0x000000101d162825 */ /* 0x048fe200078e0016 */
[----:B------:R-:W-:-:S04]  /*0350*/  @P2 IADD3 R29, R29, 0x80, RZ ;  /* 0x000000801d1d2810 */ /* 0x000fc80007ffe0ff */
        /* <DEDUP_REMOVED lines=45> */
.L_x_11134:
[----:B---3--:R-:W1:Y:S08]  /*0630*/  LDC.64 R138, c[0x0][0x288] ;  /* 0x0000a200ff8a7b82 */ /* 0x008e700000000a00 */
        /* <DEDUP_REMOVED lines=26> */
.L_x_11062:
[----:B------:R-:W-:-:S07]  /*07e0*/  IADD3 R137, R150, 0x80, RZ ;  /* 0x0000008096897810 */ /* 0x000fce0007ffe0ff */
.L_x_11061:
[----:B------:R-:W-:Y:S05]  /*07f0*/  BSYNC B1 ;  /* 0x0000000000017941 */ /* 0x000fea0003800000 */
.L_x_11060:
[----:B------:R-:W-:Y:S04]  /*0800*/  BSSY B1, `(.L_x_11063) ;  /* 0x0000008000017945 */ /* 0x000fe80003800000 */
[----:B------:R-:W-:Y:S05]  /*0810*/  @!P0 BRA `(.L_x_11064) ;  /* 0x0000000000188947 */ /* 0x000fea0003800000 */
[----:B------:R-:W-:-:S04]  /*0820*/  ISETP.NE.U32.AND P4, PT, RZ, UR12, PT ;  /* 0x0000000cff007c0c */ /* 0x000fc8000bf85070 */
[----:B------:R-:W-:-:S13]  /*0830*/  ISETP.NE.AND.EX P4, PT, RZ, UR13, PT, P4 ;  /* 0x0000000dff007c0c */ /* 0x000fda000bf85340 */
[----:B------:R-:W-:Y:S05]  /*0840*/  @!P4 BRA `(.L_x_11065) ;  /* 0x000000000008c947 */ /* 0x000fea0003800000 */
[----:B------:R-:W-:-:S06]  /*0850*/  IMAD.WIDE.U32 R16, R137, 0x10, R144 ;  /* 0x0000001089107825 */ /* 0x000fcc00078e0090 */
[----:B------:R-:W5:Y:S02]  /*0860*/  LDG.E.128 R16, desc[UR4][R16.64] ;  /* 0x0000000410107981 */ /* 0x000f64000c1e1d00 */
.L_x_11065:
[----:B------:R-:W-:-:S07]  /*0870*/  IADD3 R137, R137, 0x80, RZ ;  /* 0x0000008089897810 */ /* 0x000fce0007ffe0ff */
.L_x_11064:
[----:B------:R-:W-:Y:S05]  /*0880*/  BSYNC B1 ;  /* 0x0000000000017941 */ /* 0x000fea0003800000 */
.L_x_11063:
[----:B------:R-:W-:Y:S04]  /*0890*/  BSSY B1, `(.L_x_11066) ;  /* 0x0000008000017945 */ /* 0x000fe80003800000 */
[----:B------:R-:W-:Y:S05]  /*08a0*/  @!P1 BRA `(.L_x_11067) ;  /* 0x0000000000189947 */ /* 0x000fea0003800000 */
[----:B------:R-:W-:-:S04]  /*08b0*/  ISETP.NE.U32.AND P4, PT, RZ, UR12, PT ;  /* 0x0000000cff007c0c */ /* 0x000fc8000bf85070 */
[----:B------:R-:W-:-:S13]  /*08c0*/  ISETP.NE.AND.EX P4, PT, RZ, UR13, PT, P4 ;  /* 0x0000000dff007c0c */ /* 0x000fda000bf85340 */
[----:B------:R-:W-:Y:S05]  /*08d0*/  @!P4 BRA `(.L_x_11068) ;  /* 0x000000000008c947 */ /* 0x000fea0003800000 */
[----:B------:R-:W-:-:S06]  /*08e0*/  IMAD.WIDE.U32 R12, R137, 0x10, R144 ;  /* 0x00000010890c7825 */ /* 0x000fcc00078e0090 */
[----:B------:R-:W5:Y:S02]  /*08f0*/  LDG.E.128 R12, desc[UR4][R12.64] ;  /* 0x000000040c0c7981 */ /* 0x000f64000c1e1d00 */
.L_x_11068:
[----:B------:R-:W-:-:S07]  /*0900*/  IADD3 R137, R137, 0x80, RZ ;  /* 0x0000008089897810 */ /* 0x000fce0007ffe0ff */
.L_x_11067:
[----:B------:R-:W-:Y:S05]  /*0910*/  BSYNC B1 ;  /* 0x0000000000017941 */ /* 0x000fea0003800000 */
.L_x_11066:
[----:B------:R-:W-:Y:S04]  /*0920*/  BSSY B1, `(.L_x_11069) ;  /* 0x0000008000017945 */ /* 0x000fe80003800000 */
[----:B------:R-:W-:Y:S05]  /*0930*/  @!P2 BRA `(.L_x_11070) ;  /* 0x000000000018a947 */ /* 0x000fea0003800000 */
[----:B------:R-:W-:-:S04]  /*0940*/  ISETP.NE.U32.AND P4, PT, RZ, UR12, PT ;  /* 0x0000000cff007c0c */ /* 0x000fc8000bf85070 */
[----:B------:R-:W-:-:S13]  /*0950*/  ISETP.NE.AND.EX P4, PT, RZ, UR13, PT, P4 ;  /* 0x0000000dff007c0c */ /* 0x000fda000bf85340 */
[----:B------:R-:W-:Y:S05]  /*0960*/  @!P4 BRA `(.L_x_11071) ;  /* 0x000000000008c947 */ /* 0x000fea0003800000 */
[----:B------:R-:W-:-:S06]  /*0970*/  IMAD.WIDE.U32 R8, R137, 0x10, R144 ;  /* 0x0000001089087825 */ /* 0x000fcc00078e0090 */
[----:B------:R-:W5:Y:S02]  /*0980*/  LDG.E.128 R8, desc[UR4][R8.64] ;  /* 0x0000000408087981 */ /* 0x000f64000c1e1d00 */
.L_x_11071:
[----:B------:R-:W-:-:S07]  /*0990*/  IADD3 R137, R137, 0x80, RZ ;  /* 0x0000008089897810 */ /* 0x000fce0007ffe0ff */
.L_x_11070:
[----:B------:R-:W-:Y:S05]  /*09a0*/  BSYNC B1 ;  /* 0x0000000000017941 */ /* 0x000fea0003800000 */
.L_x_11069:
[----:B------:R-:W-:Y:S02]  /*09b0*/  ISETP.NE.AND P4, PT, R200, RZ, PT ;  /* 0x000000ffc800720c */ /* 0x000fe40003f85270 */
[----:B------:R-:W-:-:S11]  /*09c0*/  CS2R R194, SRZ ;  /* 0x0000000000c27805 */ /* 0x000fd6000001ff00 */
[----:B------:R-:W-:Y:S05]  /*09d0*/  @P4 BRA `(.L_x_11072) ;  /* 0x0000000c00904947 */ /* 0x000fea0003800000 */
[----:B------:R-:W-:-:S06]  /*09e0*/  IMAD.WIDE.U32 R4, R137, 0x10, R144 ;  /* 0x0000001089047825 */ /* 0x000fcc00078e0090 */
[----:B------:R-:W5:Y:S01]  /*09f0*/  LDG.E.128 R4, desc[UR4][R4.64] ;  /* 0x0000000404047981 */ /* 0x000f62000c1e1d00 */
[----:B------:R-:W-:Y:S05]  /*0a00*/  BRA `(.L_x_11072) ;  /* 0x0000000c00847947 */ /* 0x000fea0003800000 */
.L_x_11059:
        /* <DEDUP_REMOVED lines=9> */
[----:B------:R-:W-:Y:S01]  /*0aa0*/  IMAD R139, R139, R0, RZ ;  /* 0x000000008b8b7224 */ /* 0x000fe200078e02ff */
[----:B------:R-:W-:-:S04]  /*0ab0*/  MOV R197, R150 ;  /* 0x0000009600c57202 */ /* 0x000fc80000000f00 */
        /* <DEDUP_REMOVED lines=30> */
[----:B------:R-:W-:Y:S01]  /*0ca0*/  FADD.FTZ R136, RZ, R162 ;  /* 0x000000a2ff887221 */ /* 0x000fe20000010000 */
[----:B------:R-:W-:Y:S01]  /*0cb0*/  FFMA.FTZ R137, R3, R162, RZ ;  /* 0x000000a203897223 */ /* 0x000fe200000100ff */
[----:B------:R-:W-:Y:S01]  /*0cc0*/  FMUL.FTZ R172, R122, R138 ;  /* 0x0000008a7aac7220 */ /* 0x000fe20000410000 */
[----:B------:R-:W-:Y:S01]  /*0cd0*/  FADD.FTZ R62, R62, R138 ;  /* 0x0000008a3e3e7221 */ /* 0x000fe20000010000 */
[----:B------:R-:W-:Y:S01]  /*0ce0*/  FADD.FTZ R141, R136, R161 ;  /* 0x000000a1888d7221 */ /* 0x000fe20000010000 */
[----:B------:R-:W-:Y:S01]  /*0cf0*/  FFMA.FTZ R136, R152, R161, R137 ;  /* 0x000000a198887223 */ /* 0x000fe20000010089 */
[----:B------:R-:W-:Y:S01]  /*0d00*/  FFMA.FTZ R82, R138, R159, R82 ;  /* 0x0000009f8a527223 */ /* 0x000fe20000010052 */
[----:B------:R-:W-:Y:S01]  /*0d10*/  FMUL.FTZ R179, R123, R139 ;  /* 0x0000008b7bb37220 */ /* 0x000fe20000410000 */
[----:B------:R-:W-:Y:S01]  /*0d20*/  FADD.FTZ R138, R141, R172 ;  /* 0x000000ac8d8a7221 */ /* 0x000fe20000010000 */
[----:B------:R-:W-:Y:S01]  /*0d30*/  FFMA.FTZ R137, R159, R172, R136 ;  /* 0x000000ac9f897223 */ /* 0x000fe20000010088 */
[----:B------:R-:W-:Y:S01]  /*0d40*/  FADD.FTZ R63, R63, R139 ;  /* 0x0000008b3f3f7221 */ /* 0x000fe20000010000 */
[----:B------:R-:W-:Y:S01]  /*0d50*/  FFMA.FTZ R83, R139, R174, R83 ;  /* 0x000000ae8b537223 */ /* 0x000fe20000010053 */
[----:B------:R-:W-:Y:S01]  /*0d60*/  FADD.FTZ R195, R138, R179 ;  /* 0x000000b38ac37221 */ /* 0x000fe20000010000 */
[----:B--2---:R-:W-:-:S07]  /*0d70*/  FFMA.FTZ R194, R174, R179, R137 ;  /* 0x000000b3aec27223 */ /* 0x004fce0000010089 */
.L_x_11074:
[----:B------:R-:W-:Y:S05]  /*0d80*/  BSYNC B1 ;  /* 0x0000000000017941 */ /* 0x000fea0003800000 */
.L_x_11073:
        /* <DEDUP_REMOVED lines=42> */
.L_x_11076:
[----:B------:R-:W-:Y:S05]  /*1030*/  BSYNC B1 ;  /* 0x0000000000017941 */ /* 0x000fea0003800000 */
.L_x_11075:
        /* <DEDUP_REMOVED lines=42> */
.L_x_11078:
[----:B------:R-:W-:Y:S05]  /*12e0*/  BSYNC B1 ;  /* 0x0000000000017941 */ /* 0x000fea0003800000 */
.L_x_11077:
        /* <DEDUP_REMOVED lines=42> */
.L_x_11080:
[----:B------:R-:W-:Y:S05]  /*1590*/  BSYNC B1 ;  /* 0x0000000000017941 */ /* 0x000fea0003800000 */
.L_x_11079:
        /* <DEDUP_REMOVED lines=40> */
.L_x_11072:
[----:B------:R-:W-:Y:S05]  /*1820*/  BSYNC B0 ;  /* 0x0000000000007941 */ /* 0x000fea0003800000 */
.L_x_11058:
[----:B------:R-:W-:Y:S01]  /*1830*/  LOP3.LUT P4, RZ, R191, 0xff, RZ, 0xc0, !PT ;  /* 0x000000ffbfff7812 */ /* 0x000fe2000788c0ff */
[----:B------:R-:W-:Y:S01]  /*1840*/  UMOV UR6, 0xffffffff ;  /* 0xffffffff00067882 */ /* 0x000fe20000000000 */
[----:B------:R-:W-:Y:S02]  /*1850*/  SHF.R.U32.HI R136, RZ, 0x5, R196 ;  /* 0x00000005ff887819 */ /* 0x000fe400000116c4 */
[----:B-1----:R-:W-:Y:S02]  /*1860*/  P2R R146, PR, RZ, 0x10 ;  /* 0x00000010ff927803 */ /* 0x002fe40000000000 */
        /* <DEDUP_REMOVED lines=22> */
.L_x_11153:
        /* <DEDUP_REMOVED lines=41> */
[----:B------:R-:W1:Y:S02]  /*1c60*/  LDC.64 R124, c[0x0][0x220] ;  /* 0x00008800ff7c7b82 */ /* 0x000e640000000a00 */
[----:B-1----:R-:W-:-:S06]  /*1c70*/  IMAD.WIDE.U32 R124, R136, 0x10, R124 ;  /* 0x00000010887c7825 */ /* 0x002fcc00078e007c */
[----:B------:R-:W5:Y:S02]  /*1c80*/  LDG.E.128 R124, desc[UR4][R124.64] ;  /* 0x000000047c7c7981 */ /* 0x000f64000c1e1d00 */
.L_x_11085:
[----:B------:R-:W-:Y:S05]  /*1c90*/  BSYNC B1 ;  /* 0x0000000000017941 */ /* 0x000fea0003800000 */
.L_x_11084:
[----:B------:R-:W-:Y:S04]  /*1ca0*/  BSSY B1, `(.L_x_11086) ;  /* 0x000000c000017945 */ /* 0x000fe80003800000 */
[----:B------:R-:W-:Y:S05]  /*1cb0*/  @!P3 BRA `(.L_x_11087) ;  /* 0x000000000028b947 */ /* 0x000fea0003800000 */
        /* <DEDUP_REMOVED lines=10> */
.L_x_11087:
[----:B------:R-:W-:Y:S05]  /*1d60*/  BSYNC B1 ;  /* 0x0000000000017941 */ /* 0x000fea0003800000 */
.L_x_11086:
        /* <DEDUP_REMOVED lines=13> */
.L_x_11089:
[----:B------:R-:W-:Y:S05]  /*1e40*/  BSYNC B1 ;  /* 0x0000000000017941 */ /* 0x000fea0003800000 */
.L_x_11088:
        /* <DEDUP_REMOVED lines=13> */
.L_x_11091:
[----:B------:R-:W-:Y:S05]  /*1f20*/  BSYNC B1 ;  /* 0x0000000000017941 */ /* 0x000fea0003800000 */
.L_x_11090:
        /* <DEDUP_REMOVED lines=18> */
.L_x_11093:
[----:B------:R-:W-:Y:S05]  /*2050*/  BSYNC B1 ;  /* 0x0000000000017941 */ /* 0x000fea0003800000 */
.L_x_11092:
[----:B------:R-:W-:Y:S01]  /*2060*/  SEL R130, R145, R130, P5 ;  /* 0x0000008291827207 */ /* 0x000fe20002800000 */
[----:B------:R-:W1:Y:S01]  /*2070*/  @P4 LDC R194, c[0x0][0x29c] ;  /* 0x0000a700ffc24b82 */ /* 0x000e620000000800 */
[----:B------:R-:W-:Y:S02]  /*2080*/  SEL R131, R192, R131, P5 ;  /* 0x00000083c0837207 */ /* 0x000fe40002800000 */
[----:B------:R-:W-:-:S04]  /*2090*/  ISETP.NE.U32.AND P5, PT, R138, RZ, PT ;  /* 0x000000ff8a00720c */ /* 0x000fc80003fa5070 */
[----:B------:R-:W-:Y:S01]  /*20a0*/  ISETP.NE.AND.EX P5, PT, R139, RZ, PT, P5 ;  /* 0x000000ff8b00720c */ /* 0x000fe20003fa5350 */
[----:B------:R-:W2:Y:S08]  /*20b0*/  @P4 LDC R147, c[0x0][0x29c] ;  /* 0x0000a700ff934b82 */ /* 0x000eb00000000800 */
[----:B------:R-:W3:Y:S08]  /*20c0*/  @P4 LDC R202, c[0x0][0x29c] ;  /* 0x0000a700ffca4b82 */ /* 0x000ef00000000800 */
[----:B------:R-:W4:Y:S01]  /*20d0*/  @P5 LDC.64 R138, c[0x0][0x308] ;  /* 0x0000c200ff8a5b82 */ /* 0x000f220000000a00 */
[----:B-1----:R-:W-:-:S04]  /*20e0*/  @P4 FMUL.FTZ R141, R141, R194 ;  /* 0x000000c28d8d4220 */ /* 0x002fc80000410000 */
[-C--:B------:R-:W-:Y:S01]  /*20f0*/  @P4 FMUL.FTZ R132, R116, R141.reuse ;  /* 0x0000008d74844220 */ /* 0x080fe20000410000 */
[----:B-----5:R-:W-:Y:S02]  /*2100*/  @P4 FFMA.FTZ R40, R124, R141, R40 ;  /* 0x0000008d7c284223 */ /* 0x020fe40000010028 */
[----:B------:R-:W1:Y:S01]  /*2110*/  @P4 LDC R189, c[0x0][0x29c] ;  /* 0x0000a700ffbd4b82 */ /* 0x000e620000000800 */
[----:B--2---:R-:W-:-:S04]  /*2120*/  @P4 FMUL.FTZ R144, R144, R147 ;  /* 0x0000009390904220 */ /* 0x004fc80000410000 */
[-C--:B------:R-:W-:Y:S01]  /*2130*/  @P4 FMUL.FTZ R133, R117, R144.reuse ;  /* 0x0000009075854220 */ /* 0x080fe20000410000 */
[----:B------:R-:W-:Y:S01]  /*2140*/  @P4 FFMA.FTZ R41, R125, R144, R41 ;  /* 0x000000907d294223 */ /* 0x000fe20000010029 */
[----:B---3--:R-:W-:-:S04]  /*2150*/  @P4 FMUL.FTZ R145, R145, R202 ;  /* 0x000000ca91914220 */ /* 0x008fc80000410000 */
[-C--:B------:R-:W-:Y:S01]  /*2160*/  @P4 FMUL.FTZ R134, R118, R145.reuse ;  /* 0x0000009176864220 */ /* 0x080fe20000410000 */
[----:B------:R-:W-:Y:S01]  /*2170*/  @P4 FFMA.FTZ R42, R126, R145, R42 ;  /* 0x000000917e2a4223 */ /* 0x000fe2000001002a */
[C---:B----4-:R-:W-:Y:S01]  /*2180*/  @P5 IMAD.WIDE.U32 R142, R150.reuse, 0x10, R138 ;  /* 0x00000010968e5825 */ /* 0x050fe200078e008a */
[----:B------:R-:W-:Y:S01]  /*2190*/  IADD3 R150, R150, 0x80, RZ ;  /* 0x0000008096967810 */ /* 0x000fe20007ffe0ff */
[----:B------:R-:W2:Y:S03]  /*21a0*/  @P4 LDC.64 R138, c[0x0][0x2f8] ;  /* 0x0000be00ff8a4b82 */ /* 0x000ea60000000a00 */
[----:B------:R3:W-:Y:S01]  /*21b0*/  @P5 STG.E.128 desc[UR4][R142.64], R128 ;  /* 0x000000808e005986 */ /* 0x0007e2000c101d04 */
[----:B-1----:R-:W-:-:S04]  /*21c0*/  @P4 FMUL.FTZ R192, R192, R189 ;  /* 0x000000bdc0c04220 */ /* 0x002fc80000410000 */
[-C--:B------:R-:W-:Y:S01]  /*21d0*/  @P4 FMUL.FTZ R135, R119, R192.reuse ;  /* 0x000000c077874220 */ /* 0x080fe20000410000 */
[----:B------:R-:W-:Y:S01]  /*21e0*/  @P4 FFMA.FTZ R43, R127, R192, R43 ;  /* 0x000000c07f2b4223 */ /* 0x000fe2000001002b */
[C---:B--2---:R-:W-:Y:S01]  /*21f0*/  @P4 IMAD.WIDE.U32 R138, R136.reuse, 0x10, R138 ;  /* 0x00000010888a4825 */ /* 0x044fe200078e008a */
[----:B------:R-:W-:-:S04]  /*2200*/  IADD3 R136, R136, 0x80, RZ ;  /* 0x0000008088887810 */ /* 0x000fc80007ffe0ff */
[----:B------:R3:W-:Y:S03]  /*2210*/  @P4 STG.E.128 desc[UR4][R138.64], R132 ;  /* 0x000000848a004986 */ /* 0x0007e6000c101d04 */
.L_x_11083:
[----:B------:R-:W-:Y:S05]  /*2220*/  BSYNC B0 ;  /* 0x0000000000007941 */ /* 0x000fea0003800000 */
.L_x_11082:
[----:B------:R-:W-:Y:S04]  /*2230*/  BSSY B0, `(.L_x_11094) ;  /* 0x000005b000007945 */ /* 0x000fe80003800000 */
[----:B------:R-:W-:Y:S05]  /*2240*/  @!P0 BRA `(.L_x_11095) ;  /* 0x0000000400648947 */ /* 0x000fea0003800000 */
[----:B---3--:R-:W1:Y:S01]  /*2250*/  @!P3 LDC.64 R142, c[0x0][0x2c8] ;  /* 0x0000b200ff8ebb82 */ /* 0x008e620000000a00 */
        /* <DEDUP_REMOVED lines=15> */
.L_x_11097:
[----:B------:R-:W-:Y:S05]  /*2350*/  BSYNC B1 ;  /* 0x0000000000017941 */ /* 0x000fea0003800000 */
.L_x_11096:
        /* <DEDUP_REMOVED lines=11> */
.L_x_11099:
[----:B------:R-:W-:Y:S05]  /*2410*/  BSYNC B1 ;  /* 0x0000000000017941 */ /* 0x000fea0003800000 */
.L_x_11098:
        /* <DEDUP_REMOVED lines=11> */
.L_x_11101:
[----:B------:R-:W-:Y:S05]  /*24d0*/  BSYNC B1 ;  /* 0x0000000000017941 */ /* 0x000fea0003800000 */
.L_x_11100:
        /* <DEDUP_REMOVED lines=16> */
.L_x_11103:
[----:B------:R-:W-:Y:S05]  /*25e0*/  BSYNC B1 ;  /* 0x0000000000017941 */ /* 0x000fea0003800000 */
.L_x_11102:
[----:B------:R-:W0:Y:S01]  /*25f0*/  @P4 LDC.64 R138, c[0x0][0x220] ;  /* 0x00008800ff8a4b82 */ /* 0x000e220000000a00 */
[----:B------:R-:W-:Y:S02]  /*2600*/  SEL R130, R147, R130, P5 ;  /* 0x0000008293827207 */ /* 0x000fe40002800000 */
[----:B------:R-:W-:-:S05]  /*2610*/  SEL R131, R194, R131, P5 ;  /* 0x00000083c2837207 */ /* 0x000fca0002800000 */
[----:B------:R-:W1:Y:S08]  /*2620*/  @P4 LDC R202, c[0x0][0x29c] ;  /* 0x0000a700ffca4b82 */ /* 0x000e700000000800 */
[----:B------:R-:W2:Y:S01]  /*2630*/  @P4 LDC R189, c[0x0][0x29c] ;  /* 0x0000a700ffbd4b82 */ /* 0x000ea20000000800 */
[----:B0-----:R-:W-:Y:S01]  /*2640*/  @P4 IMAD.WIDE.U32 R142, R136, 0x10, R138 ;  /* 0x00000010888e4825 */ /* 0x001fe200078e008a */
[----:B------:R-:W-:-:S06]  /*2650*/  ISETP.NE.U32.AND P5, PT, R144, RZ, PT ;  /* 0x000000ff9000720c */ /* 0x000fcc0003fa5070 */
        /* <DEDUP_REMOVED lines=23> */
[----:B-1----:R-:W-:-:S07]  /*27d0*/  @P4 FFMA.FTZ R39, R127, R194, R39 ;  /* 0x000000c27f274223 */ /* 0x002fce0000010027 */
.L_x_11095:
[----:B------:R-:W-:Y:S05]  /*27e0*/  BSYNC B0 ;  /* 0x0000000000007941 */ /* 0x000fea0003800000 */
.L_x_11094:
        /* <DEDUP_REMOVED lines=18> */
.L_x_11107:
[----:B------:R-:W-:Y:S05]  /*2910*/  BSYNC B1 ;  /* 0x0000000000017941 */ /* 0x000fea0003800000 */
.L_x_11106:
        /* <DEDUP_REMOVED lines=11> */
.L_x_11109:
[----:B------:R-:W-:Y:S05]  /*29d0*/  BSYNC B1 ;  /* 0x0000000000017941 */ /* 0x000fea0003800000 */
.L_x_11108:
        /* <DEDUP_REMOVED lines=11> */
.L_x_11111:
[----:B------:R-:W-:Y:S05]  /*2a90*/  BSYNC B1 ;  /* 0x0000000000017941 */ /* 0x000fea0003800000 */
.L_x_11110:
        /* <DEDUP_REMOVED lines=16> */
.L_x_11113:
[----:B------:R-:W-:Y:S05]  /*2ba0*/  BSYNC B1 ;  /* 0x0000000000017941 */ /* 0x000fea0003800000 */
.L_x_11112:
        /* <DEDUP_REMOVED lines=22> */
[----:B------:R-:W0:Y:S03]  /*2d10*/  @P4 LDC.64 R138, c[0x0][0x2f8] ;  /* 0x0000be00ff8a4b82 */ /* 0x000e260000000a00 */
[----:B------:R1:W-:Y:S01]  /*2d20*/  @P5 STG.E.128 desc[UR4][R144.64], R128 ;  /* 0x0000008090005986 */ /* 0x0003e2000c101d04 */
[C---:B0-----:R-:W-:Y:S01]  /*2d30*/  @P4 IMAD.WIDE.U32 R138, R136.reuse, 0x10, R138 ;  /* 0x00000010888a4825 */ /* 0x041fe200078e008a */
[----:B------:R-:W-:-:S04]  /*2d40*/  IADD3 R136, R136, 0x80, RZ ;  /* 0x0000008088887810 */ /* 0x000fc80007ffe0ff */
[----:B------:R1:W-:Y:S01]  /*2d50*/  @P4 STG.E.128 desc[UR4][R138.64], R132 ;  /* 0x000000848a004986 */ /* 0x0003e2000c101d04 */
[----:B---3--:R-:W-:Y:S01]  /*2d60*/  @P4 FFMA.FTZ R32, R124, R141, R32 ;  /* 0x0000008d7c204223 */ /* 0x008fe20000010020 */
[----:B------:R-:W-:Y:S01]  /*2d70*/  @P4 FFMA.FTZ R33, R125, R192, R33 ;  /* 0x000000c07d214223 */ /* 0x000fe20000010021 */
[----:B------:R-:W-:Y:S01]  /*2d80*/  @P4 FFMA.FTZ R34, R126, R147, R34 ;  /* 0x000000937e224223 */ /* 0x000fe20000010022 */
[----:B-1----:R-:W-:-:S07]  /*2d90*/  @P4 FFMA.FTZ R35, R127, R194, R35 ;  /* 0x000000c27f234223 */ /* 0x002fce0000010023 */
.L_x_11105:
[----:B------:R-:W-:Y:S05]  /*2da0*/  BSYNC B0 ;  /* 0x0000000000007941 */ /* 0x000fea0003800000 */
.L_x_11104:
        /* <DEDUP_REMOVED lines=18> */
.L_x_11117:
[----:B------:R-:W-:Y:S05]  /*2ed0*/  BSYNC B1 ;  /* 0x0000000000017941 */ /* 0x000fea0003800000 */
.L_x_11116:
        /* <DEDUP_REMOVED lines=11> */
.L_x_11119:
[----:B------:R-:W-:Y:S05]  /*2f90*/  BSYNC B1 ;  /* 0x0000000000017941 */ /* 0x000fea0003800000 */
.L_x_11118:
        /* <DEDUP_REMOVED lines=11> */
.L_x_11121:
[----:B------:R-:W-:Y:S05]  /*3050*/  BSYNC B1 ;  /* 0x0000000000017941 */ /* 0x000fea0003800000 */
.L_x_11120:
        /* <DEDUP_REMOVED lines=16> */
.L_x_11123:
[----:B------:R-:W-:Y:S05]  /*3160*/  BSYNC B1 ;  /* 0x0000000000017941 */ /* 0x000fea0003800000 */
.L_x_11122:
        /* <DEDUP_REMOVED lines=31> */
.L_x_11115:
[----:B------:R-:W-:Y:S05]  /*3360*/  BSYNC B0 ;  /* 0x0000000000007941 */ /* 0x000fea0003800000 */
.L_x_11114:
[----:B------:R-:W-:Y:S01]  /*3370*/  ISETP.NE.AND P5, PT, R201, RZ, PT ;  /* 0x000000ffc900720c */ /* 0x000fe20003fa5270 */
[----:B------:R-:W-:-:S12]  /*3380*/  BSSY B0, `(.L_x_11124) ;  /* 0x0000059000007945 */ /* 0x000fd80003800000 */
        /* <DEDUP_REMOVED lines=17> */
.L_x_11127:
[----:B------:R-:W-:Y:S05]  /*34a0*/  BSYNC B1 ;  /* 0x0000000000017941 */ /* 0x000fea0003800000 */
.L_x_11126:
        /* <DEDUP_REMOVED lines=11> */
.L_x_11129:
[----:B------:R-:W-:Y:S05]  /*3560*/  BSYNC B1 ;  /* 0x0000000000017941 */ /* 0x000fea0003800000 */
.L_x_11128:
        /* <DEDUP_REMOVED lines=11> */
.L_x_11131:
[----:B------:R-:W-:Y:S05]  /*3620*/  BSYNC B1 ;  /* 0x0000000000017941 */ /* 0x000fea0003800000 */
.L_x_11130:
        /* <DEDUP_REMOVED lines=16> */
.L_x_11133:
[----:B------:R-:W-:Y:S05]  /*3730*/  BSYNC B1 ;  /* 0x0000000000017941 */ /* 0x000fea0003800000 */
.L_x_11132:
        /* <DEDUP_REMOVED lines=11> */
[----:B------:R-:W1:Y:S01]  /*37f0*/  @P4 LDC.64 R138, c[0x0][0x2f8] ;  /* 0x0000be00ff8a4b82 */ /* 0x000e620000000a00 */
[----:B------:R-:W-:Y:S01]  /*3800*/  @P4 FMUL.FTZ R132, R84, R137 ;  /* 0x0000008954844220 */ /* 0x000fe20000410000 */
[----:B--2---:R-:W-:-:S06]  /*3810*/  @P4 FMUL.FTZ R144, R144, R147 ;  /* 0x0000009390904220 */ /* 0x004fcc0000410000 */
[----:B------:R-:W2:Y:S01]  /*3820*/  @P3 LDC.64 R142, c[0x0][0x308] ;  /* 0x0000c200ff8e3b82 */ /* 0x000ea20000000a00 */
[----:B------:R-:W-:Y:S01]  /*3830*/  @P4 FMUL.FTZ R133, R85, R144 ;  /* 0x0000009055854220 */ /* 0x000fe20000410000 */
[----:B0-----:R-:W-:-:S04]  /*3840*/  @P4 FMUL.FTZ R192, R192, R189 ;  /* 0x000000bdc0c04220 */ /* 0x001fc80000410000 */
[----:B------:R-:W-:Y:S01]  /*3850*/  @P4 FMUL.FTZ R135, R87, R192 ;  /* 0x000000c057874220 */ /* 0x000fe20000410000 */
[----:B-1----:R-:W-:-:S04]  /*3860*/  @P4 IMAD.WIDE.U32 R138, R136, 0x10, R138 ;  /* 0x00000010888a4825 */ /* 0x002fc800078e008a */
[----:B--2---:R-:W-:Y:S02]  /*3870*/  @P3 IMAD.WIDE.U32 R142, R150, 0x10, R142 ;  /* 0x00000010968e3825 */ /* 0x004fe400078e008e */
[----:B------:R-:W0:Y:S03]  /*3880*/  @P4 LDC R150, c[0x0][0x29c] ;  /* 0x0000a700ff964b82 */ /* 0x000e260000000800 */
[----:B------:R1:W-:Y:S01]  /*3890*/  @P3 STG.E.128 desc[UR4][R142.64], R128 ;  /* 0x000000808e003986 */ /* 0x0003e2000c101d04 */
[----:B0-----:R-:W-:-:S04]  /*38a0*/  @P4 FMUL.FTZ R145, R145, R150 ;  /* 0x0000009691914220 */ /* 0x001fc80000410000 */
[----:B------:R-:W-:-:S05]  /*38b0*/  @P4 FMUL.FTZ R134, R86, R145 ;  /* 0x0000009156864220 */ /* 0x000fca0000410000 */
[----:B------:R1:W-:Y:S01]  /*38c0*/  @P4 STG.E.128 desc[UR4][R138.64], R132 ;  /* 0x000000848a004986 */ /* 0x0003e2000c101d04 */
[----:B---3--:R-:W-:Y:S01]  /*38d0*/  @P4 FFMA.FTZ R24, R124, R137, R24 ;  /* 0x000000897c184223 */ /* 0x008fe20000010018 */
[----:B------:R-:W-:Y:S01]  /*38e0*/  @P4 FFMA.FTZ R25, R125, R144, R25 ;  /* 0x000000907d194223 */ /* 0x000fe20000010019 */
[----:B------:R-:W-:Y:S01]  /*38f0*/  @P4 FFMA.FTZ R26, R126, R145, R26 ;  /* 0x000000917e1a4223 */ /* 0x000fe2000001001a */
[----:B-1----:R-:W-:-:S07]  /*3900*/  @P4 FFMA.FTZ R27, R127, R192, R27 ;  /* 0x000000c07f1b4223 */ /* 0x002fce000001001b */
.L_x_11125:
[----:B------:R-:W-:Y:S05]  /*3910*/  BSYNC B0 ;  /* 0x0000000000007941 */ /* 0x000fea0003800000 */
.L_x_11124:
[----:B------:R-:W-:Y:S02]  /*3920*/  ISETP.NE.AND P3, PT, R146, RZ, PT ;  /* 0x000000ff9200720c */ /* 0x000fe40003f65270 */
[----:B------:R-:W-:Y:S02]  /*3930*/  IADD3 R149, R149, UR10, RZ ;  /* 0x0000000a95957c10 */ /* 0x000fe4000fffe0ff */
[----:B------:R-:W-:Y:S02]  /*3940*/  SEL R191, RZ, 0x1, P3 ;  /* 0x00000001ffbf7807 */ /* 0x000fe40001800000 */
[----:B------:R-:W-:-:S13]  /*3950*/  ISETP.GE.AND P3, PT, R149, UR11, PT ;  /* 0x0000000b95007c0c */ /* 0x000fda000bf66270 */
[----:B------:R-:W-:Y:S05]  /*3960*/  @!P3 BRA `(.L_x_11134) ;  /* 0xffffffcc0030b947 */ /* 0x000fea000383ffff */
.L_x_11057:
[----:B------:R-:W1:Y:S01]  /*3970*/  S2R R2, SR_TID.X ;  /* 0x0000000000027919 */ /* 0x000e620000002100 */
[----:B------:R-:W1:Y:S01]  /*3980*/  S2UR UR6, SR_CTAID.X ;  /* 0x00000000000679c3 */ /* 0x000e620000002500 */
[----:B------:R-:W-:Y:S01]  /*3990*/  ISETP.NE.AND P3, PT, R199, RZ, PT ;  /* 0x000000ffc700720c */ /* 0x000fe20003f65270 */
[----:B------:R-:W-:Y:S01]  /*39a0*/  BSSY B0, `(.L_x_11135) ;  /* 0x0000010000007945 */ /* 0x000fe20003800000 */
[C---:B-1----:R-:W-:Y:S02]  /*39b0*/  LEA.HI R3, R2.reuse, UR6, RZ, 0x19 ;  /* 0x0000000602037c11 */ /* 0x042fe4000f8fc8ff */
[----:B------:R-:W-:-:S03]  /*39c0*/  LOP3.LUT R9, R2, 0x7f, RZ, 0xc0, !PT ;  /* 0x0000007f02097812 */ /* 0x000fc600078ec0ff */
[----:B------:R-:W-:-:S05]  /*39d0*/  IMAD R0, R3, R0, RZ ;  /* 0x0000000003007224 */ /* 0x000fca00078e02ff */
[----:B------:R-:W-:Y:S01]  /*39e0*/  LEA.HI R9, R0, R9, RZ, 0x1e ;  /* 0x0000000900097211 */ /* 0x000fe200078ff0ff */
[----:B------:R-:W-:Y:S06]  /*39f0*/  @!P3 BRA `(.L_x_11136) ;  /* 0x000000000028b947 */ /* 0x000fec0003800000 */
[----:B------:R-:W1:Y:S08]  /*3a00*/  LDC.64 R2, c[0x0][0x2d0] ;  /* 0x0000b400ff027b82 */ /* 0x000e700000000a00 */
[----:B------:R-:W2:Y:S08]  /*3a10*/  LDC.64 R4, c[0x0][0x2d8] ;  /* 0x0000b600ff047b82 */ /* 0x000eb00000000a00 */
[----:B------:R-:W4:Y:S01]  /*3a20*/  LDC.64 R6, c[0x0][0x2f0] ;  /* 0x0000bc00ff067b82 */ /* 0x000f220000000a00 */
[----:B-1----:R-:W-:-:S05]  /*3a30*/  IMAD.WIDE.U32 R2, R9, 0x10, R2 ;  /* 0x0000001009027825 */ /* 0x002fca00078e0002 */
[----:B------:R1:W-:Y:S01]  /*3a40*/  STG.E.128 desc[UR4][R2.64], R60 ;  /* 0x0000003c02007986 */ /* 0x0003e2000c101d04 */
[----:B--2---:R-:W-:-:S05]  /*3a50*/  IMAD.WIDE.U32 R4, R9, 0x10, R4 ;  /* 0x0000001009047825 */ /* 0x004fca00078e0004 */
[----:B------:R1:W-:Y:S01]  /*3a60*/  STG.E.128 desc[UR4][R4.64], R80 ;  /* 0x0000005004007986 */ /* 0x0003e2000c101d04 */
[C---:B----4-:R-:W-:Y:S01]  /*3a70*/  IMAD.WIDE.U32 R6, R9.reuse, 0x10, R6 ;  /* 0x0000001009067825 */ /* 0x050fe200078e0006 */
[----:B------:R-:W-:-:S04]  /*3a80*/  IADD3 R9, R9, 0x80, RZ ;  /* 0x0000008009097810 */ /* 0x000fc80007ffe0ff */
[----:B------:R1:W-:Y:S03]  /*3a90*/  STG.E.128 desc[UR4][R6.64], R40 ;  /* 0x0000002806007986 */ /* 0x0003e6000c101d04 */
.L_x_11136:
[----:B------:R-:W-:Y:S05]  /*3aa0*/  BSYNC B0 ;  /* 0x0000000000007941 */ /* 0x000fea0003800000 */
.L_x_11135:
[----:B------:R-:W-:Y:S04]  /*3ab0*/  BSSY B0, `(.L_x_11137) ;  /* 0x000000c000007945 */ /* 0x000fe80003800000 */
[----:B------:R-:W-:Y:S05]  /*3ac0*/  @!P0 BRA `(.L_x_11138) ;  /* 0x0000000000288947 */ /* 0x000fea0003800000 */
[----:B-1----:R-:W1:Y:S08]  /*3ad0*/  LDC.64 R2, c[0x0][0x2d0] ;  /* 0x0000b400ff027b82 */ /* 0x002e700000000a00 */
        /* <DEDUP_REMOVED lines=9> */
.L_x_11138:
[----:B------:R-:W-:Y:S05]  /*3b70*/  BSYNC B0 ;  /* 0x0000000000007941 */ /* 0x000fea0003800000 */
.L_x_11137:
        /* <DEDUP_REMOVED lines=12> */
.L_x_11140:
[----:B------:R-:W-:Y:S05]  /*3c40*/  BSYNC B0 ;  /* 0x0000000000007941 */ /* 0x000fea0003800000 */
.L_x_11139:
        /* <DEDUP_REMOVED lines=12> */
.L_x_11142:
[----:B------:R-:W-:Y:S05]  /*3d10*/  BSYNC B0 ;  /* 0x0000000000007941 */ /* 0x000fea0003800000 */
.L_x_11141:
[----:B------:R-:W-:-:S13]  /*3d20*/  ISETP.NE.AND P0, PT, R201, RZ, PT ;  /* 0x000000ffc900720c */ /* 0x000fda0003f05270 */
[----:B------:R-:W-:Y:S05]  /*3d30*/  @!P0 EXIT ;  /* 0x000000000000894d */ /* 0x000fea0003800000 */
[----:B-1----:R-:W1:Y:S08]  /*3d40*/  LDC.64 R2, c[0x0][0x2d0] ;  /* 0x0000b400ff027b82 */ /* 0x002e700000000a00 */
[----:B------:R-:W2:Y:S08]  /*3d50*/  LDC.64 R4, c[0x0][0x2d8] ;  /* 0x0000b600ff047b82 */ /* 0x000eb00000000a00 */
[----:B------:R-:W4:Y:S01]  /*3d60*/  LDC.64 R6, c[0x0][0x2f0] ;  /* 0x0000bc00ff067b82 */ /* 0x000f220000000a00 */
[----:B-1----:R-:W-:-:S05]  /*3d70*/  IMAD.WIDE.U32 R2, R9, 0x10, R2 ;  /* 0x0000001009027825 */ /* 0x002fca00078e0002 */
[----:B------:R-:W-:Y:S01]  /*3d80*/  STG.E.128 desc[UR4][R2.64], R44 ;  /* 0x0000002c02007986 */ /* 0x000fe2000c101d04 */
[----:B--2---:R-:W-:-:S05]  /*3d90*/  IMAD.WIDE.U32 R4, R9, 0x10, R4 ;  /* 0x0000001009047825 */ /* 0x004fca00078e0004 */
[----:B------:R-:W-:Y:S01]  /*3da0*/  STG.E.128 desc[UR4][R4.64], R64 ;  /* 0x0000004004007986 */ /* 0x000fe2000c101d04 */
[----:B----4-:R-:W-:-:S05]  /*3db0*/  IMAD.WIDE.U32 R6, R9, 0x10, R6 ;  /* 0x0000001009067825 */ /* 0x010fca00078e0006 */
[----:B------:R-:W-:Y:S01]  /*3dc0*/  STG.E.128 desc[UR4][R6.64], R24 ;  /* 0x0000001806007986 */ /* 0x000fe2000c101d04 */
[----:B------:R-:W-:Y:S05]  /*3dd0*/  EXIT ;  /* 0x000000000000794d */ /* 0x000fea0003800000 */
.L_x_11081:
[----:B------:R-:W-:Y:S01]  /*3de0*/  HFMA2.MMA R193, -RZ, RZ, 0, 9.5367431640625e-07 ;  /* 0x00000010ffc17435 */ /* 0x000fe200000001ff */
[----:B------:R-:W-:Y:S02]  /*3df0*/  MOV R192, R195 ;  /* 0x000000c300c07202 */ /* 0x000fe40000000f00 */
[----:B------:R-:W-:Y:S02]  /*3e00*/  MOV R202, 0x1f ;  /* 0x0000001f00ca7802 */ /* 0x000fe40000000f00 */
[----:B------:R-:W-:-:S07]  /*3e10*/  MOV R147, 0xffffffff ;  /* 0xffffffff00937802 */ /* 0x000fce0000000f00 */
[----:B0----5:R-:W-:Y:S05]  /*3e20*/  WARPSYNC.COLLECTIVE R147, `(.L_x_11143) ;  /* 0x0000000093087348 */ /* 0x021fea0003c00000 */
[----:B------:R1:W2:Y:S02]  /*3e30*/  SHFL.DOWN P5, R191, R192, R193, R202 ;  /* 0x080000c1c0bf7389 */ /* 0x0002a400000a00ca */
[----:B012--5:R-:W-:Y:S01]  /*3e40*/  ENDCOLLECTIVE ;  /* 0x000000000000791b */ /* 0x027fe20003800000 */
.L_x_11143:
[----:B------:R-:W-:Y:S02]  /*3e50*/  MOV R192, R194 ;  /* 0x000000c200c07202 */ /* 0x000fe40000000f00 */
[----:B------:R-:W-:-:S07]  /*3e60*/  MOV R138, R191 ;  /* 0x000000bf008a7202 */ /* 0x000fce0000000f00 */
[----:B------:R-:W-:Y:S05]  /*3e70*/  WARPSYNC.COLLECTIVE R147, `(.L_x_11144) ;  /* 0x0000000093087348 */ /* 0x000fea0003c00000 */
[----:B------:R0:W1:Y:S02]  /*3e80*/  SHFL.DOWN P5, R191, R192, R193, R202 ;  /* 0x080000c1c0bf7389 */ /* 0x00006400000a00ca */
[----:B01----:R-:W-:Y:S01]  /*3e90*/  ENDCOLLECTIVE ;  /* 0x000000000000791b */ /* 0x003fe20003800000 */
.L_x_11144:
[----:B------:R-:W-:Y:S01]  /*3ea0*/  FADD.FTZ R138, R138, R195 ;  /* 0x000000c38a8a7221 */ /* 0x000fe20000010000 */
[----:B------:R-:W-:-:S04]  /*3eb0*/  HFMA2.MMA R193, -RZ, RZ, 0, 4.76837158203125e-07 ;  /* 0x00000008ffc17435 */ /* 0x000fc800000001ff */
[----:B------:R-:W-:Y:S02]  /*3ec0*/  MOV R192, R138 ;  /* 0x0000008a00c07202 */ /* 0x000fe40000000f00 */
[----:B------:R-:W-:-:S07]  /*3ed0*/  MOV R139, R191 ;  /* 0x000000bf008b7202 */ /* 0x000fce0000000f00 */
[----:B------:R-:W-:Y:S05]  /*3ee0*/  WARPSYNC.COLLECTIVE R147, `(.L_x_11145) ;  /* 0x0000000093087348 */ /* 0x000fea0003c00000 */
[----:B------:R0:W1:Y:S02]  /*3ef0*/  SHFL.DOWN P5, R191, R192, R193, R202 ;  /* 0x080000c1c0bf7389 */ /* 0x00006400000a00ca */
[----:B01----:R-:W-:Y:S01]  /*3f00*/  ENDCOLLECTIVE ;  /* 0x000000000000791b */ /* 0x003fe20003800000 */
.L_x_11145:
[----:B------:R-:W-:-:S05]  /*3f10*/  FADD.FTZ R139, R139, R194 ;  /* 0x000000c28b8b7221 */ /* 0x000fca0000010000 */
[----:B------:R-:W-:Y:S02]  /*3f20*/  MOV R192, R139 ;  /* 0x0000008b00c07202 */ /* 0x000fe40000000f00 */
[----:B------:R-:W-:-:S07]  /*3f30*/  MOV R141, R191 ;  /* 0x000000bf008d7202 */ /* 0x000fce0000000f00 */
[----:B------:R-:W-:Y:S05]  /*3f40*/  WARPSYNC.COLLECTIVE R147, `(.L_x_11146) ;  /* 0x0000000093087348 */ /* 0x000fea0003c00000 */
[----:B------:R0:W1:Y:S02]  /*3f50*/  SHFL.DOWN P5, R191, R192, R193, R202 ;  /* 0x080000c1c0bf7389 */ /* 0x00006400000a00ca */
[----:B01----:R-:W-:Y:S01]  /*3f60*/  ENDCOLLECTIVE ;  /* 0x000000000000791b */ /* 0x003fe20003800000 */
.L_x_11146:
[----:B------:R-:W-:Y:S01]  /*3f70*/  FADD.FTZ R141, R138, R141 ;  /* 0x0000008d8a8d7221 */ /* 0x000fe20000010000 */
[----:B------:R-:W-:-:S04]  /*3f80*/  HFMA2.MMA R193, -RZ, RZ, 0, 2.384185791015625e-07 ;  /* 0x00000004ffc17435 */ /* 0x000fc800000001ff */
[----:B------:R-:W-:Y:S02]  /*3f90*/  MOV R192, R141 ;  /* 0x0000008d00c07202 */ /* 0x000fe40000000f00 */
[----:B------:R-:W-:-:S07]  /*3fa0*/  MOV R140, R191 ;  /* 0x000000bf008c7202 */ /* 0x000fce0000000f00 */
[----:B------:R-:W-:Y:S05]  /*3fb0*/  WARPSYNC.COLLECTIVE R147, `(.L_x_11147) ;  /* 0x0000000093087348 */ /* 0x000fea0003c00000 */
[----:B------:R0:W1:Y:S02]  /*3fc0*/  SHFL.DOWN P5, R191, R192, R193, R202 ;  /* 0x080000c1c0bf7389 */ /* 0x00006400000a00ca */
[----:B01----:R-:W-:Y:S01]  /*3fd0*/  ENDCOLLECTIVE ;  /* 0x000000000000791b */ /* 0x003fe20003800000 */
.L_x_11147:
[----:B------:R-:W-:-:S05]  /*3fe0*/  FADD.FTZ R140, R139, R140 ;  /* 0x0000008c8b8c7221 */ /* 0x000fca0000010000 */
[----:B------:R-:W-:Y:S02]  /*3ff0*/  MOV R192, R140 ;  /* 0x0000008c00c07202 */ /* 0x000fe40000000f00 */
[----:B------:R-:W-:-:S07]  /*4000*/  MOV R142, R191 ;  /* 0x000000bf008e7202 */ /* 0x000fce0000000f00 */
[----:B------:R-:W-:Y:S05]  /*4010*/  WARPSYNC.COLLECTIVE R147, `(.L_x_11148) ;  /* 0x0000000093087348 */ /* 0x000fea0003c00000 */
[----:B------:R0:W1:Y:S02]  /*4020*/  SHFL.DOWN P5, R191, R192, R193, R202 ;  /* 0x080000c1c0bf7389 */ /* 0x00006400000a00ca */
[----:B01----:R-:W-:Y:S01]  /*4030*/  ENDCOLLECTIVE ;  /* 0x000000000000791b */ /* 0x003fe20003800000 */
.L_x_11148:
[----:B------:R-:W-:Y:S01]  /*4040*/  FADD.FTZ R142, R141, R142 ;  /* 0x0000008e8d8e7221 */ /* 0x000fe20000010000 */
[----:B------:R-:W-:-:S04]  /*4050*/  HFMA2.MMA R193, -RZ, RZ, 0, 1.1920928955078125e-07 ;  /* 0x00000002ffc17435 */ /* 0x000fc800000001ff */
[----:B------:R-:W-:Y:S02]  /*4060*/  MOV R192, R142 ;  /* 0x0000008e00c07202 */ /* 0x000fe40000000f00 */
[----:B------:R-:W-:-:S07]  /*4070*/  MOV R143, R191 ;  /* 0x000000bf008f7202 */ /* 0x000fce0000000f00 */
[----:B------:R-:W-:Y:S05]  /*4080*/  WARPSYNC.COLLECTIVE R147, `(.L_x_11149) ;  /* 0x0000000093087348 */ /* 0x000fea0003c00000 */
[----:B------:R0:W1:Y:S02]  /*4090*/  SHFL.DOWN P5, R191, R192, R193, R202 ;  /* 0x080000c1c0bf7389 */ /* 0x00006400000a00ca */
[----:B01----:R-:W-:Y:S01]  /*40a0*/  ENDCOLLECTIVE ;  /* 0x000000000000791b */ /* 0x003fe20003800000 */
.L_x_11149:
[----:B------:R-:W-:-:S05]  /*40b0*/  FADD.FTZ R143, R140, R143 ;  /* 0x0000008f8c8f7221 */ /* 0x000fca0000010000 */
[----:B------:R-:W-:Y:S02]  /*40c0*/  MOV R192, R143 ;  /* 0x0000008f00c07202 */ /* 0x000fe40000000f00 */
[----:B------:R-:W-:-:S07]  /*40d0*/  MOV R145, R191 ;  /* 0x000000bf00917202 */ /* 0x000fce0000000f00 */
[----:B------:R-:W-:Y:S05]  /*40e0*/  WARPSYNC.COLLECTIVE R147, `(.L_x_11150) ;  /* 0x0000000093087348 */ /* 0x000fea0003c00000 */
[----:B------:R0:W1:Y:S02]  /*40f0*/  SHFL.DOWN P5, R191, R192, R193, R202 ;  /* 0x080000c1c0bf7389 */ /* 0x00006400000a00ca */
[----:B01----:R-:W-:Y:S01]  /*4100*/  ENDCOLLECTIVE ;  /* 0x000000000000791b */ /* 0x003fe20003800000 */
.L_x_11150:
[----:B------:R-:W-:Y:S01]  /*4110*/  FADD.FTZ R145, R142, R145 ;  /* 0x000000918e917221 */ /* 0x000fe20000010000 */
[----:B------:R-:W-:-:S04]  /*4120*/  HFMA2.MMA R193, -RZ, RZ, 0, 5.9604644775390625e-08 ;  /* 0x00000001ffc17435 */ /* 0x000fc800000001ff */
[----:B------:R-:W-:Y:S02]  /*4130*/  MOV R192, R145 ;  /* 0x0000009100c07202 */ /* 0x000fe40000000f00 */
[----:B------:R-:W-:-:S07]  /*4140*/  MOV R144, R191 ;  /* 0x000000bf00907202 */ /* 0x000fce0000000f00 */
[----:B------:R-:W-:Y:S05]  /*4150*/  WARPSYNC.COLLECTIVE R147, `(.L_x_11151) ;  /* 0x0000000093087348 */ /* 0x000fea0003c00000 */
[----:B------:R0:W1:Y:S02]  /*4160*/  SHFL.DOWN P5, R191, R192, R193, R202 ;  /* 0x080000c1c0bf7389 */ /* 0x00006400000a00ca */
[----:B01----:R-:W-:Y:S01]  /*4170*/  ENDCOLLECTIVE ;  /* 0x000000000000791b */ /* 0x003fe20003800000 */
.L_x_11151:
[----:B------:R-:W-:-:S05]  /*4180*/  FADD.FTZ R138, R143, R144 ;  /* 0x000000908f8a7221 */ /* 0x000fca0000010000 */
[----:B------:R-:W-:Y:S02]  /*4190*/  MOV R192, R138 ;  /* 0x0000008a00c07202 */ /* 0x000fe40000000f00 */
[----:B------:R-:W-:-:S07]  /*41a0*/  MOV R144, R191 ;  /* 0x000000bf00907202 */ /* 0x000fce0000000f00 */
[----:B------:R-:W-:Y:S05]  /*41b0*/  WARPSYNC.COLLECTIVE R147, `(.L_x_11152) ;  /* 0x0000000093087348 */ /* 0x000fea0003c00000 */
[----:B------:R0:W1:Y:S02]  /*41c0*/  SHFL.DOWN P5, R191, R192, R193, R202 ;  /* 0x080000c1c0bf7389 */ /* 0x00006400000a00ca */
[----:B01----:R-:W-:Y:S01]  /*41d0*/  ENDCOLLECTIVE ;  /* 0x000000000000791b */ /* 0x003fe20003800000 */
.L_x_11152:
[----:B------:R-:W-:Y:S01]  /*41e0*/  MOV R139, R191 ;  /* 0x000000bf008b7202 */ /* 0x000fe20000000f00 */
[----:B------:R-:W-:Y:S06]  /*41f0*/  BRA `(.L_x_11153) ;  /* 0xffffffd400f47947 */ /* 0x000fec000383ffff */
.L_x_11154:
        /* <DEDUP_REMOVED lines=16> */
.L_x_12004:


//--------------------- .text._ZN10layer_norm13ln_bwd_kernelINS_13Kernel_traitsIfffffjLj2560ELj1ELj1ELj4ELj16ENS_18Kernel_traits_baseILj2560EfffffjLj128EEEEELb0ELb1ELb1ELb1EEEvNS_9BwdParamsE --------------------------
	.section	.text._ZN10layer_norm13ln_bwd_kernelINS_13Kernel_traitsIfffffjLj2560ELj1ELj1ELj4ELj16ENS_18Kernel_traits_baseILj2560EfffffjLj128EEEEELb0ELb1ELb1ELb1EEEvNS_9BwdParamsE,"ax",@progbits
	.align	128
        .global         _ZN10layer_norm13ln_bwd_kernelINS_13Kernel_traitsIfffffjLj2560ELj1ELj1ELj4ELj16ENS_18Kernel_traits_baseILj2560EfffffjLj128EEEEELb0ELb1ELb1ELb1EEEvNS_9BwdParamsE
        .type           _ZN10layer_norm13ln_bwd_kernelINS_13Kernel_traitsIfffffjLj2560ELj1ELj1ELj4ELj16ENS_18Kernel_traits_baseILj2560EfffffjLj128EEEEELb0ELb1ELb1ELb1EEEvNS_9BwdParamsE,@function
        .size           _ZN10layer_norm13ln_bwd_kernelINS_13Kernel_traitsIfffffjLj2560ELj1ELj1ELj4ELj16ENS_18Kernel_traits_baseILj2560EfffffjLj128EEEEELb0ELb1ELb1ELb1EEEvNS_9BwdParamsE,(.L_x_12005 - _ZN10layer_norm13ln_bwd_kernelINS_13Kernel_traitsIfffffjLj2560ELj1ELj1ELj4ELj16ENS_18Kernel_traits_baseILj2560EfffffjLj128EEEEELb0ELb1ELb1ELb1EEEvNS_9BwdParamsE)
        .other          _ZN10layer_norm13ln_bwd_kernelINS_13Kernel_traitsIfffffjLj2560ELj1ELj1ELj4ELj16ENS_18Kernel_traits_baseILj2560EfffffjLj128EEEEELb0ELb1ELb1ELb1EEEvNS_9BwdParamsE,@"STO_CUDA_ENTRY STV_DEFAULT"
_ZN10layer_norm13ln_bwd_kernelINS_13Kernel_traitsIfffffjLj2560ELj1ELj1ELj4ELj16ENS_18Kernel_traits_baseILj2560EfffffjLj128EEEEELb0ELb1ELb1ELb1EEEvNS_9BwdParamsE:
.text._ZN10layer_norm13ln_bwd_kernelINS_13Kernel_traitsIfffffjLj2560ELj1ELj1ELj4ELj16ENS_18Kernel_traits_baseILj2560EfffffjLj128EEEEELb0ELb1ELb1ELb1EEEvNS_9BwdParamsE:
        /* <DEDUP_REMOVED lines=43> */
.L_x_11155:
        /* <DEDUP_REMOVED lines=15> */
[----:B------:R-:W-:-:S02]  /*03a0*/  LOP3.LUT R185, R188, 0x7f, RZ, 0xc0, !PT ;  /* 0x0000007fbcb97812 */ /* 0x000fc400078ec0ff */
        /* <DEDUP_REMOVED lines=33> */
[----:B------:R-:W-:Y:S02]  /*05c0*/  CS2R R62, SRZ ;  /* 0x00000000003e7805 */ /* 0x000fe4000001ff00 */
[----:B0-----:R-:W-:-:S07]  /*05d0*/  CS2R R60, SRZ ;  /* 0x00000000003c7805 */ /* 0x001fce000001ff00 */
.L_x_11201:
        /* <DEDUP_REMOVED lines=42> */
.L_x_11158:
[----:B------:R-:W0:Y:S01]  /*0880*/  LDC.64 R2, c[0x0][0x250] ;  /* 0x00009400ff027b82 */ /* 0x000e220000000a00 */
[----:B------:R-:W-:-:S05]  /*0890*/  IADD3 R137, R138, -0x1, RZ ;  /* 0xffffffff8a897810 */ /* 0x000fca0007ffe0ff */
[----:B------:R-:W-:Y:S02]  /*08a0*/  IMAD R137, R137, R204, RZ ;  /* 0x000000cc89897224 */ /* 0x000fe400078e02ff */
[----:B------:R-:W1:Y:S03]  /*08b0*/  LDC.64 R160, c[0x0][0x238] ;  /* 0x00008e00ffa07b82 */ /* 0x000e660000000a00 */
[----:B------:R-:W-:-:S05]  /*08c0*/  SHF.R.S32.HI R0, RZ, 0x1f, R137 ;  /* 0x0000001fff007819 */ /* 0x000fca0000011489 */
[----:B------:R-:W2:Y:S01]  /*08d0*/  LDC.64 R164, c[0x0][0x2b8] ;  /* 0x0000ae00ffa47b82 */ /* 0x000ea20000000a00 */
[----:B------:R-:W-:Y:S02]  /*08e0*/  LEA.HI R0, R0, R137, RZ, 0x2 ;  /* 0x0000008900007211 */ /* 0x000fe400078f10ff */
[----:B------:R-:W-:Y:S01]  /*08f0*/  LOP3.LUT R185, R188, 0x7f, RZ, 0xc0, !PT ;  /* 0x0000007fbcb97812 */ /* 0x000fe200078ec0ff */
[----:B0-----:R-:W-:-:S03]  /*0900*/  IMAD.WIDE R2, R187, 0x4, R2 ;  /* 0x00000004bb027825 */ /* 0x001fc600078e0202 */
[----:B------:R-:W-:-:S03]  /*0910*/  LEA.HI.SX32 R167, R0, R185, 0x1e ;  /* 0x000000b900a77211 */ /* 0x000fc600078ff2ff */
[----:B------:R0:W3:Y:S01]  /*0920*/  LDG.E R2, desc[UR4][R2.64] ;  /* 0x0000000402027981 */ /* 0x0000e2000c1e1900 */
[----:B-1----:R-:W-:-:S04]  /*0930*/  IMAD.WIDE.U32 R196, R183, 0x10, R160 ;  /* 0x00000010b7c47825 */ /* 0x002fc800078e00a0 */
[----:B------:R-:W-:Y:S02]  /*0940*/  IMAD.WIDE.U32 R136, R195, 0x10, R160 ;  /* 0x00000010c3887825 */ /* 0x000fe400078e00a0 */
[----:B------:R-:W4:Y:S02]  /*0950*/  LDG.E.128 R196, desc[UR4][R196.64] ;  /* 0x00000004c4c47981 */ /* 0x000f24000c1e1d00 */
[----:B--2---:R-:W-:Y:S02]  /*0960*/  IMAD.WIDE.U32 R168, R167, 0x10, R164 ;  /* 0x00000010a7a87825 */ /* 0x004fe400078e00a4 */
[----:B------:R-:W2:Y:S02]  /*0970*/  LDG.E.128 R136, desc[UR4][R136.64] ;  /* 0x0000000488887981 */ /* 0x000ea4000c1e1d00 */
[----:B------:R-:W-:Y:S02]  /*0980*/  IMAD.WIDE.U32 R144, R189, 0x10, R160 ;  /* 0x00000010bd907825 */ /* 0x000fe400078e00a0 */
[----:B------:R-:W2:Y:S01]  /*0990*/  LDG.E.128 R168, desc[UR4][R168.64] ;  /* 0x00000004a8a87981 */ /* 0x000ea2000c1e1d00 */
[----:B------:R-:W-:-:S03]  /*09a0*/  IADD3 R141, R167, 0x80, RZ ;  /* 0x00000080a78d7810 */ /* 0x000fc60007ffe0ff */
[----:B------:R-:W2:Y:S02]  /*09b0*/  LDG.E.128 R144, desc[UR4][R144.64] ;  /* 0x0000000490907981 */ /* 0x000ea4000c1e1d00 */
[----:B------:R-:W-:Y:S01]  /*09c0*/  IMAD.WIDE.U32 R140, R141, 0x10, R164 ;  /* 0x000000108d8c7825 */ /* 0x000fe200078e00a4 */
[----:B------:R-:W-:-:S05]  /*09d0*/  IADD3 R149, R167, 0x100, RZ ;  /* 0x00000100a7957810 */ /* 0x000fca0007ffe0ff */
[----:B------:R-:W2:Y:S01]  /*09e0*/  LDG.E.128 R140, desc[UR4][R140.64] ;  /* 0x000000048c8c7981 */ /* 0x000ea2000c1e1d00 */
[----:B------:R-:W-:Y:S01]  /*09f0*/  IMAD.WIDE.U32 R148, R149, 0x10, R164 ;  /* 0x0000001095947825 */ /* 0x000fe200078e00a4 */
[----:B------:R-:W-:-:S05]  /*0a00*/  IADD3 R191, R183, 0x180, RZ ;  /* 0x00000180b7bf7810 */ /* 0x000fca0007ffe0ff */
[----:B------:R-:W2:Y:S01]  /*0a10*/  LDG.E.128 R148, desc[UR4][R148.64] ;  /* 0x0000000494947981 */ /* 0x000ea2000c1e1d00 */
[----:B------:R-:W-:Y:S01]  /*0a20*/  IMAD.WIDE.U32 R152, R191, 0x10, R160 ;  /* 0x00000010bf987825 */ /* 0x000fe200078e00a0 */
[----:B------:R-:W-:Y:S02]  /*0a30*/  IADD3 R157, R167, 0x180, RZ ;  /* 0x00000180a79d7810 */ /* 0x000fe40007ffe0ff */
[----:B------:R-:W-:-:S03]  /*0a40*/  IADD3 R193, R183, 0x200, RZ ;  /* 0x00000200b7c17810 */ /* 0x000fc60007ffe0ff */
[----:B------:R-:W2:Y:S01]  /*0a50*/  LDG.E.128 R152, desc[UR4][R152.64] ;  /* 0x0000000498987981 */ /* 0x000ea2000c1e1d00 */
[----:B------:R-:W-:-:S04]  /*0a60*/  IMAD.WIDE.U32 R156, R157, 0x10, R164 ;  /* 0x000000109d9c7825 */ /* 0x000fc800078e00a4 */
[----:B------:R-:W-:Y:S02]  /*0a70*/  IMAD.WIDE.U32 R160, R193, 0x10, R160 ;  /* 0x00000010c1a07825 */ /* 0x000fe400078e00a0 */
[----:B------:R-:W2:Y:S01]  /*0a80*/  LDG.E.128 R156, desc[UR4][R156.64] ;  /* 0x000000049c9c7981 */ /* 0x000ea2000c1e1d00 */
[----:B0-----:R-:W-:-:S03]  /*0a90*/  IADD3 R3, R167, 0x200, RZ ;  /* 0x00000200a7037810 */ /* 0x001fc60007ffe0ff */
[----:B------:R-:W2:Y:S02]  /*0aa0*/  LDG.E.128 R160, desc[UR4][R160.64] ;  /* 0x00000004a0a07981 */ /* 0x000ea4000c1e1d00 */
        /* <DEDUP_REMOVED lines=14> */
[----:B---3--:R-:W-:-:S05]  /*0b90*/  FSEL R178, R2, RZ, !P0 ;  /* 0x000000ff02b27208 */ /* 0x008fca0004000000 */
[C---:B----4-:R-:W-:Y:S01]  /*0ba0*/  FADD.FTZ R3, -R178.reuse, R196 ;  /* 0x000000c4b2037221 */ /* 0x050fe20000010100 */
[----:B------:R-:W-:-:S03]  /*0bb0*/  FADD.FTZ R197, -R178, R197 ;  /* 0x000000c5b2c57221 */ /* 0x000fc60000010100 */
[----:B-----5:R-:W-:Y:S01]  /*0bc0*/  FMUL.FTZ R3, R184, R3 ;  /* 0x00000003b8037220 */ /* 0x020fe20000410000 */
[C---:B--2---:R-:W-:Y:S01]  /*0bd0*/  FADD.FTZ R137, -R178.reuse, R137 ;  /* 0x00000089b2897221 */ /* 0x044fe20000010100 */
[C---:B------:R-:W-:Y:S01]  /*0be0*/  FADD.FTZ R139, -R178.reuse, R139 ;  /* 0x0000008bb28b7221 */ /* 0x040fe20000010100 */
[----:B------:R-:W-:Y:S01]  /*0bf0*/  FADD.FTZ R181, -R178, R198 ;  /* 0x000000c6b2b57221 */ /* 0x000fe20000010100 */
[----:B------:R-:W-:Y:S01]  /*0c00*/  FMUL.FTZ R2, R184, R197 ;  /* 0x000000c5b8027220 */ /* 0x000fe20000410000 */
[----:B------:R-:W-:Y:S01]  /*0c10*/  FFMA.FTZ R60, R168, R3, R60 ;  /* 0x00000003a83c7223 */ /* 0x000fe2000001003c */
[----:B------:R-:W-:Y:S01]  /*0c20*/  FADD.FTZ R40, R40, R168 ;  /* 0x000000a828287221 */ /* 0x000fe20000010000 */
[----:B0-----:R-:W-:Y:S01]  /*0c30*/  FMUL.FTZ R192, R184, R137 ;  /* 0x00000089b8c07220 */ /* 0x001fe20000410000 */
[----:B------:R-:W-:Y:S01]  /*0c40*/  FMUL.FTZ R168, R64, R168 ;  /* 0x000000a840a87220 */ /* 0x000fe20000410000 */
[----:B------:R-:W-:Y:S01]  /*0c50*/  FADD.FTZ R137, -R178, R146 ;  /* 0x00000092b2897221 */ /* 0x000fe20000010100 */
[----:B------:R-:W-:Y:S01]  /*0c60*/  FMUL.FTZ R190, R184, R139 ;  /* 0x0000008bb8be7220 */ /* 0x000fe20000410000 */
[----:B------:R-:W-:Y:S01]  /*0c70*/  FADD.FTZ R199, -R178, R199 ;  /* 0x000000c7b2c77221 */ /* 0x000fe20000010100 */
[----:B------:R-:W-:Y:S01]  /*0c80*/  FMUL.FTZ R181, R184, R181 ;  /* 0x000000b5b8b57220 */ /* 0x000fe20000410000 */
[----:B------:R-:W-:Y:S01]  /*0c90*/  FFMA.FTZ R61, R169, R2, R61 ;  /* 0x00000002a93d7223 */ /* 0x000fe2000001003d */
[----:B------:R-:W-:Y:S01]  /*0ca0*/  FADD.FTZ R41, R41, R169 ;  /* 0x000000a929297221 */ /* 0x000fe20000010000 */
[C---:B------:R-:W-:Y:S01]  /*0cb0*/  FADD.FTZ R193, -R178.reuse, R136 ;  /* 0x00000088b2c17221 */ /* 0x040fe20000010100 */
[----:B------:R-:W-:Y:S01]  /*0cc0*/  FADD.FTZ R139, -R178, R147 ;  /* 0x00000093b28b7221 */ /* 0x000fe20000010100 */
[----:B------:R-:W-:Y:S01]  /*0cd0*/  FMUL.FTZ R169, R65, R169 ;  /* 0x000000a941a97220 */ /* 0x000fe20000410000 */
[C---:B------:R-:W-:Y:S01]  /*0ce0*/  FMUL.FTZ R147, R184.reuse, R137 ;  /* 0x00000089b8937220 */ /* 0x040fe20000410000 */
[----:B------:R-:W-:Y:S01]  /*0cf0*/  FADD.FTZ R136, RZ, R168 ;  /* 0x000000a8ff887221 */ /* 0x000fe20000010000 */
[----:B------:R-:W-:Y:S01]  /*0d00*/  FFMA.FTZ R137, R3, R168, RZ ;  /* 0x000000a803897223 */ /* 0x000fe200000100ff */
        /* <DEDUP_REMOVED lines=20> */
[----:B------:R-:W-:Y:S01]  /*0e50*/  FADD.FTZ R201, -R178, R144 ;  /* 0x00000090b2c97221 */ /* 0x000fe20000010100 */
[----:B------:R-:W-:Y:S01]  /*0e60*/  FMUL.FTZ R196, R70, R142 ;  /* 0x0000008e46c47220 */ /* 0x000fe20000410000 */
[----:B------:R-:W-:Y:S01]  /*0e70*/  FADD.FTZ R139, R136, R197 ;  /* 0x000000c5888b7221 */ /* 0x000fe20000010000 */
[----:B------:R-:W-:Y:S01]  /*0e80*/  FMUL.FTZ R191, R184, R191 ;  /* 0x000000bfb8bf7220 */ /* 0x000fe20000410000 */
[----:B------:R-:W-:Y:S01]  /*0e90*/  FFMA.FTZ R136, R192, R197, R137 ;  /* 0x000000c5c0887223 */ /* 0x000fe20000010089 */
[----:B------:R-:W-:Y:S01]  /*0ea0*/  FADD.FTZ R145, -R178, R145 ;  /* 0x00000091b2917221 */ /* 0x000fe20000010100 */
[C---:B------:R-:W-:Y:S01]  /*0eb0*/  FMUL.FTZ R201, R184.reuse, R201 ;  /* 0x000000c9b8c97220 */ /* 0x040fe20000410000 */
        /* <DEDUP_REMOVED lines=16> */
[----:B------:R-:W-:Y:S01]  /*0fc0*/  FFMA.FTZ R54, R150, R147, R54 ;  /* 0x0000009396367223 */ /* 0x000fe20000010036 */
[----:B------:R-:W-:Y:S01]  /*0fd0*/  FADD.FTZ R34, R34, R150 ;  /* 0x0000009622227221 */ /* 0x000fe20000010000 */
[----:B------:R-:W-:Y:S01]  /*0fe0*/  FADD.FTZ R141, -R178, R152 ;  /* 0x00000098b28d7221 */ /* 0x000fe20000010100 */
[----:B------:R-:W-:Y:S01]  /*0ff0*/  FMUL.FTZ R150, R74, R150 ;  /* 0x000000964a967220 */ /* 0x000fe20000410000 */
[----:B------:R-:W-:Y:S01]  /*1000*/  FADD.FTZ R139, R136, R149 ;  /* 0x00000095888b7221 */ /* 0x000fe20000010000 */
[----:B------:R-:W-:Y:S01]  /*1010*/  FFMA.FTZ R136, R198, R149, R137 ;  /* 0x00000095c6887223 */ /* 0x000fe20000010089 */
[C---:B------:R-:W-:Y:S01]  /*1020*/  FADD.FTZ R145, -R178.reuse, R155 ;  /* 0x0000009bb2917221 */ /* 0x040fe20000010100 */
[----:B------:R-:W-:Y:S01]  /*1030*/  FFMA.FTZ R55, R151, R146, R55 ;  /* 0x0000009297377223 */ /* 0x000fe20000010037 */
[----:B------:R-:W-:Y:S01]  /*1040*/  FADD.FTZ R35, R35, R151 ;  /* 0x0000009723237221 */ /* 0x000fe20000010000 */
[----:B------:R-:W-:Y:S01]  /*1050*/  FADD.FTZ R153, -R178, R153 ;  /* 0x00000099b2997221 */ /* 0x000fe20000010100 */
[----:B------:R-:W-:Y:S01]  /*1060*/  FMUL.FTZ R155, R184, R141 ;  /* 0x0000008db89b7220 */ /* 0x000fe20000410000 */
[----:B------:R-:W-:Y:S01]  /*1070*/  FMUL.FTZ R151, R75, R151 ;  /* 0x000000974b977220 */ /* 0x000fe20000410000 */
[----:B------:R-:W-:Y:S01]  /*1080*/  FADD.FTZ R138, R139, R150 ;  /* 0x000000968b8a7221 */ /* 0x000fe20000010000 */
[----:B------:R-:W-:Y:S01]  /*1090*/  FFMA.FTZ R59, R143, R190, R59 ;  /* 0x000000be8f3b7223 */ /* 0x000fe2000001003b */
[----:B------:R-:W-:Y:S01]  /*10a0*/  FADD.FTZ R39, R39, R143 ;  /* 0x0000008f27277221 */ /* 0x000fe20000010000 */
[----:B------:R-:W-:Y:S01]  /*10b0*/  FFMA.FTZ R137, R147, R150, R136 ;  /* 0x0000009693897223 */ /* 0x000fe20000010088 */
[----:B------:R-:W-:Y:S01]  /*10c0*/  FADD.FTZ R143, -R178, R154 ;  /* 0x0000009ab28f7221 */ /* 0x000fe20000010100 */
[C---:B------:R-:W-:Y:S01]  /*10d0*/  FMUL.FTZ R154, R184.reuse, R153 ;  /* 0x00000099b89a7220 */ /* 0x040fe20000410000 */
        /* <DEDUP_REMOVED lines=10> */
[C---:B------:R-:W-:Y:S01]  /*1180*/  FADD.FTZ R139, -R178.reuse, R162 ;  /* 0x000000a2b28b7221 */ /* 0x040fe20000010100 */
        /* <DEDUP_REMOVED lines=45> */
.L_x_11159:
[----:B------:R-:W-:Y:S05]  /*1460*/  BSYNC B0 ;  /* 0x0000000000007941 */ /* 0x000fea0003800000 */
.L_x_11157:
        /* <DEDUP_REMOVED lines=25> */
.L_x_11212:
[----:B------:R-:W3:Y:S01]  /*1600*/  S2R R172, SR_CgaCtaId ;  /* 0x0000000000ac7919 */ /* 0x000ee20000008800 */
[----:B-----5:R-:W-:Y:S01]  /*1610*/  ISETP.GE.AND P4, PT, R203, 0x1, PT ;  /* 0x00000001cb00780c */ /* 0x020fe20003f86270 */
[----:B------:R-:W-:Y:S01]  /*1620*/  HFMA2.MMA R167, -RZ, RZ, 0, 0 ;  /* 0x00000000ffa77435 */ /* 0x000fe200000001ff */
[----:B------:R-:W-:Y:S01]  /*1630*/  MOV R143, 0x400 ;  /* 0x00000400008f7802 */ /* 0x000fe20000000f00 */
[----:B------:R-:W-:Y:S05]  /*1640*/  WARPSYNC.ALL ;  /* 0x0000000000007948 */ /* 0x000fea0003800000 */
[----:B------:R-:W-:-:S04]  /*1650*/  @!P0 LOP3.LUT R141, R138, 0x3, RZ, 0xc0, !PT ;  /* 0x000000038a8d8812 */ /* 0x000fc800078ec0ff */
[----:B------:R-:W-:Y:S01]  /*1660*/  @!P0 IADD3 R141, R140, R141, RZ ;  /* 0x0000008d8c8d8210 */ /* 0x000fe20007ffe0ff */
[----:B------:R-:W4:Y:S01]  /*1670*/  @P4 LDC.64 R136, c[0x0][0x220] ;  /* 0x00008800ff884b82 */ /* 0x000f220000000a00 */
[----:B------:R-:W-:Y:S02]  /*1680*/  @P4 IADD3 R203, R203, -0x1, RZ ;  /* 0xffffffffcbcb4810 */ /* 0x000fe40007ffe0ff */
[----:B------:R-:W-:-:S03]  /*1690*/  @P4 LOP3.LUT R185, R188, 0x7f, RZ, 0xc0, !PT ;  /* 0x0000007fbcb94812 */ /* 0x000fc600078ec0ff */
[----:B------:R-:W-:-:S05]  /*16a0*/  @P4 IMAD R203, R203, R204, RZ ;  /* 0x000000cccbcb4224 */ /* 0x000fca00078e02ff */
[----:B------:R-:W-:-:S04]  /*16b0*/  @P4 SHF.R.S32.HI R144, RZ, 0x1f, R203 ;  /* 0x0000001fff904819 */ /* 0x000fc800000114cb */
[----:B------:R-:W-:Y:S02]  /*16c0*/  @P4 LEA.HI R144, R144, R203, RZ, 0x2 ;  /* 0x000000cb90904211 */ /* 0x000fe400078f10ff */
[----:B------:R-:W-:Y:S01]  /*16d0*/  ISETP.NE.U32.AND P1, PT, RZ, UR12, PT ;  /* 0x0000000cff007c0c */ /* 0x000fe2000bf25070 */
[----:B------:R-:W4:Y:S01]  /*16e0*/  @P4 LDC R203, c[0x0][0x29c] ;  /* 0x0000a700ffcb4b82 */ /* 0x000f220000000800 */
[----:B---3--:R-:W-:Y:S02]  /*16f0*/  LEA R143, R172, R143, 0x18 ;  /* 0x0000008fac8f7211 */ /* 0x008fe400078ec0ff */
[----:B------:R-:W-:Y:S01]  /*1700*/  @P4 LEA.HI.SX32 R167, R144, R185, 0x1e ;  /* 0x000000b990a74211 */ /* 0x000fe200078ff2ff */
[----:B-1----:R-:W-:Y:S01]  /*1710*/  FADD.FTZ R144, R145, R142 ;  /* 0x0000008e91907221 */ /* 0x002fe20000010000 */
[----:B0-2---:R-:W-:Y:S01]  /*1720*/  FADD.FTZ R145, R139, R174 ;  /* 0x000000ae8b917221 */ /* 0x005fe20000010000 */
[-C--:B------:R-:W-:Y:S02]  /*1730*/  @!P0 LEA R174, R141, R143.reuse, 0x3 ;  /* 0x0000008f8dae8211 */ /* 0x080fe400078e18ff */
[----:B------:R-:W-:Y:S01]  /*1740*/  LEA R175, R140, R143, 0x3 ;  /* 0x0000008f8caf7211 */ /* 0x000fe200078e18ff */
[----:B----4-:R-:W-:-:S02]  /*1750*/  @P4 IMAD.WIDE.U32 R172, R167, 0x10, R136 ;  /* 0x00000010a7ac4825 */ /* 0x010fc400078e0088 */
[----:B------:R0:W-:Y:S01]  /*1760*/  @!P0 STS.64 [R174+0x2800], R144 ;  /* 0x00280090ae008388 */ /* 0x0001e20000000a00 */
[----:B------:R-:W-:Y:S01]  /*1770*/  BAR.SYNC.DEFER_BLOCKING 0x0 ;  /* 0x0000000000007b1d */ /* 0x000fe20000010000 */
[----:B------:R-:W-:-:S07]  /*1780*/  ISETP.NE.AND.EX P1, PT, RZ, UR13, PT, P1 ;  /* 0x0000000dff007c0c */ /* 0x000fce000bf25310 */
[----:B0-----:R-:W0:Y:S01]  /*1790*/  @P4 LDC R174, c[0x0][0x29c] ;  /* 0x0000a700ffae4b82 */ /* 0x001e220000000800 */
[----:B------:R-:W-:-:S07]  /*17a0*/  ISETP.NE.AND P2, PT, R186, RZ, PT ;  /* 0x000000ffba00720c */ /* 0x000fce0003f45270 */
[----:B------:R-:W1:Y:S01]  /*17b0*/  @P4 LDC.64 R144, c[0x0][0x220] ;  /* 0x00008800ff904b82 */ /* 0x000e620000000a00 */
[----:B------:R-:W2:Y:S04]  /*17c0*/  LDS.128 R136, [R175+0x2800] ;  /* 0x00280000af887984 */ /* 0x000ea80000000c00 */
[----:B------:R-:W3:Y:S04]  /*17d0*/  LDS.128 R140, [R175+0x2810] ;  /* 0x00281000af8c7984 */ /* 0x000ee80000000c00 */
[----:B------:R4:W5:Y:S01]  /*17e0*/  @P4 LDG.E.128 R124, desc[UR4][R172.64] ;  /* 0x00000004ac7c4981 */ /* 0x000962000c1e1d00 */
[----:B------:R-:W-:Y:S01]  /*17f0*/  @!P6 ISETP.NE.U32.AND P0, PT, R182, RZ, PT ;  /* 0x000000ffb600e20c */ /* 0x000fe20003f05070 */
[----:B------:R-:W-:Y:S01]  /*1800*/  BSSY B0, `(.L_x_11161) ;  /* 0x000001e000007945 */ /* 0x000fe20003800000 */
[----:B------:R-:W-:-:S02]  /*1810*/  ISETP.NE.U32.AND P3, PT, RZ, UR12, PT ;  /* 0x0000000cff007c0c */ /* 0x000fc4000bf65070 */
[----:B------:R-:W-:Y:S01]  /*1820*/  @!P6 ISETP.NE.AND.EX P0, PT, R180, RZ, PT, P0 ;  /* 0x000000ffb400e20c */ /* 0x000fe20003f05300 */
[----:B----4-:R-:W4:Y:S01]  /*1830*/  @P1 LDC.64 R172, c[0x0][0x308] ;  /* 0x0000c200ffac1b82 */ /* 0x010f220000000a00 */
[----:B--2---:R-:W-:-:S04]  /*1840*/  FADD.FTZ R177, RZ, R136 ;  /* 0x00000088ffb17221 */ /* 0x004fc80000010000 */
[----:B------:R-:W-:Y:S01]  /*1850*/  FADD.FTZ R177, R138, R177 ;  /* 0x000000b18ab17221 */ /* 0x000fe20000010000 */
[----:B------:R-:W-:Y:S02]  /*1860*/  FADD.FTZ R138, RZ, R137 ;  /* 0x00000089ff8a7221 */ /* 0x000fe40000010000 */
[----:B------:R-:W2:Y:S01]  /*1870*/  @P4 LDC.64 R136, c[0x0][0x2f8] ;  /* 0x0000be00ff884b82 */ /* 0x000ea20000000a00 */
[----:B---3--:R-:W-:Y:S01]  /*1880*/  FADD.FTZ R177, R177, R140 ;  /* 0x0000008cb1b17221 */ /* 0x008fe20000010000 */
[----:B------:R-:W-:Y:S01]  /*1890*/  FADD.FTZ R138, R139, R138 ;  /* 0x0000008a8b8a7221 */ /* 0x000fe20000010000 */
[----:B------:R-:W-:Y:S02]  /*18a0*/  @!P6 FSEL R139, R104, RZ, P0 ;  /* 0x000000ff688be208 */ /* 0x000fe40000000000 */
[----:B------:R-:W-:Y:S01]  /*18b0*/  FADD.FTZ R142, R142, R177 ;  /* 0x000000b18e8e7221 */ /* 0x000fe20000010000 */
[----:B------:R-:W-:Y:S01]  /*18c0*/  FADD.FTZ R138, R138, R141 ;  /* 0x0000008d8a8a7221 */ /* 0x000fe20000010000 */
[----:B------:R-:W-:Y:S01]  /*18d0*/  @!P6 ISETP.NE.U32.AND P0, PT, R182, RZ, PT ;  /* 0x000000ffb600e20c */ /* 0x000fe20003f05070 */
[----:B------:R-:W3:Y:S01]  /*18e0*/  @P4 LDC R140, c[0x0][0x29c] ;  /* 0x0000a700ff8c4b82 */ /* 0x000ee20000000800 */
        /* <DEDUP_REMOVED lines=8> */
[----:B-1--4-:R-:W-:Y:S08]  /*1970*/  @!P6 BRA `(.L_x_11162) ;  /* 0x000000000018e947 */ /* 0x012ff00003800000 */
[----:B------:R-:W-:Y:S01]  /*1980*/  ISETP.NE.U32.AND P2, PT, R182, RZ, PT ;  /* 0x000000ffb600720c */ /* 0x000fe20003f45070 */
[----:B------:R-:W-:-:S03]  /*1990*/  FFMA.FTZ R139, R3, R143, R142 ;  /* 0x0000008f038b7223 */ /* 0x000fc6000001008e */
[----:B------:R-:W-:Y:S01]  /*19a0*/  ISETP.NE.AND.EX P2, PT, R180, RZ, PT, P2 ;  /* 0x000000ffb400720c */ /* 0x000fe20003f45320 */
[----:B------:R-:W-:-:S04]  /*19b0*/  FADD.FTZ R139, R168, -R139 ;  /* 0x8000008ba88b7221 */ /* 0x000fc80000010000 */
[----:B------:R-:W-:-:S08]  /*19c0*/  FMUL.FTZ R139, R184, R139 ;  /* 0x0000008bb88b7220 */ /* 0x000fd00000410000 */
[----:B------:R-:W-:-:S07]  /*19d0*/  @P2 FADD.FTZ R139, R104, R139 ;  /* 0x0000008b688b2221 */ /* 0x000fce0000010000 */
.L_x_11162:
[----:B------:R-:W-:Y:S05]  /*19e0*/  BSYNC B0 ;  /* 0x0000000000007941 */ /* 0x000fea0003800000 */
.L_x_11161:
        /* <DEDUP_REMOVED lines=8> */
.L_x_11164:
[----:B------:R-:W-:Y:S05]  /*1a70*/  BSYNC B0 ;  /* 0x0000000000007941 */ /* 0x000fea0003800000 */
.L_x_11163:
[----:B------:R-:W-:Y:S01]  /*1a80*/  ISETP.NE.AND.EX P3, PT, RZ, UR13, PT, P3 ;  /* 0x0000000dff007c0c */ /* 0x000fe2000bf65330 */
[----:B---3--:R-:W-:Y:S01]  /*1a90*/  @P4 FMUL.FTZ R175, R139, R140 ;  /* 0x0000008c8baf4220 */ /* 0x008fe20000410000 */
[----:B------:R-:W-:Y:S01]  /*1aa0*/  @!P6 ISETP.NE.U32.AND P2, PT, R182, RZ, PT ;  /* 0x000000ffb600e20c */ /* 0x000fe20003f45070 */
[----:B------:R-:W-:Y:S01]  /*1ab0*/  BSSY B0, `(.L_x_11165) ;  /* 0x0000012000007945 */ /* 0x000fe20003800000 */
[----:B------:R-:W-:Y:S01]  /*1ac0*/  @!P6 ISETP.NE.AND.EX P0, PT, R180, RZ, PT, P0 ;  /* 0x000000ffb400e20c */ /* 0x000fe20003f05300 */
[----:B--2---:R-:W-:Y:S01]  /*1ad0*/  @P4 IMAD.WIDE.U32 R140, R167, 0x10, R136 ;  /* 0x00000010a78c4825 */ /* 0x004fe200078e0088 */
[----:B------:R-:W-:-:S03]  /*1ae0*/  SEL R136, R139, R128, P3 ;  /* 0x000000808b887207 */ /* 0x000fc60001800000 */
[----:B------:R-:W-:Y:S01]  /*1af0*/  @P4 FMUL.FTZ R132, R84, R175 ;  /* 0x000000af54844220 */ /* 0x000fe20000410000 */
[----:B------:R-:W-:Y:S01]  /*1b00*/  @!P6 ISETP.NE.AND.EX P2, PT, R180, RZ, PT, P2 ;  /* 0x000000ffb400e20c */ /* 0x000fe20003f45320 */
[----:B------:R-:W-:Y:S01]  /*1b10*/  @P1 IMAD.WIDE.U32 R172, R183, 0x10, R172 ;  /* 0x00000010b7ac1825 */ /* 0x000fe200078e00ac */
[----:B------:R-:W-:-:S03]  /*1b20*/  IADD3 R179, R167, 0x80, RZ ;  /* 0x00000080a7b37810 */ /* 0x000fc60007ffe0ff */
[C---:B0-----:R-:W-:Y:S01]  /*1b30*/  @P4 FMUL.FTZ R176, R138.reuse, R177 ;  /* 0x000000b18ab04220 */ /* 0x041fe20000410000 */
        /* <DEDUP_REMOVED lines=9> */
.L_x_11166:
[----:B------:R-:W-:Y:S05]  /*1bd0*/  BSYNC B0 ;  /* 0x0000000000007941 */ /* 0x000fea0003800000 */
.L_x_11165:
        /* <DEDUP_REMOVED lines=11> */
.L_x_11168:
[----:B------:R-:W-:Y:S05]  /*1c90*/  BSYNC B0 ;  /* 0x0000000000007941 */ /* 0x000fea0003800000 */
.L_x_11167:
[C---:B------:R-:W-:Y:S01]  /*1ca0*/  @P4 FMUL.FTZ R178, R174.reuse, R203 ;  /* 0x000000cbaeb24220 */ /* 0x040fe20000410000 */
[----:B------:R-:W-:Y:S01]  /*1cb0*/  SEL R139, R174, R131, P3 ;  /* 0x00000083ae8b7207 */ /* 0x000fe20001800000 */
[----:B------:R-:W-:Y:S01]  /*1cc0*/  @P4 FMUL.FTZ R133, R85, R176 ;  /* 0x000000b055854220 */ /* 0x000fe20000410000 */
[----:B------:R-:W-:Y:S01]  /*1cd0*/  @P4 FMUL.FTZ R134, R86, R177 ;  /* 0x000000b156864220 */ /* 0x000fe20000410000 */
[----:B------:R-:W-:Y:S01]  /*1ce0*/  @P4 FMUL.FTZ R135, R87, R178 ;  /* 0x000000b257874220 */ /* 0x000fe20000410000 */
[----:B-----5:R-:W-:Y:S01]  /*1cf0*/  @P4 FFMA.FTZ R4, R124, R175, R4 ;  /* 0x000000af7c044223 */ /* 0x020fe20000010004 */
[----:B------:R-:W-:Y:S01]  /*1d00*/  @P4 IMAD.WIDE.U32 R174, R179, 0x10, R144 ;  /* 0x00000010b3ae4825 */ /* 0x000fe200078e0090 */
[----:B------:R0:W-:Y:S03]  /*1d10*/  @P1 STG.E.128 desc[UR4][R172.64], R136 ;  /* 0x00000088ac001986 */ /* 0x0001e6000c101d04 */
[----:B------:R-:W-:Y:S01]  /*1d20*/  @P4 FFMA.FTZ R5, R125, R176, R5 ;  /* 0x000000b07d054223 */ /* 0x000fe20000010005 */
[----:B------:R-:W-:Y:S01]  /*1d30*/  @P4 FFMA.FTZ R6, R126, R177, R6 ;  /* 0x000000b17e064223 */ /* 0x000fe20000010006 */
[----:B------:R-:W-:Y:S01]  /*1d40*/  @P4 FFMA.FTZ R7, R127, R178, R7 ;  /* 0x000000b27f074223 */ /* 0x000fe20000010007 */
[----:B------:R1:W-:Y:S01]  /*1d50*/  @P4 STG.E.128 desc[UR4][R140.64], R132 ;  /* 0x000000848c004986 */ /* 0x0003e2000c101d04 */
[----:B------:R-:W2:Y:S03]  /*1d60*/  @P1 LDC.64 R144, c[0x0][0x308] ;  /* 0x0000c200ff901b82 */ /* 0x000ea60000000a00 */
[----:B------:R3:W5:Y:S01]  /*1d70*/  @P4 LDG.E.128 R124, desc[UR4][R174.64] ;  /* 0x00000004ae7c4981 */ /* 0x000762000c1e1d00 */
[C---:B------:R-:W-:Y:S01]  /*1d80*/  @!P6 ISETP.NE.U32.AND P0, PT, R182.reuse, RZ, PT ;  /* 0x000000ffb600e20c */ /* 0x040fe20003f05070 */
[----:B------:R-:W-:Y:S01]  /*1d90*/  BSSY B0, `(.L_x_11169) ;  /* 0x0000015000007945 */ /* 0x000fe20003800000 */
[----:B------:R-:W-:-:S02]  /*1da0*/  @!P6 ISETP.NE.U32.AND P2, PT, R182, RZ, PT ;  /* 0x000000ffb600e20c */ /* 0x000fc40003f45070 */
[----:B------:R-:W4:Y:S01]  /*1db0*/  @P4 LDC R176, c[0x0][0x29c] ;  /* 0x0000a700ffb04b82 */ /* 0x000f220000000800 */
[C---:B------:R-:W-:Y:S02]  /*1dc0*/  @!P6 ISETP.NE.AND.EX P0, PT, R180.reuse, RZ, PT, P0 ;  /* 0x000000ffb400e20c */ /* 0x040fe40003f05300 */
[----:B------:R-:W-:Y:S02]  /*1dd0*/  @!P6 ISETP.NE.AND.EX P2, PT, R180, RZ, PT, P2 ;  /* 0x000000ffb400e20c */ /* 0x000fe40003f45320 */
[----:B0-----:R-:W-:Y:S02]  /*1de0*/  @!P6 FSEL R139, R108, RZ, P0 ;  /* 0x000000ff6c8be208 */ /* 0x001fe40000000000 */
[----:B------:R-:W-:Y:S01]  /*1df0*/  @!P6 ISETP.NE.U32.AND P0, PT, R182, RZ, PT ;  /* 0x000000ffb600e20c */ /* 0x000fe20003f05070 */
        /* <DEDUP_REMOVED lines=14> */
.L_x_11170:
[----:B------:R-:W-:Y:S05]  /*1ee0*/  BSYNC B0 ;  /* 0x0000000000007941 */ /* 0x000fea0003800000 */
.L_x_11169:
        /* <DEDUP_REMOVED lines=8> */
.L_x_11172:
[----:B------:R-:W-:Y:S05]  /*1f70*/  BSYNC B0 ;  /* 0x0000000000007941 */ /* 0x000fea0003800000 */
.L_x_11171:
        /* <DEDUP_REMOVED lines=19> */
.L_x_11174:
[----:B------:R-:W-:Y:S05]  /*20b0*/  BSYNC B0 ;  /* 0x0000000000007941 */ /* 0x000fea0003800000 */
.L_x_11173:
        /* <DEDUP_REMOVED lines=11> */
.L_x_11176:
[----:B------:R-:W-:Y:S05]  /*2170*/  BSYNC B0 ;  /* 0x0000000000007941 */ /* 0x000fea0003800000 */
.L_x_11175:
        /* <DEDUP_REMOVED lines=23> */
[----:B------:R-:W-:-:S07]  /*22f0*/  @!P6 FSEL R138, R113, RZ, P2 ;  /* 0x000000ff718ae208 */ /* 0x000fce0001000000 */
[----:B------:R-:W4:Y:S01]  /*2300*/  @P4 LDC R202, c[0x0][0x29c] ;  /* 0x0000a700ffca4b82 */ /* 0x000f220000000800 */
[----:B--2---:R-:W-:-:S07]  /*2310*/  @P1 IMAD.WIDE.U32 R144, R189, 0x10, R174 ;  /* 0x00000010bd901825 */ /* 0x004fce00078e00ae */
        /* <DEDUP_REMOVED lines=10> */
.L_x_11178:
[----:B------:R-:W-:Y:S05]  /*23c0*/  BSYNC B0 ;  /* 0x0000000000007941 */ /* 0x000fea0003800000 */
.L_x_11177:
        /* <DEDUP_REMOVED lines=8> */
.L_x_11180:
[----:B------:R-:W-:Y:S05]  /*2450*/  BSYNC B0 ;  /* 0x0000000000007941 */ /* 0x000fea0003800000 */
.L_x_11179:
        /* <DEDUP_REMOVED lines=19> */
.L_x_11182:
[----:B------:R-:W-:Y:S05]  /*2590*/  BSYNC B0 ;  /* 0x0000000000007941 */ /* 0x000fea0003800000 */
.L_x_11181:
        /* <DEDUP_REMOVED lines=11> */
.L_x_11184:
[----:B------:R-:W-:Y:S05]  /*2650*/  BSYNC B0 ;  /* 0x0000000000007941 */ /* 0x000fea0003800000 */
.L_x_11183:
        /* <DEDUP_REMOVED lines=23> */
[----:B------:R-:W-:Y:S02]  /*27d0*/  @!P6 ISETP.NE.U32.AND P0, PT, R182, RZ, PT ;  /* 0x000000ffb600e20c */ /* 0x000fe40003f05070 */
[----:B------:R-:W-:-:S05]  /*27e0*/  @!P6 FSEL R138, R117, RZ, P2 ;  /* 0x000000ff758ae208 */ /* 0x000fca0001000000 */
        /* <DEDUP_REMOVED lines=12> */
.L_x_11186:
[----:B------:R-:W-:Y:S05]  /*28b0*/  BSYNC B0 ;  /* 0x0000000000007941 */ /* 0x000fea0003800000 */
.L_x_11185:
        /* <DEDUP_REMOVED lines=8> */
.L_x_11188:
[----:B------:R-:W-:Y:S05]  /*2940*/  BSYNC B0 ;  /* 0x0000000000007941 */ /* 0x000fea0003800000 */
.L_x_11187:
        /* <DEDUP_REMOVED lines=19> */
.L_x_11190:
[----:B------:R-:W-:Y:S05]  /*2a80*/  BSYNC B0 ;  /* 0x0000000000007941 */ /* 0x000fea0003800000 */
.L_x_11189:
        /* <DEDUP_REMOVED lines=11> */
.L_x_11192:
[----:B------:R-:W-:Y:S05]  /*2b40*/  BSYNC B0 ;  /* 0x0000000000007941 */ /* 0x000fea0003800000 */
.L_x_11191:
        /* <DEDUP_REMOVED lines=31> */
.L_x_11194:
[----:B------:R-:W-:Y:S05]  /*2d40*/  BSYNC B0 ;  /* 0x0000000000007941 */ /* 0x000fea0003800000 */
.L_x_11193:
        /* <DEDUP_REMOVED lines=8> */
.L_x_11196:
[----:B------:R-:W-:Y:S05]  /*2dd0*/  BSYNC B0 ;  /* 0x0000000000007941 */ /* 0x000fea0003800000 */
.L_x_11195:
        /* <DEDUP_REMOVED lines=15> */
.L_x_11198:
[----:B------:R-:W-:Y:S05]  /*2ed0*/  BSYNC B0 ;  /* 0x0000000000007941 */ /* 0x000fea0003800000 */
.L_x_11197:
        /* <DEDUP_REMOVED lines=18> */
.L_x_11200:
[----:B------:R-:W-:Y:S05]  /*3000*/  BSYNC B0 ;  /* 0x0000000000007941 */ /* 0x000fea0003800000 */
.L_x_11199:
        /* <DEDUP_REMOVED lines=16> */
.L_x_11156:
        /* <DEDUP_REMOVED lines=28> */
.L_x_11160:
[----:B------:R-:W-:Y:S01]  /*32d0*/  HFMA2.MMA R173, -RZ, RZ, 0, 9.5367431640625e-07 ;  /* 0x00000010ffad7435 */ /* 0x000fe200000001ff */
[----:B------:R-:W-:Y:S02]  /*32e0*/  MOV R176, R139 ;  /* 0x0000008b00b07202 */ /* 0x000fe40000000f00 */
[----:B------:R-:W-:Y:S02]  /*32f0*/  MOV R178, 0x1f ;  /* 0x0000001f00b27802 */ /* 0x000fe40000000f00 */
[----:B------:R-:W-:-:S07]  /*3300*/  MOV R167, 0xffffffff ;  /* 0xffffffff00a77802 */ /* 0x000fce0000000f00 */
[----:B-----5:R-:W-:Y:S05]  /*3310*/  WARPSYNC.COLLECTIVE R167, `(.L_x_11202) ;  /* 0x00000000a7087348 */ /* 0x020fea0003c00000 */
[----:B------:R0:W1:Y:S02]  /*3320*/  SHFL.DOWN P1, R174, R176, R173, R178 ;  /* 0x080000adb0ae7389 */ /* 0x00006400000200b2 */
[----:B01---5:R-:W-:Y:S01]  /*3330*/  ENDCOLLECTIVE ;  /* 0x000000000000791b */ /* 0x023fe20003800000 */
.L_x_11202:
[----:B------:R-:W-:Y:S02]  /*3340*/  MOV R176, R137 ;  /* 0x0000008900b07202 */ /* 0x000fe40000000f00 */
[----:B------:R-:W-:-:S07]  /*3350*/  MOV R136, R174 ;  /* 0x000000ae00887202 */ /* 0x000fce0000000f00 */
[----:B------:R-:W-:Y:S05]  /*3360*/  WARPSYNC.COLLECTIVE R167, `(.L_x_11203) ;  /* 0x00000000a7087348 */ /* 0x000fea0003c00000 */
[----:B------:R0:W1:Y:S02]  /*3370*/  SHFL.DOWN P1, R174, R176, R173, R178 ;  /* 0x080000adb0ae7389 */ /* 0x00006400000200b2 */
[----:B01----:R-:W-:Y:S01]  /*3380*/  ENDCOLLECTIVE ;  /* 0x000000000000791b */ /* 0x003fe20003800000 */
.L_x_11203:
[----:B------:R-:W-:Y:S01]  /*3390*/  FADD.FTZ R136, R136, R139 ;  /* 0x0000008b88887221 */ /* 0x000fe20000010000 */
[----:B------:R-:W-:-:S04]  /*33a0*/  HFMA2.MMA R173, -RZ, RZ, 0, 4.76837158203125e-07 ;  /* 0x00000008ffad7435 */ /* 0x000fc800000001ff */
[----:B------:R-:W-:Y:S02]  /*33b0*/  MOV R176, R136 ;  /* 0x0000008800b07202 */ /* 0x000fe40000000f00 */
[----:B------:R-:W-:-:S07]  /*33c0*/  MOV R142, R174 ;  /* 0x000000ae008e7202 */ /* 0x000fce0000000f00 */
[----:B------:R-:W-:Y:S05]  /*33d0*/  WARPSYNC.COLLECTIVE R167, `(.L_x_11204) ;  /* 0x00000000a7087348 */ /* 0x000fea0003c00000 */
[----:B------:R0:W1:Y:S02]  /*33e0*/  SHFL.DOWN P1, R174, R176, R173, R178 ;  /* 0x080000adb0ae7389 */ /* 0x00006400000200b2 */
[----:B01----:R-:W-:Y:S01]  /*33f0*/  ENDCOLLECTIVE ;  /* 0x000000000000791b */ /* 0x003fe20003800000 */
.L_x_11204:
[----:B------:R-:W-:-:S05]  /*3400*/  FADD.FTZ R142, R142, R137 ;  /* 0x000000898e8e7221 */ /* 0x000fca0000010000 */
[----:B------:R-:W-:Y:S02]  /*3410*/  MOV R176, R142 ;  /* 0x0000008e00b07202 */ /* 0x000fe40000000f00 */
[----:B------:R-:W-:-:S07]  /*3420*/  MOV R141, R174 ;  /* 0x000000ae008d7202 */ /* 0x000fce0000000f00 */
[----:B------:R-:W-:Y:S05]  /*3430*/  WARPSYNC.COLLECTIVE R167, `(.L_x_11205) ;  /* 0x00000000a7087348 */ /* 0x000fea0003c00000 */
[----:B------:R0:W1:Y:S02]  /*3440*/  SHFL.DOWN P1, R174, R176, R173, R178 ;  /* 0x080000adb0ae7389 */ /* 0x00006400000200b2 */
[----:B01----:R-:W-:Y:S01]  /*3450*/  ENDCOLLECTIVE ;  /* 0x000000000000791b */ /* 0x003fe20003800000 */
.L_x_11205:
[----:B------:R-:W-:Y:S01]  /*3460*/  FADD.FTZ R141, R136, R141 ;  /* 0x0000008d888d7221 */ /* 0x000fe20000010000 */
[----:B------:R-:W-:-:S04]  /*3470*/  HFMA2.MMA R173, -RZ, RZ, 0, 2.384185791015625e-07 ;  /* 0x00000004ffad7435 */ /* 0x000fc800000001ff */
[----:B------:R-:W-:Y:S02]  /*3480*/  MOV R176, R141 ;  /* 0x0000008d00b07202 */ /* 0x000fe40000000f00 */
[----:B------:R-:W-:-:S07]  /*3490*/  MOV R143, R174 ;  /* 0x000000ae008f7202 */ /* 0x000fce0000000f00 */
[----:B------:R-:W-:Y:S05]  /*34a0*/  WARPSYNC.COLLECTIVE R167, `(.L_x_11206) ;  /* 0x00000000a7087348 */ /* 0x000fea0003c00000 */
[----:B------:R0:W1:Y:S02]  /*34b0*/  SHFL.DOWN P1, R174, R176, R173, R178 ;  /* 0x080000adb0ae7389 */ /* 0x00006400000200b2 */
[----:B01----:R-:W-:Y:S01]  /*34c0*/  ENDCOLLECTIVE ;  /* 0x000000000000791b */ /* 0x003fe20003800000 */
.L_x_11206:
[----:B------:R-:W-:-:S05]  /*34d0*/  FADD.FTZ R143, R142, R143 ;  /* 0x0000008f8e8f7221 */ /* 0x000fca0000010000 */
[----:B------:R-:W-:Y:S02]  /*34e0*/  MOV R176, R143 ;  /* 0x0000008f00b07202 */ /* 0x000fe40000000f00 */
[----:B------:R-:W-:-:S07]  /*34f0*/  MOV R144, R174 ;  /* 0x000000ae00907202 */ /* 0x000fce0000000f00 */
[----:B------:R-:W-:Y:S05]  /*3500*/  WARPSYNC.COLLECTIVE R167, `(.L_x_11207) ;  /* 0x00000000a7087348 */ /* 0x000fea0003c00000 */
[----:B------:R0:W1:Y:S02]  /*3510*/  SHFL.DOWN P1, R174, R176, R173, R178 ;  /* 0x080000adb0ae7389 */ /* 0x00006400000200b2 */
[----:B01----:R-:W-:Y:S01]  /*3520*/  ENDCOLLECTIVE ;  /* 0x000000000000791b */ /* 0x003fe20003800000 */
.L_x_11207:
[----:B------:R-:W-:Y:S01]  /*3530*/  FADD.FTZ R144, R141, R144 ;  /* 0x000000908d907221 */ /* 0x000fe20000010000 */
[----:B------:R-:W-:-:S04]  /*3540*/  HFMA2.MMA R173, -RZ, RZ, 0, 1.1920928955078125e-07 ;  /* 0x00000002ffad7435 */ /* 0x000fc800000001ff */
[----:B------:R-:W-:Y:S02]  /*3550*/  MOV R176, R144 ;  /* 0x0000009000b07202 */ /* 0x000fe40000000f00 */
[----:B------:R-:W-:-:S07]  /*3560*/  MOV R172, R174 ;  /* 0x000000ae00ac7202 */ /* 0x000fce0000000f00 */
[----:B------:R-:W-:Y:S05]  /*3570*/  WARPSYNC.COLLECTIVE R167, `(.L_x_11208) ;  /* 0x00000000a7087348 */ /* 0x000fea0003c00000 */
[----:B------:R0:W1:Y:S02]  /*3580*/  SHFL.DOWN P1, R174, R176, R173, R178 ;  /* 0x080000adb0ae7389 */ /* 0x00006400000200b2 */
[----:B01----:R-:W-:Y:S01]  /*3590*/  ENDCOLLECTIVE ;  /* 0x000000000000791b */ /* 0x003fe20003800000 */
.L_x_11208:
[----:B------:R-:W-:-:S05]  /*35a0*/  FADD.FTZ R172, R143, R172 ;  /* 0x000000ac8fac7221 */ /* 0x000fca0000010000 */
[----:B------:R-:W-:Y:S02]  /*35b0*/  MOV R176, R172 ;  /* 0x000000ac00b07202 */ /* 0x000fe40000000f00 */
[----:B------:R-:W-:-:S07]  /*35c0*/  MOV R137, R174 ;  /* 0x000000ae00897202 */ /* 0x000fce0000000f00 */
[----:B------:R-:W-:Y:S05]  /*35d0*/  WARPSYNC.COLLECTIVE R167, `(.L_x_11209) ;  /* 0x00000000a7087348 */ /* 0x000fea0003c00000 */
[----:B------:R0:W1:Y:S02]  /*35e0*/  SHFL.DOWN P1, R174, R176, R173, R178 ;  /* 0x080000adb0ae7389 */ /* 0x00006400000200b2 */
[----:B01----:R-:W-:Y:S01]  /*35f0*/  ENDCOLLECTIVE ;  /* 0x000000000000791b */ /* 0x003fe20003800000 */
.L_x_11209:
[----:B------:R-:W-:Y:S01]  /*3600*/  FADD.FTZ R145, R144, R137 ;  /* 0x0000008990917221 */ /* 0x000fe20000010000 */
[----:B------:R-:W-:-:S04]  /*3610*/  HFMA2.MMA R173, -RZ, RZ, 0, 5.9604644775390625e-08 ;  /* 0x00000001ffad7435 */ /* 0x000fc800000001ff */
[----:B------:R-:W-:Y:S02]  /*3620*/  MOV R176, R145 ;  /* 0x0000009100b07202 */ /* 0x000fe40000000f00 */
[----:B------:R-:W-:-:S07]  /*3630*/  MOV R139, R174 ;  /* 0x000000ae008b7202 */ /* 0x000fce0000000f00 */
[----:B------:R-:W-:Y:S05]  /*3640*/  WARPSYNC.COLLECTIVE R167, `(.L_x_11210) ;  /* 0x00000000a7087348 */ /* 0x000fea0003c00000 */
[----:B------:R0:W1:Y:S02]  /*3650*/  SHFL.DOWN P1, R174, R176, R173, R178 ;  /* 0x080000adb0ae7389 */ /* 0x00006400000200b2 */
[----:B01----:R-:W-:Y:S01]  /*3660*/  ENDCOLLECTIVE ;  /* 0x000000000000791b */ /* 0x003fe20003800000 */
.L_x_11210:
[----:B------:R-:W-:-:S05]  /*3670*/  FADD.FTZ R139, R172, R139 ;  /* 0x0000008bac8b7221 */ /* 0x000fca0000010000 */
[----:B------:R-:W-:Y:S02]  /*3680*/  MOV R176, R139 ;  /* 0x0000008b00b07202 */ /* 0x000fe40000000f00 */
[----:B------:R-:W-:-:S07]  /*3690*/  MOV R142, R174 ;  /* 0x000000ae008e7202 */ /* 0x000fce0000000f00 */
[----:B------:R-:W-:Y:S05]  /*36a0*/  WARPSYNC.COLLECTIVE R167, `(.L_x_11211) ;  /* 0x00000000a7087348 */ /* 0x000fea0003c00000 */
[----:B------:R0:W1:Y:S02]  /*36b0*/  SHFL.DOWN P1, R174, R176, R173, R178 ;  /* 0x080000adb0ae7389 */ /* 0x00006400000200b2 */
[----:B01----:R-:W-:Y:S01]  /*36c0*/  ENDCOLLECTIVE ;  /* 0x000000000000791b */ /* 0x003fe20003800000 */
.L_x_11211:
[----:B------:R-:W-:Y:S05]  /*36d0*/  BRA `(.L_x_11212) ;  /* 0xffffffdc00c87947 */ /* 0x000fea000383ffff */
.L_x_11213:
        /* <DEDUP_REMOVED lines=10> */
.L_x_12005:


//--------------------- .text._ZN10layer_norm13ln_bwd_kernelINS_13Kernel_traitsIfffffjLj2560ELj1ELj1ELj4ELj16ENS_18Kernel_traits_baseILj2560EfffffjLj128EEEEELb1ELb0ELb0ELb0EEEvNS_9BwdParamsE --------------------------
	.section	.text._ZN10layer_norm13ln_bwd_kernelINS_13Kernel_traitsIfffffjLj2560ELj1ELj1ELj4ELj16ENS_18Kernel_traits_baseILj2560EfffffjLj128EEEEELb1ELb0ELb0ELb0EEEvNS_9BwdParamsE,"ax",@progbits
	.align	128
        .global         _ZN10layer_norm13ln_bwd_kernelINS_13Kernel_traitsIfffffjLj2560ELj1ELj1ELj4ELj16ENS_18Kernel_traits_baseILj2560EfffffjLj128EEEEELb1ELb0ELb0ELb0EEEvNS_9BwdParamsE
        .type           _ZN10layer_norm13ln_bwd_kernelINS_13Kernel_traitsIfffffjLj2560ELj1ELj1ELj4ELj16ENS_18Kernel_traits_baseILj2560EfffffjLj128EEEEELb1ELb0ELb0ELb0EEEvNS_9BwdParamsE,@function
        .size           _ZN10layer_norm13ln_bwd_kernelINS_13Kernel_traitsIfffffjLj2560ELj1ELj1ELj4ELj16ENS_18Kernel_traits_baseILj2560EfffffjLj128EEEEELb1ELb0ELb0ELb0EEEvNS_9BwdParamsE,(.L_x_12006 - _ZN10layer_norm13ln_bwd_kernelINS_13Kernel_traitsIfffffjLj2560ELj1ELj1ELj4ELj16ENS_18Kernel_traits_baseILj2560EfffffjLj128EEEEELb1ELb0ELb0ELb0EEEvNS_9BwdParamsE)
        .other          _ZN10layer_norm13ln_bwd_kernelINS_13Kernel_traitsIfffffjLj2560ELj1ELj1ELj4ELj16ENS_18Kernel_traits_baseILj2560EfffffjLj128EEEEELb1ELb0ELb0ELb0EEEvNS_9BwdParamsE,@"STO_CUDA_ENTRY STV_DEFAULT"
_ZN10layer_norm13ln_bwd_kernelINS_13Kernel_traitsIfffffjLj2560ELj1ELj1ELj4ELj16ENS_18Kernel_traits_baseILj2560EfffffjLj128EEEEELb1ELb0ELb0ELb0EEEvNS_9BwdParamsE:
.text._ZN10layer_norm13ln_bwd_kernelINS_13Kernel_traitsIfffffjLj2560ELj1ELj1ELj4ELj16ENS_18Kernel_traits_baseILj2560EfffffjLj128EEEEELb1ELb0ELb0ELb0EEEvNS_9BwdParamsE:
        /* <DEDUP_REMOVED lines=75> */
.L_x_11236:
[----:B01234-:R-:W1:Y:S01]  /*04b0*/  @P1 LDC.64 R104, c[0x0][0x270] ;  /* 0x00009c00ff681b82 */ /* 0x01fe620000000a00 */
[----:B------:R-:W-:Y:S02]  /*04c0*/  SHF.R.S32.HI R2, RZ, 0x1f, R7 ;  /* 0x0000001fff027819 */ /* 0x000fe40000011407 */
[----:B------:R-:W-:-:S05]  /*04d0*/  MOV R6, 0x3f800000 ;  /* 0x3f80000000067802 */ /* 0x000fca0000000f00 */
[----:B------:R-:W2:Y:S01]  /*04e0*/  LDC.64 R106, c[0x0][0x250] ;  /* 0x00009400ff6a7b82 */ /* 0x000ea20000000a00 */
[----:B-1----:R-:W-:-:S04]  /*04f0*/  @P1 LEA R108, P0, R7, R104, 0x2 ;  /* 0x00000068076c1211 */ /* 0x002fc800078010ff */
[----:B------:R-:W-:-:S03]  /*0500*/  @P1 LEA.HI.X R109, R7, R105, R2, 0x2, P0 ;  /* 0x00000069076d1211 */ /* 0x000fc600000f1402 */
[----:B------:R-:W1:Y:S01]  /*0510*/  LDC.64 R104, c[0x0][0x258] ;  /* 0x00009600ff687b82 */ /* 0x000e620000000a00 */
[C---:B--2---:R-:W-:Y:S01]  /*0520*/  IMAD.WIDE R106, R7.reuse, 0x4, R106 ;  /* 0x00000004076a7825 */ /* 0x044fe200078e026a */
[----:B-----5:R2:W5:Y:S04]  /*0530*/  @P1 LDG.E R6, desc[UR4][R108.64] ;  /* 0x000000046c061981 */ /* 0x020568000c1e1900 */
[----:B------:R2:W5:Y:S01]  /*0540*/  LDG.E R137, desc[UR4][R106.64] ;  /* 0x000000046a897981 */ /* 0x000562000c1e1900 */
[----:B-1----:R-:W-:-:S05]  /*0550*/  IMAD.WIDE R104, R7, 0x4, R104 ;  /* 0x0000000407687825 */ /* 0x002fca00078e0268 */
        /* <DEDUP_REMOVED lines=11> */
[----:B--2---:R-:W-:Y:S06]  /*0610*/  @!P5 BRA `(.L_x_11216) ;  /* 0x0000000000b4d947 */ /* 0x004fec0003800000 */
        /* <DEDUP_REMOVED lines=10> */
[----:B------:R-:W4:Y:S06]  /*06c0*/  LDG.E.128 R108, desc[UR4][R108.64] ;  /* 0x000000046c6c7981 */ /* 0x000f2c000c1e1d00 */
[----:B------:R-:W-:-:S04]  /*06d0*/  @P0 LEA R150, P6, R14, UR8, 0x4 ;  /* 0x000000080e960c11 */ /* 0x000fc8000f8c20ff */
[----:B------:R-:W-:-:S05]  /*06e0*/  @P0 LEA.HI.X R151, R14, UR9, RZ, 0x4, P6 ;  /* 0x000000090e970c11 */ /* 0x000fca000b0f24ff */
[----:B------:R1:W5:Y:S01]  /*06f0*/  @P0 LDG.E.128 R80, desc[UR4][R150.64] ;  /* 0x0000000496500981 */ /* 0x000362000c1e1d00 */
[----:B0-----:R-:W-:-:S04]  /*0700*/  ISETP.NE.AND P0, PT, R5, RZ, PT ;  /* 0x000000ff0500720c */ /* 0x001fc80003f05270 */
[----:B-----5:R-:W-:Y:S02]  /*0710*/  FSEL R116, R137, RZ, !P0 ;  /* 0x000000ff89747208 */ /* 0x020fe40004000000 */
[----:B------:R-:W-:-:S03]  /*0720*/  IADD3 R147, R14, 0x80, RZ ;  /* 0x000000800e937810 */ /* 0x000fc60007ffe0ff */
[C---:B---3--:R-:W-:Y:S01]  /*0730*/  FADD.FTZ R126, -R116.reuse, R104 ;  /* 0x00000068747e7221 */ /* 0x048fe20000010100 */
[----:B------:R-:W-:-:S03]  /*0740*/  FADD.FTZ R154, -R116, R105 ;  /* 0x00000069749a7221 */ /* 0x000fc60000010100 */
[C---:B------:R-:W-:Y:S01]  /*0750*/  FMUL.FTZ R3, R115.reuse, R126 ;  /* 0x0000007e73037220 */ /* 0x040fe20000410000 */
[C---:B------:R-:W-:Y:S01]  /*0760*/  FADD.FTZ R106, -R116.reuse, R106 ;  /* 0x0000006a746a7221 */ /* 0x040fe20000010100 */
[----:B------:R-:W-:Y:S01]  /*0770*/  FADD.FTZ R156, -R116, R107 ;  /* 0x0000006b749c7221 */ /* 0x000fe20000010100 */
[----:B------:R-:W-:Y:S01]  /*0780*/  FMUL.FTZ R116, R115, R154 ;  /* 0x0000009a73747220 */ /* 0x000fe20000410000 */
[----:B----4-:R-:W-:Y:S01]  /*0790*/  FMUL.FTZ R126, R24, R108 ;  /* 0x0000006c187e7220 */ /* 0x010fe20000410000 */
[----:B------:R-:W-:-:S03]  /*07a0*/  FMUL.FTZ R135, R25, R109 ;  /* 0x0000006d19877220 */ /* 0x000fc60000410000 */
[----:B------:R-:W-:Y:S01]  /*07b0*/  FADD.FTZ R104, RZ, R126 ;  /* 0x0000007eff687221 */ /* 0x000fe20000010000 */
[----:B------:R-:W-:Y:S01]  /*07c0*/  FFMA.FTZ R105, R3, R126, RZ ;  /* 0x0000007e03697223 */ /* 0x000fe200000100ff */
[----:B------:R-:W-:Y:S01]  /*07d0*/  FMUL.FTZ R133, R115, R106 ;  /* 0x0000006a73857220 */ /* 0x000fe20000410000 */
[----:B--2---:R-:W-:Y:S01]  /*07e0*/  FMUL.FTZ R152, R26, R110 ;  /* 0x0000006e1a987220 */ /* 0x004fe20000410000 */
[----:B------:R-:W-:Y:S01]  /*07f0*/  FADD.FTZ R107, R104, R135 ;  /* 0x00000087686b7221 */ /* 0x000fe20000010000 */
[----:B------:R-:W-:Y:S01]  /*0800*/  FFMA.FTZ R104, R116, R135, R105 ;  /* 0x0000008774687223 */ /* 0x000fe20000010069 */
[----:B------:R-:W-:Y:S01]  /*0810*/  FMUL.FTZ R143, R27, R111 ;  /* 0x0000006f1b8f7220 */ /* 0x000fe20000410000 */
[----:B-1----:R-:W-:Y:S01]  /*0820*/  FMUL.FTZ R150, R115, R156 ;  /* 0x0000009c73967220 */ /* 0x002fe20000410000 */
        /* <DEDUP_REMOVED lines=12> */
.L_x_11216:
[----:B------:R-:W-:Y:S05]  /*08f0*/  BSYNC B0 ;  /* 0x0000000000007941 */ /* 0x000fea0003800000 */
.L_x_11215:
        /* <DEDUP_REMOVED lines=12> */
[----:B------:R-:W3:Y:S06]  /*09c0*/  LDG.E.128 R108, desc[UR4][R108.64] ;  /* 0x000000046c6c7981 */ /* 0x000eec000c1e1d00 */
[----:B------:R-:W-:-:S04]  /*09d0*/  @P0 LEA R148, P6, R147, UR8, 0x4 ;  /* 0x0000000893940c11 */ /* 0x000fc8000f8c20ff */
[----:B------:R-:W-:-:S05]  /*09e0*/  @P0 LEA.HI.X R149, R147, UR9, RZ, 0x4, P6 ;  /* 0x0000000993950c11 */ /* 0x000fca000b0f24ff */
[----:B------:R1:W5:Y:S01]  /*09f0*/  @P0 LDG.E.128 R20, desc[UR4][R148.64] ;  /* 0x0000000494140981 */ /* 0x000362000c1e1d00 */
[----:B0-----:R-:W-:-:S04]  /*0a00*/  ISETP.NE.AND P0, PT, R5, RZ, PT ;  /* 0x000000ff0500720c */ /* 0x001fc80003f05270 */
        /* <DEDUP_REMOVED lines=14> */
[----:B-1----:R-:W-:Y:S01]  /*0af0*/  FMUL.FTZ R148, R30, R110 ;  /* 0x0000006e1e947220 */ /* 0x002fe20000410000 */
        /* <DEDUP_REMOVED lines=15> */
.L_x_11218:
[----:B------:R-:W-:Y:S05]  /*0bf0*/  BSYNC B0 ;  /* 0x0000000000007941 */ /* 0x000fea0003800000 */
.L_x_11217:
        /* <DEDUP_REMOVED lines=22> */
[----:B------:R-:W-:Y:S01]  /*0d60*/  FMUL.FTZ R112, R115, R122 ;  /* 0x0000007a73707220 */ /* 0x000fe20000410000 */
[----:B------:R-:W-:Y:S01]  /*0d70*/  FADD.FTZ R106, -R142, R106 ;  /* 0x0000006a8e6a7221 */ /* 0x000fe20000010100 */
[----:B----4-:R-:W-:Y:S01]  /*0d80*/  FMUL.FTZ R122, R32, R108 ;  /* 0x0000006c207a7220 */ /* 0x010fe20000410000 */
        /* <DEDUP_REMOVED lines=22> */
.L_x_11220:
[----:B------:R-:W-:Y:S05]  /*0ef0*/  BSYNC B0 ;  /* 0x0000000000007941 */ /* 0x000fea0003800000 */
.L_x_11219:
        /* <DEDUP_REMOVED lines=47> */
.L_x_11222:
[----:B------:R-:W-:Y:S05]  /*11f0*/  BSYNC B0 ;  /* 0x0000000000007941 */ /* 0x000fea0003800000 */
.L_x_11221:
        /* <DEDUP_REMOVED lines=8> */
[----:B------:R-:W-:-:S03]  /*1280*/  LEA R104, P0, R147, UR10, 0x4 ;  /* 0x0000000a93687c11 */ /* 0x000fc6000f8020ff */
[----:B------:R2:W5:Y:S01]  /*1290*/  LDG.E R13, desc[UR4][R158.64] ;  /* 0x000000049e0d7981 */ /* 0x000562000c1e1900 */
[----:B------:R-:W-:Y:S02]  /*12a0*/  LEA.HI.X R105, R147, UR11, RZ, 0x4, P0 ;  /* 0x0000000b93697c11 */ /* 0x000fe400080f24ff */
[----:B------:R-:W-:-:S04]  /*12b0*/  ISETP.NE.U32.AND P0, PT, RZ, UR8, PT ;  /* 0x00000008ff007c0c */ /* 0x000fc8000bf05070 */
[----:B------:R-:W3:Y:S01]  /*12c0*/  LDG.E.128 R104, desc[UR4][R104.64] ;  /* 0x0000000468687981 */ /* 0x000ee2000c1e1d00 */
[----:B-1----:R-:W-:Y:S01]  /*12d0*/  IMAD.WIDE.U32 R108, R147, 0x10, R108 ;  /* 0x00000010936c7825 */ /* 0x002fe200078e006c */
[----:B------:R-:W-:-:S05]  /*12e0*/  ISETP.NE.AND.EX P0, PT, RZ, UR9, PT, P0 ;  /* 0x00000009ff007c0c */ /* 0x000fca000bf05300 */
[----:B------:R-:W4:Y:S08]  /*12f0*/  LDG.E.128 R108, desc[UR4][R108.64] ;  /* 0x000000046c6c7981 */ /* 0x000f30000c1e1d00 */
[----:B------:R-:W-:-:S04]  /*1300*/  @P0 LEA R156, P6, R147, UR8, 0x4 ;  /* 0x00000008939c0c11 */ /* 0x000fc8000f8c20ff */
[----:B------:R-:W-:-:S05]  /*1310*/  @P0 LEA.HI.X R157, R147, UR9, RZ, 0x4, P6 ;  /* 0x00000009939d0c11 */ /* 0x000fca000b0f24ff */
[----:B------:R2:W5:Y:S01]  /*1320*/  @P0 LDG.E.128 R96, desc[UR4][R156.64] ;  /* 0x000000049c600981 */ /* 0x000562000c1e1d00 */
[C---:B---3--:R-:W-:Y:S01]  /*1330*/  FADD.FTZ R16, -R130.reuse, R104 ;  /* 0x0000006882107221 */ /* 0x048fe20000010100 */
[----:B------:R-:W-:-:S03]  /*1340*/  FADD.FTZ R118, -R130, R105 ;  /* 0x0000006982767221 */ /* 0x000fc60000010100 */
[C---:B------:R-:W-:Y:S01]  /*1350*/  FMUL.FTZ R113, R115.reuse, R16 ;  /* 0x0000001073717220 */ /* 0x040fe20000410000 */
[----:B------:R-:W-:Y:S01]  /*1360*/  FMUL.FTZ R16, R115, R118 ;  /* 0x0000007673107220 */ /* 0x000fe20000410000 */
[----:B----4-:R-:W-:Y:S01]  /*1370*/  FMUL.FTZ R118, R40, R108 ;  /* 0x0000006c28767220 */ /* 0x010fe20000410000 */
[----:B------:R-:W-:Y:S01]  /*1380*/  FMUL.FTZ R119, R41, R109 ;  /* 0x0000006d29777220 */ /* 0x000fe20000410000 */
        /* <DEDUP_REMOVED lines=22> */
.L_x_11224:
[----:B------:R-:W-:Y:S05]  /*14f0*/  BSYNC B0 ;  /* 0x0000000000007941 */ /* 0x000fea0003800000 */
.L_x_11223:
        /* <DEDUP_REMOVED lines=20> */
[----:B-----5:R-:W1:Y:S04]  /*1640*/  SHFL.DOWN PT, R137, R110, 0x2, 0x1f ;  /* 0x08401f006e897f89 */ /* 0x020e6800000e0000 */
[----:B------:R-:W2:Y:S01]  /*1650*/  SHFL.DOWN PT, R136, R111, 0x2, 0x1f ;  /* 0x08401f006f887f89 */ /* 0x000ea200000e0000 */
[----:B-1----:R-:W-:Y:S01]  /*1660*/  FADD.FTZ R137, R110, R137 ;  /* 0x000000896e897221 */ /* 0x002fe20000010000 */
[----:B--2---:R-:W-:-:S04]  /*1670*/  FADD.FTZ R106, R111, R136 ;  /* 0x000000886f6a7221 */ /* 0x004fc80000010000 */
[----:B------:R1:W2:Y:S04]  /*1680*/  SHFL.DOWN PT, R136, R137, 0x1, 0x1f ;  /* 0x08201f0089887f89 */ /* 0x0002a800000e0000 */
[----:B------:R1:W3:Y:S02]  /*1690*/  SHFL.DOWN PT, R107, R106, 0x1, 0x1f ;  /* 0x08201f006a6b7f89 */ /* 0x0002e400000e0000 */
.L_x_11247:
        /* <DEDUP_REMOVED lines=50> */
[-C--:B------:R-:W-:Y:S01]  /*19c0*/  FMUL.FTZ R109, R109, R6.reuse ;  /* 0x000000066d6d7220 */ /* 0x080fe20000410000 */
[C---:B------:R-:W-:Y:S01]  /*19d0*/  SEL R101, R108.reuse, R101, P6 ;  /* 0x000000656c657207 */ /* 0x040fe20003000000 */
[----:B------:R-:W-:Y:S01]  /*19e0*/  FMUL.FTZ R108, R108, R6 ;  /* 0x000000066c6c7220 */ /* 0x000fe20000410000 */
[C---:B------:R-:W-:Y:S01]  /*19f0*/  SEL R102, R137.reuse, R102, P6 ;  /* 0x0000006689667207 */ /* 0x040fe20003000000 */
[-C--:B------:R-:W-:Y:S01]  /*1a00*/  FMUL.FTZ R137, R137, R6.reuse ;  /* 0x0000000689897220 */ /* 0x080fe20000410000 */
        /* <DEDUP_REMOVED lines=21> */
.L_x_11227:
[----:B------:R-:W-:Y:S05]  /*1b60*/  BSYNC B0 ;  /* 0x0000000000007941 */ /* 0x000fea0003800000 */
.L_x_11226:
        /* <DEDUP_REMOVED lines=49> */
.L_x_11229:
[----:B------:R-:W-:Y:S05]  /*1e80*/  BSYNC B0 ;  /* 0x0000000000007941 */ /* 0x000fea0003800000 */
.L_x_11228:
        /* <DEDUP_REMOVED lines=49> */
.L_x_11231:
[----:B------:R-:W-:Y:S05]  /*21a0*/  BSYNC B0 ;  /* 0x0000000000007941 */ /* 0x000fea0003800000 */
.L_x_11230:
        /* <DEDUP_REMOVED lines=49> */
.L_x_11233:
[----:B------:R-:W-:Y:S05]  /*24c0*/  BSYNC B0 ;  /* 0x0000000000007941 */ /* 0x000fea0003800000 */
.L_x_11232:
        /* <DEDUP_REMOVED lines=44> */
[----:B-1----:R-:W-:Y:S02]  /*2790*/  SEL R106, R111, RZ, P6 ;  /* 0x000000ff6f6a7207 */ /* 0x002fe40003000000 */
[----:B------:R-:W-:Y:S01]  /*27a0*/  LOP3.LUT P6, RZ, R13, 0xff000000, RZ, 0xc0, !PT ;  /* 0xff0000000dff7812 */ /* 0x000fe200078cc0ff */
[----:B0-----:R-:W-:-:S03]  /*27b0*/  IMAD.WIDE.U32 R108, R14, 0x10, R108 ;  /* 0x000000100e6c7825 */ /* 0x001fc600078e006c */
[----:B------:R-:W-:-:S05]  /*27c0*/  SEL R107, R6, RZ, P6 ;  /* 0x000000ff066b7207 */ /* 0x000fca0003000000 */
[----:B------:R4:W-:Y:S04]  /*27d0*/  STG.E.128 desc[UR4][R108.64], R104 ;  /* 0x000000686c007986 */ /* 0x0009e8000c101d04 */
.L_x_11235:
[----:B------:R-:W-:Y:S05]  /*27e0*/  BSYNC B0 ;  /* 0x0000000000007941 */ /* 0x000fea0003800000 */
.L_x_11234:
[----:B------:R-:W-:Y:S02]  /*27f0*/  IADD3 R7, R7, UR18, RZ ;  /* 0x0000001207077c10 */ /* 0x000fe4000fffe0ff */
[----:B------:R-:W-:Y:S02]  /*2800*/  SEL R136, RZ, 0x1, P0 ;  /* 0x00000001ff887807 */ /* 0x000fe40000000000 */
[----:B------:R-:W-:-:S13]  /*2810*/  ISETP.GE.AND P0, PT, R7, UR19, PT ;  /* 0x0000001307007c0c */ /* 0x000fda000bf06270 */
[----:B------:R-:W-:Y:S05]  /*2820*/  @!P0 BRA `(.L_x_11236) ;  /* 0xffffffdc00208947 */ /* 0x000fea000383ffff */
.L_x_11214:
        /* <DEDUP_REMOVED lines=42> */
.L_x_11225:
[----:B------:R-:W-:Y:S01]  /*2ad0*/  HFMA2.MMA R151, -RZ, RZ, 0, 9.5367431640625e-07 ;  /* 0x00000010ff977435 */ /* 0x000fe200000001ff */
[----:B------:R-:W-:Y:S02]  /*2ae0*/  MOV R156, R145 ;  /* 0x00000091009c7202 */ /* 0x000fe40000000f00 */
[----:B------:R-:W-:Y:S02]  /*2af0*/  MOV R158, 0x1f ;  /* 0x0000001f009e7802 */ /* 0x000fe40000000f00 */
[----:B------:R-:W-:-:S07]  /*2b00*/  MOV R147, 0xffffffff ;  /* 0xffffffff00937802 */ /* 0x000fce0000000f00 */
[----:B0----5:R-:W-:Y:S05]  /*2b10*/  WARPSYNC.COLLECTIVE R147, `(.L_x_11237) ;  /* 0x0000000093087348 */ /* 0x021fea0003c00000 */
[----:B------:R1:W2:Y:S02]  /*2b20*/  SHFL.DOWN P6, R149, R156, R151, R158 ;  /* 0x080000979c957389 */ /* 0x0002a400000c009e */
[----:B012--5:R-:W-:Y:S01]  /*2b30*/  ENDCOLLECTIVE ;  /* 0x000000000000791b */ /* 0x027fe20003800000 */
.L_x_11237:
[----:B------:R-:W-:Y:S02]  /*2b40*/  MOV R156, R154 ;  /* 0x0000009a009c7202 */ /* 0x000fe40000000f00 */
[----:B------:R-:W-:-:S07]  /*2b50*/  MOV R106, R149 ;  /* 0x00000095006a7202 */ /* 0x000fce0000000f00 */
[----:B------:R-:W-:Y:S05]  /*2b60*/  WARPSYNC.COLLECTIVE R147, `(.L_x_11238) ;  /* 0x0000000093087348 */ /* 0x000fea0003c00000 */
[----:B------:R0:W1:Y:S02]  /*2b70*/  SHFL.DOWN P6, R149, R156, R151, R158 ;  /* 0x080000979c957389 */ /* 0x00006400000c009e */
[----:B01----:R-:W-:Y:S01]  /*2b80*/  ENDCOLLECTIVE ;  /* 0x000000000000791b */ /* 0x003fe20003800000 */
.L_x_11238:
[----:B------:R-:W-:Y:S01]  /*2b90*/  FADD.FTZ R106, R106, R145 ;  /* 0x000000916a6a7221 */ /* 0x000fe20000010000 */
[----:B------:R-:W-:-:S04]  /*2ba0*/  HFMA2.MMA R151, -RZ, RZ, 0, 4.76837158203125e-07 ;  /* 0x00000008ff977435 */ /* 0x000fc800000001ff */
[----:B------:R-:W-:Y:S02]  /*2bb0*/  MOV R156, R106 ;  /* 0x0000006a009c7202 */ /* 0x000fe40000000f00 */
[----:B------:R-:W-:-:S07]  /*2bc0*/  MOV R107, R149 ;  /* 0x00000095006b7202 */ /* 0x000fce0000000f00 */
[----:B------:R-:W-:Y:S05]  /*2bd0*/  WARPSYNC.COLLECTIVE R147, `(.L_x_11239) ;  /* 0x0000000093087348 */ /* 0x000fea0003c00000 */
[----:B------:R0:W1:Y:S02]  /*2be0*/  SHFL.DOWN P6, R149, R156, R151, R158 ;  /* 0x080000979c957389 */ /* 0x00006400000c009e */
[----:B01----:R-:W-:Y:S01]  /*2bf0*/  ENDCOLLECTIVE ;  /* 0x000000000000791b */ /* 0x003fe20003800000 */
.L_x_11239:
[----:B------:R-:W-:-:S05]  /*2c00*/  FADD.FTZ R107, R107, R154 ;  /* 0x0000009a6b6b7221 */ /* 0x000fca0000010000 */
[----:B------:R-:W-:Y:S02]  /*2c10*/  MOV R156, R107 ;  /* 0x0000006b009c7202 */ /* 0x000fe40000000f00 */
[----:B------:R-:W-:-:S07]  /*2c20*/  MOV R109, R149 ;  /* 0x00000095006d7202 */ /* 0x000fce0000000f00 */
[----:B------:R-:W-:Y:S05]  /*2c30*/  WARPSYNC.COLLECTIVE R147, `(.L_x_11240) ;  /* 0x0000000093087348 */ /* 0x000fea0003c00000 */
[----:B------:R0:W1:Y:S02]  /*2c40*/  SHFL.DOWN P6, R149, R156, R151, R158 ;  /* 0x080000979c957389 */ /* 0x00006400000c009e */
[----:B01----:R-:W-:Y:S01]  /*2c50*/  ENDCOLLECTIVE ;  /* 0x000000000000791b */ /* 0x003fe20003800000 */
.L_x_11240:
[----:B------:R-:W-:Y:S01]  /*2c60*/  FADD.FTZ R109, R106, R109 ;  /* 0x0000006d6a6d7221 */ /* 0x000fe20000010000 */
[----:B------:R-:W-:-:S04]  /*2c70*/  HFMA2.MMA R151, -RZ, RZ, 0, 2.384185791015625e-07 ;  /* 0x00000004ff977435 */ /* 0x000fc800000001ff */
[----:B------:R-:W-:Y:S02]  /*2c80*/  MOV R156, R109 ;  /* 0x0000006d009c7202 */ /* 0x000fe40000000f00 */
[----:B------:R-:W-:-:S07]  /*2c90*/  MOV R108, R149 ;  /* 0x00000095006c7202 */ /* 0x000fce0000000f00 */
[----:B------:R-:W-:Y:S05]  /*2ca0*/  WARPSYNC.COLLECTIVE R147, `(.L_x_11241) ;  /* 0x0000000093087348 */ /* 0x000fea0003c00000 */
[----:B------:R0:W1:Y:S02]  /*2cb0*/  SHFL.DOWN P6, R149, R156, R151, R158 ;  /* 0x080000979c957389 */ /* 0x00006400000c009e */
[----:B01----:R-:W-:Y:S01]  /*2cc0*/  ENDCOLLECTIVE ;  /* 0x000000000000791b */ /* 0x003fe20003800000 */
.L_x_11241:
[----:B------:R-:W-:-:S05]  /*2cd0*/  FADD.FTZ R108, R107, R108 ;  /* 0x0000006c6b6c7221 */ /* 0x000fca0000010000 */
[----:B------:R-:W-:Y:S02]  /*2ce0*/  MOV R156, R108 ;  /* 0x0000006c009c7202 */ /* 0x000fe40000000f00 */
[----:B------:R-:W-:-:S07]  /*2cf0*/  MOV R110, R149 ;  /* 0x00000095006e7202 */ /* 0x000fce0000000f00 */
[----:B------:R-:W-:Y:S05]  /*2d00*/  WARPSYNC.COLLECTIVE R147, `(.L_x_11242) ;  /* 0x0000000093087348 */ /* 0x000fea0003c00000 */
[----:B------:R0:W1:Y:S02]  /*2d10*/  SHFL.DOWN P6, R149, R156, R151, R158 ;  /* 0x080000979c957389 */ /* 0x00006400000c009e */
[----:B01----:R-:W-:Y:S01]  /*2d20*/  ENDCOLLECTIVE ;  /* 0x000000000000791b */ /* 0x003fe20003800000 */
.L_x_11242:
[----:B------:R-:W-:Y:S01]  /*2d30*/  FADD.FTZ R110, R109, R110 ;  /* 0x0000006e6d6e7221 */ /* 0x000fe20000010000 */
[----:B------:R-:W-:-:S04]  /*2d40*/  HFMA2.MMA R151, -RZ, RZ, 0, 1.1920928955078125e-07 ;  /* 0x00000002ff977435 */ /* 0x000fc800000001ff */
[----:B------:R-:W-:Y:S02]  /*2d50*/  MOV R156, R110 ;  /* 0x0000006e009c7202 */ /* 0x000fe40000000f00 */
[----:B------:R-:W-:-:S07]  /*2d60*/  MOV R111, R149 ;  /* 0x00000095006f7202 */ /* 0x000fce0000000f00 */
[----:B------:R-:W-:Y:S05]  /*2d70*/  WARPSYNC.COLLECTIVE R147, `(.L_x_11243) ;  /* 0x0000000093087348 */ /* 0x000fea0003c00000 */
[----:B------:R0:W1:Y:S02]  /*2d80*/  SHFL.DOWN P6, R149, R156, R151, R158 ;  /* 0x080000979c957389 */ /* 0x00006400000c009e */
[----:B01----:R-:W-:Y:S01]  /*2d90*/  ENDCOLLECTIVE ;  /* 0x000000000000791b */ /* 0x003fe20003800000 */
.L_x_11243:
[----:B------:R-:W-:-:S05]  /*2da0*/  FADD.FTZ R111, R108, R111 ;  /* 0x0000006f6c6f7221 */ /* 0x000fca0000010000 */
[----:B------:R-:W-:Y:S02]  /*2db0*/  MOV R156, R111 ;  /* 0x0000006f009c7202 */ /* 0x000fe40000000f00 */
[----:B------:R-:W-:-:S07]  /*2dc0*/  MOV R137, R149 ;  /* 0x0000009500897202 */ /* 0x000fce0000000f00 */
[----:B------:R-:W-:Y:S05]  /*2dd0*/  WARPSYNC.COLLECTIVE R147, `(.L_x_11244) ;  /* 0x0000000093087348 */ /* 0x000fea0003c00000 */
[----:B------:R0:W1:Y:S02]  /*2de0*/  SHFL.DOWN P6, R149, R156, R151, R158 ;  /* 0x080000979c957389 */ /* 0x00006400000c009e */
[----:B01----:R-:W-:Y:S01]  /*2df0*/  ENDCOLLECTIVE ;  /* 0x000000000000791b */ /* 0x003fe20003800000 */
.L_x_11244:
[----:B------:R-:W-:Y:S01]  /*2e00*/  FADD.FTZ R137, R110, R137 ;  /* 0x000000896e897221 */ /* 0x000fe20000010000 */
[----:B------:R-:W-:-:S04]  /*2e10*/  HFMA2.MMA R151, -RZ, RZ, 0, 5.9604644775390625e-08 ;  /* 0x00000001ff977435 */ /* 0x000fc800000001ff */
[----:B------:R-:W-:Y:S02]  /*2e20*/  MOV R156, R137 ;  /* 0x00000089009c7202 */ /* 0x000fe40000000f00 */
[----:B------:R-:W-:-:S07]  /*2e30*/  MOV R136, R149 ;  /* 0x0000009500887202 */ /* 0x000fce0000000f00 */
[----:B------:R-:W-:Y:S05]  /*2e40*/  WARPSYNC.COLLECTIVE R147, `(.L_x_11245) ;  /* 0x0000000093087348 */ /* 0x000fea0003c00000 */
[----:B------:R0:W1:Y:S02]  /*2e50*/  SHFL.DOWN P6, R149, R156, R151, R158 ;  /* 0x080000979c957389 */ /* 0x00006400000c009e */
[----:B01----:R-:W-:Y:S01]  /*2e60*/  ENDCOLLECTIVE ;  /* 0x000000000000791b */ /* 0x003fe20003800000 */
.L_x_11245:
[----:B------:R-:W-:-:S05]  /*2e70*/  FADD.FTZ R106, R111, R136 ;  /* 0x000000886f6a7221 */ /* 0x000fca0000010000 */
[----:B------:R-:W-:Y:S02]  /*2e80*/  MOV R156, R106 ;  /* 0x0000006a009c7202 */ /* 0x000fe40000000f00 */
[----:B------:R-:W-:-:S07]  /*2e90*/  MOV R136, R149 ;  /* 0x0000009500887202 */ /* 0x000fce0000000f00 */
[----:B------:R-:W-:Y:S05]  /*2ea0*/  WARPSYNC.COLLECTIVE R147, `(.L_x_11246) ;  /* 0x0000000093087348 */ /* 0x000fea0003c00000 */
[----:B------:R0:W1:Y:S02]  /*2eb0*/  SHFL.DOWN P6, R149, R156, R151, R158 ;  /* 0x080000979c957389 */ /* 0x00006400000c009e */
[----:B01----:R-:W-:Y:S01]  /*2ec0*/  ENDCOLLECTIVE ;  /* 0x000000000000791b */ /* 0x003fe20003800000 */
.L_x_11246:
[----:B------:R-:W-:Y:S01]  /*2ed0*/  MOV R107, R149 ;  /* 0x00000095006b7202 */ /* 0x000fe20000000f00 */
[----:B------:R-:W-:Y:S06]  /*2ee0*/  BRA `(.L_x_11247) ;  /* 0xffffffe400ec7947 */ /* 0x000fec000383ffff */
.L_x_11248:
        /* <DEDUP_REMOVED lines=9> */
.L_x_12006:


//--------------------- .text._ZN10layer_norm13ln_bwd_kernelINS_13Kernel_traitsIfffffjLj2560ELj1ELj1ELj4ELj16ENS_18Kernel_traits_baseILj2560EfffffjLj128EEEEELb1ELb0ELb0ELb1EEEvNS_9BwdParamsE --------------------------
	.section	.text._ZN10layer_norm13ln_bwd_kernelINS_13Kernel_traitsIfffffjLj2560ELj1ELj1ELj4ELj16ENS_18Kernel_traits_baseILj2560EfffffjLj128EEEEELb1ELb0ELb0ELb1EEEvNS_9BwdParamsE,"ax",@progbits
	.align	128
        .global         _ZN10layer_norm13ln_bwd_kernelINS_13Kernel_traitsIfffffjLj2560ELj1ELj1ELj4ELj16ENS_18Kernel_traits_baseILj2560EfffffjLj128EEEEELb1ELb0ELb0ELb1EEEvNS_9BwdParamsE
        .type           _ZN10layer_norm13ln_bwd_kernelINS_13Kernel_traitsIfffffjLj2560ELj1ELj1ELj4ELj16ENS_18Kernel_traits_baseILj2560EfffffjLj128EEEEELb1ELb0ELb0ELb1EEEvNS_9BwdParamsE,@function
        .size           _ZN10layer_norm13ln_bwd_kernelINS_13Kernel_traitsIfffffjLj2560ELj1ELj1ELj4ELj16ENS_18Kernel_traits_baseILj2560EfffffjLj128EEEEELb1ELb0ELb0ELb1EEEvNS_9BwdParamsE,(.L_x_12007 - _ZN10layer_norm13ln_bwd_kernelINS_13Kernel_traitsIfffffjLj2560ELj1ELj1ELj4ELj16ENS_18Kernel_traits_baseILj2560EfffffjLj128EEEEELb1ELb0ELb0ELb1EEEvNS_9BwdParamsE)
        .other          _ZN10layer_norm13ln_bwd_kernelINS_13Kernel_traitsIfffffjLj2560ELj1ELj1ELj4ELj16ENS_18Kernel_traits_baseILj2560EfffffjLj128EEEEELb1ELb0ELb0ELb1EEEvNS_9BwdParamsE,@"STO_CUDA_ENTRY STV_DEFAULT"
_ZN10layer_norm13ln_bwd_kernelINS_13Kernel_traitsIfffffjLj2560ELj1ELj1ELj4ELj16ENS_18Kernel_traits_baseILj2560EfffffjLj128EEEEELb1ELb0ELb0ELb1EEEvNS_9BwdParamsE:
.text._ZN10layer_norm13ln_bwd_kernelINS_13Kernel_traitsIfffffjLj2560ELj1ELj1ELj4ELj16ENS_18Kernel_traits_baseILj2560EfffffjLj128EEEEELb1ELb0ELb0ELb1EEEvNS_9BwdParamsE:
        /* <DEDUP_REMOVED lines=41> */
.L_x_11249:
[----:B------:R-:W0:Y:S01]  /*0290*/  LDC.64 R4, c[0x0][0x260] ;  /* 0x00009800ff047b82 */ /* 0x000e220000000a00 */
[----:B------:R-:W-:Y:S01]  /*02a0*/  ULDC.64 UR6, c[0x0][0x270] ;  /* 0x00009c0000067ab9 */ /* 0x000fe20000000a00 */
[----:B------:R-:W-:Y:S02]  /*02b0*/  SHF.R.U32.HI R128, RZ, 0x5, R127 ;  /* 0x00000005ff807819 */ /* 0x000fe4000001167f */
[----:B------:R-:W-:Y:S01]  /*02c0*/  ISETP.NE.U32.AND P0, PT, RZ, UR6, PT ;  /* 0x00000006ff007c0c */ /* 0x000fe2000bf05070 */
[----:B------:R-:W-:Y:S02]  /*02d0*/  HFMA2.MMA R156, -RZ, RZ, 0, 5.9604644775390625e-08 ;  /* 0x00000001ff9c7435 */ /* 0x000fe400000001ff */
[----:B------:R-:W-:Y:S02]  /*02e0*/  HFMA2.MMA R125, -RZ, RZ, 0, 0 ;  /* 0x00000000ff7d7435 */ /* 0x000fe400000001ff */
[----:B------:R-:W-:Y:S01]  /*02f0*/  HFMA2.MMA R126, -RZ, RZ, 0, 0 ;  /* 0x00000000ff7e7435 */ /* 0x000fe200000001ff */
[----:B------:R-:W-:-:S02]  /*0300*/  ISETP.NE.AND.EX P0, PT, RZ, UR7, PT, P0 ;  /* 0x00000007ff007c0c */ /* 0x000fc4000bf05300 */
[----:B------:R-:W-:Y:S02]  /*0310*/  CS2R R122, SRZ ;  /* 0x00000000007a7805 */ /* 0x000fe4000001ff00 */
[----:B------:R-:W-:Y:S02]  /*0320*/  IADD3 R130, R133, 0x4, RZ ;  /* 0x0000000485827810 */ /* 0x000fe40007ffe0ff */
[----:B------:R-:W-:Y:S02]  /*0330*/  CS2R R2, SRZ ;  /* 0x0000000000027805 */ /* 0x000fe4000001ff00 */
[----:B------:R-:W-:Y:S02]  /*0340*/  MOV R0, RZ ;  /* 0x000000ff00007202 */ /* 0x000fe40000000f00 */
[----:B------:R-:W-:Y:S02]  /*0350*/  CS2R R6, SRZ ;  /* 0x0000000000067805 */ /* 0x000fe4000001ff00 */
[----:B------:R-:W-:-:S02]  /*0360*/  CS2R R8, SRZ ;  /* 0x0000000000087805 */ /* 0x000fc4000001ff00 */
[----:B------:R-:W-:Y:S02]  /*0370*/  CS2R R10, SRZ ;  /* 0x00000000000a7805 */ /* 0x000fe4000001ff00 */
[----:B------:R-:W-:Y:S01]  /*0380*/  CS2R R12, SRZ ;  /* 0x00000000000c7805 */ /* 0x000fe2000001ff00 */
[----:B0-----:R-:W-:Y:S01]  /*0390*/  IMAD.WIDE.U32 R4, R124, 0x10, R4 ;  /* 0x000000107c047825 */ /* 0x001fe200078e0004 */
[----:B------:R-:W-:Y:S02]  /*03a0*/  CS2R R14, SRZ ;  /* 0x00000000000e7805 */ /* 0x000fe4000001ff00 */
        /* <DEDUP_REMOVED lines=13> */
[----:B------:R-:W-:Y:S01]  /*0480*/  MOV R129, RZ ;  /* 0x000000ff00817202 */ /* 0x000fe20000000f00 */
[----:B------:R-:W5:Y:S01]  /*0490*/  LDG.E.128 R24, desc[UR4][R4.64+0x1800] ;  /* 0x0018000404187981 */ /* 0x000f62000c1e1d00 */
[----:B------:R-:W-:-:S03]  /*04a0*/  LOP3.LUT R128, R128, 0x3, RZ, 0xc0, !PT ;  /* 0x0000000380807812 */ /* 0x000fc600078ec0ff */
[----:B------:R0:W5:Y:S02]  /*04b0*/  LDG.E.128 R20, desc[UR4][R4.64+0x2000] ;  /* 0x0020000404147981 */ /* 0x000164000c1e1d00 */
[----:B0-----:R-:W-:-:S07]  /*04c0*/  CS2R R4, SRZ ;  /* 0x0000000000047805 */ /* 0x001fce000001ff00 */
.L_x_11256:
[----:B0-----:R-:W-:Y:S01]  /*04d0*/  IMAD R64, R131, UR9, RZ ;  /* 0x0000000983407c24 */ /* 0x001fe2000f8e02ff */
[----:B------:R-:W0:Y:S04]  /*04e0*/  LDC.64 R66, c[0x0][0x250] ;  /* 0x00009400ff427b82 */ /* 0x000e280000000a00 */
[----:B------:R-:W-:-:S04]  /*04f0*/  SHF.R.S32.HI R65, RZ, 0x1f, R64 ;  /* 0x0000001fff417819 */ /* 0x000fc80000011440 */
[----:B------:R-:W-:Y:S01]  /*0500*/  LEA.HI R65, R65, R64, RZ, 0x2 ;  /* 0x0000004041417211 */ /* 0x000fe200078f10ff */
[----:B------:R-:W1:Y:S03]  /*0510*/  LDC.64 R98, c[0x0][0x258] ;  /* 0x00009600ff627b82 */ /* 0x000e660000000a00 */
[----:B------:R-:W-:-:S05]  /*0520*/  LEA.HI.SX32 R149, R65, R124, 0x1e ;  /* 0x0000007c41957211 */ /* 0x000fca00078ff2ff */
[----:B------:R-:W2:Y:S01]  /*0530*/  LDC.64 R100, c[0x0][0x2b8] ;  /* 0x0000ae00ff647b82 */ /* 0x000ea20000000a00 */
[C---:B------:R-:W-:Y:S02]  /*0540*/  SHF.L.U32 R148, R149.reuse, 0x4, RZ ;  /* 0x0000000495947819 */ /* 0x040fe400000006ff */
[C---:B------:R-:W-:Y:S02]  /*0550*/  IADD3 R153, R149.reuse, 0x80, RZ ;  /* 0x0000008095997810 */ /* 0x040fe40007ffe0ff */
[----:B------:R-:W-:Y:S02]  /*0560*/  IADD3 R143, R149, 0x100, RZ ;  /* 0x00000100958f7810 */ /* 0x000fe40007ffe0ff */
[----:B------:R-:W-:Y:S01]  /*0570*/  SHF.R.U32.HI R147, RZ, 0x1c, R149 ;  /* 0x0000001cff937819 */ /* 0x000fe20000011695 */
[----:B0-----:R-:W-:Y:S01]  /*0580*/  IMAD.WIDE R66, R131, 0x4, R66 ;  /* 0x0000000483427825 */ /* 0x001fe200078e0242 */
[----:B------:R-:W-:Y:S01]  /*0590*/  IADD3 R64, P1, R148, UR10, RZ ;  /* 0x0000000a94407c10 */ /* 0x000fe2000ff3e0ff */
[----:B------:R-:W0:Y:S01]  /*05a0*/  LDC.64 R120, c[0x0][0x2c8] ;  /* 0x0000b200ff787b82 */ /* 0x000e220000000a00 */
[----:B------:R-:W-:-:S02]  /*05b0*/  SHF.L.U32 R145, R153, 0x4, RZ ;  /* 0x0000000499917819 */ /* 0x000fc400000006ff */
[----:B------:R-:W-:Y:S01]  /*05c0*/  SHF.L.U32 R142, R143, 0x4, RZ ;  /* 0x000000048f8e7819 */ /* 0x000fe200000006ff */
[----:B------:R-:W3:Y:S01]  /*05d0*/  LDG.E R157, desc[UR4][R66.64] ;  /* 0x00000004429d7981 */ /* 0x000ee2000c1e1900 */
[C---:B------:R-:W-:Y:S02]  /*05e0*/  IADD3 R161, R149.reuse, 0x180, RZ ;  /* 0x0000018095a17810 */ /* 0x040fe40007ffe0ff */
[----:B------:R-:W-:Y:S01]  /*05f0*/  IADD3 R159, R149, 0x200, RZ ;  /* 0x00000200959f7810 */ /* 0x000fe20007ffe0ff */
[----:B------:R-:W4:Y:S01]  /*0600*/  @P0 LDC.64 R96, c[0x0][0x270] ;  /* 0x00009c00ff600b82 */ /* 0x000f220000000a00 */
[----:B------:R-:W-:Y:S02]  /*0610*/  IADD3.X R65, R147, UR11, RZ, P1, !PT ;  /* 0x0000000b93417c10 */ /* 0x000fe40008ffe4ff */
[----:B------:R-:W-:Y:S02]  /*0620*/  SHF.R.U32.HI R144, RZ, 0x1c, R153 ;  /* 0x0000001cff907819 */ /* 0x000fe40000011699 */
[----:B------:R-:W-:-:S02]  /*0630*/  SHF.R.U32.HI R141, RZ, 0x1c, R143 ;  /* 0x0000001cff8d7819 */ /* 0x000fc4000001168f */
[----:B------:R-:W-:Y:S01]  /*0640*/  IADD3 R68, P1, R145, UR10, RZ ;  /* 0x0000000a91447c10 */ /* 0x000fe2000ff3e0ff */
[----:B-1----:R-:W-:Y:S01]  /*0650*/  IMAD.WIDE R98, R131, 0x4, R98 ;  /* 0x0000000483627825 */ /* 0x002fe200078e0262 */
[----:B------:R-:W-:Y:S01]  /*0660*/  IADD3 R72, P2, R142, UR10, RZ ;  /* 0x0000000a8e487c10 */ /* 0x000fe2000ff5e0ff */
[----:B------:R-:W3:Y:S01]  /*0670*/  LDG.E.128 R64, desc[UR4][R64.64] ;  /* 0x0000000440407981 */ /* 0x000ee2000c1e1d00 */
[----:B------:R-:W-:Y:S02]  /*0680*/  SHF.L.U32 R136, R161, 0x4, RZ ;  /* 0x00000004a1887819 */ /* 0x000fe400000006ff */
[----:B------:R-:W-:Y:S01]  /*0690*/  SHF.L.U32 R134, R159, 0x4, RZ ;  /* 0x000000049f867819 */ /* 0x000fe200000006ff */
[----:B--2---:R-:W-:Y:S01]  /*06a0*/  IMAD.WIDE.U32 R84, R149, 0x10, R100 ;  /* 0x0000001095547825 */ /* 0x004fe200078e0064 */
[----:B------:R-:W-:Y:S01]  /*06b0*/  IADD3.X R69, R144, UR11, RZ, P1, !PT ;  /* 0x0000000b90457c10 */ /* 0x000fe20008ffe4ff */
[----:B------:R1:W2:Y:S01]  /*06c0*/  LDG.E R139, desc[UR4][R98.64] ;  /* 0x00000004628b7981 */ /* 0x0002a2000c1e1900 */
[----:B------:R-:W-:-:S02]  /*06d0*/  IADD3.X R73, R141, UR11, RZ, P2, !PT ;  /* 0x0000000b8d497c10 */ /* 0x000fc400097fe4ff */
[----:B------:R-:W-:Y:S01]  /*06e0*/  SHF.R.U32.HI R135, RZ, 0x1c, R161 ;  /* 0x0000001cff877819 */ /* 0x000fe200000116a1 */
[----:B------:R-:W2:Y:S01]  /*06f0*/  LDG.E.128 R84, desc[UR4][R84.64] ;  /* 0x0000000454547981 */ /* 0x000ea2000c1e1d00 */
[----:B------:R-:W-:Y:S02]  /*0700*/  SHF.R.U32.HI R132, RZ, 0x1c, R159 ;  /* 0x0000001cff847819 */ /* 0x000fe4000001169f */
[----:B------:R-:W-:Y:S01]  /*0710*/  IADD3 R76, P1, R136, UR10, RZ ;  /* 0x0000000a884c7c10 */ /* 0x000fe2000ff3e0ff */
[----:B------:R-:W2:Y:S01]  /*0720*/  LDG.E.128 R68, desc[UR4][R68.64] ;  /* 0x0000000444447981 */ /* 0x000ea2000c1e1d00 */
[----:B------:R-:W-:Y:S02]  /*0730*/  IADD3 R80, P2, R134, UR10, RZ ;  /* 0x0000000a86507c10 */ /* 0x000fe4000ff5e0ff */
[----:B------:R-:W-:Y:S01]  /*0740*/  IADD3.X R77, R135, UR11, RZ, P1, !PT ;  /* 0x0000000b874d7c10 */ /* 0x000fe20008ffe4ff */
[----:B------:R-:W2:Y:S01]  /*0750*/  LDG.E.128 R72, desc[UR4][R72.64] ;  /* 0x0000000448487981 */ /* 0x000ea2000c1e1d00 */
[----:B------:R-:W-:-:S04]  /*0760*/  IADD3.X R81, R132, UR11, RZ, P2, !PT ;  /* 0x0000000b84517c10 */ /* 0x000fc800097fe4ff */
[----:B------:R-:W2:Y:S04]  /*0770*/  LDG.E.128 R76, desc[UR4][R76.64] ;  /* 0x000000044c4c7981 */ /* 0x000ea8000c1e1d00 */
[----:B------:R-:W2:Y:S01]  /*0780*/  LDG.E.128 R80, desc[UR4][R80.64] ;  /* 0x0000000450507981 */ /* 0x000ea2000c1e1d00 */
[----:B------:R-:W-:Y:S01]  /*0790*/  IMAD.WIDE.U32 R88, R153, 0x10, R100 ;  /* 0x0000001099587825 */ /* 0x000fe200078e0064 */
[----:B0-----:R-:W-:-:S05]  /*07a0*/  ISETP.NE.U32.AND P1, PT, R120, RZ, PT ;  /* 0x000000ff7800720c */ /* 0x001fca0003f25070 */
[----:B------:R-:W2:Y:S01]  /*07b0*/  LDG.E.128 R88, desc[UR4][R88.64] ;  /* 0x0000000458587981 */ /* 0x000ea2000c1e1d00 */
[----:B------:R-:W-:Y:S01]  /*07c0*/  ISETP.NE.AND.EX P1, PT, R121, RZ, PT, P1 ;  /* 0x000000ff7900720c */ /* 0x000fe20003f25310 */
[----:B------:R-:W-:Y:S01]  /*07d0*/  IMAD.WIDE.U32 R92, R143, 0x10, R100 ;  /* 0x000000108f5c7825 */ /* 0x000fe200078e0064 */
[----:B------:R-:W-:Y:S02]  /*07e0*/  SHF.R.S32.HI R138, RZ, 0x1f, R131 ;  /* 0x0000001fff8a7819 */ /* 0x000fe40000011483 */
[----:B----4-:R-:W-:-:S03]  /*07f0*/  @P0 LEA R150, P2, R131, R96, 0x2 ;  /* 0x0000006083960211 */ /* 0x010fc600078410ff */
[----:B------:R-:W4:Y:S01]  /*0800*/  LDG.E.128 R92, desc[UR4][R92.64] ;  /* 0x000000045c5c7981 */ /* 0x000f22000c1e1d00 */
[----:B------:R-:W-:Y:S01]  /*0810*/  @P0 LEA.HI.X R151, R131, R97, R138, 0x2, P2 ;  /* 0x0000006183970211 */ /* 0x000fe200010f148a */
[----:B-1----:R-:W-:-:S04]  /*0820*/  IMAD.WIDE.U32 R98, R161, 0x10, R100 ;  /* 0x00000010a1627825 */ /* 0x002fc800078e0064 */
[----:B------:R-:W-:-:S04]  /*0830*/  @P1 LEA R96, P2, R153, R120, 0x4 ;  /* 0x0000007899601211 */ /* 0x000fc800078420ff */
[----:B------:R-:W-:-:S05]  /*0840*/  @P1 LEA.HI.X R97, R153, R121, RZ, 0x4, P2 ;  /* 0x0000007999611211 */ /* 0x000fca00010f24ff */
[----:B-----5:R-:W5:Y:S01]  /*0850*/  @P1 LDG.E.128 R44, desc[UR4][R96.64] ;  /* 0x00000004602c1981 */ /* 0x020f62000c1e1d00 */
[----:B------:R-:W-:-:S03]  /*0860*/  @P1 LEA R102, P3, R149, R120, 0x4 ;  /* 0x0000007895661211 */ /* 0x000fc600078620ff */
[----:B------:R-:W4:Y:S01]  /*0870*/  LDG.E.128 R96, desc[UR4][R98.64] ;  /* 0x0000000462607981 */ /* 0x000f22000c1e1d00 */
[----:B------:R-:W-:Y:S01]  /*0880*/  @P1 LEA.HI.X R103, R149, R121, RZ, 0x4, P3 ;  /* 0x0000007995671211 */ /* 0x000fe200018f24ff */
[----:B------:R-:W-:-:S04]  /*0890*/  IMAD.WIDE.U32 R100, R159, 0x10, R100 ;  /* 0x000000109f647825 */ /* 0x000fc800078e0064 */
[----:B------:R-:W5:Y:S04]  /*08a0*/  @P1 LDG.E.128 R40, desc[UR4][R102.64] ;  /* 0x0000000466281981 */ /* 0x000f68000c1e1d00 */
[----:B------:R-:W4:Y:S01]  /*08b0*/  LDG.E.128 R100, desc[UR4][R100.64] ;  /* 0x0000000464647981 */ /* 0x000f22000c1e1d00 */
[----:B------:R-:W-:-:S04]  /*08c0*/  @P1 LEA R154, P2, R143, R120, 0x4 ;  /* 0x000000788f9a1211 */ /* 0x000fc800078420ff */
[-C--:B------:R-:W-:Y:S02]  /*08d0*/  @P1 LEA.HI.X R155, R143, R121.reuse, RZ, 0x4, P2 ;  /* 0x000000798f9b1211 */ /* 0x080fe400010f24ff */
[CC--:B------:R-:W-:Y:S02]  /*08e0*/  @P1 LEA R164, P2, R161.reuse, R120.reuse, 0x4 ;  /* 0x00000078a1a41211 */ /* 0x0c0fe400078420ff */
[----:B------:R-:W-:Y:S01]  /*08f0*/  MOV R137, 0x3f800000 ;  /* 0x3f80000000897802 */ /* 0x000fe20000000f00 */
[----:B------:R-:W5:Y:S01]  /*0900*/  @P1 LDG.E.128 R48, desc[UR4][R154.64] ;  /* 0x000000049a301981 */ /* 0x000f62000c1e1d00 */
[-C--:B------:R-:W-:Y:S02]  /*0910*/  @P1 LEA.HI.X R165, R161, R121.reuse, RZ, 0x4, P2 ;  /* 0x00000079a1a51211 */ /* 0x080fe400010f24ff */
[C---:B------:R-:W-:Y:S02]  /*0920*/  @P1 LEA R162, P2, R159.reuse, R120, 0x4 ;  /* 0x000000789fa21211 */ /* 0x040fe400078420ff */
[----:B------:R0:W5:Y:S02]  /*0930*/  @P0 LDG.E R137, desc[UR4][R150.64] ;  /* 0x0000000496890981 */ /* 0x000164000c1e1900 */
[----:B------:R-:W-:-:S02]  /*0940*/  @P1 LEA.HI.X R163, R159, R121, RZ, 0x4, P2 ;  /* 0x000000799fa31211 */ /* 0x000fc400010f24ff */
[----:B------:R-:W5:Y:S04]  /*0950*/  @P1 LDG.E.128 R52, desc[UR4][R164.64] ;  /* 0x00000004a4341981 */ /* 0x000f68000c1e1d00 */
[----:B------:R1:W5:Y:S01]  /*0960*/  @P1 LDG.E.128 R56, desc[UR4][R162.64] ;  /* 0x00000004a2381981 */ /* 0x000362000c1e1d00 */
[----:B0-----:R-:W-:Y:S02]  /*0970*/  LEA R150, P1, R149, UR12, 0x2 ;  /* 0x0000000c95967c11 */ /* 0x001fe4000f8210ff */
[----:B------:R-:W-:Y:S02]  /*0980*/  LEA R152, P2, R143, UR12, 0x2 ;  /* 0x0000000c8f987c11 */ /* 0x000fe4000f8410ff */
[----:B------:R-:W-:Y:S02]  /*0990*/  LEA.HI.X R151, R149, UR13, RZ, 0x2, P1 ;  /* 0x0000000d95977c11 */ /* 0x000fe400088f14ff */
[----:B------:R-:W-:-:S03]  /*09a0*/  LEA R154, P1, R153, UR12, 0x2 ;  /* 0x0000000c999a7c11 */ /* 0x000fc6000f8210ff */
[----:B------:R3:W5:Y:S01]  /*09b0*/  LDG.E R149, desc[UR4][R150.64] ;  /* 0x0000000496957981 */ /* 0x000762000c1e1900 */
[----:B------:R-:W-:Y:S02]  /*09c0*/  LEA.HI.X R155, R153, UR13, RZ, 0x2, P1 ;  /* 0x0000000d999b7c11 */ /* 0x000fe400088f14ff */
[----:B------:R-:W-:Y:S02]  /*09d0*/  LEA.HI.X R153, R143, UR13, RZ, 0x2, P2 ;  /* 0x0000000d8f997c11 */ /* 0x000fe400090f14ff */
[----:B-1----:R-:W-:Y:S01]  /*09e0*/  LEA R162, P2, R159, UR12, 0x2 ;  /* 0x0000000c9fa27c11 */ /* 0x002fe2000f8410ff */
[----:B------:R0:W5:Y:S01]  /*09f0*/  LDG.E R146, desc[UR4][R154.64] ;  /* 0x000000049a927981 */ /* 0x000162000c1e1900 */
[----:B------:R-:W-:Y:S02]  /*0a00*/  LEA R164, P1, R161, UR12, 0x2 ;  /* 0x0000000ca1a47c11 */ /* 0x000fe4000f8210ff */
[----:B------:R-:W-:Y:S01]  /*0a10*/  LEA.HI.X R163, R159, UR13, RZ, 0x2, P2 ;  /* 0x0000000d9fa37c11 */ /* 0x000fe200090f14ff */
[----:B------:R1:W5:Y:S01]  /*0a20*/  LDG.E R143, desc[UR4][R152.64] ;  /* 0x00000004988f7981 */ /* 0x000362000c1e1900 */
[----:B------:R-:W-:-:S02]  /*0a30*/  ISETP.NE.AND P2, PT, RZ, UR8, PT ;  /* 0x00000008ff007c0c */ /* 0x000fc4000bf45270 */
[----:B------:R-:W-:Y:S01]  /*0a40*/  LEA.HI.X R165, R161, UR13, RZ, 0x2, P1 ;  /* 0x0000000da1a57c11 */ /* 0x000fe200088f14ff */
[----:B------:R-:W5:Y:S01]  /*0a50*/  LDG.E R138, desc[UR4][R162.64] ;  /* 0x00000004a28a7981 */ /* 0x000f62000c1e1900 */
[----:B------:R-:W-:-:S03]  /*0a60*/  LOP3.LUT P4, RZ, R156, 0xff, RZ, 0xc0, !PT ;  /* 0x000000ff9cff7812 */ /* 0x000fc6000788c0ff */
[----:B------:R2:W5:Y:S01]  /*0a70*/  LDG.E R140, desc[UR4][R164.64] ;  /* 0x00000004a48c7981 */ /* 0x000562000c1e1900 */
[----:B------:R-:W-:Y:S01]  /*0a80*/  UMOV UR6, 0xffffffff ;  /* 0xffffffff00067882 */ /* 0x000fe20000000000 */
[----:B---3--:R-:W-:-:S05]  /*0a90*/  FSEL R150, R157, RZ, !P2 ;  /* 0x000000ff9d967208 */ /* 0x008fca0005000000 */
[C---:B------:R-:W-:Y:S01]  /*0aa0*/  FADD.FTZ R151, -R150.reuse, R64 ;  /* 0x0000004096977221 */ /* 0x040fe20000010100 */
[C---:B------:R-:W-:Y:S01]  /*0ab0*/  FADD.FTZ R156, -R150.reuse, R65 ;  /* 0x00000041969c7221 */ /* 0x040fe20000010100 */
[C---:B0-----:R-:W-:Y:S01]  /*0ac0*/  FADD.FTZ R154, -R150.reuse, R67 ;  /* 0x00000043969a7221 */ /* 0x041fe20000010100 */
[----:B-1----:R-:W-:-:S03]  /*0ad0*/  FADD.FTZ R152, -R150, R66 ;  /* 0x0000004296987221 */ /* 0x002fc60000010100 */
[C---:B--2---:R-:W-:Y:S01]  /*0ae0*/  FMUL.FTZ R154, R139.reuse, R154 ;  /* 0x0000009a8b9a7220 */ /* 0x044fe20000410000 */
        /* <DEDUP_REMOVED lines=16> */
[C---:B------:R-:W-:Y:S01]  /*0bf0*/  FMUL.FTZ R150, R139.reuse, R151 ;  /* 0x000000978b967220 */ /* 0x040fe20000410000 */
[----:B------:R-:W-:Y:S01]  /*0c00*/  FMUL.FTZ R153, R36, R84 ;  /* 0x0000005424997220 */ /* 0x000fe20000410000 */
[C---:B------:R-:W-:Y:S01]  /*0c10*/  FADD.FTZ R125, R84.reuse, R125 ;  /* 0x0000007d547d7221 */ /* 0x040fe20000010000 */
[----:B------:R-:W-:Y:S01]  /*0c20*/  FMUL.FTZ R151, R139, R156 ;  /* 0x0000009c8b977220 */ /* 0x000fe20000410000 */
[----:B------:R-:W-:Y:S01]  /*0c30*/  FFMA.FTZ R129, R84, R150, R129 ;  /* 0x0000009654817223 */ /* 0x000fe20000010081 */
[C---:B------:R-:W-:Y:S01]  /*0c40*/  FADD.FTZ R14, R87.reuse, R14 ;  /* 0x0000000e570e7221 */ /* 0x040fe20000010000 */
[----:B------:R-:W-:Y:S01]  /*0c50*/  FFMA.FTZ R118, R87, R154, R118 ;  /* 0x0000009a57767223 */ /* 0x000fe20000010076 */
[----:B------:R-:W-:Y:S01]  /*0c60*/  FMUL.FTZ R157, R39, R87 ;  /* 0x00000057279d7220 */ /* 0x000fe20000410000 */
[----:B------:R-:W-:Y:S01]  /*0c70*/  FMUL.FTZ R84, R139, R65 ;  /* 0x000000418b547220 */ /* 0x000fe20000410000 */
[----:B------:R-:W-:Y:S01]  /*0c80*/  FMUL.FTZ R156, R37, R85 ;  /* 0x00000055259c7220 */ /* 0x000fe20000410000 */
[C---:B------:R-:W-:Y:S01]  /*0c90*/  FMUL.FTZ R87, R139.reuse, R72 ;  /* 0x000000488b577220 */ /* 0x040fe20000410000 */
[----:B------:R-:W-:Y:S01]  /*0ca0*/  FADD.FTZ R65, RZ, R153 ;  /* 0x00000099ff417221 */ /* 0x000fe20000010000 */
[----:B------:R-:W-:Y:S01]  /*0cb0*/  FFMA.FTZ R72, R150, R153, RZ ;  /* 0x0000009996487223 */ /* 0x000fe200000100ff */
[----:B------:R-:W-:Y:S01]  /*0cc0*/  FMUL.FTZ R155, R38, R86 ;  /* 0x00000056269b7220 */ /* 0x000fe20000410000 */
[----:B------:R-:W-:Y:S01]  /*0cd0*/  FMUL.FTZ R152, R139, R152 ;  /* 0x000000988b987220 */ /* 0x000fe20000410000 */
        /* <DEDUP_REMOVED lines=19> */
[----:B------:R-:W-:Y:S01]  /*0e10*/  FADD.FTZ R10, R91, R10 ;  /* 0x0000000a5b0a7221 */ /* 0x000fe20000010000 */
[----:B------:R-:W-:Y:S01]  /*0e20*/  FMUL.FTZ R85, R139, R67 ;  /* 0x000000438b557220 */ /* 0x000fe20000410000 */
[----:B------:R-:W-:Y:S01]  /*0e30*/  FFMA.FTZ R114, R91, R162, R114 ;  /* 0x000000a25b727223 */ /* 0x000fe20000010072 */
[----:B------:R-:W-:Y:S01]  /*0e40*/  FMUL.FTZ R91, R35, R91 ;  /* 0x0000005b235b7220 */ /* 0x000fe20000410000 */
[----:B------:R-:W-:Y:S01]  /*0e50*/  FADD.FTZ R72, R72, R163 ;  /* 0x000000a348487221 */ /* 0x000fe20000010000 */
[----:B------:R-:W-:Y:S01]  /*0e60*/  FFMA.FTZ R65, R164, R163, R65 ;  /* 0x000000a3a4417223 */ /* 0x000fe20000010041 */
[C---:B----4-:R-:W-:Y:S01]  /*0e70*/  FADD.FTZ R11, R92.reuse, R11 ;  /* 0x0000000b5c0b7221 */ /* 0x050fe20000010000 */
        /* <DEDUP_REMOVED lines=21> */
[----:B------:R-:W-:Y:S01]  /*0fd0*/  FFMA.FTZ R68, R84, R89, R65 ;  /* 0x0000005954447223 */ /* 0x000fe20000010041 */
[C---:B------:R-:W-:Y:S01]  /*0fe0*/  FMUL.FTZ R76, R139.reuse, R76 ;  /* 0x0000004c8b4c7220 */ /* 0x040fe20000410000 */
[----:B------:R-:W-:Y:S01]  /*0ff0*/  FMUL.FTZ R75, R139, R66 ;  /* 0x000000428b4b7220 */ /* 0x000fe20000410000 */
[----:B------:R-:W-:Y:S01]  /*1000*/  FMUL.FTZ R77, R24, R96 ;  /* 0x00000060184d7220 */ /* 0x000fe20000410000 */
[----:B------:R-:W-:Y:S01]  /*1010*/  FADD.FTZ R66, R67, R88 ;  /* 0x0000005843427221 */ /* 0x000fe20000010000 */
[----:B------:R-:W-:Y:S01]  /*1020*/  FMUL.FTZ R74, R139, R74 ;  /* 0x0000004a8b4a7220 */ /* 0x000fe20000410000 */
[----:B------:R-:W-:Y:S01]  /*1030*/  FFMA.FTZ R65, R87, R88, R68 ;  /* 0x0000005857417223 */ /* 0x000fe20000010044 */
[C---:B------:R-:W-:Y:S01]  /*1040*/  FADD.FTZ R4, R97.reuse, R4 ;  /* 0x0000000461047221 */ /* 0x040fe20000010000 */
[----:B------:R-:W-:Y:S01]  /*1050*/  FFMA.FTZ R108, R97, R76, R108 ;  /* 0x0000004c616c7223 */ /* 0x000fe2000001006c */
        /* <DEDUP_REMOVED lines=34> */
[----:B------:R-:W-:Y:S01]  /*1280*/  FFMA.FTZ R65, R81, R102, R64 ;  /* 0x0000006651417223 */ /* 0x000fe20000010040 */
[----:B------:R-:W-:Y:S01]  /*1290*/  FADD.FTZ R66, R67, R102 ;  /* 0x0000006643427221 */ /* 0x000fe20000010000 */
[C---:B------:R-:W-:Y:S01]  /*12a0*/  FADD.FTZ R13, R90.reuse, R13 ;  /* 0x0000000d5a0d7221 */ /* 0x040fe20000010000 */
[----:B------:R-:W-:Y:S01]  /*12b0*/  FFMA.FTZ R115, R90, R164, R115 ;  /* 0x000000a45a737223 */ /* 0x000fe20000010073 */
        /* <DEDUP_REMOVED lines=10> */
[----:B------:R-:W-:Y:S01]  /*1360*/  SEL R65, R130, R133, !P4 ;  /* 0x0000008582417207 */ /* 0x000fe20006000000 */
        /* <DEDUP_REMOVED lines=19> */
.L_x_11267:
        /* <DEDUP_REMOVED lines=9> */
[----:B---3--:R-:W-:Y:S02]  /*1530*/  LEA R66, R69, R64, 0x18 ;  /* 0x0000004045427211 */ /* 0x008fe400078ec0ff */
[----:B------:R-:W-:Y:S02]  /*1540*/  @!P1 IADD3 R64, R128, R65, RZ ;  /* 0x0000004180409210 */ /* 0x000fe40007ffe0ff */
[-C--:B------:R-:W-:Y:S02]  /*1550*/  LEA R93, R65, R66.reuse, 0x3 ;  /* 0x00000042415d7211 */ /* 0x080fe400078e18ff */
        /* <DEDUP_REMOVED lines=36> */
[-C--:B------:R-:W-:Y:S01]  /*17a0*/  FMUL.FTZ R65, R156, R137.reuse ;  /* 0x000000899c417220 */ /* 0x080fe20000410000 */
[-CC-:B------:R-:W-:Y:S01]  /*17b0*/  FFMA.FTZ R162, R162, R72.reuse, R73.reuse ;  /* 0x00000048a2a27223 */ /* 0x180fe20000010049 */
[-CC-:B------:R-:W-:Y:S01]  /*17c0*/  FFMA.FTZ R94, R158, R72.reuse, R73.reuse ;  /* 0x000000489e5e7223 */ /* 0x180fe20000010049 */
[----:B------:R-:W-:Y:S01]  /*17d0*/  FMUL.FTZ R64, R64, UR15 ;  /* 0x0000000f40407c20 */ /* 0x000fe20008410000 */
[----:B------:R-:W-:Y:S01]  /*17e0*/  FMUL.FTZ R65, R65, UR15 ;  /* 0x0000000f41417c20 */ /* 0x000fe20008410000 */
[-CC-:B------:R-:W-:Y:S01]  /*17f0*/  FFMA.FTZ R96, R160, R72.reuse, R73.reuse ;  /* 0x00000048a0607223 */ /* 0x180fe20000010049 */
[----:B------:R-:W-:Y:S01]  /*1800*/  FFMA.FTZ R164, R164, R72, R73 ;  /* 0x00000048a4a47223 */ /* 0x000fe20000010049 */
[----:B------:R-:W-:Y:S01]  /*1810*/  FADD.FTZ R162, R91, -R162 ;  /* 0x800000a25ba27221 */ /* 0x000fe20000010000 */
[----:B------:R-:W-:Y:S01]  /*1820*/  SEL R67, R64, RZ, P2 ;  /* 0x000000ff40437207 */ /* 0x000fe20001000000 */
[-C--:B------:R-:W-:Y:S01]  /*1830*/  FMUL.FTZ R64, R69, R137.reuse ;  /* 0x0000008945407220 */ /* 0x080fe20000410000 */
[----:B------:R-:W-:Y:S01]  /*1840*/  ISETP.NE.U32.AND P2, PT, RZ, UR16, PT ;  /* 0x00000010ff007c0c */ /* 0x000fe2000bf45070 */
[----:B------:R-:W-:Y:S01]  /*1850*/  FADD.FTZ R94, R159, -R94 ;  /* 0x8000005e9f5e7221 */ /* 0x000fe20000010000 */
[----:B------:R-:W-:Y:S01]  /*1860*/  SEL R65, R65, RZ, P3 ;  /* 0x000000ff41417207 */ /* 0x000fe20001800000 */
[----:B------:R-:W-:Y:S01]  /*1870*/  FMUL.FTZ R66, R64, UR15 ;  /* 0x0000000f40427c20 */ /* 0x000fe20008410000 */
[----:B------:R-:W-:Y:S01]  /*1880*/  ISETP.NE.AND.EX P2, PT, RZ, UR17, PT, P2 ;  /* 0x00000011ff007c0c */ /* 0x000fe2000bf45320 */
[----:B------:R-:W-:Y:S01]  /*1890*/  FMUL.FTZ R64, R93, R137 ;  /* 0x000000895d407220 */ /* 0x000fe20000410000 */
[----:B------:R-:W-:Y:S01]  /*18a0*/  ISETP.NE.U32.AND P3, PT, RZ, UR16, PT ;  /* 0x00000010ff007c0c */ /* 0x000fe2000bf65070 */
[----:B------:R-:W-:Y:S01]  /*18b0*/  FADD.FTZ R96, R161, -R96 ;  /* 0x80000060a1607221 */ /* 0x000fe20000010000 */
[----:B------:R-:W-:Y:S01]  /*18c0*/  SEL R66, R66, RZ, P6 ;  /* 0x000000ff42427207 */ /* 0x000fe20003000000 */
[----:B------:R-:W-:Y:S01]  /*18d0*/  FMUL.FTZ R64, R64, UR15 ;  /* 0x0000000f40407c20 */ /* 0x000fe20008410000 */
[----:B------:R-:W-:Y:S01]  /*18e0*/  IADD3 R90, P6, R148, UR18, RZ ;  /* 0x00000012945a7c10 */ /* 0x000fe2000ffde0ff */
[----:B------:R-:W-:Y:S01]  /*18f0*/  FADD.FTZ R164, R163, -R164 ;  /* 0x800000a4a3a47221 */ /* 0x000fe20000010000 */
[----:B------:R-:W-:Y:S01]  /*1900*/  FMUL.FTZ R162, R139, R162 ;  /* 0x000000a28ba27220 */ /* 0x000fe20000410000 */
[----:B------:R-:W-:-:S02]  /*1910*/  ISETP.NE.AND.EX P3, PT, RZ, UR17, PT, P3 ;  /* 0x00000011ff007c0c */ /* 0x000fc4000bf65330 */
[----:B------:R-:W-:Y:S02]  /*1920*/  IADD3.X R91, R147, UR19, RZ, P6, !PT ;  /* 0x00000013935b7c10 */ /* 0x000fe4000b7fe4ff */
[----:B------:R-:W-:Y:S01]  /*1930*/  SEL R64, R64, RZ, P5 ;  /* 0x000000ff40407207 */ /* 0x000fe20002800000 */
[----:B------:R-:W-:Y:S08]  /*1940*/  @!P2 BRA `(.L_x_11252) ;  /* 0x00000000001ca947 */ /* 0x000ff00003800000 */
[----:B------:R-:W-:Y:S02]  /*1950*/  IADD3 R148, P5, R148, UR16, RZ ;  /* 0x0000001094947c10 */ /* 0x000fe4000ffbe0ff */
[----:B------:R-:W-:Y:S02]  /*1960*/  SEL R71, R68, R63, P3 ;  /* 0x0000003f44477207 */ /* 0x000fe40001800000 */
[----:B------:R-:W-:Y:S02]  /*1970*/  SEL R70, R69, R62, P3 ;  /* 0x0000003e45467207 */ /* 0x000fe40001800000 */
[----:B------:R-:W-:Y:S02]  /*1980*/  SEL R69, R156, R61, P3 ;  /* 0x0000003d9c457207 */ /* 0x000fe40001800000 */
[----:B------:R-:W-:Y:S02]  /*1990*/  IADD3.X R149, R147, UR17, RZ, P5, !PT ;  /* 0x0000001193957c10 */ /* 0x000fe4000affe4ff */
[----:B------:R-:W-:-:S05]  /*19a0*/  SEL R68, R93, R60, P3 ;  /* 0x0000003c5d447207 */ /* 0x000fca0001800000 */
[----:B------:R0:W-:Y:S02]  /*19b0*/  STG.E.128 desc[UR4][R148.64], R68 ;  /* 0x0000004494007986 */ /* 0x0001e4000c101d04 */
.L_x_11252:
        /* <DEDUP_REMOVED lines=19> */
.L_x_11253:
[----:B------:R-:W-:Y:S01]  /*1af0*/  FMUL.FTZ R70, R70, UR15 ;  /* 0x0000000f46467c20 */ /* 0x000fe20008410000 */
[----:B------:R-:W-:Y:S01]  /*1b00*/  LOP3.LUT P5, RZ, R146, 0xff0000, RZ, 0xc0, !PT ;  /* 0x00ff000092ff7812 */ /* 0x000fe200078ac0ff */
[-C--:B------:R-:W-:Y:S01]  /*1b10*/  FMUL.FTZ R96, R96, R137.reuse ;  /* 0x0000008960607220 */ /* 0x080fe20000410000 */
[-CC-:B------:R-:W-:Y:S01]  /*1b20*/  FFMA.FTZ R87, R87, R72.reuse, R73.reuse ;  /* 0x0000004857577223 */ /* 0x180fe20000010049 */
[----:B------:R-:W-:Y:S01]  /*1b30*/  LOP3.LUT P6, RZ, R146, 0xff000000, RZ, 0xc0, !PT ;  /* 0xff00000092ff7812 */ /* 0x000fe200078cc0ff */
[-C--:B------:R-:W-:Y:S01]  /*1b40*/  FFMA.FTZ R83, R83, R72.reuse, R73 ;  /* 0x0000004853537223 */ /* 0x080fe20000010049 */
[----:B------:R-:W-:Y:S01]  /*1b50*/  SEL R70, R70, RZ, P5 ;  /* 0x000000ff46467207 */ /* 0x000fe20002800000 */
[----:B0-----:R-:W-:Y:S01]  /*1b60*/  FMUL.FTZ R69, R96, UR15 ;  /* 0x0000000f60457c20 */ /* 0x001fe20008410000 */
[----:B------:R-:W-:Y:S01]  /*1b70*/  LOP3.LUT P5, RZ, R146, 0xff00, RZ, 0xc0, !PT ;  /* 0x0000ff0092ff7812 */ /* 0x000fe200078ac0ff */
[-C--:B------:R-:W-:Y:S01]  /*1b80*/  FMUL.FTZ R93, R93, R137.reuse ;  /* 0x000000895d5d7220 */ /* 0x080fe20000410000 */
[----:B------:R-:W-:Y:S01]  /*1b90*/  FADD.FTZ R88, R88, -R87 ;  /* 0x8000005758587221 */ /* 0x000fe20000010000 */
[----:B------:R-:W-:Y:S01]  /*1ba0*/  SEL R71, R71, RZ, P6 ;  /* 0x000000ff47477207 */ /* 0x000fe20003000000 */
[----:B------:R-:W-:Y:S01]  /*1bb0*/  FFMA.FTZ R84, R84, R72, R73 ;  /* 0x0000004854547223 */ /* 0x000fe20000010049 */
[----:B-1----:R-:W-:Y:S01]  /*1bc0*/  FADD.FTZ R64, R86, -R83 ;  /* 0x8000005356407221 */ /* 0x002fe20000010000 */
[----:B------:R-:W-:Y:S01]  /*1bd0*/  FMUL.FTZ R68, R93, UR15 ;  /* 0x0000000f5d447c20 */ /* 0x000fe20008410000 */
[----:B------:R-:W-:Y:S01]  /*1be0*/  SEL R69, R69, RZ, P5 ;  /* 0x000000ff45457207 */ /* 0x000fe20002800000 */
[----:B------:R-:W-:Y:S01]  /*1bf0*/  FMUL.FTZ R90, R139, R88 ;  /* 0x000000588b5a7220 */ /* 0x000fe20000410000 */
[----:B------:R-:W-:Y:S01]  /*1c00*/  LOP3.LUT P6, RZ, R146, 0xff, RZ, 0xc0, !PT ;  /* 0x000000ff92ff7812 */ /* 0x000fe200078cc0ff */
[----:B------:R-:W-:Y:S01]  /*1c10*/  FADD.FTZ R84, R89, -R84 ;  /* 0x8000005459547221 */ /* 0x000fe20000010000 */
[----:B------:R-:W-:Y:S01]  /*1c20*/  IADD3 R86, P5, R145, UR18, RZ ;  /* 0x0000001291567c10 */ /* 0x000fe2000ffbe0ff */
[----:B------:R-:W-:Y:S01]  /*1c30*/  FFMA.FTZ R85, R85, R72, R73 ;  /* 0x0000004855557223 */ /* 0x000fe20000010049 */
[----:B------:R-:W-:Y:S01]  /*1c40*/  SEL R68, R68, RZ, P6 ;  /* 0x000000ff44447207 */ /* 0x000fe20003000000 */
[----:B------:R-:W-:Y:S01]  /*1c50*/  @P1 FADD.FTZ R90, R51, R90 ;  /* 0x0000005a335a1221 */ /* 0x000fe20000010000 */
[----:B------:R-:W-:Y:S01]  /*1c60*/  IADD3.X R87, R144, UR19, RZ, P5, !PT ;  /* 0x0000001390577c10 */ /* 0x000fe2000affe4ff */
[C---:B------:R-:W-:Y:S01]  /*1c70*/  FMUL.FTZ R89, R139.reuse, R84 ;  /* 0x000000548b597220 */ /* 0x040fe20000410000 */
[----:B------:R-:W-:Y:S01]  /*1c80*/  FMUL.FTZ R88, R139, R64 ;  /* 0x000000408b587220 */ /* 0x000fe20000410000 */
[----:B------:R-:W-:Y:S01]  /*1c90*/  FADD.FTZ R92, R92, -R85 ;  /* 0x800000555c5c7221 */ /* 0x000fe20000010000 */
[-C--:B------:R-:W-:Y:S01]  /*1ca0*/  FMUL.FTZ R66, R90, R137.reuse ;  /* 0x000000895a427220 */ /* 0x080fe20000410000 */
[----:B------:R0:W-:Y:S01]  /*1cb0*/  STG.E.128 desc[UR4][R86.64], R68 ;  /* 0x0000004456007986 */ /* 0x0001e2000c101d04 */
[----:B------:R-:W-:Y:S01]  /*1cc0*/  @P1 FADD.FTZ R89, R50, R89 ;  /* 0x0000005932591221 */ /* 0x000fe20000010000 */
[----:B------:R-:W-:Y:S01]  /*1cd0*/  @P1 FADD.FTZ R88, R49, R88 ;  /* 0x0000005831581221 */ /* 0x000fe20000010000 */
[----:B------:R-:W-:Y:S01]  /*1ce0*/  FMUL.FTZ R83, R139, R92 ;  /* 0x0000005c8b537220 */ /* 0x000fe20000410000 */
[----:B------:R-:W-:Y:S01]  /*1cf0*/  FMUL.FTZ R67, R66, UR15 ;  /* 0x0000000f42437c20 */ /* 0x000fe20008410000 */
[-C--:B------:R-:W-:Y:S01]  /*1d00*/  FMUL.FTZ R64, R89, R137.reuse ;  /* 0x0000008959407220 */ /* 0x080fe20000410000 */
[-C--:B------:R-:W-:Y:S01]  /*1d10*/  FMUL.FTZ R65, R88, R137.reuse ;  /* 0x0000008958417220 */ /* 0x080fe20000410000 */
[----:B------:R-:W-:Y:S01]  /*1d20*/  LOP3.LUT P5, RZ, R143, 0xff000000, RZ, 0xc0, !PT ;  /* 0xff0000008fff7812 */ /* 0x000fe200078ac0ff */
[----:B------:R-:W-:Y:S01]  /*1d30*/  @P1 FADD.FTZ R83, R48, R83 ;  /* 0x0000005330531221 */ /* 0x000fe20000010000 */
[----:B------:R-:W-:Y:S01]  /*1d40*/  FMUL.FTZ R66, R64, UR15 ;  /* 0x0000000f40427c20 */ /* 0x000fe20008410000 */
[----:B------:R-:W-:Y:S01]  /*1d50*/  FMUL.FTZ R65, R65, UR15 ;  /* 0x0000000f41417c20 */ /* 0x000fe20008410000 */
[----:B------:R-:W-:Y:S01]  /*1d60*/  SEL R67, R67, RZ, P5 ;  /* 0x000000ff43437207 */ /* 0x000fe20002800000 */
[----:B------:R-:W-:Y:S01]  /*1d70*/  FMUL.FTZ R64, R83, R137 ;  /* 0x0000008953407220 */ /* 0x000fe20000410000 */
[----:B------:R-:W-:-:S02]  /*1d80*/  LOP3.LUT P6, RZ, R143, 0xff0000, RZ, 0xc0, !PT ;  /* 0x00ff00008fff7812 */ /* 0x000fc400078cc0ff */
[----:B------:R-:W-:Y:S01]  /*1d90*/  LOP3.LUT P5, RZ, R143, 0xff00, RZ, 0xc0, !PT ;  /* 0x0000ff008fff7812 */ /* 0x000fe200078ac0ff */
[----:B------:R-:W-:Y:S01]  /*1da0*/  FMUL.FTZ R64, R64, UR15 ;  /* 0x0000000f40407c20 */ /* 0x000fe20008410000 */
[----:B------:R-:W-:Y:S02]  /*1db0*/  SEL R66, R66, RZ, P6 ;  /* 0x000000ff42427207 */ /* 0x000fe40003000000 */
[----:B------:R-:W-:Y:S02]  /*1dc0*/  SEL R65, R65, RZ, P5 ;  /* 0x000000ff41417207 */ /* 0x000fe40002800000 */
[----:B------:R-:W-:Y:S02]  /*1dd0*/  IADD3 R84, P6, R142, UR18, RZ ;  /* 0x000000128e547c10 */ /* 0x000fe4000ffde0ff */
[----:B------:R-:W-:Y:S02]  /*1de0*/  LOP3.LUT P5, RZ, R143, 0xff, RZ, 0xc0, !PT ;  /* 0x000000ff8fff7812 */ /* 0x000fe400078ac0ff */
[----:B------:R-:W-:-:S02]  /*1df0*/  IADD3.X R85, R141, UR19, RZ, P6, !PT ;  /* 0x000000138d557c10 */ /* 0x000fc4000b7fe4ff */
        /* <DEDUP_REMOVED lines=9> */
.L_x_11254:
        /* <DEDUP_REMOVED lines=9> */
[C---:B0-----:R-:W-:Y:S01]  /*1f20*/  FMUL.FTZ R71, R139.reuse, R74 ;  /* 0x0000004a8b477220 */ /* 0x041fe20000410000 */
        /* <DEDUP_REMOVED lines=15> */
.L_x_11255:
[-CC-:B------:R-:W-:Y:S01]  /*2020*/  FFMA.FTZ R75, R75, R72.reuse, R73.reuse ;  /* 0x000000484b4b7223 */ /* 0x180fe20000010049 */
[-C--:B------:R-:W-:Y:S01]  /*2030*/  FMUL.FTZ R76, R76, R137.reuse ;  /* 0x000000894c4c7220 */ /* 0x080fe20000410000 */
[-CC-:B------:R-:W-:Y:S01]  /*2040*/  FFMA.FTZ R78, R78, R72.reuse, R73.reuse ;  /* 0x000000484e4e7223 */ /* 0x180fe20000010049 */
[-C--:B------:R-:W-:Y:S01]  /*2050*/  FFMA.FTZ R81, R81, R72.reuse, R73 ;  /* 0x0000004851517223 */ /* 0x080fe20000010049 */
[----:B------:R-:W-:Y:S01]  /*2060*/  FADD.FTZ R100, R100, -R75 ;  /* 0x8000004b64647221 */ /* 0x000fe20000010000 */
[----:B01----:R-:W-:Y:S01]  /*2070*/  FMUL.FTZ R65, R76, UR15 ;  /* 0x0000000f4c417c20 */ /* 0x003fe20008410000 */
[----:B------:R-:W-:Y:S01]  /*2080*/  FFMA.FTZ R72, R82, R72, R73 ;  /* 0x0000004852487223 */ /* 0x000fe20000010049 */
[-C--:B------:R-:W-:Y:S01]  /*2090*/  FMUL.FTZ R71, R71, R137.reuse ;  /* 0x0000008947477220 */ /* 0x080fe20000410000 */
[----:B------:R-:W-:Y:S01]  /*20a0*/  FMUL.FTZ R69, R139, R100 ;  /* 0x000000648b457220 */ /* 0x000fe20000410000 */
[-C--:B------:R-:W-:Y:S01]  /*20b0*/  FMUL.FTZ R77, R77, R137.reuse ;  /* 0x000000894d4d7220 */ /* 0x080fe20000410000 */
[----:B------:R-:W-:Y:S01]  /*20c0*/  LOP3.LUT P5, RZ, R140, 0xff00, RZ, 0xc0, !PT ;  /* 0x0000ff008cff7812 */ /* 0x000fe200078ac0ff */
[----:B------:R-:W-:Y:S01]  /*20d0*/  FADD.FTZ R78, R101, -R78 ;  /* 0x8000004e654e7221 */ /* 0x000fe20000010000 */
[----:B------:R-:W-:Y:S01]  /*20e0*/  @P1 FADD.FTZ R69, R56, R69 ;  /* 0x0000004538451221 */ /* 0x000fe20000010000 */
[----:B------:R-:W-:Y:S01]  /*20f0*/  FADD.FTZ R102, R102, -R81 ;  /* 0x8000005166667221 */ /* 0x000fe20000010000 */
[----:B------:R-:W-:Y:S01]  /*2100*/  FADD.FTZ R72, R103, -R72 ;  /* 0x8000004867487221 */ /* 0x000fe20000010000 */
[----:B------:R-:W-:Y:S01]  /*2110*/  FMUL.FTZ R64, R71, UR15 ;  /* 0x0000000f47407c20 */ /* 0x000fe20008410000 */
[----:B------:R-:W-:Y:S01]  /*2120*/  FMUL.FTZ R66, R77, UR15 ;  /* 0x0000000f4d427c20 */ /* 0x000fe20008410000 */
[----:B------:R-:W-:Y:S01]  /*2130*/  SEL R65, R65, RZ, P5 ;  /* 0x000000ff41417207 */ /* 0x000fe20002800000 */
[C---:B------:R-:W-:Y:S01]  /*2140*/  FMUL.FTZ R78, R139.reuse, R78 ;  /* 0x0000004e8b4e7220 */ /* 0x040fe20000410000 */
[----:B------:R-:W-:Y:S01]  /*2150*/  FMUL.FTZ R71, R139, R102 ;  /* 0x000000668b477220 */ /* 0x000fe20000410000 */
[C---:B------:R-:W-:Y:S01]  /*2160*/  SEL R60, R69.reuse, R60, P3 ;  /* 0x0000003c453c7207 */ /* 0x040fe20001800000 */
        /* <DEDUP_REMOVED lines=10> */
[----:B------:R-:W-:Y:S01]  /*2210*/  FMUL.FTZ R68, R69, UR15 ;  /* 0x0000000f45447c20 */ /* 0x000fe20008410000 */
[----:B------:R-:W-:Y:S01]  /*2220*/  LOP3.LUT P6, RZ, R140, 0xff000000, RZ, 0xc0, !PT ;  /* 0xff0000008cff7812 */ /* 0x000fe200078cc0ff */
[----:B------:R-:W-:Y:S01]  /*2230*/  @P1 FADD.FTZ R70, R59, R70 ;  /* 0x000000463b461221 */ /* 0x000fe20000010000 */
[----:B------:R-:W-:-:S02]  /*2240*/  LOP3.LUT P5, RZ, R138, 0xff, RZ, 0xc0, !PT ;  /* 0x000000ff8aff7812 */ /* 0x000fc400078ac0ff */
[C---:B------:R-:W-:Y:S01]  /*2250*/  SEL R61, R78.reuse, R61, P3 ;  /* 0x0000003d4e3d7207 */ /* 0x040fe20001800000 */
[-C--:B------:R-:W-:Y:S01]  /*2260*/  FMUL.FTZ R78, R78, R137.reuse ;  /* 0x000000894e4e7220 */ /* 0x080fe20000410000 */
[C---:B------:R-:W-:Y:S01]  /*2270*/  SEL R62, R71.reuse, R62, P3 ;  /* 0x0000003e473e7207 */ /* 0x040fe20001800000 */
[-C--:B------:R-:W-:Y:S01]  /*2280*/  FMUL.FTZ R71, R71, R137.reuse ;  /* 0x0000008947477220 */ /* 0x080fe20000410000 */
[----:B------:R-:W-:Y:S01]  /*2290*/  SEL R67, R67, RZ, P6 ;  /* 0x000000ff43437207 */ /* 0x000fe20003000000 */
[----:B------:R-:W-:Y:S01]  /*22a0*/  FMUL.FTZ R137, R70, R137 ;  /* 0x0000008946897220 */ /* 0x000fe20000410000 */
[----:B------:R-:W-:Y:S01]  /*22b0*/  SEL R68, R68, RZ, P5 ;  /* 0x000000ff44447207 */ /* 0x000fe20002800000 */
[----:B------:R-:W-:Y:S01]  /*22c0*/  FMUL.FTZ R69, R78, UR15 ;  /* 0x0000000f4e457c20 */ /* 0x000fe20008410000 */
[----:B------:R-:W-:Y:S02]  /*22d0*/  IADD3 R72, P6, R136, UR18, RZ ;  /* 0x0000001288487c10 */ /* 0x000fe4000ffde0ff */
[----:B------:R-:W-:-:S02]  /*22e0*/  @P2 IADD3 R74, P5, R134, UR16, RZ ;  /* 0x00000010864a2c10 */ /* 0x000fc4000ffbe0ff */
[----:B------:R-:W-:Y:S01]  /*22f0*/  SEL R63, R70, R63, P3 ;  /* 0x0000003f463f7207 */ /* 0x000fe20001800000 */
[----:B------:R-:W-:Y:S01]  /*2300*/  FMUL.FTZ R70, R71, UR15 ;  /* 0x0000000f47467c20 */ /* 0x000fe20008410000 */
[----:B------:R-:W-:Y:S01]  /*2310*/  IADD3.X R73, R135, UR19, RZ, P6, !PT ;  /* 0x0000001387497c10 */ /* 0x000fe2000b7fe4ff */
[----:B------:R-:W-:Y:S01]  /*2320*/  FMUL.FTZ R71, R137, UR15 ;  /* 0x0000000f89477c20 */ /* 0x000fe20008410000 */
        /* <DEDUP_REMOVED lines=56> */
.L_x_11250:
        /* <DEDUP_REMOVED lines=21> */
.L_x_11251:
[----:B------:R-:W-:Y:S01]  /*2800*/  HFMA2.MMA R94, -RZ, RZ, 0, 9.5367431640625e-07 ;  /* 0x00000010ff5e7435 */ /* 0x000fe200000001ff */
[----:B------:R-:W-:Y:S02]  /*2810*/  MOV R95, R66 ;  /* 0x00000042005f7202 */ /* 0x000fe40000000f00 */
[----:B------:R-:W-:Y:S02]  /*2820*/  MOV R165, 0x1f ;  /* 0x0000001f00a57802 */ /* 0x000fe40000000f00 */
[----:B------:R-:W-:-:S07]  /*2830*/  MOV R90, 0xffffffff ;  /* 0xffffffff005a7802 */ /* 0x000fce0000000f00 */
[----:B-----5:R-:W-:Y:S05]  /*2840*/  WARPSYNC.COLLECTIVE R90, `(.L_x_11257) ;  /* 0x000000005a087348 */ /* 0x020fea0003c00000 */
[----:B------:R0:W1:Y:S02]  /*2850*/  SHFL.DOWN P1, R93, R95, R94, R165 ;  /* 0x0800005e5f5d7389 */ /* 0x00006400000200a5 */
[----:B01---5:R-:W-:Y:S01]  /*2860*/  ENDCOLLECTIVE ;  /* 0x000000000000791b */ /* 0x023fe20003800000 */
.L_x_11257:
[----:B------:R-:W-:Y:S02]  /*2870*/  MOV R95, R64 ;  /* 0x00000040005f7202 */ /* 0x000fe40000000f00 */
[----:B------:R-:W-:-:S07]  /*2880*/  MOV R67, R93 ;  /* 0x0000005d00437202 */ /* 0x000fce0000000f00 */
[----:B------:R-:W-:Y:S05]  /*2890*/  WARPSYNC.COLLECTIVE R90, `(.L_x_11258) ;  /* 0x000000005a087348 */ /* 0x000fea0003c00000 */
[----:B------:R0:W1:Y:S02]  /*28a0*/  SHFL.DOWN P1, R93, R95, R94, R165 ;  /* 0x0800005e5f5d7389 */ /* 0x00006400000200a5 */
[----:B01----:R-:W-:Y:S01]  /*28b0*/  ENDCOLLECTIVE ;  /* 0x000000000000791b */ /* 0x003fe20003800000 */
.L_x_11258:
[----:B------:R-:W-:Y:S01]  /*28c0*/  FADD.FTZ R67, R66, R67 ;  /* 0x0000004342437221 */ /* 0x000fe20000010000 */
[----:B------:R-:W-:-:S04]  /*28d0*/  HFMA2.MMA R94, -RZ, RZ, 0, 4.76837158203125e-07 ;  /* 0x00000008ff5e7435 */ /* 0x000fc800000001ff */
[----:B------:R-:W-:Y:S02]  /*28e0*/  MOV R95, R67 ;  /* 0x00000043005f7202 */ /* 0x000fe40000000f00 */
[----:B------:R-:W-:-:S07]  /*28f0*/  MOV R69, R93 ;  /* 0x0000005d00457202 */ /* 0x000fce0000000f00 */
[----:B------:R-:W-:Y:S05]  /*2900*/  WARPSYNC.COLLECTIVE R90, `(.L_x_11259) ;  /* 0x000000005a087348 */ /* 0x000fea0003c00000 */
[----:B------:R0:W1:Y:S02]  /*2910*/  SHFL.DOWN P1, R93, R95, R94, R165 ;  /* 0x0800005e5f5d7389 */ /* 0x00006400000200a5 */
[----:B01----:R-:W-:Y:S01]  /*2920*/  ENDCOLLECTIVE ;  /* 0x000000000000791b */ /* 0x003fe20003800000 */
.L_x_11259:
[----:B------:R-:W-:-:S05]  /*2930*/  FADD.FTZ R69, R64, R69 ;  /* 0x0000004540457221 */ /* 0x000fca0000010000 */
[----:B------:R-:W-:Y:S02]  /*2940*/  MOV R95, R69 ;  /* 0x00000045005f7202 */ /* 0x000fe40000000f00 */
[----:B------:R-:W-:-:S07]  /*2950*/  MOV R68, R93 ;  /* 0x0000005d00447202 */ /* 0x000fce0000000f00 */
[----:B------:R-:W-:Y:S05]  /*2960*/  WARPSYNC.COLLECTIVE R90, `(.L_x_11260) ;  /* 0x000000005a087348 */ /* 0x000fea0003c00000 */
[----:B------:R0:W1:Y:S02]  /*2970*/  SHFL.DOWN P1, R93, R95, R94, R165 ;  /* 0x0800005e5f5d7389 */ /* 0x00006400000200a5 */
[----:B01----:R-:W-:Y:S01]  /*2980*/  ENDCOLLECTIVE ;  /* 0x000000000000791b */ /* 0x003fe20003800000 */
.L_x_11260:
[----:B------:R-:W-:Y:S01]  /*2990*/  FADD.FTZ R68, R67, R68 ;  /* 0x0000004443447221 */ /* 0x000fe20000010000 */
[----:B------:R-:W-:-:S04]  /*29a0*/  HFMA2.MMA R94, -RZ, RZ, 0, 2.384185791015625e-07 ;  /* 0x00000004ff5e7435 */ /* 0x000fc800000001ff */
[----:B------:R-:W-:Y:S02]  /*29b0*/  MOV R95, R68 ;  /* 0x00000044005f7202 */ /* 0x000fe40000000f00 */
[----:B------:R-:W-:-:S07]  /*29c0*/  MOV R70, R93 ;  /* 0x0000005d00467202 */ /* 0x000fce0000000f00 */
[----:B------:R-:W-:Y:S05]  /*29d0*/  WARPSYNC.COLLECTIVE R90, `(.L_x_11261) ;  /* 0x000000005a087348 */ /* 0x000fea0003c00000 */
[----:B------:R0:W1:Y:S02]  /*29e0*/  SHFL.DOWN P1, R93, R95, R94, R165 ;  /* 0x0800005e5f5d7389 */ /* 0x00006400000200a5 */
[----:B01----:R-:W-:Y:S01]  /*29f0*/  ENDCOLLECTIVE ;  /* 0x000000000000791b */ /* 0x003fe20003800000 */
.L_x_11261:
[----:B------:R-:W-:-:S05]  /*2a00*/  FADD.FTZ R70, R69, R70 ;  /* 0x0000004645467221 */ /* 0x000fca0000010000 */
[----:B------:R-:W-:Y:S02]  /*2a10*/  MOV R95, R70 ;  /* 0x00000046005f7202 */ /* 0x000fe40000000f00 */
[----:B------:R-:W-:-:S07]  /*2a20*/  MOV R71, R93 ;  /* 0x0000005d00477202 */ /* 0x000fce0000000f00 */
[----:B------:R-:W-:Y:S05]  /*2a30*/  WARPSYNC.COLLECTIVE R90, `(.L_x_11262) ;  /* 0x000000005a087348 */ /* 0x000fea0003c00000 */
[----:B------:R0:W1:Y:S02]  /*2a40*/  SHFL.DOWN P1, R93, R95, R94, R165 ;  /* 0x0800005e5f5d7389 */ /* 0x00006400000200a5 */
[----:B01----:R-:W-:Y:S01]  /*2a50*/  ENDCOLLECTIVE ;  /* 0x000000000000791b */ /* 0x003fe20003800000 */
.L_x_11262:
[----:B------:R-:W-:Y:S01]  /*2a60*/  FADD.FTZ R71, R68, R71 ;  /* 0x0000004744477221 */ /* 0x000fe20000010000 */
[----:B------:R-:W-:-:S04]  /*2a70*/  HFMA2.MMA R94, -RZ, RZ, 0, 1.1920928955078125e-07 ;  /* 0x00000002ff5e7435 */ /* 0x000fc800000001ff */
[----:B------:R-:W-:Y:S02]  /*2a80*/  MOV R95, R71 ;  /* 0x00000047005f7202 */ /* 0x000fe40000000f00 */
[----:B------:R-:W-:-:S07]  /*2a90*/  MOV R73, R93 ;  /* 0x0000005d00497202 */ /* 0x000fce0000000f00 */
[----:B------:R-:W-:Y:S05]  /*2aa0*/  WARPSYNC.COLLECTIVE R90, `(.L_x_11263) ;  /* 0x000000005a087348 */ /* 0x000fea0003c00000 */
[----:B------:R0:W1:Y:S02]  /*2ab0*/  SHFL.DOWN P1, R93, R95, R94, R165 ;  /* 0x0800005e5f5d7389 */ /* 0x00006400000200a5 */
[----:B01----:R-:W-:Y:S01]  /*2ac0*/  ENDCOLLECTIVE ;  /* 0x000000000000791b */ /* 0x003fe20003800000 */
.L_x_11263:
[----:B------:R-:W-:-:S05]  /*2ad0*/  FADD.FTZ R66, R70, R73 ;  /* 0x0000004946427221 */ /* 0x000fca0000010000 */
[----:B------:R-:W-:Y:S02]  /*2ae0*/  MOV R95, R66 ;  /* 0x00000042005f7202 */ /* 0x000fe40000000f00 */
[----:B------:R-:W-:-:S07]  /*2af0*/  MOV R72, R93 ;  /* 0x0000005d00487202 */ /* 0x000fce0000000f00 */
[----:B------:R-:W-:Y:S05]  /*2b00*/  WARPSYNC.COLLECTIVE R90, `(.L_x_11264) ;  /* 0x000000005a087348 */ /* 0x000fea0003c00000 */
[----:B------:R0:W1:Y:S02]  /*2b10*/  SHFL.DOWN P1, R93, R95, R94, R165 ;  /* 0x0800005e5f5d7389 */ /* 0x00006400000200a5 */
[----:B01----:R-:W-:Y:S01]  /*2b20*/  ENDCOLLECTIVE ;  /* 0x000000000000791b */ /* 0x003fe20003800000 */
.L_x_11264:
[----:B------:R-:W-:Y:S01]  /*2b30*/  FADD.FTZ R72, R71, R72 ;  /* 0x0000004847487221 */ /* 0x000fe20000010000 */
[----:B------:R-:W-:-:S04]  /*2b40*/  HFMA2.MMA R94, -RZ, RZ, 0, 5.9604644775390625e-08 ;  /* 0x00000001ff5e7435 */ /* 0x000fc800000001ff */
[----:B------:R-:W-:Y:S02]  /*2b50*/  MOV R95, R72 ;  /* 0x00000048005f7202 */ /* 0x000fe40000000f00 */
[----:B------:R-:W-:-:S07]  /*2b60*/  MOV R73, R93 ;  /* 0x0000005d00497202 */ /* 0x000fce0000000f00 */
[----:B------:R-:W-:Y:S05]  /*2b70*/  WARPSYNC.COLLECTIVE R90, `(.L_x_11265) ;  /* 0x000000005a087348 */ /* 0x000fea0003c00000 */
[----:B------:R0:W1:Y:S02]  /*2b80*/  SHFL.DOWN P1, R93, R95, R94, R165 ;  /* 0x0800005e5f5d7389 */ /* 0x00006400000200a5 */
[----:B01----:R-:W-:Y:S01]  /*2b90*/  ENDCOLLECTIVE ;  /* 0x000000000000791b */ /* 0x003fe20003800000 */
.L_x_11265:
[----:B------:R-:W-:-:S05]  /*2ba0*/  FADD.FTZ R73, R66, R73 ;  /* 0x0000004942497221 */ /* 0x000fca0000010000 */
[----:B------:R-:W-:Y:S02]  /*2bb0*/  MOV R95, R73 ;  /* 0x00000049005f7202 */ /* 0x000fe40000000f00 */
[----:B------:R-:W-:-:S07]  /*2bc0*/  MOV R67, R93 ;  /* 0x0000005d00437202 */ /* 0x000fce0000000f00 */
[----:B------:R-:W-:Y:S05]  /*2bd0*/  WARPSYNC.COLLECTIVE R90, `(.L_x_11266) ;  /* 0x000000005a087348 */ /* 0x000fea0003c00000 */
[----:B------:R0:W1:Y:S02]  /*2be0*/  SHFL.DOWN P1, R93, R95, R94, R165 ;  /* 0x0800005e5f5d7389 */ /* 0x00006400000200a5 */
[----:B01----:R-:W-:Y:S01]  /*2bf0*/  ENDCOLLECTIVE ;  /* 0x000000000000791b */ /* 0x003fe20003800000 */
.L_x_11266:
[----:B------:R-:W-:Y:S01]  /*2c00*/  MOV R64, R93 ;  /* 0x0000005d00407202 */ /* 0x000fe20000000f00 */
[----:B------:R-:W-:Y:S06]  /*2c10*/  BRA `(.L_x_11267) ;  /* 0xffffffe800207947 */ /* 0x000fec000383ffff */
.L_x_11268:
        /* <DEDUP_REMOVED lines=14> */
.L_x_12007:


//--------------------- .text._ZN10layer_norm22ln_bwd_finalize_kernelINS_22Kernel_traits_finalizeILj2560EfffffjLb0ELj1024ELj4ENS_18Kernel_traits_baseILj2560EfffffjLj1024EEEEELb0ELb0EEEvNS_9BwdParamsE --------------------------
	.section	.text._ZN10layer_norm22ln_bwd_finalize_kernelINS_22Kernel_traits_finalizeILj2560EfffffjLb0ELj1024ELj4ENS_18Kernel_traits_baseILj2560EfffffjLj1024EEEEELb0ELb0EEEvNS_9BwdParamsE,"ax",@progbits
	.align	128
        .global         _ZN10layer_norm22ln_bwd_finalize_kernelINS_22Kernel_traits_finalizeILj2560EfffffjLb0ELj1024ELj4ENS_18Kernel_traits_baseILj2560EfffffjLj1024EEEEELb0ELb0EEEvNS_9BwdParamsE
        .type           _ZN10layer_norm22ln_bwd_finalize_kernelINS_22Kernel_traits_finalizeILj2560EfffffjLb0ELj1024ELj4ENS_18Kernel_traits_baseILj2560EfffffjLj1024EEEEELb0ELb0EEEvNS_9BwdParamsE,@function
        .size           _ZN10layer_norm22ln_bwd_finalize_kernelINS_22Kernel_traits_finalizeILj2560EfffffjLb0ELj1024ELj4ENS_18Kernel_traits_baseILj2560EfffffjLj1024EEEEELb0ELb0EEEvNS_9BwdParamsE,(.L_x_12008 - _ZN10layer_norm22ln_bwd_finalize_kernelINS_22Kernel_traits_finalizeILj2560EfffffjLb0ELj1024ELj4ENS_18Kernel_traits_baseILj2560EfffffjLj1024EEEEELb0ELb0EEEvNS_9BwdParamsE)
        .other          _ZN10layer_norm22ln_bwd_finalize_kernelINS_22Kernel_traits_finalizeILj2560EfffffjLb0ELj1024ELj4ENS_18Kernel_traits_baseILj2560EfffffjLj1024EEEEELb0ELb0EEEvNS_9BwdParamsE,@"STO_CUDA_ENTRY STV_DEFAULT"
_ZN10layer_norm22ln_bwd_finalize_kernelINS_22Kernel_traits_finalizeILj2560EfffffjLb0ELj1024ELj4ENS_18Kernel_traits_baseILj2560EfffffjLj1024EEEEELb0ELb0EEEvNS_9BwdParamsE:
.text._ZN10layer_norm22ln_bwd_finalize_kernelINS_22Kernel_traits_finalizeILj2560EfffffjLb0ELj1024ELj4ENS_18Kernel_traits_baseILj2560EfffffjLj1024EEEEELb0ELb0EEEvNS_9BwdParamsE:
        /* <DEDUP_REMOVED lines=25> */
.L_x_11281:
        /* <DEDUP_REMOVED lines=30> */
.L_x_11273:
        /* <DEDUP_REMOVED lines=36> */
.L_x_11272:
[----:B------:R-:W-:Y:S05]  /*05b0*/  BSYNC B1 ;  /* 0x0000000000017941 */ /* 0x000fea0003800000 */
.L_x_11271:
        /* <DEDUP_REMOVED lines=24> */
.L_x_11275:
[----:B------:R-:W-:Y:S05]  /*0740*/  BSYNC B1 ;  /* 0x0000000000017941 */ /* 0x000fea0003800000 */
.L_x_11274:
        /* <DEDUP_REMOVED lines=12> */
.L_x_11276:
[----:B------:R-:W-:Y:S05]  /*0810*/  BSYNC B1 ;  /* 0x0000000000017941 */ /* 0x000fea0003800000 */
.L_x_11270:
[----:B------:R-:W-:Y:S05]  /*0820*/  BSYNC B0 ;  /* 0x0000000000007941 */ /* 0x000fea0003800000 */
.L_x_11269:
        /* <DEDUP_REMOVED lines=29> */
.L_x_11292:
[----:B---3--:R-:W-:Y:S01]  /*0a00*/  FADD.FTZ R9, R18, R9 ;  /* 0x0000000912097221 */ /* 0x008fe20000010000 */
[----:B--2---:R-:W-:-:S04]  /*0a10*/  FADD.FTZ R11, R10, R11 ;  /* 0x0000000b0a0b7221 */ /* 0x004fc80000010000 */
[----:B------:R2:W-:Y:S04]  /*0a20*/  @!P1 STS [R6+0x2000], R9 ;  /* 0x0020000906009388 */ /* 0x0005e80000000800 */
[----:B------:R2:W-:Y:S02]  /*0a30*/  @!P1 STS [R6+0x2080], R11 ;  /* 0x0020800b06009388 */ /* 0x0005e40000000800 */
.L_x_11277:
        /* <DEDUP_REMOVED lines=16> */
.L_x_11280:
[----:B------:R-:W-:Y:S05]  /*0b40*/  BSYNC B0 ;  /* 0x0000000000007941 */ /* 0x000fea0003800000 */
.L_x_11279:
[C---:B------:R-:W-:Y:S01]  /*0b50*/  ISETP.GT.U32.AND P1, PT, R3.reuse, -0xa01, PT ;  /* 0xfffff5ff0300780c */ /* 0x040fe20003f24070 */
[----:B------:R-:W-:Y:S01]  /*0b60*/  VIADD R4, R4, 0x500 ;  /* 0x0000050004047836 */ /* 0x000fe20000000000 */
[----:B------:R-:W-:-:S11]  /*0b70*/  IADD3 R3, R3, 0xa00, RZ ;  /* 0x00000a0003037810 */ /* 0x000fd60007ffe0ff */
[----:B------:R-:W-:Y:S05]  /*0b80*/  @P1 BRA `(.L_x_11281) ;  /* 0xfffffff400801947 */ /* 0x000fea000383ffff */
[----:B------:R-:W-:Y:S05]  /*0b90*/  EXIT ;  /* 0x000000000000794d */ /* 0x000fea0003800000 */
.L_x_11278:
[----:B------:R-:W-:Y:S01]  /*0ba0*/  HFMA2.MMA R21, -RZ, RZ, 0, 5.9604644775390625e-08 ;  /* 0x00000001ff157435 */ /* 0x000fe200000001ff */
[----:B0--3--:R-:W-:Y:S01]  /*0bb0*/  MOV R22, R10 ;  /* 0x0000000a00167202 */ /* 0x009fe20000000f00 */
[----:B------:R-:W-:Y:S01]  /*0bc0*/  IMAD.MOV.U32 R19, RZ, RZ, -0x1 ;  /* 0xffffffffff137424 */ /* 0x000fe200078e00ff */
[----:B------:R-:W-:-:S08]  /*0bd0*/  MOV R24, 0x1f ;  /* 0x0000001f00187802 */ /* 0x000fd00000000f00 */
[----:B-12---:R-:W-:Y:S05]  /*0be0*/  WARPSYNC.COLLECTIVE R19, `(.L_x_11282) ;  /* 0x0000000013087348 */ /* 0x006fea0003c00000 */
[----:B------:R0:W3:Y:S02]  /*0bf0*/  SHFL.BFLY P2, R20, R22, R21, R24 ;  /* 0x0c00001516147389 */ /* 0x0000e40000040018 */
[----:B0123--:R-:W-:Y:S01]  /*0c00*/  ENDCOLLECTIVE ;  /* 0x000000000000791b */ /* 0x00ffe20003800000 */
.L_x_11282:
[----:B------:R-:W-:Y:S01]  /*0c10*/  HFMA2.MMA R21, -RZ, RZ, 0, 1.1920928955078125e-07 ;  /* 0x00000002ff157435 */ /* 0x000fe200000001ff */
[----:B------:R-:W-:-:S05]  /*0c20*/  MOV R11, R20 ;  /* 0x00000014000b7202 */ /* 0x000fca0000000f00 */
[----:B------:R-:W-:-:S05]  /*0c30*/  FADD.FTZ R11, R10, R11 ;  /* 0x0000000b0a0b7221 */ /* 0x000fca0000010000 */
[----:B------:R-:W-:-:S07]  /*0c40*/  MOV R22, R11 ;  /* 0x0000000b00167202 */ /* 0x000fce0000000f00 */
[----:B------:R-:W-:Y:S05]  /*0c50*/  WARPSYNC.COLLECTIVE R19, `(.L_x_11283) ;  /* 0x0000000013087348 */ /* 0x000fea0003c00000 */
[----:B------:R0:W1:Y:S02]  /*0c60*/  SHFL.BFLY P2, R20, R22, R21, R24 ;  /* 0x0c00001516147389 */ /* 0x0000640000040018 */
[----:B01----:R-:W-:Y:S01]  /*0c70*/  ENDCOLLECTIVE ;  /* 0x000000000000791b */ /* 0x003fe20003800000 */
.L_x_11283:
[----:B------:R-:W-:Y:S01]  /*0c80*/  HFMA2.MMA R21, -RZ, RZ, 0, 2.384185791015625e-07 ;  /* 0x00000004ff157435 */ /* 0x000fe200000001ff */
[----:B------:R-:W-:-:S04]  /*0c90*/  IMAD.MOV.U32 R14, RZ, RZ, R20 ;  /* 0x000000ffff0e7224 */ /* 0x000fc800078e0014 */
[----:B------:R-:W-:-:S05]  /*0ca0*/  FADD.FTZ R14, R11, R14 ;  /* 0x0000000e0b0e7221 */ /* 0x000fca0000010000 */
[----:B------:R-:W-:-:S07]  /*0cb0*/  MOV R22, R14 ;  /* 0x0000000e00167202 */ /* 0x000fce0000000f00 */
[----:B------:R-:W-:Y:S05]  /*0cc0*/  WARPSYNC.COLLECTIVE R19, `(.L_x_11284) ;  /* 0x0000000013087348 */ /* 0x000fea0003c00000 */
[----:B------:R0:W1:Y:S02]  /*0cd0*/  SHFL.BFLY P2, R20, R22, R21, R24 ;  /* 0x0c00001516147389 */ /* 0x0000640000040018 */
[----:B01----:R-:W-:Y:S01]  /*0ce0*/  ENDCOLLECTIVE ;  /* 0x000000000000791b */ /* 0x003fe20003800000 */
.L_x_11284:
[----:B------:R-:W-:Y:S01]  /*0cf0*/  IMAD.MOV.U32 R21, RZ, RZ, 0x8 ;  /* 0x00000008ff157424 */ /* 0x000fe200078e00ff */
[----:B------:R-:W-:-:S05]  /*0d00*/  MOV R13, R20 ;  /* 0x00000014000d7202 */ /* 0x000fca0000000f00 */
[----:B------:R-:W-:-:S05]  /*0d10*/  FADD.FTZ R13, R14, R13 ;  /* 0x0000000d0e0d7221 */ /* 0x000fca0000010000 */
[----:B------:R-:W-:-:S07]  /*0d20*/  MOV R22, R13 ;  /* 0x0000000d00167202 */ /* 0x000fce0000000f00 */
[----:B------:R-:W-:Y:S05]  /*0d30*/  WARPSYNC.COLLECTIVE R19, `(.L_x_11285) ;  /* 0x0000000013087348 */ /* 0x000fea0003c00000 */
[----:B------:R0:W1:Y:S02]  /*0d40*/  SHFL.BFLY P2, R20, R22, R21, R24 ;  /* 0x0c00001516147389 */ /* 0x0000640000040018 */
[----:B01----:R-:W-:Y:S01]  /*0d50*/  ENDCOLLECTIVE ;  /* 0x000000000000791b */ /* 0x003fe20003800000 */
.L_x_11285:
[----:B------:R-:W-:Y:S01]  /*0d60*/  HFMA2.MMA R21, -RZ, RZ, 0, 9.5367431640625e-07 ;  /* 0x00000010ff157435 */ /* 0x000fe200000001ff */
[----:B------:R-:W-:-:S05]  /*0d70*/  MOV R10, R20 ;  /* 0x00000014000a7202 */ /* 0x000fca0000000f00 */
[----:B------:R-:W-:-:S05]  /*0d80*/  FADD.FTZ R10, R13, R10 ;  /* 0x0000000a0d0a7221 */ /* 0x000fca0000010000 */
[----:B------:R-:W-:-:S07]  /*0d90*/  MOV R22, R10 ;  /* 0x0000000a00167202 */ /* 0x000fce0000000f00 */
[----:B------:R-:W-:Y:S05]  /*0da0*/  WARPSYNC.COLLECTIVE R19, `(.L_x_11286) ;  /* 0x0000000013087348 */ /* 0x000fea0003c00000 */
[----:B------:R0:W1:Y:S02]  /*0db0*/  SHFL.BFLY P2, R20, R22, R21, R24 ;  /* 0x0c00001516147389 */ /* 0x0000640000040018 */
[----:B01----:R-:W-:Y:S01]  /*0dc0*/  ENDCOLLECTIVE ;  /* 0x000000000000791b */ /* 0x003fe20003800000 */
.L_x_11286:
[----:B------:R-:W-:Y:S01]  /*0dd0*/  HFMA2.MMA R21, -RZ, RZ, 0, 5.9604644775390625e-08 ;  /* 0x00000001ff157435 */ /* 0x000fe200000001ff */
[----:B------:R-:W-:Y:S01]  /*0de0*/  IMAD.MOV.U32 R22, RZ, RZ, R9 ;  /* 0x000000ffff167224 */ /* 0x000fe200078e0009 */
[----:B------:R-:W-:-:S09]  /*0df0*/  MOV R11, R20 ;  /* 0x00000014000b7202 */ /* 0x000fd20000000f00 */
[----:B------:R-:W-:Y:S05]  /*0e00*/  WARPSYNC.COLLECTIVE R19, `(.L_x_11287) ;  /* 0x0000000013087348 */ /* 0x000fea0003c00000 */
[----:B------:R0:W1:Y:S02]  /*0e10*/  SHFL.BFLY P2, R20, R22, R21, R24 ;  /* 0x0c00001516147389 */ /* 0x0000640000040018 */
[----:B01----:R-:W-:Y:S01]  /*0e20*/  ENDCOLLECTIVE ;  /* 0x000000000000791b */ /* 0x003fe20003800000 */
.L_x_11287:
[----:B------:R-:W-:Y:S01]  /*0e30*/  HFMA2.MMA R21, -RZ, RZ, 0, 1.1920928955078125e-07 ;  /* 0x00000002ff157435 */ /* 0x000fe200000001ff */
[----:B------:R-:W-:-:S05]  /*0e40*/  MOV R14, R20 ;  /* 0x00000014000e7202 */ /* 0x000fca0000000f00 */
[----:B------:R-:W-:-:S05]  /*0e50*/  FADD.FTZ R15, R9, R14 ;  /* 0x0000000e090f7221 */ /* 0x000fca0000010000 */
[----:B------:R-:W-:-:S07]  /*0e60*/  MOV R22, R15 ;  /* 0x0000000f00167202 */ /* 0x000fce0000000f00 */
[----:B------:R-:W-:Y:S05]  /*0e70*/  WARPSYNC.COLLECTIVE R19, `(.L_x_11288) ;  /* 0x0000000013087348 */ /* 0x000fea0003c00000 */
[----:B------:R0:W1:Y:S02]  /*0e80*/  SHFL.BFLY P2, R20, R22, R21, R24 ;  /* 0x0c00001516147389 */ /* 0x0000640000040018 */
[----:B01----:R-:W-:Y:S01]  /*0e90*/  ENDCOLLECTIVE ;  /* 0x000000000000791b */ /* 0x003fe20003800000 */
.L_x_11288:
[----:B------:R-:W-:Y:S01]  /*0ea0*/  HFMA2.MMA R21, -RZ, RZ, 0, 2.384185791015625e-07 ;  /* 0x00000004ff157435 */ /* 0x000fe200000001ff */
[----:B------:R-:W-:-:S04]  /*0eb0*/  IMAD.MOV.U32 R16, RZ, RZ, R20 ;  /* 0x000000ffff107224 */ /* 0x000fc800078e0014 */
[----:B------:R-:W-:-:S05]  /*0ec0*/  FADD.FTZ R16, R15, R16 ;  /* 0x000000100f107221 */ /* 0x000fca0000010000 */
[----:B------:R-:W-:-:S07]  /*0ed0*/  MOV R22, R16 ;  /* 0x0000001000167202 */ /* 0x000fce0000000f00 */
[----:B------:R-:W-:Y:S05]  /*0ee0*/  WARPSYNC.COLLECTIVE R19, `(.L_x_11289) ;  /* 0x0000000013087348 */ /* 0x000fea0003c00000 */
[----:B------:R0:W1:Y:S02]  /*0ef0*/  SHFL.BFLY P2, R20, R22, R21, R24 ;  /* 0x0c00001516147389 */ /* 0x0000640000040018 */
[----:B01----:R-:W-:Y:S01]  /*0f00*/  ENDCOLLECTIVE ;  /* 0x000000000000791b */ /* 0x003fe20003800000 */
.L_x_11289:
[----:B------:R-:W-:Y:S01]  /*0f10*/  IMAD.MOV.U32 R21, RZ, RZ, 0x8 ;  /* 0x00000008ff157424 */ /* 0x000fe200078e00ff */
[----:B------:R-:W-:-:S05]  /*0f20*/  MOV R17, R20 ;  /* 0x0000001400117202 */ /* 0x000fca0000000f00 */
[----:B------:R-:W-:-:S05]  /*0f30*/  FADD.FTZ R17, R16, R17 ;  /* 0x0000001110117221 */ /* 0x000fca0000010000 */
[----:B------:R-:W-:-:S07]  /*0f40*/  MOV R22, R17 ;  /* 0x0000001100167202 */ /* 0x000fce0000000f00 */
[----:B------:R-:W-:Y:S05]  /*0f50*/  WARPSYNC.COLLECTIVE R19, `(.L_x_11290) ;  /* 0x0000000013087348 */ /* 0x000fea0003c00000 */
[----:B------:R0:W1:Y:S02]  /*0f60*/  SHFL.BFLY P2, R20, R22, R21, R24 ;  /* 0x0c00001516147389 */ /* 0x0000640000040018 */
[----:B01----:R-:W-:Y:S01]  /*0f70*/  ENDCOLLECTIVE ;  /* 0x000000000000791b */ /* 0x003fe20003800000 */
.L_x_11290:
[----:B------:R-:W-:Y:S01]  /*0f80*/  HFMA2.MMA R21, -RZ, RZ, 0, 9.5367431640625e-07 ;  /* 0x00000010ff157435 */ /* 0x000fe200000001ff */
[----:B------:R-:W-:-:S05]  /*0f90*/  MOV R18, R20 ;  /* 0x0000001400127202 */ /* 0x000fca0000000f00 */
[----:B------:R-:W-:-:S05]  /*0fa0*/  FADD.FTZ R18, R17, R18 ;  /* 0x0000001211127221 */ /* 0x000fca0000010000 */
[----:B------:R-:W-:-:S07]  /*0fb0*/  MOV R22, R18 ;  /* 0x0000001200167202 */ /* 0x000fce0000000f00 */
[----:B------:R-:W-:Y:S05]  /*0fc0*/  WARPSYNC.COLLECTIVE R19, `(.L_x_11291) ;  /* 0x0000000013087348 */ /* 0x000fea0003c00000 */
[----:B------:R0:W1:Y:S02]  /*0fd0*/  SHFL.BFLY P2, R20, R22, R21, R24 ;  /* 0x0c00001516147389 */ /* 0x0000640000040018 */
[----:B01----:R-:W-:Y:S01]  /*0fe0*/  ENDCOLLECTIVE ;  /* 0x000000000000791b */ /* 0x003fe20003800000 */
.L_x_11291:
[----:B------:R-:W-:Y:S01]  /*0ff0*/  MOV R9, R20 ;  /* 0x0000001400097202 */ /* 0x000fe20000000f00 */
[----:B------:R-:W-:Y:S06]  /*1000*/  BRA `(.L_x_11292) ;  /* 0xfffffff8007c7947 */ /* 0x000fec000383ffff */
.L_x_11293:
        /* <DEDUP_REMOVED lines=15> */
.L_x_12008:


//--------------------- .text._ZN10layer_norm13ln_bwd_kernelINS_13Kernel_traitsIfffffjLj2560ELj1ELj1ELj4ELj16ENS_18Kernel_traits_baseILj2560EfffffjLj128EEEEELb1ELb0ELb1ELb0EEEvNS_9BwdParamsE --------------------------
	.section	.text._ZN10layer_norm13ln_bwd_kernelINS_13Kernel_traitsIfffffjLj2560ELj1ELj1ELj4ELj16ENS_18Kernel_traits_baseILj2560EfffffjLj128EEEEELb1ELb0ELb1ELb0EEEvNS_9BwdParamsE,"ax",@progbits
	.align	128
        .global         _ZN10layer_norm13ln_bwd_kernelINS_13Kernel_traitsIfffffjLj2560ELj1ELj1ELj4ELj16ENS_18Kernel_traits_baseILj2560EfffffjLj128EEEEELb1ELb0ELb1ELb0EEEvNS_9BwdParamsE
        .type           _ZN10layer_norm13ln_bwd_kernelINS_13Kernel_traitsIfffffjLj2560ELj1ELj1ELj4ELj16ENS_18Kernel_traits_baseILj2560EfffffjLj128EEEEELb1ELb0ELb1ELb0EEEvNS_9BwdParamsE,@function
        .size           _ZN10layer_norm13ln_bwd_kernelINS_13Kernel_traitsIfffffjLj2560ELj1ELj1ELj4ELj16ENS_18Kernel_traits_baseILj2560EfffffjLj128EEEEELb1ELb0ELb1ELb0EEEvNS_9BwdParamsE,(.L_x_12009 - _ZN10layer_norm13ln_bwd_kernelINS_13Kernel_traitsIfffffjLj2560ELj1ELj1ELj4ELj16ENS_18Kernel_traits_baseILj2560EfffffjLj128EEEEELb1ELb0ELb1ELb0EEEvNS_9BwdParamsE)
        .other          _ZN10layer_norm13ln_bwd_kernelINS_13Kernel_traitsIfffffjLj2560ELj1ELj1ELj4ELj16ENS_18Kernel_traits_baseILj2560EfffffjLj128EEEEELb1ELb0ELb1ELb0EEEvNS_9BwdParamsE,@"STO_CUDA_ENTRY STV_DEFAULT"
_ZN10layer_norm13ln_bwd_kernelINS_13Kernel_traitsIfffffjLj2560ELj1ELj1ELj4ELj16ENS_18Kernel_traits_baseILj2560EfffffjLj128EEEEELb1ELb0ELb1ELb0EEEvNS_9BwdParamsE:
.text._ZN10layer_norm13ln_bwd_kernelINS_13Kernel_traitsIfffffjLj2560ELj1ELj1ELj4ELj16ENS_18Kernel_traits_baseILj2560EfffffjLj128EEEEELb1ELb0ELb1ELb0EEEvNS_9BwdParamsE:
        /* <DEDUP_REMOVED lines=66> */
[----:B------:R-:W-:Y:S01]  /*0420*/  HFMA2.MMA R41, -RZ, RZ, 0, 0 ;  /* 0x00000000ff297435 */ /* 0x000fe200000001ff */
[----:B------:R-:W-:-:S10]  /*0430*/  IMAD.MOV.U32 R137, RZ, RZ, 0x1 ;  /* 0x00000001ff897424 */ /* 0x000fd400078e00ff */
.L_x_11365:
        /* <DEDUP_REMOVED lines=24> */
[----:B------:R-:W-:Y:S02]  /*05c0*/  MOV R115, RZ ;  /* 0x000000ff00737202 */ /* 0x000fe40000000f00 */
        /* <DEDUP_REMOVED lines=16> */
.L_x_11298:
[----:B------:R-:W-:Y:S05]  /*06d0*/  BSYNC B1 ;  /* 0x0000000000017941 */ /* 0x000fea0003800000 */
.L_x_11297:
        /* <DEDUP_REMOVED lines=11> */
.L_x_11300:
[----:B------:R-:W-:Y:S05]  /*0790*/  BSYNC B1 ;  /* 0x0000000000017941 */ /* 0x000fea0003800000 */
.L_x_11299:
        /* <DEDUP_REMOVED lines=11> */
.L_x_11302:
[----:B------:R-:W-:Y:S05]  /*0850*/  BSYNC B1 ;  /* 0x0000000000017941 */ /* 0x000fea0003800000 */
.L_x_11301:
        /* <DEDUP_REMOVED lines=11> */
.L_x_11304:
[----:B------:R-:W-:Y:S05]  /*0910*/  BSYNC B1 ;  /* 0x0000000000017941 */ /* 0x000fea0003800000 */
.L_x_11303:
        /* <DEDUP_REMOVED lines=13> */
.L_x_11296:
[----:B-----5:R-:W-:Y:S01]  /*09f0*/  ISETP.GE.AND P0, PT, R151, 0x1, PT ;  /* 0x000000019700780c */ /* 0x020fe20003f06270 */
[----:B------:R-:W-:Y:S01]  /*0a00*/  HFMA2.MMA R136, -RZ, RZ, 0, 0 ;  /* 0x00000000ff887435 */ /* 0x000fe200000001ff */
[----:B------:R-:W-:Y:S01]  /*0a10*/  IADD3 R12, R114, -0x1, RZ ;  /* 0xffffffff720c7810 */ /* 0x000fe20007ffe0ff */
[----:B------:R-:W-:Y:S01]  /*0a20*/  BSSY B1, `(.L_x_11306) ;  /* 0x000003c000017945 */ /* 0x000fe20003800000 */
[----:B------:R-:W-:Y:S01]  /*0a30*/  HFMA2.MMA R156, -RZ, RZ, 0, 0 ;  /* 0x00000000ff9c7435 */ /* 0x000fe200000001ff */
[----:B------:R-:W-:Y:S02]  /*0a40*/  MOV R153, RZ ;  /* 0x000000ff00997202 */ /* 0x000fe40000000f00 */
[----:B------:R-:W-:Y:S01]  /*0a50*/  IMAD R12, R12, R13, RZ ;  /* 0x0000000d0c0c7224 */ /* 0x000fe200078e02ff */
[----:B------:R-:W-:-:S04]  /*0a60*/  MOV R157, R8 ;  /* 0x00000008009d7202 */ /* 0x000fc80000000f00 */
        /* <DEDUP_REMOVED lines=55> */
.L_x_11307:
[----:B------:R-:W-:Y:S05]  /*0de0*/  BSYNC B1 ;  /* 0x0000000000017941 */ /* 0x000fea0003800000 */
.L_x_11306:
        /* <DEDUP_REMOVED lines=30> */
[C---:B------:R-:W-:Y:S01]  /*0fd0*/  FMUL.FTZ R123, R9.reuse, R110 ;  /* 0x0000006e097b7220 */ /* 0x040fe20000410000 */
        /* <DEDUP_REMOVED lines=17> */
.L_x_11309:
[----:B------:R-:W-:Y:S05]  /*10f0*/  BSYNC B1 ;  /* 0x0000000000017941 */ /* 0x000fea0003800000 */
.L_x_11308:
        /* <DEDUP_REMOVED lines=48> */
.L_x_11311:
[----:B------:R-:W-:Y:S05]  /*1400*/  BSYNC B1 ;  /* 0x0000000000017941 */ /* 0x000fea0003800000 */
.L_x_11310:
        /* <DEDUP_REMOVED lines=48> */
.L_x_11313:
[----:B------:R-:W-:Y:S05]  /*1710*/  BSYNC B1 ;  /* 0x0000000000017941 */ /* 0x000fea0003800000 */
.L_x_11312:
        /* <DEDUP_REMOVED lines=45> */
.L_x_11305:
[----:B------:R-:W-:Y:S05]  /*19f0*/  BSYNC B0 ;  /* 0x0000000000007941 */ /* 0x000fea0003800000 */
.L_x_11295:
        /* <DEDUP_REMOVED lines=27> */
.L_x_11376:
[----:B------:R-:W4:Y:S01]  /*1bb0*/  S2R R113, SR_CgaCtaId ;  /* 0x0000000000717919 */ /* 0x000f220000008800 */
[----:B------:R-:W-:Y:S01]  /*1bc0*/  LOP3.LUT P6, RZ, R14, 0x1f, RZ, 0xc0, !PT ;  /* 0x0000001f0eff7812 */ /* 0x000fe200078cc0ff */
[----:B--2---:R-:W-:Y:S01]  /*1bd0*/  FADD.FTZ R136, R137, R136 ;  /* 0x0000008889887221 */ /* 0x004fe20000010000 */
[----:B------:R-:W-:Y:S01]  /*1be0*/  MOV R112, 0x400 ;  /* 0x0000040000707802 */ /* 0x000fe20000000f00 */
[----:B-1-3--:R-:W-:Y:S01]  /*1bf0*/  FADD.FTZ R137, R110, R111 ;  /* 0x0000006f6e897221 */ /* 0x00afe20000010000 */
[----:B------:R-:W-:Y:S05]  /*1c00*/  WARPSYNC.ALL ;  /* 0x0000000000007948 */ /* 0x000fea0003800000 */
[----:B------:R-:W-:Y:S01]  /*1c10*/  @P0 LOP3.LUT R12, R14, 0x7f, RZ, 0xc0, !PT ;  /* 0x0000007f0e0c0812 */ /* 0x000fe200078ec0ff */
[----:B------:R-:W-:Y:S03]  /*1c20*/  BSSY B0, `(.L_x_11315) ;  /* 0x0000075000007945 */ /* 0x000fe60003800000 */
        /* <DEDUP_REMOVED lines=11> */
[----:B------:R-:W-:-:S03]  /*1ce0*/  @P0 IADD3 R108, R151, -0x1, RZ ;  /* 0xffffffff976c0810 */ /* 0x000fc60007ffe0ff */
[----:B------:R-:W-:Y:S02]  /*1cf0*/  FADD.FTZ R157, R110, R157 ;  /* 0x0000009d6e9d7221 */ /* 0x000fe40000010000 */
[----:B------:R-:W-:Y:S02]  /*1d00*/  @P0 IMAD R110, R108, R13, RZ ;  /* 0x0000000d6c6e0224 */ /* 0x000fe400078e02ff */
[----:B------:R-:W-:Y:S01]  /*1d10*/  FADD.FTZ R108, RZ, R109 ;  /* 0x0000006dff6c7221 */ /* 0x000fe20000010000 */
[----:B-1----:R-:W-:-:S03]  /*1d20*/  FADD.FTZ R157, R157, R112 ;  /* 0x000000709d9d7221 */ /* 0x002fc60000010000 */
[----:B------:R-:W-:Y:S01]  /*1d30*/  FADD.FTZ R108, R111, R108 ;  /* 0x0000006c6f6c7221 */ /* 0x000fe20000010000 */
[----:B------:R-:W-:Y:S01]  /*1d40*/  FADD.FTZ R114, R114, R157 ;  /* 0x0000009d72727221 */ /* 0x000fe20000010000 */
[----:B------:R-:W-:Y:S02]  /*1d50*/  @P0 SHF.R.S32.HI R109, RZ, 0x1f, R110 ;  /* 0x0000001fff6d0819 */ /* 0x000fe4000001146e */
        /* <DEDUP_REMOVED lines=24> */
.L_x_11318:
[----:B------:R-:W-:Y:S05]  /*1ee0*/  BSYNC B1 ;  /* 0x0000000000017941 */ /* 0x000fea0003800000 */
.L_x_11317:
        /* <DEDUP_REMOVED lines=16> */
.L_x_11320:
[----:B------:R-:W-:Y:S05]  /*1ff0*/  BSYNC B1 ;  /* 0x0000000000017941 */ /* 0x000fea0003800000 */
.L_x_11319:
        /* <DEDUP_REMOVED lines=16> */
.L_x_11322:
[----:B------:R-:W-:Y:S05]  /*2100*/  BSYNC B1 ;  /* 0x0000000000017941 */ /* 0x000fea0003800000 */
.L_x_11321:
        /* <DEDUP_REMOVED lines=16> */
.L_x_11324:
[----:B------:R-:W-:Y:S05]  /*2210*/  BSYNC B1 ;  /* 0x0000000000017941 */ /* 0x000fea0003800000 */
.L_x_11323:
        /* <DEDUP_REMOVED lines=21> */
.L_x_11316:
[----:B------:R-:W-:Y:S05]  /*2370*/  BSYNC B0 ;  /* 0x0000000000007941 */ /* 0x000fea0003800000 */
.L_x_11315:
        /* <DEDUP_REMOVED lines=17> */
.L_x_11328:
[----:B------:R-:W-:Y:S05]  /*2490*/  BSYNC B1 ;  /* 0x0000000000017941 */ /* 0x000fea0003800000 */
.L_x_11327:
        /* <DEDUP_REMOVED lines=16> */
.L_x_11330:
[----:B------:R-:W-:Y:S05]  /*25a0*/  BSYNC B1 ;  /* 0x0000000000017941 */ /* 0x000fea0003800000 */
.L_x_11329:
        /* <DEDUP_REMOVED lines=16> */
.L_x_11332:
[----:B------:R-:W-:Y:S05]  /*26b0*/  BSYNC B1 ;  /* 0x0000000000017941 */ /* 0x000fea0003800000 */
.L_x_11331:
        /* <DEDUP_REMOVED lines=16> */
.L_x_11334:
[----:B------:R-:W-:Y:S05]  /*27c0*/  BSYNC B1 ;  /* 0x0000000000017941 */ /* 0x000fea0003800000 */
.L_x_11333:
        /* <DEDUP_REMOVED lines=11> */
[----:B------:R-:W-:Y:S01]  /*2880*/  VIADD R8, R8, 0x80 ;  /* 0x0000008008087836 */ /* 0x000fe20000000000 */
        /* <DEDUP_REMOVED lines=9> */
.L_x_11326:
[----:B------:R-:W-:Y:S05]  /*2920*/  BSYNC B0 ;  /* 0x0000000000007941 */ /* 0x000fea0003800000 */
.L_x_11325:
        /* <DEDUP_REMOVED lines=17> */
.L_x_11338:
[----:B------:R-:W-:Y:S05]  /*2a40*/  BSYNC B1 ;  /* 0x0000000000017941 */ /* 0x000fea0003800000 */
.L_x_11337:
        /* <DEDUP_REMOVED lines=16> */
.L_x_11340:
[----:B------:R-:W-:Y:S05]  /*2b50*/  BSYNC B1 ;  /* 0x0000000000017941 */ /* 0x000fea0003800000 */
.L_x_11339:
        /* <DEDUP_REMOVED lines=16> */
.L_x_11342:
[----:B------:R-:W-:Y:S05]  /*2c60*/  BSYNC B1 ;  /* 0x0000000000017941 */ /* 0x000fea0003800000 */
.L_x_11341:
        /* <DEDUP_REMOVED lines=16> */
.L_x_11344:
[----:B------:R-:W-:Y:S05]  /*2d70*/  BSYNC B1 ;  /* 0x0000000000017941 */ /* 0x000fea0003800000 */
.L_x_11343:
        /* <DEDUP_REMOVED lines=21> */
.L_x_11336:
[----:B------:R-:W-:Y:S05]  /*2ed0*/  BSYNC B0 ;  /* 0x0000000000007941 */ /* 0x000fea0003800000 */
.L_x_11335:
        /* <DEDUP_REMOVED lines=17> */
.L_x_11348:
[----:B------:R-:W-:Y:S05]  /*2ff0*/  BSYNC B1 ;  /* 0x0000000000017941 */ /* 0x000fea0003800000 */
.L_x_11347:
        /* <DEDUP_REMOVED lines=16> */
.L_x_11350:
[----:B------:R-:W-:Y:S05]  /*3100*/  BSYNC B1 ;  /* 0x0000000000017941 */ /* 0x000fea0003800000 */
.L_x_11349:
        /* <DEDUP_REMOVED lines=16> */
.L_x_11352:
[----:B------:R-:W-:Y:S05]  /*3210*/  BSYNC B1 ;  /* 0x0000000000017941 */ /* 0x000fea0003800000 */
.L_x_11351:
        /* <DEDUP_REMOVED lines=16> */
.L_x_11354:
[----:B------:R-:W-:Y:S05]  /*3320*/  BSYNC B1 ;  /* 0x0000000000017941 */ /* 0x000fea0003800000 */
.L_x_11353:
        /* <DEDUP_REMOVED lines=17> */
[----:B------:R-:W0:Y:S02]  /*3440*/  @P0 LDC.64 R108, c[0x0][0x2f8] ;  /* 0x0000be00ff6c0b82 */ /* 0x000e240000000a00 */
[C---:B0-----:R-:W-:Y:S01]  /*3450*/  @P0 IMAD.WIDE.U32 R108, R113.reuse, 0x10, R108 ;  /* 0x00000010716c0825 */ /* 0x041fe200078e006c */
[----:B------:R-:W-:-:S04]  /*3460*/  IADD3 R113, R113, 0x80, RZ ;  /* 0x0000008071717810 */ /* 0x000fc80007ffe0ff */
[----:B------:R3:W-:Y:S03]  /*3470*/  @P0 STG.E.128 desc[UR4][R108.64], R100 ;  /* 0x000000646c000986 */ /* 0x0007e6000c101d04 */
.L_x_11346:
[----:B------:R-:W-:Y:S05]  /*3480*/  BSYNC B0 ;  /* 0x0000000000007941 */ /* 0x000fea0003800000 */
.L_x_11345:
        /* <DEDUP_REMOVED lines=18> */
.L_x_11358:
[----:B------:R-:W-:Y:S05]  /*35b0*/  BSYNC B1 ;  /* 0x0000000000017941 */ /* 0x000fea0003800000 */
.L_x_11357:
        /* <DEDUP_REMOVED lines=16> */
.L_x_11360:
[----:B------:R-:W-:Y:S05]  /*36c0*/  BSYNC B1 ;  /* 0x0000000000017941 */ /* 0x000fea0003800000 */
.L_x_11359:
        /* <DEDUP_REMOVED lines=16> */
.L_x_11362:
[----:B------:R-:W-:Y:S05]  /*37d0*/  BSYNC B1 ;  /* 0x0000000000017941 */ /* 0x000fea0003800000 */
.L_x_11361:
        /* <DEDUP_REMOVED lines=16> */
.L_x_11364:
[----:B------:R-:W-:Y:S05]  /*38e0*/  BSYNC B1 ;  /* 0x0000000000017941 */ /* 0x000fea0003800000 */
.L_x_11363:
        /* <DEDUP_REMOVED lines=19> */
.L_x_11356:
[----:B------:R-:W-:Y:S05]  /*3a20*/  BSYNC B0 ;  /* 0x0000000000007941 */ /* 0x000fea0003800000 */
.L_x_11355:
[----:B------:R-:W-:Y:S02]  /*3a30*/  IADD3 R10, R10, UR10, RZ ;  /* 0x0000000a0a0a7c10 */ /* 0x000fe4000fffe0ff */
[----:B------:R-:W-:Y:S02]  /*3a40*/  ISETP.NE.AND P1, PT, R149, RZ, PT ;  /* 0x000000ff9500720c */ /* 0x000fe40003f25270 */
[----:B------:R-:W-:Y:S02]  /*3a50*/  ISETP.GE.AND P0, PT, R10, UR11, PT ;  /* 0x0000000b0a007c0c */ /* 0x000fe4000bf06270 */
[----:B------:R-:W-:-:S11]  /*3a60*/  SEL R137, RZ, 0x1, P1 ;  /* 0x00000001ff897807 */ /* 0x000fd60000800000 */
[----:B------:R-:W-:Y:S05]  /*3a70*/  @!P0 BRA `(.L_x_11365) ;  /* 0xffffffc800708947 */ /* 0x000fea000383ffff */
.L_x_11294:
[----:B------:R-:W0:Y:S01]  /*3a80*/  S2R R14, SR_TID.X ;  /* 0x00000000000e7919 */ /* 0x000e220000002100 */
[----:B------:R-:W0:Y:S01]  /*3a90*/  S2UR UR9, SR_CTAID.X ;  /* 0x00000000000979c3 */ /* 0x000e220000002500 */
[----:B------:R-:W-:-:S07]  /*3aa0*/  ISETP.NE.AND P0, PT, R2, RZ, PT ;  /* 0x000000ff0200720c */ /* 0x000fce0003f05270 */
[----:B------:R-:W1:Y:S08]  /*3ab0*/  @P5 LDC.64 R2, c[0x0][0x2d0] ;  /* 0x0000b400ff025b82 */ /* 0x000e700000000a00 */
[----:B-----5:R-:W2:Y:S08]  /*3ac0*/  @P5 LDC.64 R4, c[0x0][0x2d8] ;  /* 0x0000b600ff045b82 */ /* 0x020eb00000000a00 */
        /* <DEDUP_REMOVED lines=10> */
[----:B------:R2:W-:Y:S03]  /*3b70*/  @P5 STG.E.128 desc[UR4][R2.64], R56 ;  /* 0x0000003802005986 */ /* 0x0005e6000c101d04 */
[----:B------:R-:W-:Y:S01]  /*3b80*/  @P5 VIADD R19, R19, 0x80 ;  /* 0x0000008013135836 */ /* 0x000fe20000000000 */
[----:B------:R2:W-:Y:S01]  /*3b90*/  @P5 STG.E.128 desc[UR4][R4.64], R40 ;  /* 0x0000002804005986 */ /* 0x0005e2000c101d04 */
[----:B------:R-:W2:Y:S02]  /*3ba0*/  @P2 LDC.64 R14, c[0x0][0x2d0] ;  /* 0x0000b400ff0e2b82 */ /* 0x000ea40000000a00 */
[----:B---3--:R-:W-:-:S04]  /*3bb0*/  @P4 IMAD.WIDE.U32 R6, R19, 0x10, R6 ;  /* 0x0000001013064825 */ /* 0x008fc800078e0006 */
[C---:B0-----:R-:W-:Y:S01]  /*3bc0*/  @P4 IMAD.WIDE.U32 R8, R19.reuse, 0x10, R8 ;  /* 0x0000001013084825 */ /* 0x041fe200078e0008 */
[----:B------:R-:W-:Y:S01]  /*3bd0*/  @P4 IADD3 R19, R19, 0x80, RZ ;  /* 0x0000008013134810 */ /* 0x000fe20007ffe0ff */
[----:B------:R-:W0:Y:S01]  /*3be0*/  @P2 LDC.64 R16, c[0x0][0x2d8] ;  /* 0x0000b600ff102b82 */ /* 0x000e220000000a00 */
[----:B------:R3:W-:Y:S03]  /*3bf0*/  @P4 STG.E.128 desc[UR4][R6.64], R92 ;  /* 0x0000005c06004986 */ /* 0x0007e6000c101d04 */
        /* <DEDUP_REMOVED lines=19> */
.L_x_11314:
[----:B------:R-:W-:Y:S01]  /*3d30*/  HFMA2.MMA R159, -RZ, RZ, 0, 9.5367431640625e-07 ;  /* 0x00000010ff9f7435 */ /* 0x000fe200000001ff */
[----:B------:R-:W-:Y:S01]  /*3d40*/  MOV R158, R153 ;  /* 0x00000099009e7202 */ /* 0x000fe20000000f00 */
[----:B------:R-:W-:Y:S01]  /*3d50*/  IMAD.MOV.U32 R160, RZ, RZ, 0x1f ;  /* 0x0000001fffa07424 */ /* 0x000fe200078e00ff */
[----:B------:R-:W-:-:S08]  /*3d60*/  MOV R155, 0xffffffff ;  /* 0xffffffff009b7802 */ /* 0x000fd00000000f00 */
[----:B0----5:R-:W-:Y:S05]  /*3d70*/  WARPSYNC.COLLECTIVE R155, `(.L_x_11366) ;  /* 0x000000009b087348 */ /* 0x021fea0003c00000 */
[----:B------:R1:W2:Y:S02]  /*3d80*/  SHFL.DOWN P6, R157, R158, R159, R160 ;  /* 0x0800009f9e9d7389 */ /* 0x0002a400000c00a0 */
[----:B012--5:R-:W-:Y:S01]  /*3d90*/  ENDCOLLECTIVE ;  /* 0x000000000000791b */ /* 0x027fe20003800000 */
.L_x_11366:
[----:B------:R-:W-:Y:S02]  /*3da0*/  MOV R158, R156 ;  /* 0x0000009c009e7202 */ /* 0x000fe40000000f00 */
[----:B------:R-:W-:-:S07]  /*3db0*/  MOV R110, R157 ;  /* 0x0000009d006e7202 */ /* 0x000fce0000000f00 */
[----:B------:R-:W-:Y:S05]  /*3dc0*/  WARPSYNC.COLLECTIVE R155, `(.L_x_11367) ;  /* 0x000000009b087348 */ /* 0x000fea0003c00000 */
[----:B------:R0:W1:Y:S02]  /*3dd0*/  SHFL.DOWN P6, R157, R158, R159, R160 ;  /* 0x0800009f9e9d7389 */ /* 0x00006400000c00a0 */
[----:B01----:R-:W-:Y:S01]  /*3de0*/  ENDCOLLECTIVE ;  /* 0x000000000000791b */ /* 0x003fe20003800000 */
.L_x_11367:
[----:B------:R-:W-:-:S05]  /*3df0*/  FADD.FTZ R110, R110, R153 ;  /* 0x000000996e6e7221 */ /* 0x000fca0000010000 */
[----:B------:R-:W-:Y:S01]  /*3e00*/  MOV R158, R110 ;  /* 0x0000006e009e7202 */ /* 0x000fe20000000f00 */
[----:B------:R-:W-:Y:S01]  /*3e10*/  IMAD.MOV.U32 R159, RZ, RZ, 0x8 ;  /* 0x00000008ff9f7424 */ /* 0x000fe200078e00ff */
[----:B------:R-:W-:-:S07]  /*3e20*/  MOV R111, R157 ;  /* 0x0000009d006f7202 */ /* 0x000fce0000000f00 */
[----:B------:R-:W-:Y:S05]  /*3e30*/  WARPSYNC.COLLECTIVE R155, `(.L_x_11368) ;  /* 0x000000009b087348 */ /* 0x000fea0003c00000 */
[----:B------:R0:W1:Y:S02]  /*3e40*/  SHFL.DOWN P6, R157, R158, R159, R160 ;  /* 0x0800009f9e9d7389 */ /* 0x00006400000c00a0 */
[----:B01----:R-:W-:Y:S01]  /*3e50*/  ENDCOLLECTIVE ;  /* 0x000000000000791b */ /* 0x003fe20003800000 */
.L_x_11368:
[----:B------:R-:W-:-:S05]  /*3e60*/  FADD.FTZ R111, R111, R156 ;  /* 0x0000009c6f6f7221 */ /* 0x000fca0000010000 */
[----:B------:R-:W-:Y:S02]  /*3e70*/  MOV R158, R111 ;  /* 0x0000006f009e7202 */ /* 0x000fe40000000f00 */
[----:B------:R-:W-:-:S07]  /*3e80*/  MOV R113, R157 ;  /* 0x0000009d00717202 */ /* 0x000fce0000000f00 */
[----:B------:R-:W-:Y:S05]  /*3e90*/  WARPSYNC.COLLECTIVE R155, `(.L_x_11369) ;  /* 0x000000009b087348 */ /* 0x000fea0003c00000 */
[----:B------:R0:W1:Y:S02]  /*3ea0*/  SHFL.DOWN P6, R157, R158, R159, R160 ;  /* 0x0800009f9e9d7389 */ /* 0x00006400000c00a0 */
[----:B01----:R-:W-:Y:S01]  /*3eb0*/  ENDCOLLECTIVE ;  /* 0x000000000000791b */ /* 0x003fe20003800000 */
.L_x_11369:
[----:B------:R-:W-:Y:S01]  /*3ec0*/  FADD.FTZ R113, R110, R113 ;  /* 0x000000716e717221 */ /* 0x000fe20000010000 */
[----:B------:R-:W-:-:S04]  /*3ed0*/  HFMA2.MMA R159, -RZ, RZ, 0, 2.384185791015625e-07 ;  /* 0x00000004ff9f7435 */ /* 0x000fc800000001ff */
[----:B------:R-:W-:Y:S02]  /*3ee0*/  MOV R158, R113 ;  /* 0x00000071009e7202 */ /* 0x000fe40000000f00 */
[----:B------:R-:W-:-:S07]  /*3ef0*/  MOV R112, R157 ;  /* 0x0000009d00707202 */ /* 0x000fce0000000f00 */
[----:B------:R-:W-:Y:S05]  /*3f00*/  WARPSYNC.COLLECTIVE R155, `(.L_x_11370) ;  /* 0x000000009b087348 */ /* 0x000fea0003c00000 */
[----:B------:R0:W1:Y:S02]  /*3f10*/  SHFL.DOWN P6, R157, R158, R159, R160 ;  /* 0x0800009f9e9d7389 */ /* 0x00006400000c00a0 */
[----:B01----:R-:W-:Y:S01]  /*3f20*/  ENDCOLLECTIVE ;  /* 0x000000000000791b */ /* 0x003fe20003800000 */
.L_x_11370:
[----:B------:R-:W-:-:S05]  /*3f30*/  FADD.FTZ R112, R111, R112 ;  /* 0x000000706f707221 */ /* 0x000fca0000010000 */
[----:B------:R-:W-:Y:S01]  /*3f40*/  MOV R158, R112 ;  /* 0x00000070009e7202 */ /* 0x000fe20000000f00 */
[----:B------:R-:W-:-:S07]  /*3f50*/  IMAD.MOV.U32 R114, RZ, RZ, R157 ;  /* 0x000000ffff727224 */ /* 0x000fce00078e009d */
[----:B------:R-:W-:Y:S05]  /*3f60*/  WARPSYNC.COLLECTIVE R155, `(.L_x_11371) ;  /* 0x000000009b087348 */ /* 0x000fea0003c00000 */
[----:B------:R0:W1:Y:S02]  /*3f70*/  SHFL.DOWN P6, R157, R158, R159, R160 ;  /* 0x0800009f9e9d7389 */ /* 0x00006400000c00a0 */
[----:B01----:R-:W-:Y:S01]  /*3f80*/  ENDCOLLECTIVE ;  /* 0x000000000000791b */ /* 0x003fe20003800000 */
.L_x_11371:
[----:B------:R-:W-:Y:S01]  /*3f90*/  FADD.FTZ R114, R113, R114 ;  /* 0x0000007271727221 */ /* 0x000fe20000010000 */
[----:B------:R-:W-:-:S04]  /*3fa0*/  HFMA2.MMA R159, -RZ, RZ, 0, 1.1920928955078125e-07 ;  /* 0x00000002ff9f7435 */ /* 0x000fc800000001ff */
[----:B------:R-:W-:Y:S02]  /*3fb0*/  MOV R158, R114 ;  /* 0x00000072009e7202 */ /* 0x000fe40000000f00 */
[----:B------:R-:W-:-:S07]  /*3fc0*/  MOV R115, R157 ;  /* 0x0000009d00737202 */ /* 0x000fce0000000f00 */
[----:B------:R-:W-:Y:S05]  /*3fd0*/  WARPSYNC.COLLECTIVE R155, `(.L_x_11372) ;  /* 0x000000009b087348 */ /* 0x000fea0003c00000 */
[----:B------:R0:W1:Y:S02]  /*3fe0*/  SHFL.DOWN P6, R157, R158, R159, R160 ;  /* 0x0800009f9e9d7389 */ /* 0x00006400000c00a0 */
[----:B01----:R-:W-:Y:S01]  /*3ff0*/  ENDCOLLECTIVE ;  /* 0x000000000000791b */ /* 0x003fe20003800000 */
.L_x_11372:
[----:B------:R-:W-:-:S04]  /*4000*/  FADD.FTZ R115, R112, R115 ;  /* 0x0000007370737221 */ /* 0x000fc80000010000 */
[----:B------:R-:W-:Y:S01]  /*4010*/  IMAD.MOV.U32 R158, RZ, RZ, R115 ;  /* 0x000000ffff9e7224 */ /* 0x000fe200078e0073 */
[----:B------:R-:W-:-:S07]  /*4020*/  MOV R137, R157 ;  /* 0x0000009d00897202 */ /* 0x000fce0000000f00 */
[----:B------:R-:W-:Y:S05]  /*4030*/  WARPSYNC.COLLECTIVE R155, `(.L_x_11373) ;  /* 0x000000009b087348 */ /* 0x000fea0003c00000 */
[----:B------:R0:W1:Y:S02]  /*4040*/  SHFL.DOWN P6, R157, R158, R159, R160 ;  /* 0x0800009f9e9d7389 */ /* 0x00006400000c00a0 */
[----:B01----:R-:W-:Y:S01]  /*4050*/  ENDCOLLECTIVE ;  /* 0x000000000000791b */ /* 0x003fe20003800000 */
.L_x_11373:
[----:B------:R-:W-:Y:S01]  /*4060*/  FADD.FTZ R137, R114, R137 ;  /* 0x0000008972897221 */ /* 0x000fe20000010000 */
[----:B------:R-:W-:-:S04]  /*4070*/  HFMA2.MMA R159, -RZ, RZ, 0, 5.9604644775390625e-08 ;  /* 0x00000001ff9f7435 */ /* 0x000fc800000001ff */
[----:B------:R-:W-:Y:S02]  /*4080*/  MOV R158, R137 ;  /* 0x00000089009e7202 */ /* 0x000fe40000000f00 */
[----:B------:R-:W-:-:S07]  /*4090*/  MOV R136, R157 ;  /* 0x0000009d00887202 */ /* 0x000fce0000000f00 */
[----:B------:R-:W-:Y:S05]  /*40a0*/  WARPSYNC.COLLECTIVE R155, `(.L_x_11374) ;  /* 0x000000009b087348 */ /* 0x000fea0003c00000 */
[----:B------:R0:W1:Y:S02]  /*40b0*/  SHFL.DOWN P6, R157, R158, R159, R160 ;  /* 0x0800009f9e9d7389 */ /* 0x00006400000c00a0 */
[----:B01----:R-:W-:Y:S01]  /*40c0*/  ENDCOLLECTIVE ;  /* 0x000000000000791b */ /* 0x003fe20003800000 */
.L_x_11374:
[----:B------:R-:W-:-:S05]  /*40d0*/  FADD.FTZ R110, R115, R136 ;  /* 0x00000088736e7221 */ /* 0x000fca0000010000 */
[----:B------:R-:W-:Y:S02]  /*40e0*/  MOV R158, R110 ;  /* 0x0000006e009e7202 */ /* 0x000fe40000000f00 */
[----:B------:R-:W-:-:S07]  /*40f0*/  MOV R136, R157 ;  /* 0x0000009d00887202 */ /* 0x000fce0000000f00 */
[----:B------:R-:W-:Y:S05]  /*4100*/  WARPSYNC.COLLECTIVE R155, `(.L_x_11375) ;  /* 0x000000009b087348 */ /* 0x000fea0003c00000 */
[----:B------:R0:W1:Y:S02]  /*4110*/  SHFL.DOWN P6, R157, R158, R159, R160 ;  /* 0x0800009f9e9d7389 */ /* 0x00006400000c00a0 */
[----:B01----:R-:W-:Y:S01]  /*4120*/  ENDCOLLECTIVE ;  /* 0x000000000000791b */ /* 0x003fe20003800000 */
.L_x_11375:
[----:B------:R-:W-:Y:S01]  /*4130*/  MOV R111, R157 ;  /* 0x0000009d006f7202 */ /* 0x000fe20000000f00 */
[----:B------:R-:W-:Y:S06]  /*4140*/  BRA `(.L_x_11376) ;  /* 0xffffffd800987947 */ /* 0x000fec000383ffff */
.L_x_11377:
        /* <DEDUP_REMOVED lines=11> */
.L_x_12009:


//--------------------- .text._ZN10layer_norm22ln_bwd_finalize_kernelINS_22Kernel_traits_finalizeILj2560EfffffjLb0ELj1024ELj4ENS_18Kernel_traits_baseILj2560EfffffjLj1024EEEEELb0ELb1EEEvNS_9BwdParamsE --------------------------
	.section	.text._ZN10layer_norm22ln_bwd_finalize_kernelINS_22Kernel_traits_finalizeILj2560EfffffjLb0ELj1024ELj4ENS_18Kernel_traits_baseILj2560EfffffjLj1024EEEEELb0ELb1EEEvNS_9BwdParamsE,"ax",@progbits
	.align	128
        .global         _ZN10layer_norm22ln_bwd_finalize_kernelINS_22Kernel_traits_finalizeILj2560EfffffjLb0ELj1024ELj4ENS_18Kernel_traits_baseILj2560EfffffjLj1024EEEEELb0ELb1EEEvNS_9BwdParamsE
        .type           _ZN10layer_norm22ln_bwd_finalize_kernelINS_22Kernel_traits_finalizeILj2560EfffffjLb0ELj1024ELj4ENS_18Kernel_traits_baseILj2560EfffffjLj1024EEEEELb0ELb1EEEvNS_9BwdParamsE,@function
        .size           _ZN10layer_norm22ln_bwd_finalize_kernelINS_22Kernel_traits_finalizeILj2560EfffffjLb0ELj1024ELj4ENS_18Kernel_traits_baseILj2560EfffffjLj1024EEEEELb0ELb1EEEvNS_9BwdParamsE,(.L_x_12010 - _ZN10layer_norm22ln_bwd_finalize_kernelINS_22Kernel_traits_finalizeILj2560EfffffjLb0ELj1024ELj4ENS_18Kernel_traits_baseILj2560EfffffjLj1024EEEEELb0ELb1EEEvNS_9BwdParamsE)
        .other          _ZN10layer_norm22ln_bwd_finalize_kernelINS_22Kernel_traits_finalizeILj2560EfffffjLb0ELj1024ELj4ENS_18Kernel_traits_baseILj2560EfffffjLj1024EEEEELb0ELb1EEEvNS_9BwdParamsE,@"STO_CUDA_ENTRY STV_DEFAULT"
_ZN10layer_norm22ln_bwd_finalize_kernelINS_22Kernel_traits_finalizeILj2560EfffffjLb0ELj1024ELj4ENS_18Kernel_traits_baseILj2560EfffffjLj1024EEEEELb0ELb1EEEvNS_9BwdParamsE:
.text._ZN10layer_norm22ln_bwd_finalize_kernelINS_22Kernel_traits_finalizeILj2560EfffffjLb0ELj1024ELj4ENS_18Kernel_traits_baseILj2560EfffffjLj1024EEEEELb0ELb1EEEvNS_9BwdParamsE:
        /* <DEDUP_REMOVED lines=26> */
.L_x_11387:
        /* <DEDUP_REMOVED lines=31> */
.L_x_11382:
        /* <DEDUP_REMOVED lines=34> */
.L_x_11381:
[----:B------:R-:W-:Y:S05]  /*05b0*/  BSYNC B1 ;  /* 0x0000000000017941 */ /* 0x000fea0003800000 */
.L_x_11380:
        /* <DEDUP_REMOVED lines=25> */
.L_x_11384:
[----:B------:R-:W-:Y:S05]  /*0750*/  BSYNC B1 ;  /* 0x0000000000017941 */ /* 0x000fea0003800000 */
.L_x_11383:
        /* <DEDUP_REMOVED lines=12> */
.L_x_11379:
[----:B------:R-:W-:Y:S05]  /*0820*/  BSYNC B0 ;  /* 0x0000000000007941 */ /* 0x000fea0003800000 */
.L_x_11378:
        /* <DEDUP_REMOVED lines=29> */
.L_x_11398:
[----:B------:R-:W-:Y:S01]  /*0a00*/  @!P1 SHF.R.U32.HI R12, RZ, 0x3, R0 ;  /* 0x00000003ff0c9819 */ /* 0x000fe20000011600 */
[----:B----4-:R-:W-:Y:S01]  /*0a10*/  FADD.FTZ R14, R9, R14 ;  /* 0x0000000e090e7221 */ /* 0x010fe20000010000 */
[----:B---3--:R-:W-:Y:S02]  /*0a20*/  FADD.FTZ R11, R10, R11 ;  /* 0x0000000b0a0b7221 */ /* 0x008fe40000010000 */
[----:B------:R-:W-:-:S05]  /*0a30*/  @!P1 LOP3.LUT R12, R12, 0x1ffffffc, RZ, 0xc0, !PT ;  /* 0x1ffffffc0c0c9812 */ /* 0x000fca00078ec0ff */
[----:B------:R3:W-:Y:S04]  /*0a40*/  @!P1 STS [R12+UR4+0x2000], R14 ;  /* 0x0020000e0c009988 */ /* 0x0007e80008000804 */
[----:B------:R3:W-:Y:S02]  /*0a50*/  @!P1 STS [R12+UR4+0x2080], R11 ;  /* 0x0020800b0c009988 */ /* 0x0007e40008000804 */
.L_x_11385:
        /* <DEDUP_REMOVED lines=15> */
.L_x_11386:
[----:B------:R-:W-:Y:S01]  /*0b50*/  HFMA2.MMA R19, -RZ, RZ, 0, 5.9604644775390625e-08 ;  /* 0x00000001ff137435 */ /* 0x000fe200000001ff */
[----:B0--3--:R-:W-:Y:S01]  /*0b60*/  MOV R20, R10 ;  /* 0x0000000a00147202 */ /* 0x009fe20000000f00 */
[----:B------:R-:W-:Y:S01]  /*0b70*/  IMAD.MOV.U32 R22, RZ, RZ, 0x1f ;  /* 0x0000001fff167424 */ /* 0x000fe200078e00ff */
[----:B------:R-:W-:-:S08]  /*0b80*/  MOV R17, 0xffffffff ;  /* 0xffffffff00117802 */ /* 0x000fd00000000f00 */
[----:B-12---:R-:W-:Y:S05]  /*0b90*/  WARPSYNC.COLLECTIVE R17, `(.L_x_11388) ;  /* 0x0000000011087348 */ /* 0x006fea0003c00000 */
[----:B------:R0:W3:Y:S02]  /*0ba0*/  SHFL.BFLY P2, R18, R20, R19, R22 ;  /* 0x0c00001314127389 */ /* 0x0000e40000040016 */
[----:B0123--:R-:W-:Y:S01]  /*0bb0*/  ENDCOLLECTIVE ;  /* 0x000000000000791b */ /* 0x00ffe20003800000 */
.L_x_11388:
[----:B------:R-:W-:Y:S01]  /*0bc0*/  HFMA2.MMA R19, -RZ, RZ, 0, 1.1920928955078125e-07 ;  /* 0x00000002ff137435 */ /* 0x000fe200000001ff */
[----:B------:R-:W-:-:S05]  /*0bd0*/  MOV R11, R18 ;  /* 0x00000012000b7202 */ /* 0x000fca0000000f00 */
[----:B------:R-:W-:-:S05]  /*0be0*/  FADD.FTZ R11, R10, R11 ;  /* 0x0000000b0a0b7221 */ /* 0x000fca0000010000 */
[----:B------:R-:W-:-:S07]  /*0bf0*/  MOV R20, R11 ;  /* 0x0000000b00147202 */ /* 0x000fce0000000f00 */
[----:B------:R-:W-:Y:S05]  /*0c00*/  WARPSYNC.COLLECTIVE R17, `(.L_x_11389) ;  /* 0x0000000011087348 */ /* 0x000fea0003c00000 */
[----:B------:R0:W1:Y:S02]  /*0c10*/  SHFL.BFLY P2, R18, R20, R19, R22 ;  /* 0x0c00001314127389 */ /* 0x0000640000040016 */
[----:B01----:R-:W-:Y:S01]  /*0c20*/  ENDCOLLECTIVE ;  /* 0x000000000000791b */ /* 0x003fe20003800000 */
.L_x_11389:
[----:B------:R-:W-:Y:S01]  /*0c30*/  HFMA2.MMA R19, -RZ, RZ, 0, 2.384185791015625e-07 ;  /* 0x00000004ff137435 */ /* 0x000fe200000001ff */
[----:B------:R-:W-:-:S04]  /*0c40*/  IMAD.MOV.U32 R12, RZ, RZ, R18 ;  /* 0x000000ffff0c7224 */ /* 0x000fc800078e0012 */
[----:B------:R-:W-:-:S05]  /*0c50*/  FADD.FTZ R12, R11, R12 ;  /* 0x0000000c0b0c7221 */ /* 0x000fca0000010000 */
[----:B------:R-:W-:-:S07]  /*0c60*/  MOV R20, R12 ;  /* 0x0000000c00147202 */ /* 0x000fce0000000f00 */
[----:B------:R-:W-:Y:S05]  /*0c70*/  WARPSYNC.COLLECTIVE R17, `(.L_x_11390) ;  /* 0x0000000011087348 */ /* 0x000fea0003c00000 */
[----:B------:R0:W1:Y:S02]  /*0c80*/  SHFL.BFLY P2, R18, R20, R19, R22 ;  /* 0x0c00001314127389 */ /* 0x0000640000040016 */
[----:B01----:R-:W-:Y:S01]  /*0c90*/  ENDCOLLECTIVE ;  /* 0x000000000000791b */ /* 0x003fe20003800000 */
.L_x_11390:
[----:B------:R-:W-:Y:S01]  /*0ca0*/  IMAD.MOV.U32 R19, RZ, RZ, 0x8 ;  /* 0x00000008ff137424 */ /* 0x000fe200078e00ff */
[----:B------:R-:W-:-:S05]  /*0cb0*/  MOV R13, R18 ;  /* 0x00000012000d7202 */ /* 0x000fca0000000f00 */
[----:B------:R-:W-:-:S05]  /*0cc0*/  FADD.FTZ R13, R12, R13 ;  /* 0x0000000d0c0d7221 */ /* 0x000fca0000010000 */
[----:B------:R-:W-:-:S07]  /*0cd0*/  MOV R20, R13 ;  /* 0x0000000d00147202 */ /* 0x000fce0000000f00 */
[----:B------:R-:W-:Y:S05]  /*0ce0*/  WARPSYNC.COLLECTIVE R17, `(.L_x_11391) ;  /* 0x0000000011087348 */ /* 0x000fea0003c00000 */
[----:B------:R0:W1:Y:S02]  /*0cf0*/  SHFL.BFLY P2, R18, R20, R19, R22 ;  /* 0x0c00001314127389 */ /* 0x0000640000040016 */
[----:B01----:R-:W-:Y:S01]  /*0d00*/  ENDCOLLECTIVE ;  /* 0x000000000000791b */ /* 0x003fe20003800000 */
.L_x_11391:
[----:B------:R-:W-:Y:S01]  /*0d10*/  HFMA2.MMA R19, -RZ, RZ, 0, 9.5367431640625e-07 ;  /* 0x00000010ff137435 */ /* 0x000fe200000001ff */
[----:B------:R-:W-:-:S05]  /*0d20*/  MOV R10, R18 ;  /* 0x00000012000a7202 */ /* 0x000fca0000000f00 */
[----:B------:R-:W-:-:S05]  /*0d30*/  FADD.FTZ R10, R13, R10 ;  /* 0x0000000a0d0a7221 */ /* 0x000fca0000010000 */
[----:B------:R-:W-:-:S07]  /*0d40*/  MOV R20, R10 ;  /* 0x0000000a00147202 */ /* 0x000fce0000000f00 */
[----:B------:R-:W-:Y:S05]  /*0d50*/  WARPSYNC.COLLECTIVE R17, `(.L_x_11392) ;  /* 0x0000000011087348 */ /* 0x000fea0003c00000 */
[----:B------:R0:W1:Y:S02]  /*0d60*/  SHFL.BFLY P2, R18, R20, R19, R22 ;  /* 0x0c00001314127389 */ /* 0x0000640000040016 */
[----:B01----:R-:W-:Y:S01]  /*0d70*/  ENDCOLLECTIVE ;  /* 0x000000000000791b */ /* 0x003fe20003800000 */
.L_x_11392:
[----:B------:R-:W-:Y:S01]  /*0d80*/  HFMA2.MMA R19, -RZ, RZ, 0, 5.9604644775390625e-08 ;  /* 0x00000001ff137435 */ /* 0x000fe200000001ff */
[----:B------:R-:W-:Y:S01]  /*0d90*/  IMAD.MOV.U32 R20, RZ, RZ, R9 ;  /* 0x000000ffff147224 */ /* 0x000fe200078e0009 */
[----:B------:R-:W-:-:S09]  /*0da0*/  MOV R11, R18 ;  /* 0x00000012000b7202 */ /* 0x000fd20000000f00 */
[----:B------:R-:W-:Y:S05]  /*0db0*/  WARPSYNC.COLLECTIVE R17, `(.L_x_11393) ;  /* 0x0000000011087348 */ /* 0x000fea0003c00000 */
[----:B------:R0:W1:Y:S02]  /*0dc0*/  SHFL.BFLY P2, R18, R20, R19, R22 ;  /* 0x0c00001314127389 */ /* 0x0000640000040016 */
[----:B01----:R-:W-:Y:S01]  /*0dd0*/  ENDCOLLECTIVE ;  /* 0x000000000000791b */ /* 0x003fe20003800000 */
.L_x_11393:
[----:B------:R-:W-:Y:S01]  /*0de0*/  HFMA2.MMA R19, -RZ, RZ, 0, 1.1920928955078125e-07 ;  /* 0x00000002ff137435 */ /* 0x000fe200000001ff */
[----:B------:R-:W-:-:S05]  /*0df0*/  MOV R12, R18 ;  /* 0x00000012000c7202 */ /* 0x000fca0000000f00 */
[----:B------:R-:W-:-:S05]  /*0e00*/  FADD.FTZ R14, R9, R12 ;  /* 0x0000000c090e7221 */ /* 0x000fca0000010000 */
[----:B------:R-:W-:-:S07]  /*0e10*/  MOV R20, R14 ;  /* 0x0000000e00147202 */ /* 0x000fce0000000f00 */
[----:B------:R-:W-:Y:S05]  /*0e20*/  WARPSYNC.COLLECTIVE R17, `(.L_x_11394) ;  /* 0x0000000011087348 */ /* 0x000fea0003c00000 */
[----:B------:R0:W1:Y:S02]  /*0e30*/  SHFL.BFLY P2, R18, R20, R19, R22 ;  /* 0x0c00001314127389 */ /* 0x0000640000040016 */
[----:B01----:R-:W-:Y:S01]  /*0e40*/  ENDCOLLECTIVE ;  /* 0x000000000000791b */ /* 0x003fe20003800000 */
.L_x_11394:
[----:B------:R-:W-:Y:S01]  /*0e50*/  HFMA2.MMA R19, -RZ, RZ, 0, 2.384185791015625e-07 ;  /* 0x00000004ff137435 */ /* 0x000fe200000001ff */
[----:B------:R-:W-:-:S04]  /*0e60*/  IMAD.MOV.U32 R13, RZ, RZ, R18 ;  /* 0x000000ffff0d7224 */ /* 0x000fc800078e0012 */
[----:B------:R-:W-:-:S05]  /*0e70*/  FADD.FTZ R15, R14, R13 ;  /* 0x0000000d0e0f7221 */ /* 0x000fca0000010000 */
[----:B------:R-:W-:-:S07]  /*0e80*/  MOV R20, R15 ;  /* 0x0000000f00147202 */ /* 0x000fce0000000f00 */
[----:B------:R-:W-:Y:S05]  /*0e90*/  WARPSYNC.COLLECTIVE R17, `(.L_x_11395) ;  /* 0x0000000011087348 */ /* 0x000fea0003c00000 */
[----:B------:R0:W1:Y:S02]  /*0ea0*/  SHFL.BFLY P2, R18, R20, R19, R22 ;  /* 0x0c00001314127389 */ /* 0x0000640000040016 */
[----:B01----:R-:W-:Y:S01]  /*0eb0*/  ENDCOLLECTIVE ;  /* 0x000000000000791b */ /* 0x003fe20003800000 */
.L_x_11395:
[----:B------:R-:W-:Y:S01]  /*0ec0*/  IMAD.MOV.U32 R19, RZ, RZ, 0x8 ;  /* 0x00000008ff137424 */ /* 0x000fe200078e00ff */
[----:B------:R-:W-:-:S05]  /*0ed0*/  MOV R16, R18 ;  /* 0x0000001200107202 */ /* 0x000fca0000000f00 */
[----:B------:R-:W-:-:S05]  /*0ee0*/  FADD.FTZ R16, R15, R16 ;  /* 0x000000100f107221 */ /* 0x000fca0000010000 */
[----:B------:R-:W-:-:S07]  /*0ef0*/  MOV R20, R16 ;  /* 0x0000001000147202 */ /* 0x000fce0000000f00 */
[----:B------:R-:W-:Y:S05]  /*0f00*/  WARPSYNC.COLLECTIVE R17, `(.L_x_11396) ;  /* 0x0000000011087348 */ /* 0x000fea0003c00000 */
[----:B------:R0:W1:Y:S02]  /*0f10*/  SHFL.BFLY P2, R18, R20, R19, R22 ;  /* 0x0c00001314127389 */ /* 0x0000640000040016 */
[----:B01----:R-:W-:Y:S01]  /*0f20*/  ENDCOLLECTIVE ;  /* 0x000000000000791b */ /* 0x003fe20003800000 */
.L_x_11396:
[----:B------:R-:W-:Y:S01]  /*0f30*/  HFMA2.MMA R19, -RZ, RZ, 0, 9.5367431640625e-07 ;  /* 0x00000010ff137435 */ /* 0x000fe200000001ff */
[----:B------:R-:W-:-:S05]  /*0f40*/  MOV R9, R18 ;  /* 0x0000001200097202 */ /* 0x000fca0000000f00 */
[----:B------:R-:W-:-:S05]  /*0f50*/  FADD.FTZ R9, R16, R9 ;  /* 0x0000000910097221 */ /* 0x000fca0000010000 */
[----:B------:R-:W-:-:S07]  /*0f60*/  MOV R20, R9 ;  /* 0x0000000900147202 */ /* 0x000fce0000000f00 */
[----:B------:R-:W-:Y:S05]  /*0f70*/  WARPSYNC.COLLECTIVE R17, `(.L_x_11397) ;  /* 0x0000000011087348 */ /* 0x000fea0003c00000 */
[----:B------:R0:W1:Y:S02]  /*0f80*/  SHFL.BFLY P2, R18, R20, R19, R22 ;  /* 0x0c00001314127389 */ /* 0x0000640000040016 */
[----:B01----:R-:W-:Y:S01]  /*0f90*/  ENDCOLLECTIVE ;  /* 0x000000000000791b */ /* 0x003fe20003800000 */
.L_x_11397:
[----:B------:R-:W-:Y:S01]  /*0fa0*/  MOV R14, R18 ;  /* 0x00000012000e7202 */ /* 0x000fe20000000f00 */
[----:B------:R-:W-:Y:S06]  /*0fb0*/  BRA `(.L_x_11398) ;  /* 0xfffffff800907947 */ /* 0x000fec000383ffff */
.L_x_11399:
        /* <DEDUP_REMOVED lines=12> */
.L_x_12010:


//--------------------- .text._ZN10layer_norm13ln_bwd_kernelINS_13Kernel_traitsIfffffjLj2560ELj1ELj1ELj4ELj16ENS_18Kernel_traits_baseILj2560EfffffjLj128EEEEELb1ELb0ELb1ELb1EEEvNS_9BwdParamsE --------------------------
	.section	.text._ZN10layer_norm13ln_bwd_kernelINS_13Kernel_traitsIfffffjLj2560ELj1ELj1ELj4ELj16ENS_18Kernel_traits_baseILj2560EfffffjLj128EEEEELb1ELb0ELb1ELb1EEEvNS_9BwdParamsE,"ax",@progbits
	.align	128
        .global         _ZN10layer_norm13ln_bwd_kernelINS_13Kernel_traitsIfffffjLj2560ELj1ELj1ELj4ELj16ENS_18Kernel_traits_baseILj2560EfffffjLj128EEEEELb1ELb0ELb1ELb1EEEvNS_9BwdParamsE
        .type           _ZN10layer_norm13ln_bwd_kernelINS_13Kernel_traitsIfffffjLj2560ELj1ELj1ELj4ELj16ENS_18Kernel_traits_baseILj2560EfffffjLj128EEEEELb1ELb0ELb1ELb1EEEvNS_9BwdParamsE,@function
        .size           _ZN10layer_norm13ln_bwd_kernelINS_13Kernel_traitsIfffffjLj2560ELj1ELj1ELj4ELj16ENS_18Kernel_traits_baseILj2560EfffffjLj128EEEEELb1ELb0ELb1ELb1EEEvNS_9BwdParamsE,(.L_x_12011 - _ZN10layer_norm13ln_bwd_kernelINS_13Kernel_traitsIfffffjLj2560ELj1ELj1ELj4ELj16ENS_18Kernel_traits_baseILj2560EfffffjLj128EEEEELb1ELb0ELb1ELb1EEEvNS_9BwdParamsE)
        .other          _ZN10layer_norm13ln_bwd_kernelINS_13Kernel_traitsIfffffjLj2560ELj1ELj1ELj4ELj16ENS_18Kernel_traits_baseILj2560EfffffjLj128EEEEELb1ELb0ELb1ELb1EEEvNS_9BwdParamsE,@"STO_CUDA_ENTRY STV_DEFAULT"
_ZN10layer_norm13ln_bwd_kernelINS_13Kernel_traitsIfffffjLj2560ELj1ELj1ELj4ELj16ENS_18Kernel_traits_baseILj2560EfffffjLj128EEEEELb1ELb0ELb1ELb1EEEvNS_9BwdParamsE:
.text._ZN10layer_norm13ln_bwd_kernelINS_13Kernel_traitsIfffffjLj2560ELj1ELj1ELj4ELj16ENS_18Kernel_traits_baseILj2560EfffffjLj128EEEEELb1ELb0ELb1ELb1EEEvNS_9BwdParamsE:
        /* <DEDUP_REMOVED lines=33> */
.L_x_11400:
        /* <DEDUP_REMOVED lines=32> */
.L_x_11446:
        /* <DEDUP_REMOVED lines=8> */
[----:B-----5:R-:W5:Y:S01]  /*0490*/  LDG.E R5, desc[UR4][R100.64] ;  /* 0x0000000464057981 */ /* 0x020f62000c1e1900 */
[----:B--2---:R-:W-:Y:S01]  /*04a0*/  IMAD.WIDE R10, R2, 0x4, R6 ;  /* 0x00000004020a7825 */ /* 0x004fe200078e0206 */
[----:B------:R-:W-:Y:S01]  /*04b0*/  LOP3.LUT R157, R0, 0x7f, RZ, 0xc0, !PT ;  /* 0x0000007f009d7812 */ /* 0x000fe200078ec0ff */
[----:B------:R-:W-:Y:S03]  /*04c0*/  BSSY B0, `(.L_x_11402) ;  /* 0x0000101000007945 */ /* 0x000fe60003800000 */
[----:B------:R2:W5:Y:S01]  /*04d0*/  LDG.E R156, desc[UR4][R10.64] ;  /* 0x000000040a9c7981 */ /* 0x000562000c1e1900 */
[----:B0-----:R-:W-:-:S05]  /*04e0*/  IMAD R6, R2, R159, RZ ;  /* 0x0000009f02067224 */ /* 0x001fca00078e02ff */
[----:B------:R-:W-:-:S04]  /*04f0*/  SHF.R.S32.HI R7, RZ, 0x1f, R6 ;  /* 0x0000001fff077819 */ /* 0x000fc80000011406 */
[----:B------:R-:W-:-:S04]  /*0500*/  LEA.HI R6, R7, R6, RZ, 0x2 ;  /* 0x0000000607067211 */ /* 0x000fc800078f10ff */
[----:B------:R-:W-:-:S04]  /*0510*/  LEA.HI.SX32 R6, R6, R157, 0x1e ;  /* 0x0000009d06067211 */ /* 0x000fc800078ff2ff */
[C---:B------:R-:W-:Y:S02]  /*0520*/  IADD3 R153, R6.reuse, 0x80, RZ ;  /* 0x0000008006997810 */ /* 0x040fe40007ffe0ff */
[C---:B------:R-:W-:Y:S02]  /*0530*/  IADD3 R141, R6.reuse, 0x100, RZ ;  /* 0x00000100068d7810 */ /* 0x040fe40007ffe0ff */
[C---:B------:R-:W-:Y:S01]  /*0540*/  IADD3 R7, R6.reuse, 0x180, RZ ;  /* 0x0000018006077810 */ /* 0x040fe20007ffe0ff */
[----:B-1----:R-:W-:-:S04]  /*0550*/  IMAD.WIDE.U32 R164, R6, 0x10, R166 ;  /* 0x0000001006a47825 */ /* 0x002fc800078e00a6 */
[----:B------:R-:W-:-:S04]  /*0560*/  IMAD.WIDE.U32 R162, R153, 0x10, R166 ;  /* 0x0000001099a27825 */ /* 0x000fc800078e00a6 */
[----:B------:R-:W-:-:S04]  /*0570*/  IMAD.WIDE.U32 R160, R141, 0x10, R166 ;  /* 0x000000108da07825 */ /* 0x000fc800078e00a6 */
[----:B--2---:R-:W-:Y:S01]  /*0580*/  IMAD.WIDE.U32 R10, R7, 0x10, R166 ;  /* 0x00000010070a7825 */ /* 0x004fe200078e00a6 */
[----:B---3--:R-:W-:-:S13]  /*0590*/  ISETP.GT.AND P6, PT, R102, RZ, PT ;  /* 0x000000ff6600720c */ /* 0x008fda0003fc4270 */
        /* <DEDUP_REMOVED lines=10> */
[----:B------:R-:W5:Y:S03]  /*0640*/  @P0 LDG.E.128 R16, desc[UR4][R10.64] ;  /* 0x000000040a100981 */ /* 0x000f66000c1e1d00 */
[----:B------:R-:W-:Y:S01]  /*0650*/  @P5 LEA.HI R102, R103, R102, RZ, 0x2 ;  /* 0x0000006667665211 */ /* 0x000fe200078f10ff */
[----:B------:R-:W5:Y:S01]  /*0660*/  @P0 LDG.E.128 R28, desc[UR4][R164.64] ;  /* 0x00000004a41c0981 */ /* 0x000f62000c1e1d00 */
[----:B------:R-:W-:Y:S02]  /*0670*/  @P0 IADD3 R103, R6, 0x200, RZ ;  /* 0x0000020006670810 */ /* 0x000fe40007ffe0ff */
[----:B------:R-:W-:Y:S01]  /*0680*/  MOV R119, RZ ;  /* 0x000000ff00777202 */ /* 0x000fe20000000f00 */
[----:B------:R-:W5:Y:S01]  /*0690*/  @P0 LDG.E.128 R24, desc[UR4][R162.64] ;  /* 0x00000004a2180981 */ /* 0x000f62000c1e1d00 */
[----:B------:R-:W-:Y:S01]  /*06a0*/  @P5 LEA.HI.SX32 R119, R102, R157, 0x1e ;  /* 0x0000009d66775211 */ /* 0x000fe200078ff2ff */
[----:B------:R-:W-:-:S02]  /*06b0*/  @P0 IMAD.WIDE.U32 R166, R103, 0x10, R166 ;  /* 0x0000001067a60825 */ /* 0x000fc400078e00a6 */
[----:B------:R1:W5:Y:S01]  /*06c0*/  @P0 LDG.E.128 R20, desc[UR4][R160.64] ;  /* 0x00000004a0140981 */ /* 0x000362000c1e1d00 */
[C---:B------:R-:W-:Y:S02]  /*06d0*/  IADD3 R117, R119.reuse, 0x80, RZ ;  /* 0x0000008077757810 */ /* 0x040fe40007ffe0ff */
[C---:B------:R-:W-:Y:S01]  /*06e0*/  IADD3 R105, R119.reuse, 0x100, RZ ;  /* 0x0000010077697810 */ /* 0x040fe20007ffe0ff */
[----:B------:R-:W5:Y:S01]  /*06f0*/  @P0 LDG.E.128 R12, desc[UR4][R166.64] ;  /* 0x00000004a60c0981 */ /* 0x000f62000c1e1d00 */
[----:B------:R-:W-:Y:S01]  /*0700*/  IADD3 R103, R119, 0x180, RZ ;  /* 0x0000018077677810 */ /* 0x000fe20007ffe0ff */
[----:B0-----:R-:W-:-:S04]  /*0710*/  IMAD.WIDE.U32 R116, R117, 0x4, R100 ;  /* 0x0000000475747825 */ /* 0x001fc800078e0064 */
[--C-:B------:R-:W-:Y:S01]  /*0720*/  IMAD.WIDE.U32 R104, R105, 0x4, R100.reuse ;  /* 0x0000000469687825 */ /* 0x100fe200078e0064 */
[----:B------:R-:W5:Y:S03]  /*0730*/  LDG.E R140, desc[UR4][R116.64] ;  /* 0x00000004748c7981 */ /* 0x000f66000c1e1900 */
[--C-:B------:R-:W-:Y:S01]  /*0740*/  IMAD.WIDE.U32 R102, R103, 0x4, R100.reuse ;  /* 0x0000000467667825 */ /* 0x100fe200078e0064 */
[----:B------:R-:W5:Y:S04]  /*0750*/  LDG.E R11, desc[UR4][R104.64] ;  /* 0x00000004680b7981 */ /* 0x000f68000c1e1900 */
[----:B------:R-:W5:Y:S01]  /*0760*/  LDG.E R10, desc[UR4][R102.64] ;  /* 0x00000004660a7981 */ /* 0x000f62000c1e1900 */
[C---:B------:R-:W-:Y:S01]  /*0770*/  IMAD.WIDE.U32 R106, R119.reuse, 0x4, R100 ;  /* 0x00000004776a7825 */ /* 0x040fe200078e0064 */
[----:B------:R-:W-:-:S04]  /*0780*/  IADD3 R119, R119, 0x200, RZ ;  /* 0x0000020077777810 */ /* 0x000fc80007ffe0ff */
[----:B------:R0:W5:Y:S01]  /*0790*/  LDG.E R154, desc[UR4][R106.64] ;  /* 0x000000046a9a7981 */ /* 0x000162000c1e1900 */
[----:B-1----:R-:W-:Y:S01]  /*07a0*/  IMAD.WIDE.U32 R160, R119, 0x4, R100 ;  /* 0x0000000477a07825 */ /* 0x002fe200078e0064 */
[----:B0-----:R-:W-:Y:S01]  /*07b0*/  CS2R R106, SRZ ;  /* 0x00000000006a7805 */ /* 0x001fe2000001ff00 */
[----:B------:R-:W-:Y:S06]  /*07c0*/  BRA `(.L_x_11404) ;  /* 0x0000000c00407947 */ /* 0x000fec0003800000 */
.L_x_11403:
        /* <DEDUP_REMOVED lines=12> */
[----:B-1----:R-:W-:-:S06]  /*0890*/  IMAD.WIDE.U32 R136, R6, 0x10, R8 ;  /* 0x0000001006887825 */ /* 0x002fcc00078e0008 */
[----:B------:R-:W4:Y:S01]  /*08a0*/  LDG.E.128 R136, desc[UR4][R136.64] ;  /* 0x0000000488887981 */ /* 0x000f22000c1e1d00 */
[----:B--2---:R-:W-:-:S04]  /*08b0*/  IMAD.WIDE.U32 R100, R3, 0x10, R132 ;  /* 0x0000001003647825 */ /* 0x004fc800078e0084 */
[--C-:B------:R-:W-:Y:S02]  /*08c0*/  IMAD.WIDE.U32 R120, R135, 0x10, R8.reuse ;  /* 0x0000001087787825 */ /* 0x100fe400078e0008 */
[----:B------:R-:W2:Y:S01]  /*08d0*/  LDG.E.128 R100, desc[UR4][R100.64] ;  /* 0x0000000464647981 */ /* 0x000ea2000c1e1d00 */
[----:B------:R-:W-:Y:S01]  /*08e0*/  IADD3 R109, R3, 0x80, RZ ;  /* 0x00000080036d7810 */ /* 0x000fe20007ffe0ff */
[--C-:B------:R-:W-:Y:S02]  /*08f0*/  IMAD.WIDE.U32 R104, R153, 0x10, R8.reuse ;  /* 0x0000001099687825 */ /* 0x100fe400078e0008 */
[----:B------:R-:W2:Y:S02]  /*0900*/  LDG.E.128 R120, desc[UR4][R120.64] ;  /* 0x0000000478787981 */ /* 0x000ea4000c1e1d00 */
[--C-:B---3--:R-:W-:Y:S02]  /*0910*/  IMAD.WIDE.U32 R112, R141, 0x10, R8.reuse ;  /* 0x000000108d707825 */ /* 0x108fe400078e0008 */
[----:B------:R-:W3:Y:S02]  /*0920*/  LDG.E.128 R104, desc[UR4][R104.64] ;  /* 0x0000000468687981 */ /* 0x000ee4000c1e1d00 */
[----:B------:R-:W-:-:S02]  /*0930*/  IMAD.WIDE.U32 R116, R7, 0x10, R8 ;  /* 0x0000001007747825 */ /* 0x000fc400078e0008 */
[----:B------:R-:W3:Y:S02]  /*0940*/  LDG.E.128 R112, desc[UR4][R112.64] ;  /* 0x0000000470707981 */ /* 0x000ee4000c1e1d00 */
[----:B------:R-:W-:Y:S02]  /*0950*/  IMAD.WIDE.U32 R108, R109, 0x10, R132 ;  /* 0x000000106d6c7825 */ /* 0x000fe400078e0084 */
[----:B------:R-:W3:Y:S04]  /*0960*/  LDG.E.128 R116, desc[UR4][R116.64] ;  /* 0x0000000474747981 */ /* 0x000ee8000c1e1d00 */
[----:B------:R-:W3:Y:S01]  /*0970*/  LDG.E.128 R108, desc[UR4][R108.64] ;  /* 0x000000046c6c7981 */ /* 0x000ee2000c1e1d00 */
[----:B------:R-:W-:-:S05]  /*0980*/  IADD3 R125, R3, 0x100, RZ ;  /* 0x00000100037d7810 */ /* 0x000fca0007ffe0ff */
[----:B------:R-:W-:Y:S01]  /*0990*/  IMAD.WIDE.U32 R124, R125, 0x10, R132 ;  /* 0x000000107d7c7825 */ /* 0x000fe200078e0084 */
[----:B------:R-:W-:-:S05]  /*09a0*/  IADD3 R129, R3, 0x180, RZ ;  /* 0x0000018003817810 */ /* 0x000fca0007ffe0ff */
[----:B------:R-:W3:Y:S01]  /*09b0*/  LDG.E.128 R124, desc[UR4][R124.64] ;  /* 0x000000047c7c7981 */ /* 0x000ee2000c1e1d00 */
[----:B------:R-:W-:Y:S01]  /*09c0*/  MOV R8, UR14 ;  /* 0x0000000e00087c02 */ /* 0x000fe20008000f00 */
[----:B------:R-:W-:Y:S01]  /*09d0*/  IMAD.WIDE.U32 R128, R129, 0x10, R132 ;  /* 0x0000001081807825 */ /* 0x000fe200078e0084 */
[----:B-----5:R-:W-:Y:S02]  /*09e0*/  ISETP.GE.AND P5, PT, R156, 0x1, PT ;  /* 0x000000019c00780c */ /* 0x020fe40003fa6270 */
[----:B------:R-:W-:Y:S02]  /*09f0*/  ISETP.NE.U32.AND P0, PT, R8, RZ, PT ;  /* 0x000000ff0800720c */ /* 0x000fe40003f05070 */
[----:B------:R-:W-:Y:S01]  /*0a00*/  MOV R9, UR15 ;  /* 0x0000000f00097c02 */ /* 0x000fe20008000f00 */
[----:B------:R-:W3:Y:S03]  /*0a10*/  LDG.E.128 R128, desc[UR4][R128.64] ;  /* 0x0000000480807981 */ /* 0x000ee6000c1e1d00 */
[----:B------:R-:W-:-:S02]  /*0a20*/  ISETP.NE.AND.EX P0, PT, R9, RZ, PT, P0 ;  /* 0x000000ff0900720c */ /* 0x000fc40003f05300 */
[----:B------:R-:W-:-:S03]  /*0a30*/  IADD3 R3, R3, 0x200, RZ ;  /* 0x0000020003037810 */ /* 0x000fc60007ffe0ff */
[----:B------:R-:W-:Y:S02]  /*0a40*/  @P5 IADD3 R134, R156, -0x1, RZ ;  /* 0xffffffff9c865810 */ /* 0x000fe40007ffe0ff */
[----:B------:R-:W-:-:S04]  /*0a50*/  IMAD.WIDE.U32 R132, R3, 0x10, R132 ;  /* 0x0000001003847825 */ /* 0x000fc800078e0084 */
[----:B------:R-:W-:Y:S02]  /*0a60*/  @P5 IMAD R3, R134, R159, RZ ;  /* 0x0000009f86035224 */ /* 0x000fe400078e02ff */
[----:B------:R-:W-:Y:S01]  /*0a70*/  @P0 IMAD.WIDE.U32 R166, R135, 0x10, R166 ;  /* 0x0000001087a60825 */ /* 0x000fe200078e00a6 */
[----:B------:R-:W5:Y:S04]  /*0a80*/  @P0 LDG.E.128 R28, desc[UR4][R164.64] ;  /* 0x00000004a41c0981 */ /* 0x000f68000c1e1d00 */
[----:B------:R-:W3:Y:S01]  /*0a90*/  LDG.E.128 R132, desc[UR4][R132.64] ;  /* 0x0000000484847981 */ /* 0x000ee2000c1e1d00 */
[----:B------:R-:W-:-:S03]  /*0aa0*/  @P5 SHF.R.S32.HI R140, RZ, 0x1f, R3 ;  /* 0x0000001fff8c5819 */ /* 0x000fc60000011403 */
[----:B------:R-:W5:Y:S01]  /*0ab0*/  @P0 LDG.E.128 R24, desc[UR4][R162.64] ;  /* 0x00000004a2180981 */ /* 0x000f62000c1e1d00 */
[----:B------:R-:W-:Y:S01]  /*0ac0*/  @P5 LEA.HI R140, R140, R3, RZ, 0x2 ;  /* 0x000000038c8c5211 */ /* 0x000fe200078f10ff */
[----:B------:R-:W-:Y:S02]  /*0ad0*/  HFMA2.MMA R3, -RZ, RZ, 0, 0 ;  /* 0x00000000ff037435 */ /* 0x000fe400000001ff */
[----:B------:R1:W5:Y:S04]  /*0ae0*/  @P0 LDG.E.128 R20, desc[UR4][R160.64] ;  /* 0x00000004a0140981 */ /* 0x000368000c1e1d00 */
[----:B------:R-:W-:Y:S01]  /*0af0*/  @P5 LEA.HI.SX32 R3, R140, R157, 0x1e ;  /* 0x0000009d8c035211 */ /* 0x000fe200078ff2ff */
[----:B------:R-:W5:Y:S04]  /*0b00*/  @P0 LDG.E.128 R16, desc[UR4][R10.64] ;  /* 0x000000040a100981 */ /* 0x000f68000c1e1d00 */
[----:B------:R-:W5:Y:S01]  /*0b10*/  @P0 LDG.E.128 R12, desc[UR4][R166.64] ;  /* 0x00000004a60c0981 */ /* 0x000f62000c1e1d00 */
[----:B------:R-:W-:Y:S01]  /*0b20*/  ISETP.NE.AND P0, PT, R4, RZ, PT ;  /* 0x000000ff0400720c */ /* 0x000fe20003f05270 */
[C---:B0-----:R-:W-:Y:S01]  /*0b30*/  IMAD.WIDE.U32 R154, R3.reuse, 0x4, R142 ;  /* 0x00000004039a7825 */ /* 0x041fe200078e008e */
[----:B------:R-:W-:-:S02]  /*0b40*/  IADD3 R151, R3, 0x80, RZ ;  /* 0x0000008003977810 */ /* 0x000fc40007ffe0ff */
[C---:B------:R-:W-:Y:S02]  /*0b50*/  IADD3 R147, R3.reuse, 0x100, RZ ;  /* 0x0000010003937810 */ /* 0x040fe40007ffe0ff */
[C---:B------:R-:W-:Y:S01]  /*0b60*/  IADD3 R145, R3.reuse, 0x180, RZ ;  /* 0x0000018003917810 */ /* 0x040fe20007ffe0ff */
[----:B------:R-:W5:Y:S01]  /*0b70*/  LDG.E R154, desc[UR4][R154.64] ;  /* 0x000000049a9a7981 */ /* 0x000f62000c1e1900 */
[----:B------:R-:W-:Y:S01]  /*0b80*/  IADD3 R3, R3, 0x200, RZ ;  /* 0x0000020003037810 */ /* 0x000fe20007ffe0ff */
[----:B------:R-:W-:-:S04]  /*0b90*/  IMAD.WIDE.U32 R150, R151, 0x4, R142 ;  /* 0x0000000497967825 */ /* 0x000fc800078e008e */
[--C-:B------:R-:W-:Y:S01]  /*0ba0*/  IMAD.WIDE.U32 R146, R147, 0x4, R142.reuse ;  /* 0x0000000493927825 */ /* 0x100fe200078e008e */
[----:B------:R0:W5:Y:S03]  /*0bb0*/  LDG.E R140, desc[UR4][R150.64] ;  /* 0x00000004968c7981 */ /* 0x000166000c1e1900 */
[--C-:B------:R-:W-:Y:S01]  /*0bc0*/  IMAD.WIDE.U32 R144, R145, 0x4, R142.reuse ;  /* 0x0000000491907825 */ /* 0x100fe200078e008e */
[----:B------:R-:W5:Y:S03]  /*0bd0*/  LDG.E R11, desc[UR4][R146.64] ;  /* 0x00000004920b7981 */ /* 0x000f66000c1e1900 */
[----:B-1----:R-:W-:Y:S01]  /*0be0*/  IMAD.WIDE.U32 R160, R3, 0x4, R142 ;  /* 0x0000000403a07825 */ /* 0x002fe200078e008e */
[----:B------:R1:W5:Y:S01]  /*0bf0*/  LDG.E R10, desc[UR4][R144.64] ;  /* 0x00000004900a7981 */ /* 0x000362000c1e1900 */
[----:B----4-:R-:W-:-:S05]  /*0c00*/  FSEL R149, R149, RZ, !P0 ;  /* 0x000000ff95957208 */ /* 0x010fca0004000000 */
[C---:B------:R-:W-:Y:S01]  /*0c10*/  FADD.FTZ R148, -R149.reuse, R138 ;  /* 0x0000008a95947221 */ /* 0x040fe20000010100 */
[C---:B------:R-:W-:Y:S01]  /*0c20*/  FADD.FTZ R142, -R149.reuse, R137 ;  /* 0x00000089958e7221 */ /* 0x040fe20000010100 */
[C---:B------:R-:W-:Y:S01]  /*0c30*/  FADD.FTZ R136, -R149.reuse, R136 ;  /* 0x0000008895887221 */ /* 0x040fe20000010100 */
[----:B0-----:R-:W-:Y:S01]  /*0c40*/  FADD.FTZ R150, -R149, R139 ;  /* 0x0000008b95967221 */ /* 0x001fe20000010100 */
[C---:B------:R-:W-:Y:S01]  /*0c50*/  FMUL.FTZ R137, R5.reuse, R148 ;  /* 0x0000009405897220 */ /* 0x040fe20000410000 */
[C---:B------:R-:W-:Y:S01]  /*0c60*/  FMUL.FTZ R138, R5.reuse, R142 ;  /* 0x0000008e058a7220 */ /* 0x040fe20000410000 */
[C---:B------:R-:W-:Y:S01]  /*0c70*/  FMUL.FTZ R3, R5.reuse, R136 ;  /* 0x0000008805037220 */ /* 0x040fe20000410000 */
[----:B--2---:R-:W-:Y:S01]  /*0c80*/  FMUL.FTZ R142, R60, R100 ;  /* 0x000000643c8e7220 */ /* 0x004fe20000410000 */
[----:B------:R-:W-:Y:S01]  /*0c90*/  FFMA.FTZ R90, R102, R137, R90 ;  /* 0x00000089665a7223 */ /* 0x000fe2000001005a */
[----:B------:R-:W-:Y:S01]  /*0ca0*/  FADD.FTZ R58, R58, R102 ;  /* 0x000000663a3a7221 */ /* 0x000fe20000010000 */
[----:B-1----:R-:W-:Y:S01]  /*0cb0*/  FMUL.FTZ R144, R62, R102 ;  /* 0x000000663e907220 */ /* 0x002fe20000410000 */
[----:B------:R-:W-:Y:S01]  /*0cc0*/  FMUL.FTZ R136, R5, R150 ;  /* 0x0000009605887220 */ /* 0x000fe20000410000 */
[----:B------:R-:W-:Y:S01]  /*0cd0*/  FADD.FTZ R102, -R149, R120 ;  /* 0x0000007895667221 */ /* 0x000fe20000010100 */
        /* <DEDUP_REMOVED lines=8> */
[C---:B---3--:R-:W-:Y:S01]  /*0d60*/  FADD.FTZ R104, -R149.reuse, R104 ;  /* 0x0000006895687221 */ /* 0x048fe20000010100 */
[C---:B------:R-:W-:Y:S01]  /*0d70*/  FADD.FTZ R162, -R149.reuse, R113 ;  /* 0x0000007195a27221 */ /* 0x040fe20000010100 */
[----:B------:R-:W-:Y:S01]  /*0d80*/  FADD.FTZ R103, R120, R139 ;  /* 0x0000008b78677221 */ /* 0x000fe20000010000 */
[----:B------:R-:W-:Y:S01]  /*0d90*/  FFMA.FTZ R120, R138, R139, R101 ;  /* 0x0000008b8a787223 */ /* 0x000fe20000010065 */
[C---:B------:R-:W-:Y:S01]  /*0da0*/  FADD.FTZ R164, -R149.reuse, R114 ;  /* 0x0000007295a47221 */ /* 0x040fe20000010100 */
[----:B------:R-:W-:Y:S01]  /*0db0*/  FADD.FTZ R148, -R149, R105 ;  /* 0x0000006995947221 */ /* 0x000fe20000010100 */
[C---:B------:R-:W-:Y:S01]  /*0dc0*/  FMUL.FTZ R147, R5.reuse, R104 ;  /* 0x0000006805937220 */ /* 0x040fe20000410000 */
[----:B------:R-:W-:Y:S01]  /*0dd0*/  FMUL.FTZ R114, R5, R162 ;  /* 0x000000a205727220 */ /* 0x000fe20000410000 */
[----:B------:R-:W-:Y:S01]  /*0de0*/  FADD.FTZ R116, -R149, R116 ;  /* 0x0000007495747221 */ /* 0x000fe20000010100 */
[----:B------:R-:W-:Y:S01]  /*0df0*/  FADD.FTZ R162, R103, R144 ;  /* 0x0000009067a27221 */ /* 0x000fe20000010000 */
[----:B------:R-:W-:Y:S01]  /*0e00*/  FFMA.FTZ R101, R137, R144, R120 ;  /* 0x0000009089657223 */ /* 0x000fe20000010078 */
[----:B------:R-:W-:Y:S01]  /*0e10*/  FADD.FTZ R106, -R149, R106 ;  /* 0x0000006a956a7221 */ /* 0x000fe20000010100 */
[----:B------:R-:W-:Y:S01]  /*0e20*/  FMUL.FTZ R148, R5, R148 ;  /* 0x0000009405947220 */ /* 0x000fe20000410000 */
[----:B------:R-:W-:Y:S01]  /*0e30*/  FFMA.FTZ R96, R108, R147, R96 ;  /* 0x000000936c607223 */ /* 0x000fe20000010060 */
[----:B------:R-:W-:Y:S01]  /*0e40*/  FADD.FTZ R52, R52, R108 ;  /* 0x0000006c34347221 */ /* 0x000fe20000010000 */
[C---:B------:R-:W-:Y:S01]  /*0e50*/  FADD.FTZ R104, -R149.reuse, R117 ;  /* 0x0000007595687221 */ /* 0x040fe20000010100 */
[----:B------:R-:W-:Y:S01]  /*0e60*/  FADD.FTZ R150, -R149, R123 ;  /* 0x0000007b95967221 */ /* 0x000fe20000010100 */
[----:B------:R-:W-:Y:S01]  /*0e70*/  FMUL.FTZ R108, R64, R108 ;  /* 0x0000006c406c7220 */ /* 0x000fe20000410000 */
[----:B------:R-:W-:Y:S01]  /*0e80*/  FMUL.FTZ R123, R5, R116 ;  /* 0x00000074057b7220 */ /* 0x000fe20000410000 */
[----:B------:R-:W-:Y:S01]  /*0e90*/  FADD.FTZ R103, R162, R143 ;  /* 0x0000008fa2677221 */ /* 0x000fe20000010000 */
[----:B------:R-:W-:Y:S01]  /*0ea0*/  FFMA.FTZ R88, R100, R3, R88 ;  /* 0x0000000364587223 */ /* 0x000fe20000010058 */
[----:B------:R-:W-:Y:S01]  /*0eb0*/  FADD.FTZ R56, R56, R100 ;  /* 0x0000006438387221 */ /* 0x000fe20000010000 */
[----:B------:R-:W-:Y:S01]  /*0ec0*/  FFMA.FTZ R116, R136, R143, R101 ;  /* 0x0000008f88747223 */ /* 0x000fe20000010065 */
[C---:B------:R-:W-:Y:S01]  /*0ed0*/  FADD.FTZ R100, -R149.reuse, R122 ;  /* 0x0000007a95647221 */ /* 0x040fe20000010100 */
[----:B------:R-:W-:Y:S01]  /*0ee0*/  FADD.FTZ R146, -R149, R107 ;  /* 0x0000006b95927221 */ /* 0x000fe20000010100 */
[----:B------:R-:W-:Y:S01]  /*0ef0*/  FMUL.FTZ R145, R5, R106 ;  /* 0x0000006a05917220 */ /* 0x000fe20000410000 */
        /* <DEDUP_REMOVED lines=9> */
[C---:B------:R-:W-:Y:S01]  /*0f90*/  FADD.FTZ R112, -R149.reuse, R112 ;  /* 0x0000007095707221 */ /* 0x040fe20000010100 */
[C---:B------:R-:W-:Y:S01]  /*0fa0*/  FADD.FTZ R106, -R149.reuse, R119 ;  /* 0x00000077956a7221 */ /* 0x040fe20000010100 */
[----:B------:R-:W-:Y:S01]  /*0fb0*/  FMUL.FTZ R110, R66, R110 ;  /* 0x0000006e426e7220 */ /* 0x000fe20000410000 */
[----:B------:R-:W-:Y:S01]  /*0fc0*/  FADD.FTZ R103, R104, R109 ;  /* 0x0000006d68677221 */ /* 0x000fe20000010000 */
[----:B------:R-:W-:Y:S01]  /*0fd0*/  FFMA.FTZ R104, R148, R109, R101 ;  /* 0x0000006d94687223 */ /* 0x000fe20000010065 */
[----:B------:R-:W-:Y:S01]  /*0fe0*/  FADD.FTZ R166, -R149, R115 ;  /* 0x0000007395a67221 */ /* 0x000fe20000010100 */
        /* <DEDUP_REMOVED lines=29> */
[C---:B------:R-:W-:Y:S01]  /*11c0*/  FADD.FTZ R118, -R149.reuse, R118 ;  /* 0x0000007695767221 */ /* 0x040fe20000010100 */
        /* <DEDUP_REMOVED lines=21> */
[----:B------:R-:W-:-:S03]  /*1320*/  FFMA.FTZ R100, R122, R129, R101 ;  /* 0x000000817a647223 */ /* 0x000fc60000010065 */
        /* <DEDUP_REMOVED lines=26> */
.L_x_11404:
[----:B------:R-:W-:Y:S05]  /*14d0*/  BSYNC B0 ;  /* 0x0000000000007941 */ /* 0x000fea0003800000 */
.L_x_11402:
[----:B------:R0:W5:Y:S01]  /*14e0*/  LDG.E R135, desc[UR4][R160.64] ;  /* 0x00000004a0877981 */ /* 0x000162000c1e1900 */
[----:B------:R-:W-:Y:S01]  /*14f0*/  LOP3.LUT P4, RZ, R158, 0xff, RZ, 0xc0, !PT ;  /* 0x000000ff9eff7812 */ /* 0x000fe2000788c0ff */
[----:B------:R-:W-:Y:S01]  /*1500*/  UMOV UR6, 0xffffffff ;  /* 0xffffffff00067882 */ /* 0x000fe20000000000 */
[----:B------:R-:W-:Y:S02]  /*1510*/  SHF.R.U32.HI R101, RZ, 0x5, R0 ;  /* 0x00000005ff657819 */ /* 0x000fe40000011600 */
[----:B------:R-:W-:Y:S02]  /*1520*/  LOP3.LUT P0, RZ, R0, 0x1f, RZ, 0xc0, !PT ;  /* 0x0000001f00ff7812 */ /* 0x000fe4000780c0ff */
[----:B------:R-:W-:-:S07]  /*1530*/  LOP3.LUT R100, R101, 0x7fffffc, RZ, 0xc0, !PT ;  /* 0x07fffffc65647812 */ /* 0x000fce00078ec0ff */
[----:B------:R-:W-:Y:S01]  /*1540*/  @!P4 IADD3 R100, R100, 0x4, RZ ;  /* 0x000000046464c810 */ /* 0x000fe20007ffe0ff */
[----:B0-----:R-:W-:Y:S06]  /*1550*/  BRA.DIV UR6, `(.L_x_11405) ;  /* 0x0000001e06687947 */ /* 0x001fec000b800000 */
        /* <DEDUP_REMOVED lines=18> */
.L_x_11457:
[----:B------:R-:W3:Y:S01]  /*1680*/  S2R R104, SR_CgaCtaId ;  /* 0x0000000000687919 */ /* 0x000ee20000008800 */
[----:B-1----:R-:W-:Y:S01]  /*1690*/  FADD.FTZ R116, R106, R103 ;  /* 0x000000676a747221 */ /* 0x002fe20000010000 */
[----:B------:R-:W-:Y:S01]  /*16a0*/  @!P0 LOP3.LUT R101, R101, 0x3, RZ, 0xc0, !PT ;  /* 0x0000000365658812 */ /* 0x000fe200078ec0ff */
[----:B--2---:R-:W-:Y:S01]  /*16b0*/  FADD.FTZ R117, R107, R102 ;  /* 0x000000666b757221 */ /* 0x004fe20000010000 */
[----:B------:R-:W-:Y:S01]  /*16c0*/  MOV R103, 0x400 ;  /* 0x0000040000677802 */ /* 0x000fe20000000f00 */
[----:B------:R-:W-:Y:S05]  /*16d0*/  WARPSYNC.ALL ;  /* 0x0000000000007948 */ /* 0x000fea0003800000 */
[----:B------:R-:W-:Y:S01]  /*16e0*/  @!P0 IADD3 R101, R100, R101, RZ ;  /* 0x0000006564658210 */ /* 0x000fe20007ffe0ff */
[----:B------:R-:W-:Y:S01]  /*16f0*/  BSSY B0, `(.L_x_11406) ;  /* 0x000002d000007945 */ /* 0x000fe20003800000 */
[----:B------:R-:W-:-:S02]  /*1700*/  @P5 IADD3 R156, R156, -0x1, RZ ;  /* 0xffffffff9c9c5810 */ /* 0x000fc40007ffe0ff */
[----:B------:R-:W-:Y:S02]  /*1710*/  @!P6 ISETP.NE.U32.AND P1, PT, R8, RZ, PT ;  /* 0x000000ff0800e20c */ /* 0x000fe40003f25070 */
[----:B------:R-:W-:Y:S01]  /*1720*/  ISETP.NE.AND P2, PT, R4, RZ, PT ;  /* 0x000000ff0400720c */ /* 0x000fe20003f45270 */
[----:B------:R-:W-:Y:S01]  /*1730*/  @P5 IMAD R156, R156, R159, RZ ;  /* 0x0000009f9c9c5224 */ /* 0x000fe200078e02ff */
[----:B------:R-:W-:Y:S02]  /*1740*/  @!P6 ISETP.NE.AND.EX P1, PT, R9, RZ, PT, P1 ;  /* 0x000000ff0900e20c */ /* 0x000fe40003f25310 */
[----:B------:R-:W-:Y:S02]  /*1750*/  ISETP.NE.U32.AND P3, PT, RZ, UR10, PT ;  /* 0x0000000aff007c0c */ /* 0x000fe4000bf65070 */
[----:B---3--:R-:W-:-:S04]  /*1760*/  LEA R103, R104, R103, 0x18 ;  /* 0x0000006768677211 */ /* 0x008fc800078ec0ff */
[-C--:B------:R-:W-:Y:S02]  /*1770*/  @!P0 LEA R118, R101, R103.reuse, 0x3 ;  /* 0x0000006765768211 */ /* 0x080fe400078e18ff */
[----:B------:R-:W-:-:S03]  /*1780*/  LEA R119, R100, R103, 0x3 ;  /* 0x0000006764777211 */ /* 0x000fc600078e18ff */
[----:B------:R1:W-:Y:S01]  /*1790*/  @!P0 STS.64 [R118+0x2800], R116 ;  /* 0x0028007476008388 */ /* 0x0003e20000000a00 */
[----:B------:R-:W-:Y:S01]  /*17a0*/  BAR.SYNC.DEFER_BLOCKING 0x0 ;  /* 0x0000000000007b1d */ /* 0x000fe20000010000 */
[----:B------:R-:W-:-:S04]  /*17b0*/  ISETP.NE.U32.AND P0, PT, RZ, UR10, PT ;  /* 0x0000000aff007c0c */ /* 0x000fc8000bf05070 */
[----:B------:R-:W-:-:S03]  /*17c0*/  ISETP.NE.AND.EX P0, PT, RZ, UR11, PT, P0 ;  /* 0x0000000bff007c0c */ /* 0x000fc6000bf05300 */
[----:B-1----:R-:W1:Y:S01]  /*17d0*/  @P5 LDC.64 R116, c[0x0][0x298] ;  /* 0x0000a600ff745b82 */ /* 0x002e620000000a00 */
[----:B------:R-:W2:Y:S04]  /*17e0*/  LDS.128 R100, [R119+0x2800] ;  /* 0x0028000077647984 */ /* 0x000ea80000000c00 */
[----:B0-----:R0:W3:Y:S03]  /*17f0*/  LDS.128 R104, [R119+0x2810] ;  /* 0x0028100077687984 */ /* 0x0010e60000000c00 */
[----:B0-----:R-:W0:Y:S01]  /*1800*/  @P5 LDC.64 R118, c[0x0][0x298] ;  /* 0x0000a600ff765b82 */ /* 0x001e220000000a00 */
[----:B--2---:R-:W-:Y:S01]  /*1810*/  FADD.FTZ R161, RZ, R100 ;  /* 0x00000064ffa17221 */ /* 0x004fe20000010000 */
[----:B------:R-:W-:Y:S01]  /*1820*/  FADD.FTZ R100, RZ, R101 ;  /* 0x00000065ff647221 */ /* 0x000fe20000010000 */
[----:B------:R-:W-:-:S02]  /*1830*/  @P5 SHF.R.S32.HI R101, RZ, 0x1f, R156 ;  /* 0x0000001fff655819 */ /* 0x000fc4000001149c */
[----:B------:R-:W-:Y:S01]  /*1840*/  FADD.FTZ R161, R102, R161 ;  /* 0x000000a166a17221 */ /* 0x000fe20000010000 */
[----:B------:R-:W-:Y:S01]  /*1850*/  FADD.FTZ R100, R103, R100 ;  /* 0x0000006467647221 */ /* 0x000fe20000010000 */
[----:B------:R-:W-:Y:S01]  /*1860*/  @P5 LEA.HI R102, R101, R156, RZ, 0x2 ;  /* 0x0000009c65665211 */ /* 0x000fe200078f10ff */
[----:B------:R-:W-:Y:S01]  /*1870*/  HFMA2.MMA R156, -RZ, RZ, 0, 0 ;  /* 0x00000000ff9c7435 */ /* 0x000fe200000001ff */
[----:B---3--:R-:W-:Y:S01]  /*1880*/  FADD.FTZ R161, R161, R104 ;  /* 0x00000068a1a17221 */ /* 0x008fe20000010000 */
[----:B------:R-:W-:Y:S02]  /*1890*/  FADD.FTZ R100, R100, R105 ;  /* 0x0000006964647221 */ /* 0x000fe40000010000 */
[----:B------:R-:W2:Y:S01]  /*18a0*/  @P5 LDC.64 R104, c[0x0][0x298] ;  /* 0x0000a600ff685b82 */ /* 0x000ea20000000a00 */
[----:B------:R-:W-:Y:S01]  /*18b0*/  FADD.FTZ R101, R106, R161 ;  /* 0x000000a16a657221 */ /* 0x000fe20000010000 */
[----:B------:R-:W-:Y:S01]  /*18c0*/  FADD.FTZ R100, R107, R100 ;  /* 0x000000646b647221 */ /* 0x000fe20000010000 */
[----:B------:R-:W-:-:S02]  /*18d0*/  @P5 LEA.HI.SX32 R156, R102, R157, 0x1e ;  /* 0x0000009d669c5211 */ /* 0x000fc400078ff2ff */
[----:B------:R-:W-:Y:S01]  /*18e0*/  FMUL.FTZ R101, R101, UR8 ;  /* 0x0000000865657c20 */ /* 0x000fe20008410000 */
[----:B------:R-:W-:Y:S02]  /*18f0*/  FMUL.FTZ R158, R100, UR8 ;  /* 0x00000008649e7c20 */ /* 0x000fe40008410000 */
[----:B------:R-:W3:Y:S02]  /*1900*/  @P5 LDC.64 R106, c[0x0][0x298] ;  /* 0x0000a600ff6a5b82 */ /* 0x000ee40000000a00 */
[----:B------:R-:W-:Y:S02]  /*1910*/  FSEL R157, R101, RZ, !P2 ;  /* 0x000000ff659d7208 */ /* 0x000fe40005000000 */
[----:B------:R-:W-:Y:S02]  /*1920*/  @!P6 ISETP.NE.U32.AND P2, PT, R8, RZ, PT ;  /* 0x000000ff0800e20c */ /* 0x000fe40003f45070 */
[----:B-----5:R-:W-:Y:S02]  /*1930*/  @!P6 FSEL R101, R28, RZ, P1 ;  /* 0x000000ff1c65e208 */ /* 0x020fe40000800000 */
[----:B------:R-:W4:Y:S01]  /*1940*/  @P0 LDC.64 R160, c[0x0][0x308] ;  /* 0x0000c200ffa00b82 */ /* 0x000f220000000a00 */
[----:B01----:R-:W-:Y:S08]  /*1950*/  @!P6 BRA `(.L_x_11407) ;  /* 0x000000000018e947 */ /* 0x003ff00003800000 */
[----:B------:R-:W-:Y:S01]  /*1960*/  ISETP.NE.U32.AND P1, PT, R8, RZ, PT ;  /* 0x000000ff0800720c */ /* 0x000fe20003f25070 */
[----:B------:R-:W-:-:S03]  /*1970*/  FFMA.FTZ R101, R3, R158, R157 ;  /* 0x0000009e03657223 */ /* 0x000fc6000001009d */
[----:B------:R-:W-:Y:S01]  /*1980*/  ISETP.NE.AND.EX P1, PT, R9, RZ, PT, P1 ;  /* 0x000000ff0900720c */ /* 0x000fe20003f25310 */
[----:B------:R-:W-:-:S04]  /*1990*/  FADD.FTZ R100, R142, -R101 ;  /* 0x800000658e647221 */ /* 0x000fc80000010000 */
[----:B------:R-:W-:-:S08]  /*19a0*/  FMUL.FTZ R101, R5, R100 ;  /* 0x0000006405657220 */ /* 0x000fd00000410000 */
[----:B------:R-:W-:-:S07]  /*19b0*/  @P1 FADD.FTZ R101, R28, R101 ;  /* 0x000000651c651221 */ /* 0x000fce0000010000 */
.L_x_11407:
[----:B------:R-:W-:Y:S05]  /*19c0*/  BSYNC B0 ;  /* 0x0000000000007941 */ /* 0x000fea0003800000 */
.L_x_11406:
        /* <DEDUP_REMOVED lines=11> */
.L_x_11409:
[----:B------:R-:W-:Y:S05]  /*1a80*/  BSYNC B0 ;  /* 0x0000000000007941 */ /* 0x000fea0003800000 */
.L_x_11408:
[----:B------:R-:W-:Y:S01]  /*1a90*/  @!P6 ISETP.NE.U32.AND P2, PT, R8, RZ, PT ;  /* 0x000000ff0800e20c */ /* 0x000fe20003f45070 */
[----:B------:R-:W-:Y:S01]  /*1aa0*/  BSSY B0, `(.L_x_11410) ;  /* 0x0000011000007945 */ /* 0x000fe20003800000 */
[----:B------:R-:W-:Y:S01]  /*1ab0*/  ISETP.NE.AND.EX P3, PT, RZ, UR11, PT, P3 ;  /* 0x0000000bff007c0c */ /* 0x000fe2000bf65330 */
[----:B--2---:R-:W-:Y:S01]  /*1ac0*/  @P5 FMUL.FTZ R105, R101, R105 ;  /* 0x0000006965695220 */ /* 0x004fe20000410000 */
[----:B------:R-:W-:Y:S01]  /*1ad0*/  @!P6 ISETP.NE.AND.EX P2, PT, R9, RZ, PT, P2 ;  /* 0x000000ff0900e20c */ /* 0x000fe20003f45320 */
[----:B----4-:R-:W-:Y:S01]  /*1ae0*/  @P0 IMAD.WIDE.U32 R160, R6, 0x10, R160 ;  /* 0x0000001006a00825 */ /* 0x010fe200078e00a0 */
        /* <DEDUP_REMOVED lines=12> */
.L_x_11411:
[----:B------:R-:W-:Y:S05]  /*1bb0*/  BSYNC B0 ;  /* 0x0000000000007941 */ /* 0x000fea0003800000 */
.L_x_11410:
        /* <DEDUP_REMOVED lines=11> */
.L_x_11413:
[----:B------:R-:W-:Y:S05]  /*1c70*/  BSYNC B0 ;  /* 0x0000000000007941 */ /* 0x000fea0003800000 */
.L_x_11412:
[C---:B------:R-:W-:Y:S01]  /*1c80*/  @P5 FMUL.FTZ R119, R162.reuse, R119 ;  /* 0x00000077a2775220 */ /* 0x040fe20000410000 */
[----:B------:R-:W-:Y:S01]  /*1c90*/  SEL R103, R162, R83, P3 ;  /* 0x00000053a2677207 */ /* 0x000fe20001800000 */
[----:B------:R-:W-:Y:S01]  /*1ca0*/  @P5 FMUL.FTZ R104, R105, R104 ;  /* 0x0000006869685220 */ /* 0x000fe20000410000 */
[----:B------:R-:W0:Y:S01]  /*1cb0*/  @P5 LDC.64 R162, c[0x0][0x2f8] ;  /* 0x0000be00ffa25b82 */ /* 0x000e220000000a00 */
[----:B------:R-:W-:Y:S01]  /*1cc0*/  @P5 FMUL.FTZ R106, R107, R106 ;  /* 0x0000006a6b6a5220 */ /* 0x000fe20000410000 */
[C---:B------:R-:W-:Y:S01]  /*1cd0*/  @P5 LOP3.LUT P1, RZ, R154.reuse, 0xff, RZ, 0xc0, !PT ;  /* 0x000000ff9aff5812 */ /* 0x040fe2000782c0ff */
[----:B------:R-:W-:Y:S01]  /*1ce0*/  @P5 FMUL.FTZ R116, R117, R116 ;  /* 0x0000007475745220 */ /* 0x000fe20000410000 */
[----:B------:R-:W-:Y:S01]  /*1cf0*/  @P5 LOP3.LUT P2, RZ, R154, 0xff00, RZ, 0xc0, !PT ;  /* 0x0000ff009aff5812 */ /* 0x000fe2000784c0ff */
[----:B------:R-:W-:Y:S01]  /*1d00*/  @P5 FMUL.FTZ R118, R119, R118 ;  /* 0x0000007677765220 */ /* 0x000fe20000410000 */
[----:B------:R-:W-:Y:S01]  /*1d10*/  @P5 SEL R84, R104, RZ, P1 ;  /* 0x000000ff68545207 */ /* 0x000fe20000800000 */
[----:B------:R1:W-:Y:S01]  /*1d20*/  @P0 STG.E.128 desc[UR4][R160.64], R100 ;  /* 0x00000064a0000986 */ /* 0x0003e2000c101d04 */
[----:B------:R-:W-:Y:S01]  /*1d30*/  @P5 SEL R85, R106, RZ, P2 ;  /* 0x000000ff6a555207 */ /* 0x000fe20001000000 */
[----:B------:R-:W2:Y:S01]  /*1d40*/  @P5 LDC.64 R104, c[0x0][0x298] ;  /* 0x0000a600ff685b82 */ /* 0x000ea20000000a00 */
[C---:B------:R-:W-:Y:S01]  /*1d50*/  @P5 LOP3.LUT P1, RZ, R154.reuse, 0xff0000, RZ, 0xc0, !PT ;  /* 0x00ff00009aff5812 */ /* 0x040fe2000782c0ff */
[----:B------:R-:W-:Y:S01]  /*1d60*/  BSSY B0, `(.L_x_11414) ;  /* 0x0000014000007945 */ /* 0x000fe20003800000 */
[----:B------:R-:W-:-:S02]  /*1d70*/  @P5 LOP3.LUT P2, RZ, R154, 0xff000000, RZ, 0xc0, !PT ;  /* 0xff0000009aff5812 */ /* 0x000fc4000784c0ff */
[----:B------:R-:W-:Y:S02]  /*1d80*/  @P5 SEL R86, R116, RZ, P1 ;  /* 0x000000ff74565207 */ /* 0x000fe40000800000 */
[----:B------:R-:W-:Y:S01]  /*1d90*/  @P5 SEL R87, R118, RZ, P2 ;  /* 0x000000ff76575207 */ /* 0x000fe20001000000 */
[----:B------:R-:W3:Y:S01]  /*1da0*/  @P5 LDC.64 R106, c[0x0][0x298] ;  /* 0x0000a600ff6a5b82 */ /* 0x000ee20000000a00 */
[C---:B------:R-:W-:Y:S02]  /*1db0*/  @!P6 ISETP.NE.U32.AND P1, PT, R8.reuse, RZ, PT ;  /* 0x000000ff0800e20c */ /* 0x040fe40003f25070 */
[----:B------:R-:W-:Y:S02]  /*1dc0*/  @!P6 ISETP.NE.U32.AND P2, PT, R8, RZ, PT ;  /* 0x000000ff0800e20c */ /* 0x000fe40003f45070 */
[----:B------:R-:W-:Y:S01]  /*1dd0*/  @!P6 ISETP.NE.AND.EX P1, PT, R9, RZ, PT, P1 ;  /* 0x000000ff0900e20c */ /* 0x000fe20003f25310 */
[----:B0-----:R-:W-:Y:S02]  /*1de0*/  @P5 IMAD.WIDE.U32 R162, R156, 0x10, R162 ;  /* 0x000000109ca25825 */ /* 0x001fe400078e00a2 */
[----:B------:R-:W0:Y:S01]  /*1df0*/  @P5 LDC.64 R116, c[0x0][0x298] ;  /* 0x0000a600ff745b82 */ /* 0x000e220000000a00 */
[----:B-1----:R-:W-:-:S02]  /*1e00*/  @!P6 FSEL R101, R24, RZ, P1 ;  /* 0x000000ff1865e208 */ /* 0x002fc40000800000 */
[----:B------:R1:W-:Y:S05]  /*1e10*/  @P5 STG.E.128 desc[UR4][R162.64], R84 ;  /* 0x00000054a2005986 */ /* 0x0003ea000c101d04 */
[----:B------:R-:W4:Y:S01]  /*1e20*/  @P0 LDC.64 R160, c[0x0][0x308] ;  /* 0x0000c200ffa00b82 */ /* 0x000f220000000a00 */
[----:B--2---:R-:W-:Y:S05]  /*1e30*/  @!P6 BRA `(.L_x_11415) ;  /* 0x000000000018e947 */ /* 0x004fea0003800000 */
[----:B------:R-:W-:Y:S01]  /*1e40*/  ISETP.NE.U32.AND P1, PT, R8, RZ, PT ;  /* 0x000000ff0800720c */ /* 0x000fe20003f25070 */
[----:B------:R-:W-:-:S03]  /*1e50*/  FFMA.FTZ R101, R147, R158, R157 ;  /* 0x0000009e93657223 */ /* 0x000fc6000001009d */
[----:B------:R-:W-:Y:S01]  /*1e60*/  ISETP.NE.AND.EX P1, PT, R9, RZ, PT, P1 ;  /* 0x000000ff0900720c */ /* 0x000fe20003f25310 */
[----:B------:R-:W-:-:S04]  /*1e70*/  FADD.FTZ R100, R108, -R101 ;  /* 0x800000656c647221 */ /* 0x000fc80000010000 */
[----:B------:R-:W-:-:S08]  /*1e80*/  FMUL.FTZ R101, R5, R100 ;  /* 0x0000006405657220 */ /* 0x000fd00000410000 */
[----:B------:R-:W-:-:S07]  /*1e90*/  @P1 FADD.FTZ R101, R24, R101 ;  /* 0x0000006518651221 */ /* 0x000fce0000010000 */
.L_x_11415:
[----:B------:R-:W-:Y:S05]  /*1ea0*/  BSYNC B0 ;  /* 0x0000000000007941 */ /* 0x000fea0003800000 */
.L_x_11414:
        /* <DEDUP_REMOVED lines=11> */
.L_x_11417:
[----:B------:R-:W-:Y:S05]  /*1f60*/  BSYNC B0 ;  /* 0x0000000000007941 */ /* 0x000fea0003800000 */
.L_x_11416:
[----:B------:R-:W-:Y:S01]  /*1f70*/  @!P6 ISETP.NE.U32.AND P2, PT, R8, RZ, PT ;  /* 0x000000ff0800e20c */ /* 0x000fe20003f45070 */
[----:B------:R-:W-:Y:S01]  /*1f80*/  BSSY B0, `(.L_x_11418) ;  /* 0x000000e000007945 */ /* 0x000fe20003800000 */
[----:B------:R-:W-:Y:S01]  /*1f90*/  @!P6 ISETP.NE.AND.EX P1, PT, R9, RZ, PT, P1 ;  /* 0x000000ff0900e20c */ /* 0x000fe20003f25310 */
[----:B----4-:R-:W-:Y:S01]  /*1fa0*/  @P0 IMAD.WIDE.U32 R160, R153, 0x10, R160 ;  /* 0x0000001099a00825 */ /* 0x010fe200078e00a0 */
[----:B------:R-:W-:-:S03]  /*1fb0*/  @!P6 ISETP.NE.AND.EX P2, PT, R9, RZ, PT, P2 ;  /* 0x000000ff0900e20c */ /* 0x000fc60003f45320 */
        /* <DEDUP_REMOVED lines=10> */
.L_x_11419:
[----:B------:R-:W-:Y:S05]  /*2060*/  BSYNC B0 ;  /* 0x0000000000007941 */ /* 0x000fea0003800000 */
.L_x_11418:
        /* <DEDUP_REMOVED lines=9> */
.L_x_11421:
[----:B------:R-:W-:Y:S05]  /*2100*/  BSYNC B0 ;  /* 0x0000000000007941 */ /* 0x000fea0003800000 */
.L_x_11420:
[C---:B------:R-:W-:Y:S01]  /*2110*/  SEL R101, R118.reuse, R81, P3 ;  /* 0x0000005176657207 */ /* 0x040fe20001800000 */
[----:B---3--:R-:W-:Y:S01]  /*2120*/  @P5 FMUL.FTZ R107, R118, R107 ;  /* 0x0000006b766b5220 */ /* 0x008fe20000410000 */
[C---:B------:R-:W-:Y:S01]  /*2130*/  SEL R102, R119.reuse, R82, P3 ;  /* 0x0000005277667207 */ /* 0x040fe20001800000 */
[----:B0-----:R-:W-:Y:S01]  /*2140*/  @P5 FMUL.FTZ R117, R119, R117 ;  /* 0x0000007577755220 */ /* 0x001fe20000410000 */
[----:B-1----:R-:W0:Y:S01]  /*2150*/  @P5 LDC.64 R162, c[0x0][0x2f8] ;  /* 0x0000be00ffa25b82 */ /* 0x002e220000000a00 */
[----:B------:R-:W-:Y:S01]  /*2160*/  SEL R103, R154, R83, P3 ;  /* 0x000000539a677207 */ /* 0x000fe20001800000 */
[----:B------:R-:W-:Y:S01]  /*2170*/  @P5 FMUL.FTZ R104, R105, R104 ;  /* 0x0000006869685220 */ /* 0x000fe20000410000 */
[----:B------:R-:W-:Y:S01]  /*2180*/  @P5 FMUL.FTZ R106, R107, R106 ;  /* 0x0000006a6b6a5220 */ /* 0x000fe20000410000 */
[C---:B------:R-:W-:Y:S01]  /*2190*/  @P5 LOP3.LUT P1, RZ, R140.reuse, 0xff, RZ, 0xc0, !PT ;  /* 0x000000ff8cff5812 */ /* 0x040fe2000782c0ff */
[----:B------:R-:W-:Y:S01]  /*21a0*/  @P5 FMUL.FTZ R116, R117, R116 ;  /* 0x0000007475745220 */ /* 0x000fe20000410000 */
[----:B------:R-:W-:Y:S01]  /*21b0*/  @P5 LOP3.LUT P2, RZ, R140, 0xff00, RZ, 0xc0, !PT ;  /* 0x0000ff008cff5812 */ /* 0x000fe2000784c0ff */
[----:B------:R1:W-:Y:S01]  /*21c0*/  @P0 STG.E.128 desc[UR4][R160.64], R100 ;  /* 0x00000064a0000986 */ /* 0x0003e2000c101d04 */
[----:B------:R-:W2:Y:S01]  /*21d0*/  @P5 LDC.64 R118, c[0x0][0x298] ;  /* 0x0000a600ff765b82 */ /* 0x000ea20000000a00 */
[----:B------:R-:W-:Y:S01]  /*21e0*/  @P5 SEL R84, R104, RZ, P1 ;  /* 0x000000ff68545207 */ /* 0x000fe20000800000 */
[----:B------:R-:W-:Y:S01]  /*21f0*/  BSSY B0, `(.L_x_11422) ;  /* 0x000001b000007945 */ /* 0x000fe20003800000 */
[----:B------:R-:W-:-:S02]  /*2200*/  @P5 SEL R85, R106, RZ, P2 ;  /* 0x000000ff6a555207 */ /* 0x000fc40001000000 */
[C---:B------:R-:W-:Y:S02]  /*2210*/  @P5 LOP3.LUT P1, RZ, R140.reuse, 0xff0000, RZ, 0xc0, !PT ;  /* 0x00ff00008cff5812 */ /* 0x040fe4000782c0ff */
[----:B------:R-:W-:Y:S01]  /*2220*/  @P5 LOP3.LUT P2, RZ, R140, 0xff000000, RZ, 0xc0, !PT ;  /* 0xff0000008cff5812 */ /* 0x000fe2000784c0ff */
[----:B------:R-:W3:Y:S01]  /*2230*/  @P5 LDC.64 R104, c[0x0][0x298] ;  /* 0x0000a600ff685b82 */ /* 0x000ee20000000a00 */
[----:B------:R-:W-:Y:S02]  /*2240*/  @P5 SEL R86, R116, RZ, P1 ;  /* 0x000000ff74565207 */ /* 0x000fe40000800000 */
[----:B------:R-:W-:-:S04]  /*2250*/  @!P6 ISETP.NE.U32.AND P1, PT, R8, RZ, PT ;  /* 0x000000ff0800e20c */ /* 0x000fc80003f25070 */
[----:B------:R-:W-:Y:S01]  /*2260*/  @!P6 ISETP.NE.AND.EX P1, PT, R9, RZ, PT, P1 ;  /* 0x000000ff0900e20c */ /* 0x000fe20003f25310 */
[----:B------:R-:W4:Y:S01]  /*2270*/  @P5 LDC.64 R106, c[0x0][0x298] ;  /* 0x0000a600ff6a5b82 */ /* 0x000f220000000a00 */
[----:B-1----:R-:W-:Y:S02]  /*2280*/  @P5 IADD3 R101, R156, 0x80, RZ ;  /* 0x000000809c655810 */ /* 0x002fe40007ffe0ff */
[----:B------:R-:W-:-:S03]  /*2290*/  @!P6 FSEL R103, R20, RZ, P1 ;  /* 0x000000ff1467e208 */ /* 0x000fc60000800000 */
[----:B0-----:R-:W-:-:S04]  /*22a0*/  @P5 IMAD.WIDE.U32 R162, R101, 0x10, R162 ;  /* 0x0000001065a25825 */ /* 0x001fc800078e00a2 */
[----:B--2---:R-:W-:Y:S01]  /*22b0*/  @P5 FMUL.FTZ R119, R154, R119 ;  /* 0x000000779a775220 */ /* 0x004fe20000410000 */
[----:B------:R-:W0:Y:S03]  /*22c0*/  @P5 LDC.64 R116, c[0x0][0x298] ;  /* 0x0000a600ff745b82 */ /* 0x000e260000000a00 */
[----:B------:R-:W-:-:S05]  /*22d0*/  @P5 FMUL.FTZ R118, R119, R118 ;  /* 0x0000007677765220 */ /* 0x000fca0000410000 */
[----:B------:R-:W-:Y:S01]  /*22e0*/  @P5 SEL R87, R118, RZ, P2 ;  /* 0x000000ff76575207 */ /* 0x000fe20001000000 */
[----:B------:R-:W1:Y:S01]  /*22f0*/  @P0 LDC.64 R100, c[0x0][0x308] ;  /* 0x0000c200ff640b82 */ /* 0x000e620000000a00 */
[----:B------:R-:W-:-:S03]  /*2300*/  @!P6 ISETP.NE.U32.AND P2, PT, R8, RZ, PT ;  /* 0x000000ff0800e20c */ /* 0x000fc60003f45070 */
[----:B------:R2:W-:Y:S04]  /*2310*/  @P5 STG.E.128 desc[UR4][R162.64], R84 ;  /* 0x00000054a2005986 */ /* 0x0005e8000c101d04 */
[----:B------:R-:W0:Y:S01]  /*2320*/  @P5 LDC.64 R118, c[0x0][0x298] ;  /* 0x0000a600ff765b82 */ /* 0x000e220000000a00 */
[----:B---34-:R-:W-:Y:S05]  /*2330*/  @!P6 BRA `(.L_x_11423) ;  /* 0x000000000018e947 */ /* 0x018fea0003800000 */
[----:B------:R-:W-:Y:S01]  /*2340*/  ISETP.NE.U32.AND P1, PT, R8, RZ, PT ;  /* 0x000000ff0800720c */ /* 0x000fe20003f25070 */
[----:B------:R-:W-:-:S03]  /*2350*/  FFMA.FTZ R103, R115, R158, R157 ;  /* 0x0000009e73677223 */ /* 0x000fc6000001009d */
[----:B------:R-:W-:Y:S01]  /*2360*/  ISETP.NE.AND.EX P1, PT, R9, RZ, PT, P1 ;  /* 0x000000ff0900720c */ /* 0x000fe20003f25310 */
[----:B------:R-:W-:-:S04]  /*2370*/  FADD.FTZ R102, R124, -R103 ;  /* 0x800000677c667221 */ /* 0x000fc80000010000 */
[----:B------:R-:W-:-:S08]  /*2380*/  FMUL.FTZ R103, R5, R102 ;  /* 0x0000006605677220 */ /* 0x000fd00000410000 */
[----:B------:R-:W-:-:S07]  /*2390*/  @P1 FADD.FTZ R103, R20, R103 ;  /* 0x0000006714671221 */ /* 0x000fce0000010000 */
.L_x_11423:
[----:B------:R-:W-:Y:S05]  /*23a0*/  BSYNC B0 ;  /* 0x0000000000007941 */ /* 0x000fea0003800000 */
.L_x_11422:
        /* <DEDUP_REMOVED lines=11> */
.L_x_11425:
[----:B------:R-:W-:Y:S05]  /*2460*/  BSYNC B0 ;  /* 0x0000000000007941 */ /* 0x000fea0003800000 */
.L_x_11424:
[----:B------:R-:W-:Y:S01]  /*2470*/  @!P6 ISETP.NE.U32.AND P2, PT, R8, RZ, PT ;  /* 0x000000ff0800e20c */ /* 0x000fe20003f45070 */
[----:B------:R-:W-:Y:S01]  /*2480*/  BSSY B0, `(.L_x_11426) ;  /* 0x000000e000007945 */ /* 0x000fe20003800000 */
[----:B-1----:R-:W-:Y:S01]  /*2490*/  @P0 IMAD.WIDE.U32 R140, R141, 0x10, R100 ;  /* 0x000000108d8c0825 */ /* 0x002fe200078e0064 */
        /* <DEDUP_REMOVED lines=12> */
.L_x_11427:
[----:B------:R-:W-:Y:S05]  /*2560*/  BSYNC B0 ;  /* 0x0000000000007941 */ /* 0x000fea0003800000 */
.L_x_11426:
        /* <DEDUP_REMOVED lines=9> */
.L_x_11429:
[----:B------:R-:W-:Y:S05]  /*2600*/  BSYNC B0 ;  /* 0x0000000000007941 */ /* 0x000fea0003800000 */
.L_x_11428:
[C---:B------:R-:W-:Y:S01]  /*2610*/  SEL R101, R154.reuse, R81, P3 ;  /* 0x000000519a657207 */ /* 0x040fe20001800000 */
[----:B------:R-:W-:Y:S01]  /*2620*/  @P5 FMUL.FTZ R153, R154, R107 ;  /* 0x0000006b9a995220 */ /* 0x000fe20000410000 */
[----:B------:R-:W-:Y:S01]  /*2630*/  SEL R102, R159, R82, P3 ;  /* 0x000000529f667207 */ /* 0x000fe20001800000 */
[----:B------:R-:W-:Y:S01]  /*2640*/  @P5 FMUL.FTZ R107, R105, R104 ;  /* 0x00000068696b5220 */ /* 0x000fe20000410000 */
[C---:B------:R-:W-:Y:S01]  /*2650*/  SEL R103, R160.reuse, R83, P3 ;  /* 0x00000053a0677207 */ /* 0x040fe20001800000 */
[----:B------:R-:W1:Y:S01]  /*2660*/  @P5 LDC.64 R104, c[0x0][0x2f8] ;  /* 0x0000be00ff685b82 */ /* 0x000e620000000a00 */
[----:B0-----:R-:W-:Y:S01]  /*2670*/  @P5 FMUL.FTZ R119, R160, R119 ;  /* 0x00000077a0775220 */ /* 0x001fe20000410000 */
[----:B------:R-:W-:Y:S01]  /*2680*/  @P5 LOP3.LUT P1, RZ, R11, 0xff, RZ, 0xc0, !PT ;  /* 0x000000ff0bff5812 */ /* 0x000fe2000782c0ff */
[----:B------:R-:W-:Y:S01]  /*2690*/  @P5 FMUL.FTZ R106, R153, R106 ;  /* 0x0000006a996a5220 */ /* 0x000fe20000410000 */
[----:B------:R0:W-:Y:S01]  /*26a0*/  @P0 STG.E.128 desc[UR4][R140.64], R100 ;  /* 0x000000648c000986 */ /* 0x0001e2000c101d04 */
[----:B------:R-:W-:Y:S01]  /*26b0*/  @P5 FMUL.FTZ R117, R159, R117 ;  /* 0x000000759f755220 */ /* 0x000fe20000410000 */
[----:B------:R-:W-:Y:S01]  /*26c0*/  @P5 LOP3.LUT P2, RZ, R11, 0xff00, RZ, 0xc0, !PT ;  /* 0x0000ff000bff5812 */ /* 0x000fe2000784c0ff */
[----:B------:R-:W-:Y:S01]  /*26d0*/  @P5 FMUL.FTZ R118, R119, R118 ;  /* 0x0000007677765220 */ /* 0x000fe20000410000 */
[----:B--2---:R-:W-:Y:S01]  /*26e0*/  @P5 SEL R84, R107, RZ, P1 ;  /* 0x000000ff6b545207 */ /* 0x004fe20000800000 */
[----:B------:R-:W-:Y:S01]  /*26f0*/  @P5 FMUL.FTZ R116, R117, R116 ;  /* 0x0000007475745220 */ /* 0x000fe20000410000 */
[----:B------:R-:W-:Y:S01]  /*2700*/  @P5 LOP3.LUT P1, RZ, R11, 0xff000000, RZ, 0xc0, !PT ;  /* 0xff0000000bff5812 */ /* 0x000fe2000782c0ff */
[----:B------:R-:W-:Y:S01]  /*2710*/  BSSY B0, `(.L_x_11430) ;  /* 0x0000015000007945 */ /* 0x000fe20003800000 */
[----:B------:R-:W-:-:S02]  /*2720*/  @P5 SEL R85, R106, RZ, P2 ;  /* 0x000000ff6a555207 */ /* 0x000fc40001000000 */
[----:B------:R-:W-:Y:S02]  /*2730*/  @P5 LOP3.LUT P2, RZ, R11, 0xff0000, RZ, 0xc0, !PT ;  /* 0x00ff00000bff5812 */ /* 0x000fe4000784c0ff */
[----:B------:R-:W-:Y:S02]  /*2740*/  @P5 SEL R87, R118, RZ, P1 ;  /* 0x000000ff76575207 */ /* 0x000fe40000800000 */
[----:B------:R-:W-:Y:S02]  /*2750*/  @!P6 ISETP.NE.U32.AND P1, PT, R8, RZ, PT ;  /* 0x000000ff0800e20c */ /* 0x000fe40003f25070 */
[----:B------:R-:W-:Y:S01]  /*2760*/  @P5 SEL R86, R116, RZ, P2 ;  /* 0x000000ff74565207 */ /* 0x000fe20001000000 */
[----:B0-----:R-:W0:Y:S01]  /*2770*/  @P5 LDC.64 R100, c[0x0][0x298] ;  /* 0x0000a600ff645b82 */ /* 0x001e220000000a00 */
[----:B------:R-:W-:Y:S02]  /*2780*/  @P5 IADD3 R117, R156, 0x100, RZ ;  /* 0x000001009c755810 */ /* 0x000fe40007ffe0ff */
[----:B------:R-:W-:-:S02]  /*2790*/  @!P6 ISETP.NE.U32.AND P2, PT, R8, RZ, PT ;  /* 0x000000ff0800e20c */ /* 0x000fc40003f45070 */
[----:B------:R-:W-:Y:S01]  /*27a0*/  @!P6 ISETP.NE.AND.EX P1, PT, R9, RZ, PT, P1 ;  /* 0x000000ff0900e20c */ /* 0x000fe20003f25310 */
[----:B-1----:R-:W-:Y:S01]  /*27b0*/  @P5 IMAD.WIDE.U32 R116, R117, 0x10, R104 ;  /* 0x0000001075745825 */ /* 0x002fe200078e0068 */
[----:B------:R-:W-:Y:S01]  /*27c0*/  @!P6 ISETP.NE.AND.EX P2, PT, R9, RZ, PT, P2 ;  /* 0x000000ff0900e20c */ /* 0x000fe20003f45320 */
[----:B------:R-:W1:Y:S01]  /*27d0*/  @P5 LDC.64 R102, c[0x0][0x298] ;  /* 0x0000a600ff665b82 */ /* 0x000e620000000a00 */
        /* <DEDUP_REMOVED lines=8> */
.L_x_11431:
[----:B------:R-:W-:Y:S05]  /*2860*/  BSYNC B0 ;  /* 0x0000000000007941 */ /* 0x000fea0003800000 */
.L_x_11430:
[----:B------:R-:W-:Y:S01]  /*2870*/  BSSY B0, `(.L_x_11432) ;  /* 0x000000a000007945 */ /* 0x000fe20003800000 */
[----:B0-----:R-:W-:Y:S01]  /*2880*/  @P5 FMUL.FTZ R101, R11, R101 ;  /* 0x000000650b655220 */ /* 0x001fe20000410000 */
        /* <DEDUP_REMOVED lines=8> */
.L_x_11433:
[----:B------:R-:W-:Y:S05]  /*2910*/  BSYNC B0 ;  /* 0x0000000000007941 */ /* 0x000fea0003800000 */
.L_x_11432:
[----:B-1----:R-:W-:Y:S01]  /*2920*/  @P5 FMUL.FTZ R103, R140, R103 ;  /* 0x000000678c675220 */ /* 0x002fe20000410000 */
[----:B------:R-:W-:Y:S01]  /*2930*/  @P5 FMUL.FTZ R118, R101, R100 ;  /* 0x0000006465765220 */ /* 0x000fe20000410000 */
[----:B------:R-:W0:Y:S01]  /*2940*/  @P5 LDC.64 R104, c[0x0][0x2f8] ;  /* 0x0000be00ff685b82 */ /* 0x000e220000000a00 */
[C---:B------:R-:W-:Y:S01]  /*2950*/  @P5 LOP3.LUT P2, RZ, R10.reuse, 0xff00, RZ, 0xc0, !PT ;  /* 0x0000ff000aff5812 */ /* 0x040fe2000784c0ff */
[----:B------:R-:W-:Y:S01]  /*2960*/  @P5 FMUL.FTZ R119, R103, R102 ;  /* 0x0000006667775220 */ /* 0x000fe20000410000 */
[----:B------:R1:W-:Y:S01]  /*2970*/  @P5 STG.E.128 desc[UR4][R116.64], R84 ;  /* 0x0000005474005986 */ /* 0x0003e2000c101d04 */
[----:B------:R-:W-:Y:S01]  /*2980*/  @P5 LOP3.LUT P1, RZ, R10, 0xff, RZ, 0xc0, !PT ;  /* 0x000000ff0aff5812 */ /* 0x000fe2000782c0ff */
[----:B------:R-:W-:Y:S03]  /*2990*/  BSSY B0, `(.L_x_11434) ;  /* 0x0000011000007945 */ /* 0x000fe60003800000 */
[----:B------:R-:W2:Y:S08]  /*29a0*/  @P5 LDC.64 R100, c[0x0][0x298] ;  /* 0x0000a600ff645b82 */ /* 0x000eb00000000a00 */
[----:B------:R-:W3:Y:S01]  /*29b0*/  @P5 LDC.64 R102, c[0x0][0x298] ;  /* 0x0000a600ff665b82 */ /* 0x000ee20000000a00 */
[----:B-1----:R-:W-:-:S02]  /*29c0*/  @P5 SEL R85, R119, RZ, P2 ;  /* 0x000000ff77555207 */ /* 0x002fc40001000000 */
[----:B------:R-:W-:-:S05]  /*29d0*/  @!P6 ISETP.NE.U32.AND P2, PT, R8, RZ, PT ;  /* 0x000000ff0800e20c */ /* 0x000fca0003f45070 */
[----:B------:R-:W1:Y:S01]  /*29e0*/  @P0 LDC.64 R106, c[0x0][0x308] ;  /* 0x0000c200ff6a0b82 */ /* 0x000e620000000a00 */
[----:B------:R-:W-:Y:S02]  /*29f0*/  @P5 SEL R84, R118, RZ, P1 ;  /* 0x000000ff76545207 */ /* 0x000fe40000800000 */
[----:B------:R-:W-:Y:S02]  /*2a00*/  @!P6 ISETP.NE.AND.EX P2, PT, R9, RZ, PT, P2 ;  /* 0x000000ff0900e20c */ /* 0x000fe40003f45320 */
        /* <DEDUP_REMOVED lines=9> */
.L_x_11435:
[----:B------:R-:W-:Y:S05]  /*2aa0*/  BSYNC B0 ;  /* 0x0000000000007941 */ /* 0x000fea0003800000 */
.L_x_11434:
        /* <DEDUP_REMOVED lines=11> */
.L_x_11437:
[----:B------:R-:W-:Y:S05]  /*2b60*/  BSYNC B0 ;  /* 0x0000000000007941 */ /* 0x000fea0003800000 */
.L_x_11436:
[----:B--2---:R-:W-:Y:S01]  /*2b70*/  @P5 FMUL.FTZ R101, R117, R101 ;  /* 0x0000006575655220 */ /* 0x004fe20000410000 */
[----:B---3--:R-:W-:Y:S01]  /*2b80*/  @P5 FMUL.FTZ R103, R116, R103 ;  /* 0x0000006774675220 */ /* 0x008fe20000410000 */
[----:B------:R-:W-:Y:S01]  /*2b90*/  @P5 LOP3.LUT P1, RZ, R10, 0xff000000, RZ, 0xc0, !PT ;  /* 0xff0000000aff5812 */ /* 0x000fe2000782c0ff */
[----:B-1----:R-:W-:-:S04]  /*2ba0*/  @P0 IMAD.WIDE.U32 R118, R7, 0x10, R106 ;  /* 0x0000001007760825 */ /* 0x002fc800078e006a */
[----:B------:R-:W-:Y:S01]  /*2bb0*/  @P5 FMUL.FTZ R10, R101, R100 ;  /* 0x00000064650a5220 */ /* 0x000fe20000410000 */
[----:B------:R-:W-:Y:S01]  /*2bc0*/  @P5 FMUL.FTZ R141, R103, R102 ;  /* 0x00000066678d5220 */ /* 0x000fe20000410000 */
[----:B------:R-:W-:Y:S01]  /*2bd0*/  @P5 IADD3 R7, R156, 0x180, RZ ;  /* 0x000001809c075810 */ /* 0x000fe20007ffe0ff */
[----:B------:R-:W1:Y:S01]  /*2be0*/  @P5 LDC.64 R106, c[0x0][0x298] ;  /* 0x0000a600ff6a5b82 */ /* 0x000e620000000a00 */
[----:B------:R-:W-:Y:S01]  /*2bf0*/  SEL R100, R11, R80, P3 ;  /* 0x000000500b647207 */ /* 0x000fe20001800000 */
[----:B------:R-:W-:Y:S01]  /*2c00*/  BSSY B0, `(.L_x_11438) ;  /* 0x0000019000007945 */ /* 0x000fe20003800000 */
[----:B------:R-:W-:Y:S02]  /*2c10*/  SEL R101, R140, R81, P3 ;  /* 0x000000518c657207 */ /* 0x000fe40001800000 */
[----:B------:R-:W-:Y:S02]  /*2c20*/  SEL R102, R117, R82, P3 ;  /* 0x0000005275667207 */ /* 0x000fe40001800000 */
[----:B------:R-:W-:Y:S01]  /*2c30*/  SEL R103, R116, R83, P3 ;  /* 0x0000005374677207 */ /* 0x000fe20001800000 */
[----:B0-----:R-:W-:Y:S01]  /*2c40*/  @P5 IMAD.WIDE.U32 R116, R7, 0x10, R104 ;  /* 0x0000001007745825 */ /* 0x001fe200078e0068 */
[----:B------:R-:W-:Y:S01]  /*2c50*/  @P5 SEL R86, R10, RZ, P2 ;  /* 0x000000ff0a565207 */ /* 0x000fe20001000000 */
[----:B------:R-:W0:Y:S01]  /*2c60*/  @P5 LDC.64 R104, c[0x0][0x298] ;  /* 0x0000a600ff685b82 */ /* 0x000e220000000a00 */
[----:B------:R-:W-:Y:S01]  /*2c70*/  @P5 SEL R87, R141, RZ, P1 ;  /* 0x000000ff8d575207 */ /* 0x000fe20000800000 */
[----:B------:R2:W-:Y:S01]  /*2c80*/  @P0 STG.E.128 desc[UR4][R118.64], R100 ;  /* 0x0000006476000986 */ /* 0x0005e2000c101d04 */
[----:B------:R-:W-:-:S02]  /*2c90*/  @!P6 ISETP.NE.U32.AND P1, PT, R8, RZ, PT ;  /* 0x000000ff0800e20c */ /* 0x000fc40003f25070 */
[----:B------:R-:W-:Y:S01]  /*2ca0*/  @!P6 ISETP.NE.U32.AND P2, PT, R8, RZ, PT ;  /* 0x000000ff0800e20c */ /* 0x000fe20003f45070 */
[----:B------:R3:W-:Y:S01]  /*2cb0*/  @P5 STG.E.128 desc[UR4][R116.64], R84 ;  /* 0x0000005474005986 */ /* 0x0007e2000c101d04 */
[C---:B------:R-:W-:Y:S01]  /*2cc0*/  @!P6 ISETP.NE.AND.EX P1, PT, R9.reuse, RZ, PT, P1 ;  /* 0x000000ff0900e20c */ /* 0x040fe20003f25310 */
[----:B------:R-:W4:Y:S01]  /*2cd0*/  @P5 LDC.64 R10, c[0x0][0x298] ;  /* 0x0000a600ff0a5b82 */ /* 0x000f220000000a00 */
[----:B------:R-:W-:Y:S02]  /*2ce0*/  @!P6 ISETP.NE.AND.EX P2, PT, R9, RZ, PT, P2 ;  /* 0x000000ff0900e20c */ /* 0x000fe40003f45320 */
[----:B------:R-:W-:Y:S02]  /*2cf0*/  @!P6 FSEL R7, R12, RZ, P1 ;  /* 0x000000ff0c07e208 */ /* 0x000fe40000800000 */
[----:B------:R-:W-:Y:S02]  /*2d00*/  @!P6 ISETP.NE.U32.AND P1, PT, R8, RZ, PT ;  /* 0x000000ff0800e20c */ /* 0x000fe40003f25070 */
[----:B--2---:R-:W-:Y:S01]  /*2d10*/  @!P6 FSEL R102, R13, RZ, P2 ;  /* 0x000000ff0d66e208 */ /* 0x004fe20001000000 */
[----:B------:R-:W-:Y:S10]  /*2d20*/  @!P6 BRA `(.L_x_11439) ;  /* 0x000000000018e947 */ /* 0x000ff40003800000 */
[----:B------:R-:W-:Y:S01]  /*2d30*/  ISETP.NE.U32.AND P2, PT, R8, RZ, PT ;  /* 0x000000ff0800720c */ /* 0x000fe20003f45070 */
[----:B------:R-:W-:-:S03]  /*2d40*/  FFMA.FTZ R7, R149, R158, R157 ;  /* 0x0000009e95077223 */ /* 0x000fc6000001009d */
[----:B------:R-:W-:Y:S01]  /*2d50*/  ISETP.NE.AND.EX P2, PT, R9, RZ, PT, P2 ;  /* 0x000000ff0900720c */ /* 0x000fe20003f45320 */
[----:B------:R-:W-:-:S04]  /*2d60*/  FADD.FTZ R100, R132, -R7 ;  /* 0x8000000784647221 */ /* 0x000fc80000010000 */
[----:B------:R-:W-:-:S08]  /*2d70*/  FMUL.FTZ R7, R5, R100 ;  /* 0x0000006405077220 */ /* 0x000fd00000410000 */
[----:B------:R-:W-:-:S07]  /*2d80*/  @P2 FADD.FTZ R7, R12, R7 ;  /* 0x000000070c072221 */ /* 0x000fce0000010000 */
.L_x_11439:
[----:B------:R-:W-:Y:S05]  /*2d90*/  BSYNC B0 ;  /* 0x0000000000007941 */ /* 0x000fea0003800000 */
.L_x_11438:
        /* <DEDUP_REMOVED lines=8> */
.L_x_11441:
[----:B------:R-:W-:Y:S05]  /*2e20*/  BSYNC B0 ;  /* 0x0000000000007941 */ /* 0x000fea0003800000 */
.L_x_11440:
[----:B----4-:R-:W-:Y:S01]  /*2e30*/  @P5 FMUL.FTZ R11, R7, R11 ;  /* 0x0000000b070b5220 */ /* 0x010fe20000410000 */
        /* <DEDUP_REMOVED lines=14> */
.L_x_11443:
[----:B------:R-:W-:Y:S05]  /*2f20*/  BSYNC B0 ;  /* 0x0000000000007941 */ /* 0x000fea0003800000 */
.L_x_11442:
[----:B-1----:R-:W-:Y:S01]  /*2f30*/  @P5 FMUL.FTZ R107, R11, R107 ;  /* 0x0000006b0b6b5220 */ /* 0x002fe20000410000 */
[----:B------:R-:W-:Y:S01]  /*2f40*/  @P5 LOP3.LUT P1, RZ, R135, 0xff00, RZ, 0xc0, !PT ;  /* 0x0000ff0087ff5812 */ /* 0x000fe2000782c0ff */
[----:B------:R-:W-:Y:S01]  /*2f50*/  BSSY B0, `(.L_x_11444) ;  /* 0x0000013000007945 */ /* 0x000fe20003800000 */
[----:B---3--:R-:W-:Y:S01]  /*2f60*/  @P5 SEL R84, R10, RZ, P2 ;  /* 0x000000ff0a545207 */ /* 0x008fe20001000000 */
[----:B------:R-:W-:Y:S01]  /*2f70*/  @P5 FMUL.FTZ R106, R107, R106 ;  /* 0x0000006a6b6a5220 */ /* 0x000fe20000410000 */
[----:B------:R-:W-:Y:S02]  /*2f80*/  @!P6 ISETP.NE.U32.AND P2, PT, R8, RZ, PT ;  /* 0x000000ff0800e20c */ /* 0x000fe40003f45070 */
[----:B------:R-:W-:Y:S02]  /*2f90*/  @P5 SEL R85, R104, RZ, P1 ;  /* 0x000000ff68555207 */ /* 0x000fe40000800000 */
[----:B------:R-:W-:Y:S02]  /*2fa0*/  @P5 LOP3.LUT P1, RZ, R135, 0xff0000, RZ, 0xc0, !PT ;  /* 0x00ff000087ff5812 */ /* 0x000fe4000782c0ff */
[----:B------:R-:W-:-:S02]  /*2fb0*/  @!P6 ISETP.NE.AND.EX P2, PT, R9, RZ, PT, P2 ;  /* 0x000000ff0900e20c */ /* 0x000fc40003f45320 */
[----:B------:R-:W-:Y:S02]  /*2fc0*/  SEL R81, R102, R81, P3 ;  /* 0x0000005166517207 */ /* 0x000fe40001800000 */
[----:B------:R-:W-:Y:S02]  /*2fd0*/  SEL R80, R7, R80, P3 ;  /* 0x0000005007507207 */ /* 0x000fe40001800000 */
[----:B------:R-:W-:Y:S02]  /*2fe0*/  SEL R82, R11, R82, P3 ;  /* 0x000000520b527207 */ /* 0x000fe40001800000 */
[----:B------:R-:W-:Y:S02]  /*2ff0*/  @P5 SEL R86, R106, RZ, P1 ;  /* 0x000000ff6a565207 */ /* 0x000fe40000800000 */
        /* <DEDUP_REMOVED lines=8> */
.L_x_11445:
[----:B------:R-:W-:Y:S05]  /*3080*/  BSYNC B0 ;  /* 0x0000000000007941 */ /* 0x000fea0003800000 */
.L_x_11444:
        /* <DEDUP_REMOVED lines=18> */
.L_x_11401:
        /* <DEDUP_REMOVED lines=21> */
.L_x_11405:
[----:B------:R-:W-:Y:S01]  /*3300*/  HFMA2.MMA R158, -RZ, RZ, 0, 9.5367431640625e-07 ;  /* 0x00000010ff9e7435 */ /* 0x000fe200000001ff */
[----:B------:R-:W-:Y:S02]  /*3310*/  MOV R161, R106 ;  /* 0x0000006a00a17202 */ /* 0x000fe40000000f00 */
[----:B------:R-:W-:Y:S02]  /*3320*/  MOV R163, 0x1f ;  /* 0x0000001f00a37802 */ /* 0x000fe40000000f00 */
[----:B------:R-:W-:-:S07]  /*3330*/  MOV R118, 0xffffffff ;  /* 0xffffffff00767802 */ /* 0x000fce0000000f00 */
[----:B-----5:R-:W-:Y:S05]  /*3340*/  WARPSYNC.COLLECTIVE R118, `(.L_x_11447) ;  /* 0x0000000076087348 */ /* 0x020fea0003c00000 */
[----:B------:R0:W1:Y:S02]  /*3350*/  SHFL.DOWN P1, R119, R161, R158, R163 ;  /* 0x0800009ea1777389 */ /* 0x00006400000200a3 */
[----:B01---5:R-:W-:Y:S01]  /*3360*/  ENDCOLLECTIVE ;  /* 0x000000000000791b */ /* 0x023fe20003800000 */
.L_x_11447:
[----:B------:R-:W-:Y:S02]  /*3370*/  MOV R161, R107 ;  /* 0x0000006b00a17202 */ /* 0x000fe40000000f00 */
[----:B------:R-:W-:-:S07]  /*3380*/  MOV R103, R119 ;  /* 0x0000007700677202 */ /* 0x000fce0000000f00 */
[----:B------:R-:W-:Y:S05]  /*3390*/  WARPSYNC.COLLECTIVE R118, `(.L_x_11448) ;  /* 0x0000000076087348 */ /* 0x000fea0003c00000 */
[----:B------:R0:W1:Y:S02]  /*33a0*/  SHFL.DOWN P1, R119, R161, R158, R163 ;  /* 0x0800009ea1777389 */ /* 0x00006400000200a3 */
[----:B01----:R-:W-:Y:S01]  /*33b0*/  ENDCOLLECTIVE ;  /* 0x000000000000791b */ /* 0x003fe20003800000 */
.L_x_11448:
[----:B------:R-:W-:Y:S01]  /*33c0*/  FADD.FTZ R103, R103, R106 ;  /* 0x0000006a67677221 */ /* 0x000fe20000010000 */
[----:B------:R-:W-:-:S04]  /*33d0*/  HFMA2.MMA R158, -RZ, RZ, 0, 4.76837158203125e-07 ;  /* 0x00000008ff9e7435 */ /* 0x000fc800000001ff */
[----:B------:R-:W-:Y:S02]  /*33e0*/  MOV R161, R103 ;  /* 0x0000006700a17202 */ /* 0x000fe40000000f00 */
[----:B------:R-:W-:-:S07]  /*33f0*/  MOV R102, R119 ;  /* 0x0000007700667202 */ /* 0x000fce0000000f00 */
[----:B------:R-:W-:Y:S05]  /*3400*/  WARPSYNC.COLLECTIVE R118, `(.L_x_11449) ;  /* 0x0000000076087348 */ /* 0x000fea0003c00000 */
[----:B------:R0:W1:Y:S02]  /*3410*/  SHFL.DOWN P1, R119, R161, R158, R163 ;  /* 0x0800009ea1777389 */ /* 0x00006400000200a3 */
[----:B01----:R-:W-:Y:S01]  /*3420*/  ENDCOLLECTIVE ;  /* 0x000000000000791b */ /* 0x003fe20003800000 */
.L_x_11449:
[----:B------:R-:W-:-:S05]  /*3430*/  FADD.FTZ R102, R102, R107 ;  /* 0x0000006b66667221 */ /* 0x000fca0000010000 */
[----:B------:R-:W-:Y:S02]  /*3440*/  MOV R161, R102 ;  /* 0x0000006600a17202 */ /* 0x000fe40000000f00 */
[----:B------:R-:W-:-:S07]  /*3450*/  MOV R104, R119 ;  /* 0x0000007700687202 */ /* 0x000fce0000000f00 */
[----:B------:R-:W-:Y:S05]  /*3460*/  WARPSYNC.COLLECTIVE R118, `(.L_x_11450) ;  /* 0x0000000076087348 */ /* 0x000fea0003c00000 */
[----:B------:R0:W1:Y:S02]  /*3470*/  SHFL.DOWN P1, R119, R161, R158, R163 ;  /* 0x0800009ea1777389 */ /* 0x00006400000200a3 */
[----:B01----:R-:W-:Y:S01]  /*3480*/  ENDCOLLECTIVE ;  /* 0x000000000000791b */ /* 0x003fe20003800000 */
.L_x_11450:
[----:B------:R-:W-:Y:S01]  /*3490*/  FADD.FTZ R104, R103, R104 ;  /* 0x0000006867687221 */ /* 0x000fe20000010000 */
[----:B------:R-:W-:-:S04]  /*34a0*/  HFMA2.MMA R158, -RZ, RZ, 0, 2.384185791015625e-07 ;  /* 0x00000004ff9e7435 */ /* 0x000fc800000001ff */
[----:B------:R-:W-:Y:S02]  /*34b0*/  MOV R161, R104 ;  /* 0x0000006800a17202 */ /* 0x000fe40000000f00 */
[----:B------:R-:W-:-:S07]  /*34c0*/  MOV R105, R119 ;  /* 0x0000007700697202 */ /* 0x000fce0000000f00 */
[----:B------:R-:W-:Y:S05]  /*34d0*/  WARPSYNC.COLLECTIVE R118, `(.L_x_11451) ;  /* 0x0000000076087348 */ /* 0x000fea0003c00000 */
[----:B------:R0:W1:Y:S02]  /*34e0*/  SHFL.DOWN P1, R119, R161, R158, R163 ;  /* 0x0800009ea1777389 */ /* 0x00006400000200a3 */
[----:B01----:R-:W-:Y:S01]  /*34f0*/  ENDCOLLECTIVE ;  /* 0x000000000000791b */ /* 0x003fe20003800000 */
.L_x_11451:
[----:B------:R-:W-:-:S05]  /*3500*/  FADD.FTZ R105, R102, R105 ;  /* 0x0000006966697221 */ /* 0x000fca0000010000 */
[----:B------:R-:W-:Y:S02]  /*3510*/  MOV R161, R105 ;  /* 0x0000006900a17202 */ /* 0x000fe40000000f00 */
[----:B------:R-:W-:-:S07]  /*3520*/  MOV R117, R119 ;  /* 0x0000007700757202 */ /* 0x000fce0000000f00 */
[----:B------:R-:W-:Y:S05]  /*3530*/  WARPSYNC.COLLECTIVE R118, `(.L_x_11452) ;  /* 0x0000000076087348 */ /* 0x000fea0003c00000 */
[----:B------:R0:W1:Y:S02]  /*3540*/  SHFL.DOWN P1, R119, R161, R158, R163 ;  /* 0x0800009ea1777389 */ /* 0x00006400000200a3 */
[----:B01----:R-:W-:Y:S01]  /*3550*/  ENDCOLLECTIVE ;  /* 0x000000000000791b */ /* 0x003fe20003800000 */
.L_x_11452:
[----:B------:R-:W-:Y:S01]  /*3560*/  FADD.FTZ R117, R104, R117 ;  /* 0x0000007568757221 */ /* 0x000fe20000010000 */
[----:B------:R-:W-:-:S04]  /*3570*/  HFMA2.MMA R158, -RZ, RZ, 0, 1.1920928955078125e-07 ;  /* 0x00000002ff9e7435 */ /* 0x000fc800000001ff */
[----:B------:R-:W-:Y:S02]  /*3580*/  MOV R161, R117 ;  /* 0x0000007500a17202 */ /* 0x000fe40000000f00 */
[----:B------:R-:W-:-:S07]  /*3590*/  MOV R116, R119 ;  /* 0x0000007700747202 */ /* 0x000fce0000000f00 */
[----:B------:R-:W-:Y:S05]  /*35a0*/  WARPSYNC.COLLECTIVE R118, `(.L_x_11453) ;  /* 0x0000000076087348 */ /* 0x000fea0003c00000 */
[----:B------:R0:W1:Y:S02]  /*35b0*/  SHFL.DOWN P1, R119, R161, R158, R163 ;  /* 0x0800009ea1777389 */ /* 0x00006400000200a3 */
[----:B01----:R-:W-:Y:S01]  /*35c0*/  ENDCOLLECTIVE ;  /* 0x000000000000791b */ /* 0x003fe20003800000 */
.L_x_11453:
[----:B------:R-:W-:-:S05]  /*35d0*/  FADD.FTZ R116, R105, R116 ;  /* 0x0000007469747221 */ /* 0x000fca0000010000 */
[----:B------:R-:W-:Y:S02]  /*35e0*/  MOV R161, R116 ;  /* 0x0000007400a17202 */ /* 0x000fe40000000f00 */
[----:B------:R-:W-:-:S07]  /*35f0*/  MOV R106, R119 ;  /* 0x00000077006a7202 */ /* 0x000fce0000000f00 */
[----:B------:R-:W-:Y:S05]  /*3600*/  WARPSYNC.COLLECTIVE R118, `(.L_x_11454) ;  /* 0x0000000076087348 */ /* 0x000fea0003c00000 */
[----:B------:R0:W1:Y:S02]  /*3610*/  SHFL.DOWN P1, R119, R161, R158, R163 ;  /* 0x0800009ea1777389 */ /* 0x00006400000200a3 */
[----:B01----:R-:W-:Y:S01]  /*3620*/  ENDCOLLECTIVE ;  /* 0x000000000000791b */ /* 0x003fe20003800000 */
.L_x_11454:
[----:B------:R-:W-:Y:S01]  /*3630*/  FADD.FTZ R106, R117, R106 ;  /* 0x0000006a756a7221 */ /* 0x000fe20000010000 */
[----:B------:R-:W-:-:S04]  /*3640*/  HFMA2.MMA R158, -RZ, RZ, 0, 5.9604644775390625e-08 ;  /* 0x00000001ff9e7435 */ /* 0x000fc800000001ff */
[----:B------:R-:W-:Y:S02]  /*3650*/  MOV R161, R106 ;  /* 0x0000006a00a17202 */ /* 0x000fe40000000f00 */
[----:B------:R-:W-:-:S07]  /*3660*/  MOV R107, R119 ;  /* 0x00000077006b7202 */ /* 0x000fce0000000f00 */
[----:B------:R-:W-:Y:S05]  /*3670*/  WARPSYNC.COLLECTIVE R118, `(.L_x_11455) ;  /* 0x0000000076087348 */ /* 0x000fea0003c00000 */
[----:B------:R0:W1:Y:S02]  /*3680*/  SHFL.DOWN P1, R119, R161, R158, R163 ;  /* 0x0800009ea1777389 */ /* 0x00006400000200a3 */
[----:B01----:R-:W-:Y:S01]  /*3690*/  ENDCOLLECTIVE ;  /* 0x000000000000791b */ /* 0x003fe20003800000 */
.L_x_11455:
[----:B------:R-:W-:-:S05]  /*36a0*/  FADD.FTZ R107, R116, R107 ;  /* 0x0000006b746b7221 */ /* 0x000fca0000010000 */
[----:B------:R-:W-:Y:S02]  /*36b0*/  MOV R161, R107 ;  /* 0x0000006b00a17202 */ /* 0x000fe40000000f00 */
[----:B------:R-:W-:-:S07]  /*36c0*/  MOV R103, R119 ;  /* 0x0000007700677202 */ /* 0x000fce0000000f00 */
[----:B------:R-:W-:Y:S05]  /*36d0*/  WARPSYNC.COLLECTIVE R118, `(.L_x_11456) ;  /* 0x0000000076087348 */ /* 0x000fea0003c00000 */
[----:B------:R0:W1:Y:S02]  /*36e0*/  SHFL.DOWN P1, R119, R161, R158, R163 ;  /* 0x0800009ea1777389 */ /* 0x00006400000200a3 */
[----:B01----:R-:W-:Y:S01]  /*36f0*/  ENDCOLLECTIVE ;  /* 0x000000000000791b */ /* 0x003fe20003800000 */
.L_x_11456:
[----:B------:R-:W-:Y:S01]  /*3700*/  MOV R102, R119 ;  /* 0x0000007700667202 */ /* 0x000fe20000000f00 */
[----:B------:R-:W-:Y:S06]  /*3710*/  BRA `(.L_x_11457) ;  /* 0xffffffdc00d87947 */ /* 0x000fec000383ffff */
.L_x_11458:
        /* <DEDUP_REMOVED lines=14> */
.L_x_12011:


//--------------------- .text._ZN10layer_norm13ln_bwd_kernelINS_13Kernel_traitsIfffffjLj2560ELj1ELj1ELj4ELj16ENS_18Kernel_traits_baseILj2560EfffffjLj128EEEEELb1ELb1ELb0ELb0EEEvNS_9BwdParamsE --------------------------
	.section	.text._ZN10layer_norm13ln_bwd_kernelINS_13Kernel_traitsIfffffjLj2560ELj1ELj1ELj4ELj16ENS_18Kernel_traits_baseILj2560EfffffjLj128EEEEELb1ELb1ELb0ELb0EEEvNS_9BwdParamsE,"ax",@progbits
	.align	128
        .global         _ZN10layer_norm13ln_bwd_kernelINS_13Kernel_traitsIfffffjLj2560ELj1ELj1ELj4ELj16ENS_18Kernel_traits_baseILj2560EfffffjLj128EEEEELb1ELb1ELb0ELb0EEEvNS_9BwdParamsE
        .type           _ZN10layer_norm13ln_bwd_kernelINS_13Kernel_traitsIfffffjLj2560ELj1ELj1ELj4ELj16ENS_18Kernel_traits_baseILj2560EfffffjLj128EEEEELb1ELb1ELb0ELb0EEEvNS_9BwdParamsE,@function
        .size           _ZN10layer_norm13ln_bwd_kernelINS_13Kernel_traitsIfffffjLj2560ELj1ELj1ELj4ELj16ENS_18Kernel_traits_baseILj2560EfffffjLj128EEEEELb1ELb1ELb0ELb0EEEvNS_9BwdParamsE,(.L_x_12012 - _ZN10layer_norm13ln_bwd_kernelINS_13Kernel_traitsIfffffjLj2560ELj1ELj1ELj4ELj16ENS_18Kernel_traits_baseILj2560EfffffjLj128EEEEELb1ELb1ELb0ELb0EEEvNS_9BwdParamsE)
        .other          _ZN10layer_norm13ln_bwd_kernelINS_13Kernel_traitsIfffffjLj2560ELj1ELj1ELj4ELj16ENS_18Kernel_traits_baseILj2560EfffffjLj128EEEEELb1ELb1ELb0ELb0EEEvNS_9BwdParamsE,@"STO_CUDA_ENTRY STV_DEFAULT"
_ZN10layer_norm13ln_bwd_kernelINS_13Kernel_traitsIfffffjLj2560ELj1ELj1ELj4ELj16ENS_18Kernel_traits_baseILj2560EfffffjLj128EEEEELb1ELb1ELb0ELb0EEEvNS_9BwdParamsE:
.text._ZN10layer_norm13ln_bwd_kernelINS_13Kernel_traitsIfffffjLj2560ELj1ELj1ELj4ELj16ENS_18Kernel_traits_baseILj2560EfffffjLj128EEEEELb1ELb1ELb0ELb0EEEvNS_9BwdParamsE:
        /* <DEDUP_REMOVED lines=35> */
[----:B------:R-:W5:Y:S02]  /*0230*/  @P4 LDG.E.128 R32, desc[UR4][R2.64] ;  /* 0x0000000402204981 */ /* 0x000f64000c1e1d00 */
[----:B------:R-:W0:Y:S01]  /*0240*/  @P1 LDC.64 R22, c[0x0][0x260] ;  /* 0x00009800ff161b82 */ /* 0x000e220000000a00 */
[C---:B--2---:R-:W-:Y:S01]  /*0250*/  @P4 IMAD.WIDE.U32 R6, R11.reuse, 0x10, R6 ;  /* 0x000000100b064825 */ /* 0x044fe200078e0006 */
[----:B------:R-:W-:-:S04]  /*0260*/  @P4 LOP3.LUT R11, R11, 0x80, RZ, 0xfc, !PT ;  /* 0x000000800b0b4812 */ /* 0x000fc800078efcff */
[----:B------:R1:W5:Y:S02]  /*0270*/  @P4 LDG.E.128 R36, desc[UR4][R6.64] ;  /* 0x0000000406244981 */ /* 0x000364000c1e1d00 */
[----:B------:R-:W2:Y:S01]  /*0280*/  @P1 LDC.64 R24, c[0x0][0x278] ;  /* 0x00009e00ff181b82 */ /* 0x000ea20000000a00 */
[----:B---3--:R-:W-:-:S05]  /*0290*/  @P0 IMAD.WIDE.U32 R18, R11, 0x10, R14 ;  /* 0x000000100b120825 */ /* 0x008fca00078e000e */
[----:B------:R3:W5:Y:S02]  /*02a0*/  @P0 LDG.E.128 R40, desc[UR4][R18.64] ;  /* 0x0000000412280981 */ /* 0x000764000c1e1d00 */
[----:B------:R-:W1:Y:S01]  /*02b0*/  @P2 LDC.64 R26, c[0x0][0x260] ;  /* 0x00009800ff1a2b82 */ /* 0x000e620000000a00 */
[C---:B----4-:R-:W-:Y:S01]  /*02c0*/  @P0 IMAD.WIDE.U32 R20, R11.reuse, 0x10, R16 ;  /* 0x000000100b140825 */ /* 0x050fe200078e0010 */
[----:B------:R-:W-:-:S04]  /*02d0*/  @P0 IADD3 R11, R11, 0x80, RZ ;  /* 0x000000800b0b0810 */ /* 0x000fc80007ffe0ff */
[----:B------:R3:W5:Y:S02]  /*02e0*/  @P0 LDG.E.128 R44, desc[UR4][R20.64] ;  /* 0x00000004142c0981 */ /* 0x000764000c1e1d00 */
[----:B------:R-:W4:Y:S01]  /*02f0*/  @P2 LDC.64 R28, c[0x0][0x278] ;  /* 0x00009e00ff1c2b82 */ /* 0x000f220000000a00 */
[----:B0-----:R-:W-:-:S05]  /*0300*/  @P1 IMAD.WIDE.U32 R22, R11, 0x10, R22 ;  /* 0x000000100b161825 */ /* 0x001fca00078e0016 */
[----:B------:R3:W5:Y:S01]  /*0310*/  @P1 LDG.E.128 R48, desc[UR4][R22.64] ;  /* 0x0000000416301981 */ /* 0x000762000c1e1d00 */
[C---:B--2---:R-:W-:Y:S01]  /*0320*/  @P1 IMAD.WIDE.U32 R24, R11.reuse, 0x10, R24 ;  /* 0x000000100b181825 */ /* 0x044fe200078e0018 */
[----:B------:R-:W-:Y:S01]  /*0330*/  @P1 IADD3 R11, R11, 0x80, RZ ;  /* 0x000000800b0b1810 */ /* 0x000fe20007ffe0ff */
[----:B------:R-:W0:Y:S03]  /*0340*/  @P3 LDC.64 R30, c[0x0][0x260] ;  /* 0x00009800ff1e3b82 */ /* 0x000e260000000a00 */
[----:B------:R3:W5:Y:S01]  /*0350*/  @P1 LDG.E.128 R52, desc[UR4][R24.64] ;  /* 0x0000000418341981 */ /* 0x000762000c1e1d00 */
[----:B-1----:R-:W-:-:S04]  /*0360*/  @P2 IMAD.WIDE.U32 R26, R11, 0x10, R26 ;  /* 0x000000100b1a2825 */ /* 0x002fc800078e001a */
        /* <DEDUP_REMOVED lines=40> */
[----:B---3--:R-:W-:Y:S06]  /*05f0*/  @P3 BRA `(.L_x_11459) ;  /* 0x0000002800b83947 */ /* 0x008fec0003800000 */
[----:B------:R-:W0:Y:S01]  /*0600*/  LDC.U8 R7, c[0x0][0x2a0] ;  /* 0x0000a800ff077b82 */ /* 0x000e220000000000 */
[----:B------:R-:W-:Y:S01]  /*0610*/  ULDC.64 UR6, c[0x0][0x270] ;  /* 0x00009c0000067ab9 */ /* 0x000fe20000000a00 */
[----:B------:R-:W-:Y:S01]  /*0620*/  HFMA2.MMA R187, -RZ, RZ, 0, 5.9604644775390625e-08 ;  /* 0x00000001ffbb7435 */ /* 0x000fe200000001ff */
[----:B------:R-:W-:Y:S02]  /*0630*/  ISETP.NE.U32.AND P3, PT, RZ, UR6, PT ;  /* 0x00000006ff007c0c */ /* 0x000fe4000bf65070 */
[----:B------:R-:W-:Y:S02]  /*0640*/  MOV R73, RZ ;  /* 0x000000ff00497202 */ /* 0x000fe40000000f00 */
[----:B------:R-:W-:-:S13]  /*0650*/  ISETP.NE.AND.EX P3, PT, RZ, UR7, PT, P3 ;  /* 0x00000007ff007c0c */ /* 0x000fda000bf65330 */
.L_x_11481:
[----:B01234-:R-:W1:Y:S01]  /*0660*/  @P3 LDC.64 R160, c[0x0][0x270] ;  /* 0x00009c00ffa03b82 */ /* 0x01fe620000000a00 */
[----:B------:R-:W-:Y:S02]  /*0670*/  SHF.R.S32.HI R8, RZ, 0x1f, R6 ;  /* 0x0000001fff087819 */ /* 0x000fe40000011406 */
[----:B------:R-:W-:Y:S02]  /*0680*/  MOV R14, 0x3f800000 ;  /* 0x3f800000000e7802 */ /* 0x000fe40000000f00 */
[----:B------:R-:W-:-:S03]  /*0690*/  ISETP.NE.AND P5, PT, R5, RZ, PT ;  /* 0x000000ff0500720c */ /* 0x000fc60003fa5270 */
[----:B------:R-:W2:Y:S08]  /*06a0*/  LDC.64 R156, c[0x0][0x250] ;  /* 0x00009400ff9c7b82 */ /* 0x000eb00000000a00 */
[----:B------:R-:W3:Y:S01]  /*06b0*/  LDC.64 R158, c[0x0][0x258] ;  /* 0x00009600ff9e7b82 */ /* 0x000ee20000000a00 */
[----:B-1----:R-:W-:-:S04]  /*06c0*/  @P3 LEA R160, P4, R6, R160, 0x2 ;  /* 0x000000a006a03211 */ /* 0x002fc800078810ff */
[C---:B------:R-:W-:Y:S01]  /*06d0*/  @P3 LEA.HI.X R161, R6.reuse, R161, R8, 0x2, P4 ;  /* 0x000000a106a13211 */ /* 0x040fe200020f1408 */
[----:B--2---:R-:W-:-:S04]  /*06e0*/  IMAD.WIDE R156, R6, 0x4, R156 ;  /* 0x00000004069c7825 */ /* 0x004fc800078e029c */
[----:B-----5:R1:W5:Y:S04]  /*06f0*/  @P3 LDG.E R14, desc[UR4][R160.64] ;  /* 0x00000004a00e3981 */ /* 0x020368000c1e1900 */
        /* <DEDUP_REMOVED lines=10> */
[----:B------:R-:W-:Y:S02]  /*07a0*/  CS2R R190, SRZ ;  /* 0x0000000000be7805 */ /* 0x000fe4000001ff00 */
[----:B------:R-:W-:Y:S01]  /*07b0*/  MOV R192, R185 ;  /* 0x000000b900c07202 */ /* 0x000fe20000000f00 */
[----:B-1----:R-:W-:Y:S06]  /*07c0*/  @!P5 BRA `(.L_x_11461) ;  /* 0x0000000000b4d947 */ /* 0x002fec0003800000 */
        /* <DEDUP_REMOVED lines=16> */
[----:B--2---:R-:W-:-:S03]  /*08d0*/  IADD3 R192, R185, 0x80, RZ ;  /* 0x00000080b9c07810 */ /* 0x004fc60007ffe0ff */
        /* <DEDUP_REMOVED lines=26> */
[----:B-1----:R-:W-:Y:S01]  /*0a80*/  FADD.FTZ R191, R158, R181 ;  /* 0x000000b59ebf7221 */ /* 0x002fe20000010000 */
[----:B------:R-:W-:-:S07]  /*0a90*/  FFMA.FTZ R190, R186, R181, R157 ;  /* 0x000000b5babe7223 */ /* 0x000fce000001009d */
.L_x_11461:
[----:B------:R-:W-:Y:S05]  /*0aa0*/  BSYNC B0 ;  /* 0x0000000000007941 */ /* 0x000fea0003800000 */
.L_x_11460:
        /* <DEDUP_REMOVED lines=46> */
[----:B--2---:R-:W-:-:S07]  /*0d90*/  FFMA.FTZ R190, R182, R179, R157 ;  /* 0x000000b3b6be7223 */ /* 0x004fce000001009d */
.L_x_11463:
[----:B------:R-:W-:Y:S05]  /*0da0*/  BSYNC B0 ;  /* 0x0000000000007941 */ /* 0x000fea0003800000 */
.L_x_11462:
        /* <DEDUP_REMOVED lines=47> */
.L_x_11465:
[----:B------:R-:W-:Y:S05]  /*10a0*/  BSYNC B0 ;  /* 0x0000000000007941 */ /* 0x000fea0003800000 */
.L_x_11464:
        /* <DEDUP_REMOVED lines=23> */
[C---:B------:R-:W-:Y:S01]  /*1220*/  FADD.FTZ R162, -R29.reuse, R162 ;  /* 0x000000a21da27221 */ /* 0x040fe20000010100 */
[----:B------:R-:W-:Y:S01]  /*1230*/  FADD.FTZ R160, -R29, R163 ;  /* 0x000000a31da07221 */ /* 0x000fe20000010100 */
[----:B---3--:R-:W-:Y:S01]  /*1240*/  FMUL.FTZ R26, R56, R156 ;  /* 0x0000009c381a7220 */ /* 0x008fe20000410000 */
        /* <DEDUP_REMOVED lines=21> */
.L_x_11467:
[----:B------:R-:W-:Y:S05]  /*13a0*/  BSYNC B0 ;  /* 0x0000000000007941 */ /* 0x000fea0003800000 */
.L_x_11466:
        /* <DEDUP_REMOVED lines=47> */
.L_x_11469:
[----:B------:R-:W-:Y:S05]  /*16a0*/  BSYNC B0 ;  /* 0x0000000000007941 */ /* 0x000fea0003800000 */
.L_x_11468:
[----:B------:R-:W-:Y:S01]  /*16b0*/  LOP3.LUT P4, RZ, R187, 0xff, RZ, 0xc0, !PT ;  /* 0x000000ffbbff7812 */ /* 0x000fe2000788c0ff */
[----:B------:R-:W-:Y:S01]  /*16c0*/  UMOV UR6, 0xffffffff ;  /* 0xffffffff00067882 */ /* 0x000fe20000000000 */
[----:B------:R-:W-:Y:S02]  /*16d0*/  SHF.R.U32.HI R156, RZ, 0x5, R10 ;  /* 0x00000005ff9c7819 */ /* 0x000fe4000001160a */
[----:B------:R-:W-:Y:S02]  /*16e0*/  LOP3.LUT P5, RZ, R10, 0x1f, RZ, 0xc0, !PT ;  /* 0x0000001f0aff7812 */ /* 0x000fe400078ac0ff */
[----:B------:R-:W-:-:S07]  /*16f0*/  LOP3.LUT R157, R156, 0x7fffffc, RZ, 0xc0, !PT ;  /* 0x07fffffc9c9d7812 */ /* 0x000fce00078ec0ff */
        /* <DEDUP_REMOVED lines=20> */
.L_x_11500:
        /* <DEDUP_REMOVED lines=10> */
[-C--:B-1----:R-:W-:Y:S02]  /*18e0*/  @!P5 LEA R187, R156, R160.reuse, 0x3 ;  /* 0x000000a09cbbd211 */ /* 0x082fe400078e18ff */
[----:B-----5:R-:W-:-:S03]  /*18f0*/  LEA R189, R157, R160, 0x3 ;  /* 0x000000a09dbd7211 */ /* 0x020fc600078e18ff */
        /* <DEDUP_REMOVED lines=24> */
[----:B------:R-:W-:Y:S01]  /*1a80*/  ISETP.NE.AND.EX P5, PT, RZ, UR9, PT, P5 ;  /* 0x00000009ff007c0c */ /* 0x000fe2000bfa5350 */
[----:B------:R-:W-:Y:S01]  /*1a90*/  FADD.FTZ R192, R181, -R190 ;  /* 0x800000beb5c07221 */ /* 0x000fe20000010000 */
[C---:B------:R-:W-:Y:S01]  /*1aa0*/  FMUL.FTZ R187, R183.reuse, R156 ;  /* 0x0000009cb7bb7220 */ /* 0x040fe20000410000 */
[C---:B------:R-:W-:Y:S01]  /*1ab0*/  FMUL.FTZ R190, R183.reuse, R158 ;  /* 0x0000009eb7be7220 */ /* 0x040fe20000410000 */
[----:B------:R-:W0:Y:S01]  /*1ac0*/  LDC.64 R156, c[0x0][0x220] ;  /* 0x00008800ff9c7b82 */ /* 0x000e220000000a00 */
[----:B------:R-:W-:Y:S01]  /*1ad0*/  FADD.FTZ R160, R188, -R161 ;  /* 0x800000a1bca07221 */ /* 0x000fe20000010000 */
[----:B------:R-:W-:-:S03]  /*1ae0*/  FMUL.FTZ R192, R183, R192 ;  /* 0x000000c0b7c07220 */ /* 0x000fc60000410000 */
        /* <DEDUP_REMOVED lines=24> */
[----:B0-----:R-:W-:-:S05]  /*1c70*/  @P5 IMAD.WIDE.U32 R160, R185, 0x10, R160 ;  /* 0x00000010b9a05825 */ /* 0x001fca00078e00a0 */
[----:B------:R0:W-:Y:S01]  /*1c80*/  @P5 STG.E.128 desc[UR4][R160.64], R152 ;  /* 0x00000098a0005986 */ /* 0x0001e2000c101d04 */
[----:B------:R-:W-:Y:S01]  /*1c90*/  LOP3.LUT P5, RZ, R4, 0xff, RZ, 0xc0, !PT ;  /* 0x000000ff04ff7812 */ /* 0x000fe200078ac0ff */
[----:B0-----:R-:W-:Y:S01]  /*1ca0*/  FMUL.FTZ R160, R37, R190 ;  /* 0x000000be25a07220 */ /* 0x001fe20000410000 */
[----:B--2---:R-:W-:Y:S01]  /*1cb0*/  FMUL.FTZ R189, R187, R156 ;  /* 0x0000009cbbbd7220 */ /* 0x004fe20000410000 */
[----:B------:R-:W-:Y:S01]  /*1cc0*/  FMUL.FTZ R187, R36, R187 ;  /* 0x000000bb24bb7220 */ /* 0x000fe20000410000 */
[----:B------:R-:W-:Y:S01]  /*1cd0*/  FMUL.FTZ R157, R157, R190 ;  /* 0x000000be9d9d7220 */ /* 0x000fe20000410000 */
[-C--:B------:R-:W-:Y:S01]  /*1ce0*/  FMUL.FTZ R158, R158, R191.reuse ;  /* 0x000000bf9e9e7220 */ /* 0x080fe20000410000 */
[----:B------:R-:W-:Y:S01]  /*1cf0*/  FMUL.FTZ R191, R38, R191 ;  /* 0x000000bf26bf7220 */ /* 0x000fe20000410000 */
[----:B------:R-:W-:Y:S01]  /*1d00*/  FSEL R189, R189, RZ, P5 ;  /* 0x000000ffbdbd7208 */ /* 0x000fe20002800000 */
[----:B------:R-:W-:Y:S01]  /*1d10*/  FMUL.FTZ R159, R159, R192 ;  /* 0x000000c09f9f7220 */ /* 0x000fe20000410000 */
[----:B------:R-:W-:-:S02]  /*1d20*/  SEL R156, R187, RZ, P5 ;  /* 0x000000ffbb9c7207 */ /* 0x000fc40002800000 */
[----:B------:R-:W-:Y:S01]  /*1d30*/  LOP3.LUT P5, RZ, R4, 0xff00, RZ, 0xc0, !PT ;  /* 0x0000ff0004ff7812 */ /* 0x000fe200078ac0ff */
[----:B------:R-:W-:-:S03]  /*1d40*/  FADD.FTZ R112, R112, R189 ;  /* 0x000000bd70707221 */ /* 0x000fc60000010000 */
[----:B------:R-:W-:Y:S02]  /*1d50*/  FSEL R190, R157, RZ, P5 ;  /* 0x000000ff9dbe7208 */ /* 0x000fe40002800000 */
[----:B------:R-:W-:Y:S01]  /*1d60*/  SEL R157, R160, RZ, P5 ;  /* 0x000000ffa09d7207 */ /* 0x000fe20002800000 */
[----:B------:R-:W-:Y:S01]  /*1d70*/  FMUL.FTZ R160, R39, R192 ;  /* 0x000000c027a07220 */ /* 0x000fe20000410000 */
[----:B------:R-:W-:Y:S01]  /*1d80*/  LOP3.LUT P5, RZ, R4, 0xff0000, RZ, 0xc0, !PT ;  /* 0x00ff000004ff7812 */ /* 0x000fe200078ac0ff */
[----:B------:R-:W-:-:S03]  /*1d90*/  FADD.FTZ R113, R113, R190 ;  /* 0x000000be71717221 */ /* 0x000fc60000010000 */
[----:B------:R-:W-:Y:S02]  /*1da0*/  FSEL R187, R158, RZ, P5 ;  /* 0x000000ff9ebb7208 */ /* 0x000fe40002800000 */
[----:B------:R-:W-:Y:S02]  /*1db0*/  SEL R158, R191, RZ, P5 ;  /* 0x000000ffbf9e7207 */ /* 0x000fe40002800000 */
[----:B------:R-:W-:Y:S01]  /*1dc0*/  LOP3.LUT P5, RZ, R4, 0xff000000, RZ, 0xc0, !PT ;  /* 0xff00000004ff7812 */ /* 0x000fe200078ac0ff */
[----:B------:R-:W-:-:S03]  /*1dd0*/  FADD.FTZ R114, R114, R187 ;  /* 0x000000bb72727221 */ /* 0x000fc60000010000 */
[----:B------:R-:W-:Y:S02]  /*1de0*/  FSEL R192, R159, RZ, P5 ;  /* 0x000000ff9fc07208 */ /* 0x000fe40002800000 */
[----:B------:R-:W-:Y:S02]  /*1df0*/  SEL R159, R160, RZ, P5 ;  /* 0x000000ffa09f7207 */ /* 0x000fe40002800000 */
[----:B------:R-:W0:Y:S01]  /*1e00*/  LDC.64 R160, c[0x0][0x2f8] ;  /* 0x0000be00ffa07b82 */ /* 0x000e220000000a00 */
[----:B------:R-:W-:Y:S01]  /*1e10*/  FADD.FTZ R115, R115, R192 ;  /* 0x000000c073737221 */ /* 0x000fe20000010000 */
[C---:B0-----:R-:W-:Y:S01]  /*1e20*/  IMAD.WIDE.U32 R160, R185.reuse, 0x10, R160 ;  /* 0x00000010b9a07825 */ /* 0x041fe200078e00a0 */
[----:B------:R-:W-:-:S04]  /*1e30*/  IADD3 R185, R185, 0x80, RZ ;  /* 0x00000080b9b97810 */ /* 0x000fc80007ffe0ff */
[----:B------:R1:W-:Y:S03]  /*1e40*/  STG.E.128 desc[UR4][R160.64], R156 ;  /* 0x0000009ca0007986 */ /* 0x0003e6000c101d04 */
.L_x_11472:
[----:B------:R-:W-:Y:S05]  /*1e50*/  BSYNC B0 ;  /* 0x0000000000007941 */ /* 0x000fea0003800000 */
.L_x_11471:
[----:B------:R-:W-:Y:S04]  /*1e60*/  BSSY B0, `(.L_x_11473) ;  /* 0x0000048000007945 */ /* 0x000fe80003800000 */
[----:B------:R-:W-:Y:S05]  /*1e70*/  @!P0 BRA `(.L_x_11474) ;  /* 0x0000000400188947 */ /* 0x000fea0003800000 */
[----:B0-----:R-:W-:-:S04]  /*1e80*/  ISETP.NE.AND P5, PT, R7, RZ, PT ;  /* 0x000000ff0700720c */ /* 0x001fc80003fa5270 */
[----:B------:R-:W-:Y:S02]  /*1e90*/  FSEL R187, R163, RZ, !P5 ;  /* 0x000000ffa3bb7208 */ /* 0x000fe40006800000 */
        /* <DEDUP_REMOVED lines=31> */
[----:B------:R-:W-:Y:S02]  /*2090*/  SEL R153, R192, R153, P6 ;  /* 0x00000099c0997207 */ /* 0x000fe40003000000 */
[----:B------:R-:W-:Y:S01]  /*20a0*/  SEL R154, R193, R154, P6 ;  /* 0x0000009ac19a7207 */ /* 0x000fe20003000000 */
[----:B------:R-:W-:Y:S01]  /*20b0*/  FMUL.FTZ R187, R187, UR15 ;  /* 0x0000000fbbbb7c20 */ /* 0x000fe20008410000 */
[----:B------:R-:W-:Y:S01]  /*20c0*/  SEL R155, R196, R155, P6 ;  /* 0x0000009bc49b7207 */ /* 0x000fe20003000000 */
[-C--:B------:R-:W-:Y:S02]  /*20d0*/  FMUL.FTZ R192, R192, R14.reuse ;  /* 0x0000000ec0c07220 */ /* 0x080fe40000410000 */
[----:B------:R-:W-:Y:S02]  /*20e0*/  FMUL.FTZ R189, R44, R187 ;  /* 0x000000bb2cbd7220 */ /* 0x000fe40000410000 */
[----:B------:R0:W-:Y:S01]  /*20f0*/  @P5 STG.E.128 desc[UR4][R190.64], R152 ;  /* 0x00000098be005986 */ /* 0x0001e2000c101d04 */
[----:B------:R-:W-:Y:S01]  /*2100*/  LOP3.LUT P5, RZ, R2, 0xff, RZ, 0xc0, !PT ;  /* 0x000000ff02ff7812 */ /* 0x000fe200078ac0ff */
[----:B------:R-:W-:Y:S01]  /*2110*/  FMUL.FTZ R192, R192, UR15 ;  /* 0x0000000fc0c07c20 */ /* 0x000fe20008410000 */
[-C--:B------:R-:W-:Y:S01]  /*2120*/  FMUL.FTZ R193, R193, R14.reuse ;  /* 0x0000000ec1c17220 */ /* 0x080fe20000410000 */
[----:B------:R-:W-:-:S03]  /*2130*/  FMUL.FTZ R196, R196, R14 ;  /* 0x0000000ec4c47220 */ /* 0x000fc60000410000 */
[----:B------:R-:W-:Y:S01]  /*2140*/  FMUL.FTZ R193, R193, UR15 ;  /* 0x0000000fc1c17c20 */ /* 0x000fe20008410000 */
[----:B------:R-:W-:Y:S01]  /*2150*/  FMUL.FTZ R196, R196, UR15 ;  /* 0x0000000fc4c47c20 */ /* 0x000fe20008410000 */
[----:B------:R-:W-:Y:S01]  /*2160*/  IADD3 R185, R185, 0x80, RZ ;  /* 0x00000080b9b97810 */ /* 0x000fe20007ffe0ff */
[----:B--2---:R-:W-:Y:S01]  /*2170*/  FMUL.FTZ R156, R187, R156 ;  /* 0x0000009cbb9c7220 */ /* 0x004fe20000410000 */
[-C--:B------:R-:W-:Y:S01]  /*2180*/  FMUL.FTZ R157, R157, R192.reuse ;  /* 0x000000c09d9d7220 */ /* 0x080fe20000410000 */
[----:B------:R-:W-:-:S03]  /*2190*/  FMUL.FTZ R192, R45, R192 ;  /* 0x000000c02dc07220 */ /* 0x000fc60000410000 */
[----:B------:R-:W-:Y:S02]  /*21a0*/  FSEL R187, R156, RZ, P5 ;  /* 0x000000ff9cbb7208 */ /* 0x000fe40002800000 */
[----:B------:R-:W-:Y:S02]  /*21b0*/  SEL R156, R189, RZ, P5 ;  /* 0x000000ffbd9c7207 */ /* 0x000fe40002800000 */
[----:B------:R-:W-:Y:S01]  /*21c0*/  LOP3.LUT P5, RZ, R2, 0xff00, RZ, 0xc0, !PT ;  /* 0x0000ff0002ff7812 */ /* 0x000fe200078ac0ff */
[-C--:B------:R-:W-:Y:S01]  /*21d0*/  FMUL.FTZ R158, R158, R193.reuse ;  /* 0x000000c19e9e7220 */ /* 0x080fe20000410000 */
[----:B------:R-:W-:Y:S02]  /*21e0*/  FMUL.FTZ R193, R46, R193 ;  /* 0x000000c12ec17220 */ /* 0x000fe40000410000 */
[----:B0-----:R-:W-:Y:S02]  /*21f0*/  FSEL R190, R157, RZ, P5 ;  /* 0x000000ff9dbe7208 */ /* 0x001fe40002800000 */
[----:B------:R-:W-:-:S02]  /*2200*/  SEL R157, R192, RZ, P5 ;  /* 0x000000ffc09d7207 */ /* 0x000fc40002800000 */
[----:B------:R-:W-:Y:S01]  /*2210*/  LOP3.LUT P5, RZ, R2, 0xff0000, RZ, 0xc0, !PT ;  /* 0x00ff000002ff7812 */ /* 0x000fe200078ac0ff */
[-C--:B------:R-:W-:Y:S01]  /*2220*/  FMUL.FTZ R191, R159, R196.reuse ;  /* 0x000000c49fbf7220 */ /* 0x080fe20000410000 */
[----:B------:R-:W-:Y:S02]  /*2230*/  FMUL.FTZ R159, R47, R196 ;  /* 0x000000c42f9f7220 */ /* 0x000fe40000410000 */
[----:B------:R-:W-:Y:S02]  /*2240*/  FSEL R189, R158, RZ, P5 ;  /* 0x000000ff9ebd7208 */ /* 0x000fe40002800000 */
[----:B------:R-:W-:Y:S02]  /*2250*/  SEL R158, R193, RZ, P5 ;  /* 0x000000ffc19e7207 */ /* 0x000fe40002800000 */
[----:B------:R-:W-:-:S04]  /*2260*/  LOP3.LUT P5, RZ, R2, 0xff000000, RZ, 0xc0, !PT ;  /* 0xff00000002ff7812 */ /* 0x000fc800078ac0ff */
[----:B------:R-:W-:-:S05]  /*2270*/  SEL R159, R159, RZ, P5 ;  /* 0x000000ff9f9f7207 */ /* 0x000fca0002800000 */
[----:B------:R2:W-:Y:S01]  /*2280*/  STG.E.128 desc[UR4][R160.64], R156 ;  /* 0x0000009ca0007986 */ /* 0x0005e2000c101d04 */
[----:B------:R-:W-:Y:S01]  /*2290*/  FSEL R192, R191, RZ, P5 ;  /* 0x000000ffbfc07208 */ /* 0x000fe20002800000 */
[----:B------:R-:W-:Y:S01]  /*22a0*/  FADD.FTZ R116, R116, R187 ;  /* 0x000000bb74747221 */ /* 0x000fe20000010000 */
[----:B------:R-:W-:Y:S01]  /*22b0*/  FADD.FTZ R117, R117, R190 ;  /* 0x000000be75757221 */ /* 0x000fe20000010000 */
[----:B------:R-:W-:Y:S02]  /*22c0*/  FADD.FTZ R118, R118, R189 ;  /* 0x000000bd76767221 */ /* 0x000fe40000010000 */
[----:B------:R-:W-:-:S07]  /*22d0*/  FADD.FTZ R119, R119, R192 ;  /* 0x000000c077777221 */ /* 0x000fce0000010000 */
.L_x_11474:
[----:B------:R-:W-:Y:S05]  /*22e0*/  BSYNC B0 ;  /* 0x0000000000007941 */ /* 0x000fea0003800000 */
.L_x_11473:
[----:B------:R-:W-:Y:S04]  /*22f0*/  BSSY B0, `(.L_x_11475) ;  /* 0x0000048000007945 */ /* 0x000fe80003800000 */
[----:B------:R-:W-:Y:S05]  /*2300*/  @!P1 BRA `(.L_x_11476) ;  /* 0x0000000400189947 */ /* 0x000fea0003800000 */
[----:B0-----:R-:W-:-:S04]  /*2310*/  ISETP.NE.AND P5, PT, R7, RZ, PT ;  /* 0x000000ff0700720c */ /* 0x001fc80003fa5270 */
[----:B------:R-:W-:Y:S02]  /*2320*/  FSEL R187, R163, RZ, !P5 ;  /* 0x000000ffa3bb7208 */ /* 0x000fe40006800000 */
[----:B-12---:R-:W-:-:S03]  /*2330*/  LEA R160, P5, R185, UR18, 0x4 ;  /* 0x00000012b9a07c11 */ /* 0x006fc6000f8a20ff */
        /* <DEDUP_REMOVED lines=67> */
.L_x_11476:
[----:B------:R-:W-:Y:S05]  /*2770*/  BSYNC B0 ;  /* 0x0000000000007941 */ /* 0x000fea0003800000 */
.L_x_11475:
[----:B------:R-:W-:Y:S04]  /*2780*/  BSSY B0, `(.L_x_11477) ;  /* 0x0000048000007945 */ /* 0x000fe80003800000 */
[----:B------:R-:W-:Y:S05]  /*2790*/  @!P2 BRA `(.L_x_11478) ;  /* 0x000000040018a947 */ /* 0x000fea0003800000 */
[----:B0-----:R-:W-:-:S04]  /*27a0*/  ISETP.NE.AND P5, PT, R7, RZ, PT ;  /* 0x000000ff0700720c */ /* 0x001fc80003fa5270 */
[----:B------:R-:W-:Y:S02]  /*27b0*/  FSEL R187, R163, RZ, !P5 ;  /* 0x000000ffa3bb7208 */ /* 0x000fe40006800000 */
        /* <DEDUP_REMOVED lines=68> */
.L_x_11478:
[----:B------:R-:W-:Y:S05]  /*2c00*/  BSYNC B0 ;  /* 0x0000000000007941 */ /* 0x000fea0003800000 */
.L_x_11477:
        /* <DEDUP_REMOVED lines=15> */
[----:B------:R-:W-:Y:S01]  /*2d00*/  LEA.HI.X R161, R185, UR19, RZ, 0x4, P5 ;  /* 0x00000013b9a17c11 */ /* 0x000fe2000a8f24ff */
[----:B------:R-:W0:Y:S01]  /*2d10*/  LDC.64 R158, c[0x0][0x220] ;  /* 0x00008800ff9e7b82 */ /* 0x000e220000000a00 */
[C---:B------:R-:W-:Y:S01]  /*2d20*/  FMUL.FTZ R163, R183.reuse, R156 ;  /* 0x0000009cb7a37220 */ /* 0x040fe20000410000 */
[----:B------:R-:W-:Y:S01]  /*2d30*/  ISETP.NE.U32.AND P5, PT, RZ, UR16, PT ;  /* 0x00000010ff007c0c */ /* 0x000fe2000bfa5070 */
[C---:B------:R-:W-:Y:S01]  /*2d40*/  FMUL.FTZ R187, R183.reuse, R162 ;  /* 0x000000a2b7bb7220 */ /* 0x040fe20000410000 */
[----:B------:R-:W-:-:S02]  /*2d50*/  FMUL.FTZ R194, R183, R194 ;  /* 0x000000c2b7c27220 */ /* 0x000fc40000410000 */
[----:B------:R-:W-:-:S13]  /*2d60*/  ISETP.NE.AND.EX P5, PT, RZ, UR17, PT, P5 ;  /* 0x00000011ff007c0c */ /* 0x000fda000bfa5350 */
        /* <DEDUP_REMOVED lines=35> */
[----:B------:R-:W-:Y:S02]  /*2fa0*/  FSEL R162, R157, RZ, P5 ;  /* 0x000000ff9da27208 */ /* 0x000fe40002800000 */
        /* <DEDUP_REMOVED lines=14> */
.L_x_11480:
[----:B------:R-:W-:Y:S05]  /*3090*/  BSYNC B0 ;  /* 0x0000000000007941 */ /* 0x000fea0003800000 */
.L_x_11479:
[----:B------:R-:W-:Y:S02]  /*30a0*/  IADD3 R6, R6, UR20, RZ ;  /* 0x0000001406067c10 */ /* 0x000fe4000fffe0ff */
[----:B------:R-:W-:Y:S02]  /*30b0*/  SEL R187, RZ, 0x1, P4 ;  /* 0x00000001ffbb7807 */ /* 0x000fe40002000000 */
[----:B------:R-:W-:-:S13]  /*30c0*/  ISETP.GE.AND P4, PT, R6, UR21, PT ;  /* 0x0000001506007c0c */ /* 0x000fda000bf86270 */
[----:B------:R-:W-:Y:S05]  /*30d0*/  @!P4 BRA `(.L_x_11481) ;  /* 0xffffffd40060c947 */ /* 0x000fea000383ffff */
.L_x_11459:
        /* <DEDUP_REMOVED lines=18> */
.L_x_11483:
[----:B------:R-:W-:Y:S05]  /*3200*/  BSYNC B0 ;  /* 0x0000000000007941 */ /* 0x000fea0003800000 */
.L_x_11482:
        /* <DEDUP_REMOVED lines=12> */
.L_x_11485:
[----:B------:R-:W-:Y:S05]  /*32d0*/  BSYNC B0 ;  /* 0x0000000000007941 */ /* 0x000fea0003800000 */
.L_x_11484:
        /* <DEDUP_REMOVED lines=12> */
.L_x_11487:
[----:B------:R-:W-:Y:S05]  /*33a0*/  BSYNC B0 ;  /* 0x0000000000007941 */ /* 0x000fea0003800000 */
.L_x_11486:
        /* <DEDUP_REMOVED lines=12> */
.L_x_11489:
[----:B------:R-:W-:Y:S05]  /*3470*/  BSYNC B0 ;  /* 0x0000000000007941 */ /* 0x000fea0003800000 */
.L_x_11488:
[----:B------:R-:W-:-:S13]  /*3480*/  ISETP.NE.AND P0, PT, R12, RZ, PT ;  /* 0x000000ff0c00720c */ /* 0x000fda0003f05270 */
[----:B------:R-:W-:Y:S05]  /*3490*/  @!P0 EXIT ;  /* 0x000000000000894d */ /* 0x000fea0003800000 */
[----:B0-----:R-:W0:Y:S08]  /*34a0*/  LDC.64 R2, c[0x0][0x2d0] ;  /* 0x0000b400ff027b82 */ /* 0x001e300000000a00 */
        /* <DEDUP_REMOVED lines=9> */
.L_x_11470:
[----:B------:R-:W-:Y:S01]  /*3540*/  HFMA2.MMA R193, -RZ, RZ, 0, 9.5367431640625e-07 ;  /* 0x00000010ffc17435 */ /* 0x000fe200000001ff */
[----:B------:R-:W-:Y:S02]  /*3550*/  MOV R194, R191 ;  /* 0x000000bf00c27202 */ /* 0x000fe40000000f00 */
[----:B------:R-:W-:Y:S02]  /*3560*/  MOV R196, 0x1f ;  /* 0x0000001f00c47802 */ /* 0x000fe40000000f00 */
[----:B-----5:R-:W-:-:S07]  /*3570*/  MOV R189, 0xffffffff ;  /* 0xffffffff00bd7802 */ /* 0x020fce0000000f00 */
[----:B0-----:R-:W-:Y:S05]  /*3580*/  WARPSYNC.COLLECTIVE R189, `(.L_x_11490) ;  /* 0x00000000bd087348 */ /* 0x001fea0003c00000 */
[----:B------:R1:W2:Y:S02]  /*3590*/  SHFL.DOWN P6, R192, R194, R193, R196 ;  /* 0x080000c1c2c07389 */ /* 0x0002a400000c00c4 */
[----:B012---:R-:W-:Y:S01]  /*35a0*/  ENDCOLLECTIVE ;  /* 0x000000000000791b */ /* 0x007fe20003800000 */
.L_x_11490:
[----:B------:R-:W-:Y:S02]  /*35b0*/  MOV R194, R190 ;  /* 0x000000be00c27202 */ /* 0x000fe40000000f00 */
[----:B------:R-:W-:-:S07]  /*35c0*/  MOV R158, R192 ;  /* 0x000000c0009e7202 */ /* 0x000fce0000000f00 */
[----:B------:R-:W-:Y:S05]  /*35d0*/  WARPSYNC.COLLECTIVE R189, `(.L_x_11491) ;  /* 0x00000000bd087348 */ /* 0x000fea0003c00000 */
[----:B------:R0:W1:Y:S02]  /*35e0*/  SHFL.DOWN P6, R192, R194, R193, R196 ;  /* 0x080000c1c2c07389 */ /* 0x00006400000c00c4 */
[----:B01----:R-:W-:Y:S01]  /*35f0*/  ENDCOLLECTIVE ;  /* 0x000000000000791b */ /* 0x003fe20003800000 */
.L_x_11491:
[----:B------:R-:W-:Y:S01]  /*3600*/  FADD.FTZ R158, R158, R191 ;  /* 0x000000bf9e9e7221 */ /* 0x000fe20000010000 */
[----:B------:R-:W-:-:S04]  /*3610*/  HFMA2.MMA R193, -RZ, RZ, 0, 4.76837158203125e-07 ;  /* 0x00000008ffc17435 */ /* 0x000fc800000001ff */
[----:B------:R-:W-:Y:S02]  /*3620*/  MOV R194, R158 ;  /* 0x0000009e00c27202 */ /* 0x000fe40000000f00 */
[----:B------:R-:W-:-:S07]  /*3630*/  MOV R159, R192 ;  /* 0x000000c0009f7202 */ /* 0x000fce0000000f00 */
[----:B------:R-:W-:Y:S05]  /*3640*/  WARPSYNC.COLLECTIVE R189, `(.L_x_11492) ;  /* 0x00000000bd087348 */ /* 0x000fea0003c00000 */
[----:B------:R0:W1:Y:S02]  /*3650*/  SHFL.DOWN P6, R192, R194, R193, R196 ;  /* 0x080000c1c2c07389 */ /* 0x00006400000c00c4 */
[----:B01----:R-:W-:Y:S01]  /*3660*/  ENDCOLLECTIVE ;  /* 0x000000000000791b */ /* 0x003fe20003800000 */
.L_x_11492:
[----:B------:R-:W-:-:S05]  /*3670*/  FADD.FTZ R159, R159, R190 ;  /* 0x000000be9f9f7221 */ /* 0x000fca0000010000 */
[----:B------:R-:W-:Y:S02]  /*3680*/  MOV R194, R159 ;  /* 0x0000009f00c27202 */ /* 0x000fe40000000f00 */
[----:B------:R-:W-:-:S07]  /*3690*/  MOV R161, R192 ;  /* 0x000000c000a17202 */ /* 0x000fce0000000f00 */
[----:B------:R-:W-:Y:S05]  /*36a0*/  WARPSYNC.COLLECTIVE R189, `(.L_x_11493) ;  /* 0x00000000bd087348 */ /* 0x000fea0003c00000 */
[----:B------:R0:W1:Y:S02]  /*36b0*/  SHFL.DOWN P6, R192, R194, R193, R196 ;  /* 0x080000c1c2c07389 */ /* 0x00006400000c00c4 */
[----:B01----:R-:W-:Y:S01]  /*36c0*/  ENDCOLLECTIVE ;  /* 0x000000000000791b */ /* 0x003fe20003800000 */
.L_x_11493:
[----:B------:R-:W-:Y:S01]  /*36d0*/  FADD.FTZ R161, R158, R161 ;  /* 0x000000a19ea17221 */ /* 0x000fe20000010000 */
[----:B------:R-:W-:-:S04]  /*36e0*/  HFMA2.MMA R193, -RZ, RZ, 0, 2.384185791015625e-07 ;  /* 0x00000004ffc17435 */ /* 0x000fc800000001ff */
[----:B------:R-:W-:Y:S02]  /*36f0*/  MOV R194, R161 ;  /* 0x000000a100c27202 */ /* 0x000fe40000000f00 */
[----:B------:R-:W-:-:S07]  /*3700*/  MOV R160, R192 ;  /* 0x000000c000a07202 */ /* 0x000fce0000000f00 */
[----:B------:R-:W-:Y:S05]  /*3710*/  WARPSYNC.COLLECTIVE R189, `(.L_x_11494) ;  /* 0x00000000bd087348 */ /* 0x000fea0003c00000 */
[----:B------:R0:W1:Y:S02]  /*3720*/  SHFL.DOWN P6, R192, R194, R193, R196 ;  /* 0x080000c1c2c07389 */ /* 0x00006400000c00c4 */
[----:B01----:R-:W-:Y:S01]  /*3730*/  ENDCOLLECTIVE ;  /* 0x000000000000791b */ /* 0x003fe20003800000 */
.L_x_11494:
[----:B------:R-:W-:-:S05]  /*3740*/  FADD.FTZ R160, R159, R160 ;  /* 0x000000a09fa07221 */ /* 0x000fca0000010000 */
[----:B------:R-:W-:Y:S02]  /*3750*/  MOV R194, R160 ;  /* 0x000000a000c27202 */ /* 0x000fe40000000f00 */
[----:B------:R-:W-:-:S07]  /*3760*/  MOV R162, R192 ;  /* 0x000000c000a27202 */ /* 0x000fce0000000f00 */
[----:B------:R-:W-:Y:S05]  /*3770*/  WARPSYNC.COLLECTIVE R189, `(.L_x_11495) ;  /* 0x00000000bd087348 */ /* 0x000fea0003c00000 */
[----:B------:R0:W1:Y:S02]  /*3780*/  SHFL.DOWN P6, R192, R194, R193, R196 ;  /* 0x080000c1c2c07389 */ /* 0x00006400000c00c4 */
[----:B01----:R-:W-:Y:S01]  /*3790*/  ENDCOLLECTIVE ;  /* 0x000000000000791b */ /* 0x003fe20003800000 */
.L_x_11495:
[----:B------:R-:W-:Y:S01]  /*37a0*/  FADD.FTZ R162, R161, R162 ;  /* 0x000000a2a1a27221 */ /* 0x000fe20000010000 */
[----:B------:R-:W-:-:S04]  /*37b0*/  HFMA2.MMA R193, -RZ, RZ, 0, 1.1920928955078125e-07 ;  /* 0x00000002ffc17435 */ /* 0x000fc800000001ff */
[----:B------:R-:W-:Y:S02]  /*37c0*/  MOV R194, R162 ;  /* 0x000000a200c27202 */ /* 0x000fe40000000f00 */
[----:B------:R-:W-:-:S07]  /*37d0*/  MOV R163, R192 ;  /* 0x000000c000a37202 */ /* 0x000fce0000000f00 */
[----:B------:R-:W-:Y:S05]  /*37e0*/  WARPSYNC.COLLECTIVE R189, `(.L_x_11496) ;  /* 0x00000000bd087348 */ /* 0x000fea0003c00000 */
[----:B------:R0:W1:Y:S02]  /*37f0*/  SHFL.DOWN P6, R192, R194, R193, R196 ;  /* 0x080000c1c2c07389 */ /* 0x00006400000c00c4 */
[----:B01----:R-:W-:Y:S01]  /*3800*/  ENDCOLLECTIVE ;  /* 0x000000000000791b */ /* 0x003fe20003800000 */
.L_x_11496:
[----:B------:R-:W-:-:S05]  /*3810*/  FADD.FTZ R163, R160, R163 ;  /* 0x000000a3a0a37221 */ /* 0x000fca0000010000 */
[----:B------:R-:W-:Y:S02]  /*3820*/  MOV R194, R163 ;  /* 0x000000a300c27202 */ /* 0x000fe40000000f00 */
[----:B------:R-:W-:-:S07]  /*3830*/  MOV R187, R192 ;  /* 0x000000c000bb7202 */ /* 0x000fce0000000f00 */
[----:B------:R-:W-:Y:S05]  /*3840*/  WARPSYNC.COLLECTIVE R189, `(.L_x_11497) ;  /* 0x00000000bd087348 */ /* 0x000fea0003c00000 */
[----:B------:R0:W1:Y:S02]  /*3850*/  SHFL.DOWN P6, R192, R194, R193, R196 ;  /* 0x080000c1c2c07389 */ /* 0x00006400000c00c4 */
[----:B01----:R-:W-:Y:S01]  /*3860*/  ENDCOLLECTIVE ;  /* 0x000000000000791b */ /* 0x003fe20003800000 */
.L_x_11497:
[----:B------:R-:W-:Y:S01]  /*3870*/  FADD.FTZ R187, R162, R187 ;  /* 0x000000bba2bb7221 */ /* 0x000fe20000010000 */
[----:B------:R-:W-:-:S04]  /*3880*/  HFMA2.MMA R193, -RZ, RZ, 0, 5.9604644775390625e-08 ;  /* 0x00000001ffc17435 */ /* 0x000fc800000001ff */
[----:B------:R-:W-:Y:S02]  /*3890*/  MOV R194, R187 ;  /* 0x000000bb00c27202 */ /* 0x000fe40000000f00 */
[----:B------:R-:W-:-:S07]  /*38a0*/  MOV R190, R192 ;  /* 0x000000c000be7202 */ /* 0x000fce0000000f00 */
[----:B------:R-:W-:Y:S05]  /*38b0*/  WARPSYNC.COLLECTIVE R189, `(.L_x_11498) ;  /* 0x00000000bd087348 */ /* 0x000fea0003c00000 */
[----:B------:R0:W1:Y:S02]  /*38c0*/  SHFL.DOWN P6, R192, R194, R193, R196 ;  /* 0x080000c1c2c07389 */ /* 0x00006400000c00c4 */
[----:B01----:R-:W-:Y:S01]  /*38d0*/  ENDCOLLECTIVE ;  /* 0x000000000000791b */ /* 0x003fe20003800000 */
.L_x_11498:
[----:B------:R-:W-:-:S05]  /*38e0*/  FADD.FTZ R190, R163, R190 ;  /* 0x000000bea3be7221 */ /* 0x000fca0000010000 */
[----:B------:R-:W-:Y:S02]  /*38f0*/  MOV R194, R190 ;  /* 0x000000be00c27202 */ /* 0x000fe40000000f00 */
[----:B------:R-:W-:-:S07]  /*3900*/  MOV R158, R192 ;  /* 0x000000c0009e7202 */ /* 0x000fce0000000f00 */
[----:B------:R-:W-:Y:S05]  /*3910*/  WARPSYNC.COLLECTIVE R189, `(.L_x_11499) ;  /* 0x00000000bd087348 */ /* 0x000fea0003c00000 */
[----:B------:R0:W1:Y:S02]  /*3920*/  SHFL.DOWN P6, R192, R194, R193, R196 ;  /* 0x080000c1c2c07389 */ /* 0x00006400000c00c4 */
[----:B01----:R-:W-:Y:S01]  /*3930*/  ENDCOLLECTIVE ;  /* 0x000000000000791b */ /* 0x003fe20003800000 */
.L_x_11499:
[----:B------:R-:W-:Y:S01]  /*3940*/  MOV R159, R192 ;  /* 0x000000c0009f7202 */ /* 0x000fe20000000f00 */
[----:B------:R-:W-:Y:S06]  /*3950*/  BRA `(.L_x_11500) ;  /* 0xffffffdc00b87947 */ /* 0x000fec000383ffff */
.L_x_11501:
        /* <DEDUP_REMOVED lines=10> */
.L_x_12012:


//--------------------- .text._ZN10layer_norm13ln_bwd_kernelINS_13Kernel_traitsIfffffjLj2560ELj1ELj1ELj4ELj16ENS_18Kernel_traits_baseILj2560EfffffjLj128EEEEELb1ELb1ELb0ELb1EEEvNS_9BwdParamsE --------------------------
	.section	.text._ZN10layer_norm13ln_bwd_kernelINS_13Kernel_traitsIfffffjLj2560ELj1ELj1ELj4ELj16ENS_18Kernel_traits_baseILj2560EfffffjLj128EEEEELb1ELb1ELb0ELb1EEEvNS_9BwdParamsE,"ax",@progbits
	.align	128
        .global         _ZN10layer_norm13ln_bwd_kernelINS_13Kernel_traitsIfffffjLj2560ELj1ELj1ELj4ELj16ENS_18Kernel_traits_baseILj2560EfffffjLj128EEEEELb1ELb1ELb0ELb1EEEvNS_9BwdParamsE
        .type           _ZN10layer_norm13ln_bwd_kernelINS_13Kernel_traitsIfffffjLj2560ELj1ELj1ELj4ELj16ENS_18Kernel_traits_baseILj2560EfffffjLj128EEEEELb1ELb1ELb0ELb1EEEvNS_9BwdParamsE,@function
        .size           _ZN10layer_norm13ln_bwd_kernelINS_13Kernel_traitsIfffffjLj2560ELj1ELj1ELj4ELj16ENS_18Kernel_traits_baseILj2560EfffffjLj128EEEEELb1ELb1ELb0ELb1EEEvNS_9BwdParamsE,(.L_x_12013 - _ZN10layer_norm13ln_bwd_kernelINS_13Kernel_traitsIfffffjLj2560ELj1ELj1ELj4ELj16ENS_18Kernel_traits_baseILj2560EfffffjLj128EEEEELb1ELb1ELb0ELb1EEEvNS_9BwdParamsE)
        .other          _ZN10layer_norm13ln_bwd_kernelINS_13Kernel_traitsIfffffjLj2560ELj1ELj1ELj4ELj16ENS_18Kernel_traits_baseILj2560EfffffjLj128EEEEELb1ELb1ELb0ELb1EEEvNS_9BwdParamsE,@"STO_CUDA_ENTRY STV_DEFAULT"
_ZN10layer_norm13ln_bwd_kernelINS_13Kernel_traitsIfffffjLj2560ELj1ELj1ELj4ELj16ENS_18Kernel_traits_baseILj2560EfffffjLj128EEEEELb1ELb1ELb0ELb1EEEvNS_9BwdParamsE:
.text._ZN10layer_norm13ln_bwd_kernelINS_13Kernel_traitsIfffffjLj2560ELj1ELj1ELj4ELj16ENS_18Kernel_traits_baseILj2560EfffffjLj128EEEEELb1ELb1ELb0ELb1EEEvNS_9BwdParamsE:
        /* <DEDUP_REMOVED lines=46> */
.L_x_11502:
        /* <DEDUP_REMOVED lines=8> */
[----:B------:R-:W-:Y:S02]  /*0360*/  IADD3.X R5, RZ, UR9, RZ, P1, !PT ;  /* 0x00000009ff057c10 */ /* 0x000fe40008ffe4ff */
[----:B------:R-:W-:Y:S01]  /*0370*/  ISETP.NE.U32.AND P1, PT, RZ, UR6, PT ;  /* 0x00000006ff007c0c */ /* 0x000fe2000bf25070 */
[----:B------:R-:W-:Y:S01]  /*0380*/  HFMA2.MMA R194, -RZ, RZ, 0, 5.9604644775390625e-08 ;  /* 0x00000001ffc27435 */ /* 0x000fe200000001ff */
[----:B------:R-:W5:Y:S01]  /*0390*/  LDG.E.128 R76, desc[UR4][R2.64] ;  /* 0x00000004024c7981 */ /* 0x000f62000c1e1d00 */
[----:B------:R-:W-:Y:S01]  /*03a0*/  HFMA2.MMA R0, -RZ, RZ, 0, 0 ;  /* 0x00000000ff007435 */ /* 0x000fe200000001ff */
[----:B------:R-:W-:-:S02]  /*03b0*/  ISETP.NE.AND.EX P1, PT, RZ, UR7, PT, P1 ;  /* 0x00000007ff007c0c */ /* 0x000fc4000bf25310 */
[----:B------:R-:W-:Y:S01]  /*03c0*/  CS2R R162, SRZ ;  /* 0x0000000000a27805 */ /* 0x000fe2000001ff00 */
[----:B------:R-:W5:Y:S01]  /*03d0*/  LDG.E.128 R72, desc[UR4][R2.64+0x800] ;  /* 0x0008000402487981 */ /* 0x000f62000c1e1d00 */
[----:B------:R-:W-:Y:S02]  /*03e0*/  MOV R164, RZ ;  /* 0x000000ff00a47202 */ /* 0x000fe40000000f00 */
        /* <DEDUP_REMOVED lines=10> */
[----:B------:R0:W5:Y:S01]  /*0490*/  LDG.E.128 R60, desc[UR4][R2.64+0x2000] ;  /* 0x00200004023c7981 */ /* 0x000162000c1e1d00 */
        /* <DEDUP_REMOVED lines=23> */
[----:B0-----:R-:W-:Y:S02]  /*0610*/  CS2R R2, SRZ ;  /* 0x0000000000027805 */ /* 0x001fe4000001ff00 */
[----:B-1----:R-:W-:-:S07]  /*0620*/  CS2R R4, SRZ ;  /* 0x0000000000047805 */ /* 0x002fce000001ff00 */
.L_x_11505:
        /* <DEDUP_REMOVED lines=9> */
[----:B0-----:R-:W-:-:S05]  /*06c0*/  IMAD.WIDE R116, R165, 0x4, R116 ;  /* 0x00000004a5747825 */ /* 0x001fca00078e0274 */
[----:B------:R-:W4:Y:S01]  /*06d0*/  LDG.E R208, desc[UR4][R116.64] ;  /* 0x0000000474d07981 */ /* 0x000f22000c1e1900 */
[C---:B-1----:R-:W-:Y:S01]  /*06e0*/  IMAD.WIDE.U32 R104, R201.reuse, 0x10, R136 ;  /* 0x00000010c9687825 */ /* 0x042fe200078e0088 */
[C---:B------:R-:W-:Y:S01]  /*06f0*/  IADD3 R199, R201.reuse, 0x80, RZ ;  /* 0x00000080c9c77810 */ /* 0x040fe20007ffe0ff */
[----:B------:R-:W0:Y:S04]  /*0700*/  LDC.64 R168, c[0x0][0x2c8] ;  /* 0x0000b200ffa87b82 */ /* 0x000e280000000a00 */
[----:B------:R-:W4:Y:S01]  /*0710*/  LDG.E.128 R104, desc[UR4][R104.64] ;  /* 0x0000000468687981 */ /* 0x000f22000c1e1d00 */
[----:B--2---:R-:W-:-:S03]  /*0720*/  IMAD.WIDE.U32 R108, R201, 0x10, R140 ;  /* 0x00000010c96c7825 */ /* 0x004fc600078e008c */
[----:B------:R-:W1:Y:S03]  /*0730*/  @P1 LDC.64 R192, c[0x0][0x270] ;  /* 0x00009c00ffc01b82 */ /* 0x000e660000000a00 */
[----:B------:R-:W2:Y:S01]  /*0740*/  LDG.E.128 R108, desc[UR4][R108.64] ;  /* 0x000000046c6c7981 */ /* 0x000ea2000c1e1d00 */
[----:B---3--:R-:W-:-:S04]  /*0750*/  IMAD.WIDE R124, R165, 0x4, R124 ;  /* 0x00000004a57c7825 */ /* 0x008fc800078e027c */
[----:B------:R-:W3:Y:S01]  /*0760*/  LDC.64 R170, c[0x0][0x240] ;  /* 0x00009000ffaa7b82 */ /* 0x000ee20000000a00 */
[----:B------:R-:W2:Y:S01]  /*0770*/  LDG.E R167, desc[UR4][R124.64] ;  /* 0x000000047ca77981 */ /* 0x000ea2000c1e1900 */
[----:B------:R-:W-:-:S04]  /*0780*/  IMAD.WIDE.U32 R112, R199, 0x10, R136 ;  /* 0x00000010c7707825 */ /* 0x000fc800078e0088 */
[----:B------:R-:W-:Y:S02]  /*0790*/  IMAD.WIDE.U32 R118, R199, 0x10, R140 ;  /* 0x00000010c7767825 */ /* 0x000fe400078e008c */
[----:B------:R-:W2:Y:S01]  /*07a0*/  LDG.E.128 R112, desc[UR4][R112.64] ;  /* 0x0000000470707981 */ /* 0x000ea2000c1e1d00 */
[----:B------:R-:W-:-:S03]  /*07b0*/  IADD3 R197, R201, 0x100, RZ ;  /* 0x00000100c9c57810 */ /* 0x000fc60007ffe0ff */
[----:B------:R-:W2:Y:S02]  /*07c0*/  LDG.E.128 R116, desc[UR4][R118.64] ;  /* 0x0000000476747981 */ /* 0x000ea4000c1e1d00 */
[----:B------:R-:W-:Y:S01]  /*07d0*/  IMAD.WIDE.U32 R120, R197, 0x10, R136 ;  /* 0x00000010c5787825 */ /* 0x000fe200078e0088 */
[----:B------:R-:W-:-:S03]  /*07e0*/  IADD3 R195, R201, 0x180, RZ ;  /* 0x00000180c9c37810 */ /* 0x000fc60007ffe0ff */
[----:B------:R-:W-:Y:S02]  /*07f0*/  IMAD.WIDE.U32 R126, R197, 0x10, R140 ;  /* 0x00000010c57e7825 */ /* 0x000fe400078e008c */
[----:B------:R-:W2:Y:S02]  /*0800*/  LDG.E.128 R120, desc[UR4][R120.64] ;  /* 0x0000000478787981 */ /* 0x000ea4000c1e1d00 */
[----:B------:R-:W-:Y:S02]  /*0810*/  IMAD.WIDE.U32 R128, R195, 0x10, R136 ;  /* 0x00000010c3807825 */ /* 0x000fe400078e0088 */
[----:B------:R-:W2:Y:S01]  /*0820*/  LDG.E.128 R124, desc[UR4][R126.64] ;  /* 0x000000047e7c7981 */ /* 0x000ea2000c1e1d00 */
[----:B------:R-:W-:Y:S01]  /*0830*/  IADD3 R191, R201, 0x200, RZ ;  /* 0x00000200c9bf7810 */ /* 0x000fe20007ffe0ff */
[--C-:B------:R-:W-:Y:S02]  /*0840*/  IMAD.WIDE.U32 R132, R195, 0x10, R140.reuse ;  /* 0x00000010c3847825 */ /* 0x100fe400078e008c */
[----:B------:R-:W2:Y:S02]  /*0850*/  LDG.E.128 R128, desc[UR4][R128.64] ;  /* 0x0000000480807981 */ /* 0x000ea4000c1e1d00 */
[----:B------:R-:W-:-:S02]  /*0860*/  IMAD.WIDE.U32 R140, R191, 0x10, R140 ;  /* 0x00000010bf8c7825 */ /* 0x000fc400078e008c */
[----:B------:R-:W2:Y:S02]  /*0870*/  LDG.E.128 R132, desc[UR4][R132.64] ;  /* 0x0000000484847981 */ /* 0x000ea4000c1e1d00 */
[----:B------:R-:W-:Y:S02]  /*0880*/  IMAD.WIDE.U32 R136, R191, 0x10, R136 ;  /* 0x00000010bf887825 */ /* 0x000fe400078e0088 */
[----:B------:R-:W2:Y:S04]  /*0890*/  LDG.E.128 R140, desc[UR4][R140.64] ;  /* 0x000000048c8c7981 */ /* 0x000ea8000c1e1d00 */
[----:B------:R-:W2:Y:S01]  /*08a0*/  LDG.E.128 R136, desc[UR4][R136.64] ;  /* 0x0000000488887981 */ /* 0x000ea2000c1e1d00 */
[----:B0-----:R-:W-:Y:S02]  /*08b0*/  ISETP.NE.U32.AND P0, PT, R168, RZ, PT ;  /* 0x000000ffa800720c */ /* 0x001fe40003f05070 */
[----:B------:R-:W-:-:S02]  /*08c0*/  SHF.R.S32.HI R182, RZ, 0x1f, R165 ;  /* 0x0000001fffb67819 */ /* 0x000fc400000114a5 */
[----:B-1----:R-:W-:Y:S02]  /*08d0*/  @P1 LEA R192, P2, R165, R192, 0x2 ;  /* 0x000000c0a5c01211 */ /* 0x002fe400078410ff */
[----:B------:R-:W-:Y:S02]  /*08e0*/  ISETP.NE.AND P3, PT, RZ, UR10, PT ;  /* 0x0000000aff007c0c */ /* 0x000fe4000bf65270 */
[----:B------:R-:W-:Y:S01]  /*08f0*/  ISETP.NE.AND.EX P0, PT, R169, RZ, PT, P0 ;  /* 0x000000ffa900720c */ /* 0x000fe20003f05300 */
[----:B---3--:R-:W-:Y:S01]  /*0900*/  IMAD.WIDE.U32 R184, R199, 0x4, R170 ;  /* 0x00000004c7b87825 */ /* 0x008fe200078e00aa */
[----:B------:R-:W-:-:S03]  /*0910*/  @P1 LEA.HI.X R193, R165, R193, R182, 0x2, P2 ;  /* 0x000000c1a5c11211 */ /* 0x000fc600010f14b6 */
[--C-:B------:R-:W-:Y:S01]  /*0920*/  IMAD.WIDE.U32 R182, R201, 0x4, R170.reuse ;  /* 0x00000004c9b67825 */ /* 0x100fe200078e00aa */
[----:B------:R-:W-:Y:S01]  /*0930*/  LOP3.LUT P4, RZ, R194, 0xff, RZ, 0xc0, !PT ;  /* 0x000000ffc2ff7812 */ /* 0x000fe2000788c0ff */
[----:B-----5:R-:W5:Y:S02]  /*0940*/  LDG.E R184, desc[UR4][R184.64] ;  /* 0x00000004b8b87981 */ /* 0x020f64000c1e1900 */
[--C-:B------:R-:W-:Y:S01]  /*0950*/  IMAD.WIDE.U32 R186, R197, 0x4, R170.reuse ;  /* 0x00000004c5ba7825 */ /* 0x100fe200078e00aa */
[----:B------:R-:W-:Y:S01]  /*0960*/  MOV R190, 0x3f800000 ;  /* 0x3f80000000be7802 */ /* 0x000fe20000000f00 */
[----:B------:R-:W5:Y:S02]  /*0970*/  LDG.E R182, desc[UR4][R182.64] ;  /* 0x00000004b6b67981 */ /* 0x000f64000c1e1900 */
[--C-:B------:R-:W-:Y:S01]  /*0980*/  IMAD.WIDE.U32 R188, R195, 0x4, R170.reuse ;  /* 0x00000004c3bc7825 */ /* 0x100fe200078e00aa */
[----:B------:R-:W0:Y:S01]  /*0990*/  @P0 LDC.64 R176, c[0x0][0x2c8] ;  /* 0x0000b200ffb00b82 */ /* 0x000e220000000a00 */
[----:B------:R-:W5:Y:S02]  /*09a0*/  LDG.E R186, desc[UR4][R186.64] ;  /* 0x00000004baba7981 */ /* 0x000f64000c1e1900 */
[----:B------:R-:W-:-:S02]  /*09b0*/  IMAD.WIDE.U32 R170, R191, 0x4, R170 ;  /* 0x00000004bfaa7825 */ /* 0x000fc400078e00aa */
[----:B------:R-:W5:Y:S03]  /*09c0*/  LDG.E R188, desc[UR4][R188.64] ;  /* 0x00000004bcbc7981 */ /* 0x000f66000c1e1900 */
[----:B------:R-:W1:Y:S01]  /*09d0*/  @P0 LDC.64 R178, c[0x0][0x2c8] ;  /* 0x0000b200ffb20b82 */ /* 0x000e620000000a00 */
[----:B------:R3:W5:Y:S04]  /*09e0*/  LDG.E R171, desc[UR4][R170.64] ;  /* 0x00000004aaab7981 */ /* 0x000768000c1e1900 */
[----:B------:R3:W5:Y:S03]  /*09f0*/  @P1 LDG.E R190, desc[UR4][R192.64] ;  /* 0x00000004c0be1981 */ /* 0x000766000c1e1900 */
[----:B------:R-:W3:Y:S08]  /*0a00*/  @P0 LDC.64 R180, c[0x0][0x2c8] ;  /* 0x0000b200ffb40b82 */ /* 0x000ef00000000a00 */
[----:B------:R-:W3:Y:S01]  /*0a10*/  @P0 LDC.64 R172, c[0x0][0x2c8] ;  /* 0x0000b200ffac0b82 */ /* 0x000ee20000000a00 */
[----:B0-----:R-:W-:-:S05]  /*0a20*/  @P0 IMAD.WIDE.U32 R176, R197, 0x10, R176 ;  /* 0x00000010c5b00825 */ /* 0x001fca00078e00b0 */
[----:B------:R0:W5:Y:S02]  /*0a30*/  @P0 LDG.E.128 R88, desc[UR4][R176.64] ;  /* 0x00000004b0580981 */ /* 0x000164000c1e1d00 */
[----:B------:R-:W0:Y:S01]  /*0a40*/  @P0 LDC.64 R174, c[0x0][0x2c8] ;  /* 0x0000b200ffae0b82 */ /* 0x000e220000000a00 */
[----:B-1----:R-:W-:-:S05]  /*0a50*/  @P0 IMAD.WIDE.U32 R178, R195, 0x10, R178 ;  /* 0x00000010c3b20825 */ /* 0x002fca00078e00b2 */
[----:B------:R1:W5:Y:S01]  /*0a60*/  @P0 LDG.E.128 R92, desc[UR4][R178.64] ;  /* 0x00000004b25c0981 */ /* 0x000362000c1e1d00 */
[----:B---3--:R-:W-:-:S05]  /*0a70*/  @P0 IMAD.WIDE.U32 R180, R191, 0x10, R180 ;  /* 0x00000010bfb40825 */ /* 0x008fca00078e00b4 */
        /* <DEDUP_REMOVED lines=8> */
[C---:B------:R-:W-:Y:S01]  /*0b00*/  FADD.FTZ R104, -R208.reuse, R104 ;  /* 0x00000068d0687221 */ /* 0x040fe20000010100 */
[C---:B------:R-:W-:Y:S01]  /*0b10*/  FADD.FTZ R202, -R208.reuse, R105 ;  /* 0x00000069d0ca7221 */ /* 0x040fe20000010100 */
[----:B------:R-:W-:Y:S01]  /*0b20*/  FADD.FTZ R106, -R208, R106 ;  /* 0x0000006ad06a7221 */ /* 0x000fe20000010100 */
[----:B--2---:R-:W-:Y:S01]  /*0b30*/  FMUL.FTZ R203, R76, R108 ;  /* 0x0000006c4ccb7220 */ /* 0x004fe20000410000 */
[----:B------:R-:W-:Y:S01]  /*0b40*/  FMUL.FTZ R205, R77, R109 ;  /* 0x0000006d4dcd7220 */ /* 0x000fe20000410000 */
[C---:B------:R-:W-:Y:S02]  /*0b50*/  FMUL.FTZ R170, R167.reuse, R104 ;  /* 0x00000068a7aa7220 */ /* 0x040fe40000410000 */
[----:B------:R-:W-:Y:S01]  /*0b60*/  FADD.FTZ R104, RZ, R203 ;  /* 0x000000cbff687221 */ /* 0x000fe20000010000 */
[C---:B------:R-:W-:Y:S01]  /*0b70*/  FMUL.FTZ R202, R167.reuse, R202 ;  /* 0x000000caa7ca7220 */ /* 0x040fe20000410000 */
[----:B------:R-:W-:Y:S01]  /*0b80*/  FFMA.FTZ R105, R170, R203, RZ ;  /* 0x000000cbaa697223 */ /* 0x000fe200000100ff */
[----:B------:R-:W-:Y:S01]  /*0b90*/  FMUL.FTZ R207, R78, R110 ;  /* 0x0000006e4ecf7220 */ /* 0x000fe20000410000 */
[----:B------:R-:W-:Y:S01]  /*0ba0*/  FADD.FTZ R104, R104, R205 ;  /* 0x000000cd68687221 */ /* 0x000fe20000010000 */
[----:B------:R-:W-:Y:S01]  /*0bb0*/  FADD.FTZ R206, -R208, R107 ;  /* 0x0000006bd0ce7221 */ /* 0x000fe20000010100 */
[----:B------:R-:W-:Y:S01]  /*0bc0*/  FMUL.FTZ R204, R167, R106 ;  /* 0x0000006aa7cc7220 */ /* 0x000fe20000410000 */
[----:B------:R-:W-:Y:S01]  /*0bd0*/  FFMA.FTZ R105, R202, R205, R105 ;  /* 0x000000cdca697223 */ /* 0x000fe20000010069 */
[----:B------:R-:W-:Y:S01]  /*0be0*/  FMUL.FTZ R209, R79, R111 ;  /* 0x0000006f4fd17220 */ /* 0x000fe20000410000 */
[----:B------:R-:W-:Y:S01]  /*0bf0*/  FADD.FTZ R104, R104, R207 ;  /* 0x000000cf68687221 */ /* 0x000fe20000010000 */
[C---:B------:R-:W-:Y:S01]  /*0c00*/  FMUL.FTZ R206, R167.reuse, R206 ;  /* 0x000000cea7ce7220 */ /* 0x040fe20000410000 */
[----:B------:R-:W-:Y:S01]  /*0c10*/  FADD.FTZ R112, -R208, R112 ;  /* 0x00000070d0707221 */ /* 0x000fe20000010100 */
        /* <DEDUP_REMOVED lines=8> */
[----:B------:R-:W-:Y:S01]  /*0ca0*/  FADD.FTZ R114, -R208, R114 ;  /* 0x00000072d0727221 */ /* 0x000fe20000010100 */
[C---:B------:R-:W-:Y:S01]  /*0cb0*/  FMUL.FTZ R196, R167.reuse, R196 ;  /* 0x000000c4a7c47220 */ /* 0x040fe20000410000 */
        /* <DEDUP_REMOVED lines=13> */
[----:B-1----:R-:W-:Y:S01]  /*0d90*/  FADD.FTZ R178, -R208, R121 ;  /* 0x00000079d0b27221 */ /* 0x002fe20000010100 */
[----:B------:R-:W-:Y:S01]  /*0da0*/  FMUL.FTZ R176, R167, R120 ;  /* 0x00000078a7b07220 */ /* 0x000fe20000410000 */
[----:B------:R-:W-:Y:S01]  /*0db0*/  FFMA.FTZ R105, R200, R193, R105 ;  /* 0x000000c1c8697223 */ /* 0x000fe20000010069 */
[----:B------:R-:W-:Y:S01]  /*0dc0*/  FMUL.FTZ R179, R69, R125 ;  /* 0x0000007d45b37220 */ /* 0x000fe20000410000 */
[----:B------:R-:W-:Y:S01]  /*0dd0*/  FADD.FTZ R104, R104, R177 ;  /* 0x000000b168687221 */ /* 0x000fe20000010000 */
[----:B------:R-:W-:Y:S01]  /*0de0*/  FADD.FTZ R122, -R208, R122 ;  /* 0x0000007ad07a7221 */ /* 0x000fe20000010100 */
[C---:B------:R-:W-:Y:S01]  /*0df0*/  FMUL.FTZ R178, R167.reuse, R178 ;  /* 0x000000b2a7b27220 */ /* 0x040fe20000410000 */
[----:B------:R-:W-:Y:S01]  /*0e00*/  FFMA.FTZ R105, R176, R177, R105 ;  /* 0x000000b1b0697223 */ /* 0x000fe20000010069 */
[----:B------:R-:W-:Y:S01]  /*0e10*/  FADD.FTZ R128, -R208, R128 ;  /* 0x00000080d0807221 */ /* 0x000fe20000010100 */
[----:B---3--:R-:W-:Y:S01]  /*0e20*/  FMUL.FTZ R181, R70, R126 ;  /* 0x0000007e46b57220 */ /* 0x008fe20000410000 */
[----:B------:R-:W-:Y:S01]  /*0e30*/  FADD.FTZ R104, R104, R179 ;  /* 0x000000b368687221 */ /* 0x000fe20000010000 */
[----:B------:R-:W-:Y:S01]  /*0e40*/  FADD.FTZ R192, -R208, R123 ;  /* 0x0000007bd0c07221 */ /* 0x000fe20000010100 */
[C---:B------:R-:W-:Y:S01]  /*0e50*/  FMUL.FTZ R180, R167.reuse, R122 ;  /* 0x0000007aa7b47220 */ /* 0x040fe20000410000 */
[----:B------:R-:W-:Y:S01]  /*0e60*/  FFMA.FTZ R105, R178, R179, R105 ;  /* 0x000000b3b2697223 */ /* 0x000fe20000010069 */
[----:B------:R-:W-:Y:S01]  /*0e70*/  FMUL.FTZ R172, R167, R128 ;  /* 0x00000080a7ac7220 */ /* 0x000fe20000410000 */
[----:B------:R-:W-:Y:S01]  /*0e80*/  FADD.FTZ R106, -R208, R129 ;  /* 0x00000081d06a7221 */ /* 0x000fe20000010100 */
[----:B------:R-:W-:Y:S01]  /*0e90*/  FMUL.FTZ R183, R71, R127 ;  /* 0x0000007f47b77220 */ /* 0x000fe20000410000 */
[----:B------:R-:W-:Y:S01]  /*0ea0*/  FADD.FTZ R104, R104, R181 ;  /* 0x000000b568687221 */ /* 0x000fe20000010000 */
[C---:B------:R-:W-:Y:S01]  /*0eb0*/  FMUL.FTZ R192, R167.reuse, R192 ;  /* 0x000000c0a7c07220 */ /* 0x040fe20000410000 */
[----:B------:R-:W-:Y:S01]  /*0ec0*/  FFMA.FTZ R105, R180, R181, R105 ;  /* 0x000000b5b4697223 */ /* 0x000fe20000010069 */
[----:B------:R-:W-:Y:S01]  /*0ed0*/  FADD.FTZ R130, -R208, R130 ;  /* 0x00000082d0827221 */ /* 0x000fe20000010100 */
[C---:B------:R-:W-:Y:S01]  /*0ee0*/  FADD.FTZ R35, R132.reuse, R35 ;  /* 0x0000002384237221 */ /* 0x040fe20000010000 */
[----:B------:R-:W-:Y:S01]  /*0ef0*/  FFMA.FTZ R15, R132, R172, R15 ;  /* 0x000000ac840f7223 */ /* 0x000fe2000001000f */
[----:B------:R-:W-:Y:S01]  /*0f00*/  FMUL.FTZ R173, R64, R132 ;  /* 0x0000008440ad7220 */ /* 0x000fe20000410000 */
[C---:B------:R-:W-:Y:S01]  /*0f10*/  FMUL.FTZ R132, R167.reuse, R106 ;  /* 0x0000006aa7847220 */ /* 0x040fe20000410000 */
[----:B------:R-:W-:Y:S01]  /*0f20*/  FADD.FTZ R104, R104, R183 ;  /* 0x000000b768687221 */ /* 0x000fe20000010000 */
[----:B------:R-:W-:Y:S01]  /*0f30*/  FFMA.FTZ R105, R192, R183, R105 ;  /* 0x000000b7c0697223 */ /* 0x000fe20000010069 */
[C---:B------:R-:W-:Y:S01]  /*0f40*/  FADD.FTZ R23, R108.reuse, R23 ;  /* 0x000000176c177221 */ /* 0x040fe20000010000 */
[----:B------:R-:W-:Y:S01]  /*0f50*/  FFMA.FTZ R3, R108, R170, R3 ;  /* 0x000000aa6c037223 */ /* 0x000fe20000010003 */
[----:B0-----:R-:W-:Y:S01]  /*0f60*/  FMUL.FTZ R174, R167, R130 ;  /* 0x00000082a7ae7220 */ /* 0x001fe20000410000 */
[----:B------:R-:W-:Y:S01]  /*0f70*/  FADD.FTZ R108, -R208, R131 ;  /* 0x00000083d06c7221 */ /* 0x000fe20000010100 */
[C---:B------:R-:W-:Y:S01]  /*0f80*/  FADD.FTZ R32, R133.reuse, R32 ;  /* 0x0000002085207221 */ /* 0x040fe20000010000 */
[----:B------:R-:W-:Y:S01]  /*0f90*/  FFMA.FTZ R12, R133, R132, R12 ;  /* 0x00000084850c7223 */ /* 0x000fe2000001000c */
[----:B------:R-:W-:Y:S01]  /*0fa0*/  FMUL.FTZ R133, R65, R133 ;  /* 0x0000008541857220 */ /* 0x000fe20000410000 */
[----:B------:R-:W-:Y:S01]  /*0fb0*/  FADD.FTZ R106, R140, R39 ;  /* 0x000000278c6a7221 */ /* 0x000fe20000010000 */
        /* <DEDUP_REMOVED lines=12> */
[C---:B------:R-:W-:Y:S01]  /*1080*/  FADD.FTZ R124, -R208.reuse, R136 ;  /* 0x00000088d07c7221 */ /* 0x040fe20000010100 */
[----:B------:R-:W-:Y:S01]  /*1090*/  FMUL.FTZ R135, R67, R135 ;  /* 0x0000008743877220 */ /* 0x000fe20000410000 */
[----:B------:R-:W-:Y:S01]  /*10a0*/  FADD.FTZ R108, -R208, R137 ;  /* 0x00000089d06c7221 */ /* 0x000fe20000010100 */
[----:B------:R-:W-:Y:S01]  /*10b0*/  FADD.FTZ R104, R104, R175 ;  /* 0x000000af68687221 */ /* 0x000fe20000010000 */
[----:B------:R-:W-:Y:S01]  /*10c0*/  FFMA.FTZ R39, R174, R175, R39 ;  /* 0x000000afae277223 */ /* 0x000fe20000010027 */
[C---:B------:R-:W-:Y:S01]  /*10d0*/  FADD.FTZ R28, R125.reuse, R28 ;  /* 0x0000001c7d1c7221 */ /* 0x040fe20000010000 */
[----:B------:R-:W-:Y:S01]  /*10e0*/  FFMA.FTZ R8, R125, R178, R8 ;  /* 0x000000b27d087223 */ /* 0x000fe20000010008 */
[C---:B------:R-:W-:Y:S01]  /*10f0*/  FADD.FTZ R30, R127.reuse, R30 ;  /* 0x0000001e7f1e7221 */ /* 0x040fe20000010000 */
        /* <DEDUP_REMOVED lines=8> */
[----:B------:R-:W-:Y:S01]  /*1180*/  FFMA.FTZ R105, R140, R124, R19 ;  /* 0x0000007c8c697223 */ /* 0x000fe20000010013 */
[----:B------:R-:W-:Y:S01]  /*1190*/  FADD.FTZ R126, -R208, R138 ;  /* 0x0000008ad07e7221 */ /* 0x000fe20000010100 */
[----:B------:R-:W-:Y:S01]  /*11a0*/  FFMA.FTZ R107, R141, R125, R16 ;  /* 0x0000007d8d6b7223 */ /* 0x000fe20000010010 */
[----:B------:R-:W-:Y:S01]  /*11b0*/  FMUL.FTZ R128, R61, R141 ;  /* 0x0000008d3d807220 */ /* 0x000fe20000410000 */
[----:B------:R-:W-:Y:S01]  /*11c0*/  FADD.FTZ R19, R104, R127 ;  /* 0x0000007f68137221 */ /* 0x000fe20000010000 */
[----:B------:R-:W-:Y:S01]  /*11d0*/  FFMA.FTZ R16, R124, R127, R39 ;  /* 0x0000007f7c107223 */ /* 0x000fe20000010027 */
[----:B------:R-:W-:Y:S01]  /*11e0*/  FADD.FTZ R108, R141, R36 ;  /* 0x000000248d6c7221 */ /* 0x000fe20000010000 */
[----:B------:R-:W-:Y:S01]  /*11f0*/  FMUL.FTZ R126, R167, R126 ;  /* 0x0000007ea77e7220 */ /* 0x000fe20000410000 */
[----:B------:R-:W-:Y:S01]  /*1200*/  FADD.FTZ R36, R19, R128 ;  /* 0x0000008013247221 */ /* 0x000fe20000010000 */
[----:B------:R-:W-:Y:S01]  /*1210*/  FADD.FTZ R208, -R208, R139 ;  /* 0x0000008bd0d07221 */ /* 0x000fe20000010100 */
[----:B------:R-:W-:Y:S01]  /*1220*/  FMUL.FTZ R131, R62, R142 ;  /* 0x0000008e3e837220 */ /* 0x000fe20000410000 */
[----:B------:R-:W-:Y:S01]  /*1230*/  FFMA.FTZ R19, R125, R128, R16 ;  /* 0x000000807d137223 */ /* 0x000fe20000010010 */
        /* <DEDUP_REMOVED lines=34> */
[----:B------:R-:W0:Y:S01]  /*1460*/  SHFL.DOWN PT, R112, R39, 0x4, 0x1f ;  /* 0x08801f0027707f89 */ /* 0x000e2200000e0000 */
[----:B------:R-:W-:-:S03]  /*1470*/  MOV R19, R105 ;  /* 0x0000006900137202 */ /* 0x000fc60000000f00 */
[----:B------:R-:W1:Y:S01]  /*1480*/  SHFL.DOWN PT, R109, R110, 0x4, 0x1f ;  /* 0x08801f006e6d7f89 */ /* 0x000e6200000e0000 */
[----:B0-----:R-:W-:Y:S01]  /*1490*/  FADD.FTZ R112, R39, R112 ;  /* 0x0000007027707221 */ /* 0x001fe20000010000 */
[----:B------:R-:W-:Y:S01]  /*14a0*/  MOV R39, R106 ;  /* 0x0000006a00277202 */ /* 0x000fe20000000f00 */
[----:B-1----:R-:W-:-:S03]  /*14b0*/  FADD.FTZ R109, R110, R109 ;  /* 0x0000006d6e6d7221 */ /* 0x002fc60000010000 */
        /* <DEDUP_REMOVED lines=8> */
.L_x_11516:
[----:B------:R-:W3:Y:S01]  /*1540*/  S2R R109, SR_CgaCtaId ;  /* 0x00000000006d7919 */ /* 0x000ee20000008800 */
[----:B------:R-:W-:Y:S01]  /*1550*/  PLOP3.LUT P0, PT, PT, PT, PT, 0x80, 0x0 ;  /* 0x000000000000781c */ /* 0x000fe20003f0f070 */
[----:B------:R-:W4:Y:S01]  /*1560*/  LDC.64 R120, c[0x0][0x220] ;  /* 0x00008800ff787b82 */ /* 0x000f220000000a00 */
[----:B------:R-:W-:Y:S01]  /*1570*/  @!P2 PLOP3.LUT P0, PT, P4, PT, PT, 0x80, 0x0 ;  /* 0x000000000000a81c */ /* 0x000fe2000270f070 */
[----:B0-2---:R-:W-:Y:S01]  /*1580*/  FADD.FTZ R117, R117, R114 ;  /* 0x0000007275757221 */ /* 0x005fe20000010000 */
[----:B------:R-:W-:Y:S01]  /*1590*/  SHF.R.U32.HI R108, RZ, 0x5, R166 ;  /* 0x00000005ff6c7819 */ /* 0x000fe200000116a6 */
[----:B-1----:R-:W-:Y:S01]  /*15a0*/  FADD.FTZ R116, R116, R111 ;  /* 0x0000006f74747221 */ /* 0x002fe20000010000 */
[----:B------:R-:W-:Y:S01]  /*15b0*/  MOV R104, 0x400 ;  /* 0x0000040000687802 */ /* 0x000fe20000000f00 */
[----:B------:R-:W-:Y:S05]  /*15c0*/  WARPSYNC.ALL ;  /* 0x0000000000007948 */ /* 0x000fea0003800000 */
[----:B------:R-:W-:-:S04]  /*15d0*/  @!P2 LOP3.LUT R105, R108, 0x7fffffc, RZ, 0xc0, !PT ;  /* 0x07fffffc6c69a812 */ /* 0x000fc800078ec0ff */
[----:B------:R-:W-:-:S04]  /*15e0*/  @!P0 IADD3 R105, R105, 0x4, RZ ;  /* 0x0000000469698810 */ /* 0x000fc80007ffe0ff */
[----:B------:R-:W-:Y:S02]  /*15f0*/  @!P2 LOP3.LUT R106, R105, 0x3, R108, 0xf8, !PT ;  /* 0x00000003696aa812 */ /* 0x000fe400078ef86c */
[----:B---3--:R-:W-:Y:S01]  /*1600*/  LEA R109, R109, R104, 0x18 ;  /* 0x000000686d6d7211 */ /* 0x008fe200078ec0ff */
[----:B----4-:R-:W-:-:S03]  /*1610*/  IMAD.WIDE.U32 R104, R201, 0x10, R120 ;  /* 0x00000010c9687825 */ /* 0x010fc600078e0078 */
[----:B------:R-:W-:-:S05]  /*1620*/  @!P2 LEA R118, R106, R109, 0x3 ;  /* 0x0000006d6a76a211 */ /* 0x000fca00078e18ff */
[----:B------:R-:W-:Y:S01]  /*1630*/  @!P2 STS.64 [R118+0x2800], R116 ;  /* 0x002800747600a388 */ /* 0x000fe20000000a00 */
[----:B------:R-:W-:Y:S06]  /*1640*/  BAR.SYNC.DEFER_BLOCKING 0x0 ;  /* 0x0000000000007b1d */ /* 0x000fec0000010000 */
[----:B------:R-:W2:Y:S01]  /*1650*/  LDG.E.128 R104, desc[UR4][R104.64] ;  /* 0x0000000468687981 */ /* 0x000ea2000c1e1d00 */
[----:B------:R-:W-:Y:S02]  /*1660*/  LOP3.LUT R108, R108, 0x7fffffc, RZ, 0xc0, !PT ;  /* 0x07fffffc6c6c7812 */ /* 0x000fe400078ec0ff */
[----:B------:R-:W-:-:S02]  /*1670*/  ISETP.NE.U32.AND P0, PT, R168, RZ, PT ;  /* 0x000000ffa800720c */ /* 0x000fc40003f05070 */
[----:B------:R-:W-:Y:S02]  /*1680*/  @!P4 IADD3 R108, R108, 0x4, RZ ;  /* 0x000000046c6cc810 */ /* 0x000fe40007ffe0ff */
[----:B------:R-:W-:Y:S02]  /*1690*/  ISETP.NE.U32.AND P2, PT, RZ, UR14, PT ;  /* 0x0000000eff007c0c */ /* 0x000fe4000bf45070 */
[----:B------:R-:W-:Y:S02]  /*16a0*/  LEA R119, R108, R109, 0x3 ;  /* 0x0000006d6c777211 */ /* 0x000fe400078e18ff */
[----:B------:R-:W-:Y:S02]  /*16b0*/  ISETP.NE.AND.EX P0, PT, R169, RZ, PT, P0 ;  /* 0x000000ffa900720c */ /* 0x000fe40003f05300 */
[----:B------:R-:W-:Y:S01]  /*16c0*/  ISETP.NE.AND.EX P2, PT, RZ, UR15, PT, P2 ;  /* 0x0000000fff007c0c */ /* 0x000fe2000bf45320 */
[----:B------:R-:W0:Y:S01]  /*16d0*/  LDS.128 R108, [R119+0x2800] ;  /* 0x00280000776c7984 */ /* 0x000e220000000c00 */
[----:B-----5:R-:W-:-:S02]  /*16e0*/  LOP3.LUT P5, RZ, R182, 0xff, RZ, 0xc0, !PT ;  /* 0x000000ffb6ff7812 */ /* 0x020fc400078ac0ff */
[----:B------:R-:W-:Y:S01]  /*16f0*/  LOP3.LUT P6, RZ, R182, 0xff00, RZ, 0xc0, !PT ;  /* 0x0000ff00b6ff7812 */ /* 0x000fe200078cc0ff */
        /* <DEDUP_REMOVED lines=9> */
[----:B------:R-:W-:-:S03]  /*1790*/  FADD.FTZ R108, R115, R108 ;  /* 0x0000006c736c7221 */ /* 0x000fc60000010000 */
[----:B------:R-:W-:Y:S01]  /*17a0*/  FMUL.FTZ R114, R114, UR12 ;  /* 0x0000000c72727c20 */ /* 0x000fe20008410000 */
[----:B------:R-:W-:Y:S02]  /*17b0*/  FMUL.FTZ R136, R108, UR12 ;  /* 0x0000000c6c887c20 */ /* 0x000fe40008410000 */
[----:B------:R-:W1:Y:S02]  /*17c0*/  LDC.64 R108, c[0x0][0x2f8] ;  /* 0x0000be00ff6c7b82 */ /* 0x000e640000000a00 */
        /* <DEDUP_REMOVED lines=20> */
[----:B------:R-:W-:Y:S01]  /*1910*/  ISETP.NE.AND.EX P3, PT, RZ, UR15, PT, P3 ;  /* 0x0000000fff007c0c */ /* 0x000fe2000bf65330 */
[----:B------:R-:W-:Y:S01]  /*1920*/  FMUL.FTZ R116, R206, R190 ;  /* 0x000000bece747220 */ /* 0x000fe20000410000 */
[----:B------:R-:W-:Y:S01]  /*1930*/  FMUL.FTZ R113, R112, UR13 ;  /* 0x0000000d70717c20 */ /* 0x000fe20008410000 */
[----:B------:R-:W-:Y:S01]  /*1940*/  FMUL.FTZ R114, R114, UR13 ;  /* 0x0000000d72727c20 */ /* 0x000fe20008410000 */
[----:B-1----:R-:W-:-:S04]  /*1950*/  IMAD.WIDE.U32 R122, R201, 0x10, R108 ;  /* 0x00000010c97a7825 */ /* 0x002fc800078e006c */
[----:B------:R-:W-:Y:S01]  /*1960*/  FMUL.FTZ R138, R116, UR13 ;  /* 0x0000000d748a7c20 */ /* 0x000fe20008410000 */
[----:B------:R-:W-:Y:S01]  /*1970*/  FMUL.FTZ R112, R56, R113 ;  /* 0x0000007138707220 */ /* 0x000fe20000410000 */
[----:B------:R-:W-:Y:S02]  /*1980*/  SEL R108, R115, R100, P3 ;  /* 0x00000064736c7207 */ /* 0x000fe40001800000 */
[----:B------:R-:W-:Y:S01]  /*1990*/  FMUL.FTZ R115, R59, R138 ;  /* 0x0000008a3b737220 */ /* 0x000fe20000410000 */
[----:B------:R-:W-:Y:S02]  /*19a0*/  SEL R109, R202, R101, P3 ;  /* 0x00000065ca6d7207 */ /* 0x000fe40001800000 */
[----:B------:R-:W-:Y:S01]  /*19b0*/  SEL R112, R112, RZ, P5 ;  /* 0x000000ff70707207 */ /* 0x000fe20002800000 */
[----:B--2---:R-:W-:Y:S01]  /*19c0*/  FMUL.FTZ R104, R113, R104 ;  /* 0x0000006871687220 */ /* 0x004fe20000410000 */
[-C--:B------:R-:W-:Y:S01]  /*19d0*/  FMUL.FTZ R105, R105, R114.reuse ;  /* 0x0000007269697220 */ /* 0x080fe20000410000 */
[----:B------:R-:W-:Y:S01]  /*19e0*/  FMUL.FTZ R113, R57, R114 ;  /* 0x0000007239717220 */ /* 0x000fe20000410000 */
[----:B------:R-:W-:-:S02]  /*19f0*/  FMUL.FTZ R114, R117, R190 ;  /* 0x000000be75727220 */ /* 0x000fc40000410000 */
[----:B------:R-:W-:Y:S02]  /*1a00*/  FSEL R141, R104, RZ, P5 ;  /* 0x000000ff688d7208 */ /* 0x000fe40002800000 */
[----:B------:R-:W-:Y:S01]  /*1a10*/  FMUL.FTZ R143, R114, UR13 ;  /* 0x0000000d728f7c20 */ /* 0x000fe20008410000 */
[----:B------:R-:W-:Y:S01]  /*1a20*/  FSEL R139, R105, RZ, P6 ;  /* 0x000000ff698b7208 */ /* 0x000fe20003000000 */
[----:B0-----:R-:W-:Y:S01]  /*1a30*/  @P2 IMAD.WIDE.U32 R104, R201, 0x10, R110 ;  /* 0x00000010c9682825 */ /* 0x001fe200078e006e */
[----:B------:R-:W-:-:S03]  /*1a40*/  SEL R113, R113, RZ, P6 ;  /* 0x000000ff71717207 */ /* 0x000fc60003000000 */
[----:B------:R-:W-:Y:S01]  /*1a50*/  FMUL.FTZ R114, R58, R143 ;  /* 0x0000008f3a727220 */ /* 0x000fe20000410000 */
[C---:B------:R-:W-:Y:S02]  /*1a60*/  LOP3.LUT P5, RZ, R182.reuse, 0xff0000, RZ, 0xc0, !PT ;  /* 0x00ff0000b6ff7812 */ /* 0x040fe400078ac0ff */
[----:B------:R-:W-:Y:S02]  /*1a70*/  LOP3.LUT P6, RZ, R182, 0xff000000, RZ, 0xc0, !PT ;  /* 0xff000000b6ff7812 */ /* 0x000fe400078cc0ff */
[----:B------:R-:W-:Y:S01]  /*1a80*/  SEL R110, R117, R102, P3 ;  /* 0x00000066756e7207 */ /* 0x000fe20001800000 */
[----:B------:R-:W-:Y:S01]  /*1a90*/  IMAD.WIDE.U32 R116, R199, 0x10, R120 ;  /* 0x00000010c7747825 */ /* 0x000fe200078e0078 */
[----:B------:R-:W-:Y:S02]  /*1aa0*/  SEL R111, R206, R103, P3 ;  /* 0x00000067ce6f7207 */ /* 0x000fe40001800000 */
[----:B------:R-:W-:Y:S02]  /*1ab0*/  SEL R114, R114, RZ, P5 ;  /* 0x000000ff72727207 */ /* 0x000fe40002800000 */
[----:B------:R-:W-:Y:S01]  /*1ac0*/  SEL R115, R115, RZ, P6 ;  /* 0x000000ff73737207 */ /* 0x000fe20003000000 */
[----:B------:R-:W-:Y:S04]  /*1ad0*/  @P2 STG.E.128 desc[UR4][R104.64], R108 ;  /* 0x0000006c68002986 */ /* 0x000fe8000c101d04 */
        /* <DEDUP_REMOVED lines=12> */
[----:B------:R-:W-:Y:S01]  /*1ba0*/  FMUL.FTZ R138, R107, R138 ;  /* 0x0000008a6b8a7220 */ /* 0x000fe20000410000 */
[----:B------:R-:W-:Y:S01]  /*1bb0*/  FMUL.FTZ R107, R167, R198 ;  /* 0x000000c6a76b7220 */ /* 0x000fe20000410000 */
[----:B------:R-:W-:Y:S01]  /*1bc0*/  @P0 FADD.FTZ R185, R84, R185 ;  /* 0x000000b954b90221 */ /* 0x000fe20000010000 */
[----:B0-----:R-:W0:Y:S01]  /*1bd0*/  @P2 LDC.64 R122, c[0x0][0x308] ;  /* 0x0000c200ff7a2b82 */ /* 0x001e220000000a00 */
[----:B------:R-:W-:Y:S01]  /*1be0*/  @P0 FADD.FTZ R196, R85, R196 ;  /* 0x000000c455c40221 */ /* 0x000fe20000010000 */
[----:B------:R-:W-:Y:S01]  /*1bf0*/  FMUL.FTZ R200, R167, R200 ;  /* 0x000000c8a7c87220 */ /* 0x000fe20000410000 */
[-C--:B------:R-:W-:Y:S01]  /*1c00*/  FMUL.FTZ R104, R185, R190.reuse ;  /* 0x000000beb9687220 */ /* 0x080fe20000410000 */
[----:B------:R-:W-:Y:S01]  /*1c10*/  FMUL.FTZ R143, R106, R143 ;  /* 0x0000008f6a8f7220 */ /* 0x000fe20000410000 */
[-C--:B------:R-:W-:Y:S01]  /*1c20*/  FMUL.FTZ R106, R196, R190.reuse ;  /* 0x000000bec46a7220 */ /* 0x080fe20000410000 */
[----:B------:R-:W-:Y:S01]  /*1c30*/  @P0 FADD.FTZ R107, R86, R107 ;  /* 0x0000006b566b0221 */ /* 0x000fe20000010000 */
[----:B------:R-:W-:Y:S01]  /*1c40*/  FMUL.FTZ R105, R104, UR13 ;  /* 0x0000000d68697c20 */ /* 0x000fe20008410000 */
[----:B------:R-:W-:Y:S01]  /*1c50*/  @P0 FADD.FTZ R200, R87, R200 ;  /* 0x000000c857c80221 */ /* 0x000fe20000010000 */
[----:B------:R-:W-:Y:S01]  /*1c60*/  FSEL R143, R143, RZ, P5 ;  /* 0x000000ff8f8f7208 */ /* 0x000fe20002800000 */
[----:B------:R-:W-:Y:S01]  /*1c70*/  FMUL.FTZ R106, R106, UR13 ;  /* 0x0000000d6a6a7c20 */ /* 0x000fe20008410000 */
[----:B------:R-:W-:Y:S01]  /*1c80*/  FMUL.FTZ R108, R52, R105 ;  /* 0x00000069346c7220 */ /* 0x000fe20000410000 */
[----:B------:R-:W-:Y:S01]  /*1c90*/  LOP3.LUT P5, RZ, R184, 0xff, RZ, 0xc0, !PT ;  /* 0x000000ffb8ff7812 */ /* 0x000fe200078ac0ff */
[----:B------:R-:W-:Y:S01]  /*1ca0*/  FMUL.FTZ R104, R107, R190 ;  /* 0x000000be6b687220 */ /* 0x000fe20000410000 */
[----:B------:R-:W-:Y:S01]  /*1cb0*/  FSEL R138, R138, RZ, P6 ;  /* 0x000000ff8a8a7208 */ /* 0x000fe20003000000 */
[----:B------:R-:W-:Y:S01]  /*1cc0*/  FMUL.FTZ R109, R53, R106 ;  /* 0x0000006a356d7220 */ /* 0x000fe20000410000 */
[----:B------:R-:W-:Y:S01]  /*1cd0*/  LOP3.LUT P6, RZ, R184, 0xff00, RZ, 0xc0, !PT ;  /* 0x0000ff00b8ff7812 */ /* 0x000fe200078cc0ff */
[----:B------:R-:W-:Y:S01]  /*1ce0*/  FMUL.FTZ R187, R104, UR13 ;  /* 0x0000000d68bb7c20 */ /* 0x000fe20008410000 */
[----:B------:R-:W-:Y:S01]  /*1cf0*/  SEL R108, R108, RZ, P5 ;  /* 0x000000ff6c6c7207 */ /* 0x000fe20002800000 */
[----:B------:R-:W-:Y:S01]  /*1d00*/  IMAD.WIDE.U32 R112, R197, 0x10, R120 ;  /* 0x00000010c5707825 */ /* 0x000fe200078e0078 */
[----:B------:R-:W-:-:S03]  /*1d10*/  SEL R109, R109, RZ, P6 ;  /* 0x000000ff6d6d7207 */ /* 0x000fc60003000000 */
[----:B------:R-:W-:Y:S01]  /*1d20*/  FMUL.FTZ R110, R54, R187 ;  /* 0x000000bb366e7220 */ /* 0x000fe20000410000 */
[----:B------:R-:W-:Y:S01]  /*1d30*/  SEL R104, R185, R100, P3 ;  /* 0x00000064b9687207 */ /* 0x000fe20001800000 */
[----:B0-----:R-:W-:-:S04]  /*1d40*/  @P2 IMAD.WIDE.U32 R122, R199, 0x10, R122 ;  /* 0x00000010c77a2825 */ /* 0x001fc800078e007a */
[----:B--2---:R-:W-:Y:S01]  /*1d50*/  FMUL.FTZ R116, R105, R116 ;  /* 0x0000007469747220 */ /* 0x004fe20000410000 */
[----:B------:R-:W-:Y:S01]  /*1d60*/  FMUL.FTZ R105, R200, R190 ;  /* 0x000000bec8697220 */ /* 0x000fe20000410000 */
[----:B------:R-:W-:Y:S01]  /*1d70*/  FMUL.FTZ R117, R117, R106 ;  /* 0x0000006a75757220 */ /* 0x000fe20000410000 */
[----:B------:R-:W-:Y:S02]  /*1d80*/  SEL R106, R107, R102, P3 ;  /* 0x000000666b6a7207 */ /* 0x000fe40001800000 */
[----:B------:R-:W-:Y:S01]  /*1d90*/  FSEL R169, R116, RZ, P5 ;  /* 0x000000ff74a97208 */ /* 0x000fe20002800000 */
[----:B------:R-:W-:Y:S01]  /*1da0*/  FMUL.FTZ R142, R105, UR13 ;  /* 0x0000000d698e7c20 */ /* 0x000fe20008410000 */
[----:B------:R-:W-:Y:S02]  /*1db0*/  LEA R116, P5, R199, UR16, 0x4 ;  /* 0x00000010c7747c11 */ /* 0x000fe4000f8a20ff */
[----:B------:R-:W-:Y:S01]  /*1dc0*/  FSEL R140, R117, RZ, P6 ;  /* 0x000000ff758c7208 */ /* 0x000fe20003000000 */
[----:B------:R-:W-:Y:S01]  /*1dd0*/  FMUL.FTZ R111, R55, R142 ;  /* 0x0000008e376f7220 */ /* 0x000fe20000410000 */
[----:B------:R-:W-:-:S02]  /*1de0*/  LEA.HI.X R117, R199, UR17, RZ, 0x4, P5 ;  /* 0x00000011c7757c11 */ /* 0x000fc4000a8f24ff */
[C---:B------:R-:W-:Y:S02]  /*1df0*/  LOP3.LUT P6, RZ, R184.reuse, 0xff0000, RZ, 0xc0, !PT ;  /* 0x00ff0000b8ff7812 */ /* 0x040fe400078cc0ff */
[----:B------:R-:W-:Y:S02]  /*1e00*/  LOP3.LUT P5, RZ, R184, 0xff000000, RZ, 0xc0, !PT ;  /* 0xff000000b8ff7812 */ /* 0x000fe400078ac0ff */
[----:B------:R-:W-:Y:S02]  /*1e10*/  SEL R105, R196, R101, P3 ;  /* 0x00000065c4697207 */ /* 0x000fe40001800000 */
[----:B------:R-:W-:Y:S02]  /*1e20*/  SEL R107, R200, R103, P3 ;  /* 0x00000067c86b7207 */ /* 0x000fe40001800000 */
[----:B------:R-:W-:Y:S02]  /*1e30*/  SEL R110, R110, RZ, P6 ;  /* 0x000000ff6e6e7207 */ /* 0x000fe40003000000 */
[----:B------:R-:W-:Y:S01]  /*1e40*/  SEL R111, R111, RZ, P5 ;  /* 0x000000ff6f6f7207 */ /* 0x000fe20002800000 */
[----:B------:R0:W-:Y:S04]  /*1e50*/  @P2 STG.E.128 desc[UR4][R122.64], R104 ;  /* 0x000000687a002986 */ /* 0x0001e8000c101d04 */
        /* <DEDUP_REMOVED lines=11> */
[----:B0-----:R-:W0:Y:S01]  /*1f10*/  @P2 LDC.64 R122, c[0x0][0x308] ;  /* 0x0000c200ff7a2b82 */ /* 0x001e220000000a00 */
[C---:B------:R-:W-:Y:S01]  /*1f20*/  FMUL.FTZ R178, R167.reuse, R178 ;  /* 0x000000b2a7b27220 */ /* 0x040fe20000410000 */
[C---:B------:R-:W-:Y:S01]  /*1f30*/  FMUL.FTZ R107, R167.reuse, R180 ;  /* 0x000000b4a76b7220 */ /* 0x040fe20000410000 */
[----:B------:R-:W-:Y:S01]  /*1f40*/  @P0 FADD.FTZ R181, R88, R181 ;  /* 0x000000b558b50221 */ /* 0x000fe20000010000 */
[----:B------:R-:W-:Y:S01]  /*1f50*/  FMUL.FTZ R192, R167, R192 ;  /* 0x000000c0a7c07220 */ /* 0x000fe20000410000 */
[----:B------:R-:W-:Y:S01]  /*1f60*/  @P0 FADD.FTZ R178, R89, R178 ;  /* 0x000000b259b20221 */ /* 0x000fe20000010000 */
[----:B------:R-:W-:Y:S01]  /*1f70*/  FMUL.FTZ R118, R118, R187 ;  /* 0x000000bb76767220 */ /* 0x000fe20000410000 */
[-C--:B------:R-:W-:Y:S01]  /*1f80*/  FMUL.FTZ R104, R181, R190.reuse ;  /* 0x000000beb5687220 */ /* 0x080fe20000410000 */
[----:B------:R-:W-:Y:S01]  /*1f90*/  @P0 FADD.FTZ R107, R90, R107 ;  /* 0x0000006b5a6b0221 */ /* 0x000fe20000010000 */
[----:B------:R-:W-:Y:S01]  /*1fa0*/  FMUL.FTZ R106, R178, R190 ;  /* 0x000000beb26a7220 */ /* 0x000fe20000410000 */
[----:B------:R-:W-:Y:S01]  /*1fb0*/  @P0 FADD.FTZ R192, R91, R192 ;  /* 0x000000c05bc00221 */ /* 0x000fe20000010000 */
[----:B------:R-:W-:Y:S01]  /*1fc0*/  FMUL.FTZ R105, R104, UR13 ;  /* 0x0000000d68697c20 */ /* 0x000fe20008410000 */
[----:B------:R-:W-:Y:S01]  /*1fd0*/  FMUL.FTZ R142, R119, R142 ;  /* 0x0000008e778e7220 */ /* 0x000fe20000410000 */
[----:B------:R-:W-:Y:S01]  /*1fe0*/  FSEL R177, R118, RZ, P6 ;  /* 0x000000ff76b17208 */ /* 0x000fe20003000000 */
[----:B------:R-:W-:Y:S01]  /*1ff0*/  FMUL.FTZ R106, R106, UR13 ;  /* 0x0000000d6a6a7c20 */ /* 0x000fe20008410000 */
[----:B-1----:R-:W-:Y:S01]  /*2000*/  FMUL.FTZ R108, R48, R105 ;  /* 0x00000069306c7220 */ /* 0x002fe20000410000 */
        /* <DEDUP_REMOVED lines=40> */
[----:B0-----:R-:W-:Y:S01]  /*2290*/  FMUL.FTZ R106, R167, R132 ;  /* 0x00000084a76a7220 */ /* 0x001fe20000410000 */
[----:B------:R-:W0:Y:S01]  /*22a0*/  @P2 LDC.64 R122, c[0x0][0x308] ;  /* 0x0000c200ff7a2b82 */ /* 0x000e220000000a00 */
[----:B------:R-:W-:Y:S01]  /*22b0*/  FMUL.FTZ R114, R114, R183 ;  /* 0x000000b772727220 */ /* 0x000fe20000410000 */
[----:B------:R-:W-:Y:S01]  /*22c0*/  @P0 FADD.FTZ R173, R92, R173 ;  /* 0x000000ad5cad0221 */ /* 0x000fe20000010000 */
[----:B------:R-:W-:Y:S01]  /*22d0*/  @P0 FADD.FTZ R106, R93, R106 ;  /* 0x0000006a5d6a0221 */ /* 0x000fe20000010000 */
[C---:B-1----:R-:W-:Y:S01]  /*22e0*/  FMUL.FTZ R112, R167.reuse, R134 ;  /* 0x00000086a7707220 */ /* 0x042fe20000410000 */
[----:B------:R-:W-:Y:S01]  /*22f0*/  FMUL.FTZ R111, R167, R174 ;  /* 0x000000aea76f7220 */ /* 0x000fe20000410000 */
[-C--:B------:R-:W-:Y:S01]  /*2300*/  FMUL.FTZ R104, R173, R190.reuse ;  /* 0x000000bead687220 */ /* 0x080fe20000410000 */
[----:B------:R-:W-:Y:S01]  /*2310*/  FMUL.FTZ R107, R106, R190 ;  /* 0x000000be6a6b7220 */ /* 0x000fe20000410000 */
[----:B------:R-:W-:Y:S01]  /*2320*/  @P0 FADD.FTZ R112, R95, R112 ;  /* 0x000000705f700221 */ /* 0x000fe20000010000 */
[----:B------:R-:W-:Y:S01]  /*2330*/  FMUL.FTZ R115, R115, R170 ;  /* 0x000000aa73737220 */ /* 0x000fe20000410000 */
[----:B------:R-:W-:Y:S01]  /*2340*/  FMUL.FTZ R105, R104, UR13 ;  /* 0x0000000d68697c20 */ /* 0x000fe20008410000 */
[----:B------:R-:W-:Y:S01]  /*2350*/  FMUL.FTZ R104, R107, UR13 ;  /* 0x0000000d6b687c20 */ /* 0x000fe20008410000 */
[----:B------:R-:W-:Y:S01]  /*2360*/  @P0 FADD.FTZ R111, R94, R111 ;  /* 0x0000006f5e6f0221 */ /* 0x000fe20000010000 */
[----:B------:R-:W-:Y:S01]  /*2370*/  FSEL R133, R114, RZ, P5 ;  /* 0x000000ff72857208 */ /* 0x000fe20002800000 */
[----:B------:R-:W-:Y:S01]  /*2380*/  FMUL.FTZ R108, R44, R105 ;  /* 0x000000692c6c7220 */ /* 0x000fe20000410000 */
[----:B------:R-:W-:Y:S01]  /*2390*/  LOP3.LUT P5, RZ, R188, 0xff, RZ, 0xc0, !PT ;  /* 0x000000ffbcff7812 */ /* 0x000fe200078ac0ff */
[----:B------:R-:W-:Y:S01]  /*23a0*/  FMUL.FTZ R109, R45, R104 ;  /* 0x000000682d6d7220 */ /* 0x000fe20000410000 */
[----:B------:R-:W-:-:S02]  /*23b0*/  FSEL R132, R115, RZ, P6 ;  /* 0x000000ff73847208 */ /* 0x000fc40003000000 */
[----:B------:R-:W-:Y:S02]  /*23c0*/  LOP3.LUT P6, RZ, R188, 0xff00, RZ, 0xc0, !PT ;  /* 0x0000ff00bcff7812 */ /* 0x000fe400078cc0ff */
[----:B------:R-:W-:Y:S02]  /*23d0*/  SEL R108, R108, RZ, P5 ;  /* 0x000000ff6c6c7207 */ /* 0x000fe40002800000 */
[----:B------:R-:W-:Y:S01]  /*23e0*/  SEL R109, R109, RZ, P6 ;  /* 0x000000ff6d6d7207 */ /* 0x000fe20003000000 */
[----:B0-----:R-:W-:Y:S01]  /*23f0*/  @P2 IMAD.WIDE.U32 R122, R195, 0x10, R122 ;  /* 0x00000010c37a2825 */ /* 0x001fe200078e007a */
[----:B------:R-:W-:-:S03]  /*2400*/  SEL R107, R112, R103, P3 ;  /* 0x00000067706b7207 */ /* 0x000fc60001800000 */
[----:B--2---:R-:W-:Y:S01]  /*2410*/  FMUL.FTZ R116, R105, R116 ;  /* 0x0000007469747220 */ /* 0x004fe20000410000 */
[----:B------:R-:W-:Y:S01]  /*2420*/  FMUL.FTZ R117, R117, R104 ;  /* 0x0000006875757220 */ /* 0x000fe20000410000 */
[-C--:B------:R-:W-:Y:S01]  /*2430*/  FMUL.FTZ R105, R112, R190.reuse ;  /* 0x000000be70697220 */ /* 0x080fe20000410000 */
[----:B------:R-:W-:Y:S02]  /*2440*/  FMUL.FTZ R104, R111, R190 ;  /* 0x000000be6f687220 */ /* 0x000fe40000410000 */
[----:B------:R-:W-:Y:S01]  /*2450*/  FSEL R135, R116, RZ, P5 ;  /* 0x000000ff74877208 */ /* 0x000fe20002800000 */
[----:B------:R-:W-:Y:S01]  /*2460*/  FMUL.FTZ R170, R105, UR13 ;  /* 0x0000000d69aa7c20 */ /* 0x000fe20008410000 */
[----:B------:R-:W-:Y:S01]  /*2470*/  LEA R116, P5, R195, UR16, 0x4 ;  /* 0x00000010c3747c11 */ /* 0x000fe2000f8a20ff */
[----:B------:R-:W-:Y:S01]  /*2480*/  FMUL.FTZ R175, R104, UR13 ;  /* 0x0000000d68af7c20 */ /* 0x000fe20008410000 */
[----:B------:R-:W-:Y:S01]  /*2490*/  FSEL R134, R117, RZ, P6 ;  /* 0x000000ff75867208 */ /* 0x000fe20003000000 */
[----:B------:R-:W-:Y:S01]  /*24a0*/  FMUL.FTZ R113, R47, R170 ;  /* 0x000000aa2f717220 */ /* 0x000fe20000410000 */
[----:B------:R-:W-:Y:S01]  /*24b0*/  LEA.HI.X R117, R195, UR17, RZ, 0x4, P5 ;  /* 0x00000011c3757c11 */ /* 0x000fe2000a8f24ff */
[----:B------:R-:W-:Y:S01]  /*24c0*/  FMUL.FTZ R110, R46, R175 ;  /* 0x000000af2e6e7220 */ /* 0x000fe20000410000 */
[----:B------:R-:W-:-:S02]  /*24d0*/  LOP3.LUT P5, RZ, R188, 0xff000000, RZ, 0xc0, !PT ;  /* 0xff000000bcff7812 */ /* 0x000fc400078ac0ff */
[----:B------:R-:W-:Y:S02]  /*24e0*/  LOP3.LUT P6, RZ, R188, 0xff0000, RZ, 0xc0, !PT ;  /* 0x00ff0000bcff7812 */ /* 0x000fe400078cc0ff */
[----:B------:R-:W-:Y:S02]  /*24f0*/  SEL R105, R106, R101, P3 ;  /* 0x000000656a697207 */ /* 0x000fe40001800000 */
[----:B------:R-:W-:Y:S02]  /*2500*/  SEL R106, R111, R102, P3 ;  /* 0x000000666f6a7207 */ /* 0x000fe40001800000 */
[----:B------:R-:W-:Y:S02]  /*2510*/  SEL R104, R173, R100, P3 ;  /* 0x00000064ad687207 */ /* 0x000fe40001800000 */
[----:B------:R-:W-:Y:S01]  /*2520*/  SEL R111, R113, RZ, P5 ;  /* 0x000000ff716f7207 */ /* 0x000fe20002800000 */
[----:B------:R-:W-:Y:S01]  /*2530*/  IMAD.WIDE.U32 R112, R191, 0x10, R120 ;  /* 0x00000010bf707825 */ /* 0x000fe200078e0078 */
        /* <DEDUP_REMOVED lines=13> */
[----:B0-----:R-:W0:Y:S01]  /*2610*/  @P2 LDC.64 R104, c[0x0][0x308] ;  /* 0x0000c200ff682b82 */ /* 0x001e220000000a00 */
[C---:B------:R-:W-:Y:S01]  /*2620*/  FMUL.FTZ R107, R167.reuse, R124 ;  /* 0x0000007ca76b7220 */ /* 0x040fe20000410000 */
[C---:B------:R-:W-:Y:S01]  /*2630*/  FMUL.FTZ R128, R167.reuse, R128 ;  /* 0x00000080a7807220 */ /* 0x040fe20000410000 */
[C---:B------:R-:W-:Y:S01]  /*2640*/  FMUL.FTZ R130, R167.reuse, R130 ;  /* 0x00000082a7827220 */ /* 0x040fe20000410000 */
[----:B-1----:R-:W-:Y:S01]  /*2650*/  FMUL.FTZ R109, R167, R126 ;  /* 0x0000007ea76d7220 */ /* 0x002fe20000410000 */
[----:B------:R-:W-:Y:S01]  /*2660*/  @P0 FADD.FTZ R107, R96, R107 ;  /* 0x0000006b606b0221 */ /* 0x000fe20000010000 */
[----:B------:R-:W-:Y:S01]  /*2670*/  @P0 FADD.FTZ R128, R97, R128 ;  /* 0x0000008061800221 */ /* 0x000fe20000010000 */
[----:B------:R-:W-:Y:S01]  /*2680*/  @P0 FADD.FTZ R130, R99, R130 ;  /* 0x0000008263820221 */ /* 0x000fe20000010000 */
[----:B------:R-:W-:Y:S01]  /*2690*/  @P0 FADD.FTZ R109, R98, R109 ;  /* 0x0000006d626d0221 */ /* 0x000fe20000010000 */
[----:B------:R-:W-:Y:S01]  /*26a0*/  FMUL.FTZ R118, R118, R175 ;  /* 0x000000af76767220 */ /* 0x000fe20000410000 */
[C---:B------:R-:W-:Y:S01]  /*26b0*/  SEL R100, R107.reuse, R100, P3 ;  /* 0x000000646b647207 */ /* 0x040fe20001800000 */
[-C--:B------:R-:W-:Y:S01]  /*26c0*/  FMUL.FTZ R107, R107, R190.reuse ;  /* 0x000000be6b6b7220 */ /* 0x080fe20000410000 */
[C---:B------:R-:W-:Y:S01]  /*26d0*/  SEL R101, R128.reuse, R101, P3 ;  /* 0x0000006580657207 */ /* 0x040fe20001800000 */
[----:B------:R-:W-:Y:S01]  /*26e0*/  FMUL.FTZ R128, R128, R190 ;  /* 0x000000be80807220 */ /* 0x000fe20000410000 */
[C---:B------:R-:W-:Y:S01]  /*26f0*/  SEL R102, R109.reuse, R102, P3 ;  /* 0x000000666d667207 */ /* 0x040fe20001800000 */
[-C--:B------:R-:W-:Y:S01]  /*2700*/  FMUL.FTZ R109, R109, R190.reuse ;  /* 0x000000be6d6d7220 */ /* 0x080fe20000410000 */
[C---:B------:R-:W-:Y:S01]  /*2710*/  SEL R103, R130.reuse, R103, P3 ;  /* 0x0000006782677207 */ /* 0x040fe20001800000 */
[----:B------:R-:W-:Y:S01]  /*2720*/  FMUL.FTZ R130, R130, R190 ;  /* 0x000000be82827220 */ /* 0x000fe20000410000 */
[----:B------:R-:W-:Y:S01]  /*2730*/  FSEL R110, R119, RZ, P5 ;  /* 0x000000ff776e7208 */ /* 0x000fe20002800000 */
[----:B------:R-:W-:Y:S01]  /*2740*/  FMUL.FTZ R117, R107, UR13 ;  /* 0x0000000d6b757c20 */ /* 0x000fe20008410000 */
[----:B------:R-:W-:Y:S01]  /*2750*/  FMUL.FTZ R128, R128, UR13 ;  /* 0x0000000d80807c20 */ /* 0x000fe20008410000 */
[----:B------:R-:W-:Y:S01]  /*2760*/  FMUL.FTZ R119, R109, UR13 ;  /* 0x0000000d6d777c20 */ /* 0x000fe20008410000 */
[----:B------:R-:W-:Y:S01]  /*2770*/  FMUL.FTZ R130, R130, UR13 ;  /* 0x0000000d82827c20 */ /* 0x000fe20008410000 */
[----:B------:R-:W-:Y:S01]  /*2780*/  IADD3 R165, R165, UR18, RZ ;  /* 0x00000012a5a57c10 */ /* 0x000fe2000fffe0ff */
[----:B0-----:R-:W-:Y:S01]  /*2790*/  @P2 IMAD.WIDE.U32 R104, R191, 0x10, R104 ;  /* 0x00000010bf682825 */ /* 0x001fe200078e0068 */
[----:B------:R-:W-:-:S03]  /*27a0*/  FSEL R111, R118, RZ, P6 ;  /* 0x000000ff766f7208 */ /* 0x000fc60003000000 */
[----:B------:R-:W-:Y:S01]  /*27b0*/  FMUL.FTZ R106, R40, R117 ;  /* 0x00000075286a7220 */ /* 0x000fe20000410000 */
[----:B------:R-:W-:Y:S01]  /*27c0*/  FMUL.FTZ R107, R41, R128 ;  /* 0x00000080296b7220 */ /* 0x000fe20000410000 */
[----:B------:R-:W-:Y:S01]  /*27d0*/  LOP3.LUT P6, RZ, R171, 0xff, RZ, 0xc0, !PT ;  /* 0x000000ffabff7812 */ /* 0x000fe200078cc0ff */
[----:B------:R0:W-:Y:S01]  /*27e0*/  @P2 STG.E.128 desc[UR4][R104.64], R100 ;  /* 0x0000006468002986 */ /* 0x0001e2000c101d04 */
[----:B------:R-:W-:Y:S01]  /*27f0*/  LEA R108, P2, R191, UR16, 0x4 ;  /* 0x00000010bf6c7c11 */ /* 0x000fe2000f8420ff */
[-C--:B------:R-:W-:Y:S01]  /*2800*/  FMUL.FTZ R116, R42, R119.reuse ;  /* 0x000000772a747220 */ /* 0x080fe20000410000 */
[----:B------:R-:W-:Y:S01]  /*2810*/  LOP3.LUT P5, RZ, R171, 0xff00, RZ, 0xc0, !PT ;  /* 0x0000ff00abff7812 */ /* 0x000fe200078ac0ff */
[----:B------:R-:W-:Y:S01]  /*2820*/  FMUL.FTZ R118, R43, R130 ;  /* 0x000000822b767220 */ /* 0x000fe20000410000 */
[----:B------:R-:W-:Y:S01]  /*2830*/  LEA.HI.X R109, R191, UR17, RZ, 0x4, P2 ;  /* 0x00000011bf6d7c11 */ /* 0x000fe200090f24ff */
[----:B------:R-:W-:Y:S01]  /*2840*/  FADD.FTZ R159, R110, R159 ;  /* 0x0000009f6e9f7221 */ /* 0x000fe20000010000 */
[----:B------:R-:W-:Y:S01]  /*2850*/  LOP3.LUT P0, RZ, R171, 0xff0000, RZ, 0xc0, !PT ;  /* 0x00ff0000abff7812 */ /* 0x000fe2000780c0ff */
[----:B------:R-:W-:Y:S01]  /*2860*/  FADD.FTZ R160, R111, R160 ;  /* 0x000000a06fa07221 */ /* 0x000fe20000010000 */
[----:B------:R-:W-:Y:S01]  /*2870*/  LOP3.LUT P3, RZ, R171, 0xff000000, RZ, 0xc0, !PT ;  /* 0xff000000abff7812 */ /* 0x000fe2000786c0ff */
[----:B------:R-:W-:Y:S01]  /*2880*/  FADD.FTZ R146, R141, R146 ;  /* 0x000000928d927221 */ /* 0x000fe20000010000 */
[----:B------:R-:W-:Y:S01]  /*2890*/  ISETP.GE.AND P2, PT, R165, UR19, PT ;  /* 0x00000013a5007c0c */ /* 0x000fe2000bf46270 */
[----:B------:R-:W-:Y:S01]  /*28a0*/  FADD.FTZ R144, R139, R144 ;  /* 0x000000908b907221 */ /* 0x000fe20000010000 */
[----:B------:R-:W-:Y:S01]  /*28b0*/  FADD.FTZ R148, R143, R148 ;  /* 0x000000948f947221 */ /* 0x000fe20000010000 */
[----:B------:R-:W-:Y:S01]  /*28c0*/  FADD.FTZ R147, R138, R147 ;  /* 0x000000938a937221 */ /* 0x000fe20000010000 */
[----:B------:R-:W-:Y:S01]  /*28d0*/  FADD.FTZ R150, R169, R150 ;  /* 0x00000096a9967221 */ /* 0x000fe20000010000 */
[----:B------:R-:W-:Y:S01]  /*28e0*/  FADD.FTZ R149, R140, R149 ;  /* 0x000000958c957221 */ /* 0x000fe20000010000 */
[----:B------:R-:W-:Y:S01]  /*28f0*/  FADD.FTZ R152, R177, R152 ;  /* 0x00000098b1987221 */ /* 0x000fe20000010000 */
[----:B0-----:R-:W-:Y:S01]  /*2900*/  SEL R104, R106, RZ, P6 ;  /* 0x000000ff6a687207 */ /* 0x001fe20003000000 */
[----:B------:R-:W-:Y:S01]  /*2910*/  FADD.FTZ R151, R142, R151 ;  /* 0x000000978e977221 */ /* 0x000fe20000010000 */
[----:B------:R-:W-:Y:S01]  /*2920*/  SEL R105, R107, RZ, P5 ;  /* 0x000000ff6b697207 */ /* 0x000fe20002800000 */
[----:B------:R-:W-:Y:S01]  /*2930*/  FADD.FTZ R154, R179, R154 ;  /* 0x0000009ab39a7221 */ /* 0x000fe20000010000 */
[----:B------:R-:W-:Y:S01]  /*2940*/  SEL R106, R116, RZ, P0 ;  /* 0x000000ff746a7207 */ /* 0x000fe20000000000 */
[----:B------:R-:W-:Y:S01]  /*2950*/  FADD.FTZ R153, R168, R153 ;  /* 0x00000099a8997221 */ /* 0x000fe20000010000 */
[----:B------:R-:W-:Y:S01]  /*2960*/  SEL R107, R118, RZ, P3 ;  /* 0x000000ff766b7207 */ /* 0x000fe20001800000 */
[----:B------:R-:W-:Y:S01]  /*2970*/  FADD.FTZ R156, R133, R156 ;  /* 0x0000009c859c7221 */ /* 0x000fe20000010000 */
[----:B------:R-:W-:Y:S01]  /*2980*/  FADD.FTZ R155, R132, R155 ;  /* 0x0000009b849b7221 */ /* 0x000fe20000010000 */
[----:B------:R-:W-:Y:S01]  /*2990*/  FADD.FTZ R158, R135, R158 ;  /* 0x0000009e879e7221 */ /* 0x000fe20000010000 */
[----:B------:R-:W-:Y:S01]  /*29a0*/  FADD.FTZ R157, R134, R157 ;  /* 0x0000009d869d7221 */ /* 0x000fe20000010000 */
[----:B------:R0:W-:Y:S01]  /*29b0*/  STG.E.128 desc[UR4][R108.64], R104 ;  /* 0x000000686c007986 */ /* 0x0001e2000c101d04 */
        /* <DEDUP_REMOVED lines=9> */
[----:B0-----:R-:W-:Y:S01]  /*2a50*/  FSEL R104, R115, RZ, P3 ;  /* 0x000000ff73687208 */ /* 0x001fe20001800000 */
[----:B------:R-:W-:Y:S02]  /*2a60*/  FADD.FTZ R162, R111, R162 ;  /* 0x000000a26fa27221 */ /* 0x000fe40000010000 */
[----:B------:R-:W-:Y:S02]  /*2a70*/  FADD.FTZ R164, R113, R164 ;  /* 0x000000a471a47221 */ /* 0x000fe40000010000 */
[----:B------:R-:W-:Y:S01]  /*2a80*/  FADD.FTZ R163, R104, R163 ;  /* 0x000000a368a37221 */ /* 0x000fe20000010000 */
        /* <DEDUP_REMOVED lines=53> */
.L_x_11503:
        /* <DEDUP_REMOVED lines=28> */
.L_x_11504:
[----:B------:R-:W-:Y:S01]  /*2fa0*/  HFMA2.MMA R115, -RZ, RZ, 0, 9.5367431640625e-07 ;  /* 0x00000010ff737435 */ /* 0x000fe200000001ff */
[----:B------:R-:W-:Y:S02]  /*2fb0*/  MOV R118, R21 ;  /* 0x0000001500767202 */ /* 0x000fe40000000f00 */
[----:B------:R-:W-:Y:S02]  /*2fc0*/  MOV R120, 0x1f ;  /* 0x0000001f00787802 */ /* 0x000fe40000000f00 */
[----:B------:R-:W-:-:S07]  /*2fd0*/  MOV R113, 0xffffffff ;  /* 0xffffffff00717802 */ /* 0x000fce0000000f00 */
[----:B-----5:R-:W-:Y:S05]  /*2fe0*/  WARPSYNC.COLLECTIVE R113, `(.L_x_11506) ;  /* 0x0000000071087348 */ /* 0x020fea0003c00000 */
[----:B------:R0:W1:Y:S02]  /*2ff0*/  SHFL.DOWN P0, R114, R118, R115, R120 ;  /* 0x0800007376727389 */ /* 0x0000640000000078 */
[----:B01---5:R-:W-:Y:S01]  /*3000*/  ENDCOLLECTIVE ;  /* 0x000000000000791b */ /* 0x023fe20003800000 */
.L_x_11506:
[----:B------:R-:W-:Y:S02]  /*3010*/  MOV R118, R16 ;  /* 0x0000001000767202 */ /* 0x000fe40000000f00 */
[----:B------:R-:W-:-:S07]  /*3020*/  MOV R36, R114 ;  /* 0x0000007200247202 */ /* 0x000fce0000000f00 */
[----:B------:R-:W-:Y:S05]  /*3030*/  WARPSYNC.COLLECTIVE R113, `(.L_x_11507) ;  /* 0x0000000071087348 */ /* 0x000fea0003c00000 */
[----:B------:R0:W1:Y:S02]  /*3040*/  SHFL.DOWN P0, R114, R118, R115, R120 ;  /* 0x0800007376727389 */ /* 0x0000640000000078 */
[----:B01----:R-:W-:Y:S01]  /*3050*/  ENDCOLLECTIVE ;  /* 0x000000000000791b */ /* 0x003fe20003800000 */
.L_x_11507:
[----:B------:R-:W-:Y:S01]  /*3060*/  FADD.FTZ R36, R21, R36 ;  /* 0x0000002415247221 */ /* 0x000fe20000010000 */
[----:B------:R-:W-:-:S04]  /*3070*/  HFMA2.MMA R115, -RZ, RZ, 0, 4.76837158203125e-07 ;  /* 0x00000008ff737435 */ /* 0x000fc800000001ff */
[----:B------:R-:W-:Y:S02]  /*3080*/  MOV R118, R36 ;  /* 0x0000002400767202 */ /* 0x000fe40000000f00 */
[----:B------:R-:W-:-:S07]  /*3090*/  MOV R19, R114 ;  /* 0x0000007200137202 */ /* 0x000fce0000000f00 */
[----:B------:R-:W-:Y:S05]  /*30a0*/  WARPSYNC.COLLECTIVE R113, `(.L_x_11508) ;  /* 0x0000000071087348 */ /* 0x000fea0003c00000 */
[----:B------:R0:W1:Y:S02]  /*30b0*/  SHFL.DOWN P0, R114, R118, R115, R120 ;  /* 0x0800007376727389 */ /* 0x0000640000000078 */
[----:B01----:R-:W-:Y:S01]  /*30c0*/  ENDCOLLECTIVE ;  /* 0x000000000000791b */ /* 0x003fe20003800000 */
.L_x_11508:
[----:B------:R-:W-:-:S05]  /*30d0*/  FADD.FTZ R19, R16, R19 ;  /* 0x0000001310137221 */ /* 0x000fca0000010000 */
[----:B------:R-:W-:Y:S02]  /*30e0*/  MOV R118, R19 ;  /* 0x0000001300767202 */ /* 0x000fe40000000f00 */
[----:B------:R-:W-:-:S07]  /*30f0*/  MOV R39, R114 ;  /* 0x0000007200277202 */ /* 0x000fce0000000f00 */
[----:B------:R-:W-:Y:S05]  /*3100*/  WARPSYNC.COLLECTIVE R113, `(.L_x_11509) ;  /* 0x0000000071087348 */ /* 0x000fea0003c00000 */
[----:B------:R0:W1:Y:S02]  /*3110*/  SHFL.DOWN P0, R114, R118, R115, R120 ;  /* 0x0800007376727389 */ /* 0x0000640000000078 */
[----:B01----:R-:W-:Y:S01]  /*3120*/  ENDCOLLECTIVE ;  /* 0x000000000000791b */ /* 0x003fe20003800000 */
.L_x_11509:
        /* <DEDUP_REMOVED lines=8> */
.L_x_11510:
[----:B------:R-:W-:Y:S01]  /*31b0*/  FADD.FTZ R110, R19, R110 ;  /* 0x0000006e136e7221 */ /* 0x000fe20000010000 */
[----:B------:R-:W-:-:S04]  /*31c0*/  MOV R19, R105 ;  /* 0x0000006900137202 */ /* 0x000fc80000000f00 */
[----:B------:R-:W-:Y:S02]  /*31d0*/  MOV R118, R110 ;  /* 0x0000006e00767202 */ /* 0x000fe40000000f00 */
[----:B------:R-:W-:-:S07]  /*31e0*/  MOV R112, R114 ;  /* 0x0000007200707202 */ /* 0x000fce0000000f00 */
[----:B------:R-:W-:Y:S05]  /*31f0*/  WARPSYNC.COLLECTIVE R113, `(.L_x_11511) ;  /* 0x0000000071087348 */ /* 0x000fea0003c00000 */
[----:B------:R0:W1:Y:S02]  /*3200*/  SHFL.DOWN P0, R114, R118, R115, R120 ;  /* 0x0800007376727389 */ /* 0x0000640000000078 */
[----:B01----:R-:W-:Y:S01]  /*3210*/  ENDCOLLECTIVE ;  /* 0x000000000000791b */ /* 0x003fe20003800000 */
.L_x_11511:
[----:B------:R-:W-:Y:S01]  /*3220*/  FADD.FTZ R112, R39, R112 ;  /* 0x0000007027707221 */ /* 0x000fe20000010000 */
[----:B------:R-:W-:Y:S01]  /*3230*/  MOV R39, R106 ;  /* 0x0000006a00277202 */ /* 0x000fe20000000f00 */
[----:B------:R-:W-:-:S03]  /*3240*/  HFMA2.MMA R115, -RZ, RZ, 0, 1.1920928955078125e-07 ;  /* 0x00000002ff737435 */ /* 0x000fc600000001ff */
[----:B------:R-:W-:Y:S02]  /*3250*/  MOV R118, R112 ;  /* 0x0000007000767202 */ /* 0x000fe40000000f00 */
[----:B------:R-:W-:-:S07]  /*3260*/  MOV R109, R114 ;  /* 0x00000072006d7202 */ /* 0x000fce0000000f00 */
[----:B------:R-:W-:Y:S05]  /*3270*/  WARPSYNC.COLLECTIVE R113, `(.L_x_11512) ;  /* 0x0000000071087348 */ /* 0x000fea0003c00000 */
[----:B------:R0:W1:Y:S02]  /*3280*/  SHFL.DOWN P0, R114, R118, R115, R120 ;  /* 0x0800007376727389 */ /* 0x0000640000000078 */
[----:B01----:R-:W-:Y:S01]  /*3290*/  ENDCOLLECTIVE ;  /* 0x000000000000791b */ /* 0x003fe20003800000 */
.L_x_11512:
[----:B------:R-:W-:-:S05]  /*32a0*/  FADD.FTZ R109, R110, R109 ;  /* 0x0000006d6e6d7221 */ /* 0x000fca0000010000 */
[----:B------:R-:W-:Y:S02]  /*32b0*/  MOV R118, R109 ;  /* 0x0000006d00767202 */ /* 0x000fe40000000f00 */
[----:B------:R-:W-:-:S07]  /*32c0*/  MOV R21, R114 ;  /* 0x0000007200157202 */ /* 0x000fce0000000f00 */
[----:B------:R-:W-:Y:S05]  /*32d0*/  WARPSYNC.COLLECTIVE R113, `(.L_x_11513) ;  /* 0x0000000071087348 */ /* 0x000fea0003c00000 */
[----:B------:R0:W1:Y:S02]  /*32e0*/  SHFL.DOWN P0, R114, R118, R115, R120 ;  /* 0x0800007376727389 */ /* 0x0000640000000078 */
[----:B01----:R-:W-:Y:S01]  /*32f0*/  ENDCOLLECTIVE ;  /* 0x000000000000791b */ /* 0x003fe20003800000 */
.L_x_11513:
        /* <DEDUP_REMOVED lines=8> */
.L_x_11514:
[----:B------:R-:W-:Y:S01]  /*3380*/  FADD.FTZ R117, R109, R16 ;  /* 0x000000106d757221 */ /* 0x000fe20000010000 */
[----:B------:R-:W-:-:S04]  /*3390*/  MOV R16, R107 ;  /* 0x0000006b00107202 */ /* 0x000fc80000000f00 */
[----:B------:R-:W-:Y:S02]  /*33a0*/  MOV R118, R117 ;  /* 0x0000007500767202 */ /* 0x000fe40000000f00 */
[----:B------:R-:W-:-:S07]  /*33b0*/  MOV R111, R114 ;  /* 0x00000072006f7202 */ /* 0x000fce0000000f00 */
[----:B------:R-:W-:Y:S05]  /*33c0*/  WARPSYNC.COLLECTIVE R113, `(.L_x_11515) ;  /* 0x0000000071087348 */ /* 0x000fea0003c00000 */
[----:B------:R0:W1:Y:S02]  /*33d0*/  SHFL.DOWN P0, R114, R118, R115, R120 ;  /* 0x0800007376727389 */ /* 0x0000640000000078 */
[----:B01----:R-:W-:Y:S01]  /*33e0*/  ENDCOLLECTIVE ;  /* 0x000000000000791b */ /* 0x003fe20003800000 */
.L_x_11515:
[----:B------:R-:W-:Y:S05]  /*33f0*/  BRA `(.L_x_11516) ;  /* 0xffffffe000507947 */ /* 0x000fea000383ffff */
.L_x_11517:
        /* <DEDUP_REMOVED lines=16> */
.L_x_12013:


//--------------------- .text._ZN10layer_norm22ln_bwd_finalize_kernelINS_22Kernel_traits_finalizeILj2560EfffffjLb1ELj1024ELj4ENS_18Kernel_traits_baseILj2560EfffffjLj1024EEEEELb1ELb0EEEvNS_9BwdParamsE --------------------------
	.section	.text._ZN10layer_norm22ln_bwd_finalize_kernelINS_22Kernel_traits_finalizeILj2560EfffffjLb1ELj1024ELj4ENS_18Kernel_traits_baseILj2560EfffffjLj1024EEEEELb1ELb0EEEvNS_9BwdParamsE,"ax",@progbits
	.align	128
        .global         _ZN10layer_norm22ln_bwd_finalize_kernelINS_22Kernel_traits_finalizeILj2560EfffffjLb1ELj1024ELj4ENS_18Kernel_traits_baseILj2560EfffffjLj1024EEEEELb1ELb0EEEvNS_9BwdParamsE
        .type           _ZN10layer_norm22ln_bwd_finalize_kernelINS_22Kernel_traits_finalizeILj2560EfffffjLb1ELj1024ELj4ENS_18Kernel_traits_baseILj2560EfffffjLj1024EEEEELb1ELb0EEEvNS_9BwdParamsE,@function
        .size           _ZN10layer_norm22ln_bwd_finalize_kernelINS_22Kernel_traits_finalizeILj2560EfffffjLb1ELj1024ELj4ENS_18Kernel_traits_baseILj2560EfffffjLj1024EEEEELb1ELb0EEEvNS_9BwdParamsE,(.L_x_12014 - _ZN10layer_norm22ln_bwd_finalize_kernelINS_22Kernel_traits_finalizeILj2560EfffffjLb1ELj1024ELj4ENS_18Kernel_traits_baseILj2560EfffffjLj1024EEEEELb1ELb0EEEvNS_9BwdParamsE)
        .other          _ZN10layer_norm22ln_bwd_finalize_kernelINS_22Kernel_traits_finalizeILj2560EfffffjLb1ELj1024ELj4ENS_18Kernel_traits_baseILj2560EfffffjLj1024EEEEELb1ELb0EEEvNS_9BwdParamsE,@"STO_CUDA_ENTRY STV_DEFAULT"
_ZN10layer_norm22ln_bwd_finalize_kernelINS_22Kernel_traits_finalizeILj2560EfffffjLb1ELj1024ELj4ENS_18Kernel_traits_baseILj2560EfffffjLj1024EEEEELb1ELb0EEEvNS_9BwdParamsE:
.text._ZN10layer_norm22ln_bwd_finalize_kernelINS_22Kernel_traits_finalizeILj2560EfffffjLb1ELj1024ELj4ENS_18Kernel_traits_baseILj2560EfffffjLj1024EEEEELb1ELb0EEEvNS_9BwdParamsE:
        /* <DEDUP_REMOVED lines=24> */
.L_x_11530:
        /* <DEDUP_REMOVED lines=36> */
.L_x_11522:
        /* <DEDUP_REMOVED lines=49> */
.L_x_11521:
[----:B------:R-:W-:Y:S05]  /*06d0*/  BSYNC B1 ;  /* 0x0000000000017941 */ /* 0x000fea0003800000 */
.L_x_11520:
        /* <DEDUP_REMOVED lines=31> */
.L_x_11524:
[----:B------:R-:W-:Y:S05]  /*08d0*/  BSYNC B1 ;  /* 0x0000000000017941 */ /* 0x000fea0003800000 */
.L_x_11523:
        /* <DEDUP_REMOVED lines=16> */
.L_x_11525:
[----:B------:R-:W-:Y:S05]  /*09e0*/  BSYNC B1 ;  /* 0x0000000000017941 */ /* 0x000fea0003800000 */
.L_x_11519:
[----:B------:R-:W-:Y:S05]  /*09f0*/  BSYNC B0 ;  /* 0x0000000000007941 */ /* 0x000fea0003800000 */
.L_x_11518:
        /* <DEDUP_REMOVED lines=40> */
.L_x_11546:
        /* <DEDUP_REMOVED lines=8> */
.L_x_11526:
        /* <DEDUP_REMOVED lines=20> */
.L_x_11529:
[----:B------:R-:W-:Y:S05]  /*0e40*/  BSYNC B0 ;  /* 0x0000000000007941 */ /* 0x000fea0003800000 */
.L_x_11528:
[C---:B------:R-:W-:Y:S01]  /*0e50*/  ISETP.GT.U32.AND P1, PT, R4.reuse, -0xa01, PT ;  /* 0xfffff5ff0400780c */ /* 0x040fe20003f24070 */
[----:B------:R-:W-:Y:S01]  /*0e60*/  VIADD R4, R4, 0xa00 ;  /* 0x00000a0004047836 */ /* 0x000fe20000000000 */
[----:B------:R-:W-:-:S11]  /*0e70*/  IADD3 R5, R5, 0x500, RZ ;  /* 0x0000050005057810 */ /* 0x000fd60007ffe0ff */
[----:B------:R-:W-:Y:S05]  /*0e80*/  @P1 BRA `(.L_x_11530) ;  /* 0xfffffff000bc1947 */ /* 0x000fea000383ffff */
[----:B------:R-:W-:Y:S05]  /*0e90*/  EXIT ;  /* 0x000000000000794d */ /* 0x000fea0003800000 */
.L_x_11527:
[----:B0-----:R-:W-:Y:S01]  /*0ea0*/  HFMA2.MMA R24, -RZ, RZ, 0, 5.9604644775390625e-08 ;  /* 0x00000001ff187435 */ /* 0x001fe200000001ff */
[----:B----4-:R-:W-:Y:S02]  /*0eb0*/  MOV R23, R10 ;  /* 0x0000000a00177202 */ /* 0x010fe40000000f00 */
[----:B------:R-:W-:Y:S02]  /*0ec0*/  MOV R25, 0x1f ;  /* 0x0000001f00197802 */ /* 0x000fe40000000f00 */
[----:B------:R-:W-:-:S07]  /*0ed0*/  MOV R20, 0xffffffff ;  /* 0xffffffff00147802 */ /* 0x000fce0000000f00 */
[----:B-123--:R-:W-:Y:S05]  /*0ee0*/  WARPSYNC.COLLECTIVE R20, `(.L_x_11531) ;  /* 0x0000000014087348 */ /* 0x00efea0003c00000 */
[----:B------:R0:W4:Y:S02]  /*0ef0*/  SHFL.BFLY P2, R22, R23, R24, R25 ;  /* 0x0c00001817167389 */ /* 0x0001240000040019 */
[----:B01234-:R-:W-:Y:S01]  /*0f00*/  ENDCOLLECTIVE ;  /* 0x000000000000791b */ /* 0x01ffe20003800000 */
.L_x_11531:
[----:B------:R-:W-:Y:S01]  /*0f10*/  IMAD.MOV.U32 R24, RZ, RZ, 0x2 ;  /* 0x00000002ff187424 */ /* 0x000fe200078e00ff */
[----:B------:R-:W-:-:S05]  /*0f20*/  MOV R11, R22 ;  /* 0x00000016000b7202 */ /* 0x000fca0000000f00 */
[----:B------:R-:W-:-:S05]  /*0f30*/  FADD.FTZ R11, R10, R11 ;  /* 0x0000000b0a0b7221 */ /* 0x000fca0000010000 */
[----:B------:R-:W-:-:S07]  /*0f40*/  MOV R23, R11 ;  /* 0x0000000b00177202 */ /* 0x000fce0000000f00 */
[----:B------:R-:W-:Y:S05]  /*0f50*/  WARPSYNC.COLLECTIVE R20, `(.L_x_11532) ;  /* 0x0000000014087348 */ /* 0x000fea0003c00000 */
[----:B------:R0:W1:Y:S02]  /*0f60*/  SHFL.BFLY P2, R22, R23, R24, R25 ;  /* 0x0c00001817167389 */ /* 0x0000640000040019 */
[----:B01----:R-:W-:Y:S01]  /*0f70*/  ENDCOLLECTIVE ;  /* 0x000000000000791b */ /* 0x003fe20003800000 */
.L_x_11532:
[----:B------:R-:W-:Y:S01]  /*0f80*/  HFMA2.MMA R24, -RZ, RZ, 0, 2.384185791015625e-07 ;  /* 0x00000004ff187435 */ /* 0x000fe200000001ff */
[----:B------:R-:W-:-:S05]  /*0f90*/  MOV R14, R22 ;  /* 0x00000016000e7202 */ /* 0x000fca0000000f00 */
[----:B------:R-:W-:-:S05]  /*0fa0*/  FADD.FTZ R14, R11, R14 ;  /* 0x0000000e0b0e7221 */ /* 0x000fca0000010000 */
[----:B------:R-:W-:-:S07]  /*0fb0*/  MOV R23, R14 ;  /* 0x0000000e00177202 */ /* 0x000fce0000000f00 */
[----:B------:R-:W-:Y:S05]  /*0fc0*/  WARPSYNC.COLLECTIVE R20, `(.L_x_11533) ;  /* 0x0000000014087348 */ /* 0x000fea0003c00000 */
[----:B------:R0:W1:Y:S02]  /*0fd0*/  SHFL.BFLY P2, R22, R23, R24, R25 ;  /* 0x0c00001817167389 */ /* 0x0000640000040019 */
[----:B01----:R-:W-:Y:S01]  /*0fe0*/  ENDCOLLECTIVE ;  /* 0x000000000000791b */ /* 0x003fe20003800000 */
.L_x_11533:
[----:B------:R-:W-:Y:S01]  /*0ff0*/  HFMA2.MMA R24, -RZ, RZ, 0, 4.76837158203125e-07 ;  /* 0x00000008ff187435 */ /* 0x000fe200000001ff */
[----:B------:R-:W-:-:S05]  /*1000*/  MOV R13, R22 ;  /* 0x00000016000d7202 */ /* 0x000fca0000000f00 */
[----:B------:R-:W-:-:S05]  /*1010*/  FADD.FTZ R13, R14, R13 ;  /* 0x0000000d0e0d7221 */ /* 0x000fca0000010000 */
[----:B------:R-:W-:-:S07]  /*1020*/  MOV R23, R13 ;  /* 0x0000000d00177202 */ /* 0x000fce0000000f00 */
[----:B------:R-:W-:Y:S05]  /*1030*/  WARPSYNC.COLLECTIVE R20, `(.L_x_11534) ;  /* 0x0000000014087348 */ /* 0x000fea0003c00000 */
[----:B------:R0:W1:Y:S02]  /*1040*/  SHFL.BFLY P2, R22, R23, R24, R25 ;  /* 0x0c00001817167389 */ /* 0x0000640000040019 */
[----:B01----:R-:W-:Y:S01]  /*1050*/  ENDCOLLECTIVE ;  /* 0x000000000000791b */ /* 0x003fe20003800000 */
.L_x_11534:
[----:B------:R-:W-:Y:S01]  /*1060*/  HFMA2.MMA R24, -RZ, RZ, 0, 9.5367431640625e-07 ;  /* 0x00000010ff187435 */ /* 0x000fe200000001ff */
[----:B------:R-:W-:-:S05]  /*1070*/  MOV R10, R22 ;  /* 0x00000016000a7202 */ /* 0x000fca0000000f00 */
[----:B------:R-:W-:-:S04]  /*1080*/  FADD.FTZ R11, R13, R10 ;  /* 0x0000000a0d0b7221 */ /* 0x000fc80000010000 */
[----:B------:R-:W-:-:S07]  /*1090*/  IMAD.MOV.U32 R23, RZ, RZ, R11 ;  /* 0x000000ffff177224 */ /* 0x000fce00078e000b */
[----:B------:R-:W-:Y:S05]  /*10a0*/  WARPSYNC.COLLECTIVE R20, `(.L_x_11535) ;  /* 0x0000000014087348 */ /* 0x000fea0003c00000 */
[----:B------:R0:W1:Y:S02]  /*10b0*/  SHFL.BFLY P2, R22, R23, R24, R25 ;  /* 0x0c00001817167389 */ /* 0x0000640000040019 */
[----:B01----:R-:W-:Y:S01]  /*10c0*/  ENDCOLLECTIVE ;  /* 0x000000000000791b */ /* 0x003fe20003800000 */
.L_x_11535:
[----:B------:R-:W-:Y:S01]  /*10d0*/  HFMA2.MMA R24, -RZ, RZ, 0, 5.9604644775390625e-08 ;  /* 0x00000001ff187435 */ /* 0x000fe200000001ff */
[----:B------:R-:W-:Y:S02]  /*10e0*/  MOV R23, R12 ;  /* 0x0000000c00177202 */ /* 0x000fe40000000f00 */
[----:B------:R-:W-:-:S08]  /*10f0*/  MOV R10, R22 ;  /* 0x00000016000a7202 */ /* 0x000fd00000000f00 */
[----:B------:R-:W-:Y:S05]  /*1100*/  WARPSYNC.COLLECTIVE R20, `(.L_x_11536) ;  /* 0x0000000014087348 */ /* 0x000fea0003c00000 */
[----:B------:R0:W1:Y:S02]  /*1110*/  SHFL.BFLY P2, R22, R23, R24, R25 ;  /* 0x0c00001817167389 */ /* 0x0000640000040019 */
[----:B01----:R-:W-:Y:S01]  /*1120*/  ENDCOLLECTIVE ;  /* 0x000000000000791b */ /* 0x003fe20003800000 */
.L_x_11536:
[----:B------:R-:W-:Y:S01]  /*1130*/  HFMA2.MMA R24, -RZ, RZ, 0, 1.1920928955078125e-07 ;  /* 0x00000002ff187435 */ /* 0x000fe200000001ff */
[----:B------:R-:W-:-:S05]  /*1140*/  MOV R13, R22 ;  /* 0x00000016000d7202 */ /* 0x000fca0000000f00 */
[----:B------:R-:W-:-:S05]  /*1150*/  FADD.FTZ R15, R12, R13 ;  /* 0x0000000d0c0f7221 */ /* 0x000fca0000010000 */
[----:B------:R-:W-:-:S07]  /*1160*/  MOV R23, R15 ;  /* 0x0000000f00177202 */ /* 0x000fce0000000f00 */
[----:B------:R-:W-:Y:S05]  /*1170*/  WARPSYNC.COLLECTIVE R20, `(.L_x_11537) ;  /* 0x0000000014087348 */ /* 0x000fea0003c00000 */
[----:B------:R0:W1:Y:S02]  /*1180*/  SHFL.BFLY P2, R22, R23, R24, R25 ;  /* 0x0c00001817167389 */ /* 0x0000640000040019 */
[----:B01----:R-:W-:Y:S01]  /*1190*/  ENDCOLLECTIVE ;  /* 0x000000000000791b */ /* 0x003fe20003800000 */
.L_x_11537:
[----:B------:R-:W-:Y:S01]  /*11a0*/  HFMA2.MMA R24, -RZ, RZ, 0, 2.384185791015625e-07 ;  /* 0x00000004ff187435 */ /* 0x000fe200000001ff */
[----:B------:R-:W-:-:S04]  /*11b0*/  IMAD.MOV.U32 R16, RZ, RZ, R22 ;  /* 0x000000ffff107224 */ /* 0x000fc800078e0016 */
[----:B------:R-:W-:-:S05]  /*11c0*/  FADD.FTZ R16, R15, R16 ;  /* 0x000000100f107221 */ /* 0x000fca0000010000 */
[----:B------:R-:W-:-:S07]  /*11d0*/  MOV R23, R16 ;  /* 0x0000001000177202 */ /* 0x000fce0000000f00 */
[----:B------:R-:W-:Y:S05]  /*11e0*/  WARPSYNC.COLLECTIVE R20, `(.L_x_11538) ;  /* 0x0000000014087348 */ /* 0x000fea0003c00000 */
[----:B------:R0:W1:Y:S02]  /*11f0*/  SHFL.BFLY P2, R22, R23, R24, R25 ;  /* 0x0c00001817167389 */ /* 0x0000640000040019 */
[----:B01----:R-:W-:Y:S01]  /*1200*/  ENDCOLLECTIVE ;  /* 0x000000000000791b */ /* 0x003fe20003800000 */
.L_x_11538:
[----:B------:R-:W-:Y:S01]  /*1210*/  HFMA2.MMA R24, -RZ, RZ, 0, 4.76837158203125e-07 ;  /* 0x00000008ff187435 */ /* 0x000fe200000001ff */
[----:B------:R-:W-:-:S05]  /*1220*/  MOV R17, R22 ;  /* 0x0000001600117202 */ /* 0x000fca0000000f00 */
[----:B------:R-:W-:-:S05]  /*1230*/  FADD.FTZ R17, R16, R17 ;  /* 0x0000001110117221 */ /* 0x000fca0000010000 */
[----:B------:R-:W-:-:S07]  /*1240*/  MOV R23, R17 ;  /* 0x0000001100177202 */ /* 0x000fce0000000f00 */
[----:B------:R-:W-:Y:S05]  /*1250*/  WARPSYNC.COLLECTIVE R20, `(.L_x_11539) ;  /* 0x0000000014087348 */ /* 0x000fea0003c00000 */
[----:B------:R0:W1:Y:S02]  /*1260*/  SHFL.BFLY P2, R22, R23, R24, R25 ;  /* 0x0c00001817167389 */ /* 0x0000640000040019 */
[----:B01----:R-:W-:Y:S01]  /*1270*/  ENDCOLLECTIVE ;  /* 0x000000000000791b */ /* 0x003fe20003800000 */
.L_x_11539:
[----:B------:R-:W-:Y:S01]  /*1280*/  IMAD.MOV.U32 R24, RZ, RZ, 0x10 ;  /* 0x00000010ff187424 */ /* 0x000fe200078e00ff */
[----:B------:R-:W-:-:S05]  /*1290*/  MOV R12, R22 ;  /* 0x00000016000c7202 */ /* 0x000fca0000000f00 */
[----:B------:R-:W-:-:S05]  /*12a0*/  FADD.FTZ R12, R17, R12 ;  /* 0x0000000c110c7221 */ /* 0x000fca0000010000 */
[----:B------:R-:W-:-:S07]  /*12b0*/  MOV R23, R12 ;  /* 0x0000000c00177202 */ /* 0x000fce0000000f00 */
[----:B------:R-:W-:Y:S05]  /*12c0*/  WARPSYNC.COLLECTIVE R20, `(.L_x_11540) ;  /* 0x0000000014087348 */ /* 0x000fea0003c00000 */
[----:B------:R0:W1:Y:S02]  /*12d0*/  SHFL.BFLY P2, R22, R23, R24, R25 ;  /* 0x0c00001817167389 */ /* 0x0000640000040019 */
[----:B01----:R-:W-:Y:S01]  /*12e0*/  ENDCOLLECTIVE ;  /* 0x000000000000791b */ /* 0x003fe20003800000 */
.L_x_11540:
[----:B------:R-:W-:Y:S01]  /*12f0*/  HFMA2.MMA R24, -RZ, RZ, 0, 5.9604644775390625e-08 ;  /* 0x00000001ff187435 */ /* 0x000fe200000001ff */
[----:B------:R-:W-:Y:S02]  /*1300*/  MOV R23, R8 ;  /* 0x0000000800177202 */ /* 0x000fe40000000f00 */
[----:B------:R-:W-:-:S08]  /*1310*/  MOV R15, R22 ;  /* 0x00000016000f7202 */ /* 0x000fd00000000f00 */
[----:B------:R-:W-:Y:S05]  /*1320*/  WARPSYNC.COLLECTIVE R20, `(.L_x_11541) ;  /* 0x0000000014087348 */ /* 0x000fea0003c00000 */
[----:B------:R0:W1:Y:S02]  /*1330*/  SHFL.BFLY P2, R22, R23, R24, R25 ;  /* 0x0c00001817167389 */ /* 0x0000640000040019 */
[----:B01----:R-:W-:Y:S01]  /*1340*/  ENDCOLLECTIVE ;  /* 0x000000000000791b */ /* 0x003fe20003800000 */
.L_x_11541:
[----:B------:R-:W-:Y:S01]  /*1350*/  HFMA2.MMA R24, -RZ, RZ, 0, 1.1920928955078125e-07 ;  /* 0x00000002ff187435 */ /* 0x000fe200000001ff */
[----:B------:R-:W-:-:S05]  /*1360*/  MOV R17, R22 ;  /* 0x0000001600117202 */ /* 0x000fca0000000f00 */
[----:B------:R-:W-:-:S05]  /*1370*/  FADD.FTZ R18, R8, R17 ;  /* 0x0000001108127221 */ /* 0x000fca0000010000 */
[----:B------:R-:W-:-:S07]  /*1380*/  MOV R23, R18 ;  /* 0x0000001200177202 */ /* 0x000fce0000000f00 */
[----:B------:R-:W-:Y:S05]  /*1390*/  WARPSYNC.COLLECTIVE R20, `(.L_x_11542) ;  /* 0x0000000014087348 */ /* 0x000fea0003c00000 */
[----:B------:R0:W1:Y:S02]  /*13a0*/  SHFL.BFLY P2, R22, R23, R24, R25 ;  /* 0x0c00001817167389 */ /* 0x0000640000040019 */
[----:B01----:R-:W-:Y:S01]  /*13b0*/  ENDCOLLECTIVE ;  /* 0x000000000000791b */ /* 0x003fe20003800000 */
.L_x_11542:
[----:B------:R-:W-:Y:S01]  /*13c0*/  HFMA2.MMA R24, -RZ, RZ, 0, 2.384185791015625e-07 ;  /* 0x00000004ff187435 */ /* 0x000fe200000001ff */
[----:B------:R-:W-:-:S05]  /*13d0*/  MOV R13, R22 ;  /* 0x00000016000d7202 */ /* 0x000fca0000000f00 */
[----:B------:R-:W-:-:S04]  /*13e0*/  FADD.FTZ R19, R18, R13 ;  /* 0x0000000d12137221 */ /* 0x000fc80000010000 */
[----:B------:R-:W-:-:S07]  /*13f0*/  IMAD.MOV.U32 R23, RZ, RZ, R19 ;  /* 0x000000ffff177224 */ /* 0x000fce00078e0013 */
[----:B------:R-:W-:Y:S05]  /*1400*/  WARPSYNC.COLLECTIVE R20, `(.L_x_11543) ;  /* 0x0000000014087348 */ /* 0x000fea0003c00000 */
[----:B------:R0:W1:Y:S02]  /*1410*/  SHFL.BFLY P2, R22, R23, R24, R25 ;  /* 0x0c00001817167389 */ /* 0x0000640000040019 */
[----:B01----:R-:W-:Y:S01]  /*1420*/  ENDCOLLECTIVE ;  /* 0x000000000000791b */ /* 0x003fe20003800000 */
.L_x_11543:
[----:B------:R-:W-:Y:S01]  /*1430*/  HFMA2.MMA R24, -RZ, RZ, 0, 4.76837158203125e-07 ;  /* 0x00000008ff187435 */ /* 0x000fe200000001ff */
[----:B------:R-:W-:-:S05]  /*1440*/  MOV R8, R22 ;  /* 0x0000001600087202 */ /* 0x000fca0000000f00 */
[----:B------:R-:W-:-:S05]  /*1450*/  FADD.FTZ R8, R19, R8 ;  /* 0x0000000813087221 */ /* 0x000fca0000010000 */
[----:B------:R-:W-:-:S07]  /*1460*/  MOV R23, R8 ;  /* 0x0000000800177202 */ /* 0x000fce0000000f00 */
[----:B------:R-:W-:Y:S05]  /*1470*/  WARPSYNC.COLLECTIVE R20, `(.L_x_11544) ;  /* 0x0000000014087348 */ /* 0x000fea0003c00000 */
[----:B------:R0:W1:Y:S02]  /*1480*/  SHFL.BFLY P2, R22, R23, R24, R25 ;  /* 0x0c00001817167389 */ /* 0x0000640000040019 */
[----:B01----:R-:W-:Y:S01]  /*1490*/  ENDCOLLECTIVE ;  /* 0x000000000000791b */ /* 0x003fe20003800000 */
.L_x_11544:
[----:B------:R-:W-:Y:S01]  /*14a0*/  HFMA2.MMA R24, -RZ, RZ, 0, 9.5367431640625e-07 ;  /* 0x00000010ff187435 */ /* 0x000fe200000001ff */
[----:B------:R-:W-:-:S05]  /*14b0*/  MOV R21, R22 ;  /* 0x0000001600157202 */ /* 0x000fca0000000f00 */
[----:B------:R-:W-:-:S05]  /*14c0*/  FADD.FTZ R21, R8, R21 ;  /* 0x0000001508157221 */ /* 0x000fca0000010000 */
[----:B------:R-:W-:-:S07]  /*14d0*/  MOV R23, R21 ;  /* 0x0000001500177202 */ /* 0x000fce0000000f00 */
[----:B------:R-:W-:Y:S05]  /*14e0*/  WARPSYNC.COLLECTIVE R20, `(.L_x_11545) ;  /* 0x0000000014087348 */ /* 0x000fea0003c00000 */
[----:B------:R0:W1:Y:S02]  /*14f0*/  SHFL.BFLY P2, R22, R23, R24, R25 ;  /* 0x0c00001817167389 */ /* 0x0000640000040019 */
[----:B01----:R-:W-:Y:S01]  /*1500*/  ENDCOLLECTIVE ;  /* 0x000000000000791b */ /* 0x003fe20003800000 */
.L_x_11545:
[----:B------:R-:W-:Y:S01]  /*1510*/  MOV R14, R22 ;  /* 0x00000016000e7202 */ /* 0x000fe20000000f00 */
[----:B------:R-:W-:Y:S06]  /*1520*/  BRA `(.L_x_11546) ;  /* 0xfffffff400d47947 */ /* 0x000fec000383ffff */
.L_x_11547:
        /* <DEDUP_REMOVED lines=13> */
.L_x_12014:


//--------------------- .text._ZN10layer_norm13ln_bwd_kernelINS_13Kernel_traitsIfffffjLj2560ELj1ELj1ELj4ELj16ENS_18Kernel_traits_baseILj2560EfffffjLj128EEEEELb1ELb1ELb1ELb0EEEvNS_9BwdParamsE --------------------------
	.section	.text._ZN10layer_norm13ln_bwd_kernelINS_13Kernel_traitsIfffffjLj2560ELj1ELj1ELj4ELj16ENS_18Kernel_traits_baseILj2560EfffffjLj128EEEEELb1ELb1ELb1ELb0EEEvNS_9BwdParamsE,"ax",@progbits
	.align	128
        .global         _ZN10layer_norm13ln_bwd_kernelINS_13Kernel_traitsIfffffjLj2560ELj1ELj1ELj4ELj16ENS_18Kernel_traits_baseILj2560EfffffjLj128EEEEELb1ELb1ELb1ELb0EEEvNS_9BwdParamsE
        .type           _ZN10layer_norm13ln_bwd_kernelINS_13Kernel_traitsIfffffjLj2560ELj1ELj1ELj4ELj16ENS_18Kernel_traits_baseILj2560EfffffjLj128EEEEELb1ELb1ELb1ELb0EEEvNS_9BwdParamsE,@function
        .size           _ZN10layer_norm13ln_bwd_kernelINS_13Kernel_traitsIfffffjLj2560ELj1ELj1ELj4ELj16ENS_18Kernel_traits_baseILj2560EfffffjLj128EEEEELb1ELb1ELb1ELb0EEEvNS_9BwdParamsE,(.L_x_12015 - _ZN10layer_norm13ln_bwd_kernelINS_13Kernel_traitsIfffffjLj2560ELj1ELj1ELj4ELj16ENS_18Kernel_traits_baseILj2560EfffffjLj128EEEEELb1ELb1ELb1ELb0EEEvNS_9BwdParamsE)
        .other          _ZN10layer_norm13ln_bwd_kernelINS_13Kernel_traitsIfffffjLj2560ELj1ELj1ELj4ELj16ENS_18Kernel_traits_baseILj2560EfffffjLj128EEEEELb1ELb1ELb1ELb0EEEvNS_9BwdParamsE,@"STO_CUDA_ENTRY STV_DEFAULT"
_ZN10layer_norm13ln_bwd_kernelINS_13Kernel_traitsIfffffjLj2560ELj1ELj1ELj4ELj16ENS_18Kernel_traits_baseILj2560EfffffjLj128EEEEELb1ELb1ELb1ELb0EEEvNS_9BwdParamsE:
.text._ZN10layer_norm13ln_bwd_kernelINS_13Kernel_traitsIfffffjLj2560ELj1ELj1ELj4ELj16ENS_18Kernel_traits_baseILj2560EfffffjLj128EEEEELb1ELb1ELb1ELb0EEEvNS_9BwdParamsE:
        /* <DEDUP_REMOVED lines=93> */
[----:B------:R-:W-:Y:S01]  /*05d0*/  HFMA2.MMA R197, -RZ, RZ, 0, 5.9604644775390625e-08 ;  /* 0x00000001ffc57435 */ /* 0x000fe200000001ff */
[----:B------:R-:W-:-:S10]  /*05e0*/  MOV R81, RZ ;  /* 0x000000ff00517202 */ /* 0x000fd40000000f00 */
.L_x_11661:
[----:B-1----:R-:W1:Y:S08]  /*05f0*/  LDC.64 R142, c[0x0][0x288] ;  /* 0x0000a200ff8e7b82 */ /* 0x002e700000000a00 */
[----:B--2---:R-:W2:Y:S08]  /*0600*/  LDC.64 R138, c[0x0][0x250] ;  /* 0x00009400ff8a7b82 */ /* 0x004eb00000000a00 */
[----:B0--3--:R-:W3:Y:S08]  /*0610*/  LDC.64 R140, c[0x0][0x258] ;  /* 0x00009600ff8c7b82 */ /* 0x009ef00000000a00 */
[----:B----4-:R-:W4:Y:S01]  /*0620*/  LDC.64 R136, c[0x0][0x280] ;  /* 0x0000a000ff887b82 */ /* 0x010f220000000a00 */
        /* <DEDUP_REMOVED lines=38> */
.L_x_11552:
[----:B------:R-:W-:Y:S05]  /*0890*/  BSYNC B1 ;  /* 0x0000000000017941 */ /* 0x000fea0003800000 */
.L_x_11551:
[----:B------:R-:W-:Y:S04]  /*08a0*/  BSSY B1, `(.L_x_11553) ;  /* 0x000000b000017945 */ /* 0x000fe80003800000 */
[----:B------:R-:W-:Y:S05]  /*08b0*/  @!P4 BRA `(.L_x_11554) ;  /* 0x000000000024c947 */ /* 0x000fea0003800000 */
[----:B------:R-:W1:Y:S01]  /*08c0*/  LDC.64 R138, c[0x0][0x240] ;  /* 0x00009000ff8a7b82 */ /* 0x000e620000000a00 */
[----:B------:R-:W-:-:S04]  /*08d0*/  ISETP.NE.U32.AND P5, PT, RZ, UR6, PT ;  /* 0x00000006ff007c0c */ /* 0x000fc8000bfa5070 */
[----:B------:R-:W-:-:S13]  /*08e0*/  ISETP.NE.AND.EX P5, PT, RZ, UR7, PT, P5 ;  /* 0x00000007ff007c0c */ /* 0x000fda000bfa5350 */
[----:B--2---:R-:W-:-:S05]  /*08f0*/  @P5 IMAD.WIDE.U32 R136, R143, 0x10, R144 ;  /* 0x000000108f885825 */ /* 0x004fca00078e0090 */
[----:B------:R3:W5:Y:S01]  /*0900*/  @P5 LDG.E.128 R16, desc[UR4][R136.64] ;  /* 0x0000000488105981 */ /* 0x000762000c1e1d00 */
[----:B-1----:R-:W-:-:S05]  /*0910*/  IMAD.WIDE.U32 R138, R141, 0x4, R138 ;  /* 0x000000048d8a7825 */ /* 0x002fca00078e008a */
[----:B------:R3:W5:Y:S01]  /*0920*/  LDG.E R154, desc[UR4][R138.64] ;  /* 0x000000048a9a7981 */ /* 0x000762000c1e1900 */
[----:B------:R-:W-:Y:S02]  /*0930*/  IADD3 R141, R141, 0x80, RZ ;  /* 0x000000808d8d7810 */ /* 0x000fe40007ffe0ff */
[----:B------:R-:W-:-:S07]  /*0940*/  IADD3 R143, R143, 0x80, RZ ;  /* 0x000000808f8f7810 */ /* 0x000fce0007ffe0ff */
.L_x_11554:
[----:B------:R-:W-:Y:S05]  /*0950*/  BSYNC B1 ;  /* 0x0000000000017941 */ /* 0x000fea0003800000 */
.L_x_11553:
        /* <DEDUP_REMOVED lines=11> */
.L_x_11556:
[----:B------:R-:W-:Y:S05]  /*0a10*/  BSYNC B1 ;  /* 0x0000000000017941 */ /* 0x000fea0003800000 */
.L_x_11555:
        /* <DEDUP_REMOVED lines=11> */
.L_x_11558:
[----:B------:R-:W-:Y:S05]  /*0ad0*/  BSYNC B1 ;  /* 0x0000000000017941 */ /* 0x000fea0003800000 */
.L_x_11557:
        /* <DEDUP_REMOVED lines=10> */
[----:B------:R-:W-:Y:S01]  /*0b80*/  HFMA2.MMA R204, -RZ, RZ, 0, 0 ;  /* 0x00000000ffcc7435 */ /* 0x000fe200000001ff */
[----:B------:R-:W-:Y:S10]  /*0b90*/  BRA `(.L_x_11559) ;  /* 0x0000001000007947 */ /* 0x000ff40003800000 */
.L_x_11550:
        /* <DEDUP_REMOVED lines=36> */
[C---:B-1----:R-:W-:Y:S01]  /*0de0*/  FADD.FTZ R147, -R158.reuse, R141 ;  /* 0x0000008d9e937221 */ /* 0x042fe20000010100 */
[C---:B------:R-:W-:Y:S01]  /*0df0*/  FADD.FTZ R159, -R158.reuse, R142 ;  /* 0x0000008e9e9f7221 */ /* 0x040fe20000010100 */
[----:B------:R-:W-:Y:S01]  /*0e00*/  FADD.FTZ R143, -R158, R143 ;  /* 0x0000008f9e8f7221 */ /* 0x000fe20000010100 */
[C---:B------:R-:W-:Y:S01]  /*0e10*/  FMUL.FTZ R3, R148.reuse, R3 ;  /* 0x0000000394037220 */ /* 0x040fe20000410000 */
        /* <DEDUP_REMOVED lines=11> */
[----:B0-----:R-:W-:Y:S01]  /*0ed0*/  FMUL.FTZ R166, R122, R138 ;  /* 0x0000008a7aa67220 */ /* 0x001fe20000410000 */
        /* <DEDUP_REMOVED lines=10> */
[----:B------:R-:W-:-:S07]  /*0f80*/  FFMA.FTZ R204, R168, R167, R137 ;  /* 0x000000a7a8cc7223 */ /* 0x000fce0000010089 */
.L_x_11561:
[----:B------:R-:W-:Y:S05]  /*0f90*/  BSYNC B1 ;  /* 0x0000000000017941 */ /* 0x000fea0003800000 */
.L_x_11560:
        /* <DEDUP_REMOVED lines=40> */
[----:B0-----:R-:W-:Y:S01]  /*1220*/  FMUL.FTZ R188, R148, R143 ;  /* 0x0000008f94bc7220 */ /* 0x001fe20000410000 */
[----:B------:R-:W-:Y:S01]  /*1230*/  FMUL.FTZ R189, R115, R139 ;  /* 0x0000008b73bd7220 */ /* 0x000fe20000410000 */
[----:B------:R-:W-:Y:S01]  /*1240*/  FADD.FTZ R138, R141, R186 ;  /* 0x000000ba8d8a7221 */ /* 0x000fe20000010000 */
[----:B------:R-:W-:Y:S01]  /*1250*/  FFMA.FTZ R137, R177, R186, R136 ;  /* 0x000000bab1897223 */ /* 0x000fe20000010088 */
[----:B------:R-:W-:Y:S01]  /*1260*/  FADD.FTZ R59, R59, R139 ;  /* 0x0000008b3b3b7221 */ /* 0x000fe20000010000 */
[----:B------:R-:W-:Y:S01]  /*1270*/  FFMA.FTZ R79, R139, R188, R79 ;  /* 0x000000bc8b4f7223 */ /* 0x000fe2000001004f */
[----:B------:R-:W-:Y:S01]  /*1280*/  FADD.FTZ R205, R138, R189 ;  /* 0x000000bd8acd7221 */ /* 0x000fe20000010000 */
[----:B-1----:R-:W-:-:S07]  /*1290*/  FFMA.FTZ R204, R188, R189, R137 ;  /* 0x000000bdbccc7223 */ /* 0x002fce0000010089 */
.L_x_11563:
[----:B------:R-:W-:Y:S05]  /*12a0*/  BSYNC B1 ;  /* 0x0000000000017941 */ /* 0x000fea0003800000 */
.L_x_11562:
        /* <DEDUP_REMOVED lines=22> */
[C---:B0-----:R-:W-:Y:S01]  /*1410*/  FADD.FTZ R183, -R172.reuse, R138 ;  /* 0x0000008aacb77221 */ /* 0x041fe20000010100 */
[----:B------:R-:W-:Y:S01]  /*1420*/  FADD.FTZ R139, -R172, R139 ;  /* 0x0000008bac8b7221 */ /* 0x000fe20000010100 */
[C---:B------:R-:W-:Y:S01]  /*1430*/  FMUL.FTZ R171, R148.reuse, R171 ;  /* 0x000000ab94ab7220 */ /* 0x040fe20000410000 */
[----:B------:R-:W-:Y:S01]  /*1440*/  FMUL.FTZ R172, R148, R181 ;  /* 0x000000b594ac7220 */ /* 0x000fe20000410000 */
        /* <DEDUP_REMOVED lines=22> */
.L_x_11565:
[----:B------:R-:W-:Y:S05]  /*15b0*/  BSYNC B1 ;  /* 0x0000000000017941 */ /* 0x000fea0003800000 */
.L_x_11564:
        /* <DEDUP_REMOVED lines=21> */
[C---:B0-----:R-:W-:Y:S01]  /*1710*/  FADD.FTZ R185, -R174.reuse, R137 ;  /* 0x00000089aeb97221 */ /* 0x041fe20000010100 */
[C---:B------:R-:W-:Y:S01]  /*1720*/  FADD.FTZ R187, -R174.reuse, R138 ;  /* 0x0000008aaebb7221 */ /* 0x040fe20000010100 */
        /* <DEDUP_REMOVED lines=25> */
.L_x_11567:
[----:B------:R-:W-:Y:S05]  /*18c0*/  BSYNC B1 ;  /* 0x0000000000017941 */ /* 0x000fea0003800000 */
.L_x_11566:
        /* <DEDUP_REMOVED lines=17> */
[C---:B---3--:R-:W-:Y:S01]  /*19e0*/  FADD.FTZ R157, -R203.reuse, R140 ;  /* 0x0000008ccb9d7221 */ /* 0x048fe20000010100 */
[----:B0-----:R-:W-:-:S03]  /*19f0*/  FADD.FTZ R145, -R203, R141 ;  /* 0x0000008dcb917221 */ /* 0x001fc60000010100 */
[C---:B------:R-:W-:Y:S01]  /*1a00*/  FMUL.FTZ R157, R148.reuse, R157 ;  /* 0x0000009d949d7220 */ /* 0x040fe20000410000 */
[----:B------:R-:W-:Y:S01]  /*1a10*/  FMUL.FTZ R160, R148, R145 ;  /* 0x0000009194a07220 */ /* 0x000fe20000410000 */
[----:B----4-:R-:W-:Y:S01]  /*1a20*/  FMUL.FTZ R164, R88, R136 ;  /* 0x0000008858a47220 */ /* 0x010fe20000410000 */
[----:B------:R-:W-:Y:S01]  /*1a30*/  FADD.FTZ R44, R44, R136 ;  /* 0x000000882c2c7221 */ /* 0x000fe20000010000 */
[----:B------:R-:W-:Y:S01]  /*1a40*/  FFMA.FTZ R64, R136, R157, R64 ;  /* 0x0000009d88407223 */ /* 0x000fe20000010040 */
[----:B------:R-:W-:Y:S01]  /*1a50*/  FADD.FTZ R165, -R203, R142 ;  /* 0x0000008ecba57221 */ /* 0x000fe20000010100 */
        /* <DEDUP_REMOVED lines=20> */
.L_x_11559:
[----:B------:R-:W-:Y:S05]  /*1ba0*/  BSYNC B0 ;  /* 0x0000000000007941 */ /* 0x000fea0003800000 */
.L_x_11549:
        /* <DEDUP_REMOVED lines=26> */
.L_x_11680:
        /* <DEDUP_REMOVED lines=24> */
[----:B------:R-:W-:Y:S01]  /*1ed0*/  HFMA2.MMA R139, -RZ, RZ, 0, 0 ;  /* 0x00000000ff8b7435 */ /* 0x000fe200000001ff */
[----:B------:R-:W-:Y:S01]  /*1ee0*/  @P0 LEA.HI R137, R137, R150, RZ, 0x2 ;  /* 0x0000009689890211 */ /* 0x000fe200078f10ff */
[----:B--2---:R-:W-:Y:S01]  /*1ef0*/  FADD.FTZ R197, R197, R140 ;  /* 0x0000008cc5c57221 */ /* 0x004fe20000010000 */
[----:B------:R-:W-:-:S03]  /*1f00*/  FADD.FTZ R136, R136, R141 ;  /* 0x0000008d88887221 */ /* 0x000fc60000010000 */
[----:B------:R-:W-:Y:S01]  /*1f10*/  FADD.FTZ R138, R142, R197 ;  /* 0x000000c58e8a7221 */ /* 0x000fe20000010000 */
[----:B------:R-:W-:Y:S01]  /*1f20*/  FADD.FTZ R136, R143, R136 ;  /* 0x000000888f887221 */ /* 0x000fe20000010000 */
[----:B------:R-:W-:Y:S02]  /*1f30*/  @P0 LEA.HI.SX32 R139, R137, R2, 0x1e ;  /* 0x00000002898b0211 */ /* 0x000fe400078ff2ff */
[----:B------:R-:W-:Y:S01]  /*1f40*/  FMUL.FTZ R138, R138, UR8 ;  /* 0x000000088a8a7c20 */ /* 0x000fe20008410000 */
[----:B------:R-:W-:Y:S01]  /*1f50*/  FMUL.FTZ R142, R136, UR8 ;  /* 0x00000008888e7c20 */ /* 0x000fe20008410000 */
[----:B------:R-:W-:Y:S06]  /*1f60*/  @!P6 BRA `(.L_x_11570) ;  /* 0x0000000400f8e947 */ /* 0x000fec0003800000 */
[----:B------:R-:W1:Y:S01]  /*1f70*/  @!P1 LDC.64 R136, c[0x0][0x2c8] ;  /* 0x0000b200ff889b82 */ /* 0x000e620000000a00 */
[----:B------:R-:W-:Y:S01]  /*1f80*/  BSSY B1, `(.L_x_11571) ;  /* 0x0000008000017945 */ /* 0x000fe20003800000 */
[----:B-1----:R-:W-:-:S04]  /*1f90*/  @!P1 ISETP.NE.U32.AND P5, PT, R136, RZ, PT ;  /* 0x000000ff8800920c */ /* 0x002fc80003fa5070 */
[----:B------:R-:W-:-:S04]  /*1fa0*/  @!P1 ISETP.NE.AND.EX P5, PT, R137, RZ, PT, P5 ;  /* 0x000000ff8900920c */ /* 0x000fc80003fa5350 */
[----:B-----5:R-:W-:Y:S01]  /*1fb0*/  @!P1 FSEL R143, R20, RZ, P5 ;  /* 0x000000ff148f9208 */ /* 0x020fe20002800000 */
[----:B------:R-:W-:Y:S08]  /*1fc0*/  @!P0 BRA `(.L_x_11572) ;  /* 0x00000000000c8947 */ /* 0x000ff00003800000 */
[----:B------:R-:W1:Y:S02]  /*1fd0*/  LDC.64 R124, c[0x0][0x220] ;  /* 0x00008800ff7c7b82 */ /* 0x000e640000000a00 */
[----:B-1----:R-:W-:-:S06]  /*1fe0*/  IMAD.WIDE.U32 R124, R139, 0x10, R124 ;  /* 0x000000108b7c7825 */ /* 0x002fcc00078e007c */
[----:B------:R-:W5:Y:S02]  /*1ff0*/  LDG.E.128 R124, desc[UR4][R124.64] ;  /* 0x000000047c7c7981 */ /* 0x000f64000c1e1d00 */
.L_x_11572:
[----:B------:R-:W-:Y:S05]  /*2000*/  BSYNC B1 ;  /* 0x0000000000017941 */ /* 0x000fea0003800000 */
.L_x_11571:
        /* <DEDUP_REMOVED lines=12> */
.L_x_11574:
[----:B------:R-:W-:Y:S05]  /*20d0*/  BSYNC B1 ;  /* 0x0000000000017941 */ /* 0x000fea0003800000 */
.L_x_11573:
[----:B------:R-:W-:Y:S04]  /*20e0*/  BSSY B1, `(.L_x_11575) ;  /* 0x000000a000017945 */ /* 0x000fe80003800000 */
[----:B------:R-:W-:Y:S05]  /*20f0*/  @!P0 BRA `(.L_x_11576) ;  /* 0x0000000000208947 */ /* 0x000fea0003800000 */
[----:B------:R-:W-:Y:S01]  /*2100*/  FMUL.FTZ R132, R143, UR11 ;  /* 0x0000000b8f847c20 */ /* 0x000fe20008410000 */
[----:B------:R-:W-:-:S03]  /*2110*/  LOP3.LUT P5, RZ, R152, 0xff, RZ, 0xc0, !PT ;  /* 0x000000ff98ff7812 */ /* 0x000fc600078ac0ff */
[----:B------:R-:W-:-:S04]  /*2120*/  FMUL.FTZ R141, R132, UR10 ;  /* 0x0000000a848d7c20 */ /* 0x000fc80008410000 */
[-C--:B-----5:R-:W-:Y:S01]  /*2130*/  FMUL.FTZ R132, R124, R141.reuse ;  /* 0x0000008d7c847220 */ /* 0x0a0fe20000410000 */
[----:B------:R-:W-:-:S04]  /*2140*/  FMUL.FTZ R140, R116, R141 ;  /* 0x0000008d748c7220 */ /* 0x000fc80000410000 */
[----:B------:R-:W-:Y:S02]  /*2150*/  FSEL R141, R132, RZ, P5 ;  /* 0x000000ff848d7208 */ /* 0x000fe40002800000 */
[----:B------:R-:W-:-:S03]  /*2160*/  SEL R132, R140, RZ, P5 ;  /* 0x000000ff8c847207 */ /* 0x000fc60002800000 */
[----:B------:R-:W-:-:S07]  /*2170*/  FADD.FTZ R40, R40, R141 ;  /* 0x0000008d28287221 */ /* 0x000fce0000010000 */
.L_x_11576:
[----:B------:R-:W-:Y:S05]  /*2180*/  BSYNC B1 ;  /* 0x0000000000017941 */ /* 0x000fea0003800000 */
.L_x_11575:
        /* <DEDUP_REMOVED lines=13> */
.L_x_11578:
[----:B------:R-:W-:Y:S05]  /*2260*/  BSYNC B1 ;  /* 0x0000000000017941 */ /* 0x000fea0003800000 */
.L_x_11577:
        /* <DEDUP_REMOVED lines=10> */
.L_x_11580:
[----:B------:R-:W-:Y:S05]  /*2310*/  BSYNC B1 ;  /* 0x0000000000017941 */ /* 0x000fea0003800000 */
.L_x_11579:
        /* <DEDUP_REMOVED lines=13> */
.L_x_11582:
[----:B------:R-:W-:Y:S05]  /*23f0*/  BSYNC B1 ;  /* 0x0000000000017941 */ /* 0x000fea0003800000 */
.L_x_11581:
        /* <DEDUP_REMOVED lines=10> */
.L_x_11584:
[----:B------:R-:W-:Y:S05]  /*24a0*/  BSYNC B1 ;  /* 0x0000000000017941 */ /* 0x000fea0003800000 */
.L_x_11583:
        /* <DEDUP_REMOVED lines=18> */
.L_x_11586:
[----:B------:R-:W-:Y:S05]  /*25d0*/  BSYNC B1 ;  /* 0x0000000000017941 */ /* 0x000fea0003800000 */
.L_x_11585:
[----:B------:R-:W-:Y:S01]  /*25e0*/  SEL R130, R145, R130, P5 ;  /* 0x0000008291827207 */ /* 0x000fe20002800000 */
[----:B------:R-:W-:Y:S01]  /*25f0*/  BSSY B1, `(.L_x_11587) ;  /* 0x0000012000017945 */ /* 0x000fe20003800000 */
[----:B------:R-:W-:Y:S02]  /*2600*/  SEL R131, R150, R131, P5 ;  /* 0x0000008396837207 */ /* 0x000fe40002800000 */
[----:B------:R-:W-:-:S04]  /*2610*/  ISETP.NE.U32.AND P5, PT, R140, RZ, PT ;  /* 0x000000ff8c00720c */ /* 0x000fc80003fa5070 */
[----:B------:R-:W-:-:S13]  /*2620*/  ISETP.NE.AND.EX P5, PT, R141, RZ, PT, P5 ;  /* 0x000000ff8d00720c */ /* 0x000fda0003fa5350 */
[----:B------:R-:W1:Y:S02]  /*2630*/  @P5 LDC.64 R136, c[0x0][0x308] ;  /* 0x0000c200ff885b82 */ /* 0x000e640000000a00 */
[----:B-1----:R-:W-:-:S06]  /*2640*/  @P5 IMAD.WIDE.U32 R140, R151, 0x10, R136 ;  /* 0x00000010978c5825 */ /* 0x002fcc00078e0088 */
[----:B------:R-:W1:Y:S01]  /*2650*/  @P0 LDC.64 R136, c[0x0][0x2f8] ;  /* 0x0000be00ff880b82 */ /* 0x000e620000000a00 */
[----:B------:R2:W-:Y:S01]  /*2660*/  @P5 STG.E.128 desc[UR4][R140.64], R128 ;  /* 0x000000808c005986 */ /* 0x0005e2000c101d04 */
[----:B-1----:R-:W-:Y:S01]  /*2670*/  @P0 IMAD.WIDE.U32 R136, R139, 0x10, R136 ;  /* 0x000000108b880825 */ /* 0x002fe200078e0088 */
[----:B--2---:R-:W-:Y:S06]  /*2680*/  @!P0 BRA `(.L_x_11588) ;  /* 0x0000000000208947 */ /* 0x004fec0003800000 */
        /* <DEDUP_REMOVED lines=8> */
.L_x_11588:
[----:B------:R-:W-:Y:S05]  /*2710*/  BSYNC B1 ;  /* 0x0000000000017941 */ /* 0x000fea0003800000 */
.L_x_11587:
[----:B------:R1:W-:Y:S01]  /*2720*/  @P0 STG.E.128 desc[UR4][R136.64], R132 ;  /* 0x0000008488000986 */ /* 0x0003e2000c101d04 */
[----:B------:R-:W-:Y:S02]  /*2730*/  IADD3 R151, R151, 0x80, RZ ;  /* 0x0000008097977810 */ /* 0x000fe40007ffe0ff */
[----:B------:R-:W-:-:S07]  /*2740*/  IADD3 R139, R139, 0x80, RZ ;  /* 0x000000808b8b7810 */ /* 0x000fce0007ffe0ff */
.L_x_11570:
[----:B------:R-:W-:Y:S05]  /*2750*/  BSYNC B0 ;  /* 0x0000000000007941 */ /* 0x000fea0003800000 */
.L_x_11569:
[----:B------:R-:W-:Y:S04]  /*2760*/  BSSY B0, `(.L_x_11589) ;  /* 0x0000077000007945 */ /* 0x000fe80003800000 */
[----:B------:R-:W-:Y:S05]  /*2770*/  @!P4 BRA `(.L_x_11590) ;  /* 0x0000000400d4c947 */ /* 0x000fea0003800000 */
[----:B-1----:R-:W1:Y:S01]  /*2780*/  @P0 LDC.64 R136, c[0x0][0x220] ;  /* 0x00008800ff880b82 */ /* 0x002e620000000a00 */
[----:B0-----:R-:W-:-:S04]  /*2790*/  ISETP.NE.AND P5, PT, R199, RZ, PT ;  /* 0x000000ffc700720c */ /* 0x001fc80003fa5270 */
[----:B------:R-:W-:-:S03]  /*27a0*/  FSEL R147, R138, RZ, !P5 ;  /* 0x000000ff8a937208 */ /* 0x000fc60006800000 */
[----:B------:R-:W0:Y:S01]  /*27b0*/  @!P1 LDC.64 R140, c[0x0][0x2c8] ;  /* 0x0000b200ff8c9b82 */ /* 0x000e220000000a00 */
        /* <DEDUP_REMOVED lines=15> */
.L_x_11592:
[----:B------:R-:W-:Y:S05]  /*28b0*/  BSYNC B1 ;  /* 0x0000000000017941 */ /* 0x000fea0003800000 */
.L_x_11591:
        /* <DEDUP_REMOVED lines=10> */
.L_x_11594:
[----:B------:R-:W-:Y:S05]  /*2960*/  BSYNC B1 ;  /* 0x0000000000017941 */ /* 0x000fea0003800000 */
.L_x_11593:
        /* <DEDUP_REMOVED lines=11> */
.L_x_11596:
[----:B------:R-:W-:Y:S05]  /*2a20*/  BSYNC B1 ;  /* 0x0000000000017941 */ /* 0x000fea0003800000 */
.L_x_11595:
        /* <DEDUP_REMOVED lines=10> */
.L_x_11598:
[----:B------:R-:W-:Y:S05]  /*2ad0*/  BSYNC B1 ;  /* 0x0000000000017941 */ /* 0x000fea0003800000 */
.L_x_11597:
        /* <DEDUP_REMOVED lines=11> */
.L_x_11600:
[----:B------:R-:W-:Y:S05]  /*2b90*/  BSYNC B1 ;  /* 0x0000000000017941 */ /* 0x000fea0003800000 */
.L_x_11599:
        /* <DEDUP_REMOVED lines=10> */
.L_x_11602:
[----:B------:R-:W-:Y:S05]  /*2c40*/  BSYNC B1 ;  /* 0x0000000000017941 */ /* 0x000fea0003800000 */
.L_x_11601:
        /* <DEDUP_REMOVED lines=16> */
.L_x_11604:
[----:B------:R-:W-:Y:S05]  /*2d50*/  BSYNC B1 ;  /* 0x0000000000017941 */ /* 0x000fea0003800000 */
.L_x_11603:
        /* <DEDUP_REMOVED lines=19> */
.L_x_11606:
[----:B------:R-:W-:Y:S05]  /*2e90*/  BSYNC B1 ;  /* 0x0000000000017941 */ /* 0x000fea0003800000 */
.L_x_11605:
[----:B------:R2:W-:Y:S01]  /*2ea0*/  @P0 STG.E.128 desc[UR4][R136.64], R132 ;  /* 0x0000008488000986 */ /* 0x0005e2000c101d04 */
[----:B------:R-:W-:Y:S02]  /*2eb0*/  IADD3 R139, R139, 0x80, RZ ;  /* 0x000000808b8b7810 */ /* 0x000fe40007ffe0ff */
[----:B------:R-:W-:-:S07]  /*2ec0*/  IADD3 R151, R151, 0x80, RZ ;  /* 0x0000008097977810 */ /* 0x000fce0007ffe0ff */
.L_x_11590:
[----:B------:R-:W-:Y:S05]  /*2ed0*/  BSYNC B0 ;  /* 0x0000000000007941 */ /* 0x000fea0003800000 */
.L_x_11589:
[----:B------:R-:W-:Y:S04]  /*2ee0*/  BSSY B0, `(.L_x_11607) ;  /* 0x0000077000007945 */ /* 0x000fe80003800000 */
[----:B------:R-:W-:Y:S05]  /*2ef0*/  @!P3 BRA `(.L_x_11608) ;  /* 0x0000000400d4b947 */ /* 0x000fea0003800000 */
[----:B-12---:R-:W1:Y:S01]  /*2f00*/  @P0 LDC.64 R136, c[0x0][0x220] ;  /* 0x00008800ff880b82 */ /* 0x006e620000000a00 */
        /* <DEDUP_REMOVED lines=18> */
.L_x_11610:
[----:B------:R-:W-:Y:S05]  /*3030*/  BSYNC B1 ;  /* 0x0000000000017941 */ /* 0x000fea0003800000 */
.L_x_11609:
        /* <DEDUP_REMOVED lines=10> */
.L_x_11612:
[----:B------:R-:W-:Y:S05]  /*30e0*/  BSYNC B1 ;  /* 0x0000000000017941 */ /* 0x000fea0003800000 */
.L_x_11611:
        /* <DEDUP_REMOVED lines=11> */
.L_x_11614:
[----:B------:R-:W-:Y:S05]  /*31a0*/  BSYNC B1 ;  /* 0x0000000000017941 */ /* 0x000fea0003800000 */
.L_x_11613:
        /* <DEDUP_REMOVED lines=10> */
.L_x_11616:
[----:B------:R-:W-:Y:S05]  /*3250*/  BSYNC B1 ;  /* 0x0000000000017941 */ /* 0x000fea0003800000 */
.L_x_11615:
        /* <DEDUP_REMOVED lines=11> */
.L_x_11618:
[----:B------:R-:W-:Y:S05]  /*3310*/  BSYNC B1 ;  /* 0x0000000000017941 */ /* 0x000fea0003800000 */
.L_x_11617:
        /* <DEDUP_REMOVED lines=10> */
.L_x_11620:
[----:B------:R-:W-:Y:S05]  /*33c0*/  BSYNC B1 ;  /* 0x0000000000017941 */ /* 0x000fea0003800000 */
.L_x_11619:
        /* <DEDUP_REMOVED lines=16> */
.L_x_11622:
[----:B------:R-:W-:Y:S05]  /*34d0*/  BSYNC B1 ;  /* 0x0000000000017941 */ /* 0x000fea0003800000 */
.L_x_11621:
        /* <DEDUP_REMOVED lines=19> */
.L_x_11624:
[----:B------:R-:W-:Y:S05]  /*3610*/  BSYNC B1 ;  /* 0x0000000000017941 */ /* 0x000fea0003800000 */
.L_x_11623:
[----:B------:R3:W-:Y:S01]  /*3620*/  @P0 STG.E.128 desc[UR4][R136.64], R132 ;  /* 0x0000008488000986 */ /* 0x0007e2000c101d04 */
[----:B------:R-:W-:Y:S02]  /*3630*/  IADD3 R139, R139, 0x80, RZ ;  /* 0x000000808b8b7810 */ /* 0x000fe40007ffe0ff */
[----:B------:R-:W-:-:S07]  /*3640*/  IADD3 R151, R151, 0x80, RZ ;  /* 0x0000008097977810 */ /* 0x000fce0007ffe0ff */
.L_x_11608:
[----:B------:R-:W-:Y:S05]  /*3650*/  BSYNC B0 ;  /* 0x0000000000007941 */ /* 0x000fea0003800000 */
.L_x_11607:
[----:B------:R-:W-:Y:S04]  /*3660*/  BSSY B0, `(.L_x_11625) ;  /* 0x0000077000007945 */ /* 0x000fe80003800000 */
[----:B------:R-:W-:Y:S05]  /*3670*/  @!P2 BRA `(.L_x_11626) ;  /* 0x0000000400d4a947 */ /* 0x000fea0003800000 */
[----:B-123--:R-:W1:Y:S01]  /*3680*/  @P0 LDC.64 R136, c[0x0][0x220] ;  /* 0x00008800ff880b82 */ /* 0x00ee620000000a00 */
        /* <DEDUP_REMOVED lines=18> */
.L_x_11628:
[----:B------:R-:W-:Y:S05]  /*37b0*/  BSYNC B1 ;  /* 0x0000000000017941 */ /* 0x000fea0003800000 */
.L_x_11627:
        /* <DEDUP_REMOVED lines=10> */
.L_x_11630:
[----:B------:R-:W-:Y:S05]  /*3860*/  BSYNC B1 ;  /* 0x0000000000017941 */ /* 0x000fea0003800000 */
.L_x_11629:
        /* <DEDUP_REMOVED lines=11> */
.L_x_11632:
[----:B------:R-:W-:Y:S05]  /*3920*/  BSYNC B1 ;  /* 0x0000000000017941 */ /* 0x000fea0003800000 */
.L_x_11631:
        /* <DEDUP_REMOVED lines=10> */
.L_x_11634:
[----:B------:R-:W-:Y:S05]  /*39d0*/  BSYNC B1 ;  /* 0x0000000000017941 */ /* 0x000fea0003800000 */
.L_x_11633:
        /* <DEDUP_REMOVED lines=11> */
.L_x_11636:
[----:B------:R-:W-:Y:S05]  /*3a90*/  BSYNC B1 ;  /* 0x0000000000017941 */ /* 0x000fea0003800000 */
.L_x_11635:
        /* <DEDUP_REMOVED lines=10> */
.L_x_11638:
[----:B------:R-:W-:Y:S05]  /*3b40*/  BSYNC B1 ;  /* 0x0000000000017941 */ /* 0x000fea0003800000 */
.L_x_11637:
        /* <DEDUP_REMOVED lines=16> */
.L_x_11640:
[----:B------:R-:W-:Y:S05]  /*3c50*/  BSYNC B1 ;  /* 0x0000000000017941 */ /* 0x000fea0003800000 */
.L_x_11639:
        /* <DEDUP_REMOVED lines=19> */
.L_x_11642:
[----:B------:R-:W-:Y:S05]  /*3d90*/  BSYNC B1 ;  /* 0x0000000000017941 */ /* 0x000fea0003800000 */
.L_x_11641:
[----:B------:R4:W-:Y:S01]  /*3da0*/  @P0 STG.E.128 desc[UR4][R136.64], R132 ;  /* 0x0000008488000986 */ /* 0x0009e2000c101d04 */
[----:B------:R-:W-:Y:S02]  /*3db0*/  IADD3 R139, R139, 0x80, RZ ;  /* 0x000000808b8b7810 */ /* 0x000fe40007ffe0ff */
[----:B------:R-:W-:-:S07]  /*3dc0*/  IADD3 R151, R151, 0x80, RZ ;  /* 0x0000008097977810 */ /* 0x000fce0007ffe0ff */
.L_x_11626:
[----:B------:R-:W-:Y:S05]  /*3dd0*/  BSYNC B0 ;  /* 0x0000000000007941 */ /* 0x000fea0003800000 */
.L_x_11625:
[----:B------:R-:W-:Y:S01]  /*3de0*/  ISETP.NE.AND P5, PT, R201, RZ, PT ;  /* 0x000000ffc900720c */ /* 0x000fe20003fa5270 */
[----:B------:R-:W-:-:S12]  /*3df0*/  BSSY B0, `(.L_x_11643) ;  /* 0x0000075000007945 */ /* 0x000fd80003800000 */
[----:B------:R-:W-:Y:S05]  /*3e00*/  @!P5 BRA `(.L_x_11644) ;  /* 0x0000000400ccd947 */ /* 0x000fea0003800000 */
[----:B-1234-:R-:W1:Y:S01]  /*3e10*/  @P0 LDC.64 R136, c[0x0][0x220] ;  /* 0x00008800ff880b82 */ /* 0x01ee620000000a00 */
        /* <DEDUP_REMOVED lines=18> */
.L_x_11646:
[----:B------:R-:W-:Y:S05]  /*3f40*/  BSYNC B1 ;  /* 0x0000000000017941 */ /* 0x000fea0003800000 */
.L_x_11645:
        /* <DEDUP_REMOVED lines=10> */
.L_x_11648:
[----:B------:R-:W-:Y:S05]  /*3ff0*/  BSYNC B1 ;  /* 0x0000000000017941 */ /* 0x000fea0003800000 */
.L_x_11647:
        /* <DEDUP_REMOVED lines=11> */
.L_x_11650:
[----:B------:R-:W-:Y:S05]  /*40b0*/  BSYNC B1 ;  /* 0x0000000000017941 */ /* 0x000fea0003800000 */
.L_x_11649:
        /* <DEDUP_REMOVED lines=10> */
.L_x_11652:
[----:B------:R-:W-:Y:S05]  /*4160*/  BSYNC B1 ;  /* 0x0000000000017941 */ /* 0x000fea0003800000 */
.L_x_11651:
        /* <DEDUP_REMOVED lines=11> */
.L_x_11654:
[----:B------:R-:W-:Y:S05]  /*4220*/  BSYNC B1 ;  /* 0x0000000000017941 */ /* 0x000fea0003800000 */
.L_x_11653:
        /* <DEDUP_REMOVED lines=10> */
.L_x_11656:
[----:B------:R-:W-:Y:S05]  /*42d0*/  BSYNC B1 ;  /* 0x0000000000017941 */ /* 0x000fea0003800000 */
.L_x_11655:
        /* <DEDUP_REMOVED lines=16> */
.L_x_11658:
[----:B------:R-:W-:Y:S05]  /*43e0*/  BSYNC B1 ;  /* 0x0000000000017941 */ /* 0x000fea0003800000 */
.L_x_11657:
[----:B------:R-:W-:Y:S01]  /*43f0*/  ISETP.NE.U32.AND P1, PT, R136, RZ, PT ;  /* 0x000000ff8800720c */ /* 0x000fe20003f25070 */
[----:B------:R-:W-:Y:S01]  /*4400*/  BSSY B1, `(.L_x_11659) ;  /* 0x0000012000017945 */ /* 0x000fe20003800000 */
[----:B------:R-:W-:Y:S02]  /*4410*/  SEL R130, R145, R130, P5 ;  /* 0x0000008291827207 */ /* 0x000fe40002800000 */
[----:B------:R-:W-:Y:S02]  /*4420*/  ISETP.NE.AND.EX P1, PT, R137, RZ, PT, P1 ;  /* 0x000000ff8900720c */ /* 0x000fe40003f25310 */
[----:B------:R-:W-:Y:S01]  /*4430*/  SEL R131, R144, R131, P5 ;  /* 0x0000008390837207 */ /* 0x000fe20002800000 */
[----:B------:R-:W0:Y:S10]  /*4440*/  @P0 LDC.64 R136, c[0x0][0x2f8] ;  /* 0x0000be00ff880b82 */ /* 0x000e340000000a00 */
[----:B------:R-:W1:Y:S01]  /*4450*/  @P1 LDC.64 R140, c[0x0][0x308] ;  /* 0x0000c200ff8c1b82 */ /* 0x000e620000000a00 */
[----:B0-----:R-:W-:-:S04]  /*4460*/  @P0 IMAD.WIDE.U32 R136, R139, 0x10, R136 ;  /* 0x000000108b880825 */ /* 0x001fc800078e0088 */
[----:B-1----:R-:W-:-:S05]  /*4470*/  @P1 IMAD.WIDE.U32 R140, R151, 0x10, R140 ;  /* 0x00000010978c1825 */ /* 0x002fca00078e008c */
[----:B------:R0:W-:Y:S01]  /*4480*/  @P1 STG.E.128 desc[UR4][R140.64], R128 ;  /* 0x000000808c001986 */ /* 0x0001e2000c101d04 */
        /* <DEDUP_REMOVED lines=9> */
.L_x_11660:
[----:B------:R-:W-:Y:S05]  /*4520*/  BSYNC B1 ;  /* 0x0000000000017941 */ /* 0x000fea0003800000 */
.L_x_11659:
[----:B------:R1:W-:Y:S02]  /*4530*/  @P0 STG.E.128 desc[UR4][R136.64], R132 ;  /* 0x0000008488000986 */ /* 0x0003e4000c101d04 */
.L_x_11644:
[----:B------:R-:W-:Y:S05]  /*4540*/  BSYNC B0 ;  /* 0x0000000000007941 */ /* 0x000fea0003800000 */
.L_x_11643:
[----:B------:R-:W-:Y:S02]  /*4550*/  IADD3 R149, R149, UR12, RZ ;  /* 0x0000000c95957c10 */ /* 0x000fe4000fffe0ff */
[----:B------:R-:W-:Y:S02]  /*4560*/  ISETP.NE.AND P1, PT, R146, RZ, PT ;  /* 0x000000ff9200720c */ /* 0x000fe40003f25270 */
[----:B------:R-:W-:Y:S02]  /*4570*/  ISETP.GE.AND P0, PT, R149, UR13, PT ;  /* 0x0000000d95007c0c */ /* 0x000fe4000bf06270 */
[----:B------:R-:W-:-:S11]  /*4580*/  SEL R197, RZ, 0x1, P1 ;  /* 0x00000001ffc57807 */ /* 0x000fd60000800000 */
[----:B------:R-:W-:Y:S05]  /*4590*/  @!P0 BRA `(.L_x_11661) ;  /* 0xffffffc000148947 */ /* 0x000fea000383ffff */
.L_x_11548:
[----:B------:R-:W0:Y:S01]  /*45a0*/  S2R R2, SR_TID.X ;  /* 0x0000000000027919 */ /* 0x000e220000002100 */
[----:B------:R-:W0:Y:S01]  /*45b0*/  S2UR UR9, SR_CTAID.X ;  /* 0x00000000000979c3 */ /* 0x000e220000002500 */
[----:B------:R-:W-:Y:S01]  /*45c0*/  ISETP.NE.AND P0, PT, R200, RZ, PT ;  /* 0x000000ffc800720c */ /* 0x000fe20003f05270 */
[----:B------:R-:W-:Y:S01]  /*45d0*/  BSSY B0, `(.L_x_11662) ;  /* 0x0000010000007945 */ /* 0x000fe20003800000 */
[C---:B0-----:R-:W-:Y:S02]  /*45e0*/  LEA.HI R3, R2.reuse, UR9, RZ, 0x19 ;  /* 0x0000000902037c11 */ /* 0x041fe4000f8fc8ff */
[----:B-----5:R-:W-:-:S03]  /*45f0*/  LOP3.LUT R9, R2, 0x7f, RZ, 0xc0, !PT ;  /* 0x0000007f02097812 */ /* 0x020fc600078ec0ff */
        /* <DEDUP_REMOVED lines=13> */
.L_x_11663:
[----:B------:R-:W-:Y:S05]  /*46d0*/  BSYNC B0 ;  /* 0x0000000000007941 */ /* 0x000fea0003800000 */
.L_x_11662:
        /* <DEDUP_REMOVED lines=12> */
.L_x_11665:
[----:B------:R-:W-:Y:S05]  /*47a0*/  BSYNC B0 ;  /* 0x0000000000007941 */ /* 0x000fea0003800000 */
.L_x_11664:
        /* <DEDUP_REMOVED lines=12> */
.L_x_11667:
[----:B------:R-:W-:Y:S05]  /*4870*/  BSYNC B0 ;  /* 0x0000000000007941 */ /* 0x000fea0003800000 */
.L_x_11666:
        /* <DEDUP_REMOVED lines=12> */
.L_x_11669:
[----:B------:R-:W-:Y:S05]  /*4940*/  BSYNC B0 ;  /* 0x0000000000007941 */ /* 0x000fea0003800000 */
.L_x_11668:
[----:B------:R-:W-:-:S13]  /*4950*/  ISETP.NE.AND P0, PT, R201, RZ, PT ;  /* 0x000000ffc900720c */ /* 0x000fda0003f05270 */
[----:B------:R-:W-:Y:S05]  /*4960*/  @!P0 EXIT ;  /* 0x000000000000894d */ /* 0x000fea0003800000 */
[----:B0-----:R-:W0:Y:S08]  /*4970*/  LDC.64 R2, c[0x0][0x2d0] ;  /* 0x0000b400ff027b82 */ /* 0x001e300000000a00 */
[----:B------:R-:W5:Y:S08]  /*4980*/  LDC.64 R4, c[0x0][0x2d8] ;  /* 0x0000b600ff047b82 */ /* 0x000f700000000a00 */
[----:B------:R-:W1:Y:S01]  /*4990*/  LDC.64 R6, c[0x0][0x2f0] ;  /* 0x0000bc00ff067b82 */ /* 0x000e620000000a00 */
[----:B0-----:R-:W-:-:S05]  /*49a0*/  IMAD.WIDE.U32 R2, R9, 0x10, R2 ;  /* 0x0000001009027825 */ /* 0x001fca00078e0002 */
[----:B------:R-:W-:Y:S01]  /*49b0*/  STG.E.128 desc[UR4][R2.64], R44 ;  /* 0x0000002c02007986 */ /* 0x000fe2000c101d04 */
[----:B-----5:R-:W-:-:S05]  /*49c0*/  IMAD.WIDE.U32 R4, R9, 0x10, R4 ;  /* 0x0000001009047825 */ /* 0x020fca00078e0004 */
[----:B------:R-:W-:Y:S01]  /*49d0*/  STG.E.128 desc[UR4][R4.64], R64 ;  /* 0x0000004004007986 */ /* 0x000fe2000c101d04 */
[----:B-1----:R-:W-:-:S05]  /*49e0*/  IMAD.WIDE.U32 R6, R9, 0x10, R6 ;  /* 0x0000001009067825 */ /* 0x002fca00078e0006 */
[----:B------:R-:W-:Y:S01]  /*49f0*/  STG.E.128 desc[UR4][R6.64], R24 ;  /* 0x0000001806007986 */ /* 0x000fe2000c101d04 */
[----:B------:R-:W-:Y:S05]  /*4a00*/  EXIT ;  /* 0x000000000000794d */ /* 0x000fea0003800000 */
.L_x_11568:
[----:B------:R-:W-:Y:S01]  /*4a10*/  HFMA2.MMA R197, -RZ, RZ, 0, 9.5367431640625e-07 ;  /* 0x00000010ffc57435 */ /* 0x000fe200000001ff */
[----:B------:R-:W-:Y:S02]  /*4a20*/  MOV R202, R205 ;  /* 0x000000cd00ca7202 */ /* 0x000fe40000000f00 */
[----:B------:R-:W-:Y:S02]  /*4a30*/  MOV R206, 0x1f ;  /* 0x0000001f00ce7802 */ /* 0x000fe40000000f00 */
[----:B------:R-:W-:-:S07]  /*4a40*/  MOV R147, 0xffffffff ;  /* 0xffffffff00937802 */ /* 0x000fce0000000f00 */
[----:B0----5:R-:W-:Y:S05]  /*4a50*/  WARPSYNC.COLLECTIVE R147, `(.L_x_11670) ;  /* 0x0000000093087348 */ /* 0x021fea0003c00000 */
[----:B------:R1:W2:Y:S02]  /*4a60*/  SHFL.DOWN P6, R195, R202, R197, R206 ;  /* 0x080000c5cac37389 */ /* 0x0002a400000c00ce */
[----:B012--5:R-:W-:Y:S01]  /*4a70*/  ENDCOLLECTIVE ;  /* 0x000000000000791b */ /* 0x027fe20003800000 */
.L_x_11670:
[----:B------:R-:W-:Y:S02]  /*4a80*/  MOV R202, R204 ;  /* 0x000000cc00ca7202 */ /* 0x000fe40000000f00 */
[----:B------:R-:W-:-:S07]  /*4a90*/  MOV R138, R195 ;  /* 0x000000c3008a7202 */ /* 0x000fce0000000f00 */
[----:B------:R-:W-:Y:S05]  /*4aa0*/  WARPSYNC.COLLECTIVE R147, `(.L_x_11671) ;  /* 0x0000000093087348 */ /* 0x000fea0003c00000 */
[----:B------:R0:W1:Y:S02]  /*4ab0*/  SHFL.DOWN P6, R195, R202, R197, R206 ;  /* 0x080000c5cac37389 */ /* 0x00006400000c00ce */
[----:B01----:R-:W-:Y:S01]  /*4ac0*/  ENDCOLLECTIVE ;  /* 0x000000000000791b */ /* 0x003fe20003800000 */
.L_x_11671:
[----:B------:R-:W-:Y:S01]  /*4ad0*/  FADD.FTZ R138, R138, R205 ;  /* 0x000000cd8a8a7221 */ /* 0x000fe20000010000 */
[----:B------:R-:W-:-:S04]  /*4ae0*/  HFMA2.MMA R197, -RZ, RZ, 0, 4.76837158203125e-07 ;  /* 0x00000008ffc57435 */ /* 0x000fc800000001ff */
[----:B------:R-:W-:Y:S02]  /*4af0*/  MOV R202, R138 ;  /* 0x0000008a00ca7202 */ /* 0x000fe40000000f00 */
[----:B------:R-:W-:-:S07]  /*4b00*/  MOV R139, R195 ;  /* 0x000000c3008b7202 */ /* 0x000fce0000000f00 */
[----:B------:R-:W-:Y:S05]  /*4b10*/  WARPSYNC.COLLECTIVE R147, `(.L_x_11672) ;  /* 0x0000000093087348 */ /* 0x000fea0003c00000 */
[----:B------:R0:W1:Y:S02]  /*4b20*/  SHFL.DOWN P6, R195, R202, R197, R206 ;  /* 0x080000c5cac37389 */ /* 0x00006400000c00ce */
[----:B01----:R-:W-:Y:S01]  /*4b30*/  ENDCOLLECTIVE ;  /* 0x000000000000791b */ /* 0x003fe20003800000 */
.L_x_11672:
[----:B------:R-:W-:-:S05]  /*4b40*/  FADD.FTZ R139, R139, R204 ;  /* 0x000000cc8b8b7221 */ /* 0x000fca0000010000 */
[----:B------:R-:W-:Y:S02]  /*4b50*/  MOV R202, R139 ;  /* 0x0000008b00ca7202 */ /* 0x000fe40000000f00 */
[----:B------:R-:W-:-:S07]  /*4b60*/  MOV R141, R195 ;  /* 0x000000c3008d7202 */ /* 0x000fce0000000f00 */
[----:B------:R-:W-:Y:S05]  /*4b70*/  WARPSYNC.COLLECTIVE R147, `(.L_x_11673) ;  /* 0x0000000093087348 */ /* 0x000fea0003c00000 */
[----:B------:R0:W1:Y:S02]  /*4b80*/  SHFL.DOWN P6, R195, R202, R197, R206 ;  /* 0x080000c5cac37389 */ /* 0x00006400000c00ce */
[----:B01----:R-:W-:Y:S01]  /*4b90*/  ENDCOLLECTIVE ;  /* 0x000000000000791b */ /* 0x003fe20003800000 */
.L_x_11673:
[----:B------:R-:W-:Y:S01]  /*4ba0*/  FADD.FTZ R141, R138, R141 ;  /* 0x0000008d8a8d7221 */ /* 0x000fe20000010000 */
[----:B------:R-:W-:-:S04]  /*4bb0*/  HFMA2.MMA R197, -RZ, RZ, 0, 2.384185791015625e-07 ;  /* 0x00000004ffc57435 */ /* 0x000fc800000001ff */
[----:B------:R-:W-:Y:S02]  /*4bc0*/  MOV R202, R141 ;  /* 0x0000008d00ca7202 */ /* 0x000fe40000000f00 */
[----:B------:R-:W-:-:S07]  /*4bd0*/  MOV R140, R195 ;  /* 0x000000c3008c7202 */ /* 0x000fce0000000f00 */
[----:B------:R-:W-:Y:S05]  /*4be0*/  WARPSYNC.COLLECTIVE R147, `(.L_x_11674) ;  /* 0x0000000093087348 */ /* 0x000fea0003c00000 */
[----:B------:R0:W1:Y:S02]  /*4bf0*/  SHFL.DOWN P6, R195, R202, R197, R206 ;  /* 0x080000c5cac37389 */ /* 0x00006400000c00ce */
[----:B01----:R-:W-:Y:S01]  /*4c00*/  ENDCOLLECTIVE ;  /* 0x000000000000791b */ /* 0x003fe20003800000 */
.L_x_11674:
[----:B------:R-:W-:-:S05]  /*4c10*/  FADD.FTZ R140, R139, R140 ;  /* 0x0000008c8b8c7221 */ /* 0x000fca0000010000 */
[----:B------:R-:W-:Y:S02]  /*4c20*/  MOV R202, R140 ;  /* 0x0000008c00ca7202 */ /* 0x000fe40000000f00 */
[----:B------:R-:W-:-:S07]  /*4c30*/  MOV R142, R195 ;  /* 0x000000c3008e7202 */ /* 0x000fce0000000f00 */
[----:B------:R-:W-:Y:S05]  /*4c40*/  WARPSYNC.COLLECTIVE R147, `(.L_x_11675) ;  /* 0x0000000093087348 */ /* 0x000fea0003c00000 */
[----:B------:R0:W1:Y:S02]  /*4c50*/  SHFL.DOWN P6, R195, R202, R197, R206 ;  /* 0x080000c5cac37389 */ /* 0x00006400000c00ce */
[----:B01----:R-:W-:Y:S01]  /*4c60*/  ENDCOLLECTIVE ;  /* 0x000000000000791b */ /* 0x003fe20003800000 */
.L_x_11675:
[----:B------:R-:W-:Y:S01]  /*4c70*/  FADD.FTZ R142, R141, R142 ;  /* 0x0000008e8d8e7221 */ /* 0x000fe20000010000 */
[----:B------:R-:W-:-:S04]  /*4c80*/  HFMA2.MMA R197, -RZ, RZ, 0, 1.1920928955078125e-07 ;  /* 0x00000002ffc57435 */ /* 0x000fc800000001ff */
[----:B------:R-:W-:Y:S02]  /*4c90*/  MOV R202, R142 ;  /* 0x0000008e00ca7202 */ /* 0x000fe40000000f00 */
[----:B------:R-:W-:-:S07]  /*4ca0*/  MOV R143, R195 ;  /* 0x000000c3008f7202 */ /* 0x000fce0000000f00 */
[----:B------:R-:W-:Y:S05]  /*4cb0*/  WARPSYNC.COLLECTIVE R147, `(.L_x_11676) ;  /* 0x0000000093087348 */ /* 0x000fea0003c00000 */
[----:B------:R0:W1:Y:S02]  /*4cc0*/  SHFL.DOWN P6, R195, R202, R197, R206 ;  /* 0x080000c5cac37389 */ /* 0x00006400000c00ce */
[----:B01----:R-:W-:Y:S01]  /*4cd0*/  ENDCOLLECTIVE ;  /* 0x000000000000791b */ /* 0x003fe20003800000 */
.L_x_11676:
[----:B------:R-:W-:-:S05]  /*4ce0*/  FADD.FTZ R143, R140, R143 ;  /* 0x0000008f8c8f7221 */ /* 0x000fca0000010000 */
[----:B------:R-:W-:Y:S02]  /*4cf0*/  MOV R202, R143 ;  /* 0x0000008f00ca7202 */ /* 0x000fe40000000f00 */
[----:B------:R-:W-:-:S07]  /*4d00*/  MOV R145, R195 ;  /* 0x000000c300917202 */ /* 0x000fce0000000f00 */
[----:B------:R-:W-:Y:S05]  /*4d10*/  WARPSYNC.COLLECTIVE R147, `(.L_x_11677) ;  /* 0x0000000093087348 */ /* 0x000fea0003c00000 */
[----:B------:R0:W1:Y:S02]  /*4d20*/  SHFL.DOWN P6, R195, R202, R197, R206 ;  /* 0x080000c5cac37389 */ /* 0x00006400000c00ce */
[----:B01----:R-:W-:Y:S01]  /*4d30*/  ENDCOLLECTIVE ;  /* 0x000000000000791b */ /* 0x003fe20003800000 */
.L_x_11677:
[----:B------:R-:W-:Y:S01]  /*4d40*/  FADD.FTZ R145, R142, R145 ;  /* 0x000000918e917221 */ /* 0x000fe20000010000 */
[----:B------:R-:W-:-:S04]  /*4d50*/  HFMA2.MMA R197, -RZ, RZ, 0, 5.9604644775390625e-08 ;  /* 0x00000001ffc57435 */ /* 0x000fc800000001ff */
[----:B------:R-:W-:Y:S02]  /*4d60*/  MOV R202, R145 ;  /* 0x0000009100ca7202 */ /* 0x000fe40000000f00 */
[----:B------:R-:W-:-:S07]  /*4d70*/  MOV R144, R195 ;  /* 0x000000c300907202 */ /* 0x000fce0000000f00 */
[----:B------:R-:W-:Y:S05]  /*4d80*/  WARPSYNC.COLLECTIVE R147, `(.L_x_11678) ;  /* 0x0000000093087348 */ /* 0x000fea0003c00000 */
[----:B------:R0:W1:Y:S02]  /*4d90*/  SHFL.DOWN P6, R195, R202, R197, R206 ;  /* 0x080000c5cac37389 */ /* 0x00006400000c00ce */
[----:B01----:R-:W-:Y:S01]  /*4da0*/  ENDCOLLECTIVE ;  /* 0x000000000000791b */ /* 0x003fe20003800000 */
.L_x_11678:
[----:B------:R-:W-:-:S05]  /*4db0*/  FADD.FTZ R138, R143, R144 ;  /* 0x000000908f8a7221 */ /* 0x000fca0000010000 */
[----:B------:R-:W-:Y:S02]  /*4dc0*/  MOV R202, R138 ;  /* 0x0000008a00ca7202 */ /* 0x000fe40000000f00 */
[----:B------:R-:W-:-:S07]  /*4dd0*/  MOV R144, R195 ;  /* 0x000000c300907202 */ /* 0x000fce0000000f00 */
[----:B------:R-:W-:Y:S05]  /*4de0*/  WARPSYNC.COLLECTIVE R147, `(.L_x_11679) ;  /* 0x0000000093087348 */ /* 0x000fea0003c00000 */
[----:B------:R0:W1:Y:S02]  /*4df0*/  SHFL.DOWN P6, R195, R202, R197, R206 ;  /* 0x080000c5cac37389 */ /* 0x00006400000c00ce */
[----:B01----:R-:W-:Y:S01]  /*4e00*/  ENDCOLLECTIVE ;  /* 0x000000000000791b */ /* 0x003fe20003800000 */
.L_x_11679:
[----:B------:R-:W-:Y:S01]  /*4e10*/  MOV R139, R195 ;  /* 0x000000c3008b7202 */ /* 0x000fe20000000f00 */
[----:B------:R-:W-:Y:S06]  /*4e20*/  BRA `(.L_x_11680) ;  /* 0xffffffcc00c87947 */ /* 0x000fec000383ffff */
.L_x_11681:
        /* <DEDUP_REMOVED lines=13> */
.L_x_12015:


//--------------------- .text._ZN10layer_norm22ln_bwd_finalize_kernelINS_22Kernel_traits_finalizeILj2560EfffffjLb1ELj1024ELj4ENS_18Kernel_traits_baseILj2560EfffffjLj1024EEEEELb1ELb1EEEvNS_9BwdParamsE --------------------------
	.section	.text._ZN10layer_norm22ln_bwd_finalize_kernelINS_22Kernel_traits_finalizeILj2560EfffffjLb1ELj1024ELj4ENS_18Kernel_traits_baseILj2560EfffffjLj1024EEEEELb1ELb1EEEvNS_9BwdParamsE,"ax",@progbits
	.align	128
        .global         _ZN10layer_norm22ln_bwd_finalize_kernelINS_22Kernel_traits_finalizeILj2560EfffffjLb1ELj1024ELj4ENS_18Kernel_traits_baseILj2560EfffffjLj1024EEEEELb1ELb1EEEvNS_9BwdParamsE
        .type           _ZN10layer_norm22ln_bwd_finalize_kernelINS_22Kernel_traits_finalizeILj2560EfffffjLb1ELj1024ELj4ENS_18Kernel_traits_baseILj2560EfffffjLj1024EEEEELb1ELb1EEEvNS_9BwdParamsE,@function
        .size           _ZN10layer_norm22ln_bwd_finalize_kernelINS_22Kernel_traits_finalizeILj2560EfffffjLb1ELj1024ELj4ENS_18Kernel_traits_baseILj2560EfffffjLj1024EEEEELb1ELb1EEEvNS_9BwdParamsE,(.L_x_12016 - _ZN10layer_norm22ln_bwd_finalize_kernelINS_22Kernel_traits_finalizeILj2560EfffffjLb1ELj1024ELj4ENS_18Kernel_traits_baseILj2560EfffffjLj1024EEEEELb1ELb1EEEvNS_9BwdParamsE)
        .other          _ZN10layer_norm22ln_bwd_finalize_kernelINS_22Kernel_traits_finalizeILj2560EfffffjLb1ELj1024ELj4ENS_18Kernel_traits_baseILj2560EfffffjLj1024EEEEELb1ELb1EEEvNS_9BwdParamsE,@"STO_CUDA_ENTRY STV_DEFAULT"
_ZN10layer_norm22ln_bwd_finalize_kernelINS_22Kernel_traits_finalizeILj2560EfffffjLb1ELj1024ELj4ENS_18Kernel_traits_baseILj2560EfffffjLj1024EEEEELb1ELb1EEEvNS_9BwdParamsE:
.text._ZN10layer_norm22ln_bwd_finalize_kernelINS_22Kernel_traits_finalizeILj2560EfffffjLb1ELj1024ELj4ENS_18Kernel_traits_baseILj2560EfffffjLj1024EEEEELb1ELb1EEEvNS_9BwdParamsE:
        /* <DEDUP_REMOVED lines=25> */
.L_x_11693:
        /* <DEDUP_REMOVED lines=33> */
.L_x_11686:
        /* <DEDUP_REMOVED lines=49> */
.L_x_11685:
[----:B------:R-:W-:Y:S05]  /*06b0*/  BSYNC B1 ;  /* 0x0000000000017941 */ /* 0x000fea0003800000 */
.L_x_11684:
        /* <DEDUP_REMOVED lines=32> */
.L_x_11688:
[----:B------:R-:W-:Y:S05]  /*08c0*/  BSYNC B1 ;  /* 0x0000000000017941 */ /* 0x000fea0003800000 */
.L_x_11687:
        /* <DEDUP_REMOVED lines=16> */
.L_x_11683:
[----:B------:R-:W-:Y:S05]  /*09d0*/  BSYNC B0 ;  /* 0x0000000000007941 */ /* 0x000fea0003800000 */
.L_x_11682:
        /* <DEDUP_REMOVED lines=40> */
.L_x_11709:
        /* <DEDUP_REMOVED lines=8> */
.L_x_11689:
        /* <DEDUP_REMOVED lines=18> */
.L_x_11692:
[----:B------:R-:W-:Y:S05]  /*0e00*/  BSYNC B0 ;  /* 0x0000000000007941 */ /* 0x000fea0003800000 */
.L_x_11691:
[C---:B------:R-:W-:Y:S01]  /*0e10*/  ISETP.GT.U32.AND P1, PT, R4.reuse, -0xa01, PT ;  /* 0xfffff5ff0400780c */ /* 0x040fe20003f24070 */
[----:B------:R-:W-:Y:S01]  /*0e20*/  VIADD R4, R4, 0xa00 ;  /* 0x00000a0004047836 */ /* 0x000fe20000000000 */
[----:B------:R-:W-:-:S11]  /*0e30*/  IADD3 R5, R5, 0x500, RZ ;  /* 0x0000050005057810 */ /* 0x000fd60007ffe0ff */
[----:B------:R-:W-:Y:S05]  /*0e40*/  @P1 BRA `(.L_x_11693) ;  /* 0xfffffff000d01947 */ /* 0x000fea000383ffff */
[----:B------:R-:W-:Y:S05]  /*0e50*/  EXIT ;  /* 0x000000000000794d */ /* 0x000fea0003800000 */
.L_x_11690:
[----:B------:R-:W-:Y:S01]  /*0e60*/  HFMA2.MMA R22, -RZ, RZ, 0, 5.9604644775390625e-08 ;  /* 0x00000001ff167435 */ /* 0x000fe200000001ff */
[----:B---3--:R-:W-:Y:S02]  /*0e70*/  MOV R23, R8 ;  /* 0x0000000800177202 */ /* 0x008fe40000000f00 */
[----:B------:R-:W-:Y:S02]  /*0e80*/  MOV R25, 0x1f ;  /* 0x0000001f00197802 */ /* 0x000fe40000000f00 */
[----:B------:R-:W-:-:S07]  /*0e90*/  MOV R20, 0xffffffff ;  /* 0xffffffff00147802 */ /* 0x000fce0000000f00 */
[----:B012---:R-:W-:Y:S05]  /*0ea0*/  WARPSYNC.COLLECTIVE R20, `(.L_x_11694) ;  /* 0x0000000014087348 */ /* 0x007fea0003c00000 */
[----:B------:R3:W4:Y:S02]  /*0eb0*/  SHFL.BFLY P2, R21, R23, R22, R25 ;  /* 0x0c00001617157389 */ /* 0x0007240000040019 */
[----:B01234-:R-:W-:Y:S01]  /*0ec0*/  ENDCOLLECTIVE ;  /* 0x000000000000791b */ /* 0x01ffe20003800000 */
.L_x_11694:
[----:B------:R-:W-:Y:S01]  /*0ed0*/  HFMA2.MMA R22, -RZ, RZ, 0, 1.1920928955078125e-07 ;  /* 0x00000002ff167435 */ /* 0x000fe200000001ff */
[----:B------:R-:W-:-:S05]  /*0ee0*/  MOV R9, R21 ;  /* 0x0000001500097202 */ /* 0x000fca0000000f00 */
[----:B------:R-:W-:-:S05]  /*0ef0*/  FADD.FTZ R9, R8, R9 ;  /* 0x0000000908097221 */ /* 0x000fca0000010000 */
[----:B------:R-:W-:-:S07]  /*0f00*/  MOV R23, R9 ;  /* 0x0000000900177202 */ /* 0x000fce0000000f00 */
[----:B------:R-:W-:Y:S05]  /*0f10*/  WARPSYNC.COLLECTIVE R20, `(.L_x_11695) ;  /* 0x0000000014087348 */ /* 0x000fea0003c00000 */
[----:B------:R0:W1:Y:S02]  /*0f20*/  SHFL.BFLY P2, R21, R23, R22, R25 ;  /* 0x0c00001617157389 */ /* 0x0000640000040019 */
[----:B01----:R-:W-:Y:S01]  /*0f30*/  ENDCOLLECTIVE ;  /* 0x000000000000791b */ /* 0x003fe20003800000 */
.L_x_11695:
[----:B------:R-:W-:Y:S01]  /*0f40*/  HFMA2.MMA R22, -RZ, RZ, 0, 2.384185791015625e-07 ;  /* 0x00000004ff167435 */ /* 0x000fe200000001ff */
[----:B------:R-:W-:-:S04]  /*0f50*/  IMAD.MOV.U32 R12, RZ, RZ, R21 ;  /* 0x000000ffff0c7224 */ /* 0x000fc800078e0015 */
[----:B------:R-:W-:-:S05]  /*0f60*/  FADD.FTZ R12, R9, R12 ;  /* 0x0000000c090c7221 */ /* 0x000fca0000010000 */
[----:B------:R-:W-:-:S07]  /*0f70*/  MOV R23, R12 ;  /* 0x0000000c00177202 */ /* 0x000fce0000000f00 */
[----:B------:R-:W-:Y:S05]  /*0f80*/  WARPSYNC.COLLECTIVE R20, `(.L_x_11696) ;  /* 0x0000000014087348 */ /* 0x000fea0003c00000 */
[----:B------:R0:W1:Y:S02]  /*0f90*/  SHFL.BFLY P2, R21, R23, R22, R25 ;  /* 0x0c00001617157389 */ /* 0x0000640000040019 */
[----:B01----:R-:W-:Y:S01]  /*0fa0*/  ENDCOLLECTIVE ;  /* 0x000000000000791b */ /* 0x003fe20003800000 */
.L_x_11696:
[----:B------:R-:W-:Y:S01]  /*0fb0*/  HFMA2.MMA R22, -RZ, RZ, 0, 4.76837158203125e-07 ;  /* 0x00000008ff167435 */ /* 0x000fe200000001ff */
[----:B------:R-:W-:-:S05]  /*0fc0*/  MOV R13, R21 ;  /* 0x00000015000d7202 */ /* 0x000fca0000000f00 */
[----:B------:R-:W-:-:S05]  /*0fd0*/  FADD.FTZ R13, R12, R13 ;  /* 0x0000000d0c0d7221 */ /* 0x000fca0000010000 */
[----:B------:R-:W-:-:S07]  /*0fe0*/  MOV R23, R13 ;  /* 0x0000000d00177202 */ /* 0x000fce0000000f00 */
[----:B------:R-:W-:Y:S05]  /*0ff0*/  WARPSYNC.COLLECTIVE R20, `(.L_x_11697) ;  /* 0x0000000014087348 */ /* 0x000fea0003c00000 */
[----:B------:R0:W1:Y:S02]  /*1000*/  SHFL.BFLY P2, R21, R23, R22, R25 ;  /* 0x0c00001617157389 */ /* 0x0000640000040019 */
[----:B01----:R-:W-:Y:S01]  /*1010*/  ENDCOLLECTIVE ;  /* 0x000000000000791b */ /* 0x003fe20003800000 */
.L_x_11697:
[----:B------:R-:W-:Y:S01]  /*1020*/  HFMA2.MMA R22, -RZ, RZ, 0, 9.5367431640625e-07 ;  /* 0x00000010ff167435 */ /* 0x000fe200000001ff */
[----:B------:R-:W-:-:S05]  /*1030*/  MOV R8, R21 ;  /* 0x0000001500087202 */ /* 0x000fca0000000f00 */
[----:B------:R-:W-:-:S05]  /*1040*/  FADD.FTZ R9, R13, R8 ;  /* 0x000000080d097221 */ /* 0x000fca0000010000 */
[----:B------:R-:W-:-:S07]  /*1050*/  MOV R23, R9 ;  /* 0x0000000900177202 */ /* 0x000fce0000000f00 */
[----:B------:R-:W-:Y:S05]  /*1060*/  WARPSYNC.COLLECTIVE R20, `(.L_x_11698) ;  /* 0x0000000014087348 */ /* 0x000fea0003c00000 */
[----:B------:R0:W1:Y:S02]  /*1070*/  SHFL.BFLY P2, R21, R23, R22, R25 ;  /* 0x0c00001617157389 */ /* 0x0000640000040019 */
[----:B01----:R-:W-:Y:S01]  /*1080*/  ENDCOLLECTIVE ;  /* 0x000000000000791b */ /* 0x003fe20003800000 */
.L_x_11698:
[----:B------:R-:W-:Y:S01]  /*1090*/  HFMA2.MMA R22, -RZ, RZ, 0, 5.9604644775390625e-08 ;  /* 0x00000001ff167435 */ /* 0x000fe200000001ff */
[----:B------:R-:W-:Y:S01]  /*10a0*/  IMAD.MOV.U32 R23, RZ, RZ, R11 ;  /* 0x000000ffff177224 */ /* 0x000fe200078e000b */
[----:B------:R-:W-:-:S09]  /*10b0*/  MOV R8, R21 ;  /* 0x0000001500087202 */ /* 0x000fd20000000f00 */
[----:B------:R-:W-:Y:S05]  /*10c0*/  WARPSYNC.COLLECTIVE R20, `(.L_x_11699) ;  /* 0x0000000014087348 */ /* 0x000fea0003c00000 */
[----:B------:R0:W1:Y:S02]  /*10d0*/  SHFL.BFLY P2, R21, R23, R22, R25 ;  /* 0x0c00001617157389 */ /* 0x0000640000040019 */
[----:B01----:R-:W-:Y:S01]  /*10e0*/  ENDCOLLECTIVE ;  /* 0x000000000000791b */ /* 0x003fe20003800000 */
.L_x_11699:
[----:B------:R-:W-:Y:S01]  /*10f0*/  HFMA2.MMA R22, -RZ, RZ, 0, 1.1920928955078125e-07 ;  /* 0x00000002ff167435 */ /* 0x000fe200000001ff */
[----:B------:R-:W-:-:S05]  /*1100*/  MOV R12, R21 ;  /* 0x00000015000c7202 */ /* 0x000fca0000000f00 */
[----:B------:R-:W-:-:S05]  /*1110*/  FADD.FTZ R14, R11, R12 ;  /* 0x0000000c0b0e7221 */ /* 0x000fca0000010000 */
[----:B------:R-:W-:-:S07]  /*1120*/  MOV R23, R14 ;  /* 0x0000000e00177202 */ /* 0x000fce0000000f00 */
[----:B------:R-:W-:Y:S05]  /*1130*/  WARPSYNC.COLLECTIVE R20, `(.L_x_11700) ;  /* 0x0000000014087348 */ /* 0x000fea0003c00000 */
[----:B------:R0:W1:Y:S02]  /*1140*/  SHFL.BFLY P2, R21, R23, R22, R25 ;  /* 0x0c00001617157389 */ /* 0x0000640000040019 */
[----:B01----:R-:W-:Y:S01]  /*1150*/  ENDCOLLECTIVE ;  /* 0x000000000000791b */ /* 0x003fe20003800000 */
.L_x_11700:
[----:B------:R-:W-:Y:S01]  /*1160*/  HFMA2.MMA R22, -RZ, RZ, 0, 2.384185791015625e-07 ;  /* 0x00000004ff167435 */ /* 0x000fe200000001ff */
[----:B------:R-:W-:-:S05]  /*1170*/  MOV R13, R21 ;  /* 0x00000015000d7202 */ /* 0x000fca0000000f00 */
[----:B------:R-:W-:-:S05]  /*1180*/  FADD.FTZ R15, R14, R13 ;  /* 0x0000000d0e0f7221 */ /* 0x000fca0000010000 */
[----:B------:R-:W-:-:S07]  /*1190*/  MOV R23, R15 ;  /* 0x0000000f00177202 */ /* 0x000fce0000000f00 */
[----:B------:R-:W-:Y:S05]  /*11a0*/  WARPSYNC.COLLECTIVE R20, `(.L_x_11701) ;  /* 0x0000000014087348 */ /* 0x000fea0003c00000 */
[----:B------:R0:W1:Y:S02]  /*11b0*/  SHFL.BFLY P2, R21, R23, R22, R25 ;  /* 0x0c00001617157389 */ /* 0x0000640000040019 */
[----:B01----:R-:W-:Y:S01]  /*11c0*/  ENDCOLLECTIVE ;  /* 0x000000000000791b */ /* 0x003fe20003800000 */
.L_x_11701:
[----:B------:R-:W-:Y:S01]  /*11d0*/  IMAD.MOV.U32 R22, RZ, RZ, 0x8 ;  /* 0x00000008ff167424 */ /* 0x000fe200078e00ff */
[----:B------:R-:W-:-:S05]  /*11e0*/  MOV R16, R21 ;  /* 0x0000001500107202 */ /* 0x000fca0000000f00 */
[----:B------:R-:W-:-:S05]  /*11f0*/  FADD.FTZ R16, R15, R16 ;  /* 0x000000100f107221 */ /* 0x000fca0000010000 */
[----:B------:R-:W-:-:S07]  /*1200*/  MOV R23, R16 ;  /* 0x0000001000177202 */ /* 0x000fce0000000f00 */
[----:B------:R-:W-:Y:S05]  /*1210*/  WARPSYNC.COLLECTIVE R20, `(.L_x_11702) ;  /* 0x0000000014087348 */ /* 0x000fea0003c00000 */
[----:B------:R0:W1:Y:S02]  /*1220*/  SHFL.BFLY P2, R21, R23, R22, R25 ;  /* 0x0c00001617157389 */ /* 0x0000640000040019 */
[----:B01----:R-:W-:Y:S01]  /*1230*/  ENDCOLLECTIVE ;  /* 0x000000000000791b */ /* 0x003fe20003800000 */
.L_x_11702:
[----:B------:R-:W-:Y:S01]  /*1240*/  HFMA2.MMA R22, -RZ, RZ, 0, 9.5367431640625e-07 ;  /* 0x00000010ff167435 */ /* 0x000fe200000001ff */
[----:B------:R-:W-:-:S05]  /*1250*/  MOV R11, R21 ;  /* 0x00000015000b7202 */ /* 0x000fca0000000f00 */
[----:B------:R-:W-:-:S05]  /*1260*/  FADD.FTZ R11, R16, R11 ;  /* 0x0000000b100b7221 */ /* 0x000fca0000010000 */
[----:B------:R-:W-:-:S07]  /*1270*/  MOV R23, R11 ;  /* 0x0000000b00177202 */ /* 0x000fce0000000f00 */
[----:B------:R-:W-:Y:S05]  /*1280*/  WARPSYNC.COLLECTIVE R20, `(.L_x_11703) ;  /* 0x0000000014087348 */ /* 0x000fea0003c00000 */
[----:B------:R0:W1:Y:S02]  /*1290*/  SHFL.BFLY P2, R21, R23, R22, R25 ;  /* 0x0c00001617157389 */ /* 0x0000640000040019 */
[----:B01----:R-:W-:Y:S01]  /*12a0*/  ENDCOLLECTIVE ;  /* 0x000000000000791b */ /* 0x003fe20003800000 */
.L_x_11703:
[----:B------:R-:W-:Y:S01]  /*12b0*/  HFMA2.MMA R22, -RZ, RZ, 0, 5.9604644775390625e-08 ;  /* 0x00000001ff167435 */ /* 0x000fe200000001ff */
[----:B------:R-:W-:Y:S02]  /*12c0*/  MOV R23, R10 ;  /* 0x0000000a00177202 */ /* 0x000fe40000000f00 */
[----:B------:R-:W-:-:S08]  /*12d0*/  MOV R12, R21 ;  /* 0x00000015000c7202 */ /* 0x000fd00000000f00 */
[----:B------:R-:W-:Y:S05]  /*12e0*/  WARPSYNC.COLLECTIVE R20, `(.L_x_11704) ;  /* 0x0000000014087348 */ /* 0x000fea0003c00000 */
[----:B------:R0:W1:Y:S02]  /*12f0*/  SHFL.BFLY P2, R21, R23, R22, R25 ;  /* 0x0c00001617157389 */ /* 0x0000640000040019 */
[----:B01----:R-:W-:Y:S01]  /*1300*/  ENDCOLLECTIVE ;  /* 0x000000000000791b */ /* 0x003fe20003800000 */
.L_x_11704:
[----:B------:R-:W-:Y:S01]  /*1310*/  HFMA2.MMA R22, -RZ, RZ, 0, 1.1920928955078125e-07 ;  /* 0x00000002ff167435 */ /* 0x000fe200000001ff */
[----:B------:R-:W-:-:S05]  /*1320*/  MOV R13, R21 ;  /* 0x00000015000d7202 */ /* 0x000fca0000000f00 */
[----:B------:R-:W-:-:S05]  /*1330*/  FADD.FTZ R17, R10, R13 ;  /* 0x0000000d0a117221 */ /* 0x000fca0000010000 */
[----:B------:R-:W-:-:S07]  /*1340*/  MOV R23, R17 ;  /* 0x0000001100177202 */ /* 0x000fce0000000f00 */
[----:B------:R-:W-:Y:S05]  /*1350*/  WARPSYNC.COLLECTIVE R20, `(.L_x_11705) ;  /* 0x0000000014087348 */ /* 0x000fea0003c00000 */
[----:B------:R0:W1:Y:S02]  /*1360*/  SHFL.BFLY P2, R21, R23, R22, R25 ;  /* 0x0c00001617157389 */ /* 0x0000640000040019 */
[----:B01----:R-:W-:Y:S01]  /*1370*/  ENDCOLLECTIVE ;  /* 0x000000000000791b */ /* 0x003fe20003800000 */
.L_x_11705:
[----:B------:R-:W-:Y:S01]  /*1380*/  HFMA2.MMA R22, -RZ, RZ, 0, 2.384185791015625e-07 ;  /* 0x00000004ff167435 */ /* 0x000fe200000001ff */
[----:B------:R-:W-:-:S04]  /*1390*/  IMAD.MOV.U32 R16, RZ, RZ, R21 ;  /* 0x000000ffff107224 */ /* 0x000fc800078e0015 */
[----:B------:R-:W-:-:S05]  /*13a0*/  FADD.FTZ R18, R17, R16 ;  /* 0x0000001011127221 */ /* 0x000fca0000010000 */
[----:B------:R-:W-:-:S07]  /*13b0*/  MOV R23, R18 ;  /* 0x0000001200177202 */ /* 0x000fce0000000f00 */
[----:B------:R-:W-:Y:S05]  /*13c0*/  WARPSYNC.COLLECTIVE R20, `(.L_x_11706) ;  /* 0x0000000014087348 */ /* 0x000fea0003c00000 */
[----:B------:R0:W1:Y:S02]  /*13d0*/  SHFL.BFLY P2, R21, R23, R22, R25 ;  /* 0x0c00001617157389 */ /* 0x0000640000040019 */
[----:B01----:R-:W-:Y:S01]  /*13e0*/  ENDCOLLECTIVE ;  /* 0x000000000000791b */ /* 0x003fe20003800000 */
.L_x_11706:
[----:B------:R-:W-:Y:S01]  /*13f0*/  HFMA2.MMA R22, -RZ, RZ, 0, 4.76837158203125e-07 ;  /* 0x00000008ff167435 */ /* 0x000fe200000001ff */
[----:B------:R-:W-:-:S05]  /*1400*/  MOV R19, R21 ;  /* 0x0000001500137202 */ /* 0x000fca0000000f00 */
[----:B------:R-:W-:-:S05]  /*1410*/  FADD.FTZ R19, R18, R19 ;  /* 0x0000001312137221 */ /* 0x000fca0000010000 */
[----:B------:R-:W-:-:S07]  /*1420*/  MOV R23, R19 ;  /* 0x0000001300177202 */ /* 0x000fce0000000f00 */
[----:B------:R-:W-:Y:S05]  /*1430*/  WARPSYNC.COLLECTIVE R20, `(.L_x_11707) ;  /* 0x0000000014087348 */ /* 0x000fea0003c00000 */
[----:B------:R0:W1:Y:S02]  /*1440*/  SHFL.BFLY P2, R21, R23, R22, R25 ;  /* 0x0c00001617157389 */ /* 0x0000640000040019 */
[----:B01----:R-:W-:Y:S01]  /*1450*/  ENDCOLLECTIVE ;  /* 0x000000000000791b */ /* 0x003fe20003800000 */
.L_x_11707:
[----:B------:R-:W-:Y:S01]  /*1460*/  HFMA2.MMA R22, -RZ, RZ, 0, 9.5367431640625e-07 ;  /* 0x00000010ff167435 */ /* 0x000fe200000001ff */
[----:B------:R-:W-:-:S05]  /*1470*/  MOV R10, R21 ;  /* 0x00000015000a7202 */ /* 0x000fca0000000f00 */
[----:B------:R-:W-:-:S05]  /*1480*/  FADD.FTZ R10, R19, R10 ;  /* 0x0000000a130a7221 */ /* 0x000fca0000010000 */
[----:B------:R-:W-:-:S07]  /*1490*/  MOV R23, R10 ;  /* 0x0000000a00177202 */ /* 0x000fce0000000f00 */
[----:B------:R-:W-:Y:S05]  /*14a0*/  WARPSYNC.COLLECTIVE R20, `(.L_x_11708) ;  /* 0x0000000014087348 */ /* 0x000fea0003c00000 */
[----:B------:R0:W1:Y:S02]  /*14b0*/  SHFL.BFLY P2, R21, R23, R22, R25 ;  /* 0x0c00001617157389 */ /* 0x0000640000040019 */
[----:B01----:R-:W-:Y:S01]  /*14c0*/  ENDCOLLECTIVE ;  /* 0x000000000000791b */ /* 0x003fe20003800000 */
.L_x_11708:
[----:B------:R-:W-:Y:S01]  /*14d0*/  MOV R15, R21 ;  /* 0x00000015000f7202 */ /* 0x000fe20000000f00 */
[----:B------:R-:W-:Y:S06]  /*14e0*/  BRA `(.L_x_11709) ;  /* 0xfffffff400dc7947 */ /* 0x000fec000383ffff */
.L_x_11710:
        /* <DEDUP_REMOVED lines=9> */
.L_x_12016:


//--------------------- .text._ZN10layer_norm13ln_bwd_kernelINS_13Kernel_traitsIfffffjLj2560ELj1ELj1ELj4ELj16ENS_18Kernel_traits_baseILj2560EfffffjLj128EEEEELb1ELb1ELb1ELb1EEEvNS_9BwdParamsE --------------------------
	.section	.text._ZN10layer_norm13ln_bwd_kernelINS_13Kernel_traitsIfffffjLj2560ELj1ELj1ELj4ELj16ENS_18Kernel_traits_baseILj2560EfffffjLj128EEEEELb1ELb1ELb1ELb1EEEvNS_9BwdParamsE,"ax",@progbits
	.align	128
        .global         _ZN10layer_norm13ln_bwd_kernelINS_13Kernel_traitsIfffffjLj2560ELj1ELj1ELj4ELj16ENS_18Kernel_traits_baseILj2560EfffffjLj128EEEEELb1ELb1ELb1ELb1EEEvNS_9BwdParamsE
        .type           _ZN10layer_norm13ln_bwd_kernelINS_13Kernel_traitsIfffffjLj2560ELj1ELj1ELj4ELj16ENS_18Kernel_traits_baseILj2560EfffffjLj128EEEEELb1ELb1ELb1ELb1EEEvNS_9BwdParamsE,@function
        .size           _ZN10layer_norm13ln_bwd_kernelINS_13Kernel_traitsIfffffjLj2560ELj1ELj1ELj4ELj16ENS_18Kernel_traits_baseILj2560EfffffjLj128EEEEELb1ELb1ELb1ELb1EEEvNS_9BwdParamsE,(.L_x_12017 - _ZN10layer_norm13ln_bwd_kernelINS_13Kernel_traitsIfffffjLj2560ELj1ELj1ELj4ELj16ENS_18Kernel_traits_baseILj2560EfffffjLj128EEEEELb1ELb1ELb1ELb1EEEvNS_9BwdParamsE)
        .other          _ZN10layer_norm13ln_bwd_kernelINS_13Kernel_traitsIfffffjLj2560ELj1ELj1ELj4ELj16ENS_18Kernel_traits_baseILj2560EfffffjLj128EEEEELb1ELb1ELb1ELb1EEEvNS_9BwdParamsE,@"STO_CUDA_ENTRY STV_DEFAULT"
_ZN10layer_norm13ln_bwd_kernelINS_13Kernel_traitsIfffffjLj2560ELj1ELj1ELj4ELj16ENS_18Kernel_traits_baseILj2560EfffffjLj128EEEEELb1ELb1ELb1ELb1EEEvNS_9BwdParamsE:
.text._ZN10layer_norm13ln_bwd_kernelINS_13Kernel_traitsIfffffjLj2560ELj1ELj1ELj4ELj16ENS_18Kernel_traits_baseILj2560EfffffjLj128EEEEELb1ELb1ELb1ELb1EEEvNS_9BwdParamsE:
        /* <DEDUP_REMOVED lines=44> */
.L_x_11711:
        /* <DEDUP_REMOVED lines=50> */
.L_x_11805:
        /* <DEDUP_REMOVED lines=36> */
[----:B------:R1:W5:Y:S01]  /*0820*/  @P0 LDG.E.128 R104, desc[UR4][R182.64] ;  /* 0x00000004b6680981 */ /* 0x000362000c1e1d00 */
[----:B------:R-:W-:Y:S02]  /*0830*/  @P0 IADD3 R141, R187, 0x200, RZ ;  /* 0x00000200bb8d0810 */ /* 0x000fe40007ffe0ff */
[----:B------:R-:W-:Y:S01]  /*0840*/  @P5 LEA.HI R138, R138, R139, RZ, 0x2 ;  /* 0x0000008b8a8a5211 */ /* 0x000fe200078f10ff */
[----:B------:R1:W5:Y:S02]  /*0850*/  @P0 LDG.E.128 R108, desc[UR4][R180.64] ;  /* 0x00000004b46c0981 */ /* 0x000364000c1e1d00 */
[----:B------:R-:W-:Y:S01]  /*0860*/  @P0 IMAD.WIDE.U32 R140, R141, 0x10, R184 ;  /* 0x000000108d8c0825 */ /* 0x000fe200078e00b8 */
[----:B------:R-:W-:Y:S01]  /*0870*/  @P5 LEA.HI.SX32 R171, R138, R203, 0x1e ;  /* 0x000000cb8aab5211 */ /* 0x000fe200078ff2ff */
[----:B------:R1:W5:Y:S03]  /*0880*/  @P0 LDG.E.128 R112, desc[UR4][R178.64] ;  /* 0x00000004b2700981 */ /* 0x000366000c1e1d00 */
[C---:B------:R-:W-:Y:S01]  /*0890*/  IADD3 R157, R171.reuse, 0x80, RZ ;  /* 0x00000080ab9d7810 */ /* 0x040fe20007ffe0ff */
[C-C-:B0-----:R-:W-:Y:S01]  /*08a0*/  IMAD.WIDE.U32 R158, R171.reuse, 0x4, R136.reuse ;  /* 0x00000004ab9e7825 */ /* 0x141fe200078e0088 */
[C---:B------:R-:W-:Y:S01]  /*08b0*/  IADD3 R143, R171.reuse, 0x100, RZ ;  /* 0x00000100ab8f7810 */ /* 0x040fe20007ffe0ff */
[----:B------:R1:W5:Y:S01]  /*08c0*/  @P0 LDG.E.128 R116, desc[UR4][R176.64] ;  /* 0x00000004b0740981 */ /* 0x000362000c1e1d00 */
[----:B------:R-:W-:Y:S01]  /*08d0*/  IADD3 R139, R171, 0x180, RZ ;  /* 0x00000180ab8b7810 */ /* 0x000fe20007ffe0ff */
[----:B------:R-:W-:-:S02]  /*08e0*/  IMAD.WIDE.U32 R156, R157, 0x4, R136 ;  /* 0x000000049d9c7825 */ /* 0x000fc400078e0088 */
[----:B------:R1:W5:Y:S02]  /*08f0*/  LDG.E R207, desc[UR4][R158.64] ;  /* 0x000000049ecf7981 */ /* 0x000364000c1e1900 */
[--C-:B------:R-:W-:Y:S02]  /*0900*/  IMAD.WIDE.U32 R142, R143, 0x4, R136.reuse ;  /* 0x000000048f8e7825 */ /* 0x100fe400078e0088 */
[----:B------:R1:W5:Y:S02]  /*0910*/  LDG.E R206, desc[UR4][R156.64] ;  /* 0x000000049cce7981 */ /* 0x000364000c1e1900 */
[----:B------:R-:W-:Y:S02]  /*0920*/  IMAD.WIDE.U32 R138, R139, 0x4, R136 ;  /* 0x000000048b8a7825 */ /* 0x000fe400078e0088 */
[----:B------:R1:W5:Y:S04]  /*0930*/  LDG.E R202, desc[UR4][R142.64] ;  /* 0x000000048eca7981 */ /* 0x000368000c1e1900 */
[----:B------:R1:W5:Y:S04]  /*0940*/  LDG.E R200, desc[UR4][R138.64] ;  /* 0x000000048ac87981 */ /* 0x000368000c1e1900 */
[----:B------:R1:W5:Y:S01]  /*0950*/  @P0 LDG.E.128 R120, desc[UR4][R140.64] ;  /* 0x000000048c780981 */ /* 0x000362000c1e1d00 */
[----:B------:R-:W-:-:S05]  /*0960*/  IADD3 R171, R171, 0x200, RZ ;  /* 0x00000200abab7810 */ /* 0x000fca0007ffe0ff */
[----:B------:R-:W-:Y:S01]  /*0970*/  IMAD.WIDE.U32 R184, R171, 0x4, R136 ;  /* 0x00000004abb87825 */ /* 0x000fe200078e0088 */
[----:B------:R-:W-:Y:S01]  /*0980*/  CS2R R136, SRZ ;  /* 0x0000000000887805 */ /* 0x000fe2000001ff00 */
[----:B------:R-:W-:Y:S06]  /*0990*/  BRA `(.L_x_11715) ;  /* 0x0000000c00407947 */ /* 0x000fec0003800000 */
.L_x_11714:
        /* <DEDUP_REMOVED lines=10> */
[----:B------:R3:W4:Y:S01]  /*0a40*/  LDG.E R213, desc[UR4][R148.64] ;  /* 0x0000000494d57981 */ /* 0x000722000c1e1900 */
[----:B-1----:R-:W-:-:S06]  /*0a50*/  IMAD.WIDE.U32 R172, R187, 0x10, R164 ;  /* 0x00000010bbac7825 */ /* 0x002fcc00078e00a4 */
[----:B------:R-:W4:Y:S01]  /*0a60*/  LDG.E.128 R172, desc[UR4][R172.64] ;  /* 0x00000004acac7981 */ /* 0x000f22000c1e1d00 */
[----:B---3--:R-:W-:-:S04]  /*0a70*/  IMAD.WIDE.U32 R148, R193, 0x10, R164 ;  /* 0x00000010c1947825 */ /* 0x008fc800078e00a4 */
[----:B--2---:R-:W-:Y:S02]  /*0a80*/  IMAD.WIDE.U32 R136, R169, 0x10, R2 ;  /* 0x00000010a9887825 */ /* 0x004fe400078e0002 */
[----:B------:R-:W2:Y:S02]  /*0a90*/  LDG.E.128 R148, desc[UR4][R148.64] ;  /* 0x0000000494947981 */ /* 0x000ea4000c1e1d00 */
[----:B------:R-:W-:Y:S02]  /*0aa0*/  IMAD.WIDE.U32 R140, R201, 0x10, R164 ;  /* 0x00000010c98c7825 */ /* 0x000fe400078e00a4 */
[----:B------:R-:W3:Y:S01]  /*0ab0*/  LDG.E.128 R136, desc[UR4][R136.64] ;  /* 0x0000000488887981 */ /* 0x000ee2000c1e1d00 */
[----:B------:R-:W-:-:S03]  /*0ac0*/  IADD3 R145, R169, 0x80, RZ ;  /* 0x00000080a9917810 */ /* 0x000fc60007ffe0ff */
[----:B------:R-:W2:Y:S02]  /*0ad0*/  LDG.E.128 R140, desc[UR4][R140.64] ;  /* 0x000000048c8c7981 */ /* 0x000ea4000c1e1d00 */
[----:B------:R-:W-:Y:S01]  /*0ae0*/  IMAD.WIDE.U32 R144, R145, 0x10, R2 ;  /* 0x0000001091907825 */ /* 0x000fe200078e0002 */
[----:B------:R-:W-:-:S05]  /*0af0*/  IADD3 R153, R169, 0x100, RZ ;  /* 0x00000100a9997810 */ /* 0x000fca0007ffe0ff */
[----:B------:R-:W2:Y:S01]  /*0b00*/  LDG.E.128 R144, desc[UR4][R144.64] ;  /* 0x0000000490907981 */ /* 0x000ea2000c1e1d00 */
[----:B------:R-:W-:Y:S01]  /*0b10*/  IMAD.WIDE.U32 R152, R153, 0x10, R2 ;  /* 0x0000001099987825 */ /* 0x000fe200078e0002 */
[----:B------:R-:W-:-:S03]  /*0b20*/  IADD3 R161, R169, 0x180, RZ ;  /* 0x00000180a9a17810 */ /* 0x000fc60007ffe0ff */
[----:B------:R-:W-:Y:S02]  /*0b30*/  IMAD.WIDE.U32 R156, R191, 0x10, R164 ;  /* 0x00000010bf9c7825 */ /* 0x000fe400078e00a4 */
[----:B------:R-:W2:Y:S01]  /*0b40*/  LDG.E.128 R152, desc[UR4][R152.64] ;  /* 0x0000000498987981 */ /* 0x000ea2000c1e1d00 */
[----:B------:R-:W-:Y:S01]  /*0b50*/  IADD3 R215, R187, 0x200, RZ ;  /* 0x00000200bbd77810 */ /* 0x000fe20007ffe0ff */
[----:B------:R-:W-:Y:S02]  /*0b60*/  IMAD.WIDE.U32 R160, R161, 0x10, R2 ;  /* 0x00000010a1a07825 */ /* 0x000fe400078e0002 */
[----:B------:R-:W2:Y:S01]  /*0b70*/  LDG.E.128 R156, desc[UR4][R156.64] ;  /* 0x000000049c9c7981 */ /* 0x000ea2000c1e1d00 */
[----:B-----5:R-:W-:Y:S01]  /*0b80*/  ISETP.GE.AND P5, PT, R205, 0x1, PT ;  /* 0x00000001cd00780c */ /* 0x020fe20003fa6270 */
[----:B------:R-:W-:Y:S02]  /*0b90*/  IMAD.WIDE.U32 R164, R215, 0x10, R164 ;  /* 0x00000010d7a47825 */ /* 0x000fe400078e00a4 */
[----:B------:R-:W2:Y:S01]  /*0ba0*/  LDG.E.128 R160, desc[UR4][R160.64] ;  /* 0x00000004a0a07981 */ /* 0x000ea2000c1e1d00 */
[----:B------:R-:W-:-:S03]  /*0bb0*/  IADD3 R169, R169, 0x200, RZ ;  /* 0x00000200a9a97810 */ /* 0x000fc60007ffe0ff */
[----:B------:R-:W2:Y:S02]  /*0bc0*/  LDG.E.128 R164, desc[UR4][R164.64] ;  /* 0x00000004a4a47981 */ /* 0x000ea4000c1e1d00 */
[----:B------:R-:W-:-:S04]  /*0bd0*/  IMAD.WIDE.U32 R168, R169, 0x10, R2 ;  /* 0x00000010a9a87825 */ /* 0x000fc800078e0002 */
[----:B------:R-:W-:-:S05]  /*0be0*/  @P5 IADD3 R171, R205, -0x1, RZ ;  /* 0xffffffffcdab5810 */ /* 0x000fca0007ffe0ff */
[----:B------:R-:W-:Y:S02]  /*0bf0*/  @P5 IMAD R0, R171, R204, RZ ;  /* 0x000000ccab005224 */ /* 0x000fe400078e02ff */
[----:B------:R-:W2:Y:S01]  /*0c00*/  LDG.E.128 R168, desc[UR4][R168.64] ;  /* 0x00000004a8a87981 */ /* 0x000ea2000c1e1d00 */
[----:B------:R-:W-:Y:S02]  /*0c10*/  MOV R2, UR18 ;  /* 0x0000001200027c02 */ /* 0x000fe40008000f00 */
[----:B------:R-:W-:Y:S02]  /*0c20*/  @P5 SHF.R.S32.HI R3, RZ, 0x1f, R0 ;  /* 0x0000001fff035819 */ /* 0x000fe40000011400 */
[----:B------:R-:W-:Y:S02]  /*0c30*/  ISETP.NE.U32.AND P0, PT, R2, RZ, PT ;  /* 0x000000ff0200720c */ /* 0x000fe40003f05070 */
[----:B------:R-:W-:Y:S02]  /*0c40*/  @P5 LEA.HI R192, R3, R0, RZ, 0x2 ;  /* 0x0000000003c05211 */ /* 0x000fe400078f10ff */
[----:B------:R-:W-:-:S04]  /*0c50*/  MOV R0, UR19 ;  /* 0x0000001300007c02 */ /* 0x000fc80008000f00 */
[----:B------:R-:W-:Y:S01]  /*0c60*/  ISETP.NE.AND.EX P0, PT, R0, RZ, PT, P0 ;  /* 0x000000ff0000720c */ /* 0x000fe20003f05300 */
[----:B------:R-:W-:-:S06]  /*0c70*/  HFMA2.MMA R3, -RZ, RZ, 0, 0 ;  /* 0x00000000ff037435 */ /* 0x000fcc00000001ff */
[----:B------:R-:W-:-:S06]  /*0c80*/  @P5 LEA.HI.SX32 R3, R192, R203, 0x1e ;  /* 0x000000cbc0035211 */ /* 0x000fcc00078ff2ff */
[----:B------:R-:W-:Y:S01]  /*0c90*/  @P0 IMAD.WIDE.U32 R214, R215, 0x10, R184 ;  /* 0x00000010d7d60825 */ /* 0x000fe200078e00b8 */
[----:B------:R1:W5:Y:S04]  /*0ca0*/  @P0 LDG.E.128 R104, desc[UR4][R182.64] ;  /* 0x00000004b6680981 */ /* 0x000368000c1e1d00 */
[----:B------:R-:W5:Y:S04]  /*0cb0*/  @P0 LDG.E.128 R108, desc[UR4][R180.64] ;  /* 0x00000004b46c0981 */ /* 0x000f68000c1e1d00 */
[----:B------:R-:W5:Y:S04]  /*0cc0*/  @P0 LDG.E.128 R112, desc[UR4][R178.64] ;  /* 0x00000004b2700981 */ /* 0x000f68000c1e1d00 */
        /* <DEDUP_REMOVED lines=8> */
[----:B------:R-:W-:-:S05]  /*0d50*/  IADD3 R3, R3, 0x200, RZ ;  /* 0x0000020003037810 */ /* 0x000fca0007ffe0ff */
[----:B------:R-:W-:-:S04]  /*0d60*/  IMAD.WIDE.U32 R184, R3, 0x4, R194 ;  /* 0x0000000403b87825 */ /* 0x000fc800078e00c2 */
[----:B------:R-:W-:-:S04]  /*0d70*/  IMAD.WIDE.U32 R198, R199, 0x4, R194 ;  /* 0x00000004c7c67825 */ /* 0x000fc800078e00c2 */
[--C-:B------:R-:W-:Y:S01]  /*0d80*/  IMAD.WIDE.U32 R208, R209, 0x4, R194.reuse ;  /* 0x00000004d1d07825 */ /* 0x100fe200078e00c2 */
[----:B------:R0:W5:Y:S03]  /*0d90*/  LDG.E R206, desc[UR4][R198.64] ;  /* 0x00000004c6ce7981 */ /* 0x000166000c1e1900 */
[----:B------:R-:W-:Y:S01]  /*0da0*/  IMAD.WIDE.U32 R210, R211, 0x4, R194 ;  /* 0x00000004d3d27825 */ /* 0x000fe200078e00c2 */
[----:B------:R-:W5:Y:S04]  /*0db0*/  LDG.E R202, desc[UR4][R208.64] ;  /* 0x00000004d0ca7981 */ /* 0x000f68000c1e1900 */
[----:B------:R0:W5:Y:S01]  /*0dc0*/  LDG.E R200, desc[UR4][R210.64] ;  /* 0x00000004d2c87981 */ /* 0x000162000c1e1900 */
[----:B----4-:R-:W-:-:S05]  /*0dd0*/  FSEL R213, R213, RZ, !P0 ;  /* 0x000000ffd5d57208 */ /* 0x010fca0004000000 */
[C---:B------:R-:W-:Y:S01]  /*0de0*/  FADD.FTZ R173, -R213.reuse, R173 ;  /* 0x000000add5ad7221 */ /* 0x040fe20000010100 */
[C---:B------:R-:W-:Y:S01]  /*0df0*/  FADD.FTZ R3, -R213.reuse, R172 ;  /* 0x000000acd5037221 */ /* 0x040fe20000010100 */
[C---:B------:R-:W-:Y:S02]  /*0e00*/  FADD.FTZ R175, -R213.reuse, R175 ;  /* 0x000000afd5af7221 */ /* 0x040fe40000010100 */
[C---:B------:R-:W-:Y:S01]  /*0e10*/  FMUL.FTZ R172, R186.reuse, R173 ;  /* 0x000000adbaac7220 */ /* 0x040fe20000410000 */
[----:B-1----:R-:W-:Y:S01]  /*0e20*/  FADD.FTZ R183, -R213, R174 ;  /* 0x000000aed5b77221 */ /* 0x002fe20000010100 */
[C---:B------:R-:W-:Y:S01]  /*0e30*/  FMUL.FTZ R174, R186.reuse, R175 ;  /* 0x000000afbaae7220 */ /* 0x040fe20000410000 */
[----:B------:R-:W-:Y:S01]  /*0e40*/  FMUL.FTZ R3, R186, R3 ;  /* 0x00000003ba037220 */ /* 0x000fe20000410000 */
[----:B---3--:R-:W-:Y:S01]  /*0e50*/  FFMA.FTZ R61, R137, R172, R61 ;  /* 0x000000ac893d7223 */ /* 0x008fe2000001003d */
[----:B------:R-:W-:Y:S01]  /*0e60*/  FADD.FTZ R41, R41, R137 ;  /* 0x0000008929297221 */ /* 0x000fe20000010000 */
[----:B------:R-:W-:Y:S01]  /*0e70*/  FMUL.FTZ R175, R65, R137 ;  /* 0x0000008941af7220 */ /* 0x000fe20000410000 */
[----:B------:R-:W-:Y:S01]  /*0e80*/  FMUL.FTZ R192, R64, R136 ;  /* 0x0000008840c07220 */ /* 0x000fe20000410000 */
[----:B--2---:R-:W-:Y:S01]  /*0e90*/  FADD.FTZ R137, -R213, R148 ;  /* 0x00000094d5897221 */ /* 0x004fe20000010100 */
[----:B------:R-:W-:Y:S01]  /*0ea0*/  FFMA.FTZ R63, R139, R174, R63 ;  /* 0x000000ae8b3f7223 */ /* 0x000fe2000001003f */
[----:B------:R-:W-:Y:S01]  /*0eb0*/  FADD.FTZ R43, R43, R139 ;  /* 0x0000008b2b2b7221 */ /* 0x000fe20000010000 */
[----:B------:R-:W-:Y:S01]  /*0ec0*/  FMUL.FTZ R195, R67, R139 ;  /* 0x0000008b43c37220 */ /* 0x000fe20000410000 */
[----:B------:R-:W-:Y:S01]  /*0ed0*/  FFMA.FTZ R60, R136, R3, R60 ;  /* 0x00000003883c7223 */ /* 0x000fe2000001003c */
[----:B------:R-:W-:Y:S01]  /*0ee0*/  FADD.FTZ R40, R40, R136 ;  /* 0x0000008828287221 */ /* 0x000fe20000010000 */
[----:B------:R-:W-:Y:S01]  /*0ef0*/  FADD.FTZ R139, -R213, R149 ;  /* 0x00000095d58b7221 */ /* 0x000fe20000010100 */
[C---:B------:R-:W-:Y:S01]  /*0f00*/  FMUL.FTZ R149, R186.reuse, R137 ;  /* 0x00000089ba957220 */ /* 0x040fe20000410000 */
[----:B------:R-:W-:Y:S01]  /*0f10*/  FADD.FTZ R136, RZ, R192 ;  /* 0x000000c0ff887221 */ /* 0x000fe20000010000 */
[----:B------:R-:W-:Y:S01]  /*0f20*/  FFMA.FTZ R137, R3, R192, RZ ;  /* 0x000000c003897223 */ /* 0x000fe200000100ff */
[C---:B------:R-:W-:Y:S01]  /*0f30*/  FMUL.FTZ R173, R186.reuse, R183 ;  /* 0x000000b7baad7220 */ /* 0x040fe20000410000 */
[C---:B0-----:R-:W-:Y:S01]  /*0f40*/  FADD.FTZ R199, -R213.reuse, R140 ;  /* 0x0000008cd5c77221 */ /* 0x041fe20000010100 */
[----:B------:R-:W-:Y:S01]  /*0f50*/  FMUL.FTZ R148, R186, R139 ;  /* 0x0000008bba947220 */ /* 0x000fe20000410000 */
[----:B------:R-:W-:Y:S01]  /*0f60*/  FMUL.FTZ R194, R66, R138 ;  /* 0x0000008a42c27220 */ /* 0x000fe20000410000 */
[----:B------:R-:W-:Y:S01]  /*0f70*/  FADD.FTZ R139, R136, R175 ;  /* 0x000000af888b7221 */ /* 0x000fe20000010000 */
[----:B------:R-:W-:Y:S01]  /*0f80*/  FFMA.FTZ R136, R172, R175, R137 ;  /* 0x000000afac887223 */ /* 0x000fe20000010089 */
[----:B------:R-:W-:Y:S01]  /*0f90*/  FFMA.FTZ R62, R138, R173, R62 ;  /* 0x000000ad8a3e7223 */ /* 0x000fe2000001003e */
[----:B------:R-:W-:Y:S01]  /*0fa0*/  FADD.FTZ R42, R42, R138 ;  /* 0x0000008a2a2a7221 */ /* 0x000fe20000010000 */
[----:B------:R-:W-:Y:S01]  /*0fb0*/  FADD.FTZ R141, -R213, R141 ;  /* 0x0000008dd58d7221 */ /* 0x000fe20000010100 */
[C---:B------:R-:W-:Y:S01]  /*0fc0*/  FMUL.FTZ R199, R186.reuse, R199 ;  /* 0x000000c7bac77220 */ /* 0x040fe20000410000 */
        /* <DEDUP_REMOVED lines=50> */
[C---:B------:R-:W-:Y:S01]  /*12f0*/  FMUL.FTZ R211, R186.reuse, R211 ;  /* 0x000000d3bad37220 */ /* 0x040fe20000410000 */
        /* <DEDUP_REMOVED lines=58> */
.L_x_11715:
[----:B------:R-:W-:Y:S05]  /*16a0*/  BSYNC B0 ;  /* 0x0000000000007941 */ /* 0x000fea0003800000 */
.L_x_11713:
[----:B------:R0:W5:Y:S01]  /*16b0*/  LDG.E R184, desc[UR4][R184.64] ;  /* 0x00000004b8b87981 */ /* 0x000162000c1e1900 */
[----:B------:R-:W-:Y:S01]  /*16c0*/  LOP3.LUT P4, RZ, R212, 0xff, RZ, 0xc0, !PT ;  /* 0x000000ffd4ff7812 */ /* 0x000fe2000788c0ff */
[----:B------:R-:W-:Y:S01]  /*16d0*/  UMOV UR6, 0xffffffff ;  /* 0xffffffff00067882 */ /* 0x000fe20000000000 */
[----:B-1----:R-:W-:Y:S02]  /*16e0*/  SHF.R.U32.HI R138, RZ, 0x5, R190 ;  /* 0x00000005ff8a7819 */ /* 0x002fe400000116be */
        /* <DEDUP_REMOVED lines=22> */
.L_x_11816:
        /* <DEDUP_REMOVED lines=11> */
[----:B------:R-:W1:Y:S01]  /*1900*/  @P5 LDC.64 R156, c[0x0][0x220] ;  /* 0x00008800ff9c5b82 */ /* 0x000e620000000a00 */
        /* <DEDUP_REMOVED lines=16> */
[----:B--2---:R-:W-:-:S03]  /*1a10*/  HFMA2.MMA R171, -RZ, RZ, 0, 0 ;  /* 0x00000000ffab7435 */ /* 0x004fc600000001ff */
[----:B------:R-:W-:Y:S02]  /*1a20*/  @!P6 FSEL R180, R105, RZ, P0 ;  /* 0x000000ff69b4e208 */ /* 0x000fe40000000000 */
[----:B------:R-:W-:Y:S02]  /*1a30*/  @!P6 ISETP.NE.U32.AND P0, PT, R2, RZ, PT ;  /* 0x000000ff0200e20c */ /* 0x000fe40003f05070 */
[----:B------:R-:W-:Y:S02]  /*1a40*/  @P5 LEA.HI.SX32 R171, R178, R203, 0x1e ;  /* 0x000000cbb2ab5211 */ /* 0x000fe400078ff2ff */
[----:B------:R-:W-:-:S03]  /*1a50*/  @!P6 ISETP.NE.AND.EX P0, PT, R0, RZ, PT, P0 ;  /* 0x000000ff0000e20c */ /* 0x000fc60003f05300 */
[----:B-1----:R-:W-:-:S05]  /*1a60*/  @P5 IMAD.WIDE.U32 R156, R171, 0x10, R156 ;  /* 0x00000010ab9c5825 */ /* 0x002fca00078e009c */
[----:B------:R1:W5:Y:S04]  /*1a70*/  @P5 LDG.E.128 R124, desc[UR4][R156.64] ;  /* 0x000000049c7c5981 */ /* 0x000368000c1e1d00 */
[----:B0-----:R-:W0:Y:S04]  /*1a80*/  LDS.128 R136, [R176+0x2800] ;  /* 0x00280000b0887984 */ /* 0x001e280000000c00 */
[----:B------:R-:W2:Y:S01]  /*1a90*/  LDS.128 R140, [R176+0x2810] ;  /* 0x00281000b08c7984 */ /* 0x000ea20000000c00 */
[----:B0-----:R-:W-:Y:S01]  /*1aa0*/  FADD.FTZ R177, RZ, R136 ;  /* 0x00000088ffb17221 */ /* 0x001fe20000010000 */
[----:B------:R-:W-:-:S03]  /*1ab0*/  FADD.FTZ R136, RZ, R137 ;  /* 0x00000089ff887221 */ /* 0x000fc60000010000 */
[----:B------:R-:W-:Y:S01]  /*1ac0*/  FADD.FTZ R177, R138, R177 ;  /* 0x000000b18ab17221 */ /* 0x000fe20000010000 */
[----:B------:R-:W-:Y:S01]  /*1ad0*/  FADD.FTZ R136, R139, R136 ;  /* 0x000000888b887221 */ /* 0x000fe20000010000 */
[----:B------:R-:W-:Y:S02]  /*1ae0*/  @!P6 FSEL R139, R104, RZ, P3 ;  /* 0x000000ff688be208 */ /* 0x000fe40001800000 */
[----:B--2---:R-:W-:Y:S01]  /*1af0*/  FADD.FTZ R177, R177, R140 ;  /* 0x0000008cb1b17221 */ /* 0x004fe20000010000 */
[----:B------:R-:W-:Y:S01]  /*1b00*/  FADD.FTZ R138, R136, R141 ;  /* 0x0000008d888a7221 */ /* 0x000fe20000010000 */
[----:B------:R-:W-:Y:S01]  /*1b10*/  @!P6 ISETP.NE.U32.AND P3, PT, R2, RZ, PT ;  /* 0x000000ff0200e20c */ /* 0x000fe20003f65070 */
[----:B------:R-:W0:Y:S01]  /*1b20*/  @P5 LDC.64 R140, c[0x0][0x2f8] ;  /* 0x0000be00ff8c5b82 */ /* 0x000e220000000a00 */
        /* <DEDUP_REMOVED lines=8> */
[----:B-1----:R-:W-:Y:S06]  /*1bb0*/  @!P6 BRA `(.L_x_11718) ;  /* 0x000000000018e947 */ /* 0x002fec0003800000 */
[----:B------:R-:W-:Y:S01]  /*1bc0*/  ISETP.NE.U32.AND P2, PT, R2, RZ, PT ;  /* 0x000000ff0200720c */ /* 0x000fe20003f45070 */
[----:B------:R-:W-:-:S03]  /*1bd0*/  FFMA.FTZ R139, R3, R176, R177 ;  /* 0x000000b0038b7223 */ /* 0x000fc600000100b1 */
[----:B------:R-:W-:Y:S01]  /*1be0*/  ISETP.NE.AND.EX P2, PT, R0, RZ, PT, P2 ;  /* 0x000000ff0000720c */ /* 0x000fe20003f45320 */
[----:B------:R-:W-:-:S04]  /*1bf0*/  FADD.FTZ R139, R192, -R139 ;  /* 0x8000008bc08b7221 */ /* 0x000fc80000010000 */
[----:B------:R-:W-:-:S08]  /*1c00*/  FMUL.FTZ R139, R186, R139 ;  /* 0x0000008bba8b7220 */ /* 0x000fd00000410000 */
[----:B------:R-:W-:-:S07]  /*1c10*/  @P2 FADD.FTZ R139, R104, R139 ;  /* 0x0000008b688b2221 */ /* 0x000fce0000010000 */
.L_x_11718:
[----:B------:R-:W-:Y:S05]  /*1c20*/  BSYNC B0 ;  /* 0x0000000000007941 */ /* 0x000fea0003800000 */
.L_x_11717:
        /* <DEDUP_REMOVED lines=10> */
.L_x_11720:
[----:B------:R-:W-:Y:S05]  /*1cd0*/  BSYNC B0 ;  /* 0x0000000000007941 */ /* 0x000fea0003800000 */
.L_x_11719:
        /* <DEDUP_REMOVED lines=8> */
.L_x_11722:
[----:B------:R-:W-:Y:S05]  /*1d60*/  BSYNC B0 ;  /* 0x0000000000007941 */ /* 0x000fea0003800000 */
.L_x_11721:
        /* <DEDUP_REMOVED lines=10> */
.L_x_11724:
[----:B------:R-:W-:Y:S05]  /*1e10*/  BSYNC B0 ;  /* 0x0000000000007941 */ /* 0x000fea0003800000 */
.L_x_11723:
        /* <DEDUP_REMOVED lines=8> */
.L_x_11726:
[----:B------:R-:W-:Y:S05]  /*1ea0*/  BSYNC B0 ;  /* 0x0000000000007941 */ /* 0x000fea0003800000 */
.L_x_11725:
        /* <DEDUP_REMOVED lines=10> */
.L_x_11728:
[----:B------:R-:W-:Y:S05]  /*1f50*/  BSYNC B0 ;  /* 0x0000000000007941 */ /* 0x000fea0003800000 */
.L_x_11727:
        /* <DEDUP_REMOVED lines=8> */
.L_x_11730:
[----:B------:R-:W-:Y:S05]  /*1fe0*/  BSYNC B0 ;  /* 0x0000000000007941 */ /* 0x000fea0003800000 */
.L_x_11729:
        /* <DEDUP_REMOVED lines=10> */
.L_x_11732:
[----:B------:R-:W-:Y:S05]  /*2090*/  BSYNC B0 ;  /* 0x0000000000007941 */ /* 0x000fea0003800000 */
.L_x_11731:
[----:B------:R-:W-:Y:S01]  /*20a0*/  @!P6 FSEL R181, R108, RZ, P0 ;  /* 0x000000ff6cb5e208 */ /* 0x000fe20000000000 */
[----:B--2---:R-:W-:Y:S01]  /*20b0*/  @P1 IMAD.WIDE.U32 R158, R187, 0x10, R136 ;  /* 0x00000010bb9e1825 */ /* 0x004fe200078e0088 */
[----:B------:R-:W-:Y:S01]  /*20c0*/  ISETP.NE.U32.AND P0, PT, RZ, UR14, PT ;  /* 0x0000000eff007c0c */ /* 0x000fe2000bf05070 */
[----:B------:R-:W1:Y:S01]  /*20d0*/  @P5 LDC.64 R142, c[0x0][0x2f8] ;  /* 0x0000be00ff8e5b82 */ /* 0x000e620000000a00 */
[C---:B------:R-:W-:Y:S01]  /*20e0*/  @!P6 ISETP.NE.U32.AND P2, PT, R2.reuse, RZ, PT ;  /* 0x000000ff0200e20c */ /* 0x040fe20003f45070 */
[----:B0-----:R-:W-:Y:S01]  /*20f0*/  @P5 IMAD.WIDE.U32 R140, R171, 0x10, R140 ;  /* 0x00000010ab8c5825 */ /* 0x001fe200078e008c */
[----:B------:R-:W-:Y:S01]  /*2100*/  ISETP.NE.AND.EX P0, PT, RZ, UR15, PT, P0 ;  /* 0x0000000fff007c0c */ /* 0x000fe2000bf05300 */
[----:B------:R-:W-:Y:S01]  /*2110*/  BSSY B0, `(.L_x_11733) ;  /* 0x0000017000007945 */ /* 0x000fe20003800000 */
[----:B------:R-:W-:Y:S02]  /*2120*/  @!P6 ISETP.NE.U32.AND P3, PT, R2, RZ, PT ;  /* 0x000000ff0200e20c */ /* 0x000fe40003f65070 */
[----:B------:R-:W-:Y:S01]  /*2130*/  SEL R136, R139, R132, P0 ;  /* 0x000000848b887207 */ /* 0x000fe20000000000 */
[----:B------:R-:W0:Y:S01]  /*2140*/  @P1 LDC.64 R156, c[0x0][0x308] ;  /* 0x0000c200ff9c1b82 */ /* 0x000e220000000a00 */
        /* <DEDUP_REMOVED lines=19> */
.L_x_11734:
[----:B------:R-:W-:Y:S05]  /*2280*/  BSYNC B0 ;  /* 0x0000000000007941 */ /* 0x000fea0003800000 */
.L_x_11733:
        /* <DEDUP_REMOVED lines=8> */
.L_x_11736:
[----:B------:R-:W-:Y:S05]  /*2310*/  BSYNC B0 ;  /* 0x0000000000007941 */ /* 0x000fea0003800000 */
.L_x_11735:
[----:B------:R-:W-:Y:S04]  /*2320*/  BSSY B0, `(.L_x_11737) ;  /* 0x000000a000007945 */ /* 0x000fe80003800000 */
[----:B------:R-:W-:Y:S05]  /*2330*/  @!P5 BRA `(.L_x_11738) ;  /* 0x000000000020d947 */ /* 0x000fea0003800000 */
[----:B--2---:R-:W-:Y:S01]  /*2340*/  FMUL.FTZ R128, R181, UR13 ;  /* 0x0000000db5807c20 */ /* 0x004fe20008410000 */
[----:B------:R-:W-:-:S03]  /*2350*/  LOP3.LUT P2, RZ, R206, 0xff, RZ, 0xc0, !PT ;  /* 0x000000ffceff7812 */ /* 0x000fc6000784c0ff */
[----:B------:R-:W-:-:S04]  /*2360*/  FMUL.FTZ R137, R128, UR12 ;  /* 0x0000000c80897c20 */ /* 0x000fc80008410000 */
[-C--:B-----5:R-:W-:Y:S01]  /*2370*/  FMUL.FTZ R128, R124, R137.reuse ;  /* 0x000000897c807220 */ /* 0x0a0fe20000410000 */
[----:B------:R-:W-:-:S04]  /*2380*/  FMUL.FTZ R136, R88, R137 ;  /* 0x0000008958887220 */ /* 0x000fc80000410000 */
[----:B------:R-:W-:Y:S02]  /*2390*/  FSEL R137, R128, RZ, P2 ;  /* 0x000000ff80897208 */ /* 0x000fe40001000000 */
[----:B------:R-:W-:-:S03]  /*23a0*/  SEL R128, R136, RZ, P2 ;  /* 0x000000ff88807207 */ /* 0x000fc60001000000 */
[----:B------:R-:W-:-:S07]  /*23b0*/  FADD.FTZ R8, R8, R137 ;  /* 0x0000008908087221 */ /* 0x000fce0000010000 */
.L_x_11738:
[----:B------:R-:W-:Y:S05]  /*23c0*/  BSYNC B0 ;  /* 0x0000000000007941 */ /* 0x000fea0003800000 */
.L_x_11737:
        /* <DEDUP_REMOVED lines=8> */
.L_x_11740:
[----:B------:R-:W-:Y:S05]  /*2450*/  BSYNC B0 ;  /* 0x0000000000007941 */ /* 0x000fea0003800000 */
.L_x_11739:
        /* <DEDUP_REMOVED lines=10> */
.L_x_11742:
[----:B------:R-:W-:Y:S05]  /*2500*/  BSYNC B0 ;  /* 0x0000000000007941 */ /* 0x000fea0003800000 */
.L_x_11741:
        /* <DEDUP_REMOVED lines=8> */
.L_x_11744:
[----:B------:R-:W-:Y:S05]  /*2590*/  BSYNC B0 ;  /* 0x0000000000007941 */ /* 0x000fea0003800000 */
.L_x_11743:
        /* <DEDUP_REMOVED lines=10> */
.L_x_11746:
[----:B------:R-:W-:Y:S05]  /*2640*/  BSYNC B0 ;  /* 0x0000000000007941 */ /* 0x000fea0003800000 */
.L_x_11745:
        /* <DEDUP_REMOVED lines=8> */
.L_x_11748:
[----:B------:R-:W-:Y:S05]  /*26d0*/  BSYNC B0 ;  /* 0x0000000000007941 */ /* 0x000fea0003800000 */
.L_x_11747:
        /* <DEDUP_REMOVED lines=10> */
.L_x_11750:
[----:B------:R-:W-:Y:S05]  /*2780*/  BSYNC B0 ;  /* 0x0000000000007941 */ /* 0x000fea0003800000 */
.L_x_11749:
[----:B--2---:R-:W-:Y:S01]  /*2790*/  @P5 IADD3 R137, R171, 0x80, RZ ;  /* 0x00000080ab895810 */ /* 0x004fe20007ffe0ff */
        /* <DEDUP_REMOVED lines=28> */
.L_x_11752:
[----:B------:R-:W-:Y:S05]  /*2960*/  BSYNC B0 ;  /* 0x0000000000007941 */ /* 0x000fea0003800000 */
.L_x_11751:
        /* <DEDUP_REMOVED lines=8> */
.L_x_11754:
[----:B------:R-:W-:Y:S05]  /*29f0*/  BSYNC B0 ;  /* 0x0000000000007941 */ /* 0x000fea0003800000 */
.L_x_11753:
        /* <DEDUP_REMOVED lines=10> */
.L_x_11756:
[----:B------:R-:W-:Y:S05]  /*2aa0*/  BSYNC B0 ;  /* 0x0000000000007941 */ /* 0x000fea0003800000 */
.L_x_11755:
        /* <DEDUP_REMOVED lines=8> */
.L_x_11758:
[----:B------:R-:W-:Y:S05]  /*2b30*/  BSYNC B0 ;  /* 0x0000000000007941 */ /* 0x000fea0003800000 */
.L_x_11757:
        /* <DEDUP_REMOVED lines=10> */
.L_x_11760:
[----:B------:R-:W-:Y:S05]  /*2be0*/  BSYNC B0 ;  /* 0x0000000000007941 */ /* 0x000fea0003800000 */
.L_x_11759:
        /* <DEDUP_REMOVED lines=8> */
.L_x_11762:
[----:B------:R-:W-:Y:S05]  /*2c70*/  BSYNC B0 ;  /* 0x0000000000007941 */ /* 0x000fea0003800000 */
.L_x_11761:
        /* <DEDUP_REMOVED lines=10> */
.L_x_11764:
[----:B------:R-:W-:Y:S05]  /*2d20*/  BSYNC B0 ;  /* 0x0000000000007941 */ /* 0x000fea0003800000 */
.L_x_11763:
        /* <DEDUP_REMOVED lines=8> */
.L_x_11766:
[----:B------:R-:W-:Y:S05]  /*2db0*/  BSYNC B0 ;  /* 0x0000000000007941 */ /* 0x000fea0003800000 */
.L_x_11765:
        /* <DEDUP_REMOVED lines=10> */
.L_x_11768:
[----:B------:R-:W-:Y:S05]  /*2e60*/  BSYNC B0 ;  /* 0x0000000000007941 */ /* 0x000fea0003800000 */
.L_x_11767:
        /* <DEDUP_REMOVED lines=27> */
.L_x_11770:
[----:B------:R-:W-:Y:S05]  /*3020*/  BSYNC B0 ;  /* 0x0000000000007941 */ /* 0x000fea0003800000 */
.L_x_11769:
        /* <DEDUP_REMOVED lines=8> */
.L_x_11772:
[----:B------:R-:W-:Y:S05]  /*30b0*/  BSYNC B0 ;  /* 0x0000000000007941 */ /* 0x000fea0003800000 */
.L_x_11771:
        /* <DEDUP_REMOVED lines=10> */
.L_x_11774:
[----:B------:R-:W-:Y:S05]  /*3160*/  BSYNC B0 ;  /* 0x0000000000007941 */ /* 0x000fea0003800000 */
.L_x_11773:
        /* <DEDUP_REMOVED lines=8> */
.L_x_11776:
[----:B------:R-:W-:Y:S05]  /*31f0*/  BSYNC B0 ;  /* 0x0000000000007941 */ /* 0x000fea0003800000 */
.L_x_11775:
        /* <DEDUP_REMOVED lines=10> */
.L_x_11778:
[----:B------:R-:W-:Y:S05]  /*32a0*/  BSYNC B0 ;  /* 0x0000000000007941 */ /* 0x000fea0003800000 */
.L_x_11777:
        /* <DEDUP_REMOVED lines=8> */
.L_x_11780:
[----:B------:R-:W-:Y:S05]  /*3330*/  BSYNC B0 ;  /* 0x0000000000007941 */ /* 0x000fea0003800000 */
.L_x_11779:
        /* <DEDUP_REMOVED lines=10> */
.L_x_11782:
[----:B------:R-:W-:Y:S05]  /*33e0*/  BSYNC B0 ;  /* 0x0000000000007941 */ /* 0x000fea0003800000 */
.L_x_11781:
        /* <DEDUP_REMOVED lines=8> */
.L_x_11784:
[----:B------:R-:W-:Y:S05]  /*3470*/  BSYNC B0 ;  /* 0x0000000000007941 */ /* 0x000fea0003800000 */
.L_x_11783:
        /* <DEDUP_REMOVED lines=10> */
.L_x_11786:
[----:B------:R-:W-:Y:S05]  /*3520*/  BSYNC B0 ;  /* 0x0000000000007941 */ /* 0x000fea0003800000 */
.L_x_11785:
[----:B0-----:R-:W-:Y:S01]  /*3530*/  @P1 IMAD.WIDE.U32 R158, R191, 0x10, R158 ;  /* 0x00000010bf9e1825 */ /* 0x001fe200078e009e */
[----:B--2---:R-:W-:Y:S01]  /*3540*/  SEL R136, R179, R132, P0 ;  /* 0x00000084b3887207 */ /* 0x004fe20000000000 */
[----:B------:R-:W-:Y:S01]  /*3550*/  BSSY B0, `(.L_x_11787) ;  /* 0x0000012000007945 */ /* 0x000fe20003800000 */
[----:B------:R-:W-:Y:S01]  /*3560*/  SEL R137, R180, R133, P0 ;  /* 0x00000085b4897207 */ /* 0x000fe20000000000 */
[----:B-1----:R-:W-:Y:S01]  /*3570*/  @P5 IMAD.WIDE.U32 R142, R183, 0x10, R142 ;  /* 0x00000010b78e5825 */ /* 0x002fe200078e008e */
        /* <DEDUP_REMOVED lines=15> */
.L_x_11788:
[----:B------:R-:W-:Y:S05]  /*3670*/  BSYNC B0 ;  /* 0x0000000000007941 */ /* 0x000fea0003800000 */
.L_x_11787:
        /* <DEDUP_REMOVED lines=8> */
.L_x_11790:
[----:B------:R-:W-:Y:S05]  /*3700*/  BSYNC B0 ;  /* 0x0000000000007941 */ /* 0x000fea0003800000 */
.L_x_11789:
[----:B------:R-:W-:Y:S04]  /*3710*/  BSSY B0, `(.L_x_11791) ;  /* 0x000000a000007945 */ /* 0x000fe80003800000 */
[----:B------:R-:W-:Y:S05]  /*3720*/  @!P5 BRA `(.L_x_11792) ;  /* 0x000000000020d947 */ /* 0x000fea0003800000 */
[----:B0-----:R-:W-:Y:S01]  /*3730*/  FMUL.FTZ R128, R141, UR13 ;  /* 0x0000000d8d807c20 */ /* 0x001fe20008410000 */
[----:B------:R-:W-:-:S03]  /*3740*/  LOP3.LUT P3, RZ, R184, 0xff, RZ, 0xc0, !PT ;  /* 0x000000ffb8ff7812 */ /* 0x000fc6000786c0ff */
[----:B------:R-:W-:-:S04]  /*3750*/  FMUL.FTZ R137, R128, UR12 ;  /* 0x0000000c80897c20 */ /* 0x000fc80008410000 */
[-C--:B-----5:R-:W-:Y:S01]  /*3760*/  FMUL.FTZ R128, R124, R137.reuse ;  /* 0x000000897c807220 */ /* 0x0a0fe20000410000 */
[----:B------:R-:W-:-:S04]  /*3770*/  FMUL.FTZ R136, R100, R137 ;  /* 0x0000008964887220 */ /* 0x000fc80000410000 */
[----:B------:R-:W-:Y:S02]  /*3780*/  FSEL R137, R128, RZ, P3 ;  /* 0x000000ff80897208 */ /* 0x000fe40001800000 */
[----:B------:R-:W-:-:S03]  /*3790*/  SEL R128, R136, RZ, P3 ;  /* 0x000000ff88807207 */ /* 0x000fc60001800000 */
[----:B------:R-:W-:-:S07]  /*37a0*/  FADD.FTZ R20, R20, R137 ;  /* 0x0000008914147221 */ /* 0x000fce0000010000 */
.L_x_11792:
[----:B------:R-:W-:Y:S05]  /*37b0*/  BSYNC B0 ;  /* 0x0000000000007941 */ /* 0x000fea0003800000 */
.L_x_11791:
        /* <DEDUP_REMOVED lines=8> */
.L_x_11794:
[----:B------:R-:W-:Y:S05]  /*3840*/  BSYNC B0 ;  /* 0x0000000000007941 */ /* 0x000fea0003800000 */
.L_x_11793:
        /* <DEDUP_REMOVED lines=10> */
.L_x_11796:
[----:B------:R-:W-:Y:S05]  /*38f0*/  BSYNC B0 ;  /* 0x0000000000007941 */ /* 0x000fea0003800000 */
.L_x_11795:
        /* <DEDUP_REMOVED lines=15> */
.L_x_11798:
[----:B------:R-:W-:Y:S05]  /*39f0*/  BSYNC B0 ;  /* 0x0000000000007941 */ /* 0x000fea0003800000 */
.L_x_11797:
        /* <DEDUP_REMOVED lines=10> */
.L_x_11800:
[----:B------:R-:W-:Y:S05]  /*3aa0*/  BSYNC B0 ;  /* 0x0000000000007941 */ /* 0x000fea0003800000 */
.L_x_11799:
        /* <DEDUP_REMOVED lines=8> */
.L_x_11802:
[----:B------:R-:W-:Y:S05]  /*3b30*/  BSYNC B0 ;  /* 0x0000000000007941 */ /* 0x000fea0003800000 */
.L_x_11801:
[----:B------:R-:W-:Y:S01]  /*3b40*/  BSSY B0, `(.L_x_11803) ;  /* 0x000000c000007945 */ /* 0x000fe20003800000 */
[----:B------:R-:W-:Y:S02]  /*3b50*/  SEL R134, R137, R134, P0 ;  /* 0x0000008689867207 */ /* 0x000fe40000000000 */
[----:B------:R-:W-:Y:S01]  /*3b60*/  SEL R135, R138, R135, P0 ;  /* 0x000000878a877207 */ /* 0x000fe20000000000 */
[----:B------:R-:W-:Y:S06]  /*3b70*/  @!P5 BRA `(.L_x_11804) ;  /* 0x000000000020d947 */ /* 0x000fec0003800000 */
        /* <DEDUP_REMOVED lines=8> */
.L_x_11804:
[----:B------:R-:W-:Y:S05]  /*3c00*/  BSYNC B0 ;  /* 0x0000000000007941 */ /* 0x000fea0003800000 */
.L_x_11803:
        /* <DEDUP_REMOVED lines=11> */
.L_x_11712:
        /* <DEDUP_REMOVED lines=28> */
.L_x_11716:
[----:B------:R-:W-:Y:S01]  /*3e80*/  HFMA2.MMA R176, -RZ, RZ, 0, 9.5367431640625e-07 ;  /* 0x00000010ffb07435 */ /* 0x000fe200000001ff */
[----:B------:R-:W-:Y:S02]  /*3e90*/  MOV R171, R136 ;  /* 0x0000008800ab7202 */ /* 0x000fe40000000f00 */
[----:B------:R-:W-:Y:S02]  /*3ea0*/  MOV R177, 0x1f ;  /* 0x0000001f00b17802 */ /* 0x000fe40000000f00 */
[----:B------:R-:W-:-:S07]  /*3eb0*/  MOV R158, 0xffffffff ;  /* 0xffffffff009e7802 */ /* 0x000fce0000000f00 */
[----:B-----5:R-:W-:Y:S05]  /*3ec0*/  WARPSYNC.COLLECTIVE R158, `(.L_x_11806) ;  /* 0x000000009e087348 */ /* 0x020fea0003c00000 */
[----:B------:R0:W1:Y:S02]  /*3ed0*/  SHFL.DOWN P1, R159, R171, R176, R177 ;  /* 0x080000b0ab9f7389 */ /* 0x00006400000200b1 */
[----:B01---5:R-:W-:Y:S01]  /*3ee0*/  ENDCOLLECTIVE ;  /* 0x000000000000791b */ /* 0x023fe20003800000 */
.L_x_11806:
[----:B------:R-:W-:Y:S02]  /*3ef0*/  MOV R171, R137 ;  /* 0x0000008900ab7202 */ /* 0x000fe40000000f00 */
[----:B------:R-:W-:-:S07]  /*3f00*/  MOV R141, R159 ;  /* 0x0000009f008d7202 */ /* 0x000fce0000000f00 */
[----:B------:R-:W-:Y:S05]  /*3f10*/  WARPSYNC.COLLECTIVE R158, `(.L_x_11807) ;  /* 0x000000009e087348 */ /* 0x000fea0003c00000 */
[----:B------:R0:W1:Y:S02]  /*3f20*/  SHFL.DOWN P1, R159, R171, R176, R177 ;  /* 0x080000b0ab9f7389 */ /* 0x00006400000200b1 */
[----:B01----:R-:W-:Y:S01]  /*3f30*/  ENDCOLLECTIVE ;  /* 0x000000000000791b */ /* 0x003fe20003800000 */
.L_x_11807:
[----:B------:R-:W-:Y:S01]  /*3f40*/  FADD.FTZ R141, R141, R136 ;  /* 0x000000888d8d7221 */ /* 0x000fe20000010000 */
[----:B------:R-:W-:-:S04]  /*3f50*/  HFMA2.MMA R176, -RZ, RZ, 0, 4.76837158203125e-07 ;  /* 0x00000008ffb07435 */ /* 0x000fc800000001ff */
[----:B------:R-:W-:Y:S02]  /*3f60*/  MOV R171, R141 ;  /* 0x0000008d00ab7202 */ /* 0x000fe40000000f00 */
[----:B------:R-:W-:-:S07]  /*3f70*/  MOV R140, R159 ;  /* 0x0000009f008c7202 */ /* 0x000fce0000000f00 */
[----:B------:R-:W-:Y:S05]  /*3f80*/  WARPSYNC.COLLECTIVE R158, `(.L_x_11808) ;  /* 0x000000009e087348 */ /* 0x000fea0003c00000 */
[----:B------:R0:W1:Y:S02]  /*3f90*/  SHFL.DOWN P1, R159, R171, R176, R177 ;  /* 0x080000b0ab9f7389 */ /* 0x00006400000200b1 */
[----:B01----:R-:W-:Y:S01]  /*3fa0*/  ENDCOLLECTIVE ;  /* 0x000000000000791b */ /* 0x003fe20003800000 */
.L_x_11808:
[----:B------:R-:W-:-:S05]  /*3fb0*/  FADD.FTZ R140, R140, R137 ;  /* 0x000000898c8c7221 */ /* 0x000fca0000010000 */
[----:B------:R-:W-:Y:S02]  /*3fc0*/  MOV R171, R140 ;  /* 0x0000008c00ab7202 */ /* 0x000fe40000000f00 */
[----:B------:R-:W-:-:S07]  /*3fd0*/  MOV R142, R159 ;  /* 0x0000009f008e7202 */ /* 0x000fce0000000f00 */
[----:B------:R-:W-:Y:S05]  /*3fe0*/  WARPSYNC.COLLECTIVE R158, `(.L_x_11809) ;  /* 0x000000009e087348 */ /* 0x000fea0003c00000 */
[----:B------:R0:W1:Y:S02]  /*3ff0*/  SHFL.DOWN P1, R159, R171, R176, R177 ;  /* 0x080000b0ab9f7389 */ /* 0x00006400000200b1 */
[----:B01----:R-:W-:Y:S01]  /*4000*/  ENDCOLLECTIVE ;  /* 0x000000000000791b */ /* 0x003fe20003800000 */
.L_x_11809:
[----:B------:R-:W-:Y:S01]  /*4010*/  FADD.FTZ R142, R141, R142 ;  /* 0x0000008e8d8e7221 */ /* 0x000fe20000010000 */
[----:B------:R-:W-:-:S04]  /*4020*/  HFMA2.MMA R176, -RZ, RZ, 0, 2.384185791015625e-07 ;  /* 0x00000004ffb07435 */ /* 0x000fc800000001ff */
[----:B------:R-:W-:Y:S02]  /*4030*/  MOV R171, R142 ;  /* 0x0000008e00ab7202 */ /* 0x000fe40000000f00 */
[----:B------:R-:W-:-:S07]  /*4040*/  MOV R143, R159 ;  /* 0x0000009f008f7202 */ /* 0x000fce0000000f00 */
[----:B------:R-:W-:Y:S05]  /*4050*/  WARPSYNC.COLLECTIVE R158, `(.L_x_11810) ;  /* 0x000000009e087348 */ /* 0x000fea0003c00000 */
[----:B------:R0:W1:Y:S02]  /*4060*/  SHFL.DOWN P1, R159, R171, R176, R177 ;  /* 0x080000b0ab9f7389 */ /* 0x00006400000200b1 */
[----:B01----:R-:W-:Y:S01]  /*4070*/  ENDCOLLECTIVE ;  /* 0x000000000000791b */ /* 0x003fe20003800000 */
.L_x_11810:
[----:B------:R-:W-:-:S05]  /*4080*/  FADD.FTZ R143, R140, R143 ;  /* 0x0000008f8c8f7221 */ /* 0x000fca0000010000 */
[----:B------:R-:W-:Y:S02]  /*4090*/  MOV R171, R143 ;  /* 0x0000008f00ab7202 */ /* 0x000fe40000000f00 */
[----:B------:R-:W-:-:S07]  /*40a0*/  MOV R157, R159 ;  /* 0x0000009f009d7202 */ /* 0x000fce0000000f00 */
[----:B------:R-:W-:Y:S05]  /*40b0*/  WARPSYNC.COLLECTIVE R158, `(.L_x_11811) ;  /* 0x000000009e087348 */ /* 0x000fea0003c00000 */
[----:B------:R0:W1:Y:S02]  /*40c0*/  SHFL.DOWN P1, R159, R171, R176, R177 ;  /* 0x080000b0ab9f7389 */ /* 0x00006400000200b1 */
[----:B01----:R-:W-:Y:S01]  /*40d0*/  ENDCOLLECTIVE ;  /* 0x000000000000791b */ /* 0x003fe20003800000 */
.L_x_11811:
[----:B------:R-:W-:Y:S01]  /*40e0*/  FADD.FTZ R157, R142, R157 ;  /* 0x0000009d8e9d7221 */ /* 0x000fe20000010000 */
[----:B------:R-:W-:-:S04]  /*40f0*/  HFMA2.MMA R176, -RZ, RZ, 0, 1.1920928955078125e-07 ;  /* 0x00000002ffb07435 */ /* 0x000fc800000001ff */
[----:B------:R-:W-:Y:S02]  /*4100*/  MOV R171, R157 ;  /* 0x0000009d00ab7202 */ /* 0x000fe40000000f00 */
[----:B------:R-:W-:-:S07]  /*4110*/  MOV R156, R159 ;  /* 0x0000009f009c7202 */ /* 0x000fce0000000f00 */
[----:B------:R-:W-:Y:S05]  /*4120*/  WARPSYNC.COLLECTIVE R158, `(.L_x_11812) ;  /* 0x000000009e087348 */ /* 0x000fea0003c00000 */
[----:B------:R0:W1:Y:S02]  /*4130*/  SHFL.DOWN P1, R159, R171, R176, R177 ;  /* 0x080000b0ab9f7389 */ /* 0x00006400000200b1 */
[----:B01----:R-:W-:Y:S01]  /*4140*/  ENDCOLLECTIVE ;  /* 0x000000000000791b */ /* 0x003fe20003800000 */
.L_x_11812:
[----:B------:R-:W-:-:S05]  /*4150*/  FADD.FTZ R156, R143, R156 ;  /* 0x0000009c8f9c7221 */ /* 0x000fca0000010000 */
[----:B------:R-:W-:Y:S02]  /*4160*/  MOV R171, R156 ;  /* 0x0000009c00ab7202 */ /* 0x000fe40000000f00 */
[----:B------:R-:W-:-:S07]  /*4170*/  MOV R136, R159 ;  /* 0x0000009f00887202 */ /* 0x000fce0000000f00 */
[----:B------:R-:W-:Y:S05]  /*4180*/  WARPSYNC.COLLECTIVE R158, `(.L_x_11813) ;  /* 0x000000009e087348 */ /* 0x000fea0003c00000 */
[----:B------:R0:W1:Y:S02]  /*4190*/  SHFL.DOWN P1, R159, R171, R176, R177 ;  /* 0x080000b0ab9f7389 */ /* 0x00006400000200b1 */
[----:B01----:R-:W-:Y:S01]  /*41a0*/  ENDCOLLECTIVE ;  /* 0x000000000000791b */ /* 0x003fe20003800000 */
.L_x_11813:
[----:B------:R-:W-:Y:S01]  /*41b0*/  FADD.FTZ R136, R157, R136 ;  /* 0x000000889d887221 */ /* 0x000fe20000010000 */
[----:B------:R-:W-:-:S04]  /*41c0*/  HFMA2.MMA R176, -RZ, RZ, 0, 5.9604644775390625e-08 ;  /* 0x00000001ffb07435 */ /* 0x000fc800000001ff */
[----:B------:R-:W-:Y:S02]  /*41d0*/  MOV R171, R136 ;  /* 0x0000008800ab7202 */ /* 0x000fe40000000f00 */
[----:B------:R-:W-:-:S07]  /*41e0*/  MOV R137, R159 ;  /* 0x0000009f00897202 */ /* 0x000fce0000000f00 */
[----:B------:R-:W-:Y:S05]  /*41f0*/  WARPSYNC.COLLECTIVE R158, `(.L_x_11814) ;  /* 0x000000009e087348 */ /* 0x000fea0003c00000 */
[----:B------:R0:W1:Y:S02]  /*4200*/  SHFL.DOWN P1, R159, R171, R176, R177 ;  /* 0x080000b0ab9f7389 */ /* 0x00006400000200b1 */
[----:B01----:R-:W-:Y:S01]  /*4210*/  ENDCOLLECTIVE ;  /* 0x000000000000791b */ /* 0x003fe20003800000 */
.L_x_11814:
[----:B------:R-:W-:-:S05]  /*4220*/  FADD.FTZ R137, R156, R137 ;  /* 0x000000899c897221 */ /* 0x000fca0000010000 */
[----:B------:R-:W-:Y:S02]  /*4230*/  MOV R171, R137 ;  /* 0x0000008900ab7202 */ /* 0x000fe40000000f00 */
[----:B------:R-:W-:-:S07]  /*4240*/  MOV R141, R159 ;  /* 0x0000009f008d7202 */ /* 0x000fce0000000f00 */
[----:B------:R-:W-:Y:S05]  /*4250*/  WARPSYNC.COLLECTIVE R158, `(.L_x_11815) ;  /* 0x000000009e087348 */ /* 0x000fea0003c00000 */
[----:B------:R0:W1:Y:S02]  /*4260*/  SHFL.DOWN P1, R159, R171, R176, R177 ;  /* 0x080000b0ab9f7389 */ /* 0x00006400000200b1 */
[----:B01----:R-:W-:Y:S01]  /*4270*/  ENDCOLLECTIVE ;  /* 0x000000000000791b */ /* 0x003fe20003800000 */
.L_x_11815:
[----:B------:R-:W-:Y:S01]  /*4280*/  MOV R140, R159 ;  /* 0x0000009f008c7202 */ /* 0x000fe20000000f00 */
[----:B------:R-:W-:Y:S06]  /*4290*/  BRA `(.L_x_11816) ;  /* 0xffffffd4006c7947 */ /* 0x000fec000383ffff */
.L_x_11817:
        /* <DEDUP_REMOVED lines=14> */
.L_x_12017:


//--------------------- .nv.shared._ZN10layer_norm13ln_bwd_kernelINS_13Kernel_traitsI13__nv_bfloat16S2_S2_S2_fjLj2560ELj1ELj1ELj4ELj8ENS_18Kernel_traits_baseILj2560ES2_S2_S2_S2_fjLj128EEEEELb0ELb0ELb0ELb0EEEvNS_9BwdParamsE --------------------------
	.section	.nv.shared._ZN10layer_norm13ln_bwd_kernelINS_13Kernel_traitsI13__nv_bfloat16S2_S2_S2_fjLj2560ELj1ELj1ELj4ELj8ENS_18Kernel_traits_baseILj2560ES2_S2_S2_S2_fjLj128EEEEELb0ELb0ELb0ELb0EEEvNS_9BwdParamsE,"aw",@nobits
	.sectionflags	@""
	.align	16
	.zero		1024


//--------------------- .nv.shared.reserved.0     --------------------------
	.section	.nv.shared.reserved.0,"aw",@nobits
	.weak		__nv_reservedSMEM_offset_0_alias
	.size		__nv_reservedSMEM_offset_0_alias, 0, 0
	.other		__nv_reservedSMEM_offset_0_alias,@"STO_CUDA_RESERVED_SHARED STV_DEFAULT"
__nv_reservedSMEM_offset_0_alias:
	.zero		0


//--------------------- .nv.shared._ZN10layer_norm13ln_bwd_kernelINS_13Kernel_traitsI13__nv_bfloat16S2_S2_S2_fjLj2560ELj1ELj1ELj4ELj8ENS_18Kernel_traits_baseILj2560ES2_S2_S2_S2_fjLj128EEEEELb0ELb0ELb0ELb1EEEvNS_9BwdParamsE --------------------------
	.section	.nv.shared._ZN10layer_norm13ln_bwd_kernelINS_13Kernel_traitsI13__nv_bfloat16S2_S2_S2_fjLj2560ELj1ELj1ELj4ELj8ENS_18Kernel_traits_baseILj2560ES2_S2_S2_S2_fjLj128EEEEELb0ELb0ELb0ELb1EEEvNS_9BwdParamsE,"aw",@nobits
	.sectionflags	@""
	.align	16
	.zero		1024


//--------------------- .nv.shared._ZN10layer_norm13ln_bwd_kernelINS_13Kernel_traitsI13__nv_bfloat16S2_S2_S2_fjLj2560ELj1ELj1ELj4ELj8ENS_18Kernel_traits_baseILj2560ES2_S2_S2_S2_fjLj128EEEEELb0ELb0ELb1ELb0EEEvNS_9BwdParamsE --------------------------
	.section	.nv.shared._ZN10layer_norm13ln_bwd_kernelINS_13Kernel_traitsI13__nv_bfloat16S2_S2_S2_fjLj2560ELj1ELj1ELj4ELj8ENS_18Kernel_traits_baseILj2560ES2_S2_S2_S2_fjLj128EEEEELb0ELb0ELb1ELb0EEEvNS_9BwdParamsE,"aw",@nobits
	.sectionflags	@""
	.align	16
	.zero		1024


//--------------------- .nv.shared._ZN10layer_norm13ln_bwd_kernelINS_13Kernel_traitsI13__nv_bfloat16S2_S2_S2_fjLj2560ELj1ELj1ELj4ELj8ENS_18Kernel_traits_baseILj2560ES2_S2_S2_S2_fjLj128EEEEELb0ELb0ELb1ELb1EEEvNS_9BwdParamsE --------------------------
	.section	.nv.shared._ZN10layer_norm13ln_bwd_kernelINS_13Kernel_traitsI13__nv_bfloat16S2_S2_S2_fjLj2560ELj1ELj1ELj4ELj8ENS_18Kernel_traits_baseILj2560ES2_S2_S2_S2_fjLj128EEEEELb0ELb0ELb1ELb1EEEvNS_9BwdParamsE,"aw",@nobits
	.sectionflags	@""
	.align	16
	.zero		1024


//--------------------- .nv.shared._ZN10layer_norm13ln_bwd_kernelINS_13Kernel_traitsI13__nv_bfloat16S2_S2_S2_fjLj2560ELj1ELj1ELj4ELj8ENS_18Kernel_traits_baseILj2560ES2_S2_S2_S2_fjLj128EEEEELb0ELb1ELb0ELb0EEEvNS_9BwdParamsE --------------------------
	.section	.nv.shared._ZN10layer_norm13ln_bwd_kernelINS_13Kernel_traitsI13__nv_bfloat16S2_S2_S2_fjLj2560ELj1ELj1ELj4ELj8ENS_18Kernel_traits_baseILj2560ES2_S2_S2_S2_fjLj128EEEEELb0ELb1ELb0ELb0EEEvNS_9BwdParamsE,"aw",@nobits
	.sectionflags	@""
	.align	16
	.zero		1024


//--------------------- .nv.shared._ZN10layer_norm13ln_bwd_kernelINS_13Kernel_traitsI13__nv_bfloat16S2_S2_S2_fjLj2560ELj1ELj1ELj4ELj8ENS_18Kernel_traits_baseILj2560ES2_S2_S2_S2_fjLj128EEEEELb0ELb1ELb0ELb1EEEvNS_9BwdParamsE --------------------------
	.section	.nv.shared._ZN10layer_norm13ln_bwd_kernelINS_13Kernel_traitsI13__nv_bfloat16S2_S2_S2_fjLj2560ELj1ELj1ELj4ELj8ENS_18Kernel_traits_baseILj2560ES2_S2_S2_S2_fjLj128EEEEELb0ELb1ELb0ELb1EEEvNS_9BwdParamsE,"aw",@nobits
	.sectionflags	@""
	.align	16
	.zero		1024


//--------------------- .nv.shared._ZN10layer_norm13ln_bwd_kernelINS_13Kernel_traitsI13__nv_bfloat16S2_S2_S2_fjLj2560ELj1ELj1ELj4ELj8ENS_18Kernel_traits_baseILj2560ES2_S2_S2_S2_fjLj128EEEEELb0ELb1ELb1ELb0EEEvNS_9BwdParamsE --------------------------
	.section	.nv.shared._ZN10layer_norm13ln_bwd_kernelINS_13Kernel_traitsI13__nv_bfloat16S2_S2_S2_fjLj2560ELj1ELj1ELj4ELj8ENS_18Kernel_traits_baseILj2560ES2_S2_S2_S2_fjLj128EEEEELb0ELb1ELb1ELb0EEEvNS_9BwdParamsE,"aw",@nobits
	.sectionflags	@""
	.align	16
	.zero		1024


//--------------------- .nv.shared._ZN10layer_norm13ln_bwd_kernelINS_13Kernel_traitsI13__nv_bfloat16S2_S2_S2_fjLj2560ELj1ELj1ELj4ELj8ENS_18Kernel_traits_baseILj2560ES2_S2_S2_S2_fjLj128EEEEELb0ELb1ELb1ELb1EEEvNS_9BwdParamsE --------------------------
	.section	.nv.shared._ZN10layer_norm13ln_bwd_kernelINS_13Kernel_traitsI13__nv_bfloat16S2_S2_S2_fjLj2560ELj1ELj1ELj4ELj8ENS_18Kernel_traits_baseILj2560ES2_S2_S2_S2_fjLj128EEEEELb0ELb1ELb1ELb1EEEvNS_9BwdParamsE,"aw",@nobits
	.sectionflags	@""
	.align	16
	.zero		1024


//--------------------- .nv.shared._ZN10layer_norm13ln_bwd_kernelINS_13Kernel_traitsI13__nv_bfloat16S2_S2_S2_fjLj2560ELj1ELj1ELj4ELj8ENS_18Kernel_traits_baseILj2560ES2_S2_S2_S2_fjLj128EEEEELb1ELb0ELb0ELb0EEEvNS_9BwdParamsE --------------------------
	.section	.nv.shared._ZN10layer_norm13ln_bwd_kernelINS_13Kernel_traitsI13__nv_bfloat16S2_S2_S2_fjLj2560ELj1ELj1ELj4ELj8ENS_18Kernel_traits_baseILj2560ES2_S2_S2_S2_fjLj128EEEEELb1ELb0ELb0ELb0EEEvNS_9BwdParamsE,"aw",@nobits
	.sectionflags	@""
	.align	16
	.zero		1024


//--------------------- .nv.shared._ZN10layer_norm13ln_bwd_kernelINS_13Kernel_traitsI13__nv_bfloat16S2_S2_S2_fjLj2560ELj1ELj1ELj4ELj8ENS_18Kernel_traits_baseILj2560ES2_S2_S2_S2_fjLj128EEEEELb1ELb0ELb0ELb1EEEvNS_9BwdParamsE --------------------------
	.section	.nv.shared._ZN10layer_norm13ln_bwd_kernelINS_13Kernel_traitsI13__nv_bfloat16S2_S2_S2_fjLj2560ELj1ELj1ELj4ELj8ENS_18Kernel_traits_baseILj2560ES2_S2_S2_S2_fjLj128EEEEELb1ELb0ELb0ELb1EEEvNS_9BwdParamsE,"aw",@nobits
	.sectionflags	@""
	.align	16
	.zero		1024


//--------------------- .nv.shared._ZN10layer_norm22ln_bwd_finalize_kernelINS_22Kernel_traits_finalizeILj2560E13__nv_bfloat16S2_S2_S2_fjLb0ELj1024ELj4ENS_18Kernel_traits_baseILj2560ES2_S2_S2_S2_fjLj1024EEEEELb0ELb0EEEvNS_9BwdParamsE --------------------------
	.section	.nv.shared._ZN10layer_norm22ln_bwd_finalize_kernelINS_22Kernel_traits_finalizeILj2560E13__nv_bfloat16S2_S2_S2_fjLb0ELj1024ELj4ENS_18Kernel_traits_baseILj2560ES2_S2_S2_S2_fjLj1024EEEEELb0ELb0EEEvNS_9BwdParamsE,"aw",@nobits
	.sectionflags	@""
	.align	16
.nv.shared._ZN10layer_norm22ln_bwd_finalize_kernelINS_22Kernel_traits_finalizeILj2560E13__nv_bfloat16S2_S2_S2_fjLb0ELj1024ELj4ENS_18Kernel_traits_baseILj2560ES2_S2_S2_S2_fjLj1024EEEEELb0ELb0EEEvNS_9BwdParamsE:
	.zero		9472


//--------------------- .nv.shared._ZN10layer_norm13ln_bwd_kernelINS_13Kernel_traitsI13__nv_bfloat16S2_S2_S2_fjLj2560ELj1ELj1ELj4ELj8ENS_18Kernel_traits_baseILj2560ES2_S2_S2_S2_fjLj128EEEEELb1ELb0ELb1ELb0EEEvNS_9BwdParamsE --------------------------
	.section	.nv.shared._ZN10layer_norm13ln_bwd_kernelINS_13Kernel_traitsI13__nv_bfloat16S2_S2_S2_fjLj2560ELj1ELj1ELj4ELj8ENS_18Kernel_traits_baseILj2560ES2_S2_S2_S2_fjLj128EEEEELb1ELb0ELb1ELb0EEEvNS_9BwdParamsE,"aw",@nobits
	.sectionflags	@""
	.align	16
	.zero		1024


//--------------------- .nv.shared._ZN10layer_norm22ln_bwd_finalize_kernelINS_22Kernel_traits_finalizeILj2560E13__nv_bfloat16S2_S2_S2_fjLb0ELj1024ELj4ENS_18Kernel_traits_baseILj2560ES2_S2_S2_S2_fjLj1024EEEEELb0ELb1EEEvNS_9BwdParamsE --------------------------
	.section	.nv.shared._ZN10layer_norm22ln_bwd_finalize_kernelINS_22Kernel_traits_finalizeILj2560E13__nv_bfloat16S2_S2_S2_fjLb0ELj1024ELj4ENS_18Kernel_traits_baseILj2560ES2_S2_S2_S2_fjLj1024EEEEELb0ELb1EEEvNS_9BwdParamsE,"aw",@nobits
	.sectionflags	@""
	.align	16
.nv.shared._ZN10layer_norm22ln_bwd_finalize_kernelINS_22Kernel_traits_finalizeILj2560E13__nv_bfloat16S2_S2_S2_fjLb0ELj1024ELj4ENS_18Kernel_traits_baseILj2560ES2_S2_S2_S2_fjLj1024EEEEELb0ELb1EEEvNS_9BwdParamsE:
	.zero		9472


//--------------------- .nv.shared._ZN10layer_norm13ln_bwd_kernelINS_13Kernel_traitsI13__nv_bfloat16S2_S2_S2_fjLj2560ELj1ELj1ELj4ELj8ENS_18Kernel_traits_baseILj2560ES2_S2_S2_S2_fjLj128EEEEELb1ELb0ELb1ELb1EEEvNS_9BwdParamsE --------------------------
	.section	.nv.shared._ZN10layer_norm13ln_bwd_kernelINS_13Kernel_traitsI13__nv_bfloat16S2_S2_S2_fjLj2560ELj1ELj1ELj4ELj8ENS_18Kernel_traits_baseILj2560ES2_S2_S2_S2_fjLj128EEEEELb1ELb0ELb1ELb1EEEvNS_9BwdParamsE,"aw",@nobits
	.sectionflags	@""
	.align	16
	.zero		1024


//--------------------- .nv.shared._ZN10layer_norm13ln_bwd_kernelINS_13Kernel_traitsI13__nv_bfloat16S2_S2_S2_fjLj2560ELj1ELj1ELj4ELj8ENS_18Kernel_traits_baseILj2560ES2_S2_S2_S2_fjLj128EEEEELb1ELb1ELb0ELb0EEEvNS_9BwdParamsE --------------------------
	.section	.nv.shared._ZN10layer_norm13ln_bwd_kernelINS_13Kernel_traitsI13__nv_bfloat16S2_S2_S2_fjLj2560ELj1ELj1ELj4ELj8ENS_18Kernel_traits_baseILj2560ES2_S2_S2_S2_fjLj128EEEEELb1ELb1ELb0ELb0EEEvNS_9BwdParamsE,"aw",@nobits
	.sectionflags	@""
	.align	16
	.zero		1024


//--------------------- .nv.shared._ZN10layer_norm13ln_bwd_kernelINS_13Kernel_traitsI13__nv_bfloat16S2_S2_S2_fjLj2560ELj1ELj1ELj4ELj8ENS_18Kernel_traits_baseILj2560ES2_S2_S2_S2_fjLj128EEEEELb1ELb1ELb0ELb1EEEvNS_9BwdParamsE --------------------------
	.section	.nv.shared._ZN10layer_norm13ln_bwd_kernelINS_13Kernel_traitsI13__nv_bfloat16S2_S2_S2_fjLj2560ELj1ELj1ELj4ELj8ENS_18Kernel_traits_baseILj2560ES2_S2_S2_S2_fjLj128EEEEELb1ELb1ELb0ELb1EEEvNS_9BwdParamsE,"aw",@nobits
	.sectionflags	@""
	.align	16
	.zero		1024


//--------------------- .nv.shared._ZN10layer_norm22ln_bwd_finalize_kernelINS_22Kernel_traits_finalizeILj2560E13__nv_bfloat16S2_S2_S2_fjLb1ELj1024ELj4ENS_18Kernel_traits_baseILj2560ES2_S2_S2_S2_fjLj1024EEEEELb1ELb0EEEvNS_9BwdParamsE --------------------------
	.section	.nv.shared._ZN10layer_norm22ln_bwd_finalize_kernelINS_22Kernel_traits_finalizeILj2560E13__nv_bfloat16S2_S2_S2_fjLb1ELj1024ELj4ENS_18Kernel_traits_baseILj2560ES2_S2_S2_S2_fjLj1024EEEEELb1ELb0EEEvNS_9BwdParamsE,"aw",@nobits
	.sectionflags	@""
	.align	16
.nv.shared._ZN10layer_norm22ln_bwd_finalize_kernelINS_22Kernel_traits_finalizeILj2560E13__nv_bfloat16S2_S2_S2_fjLb1ELj1024ELj4ENS_18Kernel_traits_baseILj2560ES2_S2_S2_S2_fjLj1024EEEEELb1ELb0EEEvNS_9BwdParamsE:
	.zero		13696


//--------------------- .nv.shared._ZN10layer_norm13ln_bwd_kernelINS_13Kernel_traitsI13__nv_bfloat16S2_S2_S2_fjLj2560ELj1ELj1ELj4ELj8ENS_18Kernel_traits_baseILj2560ES2_S2_S2_S2_fjLj128EEEEELb1ELb1ELb1ELb0EEEvNS_9BwdParamsE --------------------------
	.section	.nv.shared._ZN10layer_norm13ln_bwd_kernelINS_13Kernel_traitsI13__nv_bfloat16S2_S2_S2_fjLj2560ELj1ELj1ELj4ELj8ENS_18Kernel_traits_baseILj2560ES2_S2_S2_S2_fjLj128EEEEELb1ELb1ELb1ELb0EEEvNS_9BwdParamsE,"aw",@nobits
	.sectionflags	@""
	.align	16
	.zero		1024


//--------------------- .nv.shared._ZN10layer_norm22ln_bwd_finalize_kernelINS_22Kernel_traits_finalizeILj2560E13__nv_bfloat16S2_S2_S2_fjLb1ELj1024ELj4ENS_18Kernel_traits_baseILj2560ES2_S2_S2_S2_fjLj1024EEEEELb1ELb1EEEvNS_9BwdParamsE --------------------------
	.section	.nv.shared._ZN10layer_norm22ln_bwd_finalize_kernelINS_22Kernel_traits_finalizeILj2560E13__nv_bfloat16S2_S2_S2_fjLb1ELj1024ELj4ENS_18Kernel_traits_baseILj2560ES2_S2_S2_S2_fjLj1024EEEEELb1ELb1EEEvNS_9BwdParamsE,"aw",@nobits
	.sectionflags	@""
	.align	16
.nv.shared._ZN10layer_norm22ln_bwd_finalize_kernelINS_22Kernel_traits_finalizeILj2560E13__nv_bfloat16S2_S2_S2_fjLb1ELj1024ELj4ENS_18Kernel_traits_baseILj2560ES2_S2_S2_S2_fjLj1024EEEEELb1ELb1EEEvNS_9BwdParamsE:
	.zero		13696


//--------------------- .nv.shared._ZN10layer_norm13ln_bwd_kernelINS_13Kernel_traitsI13__nv_bfloat16S2_S2_S2_fjLj2560ELj1ELj1ELj4ELj8ENS_18Kernel_traits_baseILj2560ES2_S2_S2_S2_fjLj128EEEEELb1ELb1ELb1ELb1EEEvNS_9BwdParamsE --------------------------
	.section	.nv.shared._ZN10layer_norm13ln_bwd_kernelINS_13Kernel_traitsI13__nv_bfloat16S2_S2_S2_fjLj2560ELj1ELj1ELj4ELj8ENS_18Kernel_traits_baseILj2560ES2_S2_S2_S2_fjLj128EEEEELb1ELb1ELb1ELb1EEEvNS_9BwdParamsE,"aw",@nobits
	.sectionflags	@""
	.align	16
	.zero		1024


//--------------------- .nv.shared._ZN10layer_norm13ln_bwd_kernelINS_13Kernel_traitsI6__halfS2_S2_S2_fjLj2560ELj1ELj1ELj4ELj8ENS_18Kernel_traits_baseILj2560ES2_S2_S2_S2_fjLj128EEEEELb0ELb0ELb0ELb0EEEvNS_9BwdParamsE --------------------------
	.section	.nv.shared._ZN10layer_norm13ln_bwd_kernelINS_13Kernel_traitsI6__halfS2_S2_S2_fjLj2560ELj1ELj1ELj4ELj8ENS_18Kernel_traits_baseILj2560ES2_S2_S2_S2_fjLj128EEEEELb0ELb0ELb0ELb0EEEvNS_9BwdParamsE,"aw",@nobits
	.sectionflags	@""
	.align	16
	.zero		1024


//--------------------- .nv.shared._ZN10layer_norm13ln_bwd_kernelINS_13Kernel_traitsI6__halfS2_S2_S2_fjLj2560ELj1ELj1ELj4ELj8ENS_18Kernel_traits_baseILj2560ES2_S2_S2_S2_fjLj128EEEEELb0ELb0ELb0ELb1EEEvNS_9BwdParamsE --------------------------
	.section	.nv.shared._ZN10layer_norm13ln_bwd_kernelINS_13Kernel_traitsI6__halfS2_S2_S2_fjLj2560ELj1ELj1ELj4ELj8ENS_18Kernel_traits_baseILj2560ES2_S2_S2_S2_fjLj128EEEEELb0ELb0ELb0ELb1EEEvNS_9BwdParamsE,"aw",@nobits
	.sectionflags	@""
	.align	16
	.zero		1024


//--------------------- .nv.shared._ZN10layer_norm13ln_bwd_kernelINS_13Kernel_traitsI6__halfS2_S2_S2_fjLj2560ELj1ELj1ELj4ELj8ENS_18Kernel_traits_baseILj2560ES2_S2_S2_S2_fjLj128EEEEELb0ELb0ELb1ELb0EEEvNS_9BwdParamsE --------------------------
	.section	.nv.shared._ZN10layer_norm13ln_bwd_kernelINS_13Kernel_traitsI6__halfS2_S2_S2_fjLj2560ELj1ELj1ELj4ELj8ENS_18Kernel_traits_baseILj2560ES2_S2_S2_S2_fjLj128EEEEELb0ELb0ELb1ELb0EEEvNS_9BwdParamsE,"aw",@nobits
	.sectionflags	@""
	.align	16
	.zero		1024


//--------------------- .nv.shared._ZN10layer_norm13ln_bwd_kernelINS_13Kernel_traitsI6__halfS2_S2_S2_fjLj2560ELj1ELj1ELj4ELj8ENS_18Kernel_traits_baseILj2560ES2_S2_S2_S2_fjLj128EEEEELb0ELb0ELb1ELb1EEEvNS_9BwdParamsE --------------------------
	.section	.nv.shared._ZN10layer_norm13ln_bwd_kernelINS_13Kernel_traitsI6__halfS2_S2_S2_fjLj2560ELj1ELj1ELj4ELj8ENS_18Kernel_traits_baseILj2560ES2_S2_S2_S2_fjLj128EEEEELb0ELb0ELb1ELb1EEEvNS_9BwdParamsE,"aw",@nobits
	.sectionflags	@""
	.align	16
	.zero		1024


//--------------------- .nv.shared._ZN10layer_norm13ln_bwd_kernelINS_13Kernel_traitsI6__halfS2_S2_S2_fjLj2560ELj1ELj1ELj4ELj8ENS_18Kernel_traits_baseILj2560ES2_S2_S2_S2_fjLj128EEEEELb0ELb1ELb0ELb0EEEvNS_9BwdParamsE --------------------------
	.section	.nv.shared._ZN10layer_norm13ln_bwd_kernelINS_13Kernel_traitsI6__halfS2_S2_S2_fjLj2560ELj1ELj1ELj4ELj8ENS_18Kernel_traits_baseILj2560ES2_S2_S2_S2_fjLj128EEEEELb0ELb1ELb0ELb0EEEvNS_9BwdParamsE,"aw",@nobits
	.sectionflags	@""
	.align	16
	.zero		1024


//--------------------- .nv.shared._ZN10layer_norm13ln_bwd_kernelINS_13Kernel_traitsI6__halfS2_S2_S2_fjLj2560ELj1ELj1ELj4ELj8ENS_18Kernel_traits_baseILj2560ES2_S2_S2_S2_fjLj128EEEEELb0ELb1ELb0ELb1EEEvNS_9BwdParamsE --------------------------
	.section	.nv.shared._ZN10layer_norm13ln_bwd_kernelINS_13Kernel_traitsI6__halfS2_S2_S2_fjLj2560ELj1ELj1ELj4ELj8ENS_18Kernel_traits_baseILj2560ES2_S2_S2_S2_fjLj128EEEEELb0ELb1ELb0ELb1EEEvNS_9BwdParamsE,"aw",@nobits
	.sectionflags	@""
	.align	16
	.zero		1024


//--------------------- .nv.shared._ZN10layer_norm13ln_bwd_kernelINS_13Kernel_traitsI6__halfS2_S2_S2_fjLj2560ELj1ELj1ELj4ELj8ENS_18Kernel_traits_baseILj2560ES2_S2_S2_S2_fjLj128EEEEELb0ELb1ELb1ELb0EEEvNS_9BwdParamsE --------------------------
	.section	.nv.shared._ZN10layer_norm13ln_bwd_kernelINS_13Kernel_traitsI6__halfS2_S2_S2_fjLj2560ELj1ELj1ELj4ELj8ENS_18Kernel_traits_baseILj2560ES2_S2_S2_S2_fjLj128EEEEELb0ELb1ELb1ELb0EEEvNS_9BwdParamsE,"aw",@nobits
	.sectionflags	@""
	.align	16
	.zero		1024


//--------------------- .nv.shared._ZN10layer_norm13ln_bwd_kernelINS_13Kernel_traitsI6__halfS2_S2_S2_fjLj2560ELj1ELj1ELj4ELj8ENS_18Kernel_traits_baseILj2560ES2_S2_S2_S2_fjLj128EEEEELb0ELb1ELb1ELb1EEEvNS_9BwdParamsE --------------------------
	.section	.nv.shared._ZN10layer_norm13ln_bwd_kernelINS_13Kernel_traitsI6__halfS2_S2_S2_fjLj2560ELj1ELj1ELj4ELj8ENS_18Kernel_traits_baseILj2560ES2_S2_S2_S2_fjLj128EEEEELb0ELb1ELb1ELb1EEEvNS_9BwdParamsE,"aw",@nobits
	.sectionflags	@""
	.align	16
	.zero		1024


//--------------------- .nv.shared._ZN10layer_norm13ln_bwd_kernelINS_13Kernel_traitsI6__halfS2_S2_S2_fjLj2560ELj1ELj1ELj4ELj8ENS_18Kernel_traits_baseILj2560ES2_S2_S2_S2_fjLj128EEEEELb1ELb0ELb0ELb0EEEvNS_9BwdParamsE --------------------------
	.section	.nv.shared._ZN10layer_norm13ln_bwd_kernelINS_13Kernel_traitsI6__halfS2_S2_S2_fjLj2560ELj1ELj1ELj4ELj8ENS_18Kernel_traits_baseILj2560ES2_S2_S2_S2_fjLj128EEEEELb1ELb0ELb0ELb0EEEvNS_9BwdParamsE,"aw",@nobits
	.sectionflags	@""
	.align	16
	.zero		1024


//--------------------- .nv.shared._ZN10layer_norm13ln_bwd_kernelINS_13Kernel_traitsI6__halfS2_S2_S2_fjLj2560ELj1ELj1ELj4ELj8ENS_18Kernel_traits_baseILj2560ES2_S2_S2_S2_fjLj128EEEEELb1ELb0ELb0ELb1EEEvNS_9BwdParamsE --------------------------
	.section	.nv.shared._ZN10layer_norm13ln_bwd_kernelINS_13Kernel_traitsI6__halfS2_S2_S2_fjLj2560ELj1ELj1ELj4ELj8ENS_18Kernel_traits_baseILj2560ES2_S2_S2_S2_fjLj128EEEEELb1ELb0ELb0ELb1EEEvNS_9BwdParamsE,"aw",@nobits
	.sectionflags	@""
	.align	16
	.zero		1024


//--------------------- .nv.shared._ZN10layer_norm22ln_bwd_finalize_kernelINS_22Kernel_traits_finalizeILj2560E6__halfS2_S2_S2_fjLb0ELj1024ELj4ENS_18Kernel_traits_baseILj2560ES2_S2_S2_S2_fjLj1024EEEEELb0ELb0EEEvNS_9BwdParamsE --------------------------
	.section	.nv.shared._ZN10layer_norm22ln_bwd_finalize_kernelINS_22Kernel_traits_finalizeILj2560E6__halfS2_S2_S2_fjLb0ELj1024ELj4ENS_18Kernel_traits_baseILj2560ES2_S2_S2_S2_fjLj1024EEEEELb0ELb0EEEvNS_9BwdParamsE,"aw",@nobits
	.sectionflags	@""
	.align	16
.nv.shared._ZN10layer_norm22ln_bwd_finalize_kernelINS_22Kernel_traits_finalizeILj2560E6__halfS2_S2_S2_fjLb0ELj1024ELj4ENS_18Kernel_traits_baseILj2560ES2_S2_S2_S2_fjLj1024EEEEELb0ELb0EEEvNS_9BwdParamsE:
	.zero		9472


//--------------------- .nv.shared._ZN10layer_norm13ln_bwd_kernelINS_13Kernel_traitsI6__halfS2_S2_S2_fjLj2560ELj1ELj1ELj4ELj8ENS_18Kernel_traits_baseILj2560ES2_S2_S2_S2_fjLj128EEEEELb1ELb0ELb1ELb0EEEvNS_9BwdParamsE --------------------------
	.section	.nv.shared._ZN10layer_norm13ln_bwd_kernelINS_13Kernel_traitsI6__halfS2_S2_S2_fjLj2560ELj1ELj1ELj4ELj8ENS_18Kernel_traits_baseILj2560ES2_S2_S2_S2_fjLj128EEEEELb1ELb0ELb1ELb0EEEvNS_9BwdParamsE,"aw",@nobits
	.sectionflags	@""
	.align	16
	.zero		1024


//--------------------- .nv.shared._ZN10layer_norm22ln_bwd_finalize_kernelINS_22Kernel_traits_finalizeILj2560E6__halfS2_S2_S2_fjLb0ELj1024ELj4ENS_18Kernel_traits_baseILj2560ES2_S2_S2_S2_fjLj1024EEEEELb0ELb1EEEvNS_9BwdParamsE --------------------------
	.section	.nv.shared._ZN10layer_norm22ln_bwd_finalize_kernelINS_22Kernel_traits_finalizeILj2560E6__halfS2_S2_S2_fjLb0ELj1024ELj4ENS_18Kernel_traits_baseILj2560ES2_S2_S2_S2_fjLj1024EEEEELb0ELb1EEEvNS_9BwdParamsE,"aw",@nobits
	.sectionflags	@""
	.align	16
.nv.shared._ZN10layer_norm22ln_bwd_finalize_kernelINS_22Kernel_traits_finalizeILj2560E6__halfS2_S2_S2_fjLb0ELj1024ELj4ENS_18Kernel_traits_baseILj2560ES2_S2_S2_S2_fjLj1024EEEEELb0ELb1EEEvNS_9BwdParamsE:
	.zero		9472


//--------------------- .nv.shared._ZN10layer_norm13ln_bwd_kernelINS_13Kernel_traitsI6__halfS2_S2_S2_fjLj2560ELj1ELj1ELj4ELj8ENS_18Kernel_traits_baseILj2560ES2_S2_S2_S2_fjLj128EEEEELb1ELb0ELb1ELb1EEEvNS_9BwdParamsE --------------------------
	.section	.nv.shared._ZN10layer_norm13ln_bwd_kernelINS_13Kernel_traitsI6__halfS2_S2_S2_fjLj2560ELj1ELj1ELj4ELj8ENS_18Kernel_traits_baseILj2560ES2_S2_S2_S2_fjLj128EEEEELb1ELb0ELb1ELb1EEEvNS_9BwdParamsE,"aw",@nobits
	.sectionflags	@""
	.align	16
	.zero		1024


//--------------------- .nv.shared._ZN10layer_norm13ln_bwd_kernelINS_13Kernel_traitsI6__halfS2_S2_S2_fjLj2560ELj1ELj1ELj4ELj8ENS_18Kernel_traits_baseILj2560ES2_S2_S2_S2_fjLj128EEEEELb1ELb1ELb0ELb0EEEvNS_9BwdParamsE --------------------------
	.section	.nv.shared._ZN10layer_norm13ln_bwd_kernelINS_13Kernel_traitsI6__halfS2_S2_S2_fjLj2560ELj1ELj1ELj4ELj8ENS_18Kernel_traits_baseILj2560ES2_S2_S2_S2_fjLj128EEEEELb1ELb1ELb0ELb0EEEvNS_9BwdParamsE,"aw",@nobits
	.sectionflags	@""
	.align	16
	.zero		1024


//--------------------- .nv.shared._ZN10layer_norm13ln_bwd_kernelINS_13Kernel_traitsI6__halfS2_S2_S2_fjLj2560ELj1ELj1ELj4ELj8ENS_18Kernel_traits_baseILj2560ES2_S2_S2_S2_fjLj128EEEEELb1ELb1ELb0ELb1EEEvNS_9BwdParamsE --------------------------
	.section	.nv.shared._ZN10layer_norm13ln_bwd_kernelINS_13Kernel_traitsI6__halfS2_S2_S2_fjLj2560ELj1ELj1ELj4ELj8ENS_18Kernel_traits_baseILj2560ES2_S2_S2_S2_fjLj128EEEEELb1ELb1ELb0ELb1EEEvNS_9BwdParamsE,"aw",@nobits
	.sectionflags	@""
	.align	16
	.zero		1024


//--------------------- .nv.shared._ZN10layer_norm22ln_bwd_finalize_kernelINS_22Kernel_traits_finalizeILj2560E6__halfS2_S2_S2_fjLb1ELj1024ELj4ENS_18Kernel_traits_baseILj2560ES2_S2_S2_S2_fjLj1024EEEEELb1ELb0EEEvNS_9BwdParamsE --------------------------
	.section	.nv.shared._ZN10layer_norm22ln_bwd_finalize_kernelINS_22Kernel_traits_finalizeILj2560E6__halfS2_S2_S2_fjLb1ELj1024ELj4ENS_18Kernel_traits_baseILj2560ES2_S2_S2_S2_fjLj1024EEEEELb1ELb0EEEvNS_9BwdParamsE,"aw",@nobits
	.sectionflags	@""
	.align	16
.nv.shared._ZN10layer_norm22ln_bwd_finalize_kernelINS_22Kernel_traits_finalizeILj2560E6__halfS2_S2_S2_fjLb1ELj1024ELj4ENS_18Kernel_traits_baseILj2560ES2_S2_S2_S2_fjLj1024EEEEELb1ELb0EEEvNS_9BwdParamsE:
	.zero		13696


//--------------------- .nv.shared._ZN10layer_norm13ln_bwd_kernelINS_13Kernel_traitsI6__halfS2_S2_S2_fjLj2560ELj1ELj1ELj4ELj8ENS_18Kernel_traits_baseILj2560ES2_S2_S2_S2_fjLj128EEEEELb1ELb1ELb1ELb0EEEvNS_9BwdParamsE --------------------------
	.section	.nv.shared._ZN10layer_norm13ln_bwd_kernelINS_13Kernel_traitsI6__halfS2_S2_S2_fjLj2560ELj1ELj1ELj4ELj8ENS_18Kernel_traits_baseILj2560ES2_S2_S2_S2_fjLj128EEEEELb1ELb1ELb1ELb0EEEvNS_9BwdParamsE,"aw",@nobits
	.sectionflags	@""
	.align	16
	.zero		1024


//--------------------- .nv.shared._ZN10layer_norm22ln_bwd_finalize_kernelINS_22Kernel_traits_finalizeILj2560E6__halfS2_S2_S2_fjLb1ELj1024ELj4ENS_18Kernel_traits_baseILj2560ES2_S2_S2_S2_fjLj1024EEEEELb1ELb1EEEvNS_9BwdParamsE --------------------------
	.section	.nv.shared._ZN10layer_norm22ln_bwd_finalize_kernelINS_22Kernel_traits_finalizeILj2560E6__halfS2_S2_S2_fjLb1ELj1024ELj4ENS_18Kernel_traits_baseILj2560ES2_S2_S2_S2_fjLj1024EEEEELb1ELb1EEEvNS_9BwdParamsE,"aw",@nobits
	.sectionflags	@""
	.align	16
.nv.shared._ZN10layer_norm22ln_bwd_finalize_kernelINS_22Kernel_traits_finalizeILj2560E6__halfS2_S2_S2_fjLb1ELj1024ELj4ENS_18Kernel_traits_baseILj2560ES2_S2_S2_S2_fjLj1024EEEEELb1ELb1EEEvNS_9BwdParamsE:
	.zero		13696


//--------------------- .nv.shared._ZN10layer_norm13ln_bwd_kernelINS_13Kernel_traitsI6__halfS2_S2_S2_fjLj2560ELj1ELj1ELj4ELj8ENS_18Kernel_traits_baseILj2560ES2_S2_S2_S2_fjLj128EEEEELb1ELb1ELb1ELb1EEEvNS_9BwdParamsE --------------------------
	.section	.nv.shared._ZN10layer_norm13ln_bwd_kernelINS_13Kernel_traitsI6__halfS2_S2_S2_fjLj2560ELj1ELj1ELj4ELj8ENS_18Kernel_traits_baseILj2560ES2_S2_S2_S2_fjLj128EEEEELb1ELb1ELb1ELb1EEEvNS_9BwdParamsE,"aw",@nobits
	.sectionflags	@""
	.align	16
	.zero		1024


//--------------------- .nv.shared._ZN10layer_norm13ln_bwd_kernelINS_13Kernel_traitsIf13__nv_bfloat16S2_S2_fjLj2560ELj1ELj1ELj4ELj8ENS_18Kernel_traits_baseILj2560EfS2_S2_S2_fjLj128EEEEELb0ELb0ELb0ELb0EEEvNS_9BwdParamsE --------------------------
	.section	.nv.shared._ZN10layer_norm13ln_bwd_kernelINS_13Kernel_traitsIf13__nv_bfloat16S2_S2_fjLj2560ELj1ELj1ELj4ELj8ENS_18Kernel_traits_baseILj2560EfS2_S2_S2_fjLj128EEEEELb0ELb0ELb0ELb0EEEvNS_9BwdParamsE,"aw",@nobits
	.sectionflags	@""
	.align	16
	.zero		1024


//--------------------- .nv.shared._ZN10layer_norm13ln_bwd_kernelINS_13Kernel_traitsIf13__nv_bfloat16S2_S2_fjLj2560ELj1ELj1ELj4ELj8ENS_18Kernel_traits_baseILj2560EfS2_S2_S2_fjLj128EEEEELb0ELb0ELb0ELb1EEEvNS_9BwdParamsE --------------------------
	.section	.nv.shared._ZN10layer_norm13ln_bwd_kernelINS_13Kernel_traitsIf13__nv_bfloat16S2_S2_fjLj2560ELj1ELj1ELj4ELj8ENS_18Kernel_traits_baseILj2560EfS2_S2_S2_fjLj128EEEEELb0ELb0ELb0ELb1EEEvNS_9BwdParamsE,"aw",@nobits
	.sectionflags	@""
	.align	16
	.zero		1024


//--------------------- .nv.shared._ZN10layer_norm13ln_bwd_kernelINS_13Kernel_traitsIf13__nv_bfloat16S2_S2_fjLj2560ELj1ELj1ELj4ELj8ENS_18Kernel_traits_baseILj2560EfS2_S2_S2_fjLj128EEEEELb0ELb0ELb1ELb0EEEvNS_9BwdParamsE --------------------------
	.section	.nv.shared._ZN10layer_norm13ln_bwd_kernelINS_13Kernel_traitsIf13__nv_bfloat16S2_S2_fjLj2560ELj1ELj1ELj4ELj8ENS_18Kernel_traits_baseILj2560EfS2_S2_S2_fjLj128EEEEELb0ELb0ELb1ELb0EEEvNS_9BwdParamsE,"aw",@nobits
	.sectionflags	@""
	.align	16
	.zero		1024


//--------------------- .nv.shared._ZN10layer_norm13ln_bwd_kernelINS_13Kernel_traitsIf13__nv_bfloat16S2_S2_fjLj2560ELj1ELj1ELj4ELj8ENS_18Kernel_traits_baseILj2560EfS2_S2_S2_fjLj128EEEEELb0ELb0ELb1ELb1EEEvNS_9BwdParamsE --------------------------
	.section	.nv.shared._ZN10layer_norm13ln_bwd_kernelINS_13Kernel_traitsIf13__nv_bfloat16S2_S2_fjLj2560ELj1ELj1ELj4ELj8ENS_18Kernel_traits_baseILj2560EfS2_S2_S2_fjLj128EEEEELb0ELb0ELb1ELb1EEEvNS_9BwdParamsE,"aw",@nobits
	.sectionflags	@""
	.align	16
	.zero		1024


//--------------------- .nv.shared._ZN10layer_norm13ln_bwd_kernelINS_13Kernel_traitsIf13__nv_bfloat16S2_S2_fjLj2560ELj1ELj1ELj4ELj8ENS_18Kernel_traits_baseILj2560EfS2_S2_S2_fjLj128EEEEELb0ELb1ELb0ELb0EEEvNS_9BwdParamsE --------------------------
	.section	.nv.shared._ZN10layer_norm13ln_bwd_kernelINS_13Kernel_traitsIf13__nv_bfloat16S2_S2_fjLj2560ELj1ELj1ELj4ELj8ENS_18Kernel_traits_baseILj2560EfS2_S2_S2_fjLj128EEEEELb0ELb1ELb0ELb0EEEvNS_9BwdParamsE,"aw",@nobits
	.sectionflags	@""
	.align	16
	.zero		1024


//--------------------- .nv.shared._ZN10layer_norm13ln_bwd_kernelINS_13Kernel_traitsIf13__nv_bfloat16S2_S2_fjLj2560ELj1ELj1ELj4ELj8ENS_18Kernel_traits_baseILj2560EfS2_S2_S2_fjLj128EEEEELb0ELb1ELb0ELb1EEEvNS_9BwdParamsE --------------------------
	.section	.nv.shared._ZN10layer_norm13ln_bwd_kernelINS_13Kernel_traitsIf13__nv_bfloat16S2_S2_fjLj2560ELj1ELj1ELj4ELj8ENS_18Kernel_traits_baseILj2560EfS2_S2_S2_fjLj128EEEEELb0ELb1ELb0ELb1EEEvNS_9BwdParamsE,"aw",@nobits
	.sectionflags	@""
	.align	16
	.zero		1024


//--------------------- .nv.shared._ZN10layer_norm13ln_bwd_kernelINS_13Kernel_traitsIf13__nv_bfloat16S2_S2_fjLj2560ELj1ELj1ELj4ELj8ENS_18Kernel_traits_baseILj2560EfS2_S2_S2_fjLj128EEEEELb0ELb1ELb1ELb0EEEvNS_9BwdParamsE --------------------------
	.section	.nv.shared._ZN10layer_norm13ln_bwd_kernelINS_13Kernel_traitsIf13__nv_bfloat16S2_S2_fjLj2560ELj1ELj1ELj4ELj8ENS_18Kernel_traits_baseILj2560EfS2_S2_S2_fjLj128EEEEELb0ELb1ELb1ELb0EEEvNS_9BwdParamsE,"aw",@nobits
	.sectionflags	@""
	.align	16
	.zero		1024


//--------------------- .nv.shared._ZN10layer_norm13ln_bwd_kernelINS_13Kernel_traitsIf13__nv_bfloat16S2_S2_fjLj2560ELj1ELj1ELj4ELj8ENS_18Kernel_traits_baseILj2560EfS2_S2_S2_fjLj128EEEEELb0ELb1ELb1ELb1EEEvNS_9BwdParamsE --------------------------
	.section	.nv.shared._ZN10layer_norm13ln_bwd_kernelINS_13Kernel_traitsIf13__nv_bfloat16S2_S2_fjLj2560ELj1ELj1ELj4ELj8ENS_18Kernel_traits_baseILj2560EfS2_S2_S2_fjLj128EEEEELb0ELb1ELb1ELb1EEEvNS_9BwdParamsE,"aw",@nobits
	.sectionflags	@""
	.align	16
	.zero		1024


//--------------------- .nv.shared._ZN10layer_norm13ln_bwd_kernelINS_13Kernel_traitsIf13__nv_bfloat16S2_S2_fjLj2560ELj1ELj1ELj4ELj8ENS_18Kernel_traits_baseILj2560EfS2_S2_S2_fjLj128EEEEELb1ELb0ELb0ELb0EEEvNS_9BwdParamsE --------------------------
	.section	.nv.shared._ZN10layer_norm13ln_bwd_kernelINS_13Kernel_traitsIf13__nv_bfloat16S2_S2_fjLj2560ELj1ELj1ELj4ELj8ENS_18Kernel_traits_baseILj2560EfS2_S2_S2_fjLj128EEEEELb1ELb0ELb0ELb0EEEvNS_9BwdParamsE,"aw",@nobits
	.sectionflags	@""
	.align	16
	.zero		1024


//--------------------- .nv.shared._ZN10layer_norm13ln_bwd_kernelINS_13Kernel_traitsIf13__nv_bfloat16S2_S2_fjLj2560ELj1ELj1ELj4ELj8ENS_18Kernel_traits_baseILj2560EfS2_S2_S2_fjLj128EEEEELb1ELb0ELb0ELb1EEEvNS_9BwdParamsE --------------------------
	.section	.nv.shared._ZN10layer_norm13ln_bwd_kernelINS_13Kernel_traitsIf13__nv_bfloat16S2_S2_fjLj2560ELj1ELj1ELj4ELj8ENS_18Kernel_traits_baseILj2560EfS2_S2_S2_fjLj128EEEEELb1ELb0ELb0ELb1EEEvNS_9BwdParamsE,"aw",@nobits
	.sectionflags	@""
	.align	16
	.zero		1024


//--------------------- .nv.shared._ZN10layer_norm22ln_bwd_finalize_kernelINS_22Kernel_traits_finalizeILj2560Ef13__nv_bfloat16S2_S2_fjLb0ELj1024ELj4ENS_18Kernel_traits_baseILj2560EfS2_S2_S2_fjLj1024EEEEELb0ELb0EEEvNS_9BwdParamsE --------------------------
	.section	.nv.shared._ZN10layer_norm22ln_bwd_finalize_kernelINS_22Kernel_traits_finalizeILj2560Ef13__nv_bfloat16S2_S2_fjLb0ELj1024ELj4ENS_18Kernel_traits_baseILj2560EfS2_S2_S2_fjLj1024EEEEELb0ELb0EEEvNS_9BwdParamsE,"aw",@nobits
	.sectionflags	@""
	.align	16
.nv.shared._ZN10layer_norm22ln_bwd_finalize_kernelINS_22Kernel_traits_finalizeILj2560Ef13__nv_bfloat16S2_S2_fjLb0ELj1024ELj4ENS_18Kernel_traits_baseILj2560EfS2_S2_S2_fjLj1024EEEEELb0ELb0EEEvNS_9BwdParamsE:
	.zero		9472


//--------------------- .nv.shared._ZN10layer_norm13ln_bwd_kernelINS_13Kernel_traitsIf13__nv_bfloat16S2_S2_fjLj2560ELj1ELj1ELj4ELj8ENS_18Kernel_traits_baseILj2560EfS2_S2_S2_fjLj128EEEEELb1ELb0ELb1ELb0EEEvNS_9BwdParamsE --------------------------
	.section	.nv.shared._ZN10layer_norm13ln_bwd_kernelINS_13Kernel_traitsIf13__nv_bfloat16S2_S2_fjLj2560ELj1ELj1ELj4ELj8ENS_18Kernel_traits_baseILj2560EfS2_S2_S2_fjLj128EEEEELb1ELb0ELb1ELb0EEEvNS_9BwdParamsE,"aw",@nobits
	.sectionflags	@""
	.align	16
	.zero		1024


//--------------------- .nv.shared._ZN10layer_norm22ln_bwd_finalize_kernelINS_22Kernel_traits_finalizeILj2560Ef13__nv_bfloat16S2_S2_fjLb0ELj1024ELj4ENS_18Kernel_traits_baseILj2560EfS2_S2_S2_fjLj1024EEEEELb0ELb1EEEvNS_9BwdParamsE --------------------------
	.section	.nv.shared._ZN10layer_norm22ln_bwd_finalize_kernelINS_22Kernel_traits_finalizeILj2560Ef13__nv_bfloat16S2_S2_fjLb0ELj1024ELj4ENS_18Kernel_traits_baseILj2560EfS2_S2_S2_fjLj1024EEEEELb0ELb1EEEvNS_9BwdParamsE,"aw",@nobits
	.sectionflags	@""
	.align	16
.nv.shared._ZN10layer_norm22ln_bwd_finalize_kernelINS_22Kernel_traits_finalizeILj2560Ef13__nv_bfloat16S2_S2_fjLb0ELj1024ELj4ENS_18Kernel_traits_baseILj2560EfS2_S2_S2_fjLj1024EEEEELb0ELb1EEEvNS_9BwdParamsE:
	.zero		9472


//--------------------- .nv.shared._ZN10layer_norm13ln_bwd_kernelINS_13Kernel_traitsIf13__nv_bfloat16S2_S2_fjLj2560ELj1ELj1ELj4ELj8ENS_18Kernel_traits_baseILj2560EfS2_S2_S2_fjLj128EEEEELb1ELb0ELb1ELb1EEEvNS_9BwdParamsE --------------------------
	.section	.nv.shared._ZN10layer_norm13ln_bwd_kernelINS_13Kernel_traitsIf13__nv_bfloat16S2_S2_fjLj2560ELj1ELj1ELj4ELj8ENS_18Kernel_traits_baseILj2560EfS2_S2_S2_fjLj128EEEEELb1ELb0ELb1ELb1EEEvNS_9BwdParamsE,"aw",@nobits
	.sectionflags	@""
	.align	16
	.zero		1024


//--------------------- .nv.shared._ZN10layer_norm13ln_bwd_kernelINS_13Kernel_traitsIf13__nv_bfloat16S2_S2_fjLj2560ELj1ELj1ELj4ELj8ENS_18Kernel_traits_baseILj2560EfS2_S2_S2_fjLj128EEEEELb1ELb1ELb0ELb0EEEvNS_9BwdParamsE --------------------------
	.section	.nv.shared._ZN10layer_norm13ln_bwd_kernelINS_13Kernel_traitsIf13__nv_bfloat16S2_S2_fjLj2560ELj1ELj1ELj4ELj8ENS_18Kernel_traits_baseILj2560EfS2_S2_S2_fjLj128EEEEELb1ELb1ELb0ELb0EEEvNS_9BwdParamsE,"aw",@nobits
	.sectionflags	@""
	.align	16
	.zero		1024


//--------------------- .nv.shared._ZN10layer_norm13ln_bwd_kernelINS_13Kernel_traitsIf13__nv_bfloat16S2_S2_fjLj2560ELj1ELj1ELj4ELj8ENS_18Kernel_traits_baseILj2560EfS2_S2_S2_fjLj128EEEEELb1ELb1ELb0ELb1EEEvNS_9BwdParamsE --------------------------
	.section	.nv.shared._ZN10layer_norm13ln_bwd_kernelINS_13Kernel_traitsIf13__nv_bfloat16S2_S2_fjLj2560ELj1ELj1ELj4ELj8ENS_18Kernel_traits_baseILj2560EfS2_S2_S2_fjLj128EEEEELb1ELb1ELb0ELb1EEEvNS_9BwdParamsE,"aw",@nobits
	.sectionflags	@""
	.align	16
	.zero		1024


//--------------------- .nv.shared._ZN10layer_norm22ln_bwd_finalize_kernelINS_22Kernel_traits_finalizeILj2560Ef13__nv_bfloat16S2_S2_fjLb1ELj1024ELj4ENS_18Kernel_traits_baseILj2560EfS2_S2_S2_fjLj1024EEEEELb1ELb0EEEvNS_9BwdParamsE --------------------------
	.section	.nv.shared._ZN10layer_norm22ln_bwd_finalize_kernelINS_22Kernel_traits_finalizeILj2560Ef13__nv_bfloat16S2_S2_fjLb1ELj1024ELj4ENS_18Kernel_traits_baseILj2560EfS2_S2_S2_fjLj1024EEEEELb1ELb0EEEvNS_9BwdParamsE,"aw",@nobits
	.sectionflags	@""
	.align	16
.nv.shared._ZN10layer_norm22ln_bwd_finalize_kernelINS_22Kernel_traits_finalizeILj2560Ef13__nv_bfloat16S2_S2_fjLb1ELj1024ELj4ENS_18Kernel_traits_baseILj2560EfS2_S2_S2_fjLj1024EEEEELb1ELb0EEEvNS_9BwdParamsE:
	.zero		13696


//--------------------- .nv.shared._ZN10layer_norm13ln_bwd_kernelINS_13Kernel_traitsIf13__nv_bfloat16S2_S2_fjLj2560ELj1ELj1ELj4ELj8ENS_18Kernel_traits_baseILj2560EfS2_S2_S2_fjLj128EEEEELb1ELb1ELb1ELb0EEEvNS_9BwdParamsE --------------------------
	.section	.nv.shared._ZN10layer_norm13ln_bwd_kernelINS_13Kernel_traitsIf13__nv_bfloat16S2_S2_fjLj2560ELj1ELj1ELj4ELj8ENS_18Kernel_traits_baseILj2560EfS2_S2_S2_fjLj128EEEEELb1ELb1ELb1ELb0EEEvNS_9BwdParamsE,"aw",@nobits
	.sectionflags	@""
	.align	16
	.zero		1024


//--------------------- .nv.shared._ZN10layer_norm22ln_bwd_finalize_kernelINS_22Kernel_traits_finalizeILj2560Ef13__nv_bfloat16S2_S2_fjLb1ELj1024ELj4ENS_18Kernel_traits_baseILj2560EfS2_S2_S2_fjLj1024EEEEELb1ELb1EEEvNS_9BwdParamsE --------------------------
	.section	.nv.shared._ZN10layer_norm22ln_bwd_finalize_kernelINS_22Kernel_traits_finalizeILj2560Ef13__nv_bfloat16S2_S2_fjLb1ELj1024ELj4ENS_18Kernel_traits_baseILj2560EfS2_S2_S2_fjLj1024EEEEELb1ELb1EEEvNS_9BwdParamsE,"aw",@nobits
	.sectionflags	@""
	.align	16
.nv.shared._ZN10layer_norm22ln_bwd_finalize_kernelINS_22Kernel_traits_finalizeILj2560Ef13__nv_bfloat16S2_S2_fjLb1ELj1024ELj4ENS_18Kernel_traits_baseILj2560EfS2_S2_S2_fjLj1024EEEEELb1ELb1EEEvNS_9BwdParamsE:
	.zero		13696


//--------------------- .nv.shared._ZN10layer_norm13ln_bwd_kernelINS_13Kernel_traitsIf13__nv_bfloat16S2_S2_fjLj2560ELj1ELj1ELj4ELj8ENS_18Kernel_traits_baseILj2560EfS2_S2_S2_fjLj128EEEEELb1ELb1ELb1ELb1EEEvNS_9BwdParamsE --------------------------
	.section	.nv.shared._ZN10layer_norm13ln_bwd_kernelINS_13Kernel_traitsIf13__nv_bfloat16S2_S2_fjLj2560ELj1ELj1ELj4ELj8ENS_18Kernel_traits_baseILj2560EfS2_S2_S2_fjLj128EEEEELb1ELb1ELb1ELb1EEEvNS_9BwdParamsE,"aw",@nobits
	.sectionflags	@""
	.align	16
	.zero		1024


//--------------------- .nv.shared._ZN10layer_norm13ln_bwd_kernelINS_13Kernel_traitsI13__nv_bfloat16S2_fS2_fjLj2560ELj1ELj1ELj4ELj8ENS_18Kernel_traits_baseILj2560ES2_S2_fS2_fjLj128EEEEELb0ELb0ELb0ELb0EEEvNS_9BwdParamsE --------------------------
	.section	.nv.shared._ZN10layer_norm13ln_bwd_kernelINS_13Kernel_traitsI13__nv_bfloat16S2_fS2_fjLj2560ELj1ELj1ELj4ELj8ENS_18Kernel_traits_baseILj2560ES2_S2_fS2_fjLj128EEEEELb0ELb0ELb0ELb0EEEvNS_9BwdParamsE,"aw",@nobits
	.sectionflags	@""
	.align	16
	.zero		1024


//--------------------- .nv.shared._ZN10layer_norm13ln_bwd_kernelINS_13Kernel_traitsI13__nv_bfloat16S2_fS2_fjLj2560ELj1ELj1ELj4ELj8ENS_18Kernel_traits_baseILj2560ES2_S2_fS2_fjLj128EEEEELb0ELb0ELb0ELb1EEEvNS_9BwdParamsE --------------------------
	.section	.nv.shared._ZN10layer_norm13ln_bwd_kernelINS_13Kernel_traitsI13__nv_bfloat16S2_fS2_fjLj2560ELj1ELj1ELj4ELj8ENS_18Kernel_traits_baseILj2560ES2_S2_fS2_fjLj128EEEEELb0ELb0ELb0ELb1EEEvNS_9BwdParamsE,"aw",@nobits
	.sectionflags	@""
	.align	16
	.zero		1024


//--------------------- .nv.shared._ZN10layer_norm13ln_bwd_kernelINS_13Kernel_traitsI13__nv_bfloat16S2_fS2_fjLj2560ELj1ELj1ELj4ELj8ENS_18Kernel_traits_baseILj2560ES2_S2_fS2_fjLj128EEEEELb0ELb0ELb1ELb0EEEvNS_9BwdParamsE --------------------------
	.section	.nv.shared._ZN10layer_norm13ln_bwd_kernelINS_13Kernel_traitsI13__nv_bfloat16S2_fS2_fjLj2560ELj1ELj1ELj4ELj8ENS_18Kernel_traits_baseILj2560ES2_S2_fS2_fjLj128EEEEELb0ELb0ELb1ELb0EEEvNS_9BwdParamsE,"aw",@nobits
	.sectionflags	@""
	.align	16
	.zero		1024


//--------------------- .nv.shared._ZN10layer_norm13ln_bwd_kernelINS_13Kernel_traitsI13__nv_bfloat16S2_fS2_fjLj2560ELj1ELj1ELj4ELj8ENS_18Kernel_traits_baseILj2560ES2_S2_fS2_fjLj128EEEEELb0ELb0ELb1ELb1EEEvNS_9BwdParamsE --------------------------
	.section	.nv.shared._ZN10layer_norm13ln_bwd_kernelINS_13Kernel_traitsI13__nv_bfloat16S2_fS2_fjLj2560ELj1ELj1ELj4ELj8ENS_18Kernel_traits_baseILj2560ES2_S2_fS2_fjLj128EEEEELb0ELb0ELb1ELb1EEEvNS_9BwdParamsE,"aw",@nobits
	.sectionflags	@""
	.align	16
	.zero		1024


//--------------------- .nv.shared._ZN10layer_norm13ln_bwd_kernelINS_13Kernel_traitsI13__nv_bfloat16S2_fS2_fjLj2560ELj1ELj1ELj4ELj8ENS_18Kernel_traits_baseILj2560ES2_S2_fS2_fjLj128EEEEELb0ELb1ELb0ELb0EEEvNS_9BwdParamsE --------------------------
	.section	.nv.shared._ZN10layer_norm13ln_bwd_kernelINS_13Kernel_traitsI13__nv_bfloat16S2_fS2_fjLj2560ELj1ELj1ELj4ELj8ENS_18Kernel_traits_baseILj2560ES2_S2_fS2_fjLj128EEEEELb0ELb1ELb0ELb0EEEvNS_9BwdParamsE,"aw",@nobits
	.sectionflags	@""
	.align	16
	.zero		1024


//--------------------- .nv.shared._ZN10layer_norm13ln_bwd_kernelINS_13Kernel_traitsI13__nv_bfloat16S2_fS2_fjLj2560ELj1ELj1ELj4ELj8ENS_18Kernel_traits_baseILj2560ES2_S2_fS2_fjLj128EEEEELb0ELb1ELb0ELb1EEEvNS_9BwdParamsE --------------------------
	.section	.nv.shared._ZN10layer_norm13ln_bwd_kernelINS_13Kernel_traitsI13__nv_bfloat16S2_fS2_fjLj2560ELj1ELj1ELj4ELj8ENS_18Kernel_traits_baseILj2560ES2_S2_fS2_fjLj128EEEEELb0ELb1ELb0ELb1EEEvNS_9BwdParamsE,"aw",@nobits
	.sectionflags	@""
	.align	16
	.zero		1024


//--------------------- .nv.shared._ZN10layer_norm13ln_bwd_kernelINS_13Kernel_traitsI13__nv_bfloat16S2_fS2_fjLj2560ELj1ELj1ELj4ELj8ENS_18Kernel_traits_baseILj2560ES2_S2_fS2_fjLj128EEEEELb0ELb1ELb1ELb0EEEvNS_9BwdParamsE --------------------------
	.section	.nv.shared._ZN10layer_norm13ln_bwd_kernelINS_13Kernel_traitsI13__nv_bfloat16S2_fS2_fjLj2560ELj1ELj1ELj4ELj8ENS_18Kernel_traits_baseILj2560ES2_S2_fS2_fjLj128EEEEELb0ELb1ELb1ELb0EEEvNS_9BwdParamsE,"aw",@nobits
	.sectionflags	@""
	.align	16
	.zero		1024


//--------------------- .nv.shared._ZN10layer_norm13ln_bwd_kernelINS_13Kernel_traitsI13__nv_bfloat16S2_fS2_fjLj2560ELj1ELj1ELj4ELj8ENS_18Kernel_traits_baseILj2560ES2_S2_fS2_fjLj128EEEEELb0ELb1ELb1ELb1EEEvNS_9BwdParamsE --------------------------
	.section	.nv.shared._ZN10layer_norm13ln_bwd_kernelINS_13Kernel_traitsI13__nv_bfloat16S2_fS2_fjLj2560ELj1ELj1ELj4ELj8ENS_18Kernel_traits_baseILj2560ES2_S2_fS2_fjLj128EEEEELb0ELb1ELb1ELb1EEEvNS_9BwdParamsE,"aw",@nobits
	.sectionflags	@""
	.align	16
	.zero		1024


//--------------------- .nv.shared._ZN10layer_norm13ln_bwd_kernelINS_13Kernel_traitsI13__nv_bfloat16S2_fS2_fjLj2560ELj1ELj1ELj4ELj8ENS_18Kernel_traits_baseILj2560ES2_S2_fS2_fjLj128EEEEELb1ELb0ELb0ELb0EEEvNS_9BwdParamsE --------------------------
	.section	.nv.shared._ZN10layer_norm13ln_bwd_kernelINS_13Kernel_traitsI13__nv_bfloat16S2_fS2_fjLj2560ELj1ELj1ELj4ELj8ENS_18Kernel_traits_baseILj2560ES2_S2_fS2_fjLj128EEEEELb1ELb0ELb0ELb0EEEvNS_9BwdParamsE,"aw",@nobits
	.sectionflags	@""
	.align	16
	.zero		1024


//--------------------- .nv.shared._ZN10layer_norm13ln_bwd_kernelINS_13Kernel_traitsI13__nv_bfloat16S2_fS2_fjLj2560ELj1ELj1ELj4ELj8ENS_18Kernel_traits_baseILj2560ES2_S2_fS2_fjLj128EEEEELb1ELb0ELb0ELb1EEEvNS_9BwdParamsE --------------------------
	.section	.nv.shared._ZN10layer_norm13ln_bwd_kernelINS_13Kernel_traitsI13__nv_bfloat16S2_fS2_fjLj2560ELj1ELj1ELj4ELj8ENS_18Kernel_traits_baseILj2560ES2_S2_fS2_fjLj128EEEEELb1ELb0ELb0ELb1EEEvNS_9BwdParamsE,"aw",@nobits
	.sectionflags	@""
	.align	16
	.zero		1024


//--------------------- .nv.shared._ZN10layer_norm22ln_bwd_finalize_kernelINS_22Kernel_traits_finalizeILj2560E13__nv_bfloat16S2_fS2_fjLb0ELj1024ELj4ENS_18Kernel_traits_baseILj2560ES2_S2_fS2_fjLj1024EEEEELb0ELb0EEEvNS_9BwdParamsE --------------------------
	.section	.nv.shared._ZN10layer_norm22ln_bwd_finalize_kernelINS_22Kernel_traits_finalizeILj2560E13__nv_bfloat16S2_fS2_fjLb0ELj1024ELj4ENS_18Kernel_traits_baseILj2560ES2_S2_fS2_fjLj1024EEEEELb0ELb0EEEvNS_9BwdParamsE,"aw",@nobits
	.sectionflags	@""
	.align	16
.nv.shared._ZN10layer_norm22ln_bwd_finalize_kernelINS_22Kernel_traits_finalizeILj2560E13__nv_bfloat16S2_fS2_fjLb0ELj1024ELj4ENS_18Kernel_traits_baseILj2560ES2_S2_fS2_fjLj1024EEEEELb0ELb0EEEvNS_9BwdParamsE:
	.zero		9472


//--------------------- .nv.shared._ZN10layer_norm13ln_bwd_kernelINS_13Kernel_traitsI13__nv_bfloat16S2_fS2_fjLj2560ELj1ELj1ELj4ELj8ENS_18Kernel_traits_baseILj2560ES2_S2_fS2_fjLj128EEEEELb1ELb0ELb1ELb0EEEvNS_9BwdParamsE --------------------------
	.section	.nv.shared._ZN10layer_norm13ln_bwd_kernelINS_13Kernel_traitsI13__nv_bfloat16S2_fS2_fjLj2560ELj1ELj1ELj4ELj8ENS_18Kernel_traits_baseILj2560ES2_S2_fS2_fjLj128EEEEELb1ELb0ELb1ELb0EEEvNS_9BwdParamsE,"aw",@nobits
	.sectionflags	@""
	.align	16
	.zero		1024


//--------------------- .nv.shared._ZN10layer_norm22ln_bwd_finalize_kernelINS_22Kernel_traits_finalizeILj2560E13__nv_bfloat16S2_fS2_fjLb0ELj1024ELj4ENS_18Kernel_traits_baseILj2560ES2_S2_fS2_fjLj1024EEEEELb0ELb1EEEvNS_9BwdParamsE --------------------------
	.section	.nv.shared._ZN10layer_norm22ln_bwd_finalize_kernelINS_22Kernel_traits_finalizeILj2560E13__nv_bfloat16S2_fS2_fjLb0ELj1024ELj4ENS_18Kernel_traits_baseILj2560ES2_S2_fS2_fjLj1024EEEEELb0ELb1EEEvNS_9BwdParamsE,"aw",@nobits
	.sectionflags	@""
	.align	16
.nv.shared._ZN10layer_norm22ln_bwd_finalize_kernelINS_22Kernel_traits_finalizeILj2560E13__nv_bfloat16S2_fS2_fjLb0ELj1024ELj4ENS_18Kernel_traits_baseILj2560ES2_S2_fS2_fjLj1024EEEEELb0ELb1EEEvNS_9BwdParamsE:
	.zero		9472


//--------------------- .nv.shared._ZN10layer_norm13ln_bwd_kernelINS_13Kernel_traitsI13__nv_bfloat16S2_fS2_fjLj2560ELj1ELj1ELj4ELj8ENS_18Kernel_traits_baseILj2560ES2_S2_fS2_fjLj128EEEEELb1ELb0ELb1ELb1EEEvNS_9BwdParamsE --------------------------
	.section	.nv.shared._ZN10layer_norm13ln_bwd_kernelINS_13Kernel_traitsI13__nv_bfloat16S2_fS2_fjLj2560ELj1ELj1ELj4ELj8ENS_18Kernel_traits_baseILj2560ES2_S2_fS2_fjLj128EEEEELb1ELb0ELb1ELb1EEEvNS_9BwdParamsE,"aw",@nobits
	.sectionflags	@""
	.align	16
	.zero		1024


//--------------------- .nv.shared._ZN10layer_norm13ln_bwd_kernelINS_13Kernel_traitsI13__nv_bfloat16S2_fS2_fjLj2560ELj1ELj1ELj4ELj8ENS_18Kernel_traits_baseILj2560ES2_S2_fS2_fjLj128EEEEELb1ELb1ELb0ELb0EEEvNS_9BwdParamsE --------------------------
	.section	.nv.shared._ZN10layer_norm13ln_bwd_kernelINS_13Kernel_traitsI13__nv_bfloat16S2_fS2_fjLj2560ELj1ELj1ELj4ELj8ENS_18Kernel_traits_baseILj2560ES2_S2_fS2_fjLj128EEEEELb1ELb1ELb0ELb0EEEvNS_9BwdParamsE,"aw",@nobits
	.sectionflags	@""
	.align	16
	.zero		1024


//--------------------- .nv.shared._ZN10layer_norm13ln_bwd_kernelINS_13Kernel_traitsI13__nv_bfloat16S2_fS2_fjLj2560ELj1ELj1ELj4ELj8ENS_18Kernel_traits_baseILj2560ES2_S2_fS2_fjLj128EEEEELb1ELb1ELb0ELb1EEEvNS_9BwdParamsE --------------------------
	.section	.nv.shared._ZN10layer_norm13ln_bwd_kernelINS_13Kernel_traitsI13__nv_bfloat16S2_fS2_fjLj2560ELj1ELj1ELj4ELj8ENS_18Kernel_traits_baseILj2560ES2_S2_fS2_fjLj128EEEEELb1ELb1ELb0ELb1EEEvNS_9BwdParamsE,"aw",@nobits
	.sectionflags	@""
	.align	16
	.zero		1024


//--------------------- .nv.shared._ZN10layer_norm22ln_bwd_finalize_kernelINS_22Kernel_traits_finalizeILj2560E13__nv_bfloat16S2_fS2_fjLb1ELj1024ELj4ENS_18Kernel_traits_baseILj2560ES2_S2_fS2_fjLj1024EEEEELb1ELb0EEEvNS_9BwdParamsE --------------------------
	.section	.nv.shared._ZN10layer_norm22ln_bwd_finalize_kernelINS_22Kernel_traits_finalizeILj2560E13__nv_bfloat16S2_fS2_fjLb1ELj1024ELj4ENS_18Kernel_traits_baseILj2560ES2_S2_fS2_fjLj1024EEEEELb1ELb0EEEvNS_9BwdParamsE,"aw",@nobits
	.sectionflags	@""
	.align	16
.nv.shared._ZN10layer_norm22ln_bwd_finalize_kernelINS_22Kernel_traits_finalizeILj2560E13__nv_bfloat16S2_fS2_fjLb1ELj1024ELj4ENS_18Kernel_traits_baseILj2560ES2_S2_fS2_fjLj1024EEEEELb1ELb0EEEvNS_9BwdParamsE:
	.zero		13696


//--------------------- .nv.shared._ZN10layer_norm13ln_bwd_kernelINS_13Kernel_traitsI13__nv_bfloat16S2_fS2_fjLj2560ELj1ELj1ELj4ELj8ENS_18Kernel_traits_baseILj2560ES2_S2_fS2_fjLj128EEEEELb1ELb1ELb1ELb0EEEvNS_9BwdParamsE --------------------------
	.section	.nv.shared._ZN10layer_norm13ln_bwd_kernelINS_13Kernel_traitsI13__nv_bfloat16S2_fS2_fjLj2560ELj1ELj1ELj4ELj8ENS_18Kernel_traits_baseILj2560ES2_S2_fS2_fjLj128EEEEELb1ELb1ELb1ELb0EEEvNS_9BwdParamsE,"aw",@nobits
	.sectionflags	@""
	.align	16
	.zero		1024


//--------------------- .nv.shared._ZN10layer_norm22ln_bwd_finalize_kernelINS_22Kernel_traits_finalizeILj2560E13__nv_bfloat16S2_fS2_fjLb1ELj1024ELj4ENS_18Kernel_traits_baseILj2560ES2_S2_fS2_fjLj1024EEEEELb1ELb1EEEvNS_9BwdParamsE --------------------------
	.section	.nv.shared._ZN10layer_norm22ln_bwd_finalize_kernelINS_22Kernel_traits_finalizeILj2560E13__nv_bfloat16S2_fS2_fjLb1ELj1024ELj4ENS_18Kernel_traits_baseILj2560ES2_S2_fS2_fjLj1024EEEEELb1ELb1EEEvNS_9BwdParamsE,"aw",@nobits
	.sectionflags	@""
	.align	16
.nv.shared._ZN10layer_norm22ln_bwd_finalize_kernelINS_22Kernel_traits_finalizeILj2560E13__nv_bfloat16S2_fS2_fjLb1ELj1024ELj4ENS_18Kernel_traits_baseILj2560ES2_S2_fS2_fjLj1024EEEEELb1ELb1EEEvNS_9BwdParamsE:
	.zero		13696


//--------------------- .nv.shared._ZN10layer_norm13ln_bwd_kernelINS_13Kernel_traitsI13__nv_bfloat16S2_fS2_fjLj2560ELj1ELj1ELj4ELj8ENS_18Kernel_traits_baseILj2560ES2_S2_fS2_fjLj128EEEEELb1ELb1ELb1ELb1EEEvNS_9BwdParamsE --------------------------
	.section	.nv.shared._ZN10layer_norm13ln_bwd_kernelINS_13Kernel_traitsI13__nv_bfloat16S2_fS2_fjLj2560ELj1ELj1ELj4ELj8ENS_18Kernel_traits_baseILj2560ES2_S2_fS2_fjLj128EEEEELb1ELb1ELb1ELb1EEEvNS_9BwdParamsE,"aw",@nobits
	.sectionflags	@""
	.align	16
	.zero		1024


//--------------------- .nv.shared._ZN10layer_norm13ln_bwd_kernelINS_13Kernel_traitsIf13__nv_bfloat16fS2_fjLj2560ELj1ELj1ELj4ELj8ENS_18Kernel_traits_baseILj2560EfS2_fS2_fjLj128EEEEELb0ELb0ELb0ELb0EEEvNS_9BwdParamsE --------------------------
	.section	.nv.shared._ZN10layer_norm13ln_bwd_kernelINS_13Kernel_traitsIf13__nv_bfloat16fS2_fjLj2560ELj1ELj1ELj4ELj8ENS_18Kernel_traits_baseILj2560EfS2_fS2_fjLj128EEEEELb0ELb0ELb0ELb0EEEvNS_9BwdParamsE,"aw",@nobits
	.sectionflags	@""
	.align	16
	.zero		1024


//--------------------- .nv.shared._ZN10layer_norm13ln_bwd_kernelINS_13Kernel_traitsIf13__nv_bfloat16fS2_fjLj2560ELj1ELj1ELj4ELj8ENS_18Kernel_traits_baseILj2560EfS2_fS2_fjLj128EEEEELb0ELb0ELb0ELb1EEEvNS_9BwdParamsE --------------------------
	.section	.nv.shared._ZN10layer_norm13ln_bwd_kernelINS_13Kernel_traitsIf13__nv_bfloat16fS2_fjLj2560ELj1ELj1ELj4ELj8ENS_18Kernel_traits_baseILj2560EfS2_fS2_fjLj128EEEEELb0ELb0ELb0ELb1EEEvNS_9BwdParamsE,"aw",@nobits
	.sectionflags	@""
	.align	16
	.zero		1024


//--------------------- .nv.shared._ZN10layer_norm13ln_bwd_kernelINS_13Kernel_traitsIf13__nv_bfloat16fS2_fjLj2560ELj1ELj1ELj4ELj8ENS_18Kernel_traits_baseILj2560EfS2_fS2_fjLj128EEEEELb0ELb0ELb1ELb0EEEvNS_9BwdParamsE --------------------------
	.section	.nv.shared._ZN10layer_norm13ln_bwd_kernelINS_13Kernel_traitsIf13__nv_bfloat16fS2_fjLj2560ELj1ELj1ELj4ELj8ENS_18Kernel_traits_baseILj2560EfS2_fS2_fjLj128EEEEELb0ELb0ELb1ELb0EEEvNS_9BwdParamsE,"aw",@nobits
	.sectionflags	@""
	.align	16
	.zero		1024


//--------------------- .nv.shared._ZN10layer_norm13ln_bwd_kernelINS_13Kernel_traitsIf13__nv_bfloat16fS2_fjLj2560ELj1ELj1ELj4ELj8ENS_18Kernel_traits_baseILj2560EfS2_fS2_fjLj128EEEEELb0ELb0ELb1ELb1EEEvNS_9BwdParamsE --------------------------
	.section	.nv.shared._ZN10layer_norm13ln_bwd_kernelINS_13Kernel_traitsIf13__nv_bfloat16fS2_fjLj2560ELj1ELj1ELj4ELj8ENS_18Kernel_traits_baseILj2560EfS2_fS2_fjLj128EEEEELb0ELb0ELb1ELb1EEEvNS_9BwdParamsE,"aw",@nobits
	.sectionflags	@""
	.align	16
	.zero		1024


//--------------------- .nv.shared._ZN10layer_norm13ln_bwd_kernelINS_13Kernel_traitsIf13__nv_bfloat16fS2_fjLj2560ELj1ELj1ELj4ELj8ENS_18Kernel_traits_baseILj2560EfS2_fS2_fjLj128EEEEELb0ELb1ELb0ELb0EEEvNS_9BwdParamsE --------------------------
	.section	.nv.shared._ZN10layer_norm13ln_bwd_kernelINS_13Kernel_traitsIf13__nv_bfloat16fS2_fjLj2560ELj1ELj1ELj4ELj8ENS_18Kernel_traits_baseILj2560EfS2_fS2_fjLj128EEEEELb0ELb1ELb0ELb0EEEvNS_9BwdParamsE,"aw",@nobits
	.sectionflags	@""
	.align	16
	.zero		1024


//--------------------- .nv.shared._ZN10layer_norm13ln_bwd_kernelINS_13Kernel_traitsIf13__nv_bfloat16fS2_fjLj2560ELj1ELj1ELj4ELj8ENS_18Kernel_traits_baseILj2560EfS2_fS2_fjLj128EEEEELb0ELb1ELb0ELb1EEEvNS_9BwdParamsE --------------------------
	.section	.nv.shared._ZN10layer_norm13ln_bwd_kernelINS_13Kernel_traitsIf13__nv_bfloat16fS2_fjLj2560ELj1ELj1ELj4ELj8ENS_18Kernel_traits_baseILj2560EfS2_fS2_fjLj128EEEEELb0ELb1ELb0ELb1EEEvNS_9BwdParamsE,"aw",@nobits
	.sectionflags	@""
	.align	16
	.zero		1024


//--------------------- .nv.shared._ZN10layer_norm13ln_bwd_kernelINS_13Kernel_traitsIf13__nv_bfloat16fS2_fjLj2560ELj1ELj1ELj4ELj8ENS_18Kernel_traits_baseILj2560EfS2_fS2_fjLj128EEEEELb0ELb1ELb1ELb0EEEvNS_9BwdParamsE --------------------------
	.section	.nv.shared._ZN10layer_norm13ln_bwd_kernelINS_13Kernel_traitsIf13__nv_bfloat16fS2_fjLj2560ELj1ELj1ELj4ELj8ENS_18Kernel_traits_baseILj2560EfS2_fS2_fjLj128EEEEELb0ELb1ELb1ELb0EEEvNS_9BwdParamsE,"aw",@nobits
	.sectionflags	@""
	.align	16
	.zero		1024


//--------------------- .nv.shared._ZN10layer_norm13ln_bwd_kernelINS_13Kernel_traitsIf13__nv_bfloat16fS2_fjLj2560ELj1ELj1ELj4ELj8ENS_18Kernel_traits_baseILj2560EfS2_fS2_fjLj128EEEEELb0ELb1ELb1ELb1EEEvNS_9BwdParamsE --------------------------
	.section	.nv.shared._ZN10layer_norm13ln_bwd_kernelINS_13Kernel_traitsIf13__nv_bfloat16fS2_fjLj2560ELj1ELj1ELj4ELj8ENS_18Kernel_traits_baseILj2560EfS2_fS2_fjLj128EEEEELb0ELb1ELb1ELb1EEEvNS_9BwdParamsE,"aw",@nobits
	.sectionflags	@""
	.align	16
	.zero		1024


//--------------------- .nv.shared._ZN10layer_norm13ln_bwd_kernelINS_13Kernel_traitsIf13__nv_bfloat16fS2_fjLj2560ELj1ELj1ELj4ELj8ENS_18Kernel_traits_baseILj2560EfS2_fS2_fjLj128EEEEELb1ELb0ELb0ELb0EEEvNS_9BwdParamsE --------------------------
	.section	.nv.shared._ZN10layer_norm13ln_bwd_kernelINS_13Kernel_traitsIf13__nv_bfloat16fS2_fjLj2560ELj1ELj1ELj4ELj8ENS_18Kernel_traits_baseILj2560EfS2_fS2_fjLj128EEEEELb1ELb0ELb0ELb0EEEvNS_9BwdParamsE,"aw",@nobits
	.sectionflags	@""
	.align	16
	.zero		1024


//--------------------- .nv.shared._ZN10layer_norm13ln_bwd_kernelINS_13Kernel_traitsIf13__nv_bfloat16fS2_fjLj2560ELj1ELj1ELj4ELj8ENS_18Kernel_traits_baseILj2560EfS2_fS2_fjLj128EEEEELb1ELb0ELb0ELb1EEEvNS_9BwdParamsE --------------------------
	.section	.nv.shared._ZN10layer_norm13ln_bwd_kernelINS_13Kernel_traitsIf13__nv_bfloat16fS2_fjLj2560ELj1ELj1ELj4ELj8ENS_18Kernel_traits_baseILj2560EfS2_fS2_fjLj128EEEEELb1ELb0ELb0ELb1EEEvNS_9BwdParamsE,"aw",@nobits
	.sectionflags	@""
	.align	16
	.zero		1024


//--------------------- .nv.shared._ZN10layer_norm22ln_bwd_finalize_kernelINS_22Kernel_traits_finalizeILj2560Ef13__nv_bfloat16fS2_fjLb0ELj1024ELj4ENS_18Kernel_traits_baseILj2560EfS2_fS2_fjLj1024EEEEELb0ELb0EEEvNS_9BwdParamsE --------------------------
	.section	.nv.shared._ZN10layer_norm22ln_bwd_finalize_kernelINS_22Kernel_traits_finalizeILj2560Ef13__nv_bfloat16fS2_fjLb0ELj1024ELj4ENS_18Kernel_traits_baseILj2560EfS2_fS2_fjLj1024EEEEELb0ELb0EEEvNS_9BwdParamsE,"aw",@nobits
	.sectionflags	@""
	.align	16
.nv.shared._ZN10layer_norm22ln_bwd_finalize_kernelINS_22Kernel_traits_finalizeILj2560Ef13__nv_bfloat16fS2_fjLb0ELj1024ELj4ENS_18Kernel_traits_baseILj2560EfS2_fS2_fjLj1024EEEEELb0ELb0EEEvNS_9BwdParamsE:
	.zero		9472


//--------------------- .nv.shared._ZN10layer_norm13ln_bwd_kernelINS_13Kernel_traitsIf13__nv_bfloat16fS2_fjLj2560ELj1ELj1ELj4ELj8ENS_18Kernel_traits_baseILj2560EfS2_fS2_fjLj128EEEEELb1ELb0ELb1ELb0EEEvNS_9BwdParamsE --------------------------
	.section	.nv.shared._ZN10layer_norm13ln_bwd_kernelINS_13Kernel_traitsIf13__nv_bfloat16fS2_fjLj2560ELj1ELj1ELj4ELj8ENS_18Kernel_traits_baseILj2560EfS2_fS2_fjLj128EEEEELb1ELb0ELb1ELb0EEEvNS_9BwdParamsE,"aw",@nobits
	.sectionflags	@""
	.align	16
	.zero		1024


//--------------------- .nv.shared._ZN10layer_norm22ln_bwd_finalize_kernelINS_22Kernel_traits_finalizeILj2560Ef13__nv_bfloat16fS2_fjLb0ELj1024ELj4ENS_18Kernel_traits_baseILj2560EfS2_fS2_fjLj1024EEEEELb0ELb1EEEvNS_9BwdParamsE --------------------------
	.section	.nv.shared._ZN10layer_norm22ln_bwd_finalize_kernelINS_22Kernel_traits_finalizeILj2560Ef13__nv_bfloat16fS2_fjLb0ELj1024ELj4ENS_18Kernel_traits_baseILj2560EfS2_fS2_fjLj1024EEEEELb0ELb1EEEvNS_9BwdParamsE,"aw",@nobits
	.sectionflags	@""
	.align	16
.nv.shared._ZN10layer_norm22ln_bwd_finalize_kernelINS_22Kernel_traits_finalizeILj2560Ef13__nv_bfloat16fS2_fjLb0ELj1024ELj4ENS_18Kernel_traits_baseILj2560EfS2_fS2_fjLj1024EEEEELb0ELb1EEEvNS_9BwdParamsE:
	.zero		9472


//--------------------- .nv.shared._ZN10layer_norm13ln_bwd_kernelINS_13Kernel_traitsIf13__nv_bfloat16fS2_fjLj2560ELj1ELj1ELj4ELj8ENS_18Kernel_traits_baseILj2560EfS2_fS2_fjLj128EEEEELb1ELb0ELb1ELb1EEEvNS_9BwdParamsE --------------------------
	.section	.nv.shared._ZN10layer_norm13ln_bwd_kernelINS_13Kernel_traitsIf13__nv_bfloat16fS2_fjLj2560ELj1ELj1ELj4ELj8ENS_18Kernel_traits_baseILj2560EfS2_fS2_fjLj128EEEEELb1ELb0ELb1ELb1EEEvNS_9BwdParamsE,"aw",@nobits
	.sectionflags	@""
	.align	16
	.zero		1024


//--------------------- .nv.shared._ZN10layer_norm13ln_bwd_kernelINS_13Kernel_traitsIf13__nv_bfloat16fS2_fjLj2560ELj1ELj1ELj4ELj8ENS_18Kernel_traits_baseILj2560EfS2_fS2_fjLj128EEEEELb1ELb1ELb0ELb0EEEvNS_9BwdParamsE --------------------------
	.section	.nv.shared._ZN10layer_norm13ln_bwd_kernelINS_13Kernel_traitsIf13__nv_bfloat16fS2_fjLj2560ELj1ELj1ELj4ELj8ENS_18Kernel_traits_baseILj2560EfS2_fS2_fjLj128EEEEELb1ELb1ELb0ELb0EEEvNS_9BwdParamsE,"aw",@nobits
	.sectionflags	@""
	.align	16
	.zero		1024


//--------------------- .nv.shared._ZN10layer_norm13ln_bwd_kernelINS_13Kernel_traitsIf13__nv_bfloat16fS2_fjLj2560ELj1ELj1ELj4ELj8ENS_18Kernel_traits_baseILj2560EfS2_fS2_fjLj128EEEEELb1ELb1ELb0ELb1EEEvNS_9BwdParamsE --------------------------
	.section	.nv.shared._ZN10layer_norm13ln_bwd_kernelINS_13Kernel_traitsIf13__nv_bfloat16fS2_fjLj2560ELj1ELj1ELj4ELj8ENS_18Kernel_traits_baseILj2560EfS2_fS2_fjLj128EEEEELb1ELb1ELb0ELb1EEEvNS_9BwdParamsE,"aw",@nobits
	.sectionflags	@""
	.align	16
	.zero		1024


//--------------------- .nv.shared._ZN10layer_norm22ln_bwd_finalize_kernelINS_22Kernel_traits_finalizeILj2560Ef13__nv_bfloat16fS2_fjLb1ELj1024ELj4ENS_18Kernel_traits_baseILj2560EfS2_fS2_fjLj1024EEEEELb1ELb0EEEvNS_9BwdParamsE --------------------------
	.section	.nv.shared._ZN10layer_norm22ln_bwd_finalize_kernelINS_22Kernel_traits_finalizeILj2560Ef13__nv_bfloat16fS2_fjLb1ELj1024ELj4ENS_18Kernel_traits_baseILj2560EfS2_fS2_fjLj1024EEEEELb1ELb0EEEvNS_9BwdParamsE,"aw",@nobits
	.sectionflags	@""
	.align	16
.nv.shared._ZN10layer_norm22ln_bwd_finalize_kernelINS_22Kernel_traits_finalizeILj2560Ef13__nv_bfloat16fS2_fjLb1ELj1024ELj4ENS_18Kernel_traits_baseILj2560EfS2_fS2_fjLj1024EEEEELb1ELb0EEEvNS_9BwdParamsE:
	.zero		13696


//--------------------- .nv.shared._ZN10layer_norm13ln_bwd_kernelINS_13Kernel_traitsIf13__nv_bfloat16fS2_fjLj2560ELj1ELj1ELj4ELj8ENS_18Kernel_traits_baseILj2560EfS2_fS2_fjLj128EEEEELb1ELb1ELb1ELb0EEEvNS_9BwdParamsE --------------------------
	.section	.nv.shared._ZN10layer_norm13ln_bwd_kernelINS_13Kernel_traitsIf13__nv_bfloat16fS2_fjLj2560ELj1ELj1ELj4ELj8ENS_18Kernel_traits_baseILj2560EfS2_fS2_fjLj128EEEEELb1ELb1ELb1ELb0EEEvNS_9BwdParamsE,"aw",@nobits
	.sectionflags	@""
	.align	16
	.zero		1024


//--------------------- .nv.shared._ZN10layer_norm22ln_bwd_finalize_kernelINS_22Kernel_traits_finalizeILj2560Ef13__nv_bfloat16fS2_fjLb1ELj1024ELj4ENS_18Kernel_traits_baseILj2560EfS2_fS2_fjLj1024EEEEELb1ELb1EEEvNS_9BwdParamsE --------------------------
	.section	.nv.shared._ZN10layer_norm22ln_bwd_finalize_kernelINS_22Kernel_traits_finalizeILj2560Ef13__nv_bfloat16fS2_fjLb1ELj1024ELj4ENS_18Kernel_traits_baseILj2560EfS2_fS2_fjLj1024EEEEELb1ELb1EEEvNS_9BwdParamsE,"aw",@nobits
	.sectionflags	@""
	.align	16
.nv.shared._ZN10layer_norm22ln_bwd_finalize_kernelINS_22Kernel_traits_finalizeILj2560Ef13__nv_bfloat16fS2_fjLb1ELj1024ELj4ENS_18Kernel_traits_baseILj2560EfS2_fS2_fjLj1024EEEEELb1ELb1EEEvNS_9BwdParamsE:
	.zero		13696


//--------------------- .nv.shared._ZN10layer_norm13ln_bwd_kernelINS_13Kernel_traitsIf13__nv_bfloat16fS2_fjLj2560ELj1ELj1ELj4ELj8ENS_18Kernel_traits_baseILj2560EfS2_fS2_fjLj128EEEEELb1ELb1ELb1ELb1EEEvNS_9BwdParamsE --------------------------
	.section	.nv.shared._ZN10layer_norm13ln_bwd_kernelINS_13Kernel_traitsIf13__nv_bfloat16fS2_fjLj2560ELj1ELj1ELj4ELj8ENS_18Kernel_traits_baseILj2560EfS2_fS2_fjLj128EEEEELb1ELb1ELb1ELb1EEEvNS_9BwdParamsE,"aw",@nobits
	.sectionflags	@""
	.align	16
	.zero		1024


//--------------------- .nv.shared._ZN10layer_norm13ln_bwd_kernelINS_13Kernel_traitsIf6__halfS2_S2_fjLj2560ELj1ELj1ELj4ELj8ENS_18Kernel_traits_baseILj2560EfS2_S2_S2_fjLj128EEEEELb0ELb0ELb0ELb0EEEvNS_9BwdParamsE --------------------------
	.section	.nv.shared._ZN10layer_norm13ln_bwd_kernelINS_13Kernel_traitsIf6__halfS2_S2_fjLj2560ELj1ELj1ELj4ELj8ENS_18Kernel_traits_baseILj2560EfS2_S2_S2_fjLj128EEEEELb0ELb0ELb0ELb0EEEvNS_9BwdParamsE,"aw",@nobits
	.sectionflags	@""
	.align	16
	.zero		1024


//--------------------- .nv.shared._ZN10layer_norm13ln_bwd_kernelINS_13Kernel_traitsIf6__halfS2_S2_fjLj2560ELj1ELj1ELj4ELj8ENS_18Kernel_traits_baseILj2560EfS2_S2_S2_fjLj128EEEEELb0ELb0ELb0ELb1EEEvNS_9BwdParamsE --------------------------
	.section	.nv.shared._ZN10layer_norm13ln_bwd_kernelINS_13Kernel_traitsIf6__halfS2_S2_fjLj2560ELj1ELj1ELj4ELj8ENS_18Kernel_traits_baseILj2560EfS2_S2_S2_fjLj128EEEEELb0ELb0ELb0ELb1EEEvNS_9BwdParamsE,"aw",@nobits
	.sectionflags	@""
	.align	16
	.zero		1024


//--------------------- .nv.shared._ZN10layer_norm13ln_bwd_kernelINS_13Kernel_traitsIf6__halfS2_S2_fjLj2560ELj1ELj1ELj4ELj8ENS_18Kernel_traits_baseILj2560EfS2_S2_S2_fjLj128EEEEELb0ELb0ELb1ELb0EEEvNS_9BwdParamsE --------------------------
	.section	.nv.shared._ZN10layer_norm13ln_bwd_kernelINS_13Kernel_traitsIf6__halfS2_S2_fjLj2560ELj1ELj1ELj4ELj8ENS_18Kernel_traits_baseILj2560EfS2_S2_S2_fjLj128EEEEELb0ELb0ELb1ELb0EEEvNS_9BwdParamsE,"aw",@nobits
	.sectionflags	@""
	.align	16
	.zero		1024


//--------------------- .nv.shared._ZN10layer_norm13ln_bwd_kernelINS_13Kernel_traitsIf6__halfS2_S2_fjLj2560ELj1ELj1ELj4ELj8ENS_18Kernel_traits_baseILj2560EfS2_S2_S2_fjLj128EEEEELb0ELb0ELb1ELb1EEEvNS_9BwdParamsE --------------------------
	.section	.nv.shared._ZN10layer_norm13ln_bwd_kernelINS_13Kernel_traitsIf6__halfS2_S2_fjLj2560ELj1ELj1ELj4ELj8ENS_18Kernel_traits_baseILj2560EfS2_S2_S2_fjLj128EEEEELb0ELb0ELb1ELb1EEEvNS_9BwdParamsE,"aw",@nobits
	.sectionflags	@""
	.align	16
	.zero		1024


//--------------------- .nv.shared._ZN10layer_norm13ln_bwd_kernelINS_13Kernel_traitsIf6__halfS2_S2_fjLj2560ELj1ELj1ELj4ELj8ENS_18Kernel_traits_baseILj2560EfS2_S2_S2_fjLj128EEEEELb0ELb1ELb0ELb0EEEvNS_9BwdParamsE --------------------------
	.section	.nv.shared._ZN10layer_norm13ln_bwd_kernelINS_13Kernel_traitsIf6__halfS2_S2_fjLj2560ELj1ELj1ELj4ELj8ENS_18Kernel_traits_baseILj2560EfS2_S2_S2_fjLj128EEEEELb0ELb1ELb0ELb0EEEvNS_9BwdParamsE,"aw",@nobits
	.sectionflags	@""
	.align	16
	.zero		1024


//--------------------- .nv.shared._ZN10layer_norm13ln_bwd_kernelINS_13Kernel_traitsIf6__halfS2_S2_fjLj2560ELj1ELj1ELj4ELj8ENS_18Kernel_traits_baseILj2560EfS2_S2_S2_fjLj128EEEEELb0ELb1ELb0ELb1EEEvNS_9BwdParamsE --------------------------
	.section	.nv.shared._ZN10layer_norm13ln_bwd_kernelINS_13Kernel_traitsIf6__halfS2_S2_fjLj2560ELj1ELj1ELj4ELj8ENS_18Kernel_traits_baseILj2560EfS2_S2_S2_fjLj128EEEEELb0ELb1ELb0ELb1EEEvNS_9BwdParamsE,"aw",@nobits
	.sectionflags	@""
	.align	16
	.zero		1024


//--------------------- .nv.shared._ZN10layer_norm13ln_bwd_kernelINS_13Kernel_traitsIf6__halfS2_S2_fjLj2560ELj1ELj1ELj4ELj8ENS_18Kernel_traits_baseILj2560EfS2_S2_S2_fjLj128EEEEELb0ELb1ELb1ELb0EEEvNS_9BwdParamsE --------------------------
	.section	.nv.shared._ZN10layer_norm13ln_bwd_kernelINS_13Kernel_traitsIf6__halfS2_S2_fjLj2560ELj1ELj1ELj4ELj8ENS_18Kernel_traits_baseILj2560EfS2_S2_S2_fjLj128EEEEELb0ELb1ELb1ELb0EEEvNS_9BwdParamsE,"aw",@nobits
	.sectionflags	@""
	.align	16
	.zero		1024


//--------------------- .nv.shared._ZN10layer_norm13ln_bwd_kernelINS_13Kernel_traitsIf6__halfS2_S2_fjLj2560ELj1ELj1ELj4ELj8ENS_18Kernel_traits_baseILj2560EfS2_S2_S2_fjLj128EEEEELb0ELb1ELb1ELb1EEEvNS_9BwdParamsE --------------------------
	.section	.nv.shared._ZN10layer_norm13ln_bwd_kernelINS_13Kernel_traitsIf6__halfS2_S2_fjLj2560ELj1ELj1ELj4ELj8ENS_18Kernel_traits_baseILj2560EfS2_S2_S2_fjLj128EEEEELb0ELb1ELb1ELb1EEEvNS_9BwdParamsE,"aw",@nobits
	.sectionflags	@""
	.align	16
	.zero		1024


//--------------------- .nv.shared._ZN10layer_norm13ln_bwd_kernelINS_13Kernel_traitsIf6__halfS2_S2_fjLj2560ELj1ELj1ELj4ELj8ENS_18Kernel_traits_baseILj2560EfS2_S2_S2_fjLj128EEEEELb1ELb0ELb0ELb0EEEvNS_9BwdParamsE --------------------------
	.section	.nv.shared._ZN10layer_norm13ln_bwd_kernelINS_13Kernel_traitsIf6__halfS2_S2_fjLj2560ELj1ELj1ELj4ELj8ENS_18Kernel_traits_baseILj2560EfS2_S2_S2_fjLj128EEEEELb1ELb0ELb0ELb0EEEvNS_9BwdParamsE,"aw",@nobits
	.sectionflags	@""
	.align	16
	.zero		1024


//--------------------- .nv.shared._ZN10layer_norm13ln_bwd_kernelINS_13Kernel_traitsIf6__halfS2_S2_fjLj2560ELj1ELj1ELj4ELj8ENS_18Kernel_traits_baseILj2560EfS2_S2_S2_fjLj128EEEEELb1ELb0ELb0ELb1EEEvNS_9BwdParamsE --------------------------
	.section	.nv.shared._ZN10layer_norm13ln_bwd_kernelINS_13Kernel_traitsIf6__halfS2_S2_fjLj2560ELj1ELj1ELj4ELj8ENS_18Kernel_traits_baseILj2560EfS2_S2_S2_fjLj128EEEEELb1ELb0ELb0ELb1EEEvNS_9BwdParamsE,"aw",@nobits
	.sectionflags	@""
	.align	16
	.zero		1024


//--------------------- .nv.shared._ZN10layer_norm22ln_bwd_finalize_kernelINS_22Kernel_traits_finalizeILj2560Ef6__halfS2_S2_fjLb0ELj1024ELj4ENS_18Kernel_traits_baseILj2560EfS2_S2_S2_fjLj1024EEEEELb0ELb0EEEvNS_9BwdParamsE --------------------------
	.section	.nv.shared._ZN10layer_norm22ln_bwd_finalize_kernelINS_22Kernel_traits_finalizeILj2560Ef6__halfS2_S2_fjLb0ELj1024ELj4ENS_18Kernel_traits_baseILj2560EfS2_S2_S2_fjLj1024EEEEELb0ELb0EEEvNS_9BwdParamsE,"aw",@nobits
	.sectionflags	@""
	.align	16
.nv.shared._ZN10layer_norm22ln_bwd_finalize_kernelINS_22Kernel_traits_finalizeILj2560Ef6__halfS2_S2_fjLb0ELj1024ELj4ENS_18Kernel_traits_baseILj2560EfS2_S2_S2_fjLj1024EEEEELb0ELb0EEEvNS_9BwdParamsE:
	.zero		9472


//--------------------- .nv.shared._ZN10layer_norm13ln_bwd_kernelINS_13Kernel_traitsIf6__halfS2_S2_fjLj2560ELj1ELj1ELj4ELj8ENS_18Kernel_traits_baseILj2560EfS2_S2_S2_fjLj128EEEEELb1ELb0ELb1ELb0EEEvNS_9BwdParamsE --------------------------
	.section	.nv.shared._ZN10layer_norm13ln_bwd_kernelINS_13Kernel_traitsIf6__halfS2_S2_fjLj2560ELj1ELj1ELj4ELj8ENS_18Kernel_traits_baseILj2560EfS2_S2_S2_fjLj128EEEEELb1ELb0ELb1ELb0EEEvNS_9BwdParamsE,"aw",@nobits
	.sectionflags	@""
	.align	16
	.zero		1024


//--------------------- .nv.shared._ZN10layer_norm22ln_bwd_finalize_kernelINS_22Kernel_traits_finalizeILj2560Ef6__halfS2_S2_fjLb0ELj1024ELj4ENS_18Kernel_traits_baseILj2560EfS2_S2_S2_fjLj1024EEEEELb0ELb1EEEvNS_9BwdParamsE --------------------------
	.section	.nv.shared._ZN10layer_norm22ln_bwd_finalize_kernelINS_22Kernel_traits_finalizeILj2560Ef6__halfS2_S2_fjLb0ELj1024ELj4ENS_18Kernel_traits_baseILj2560EfS2_S2_S2_fjLj1024EEEEELb0ELb1EEEvNS_9BwdParamsE,"aw",@nobits
	.sectionflags	@""
	.align	16
.nv.shared._ZN10layer_norm22ln_bwd_finalize_kernelINS_22Kernel_traits_finalizeILj2560Ef6__halfS2_S2_fjLb0ELj1024ELj4ENS_18Kernel_traits_baseILj2560EfS2_S2_S2_fjLj1024EEEEELb0ELb1EEEvNS_9BwdParamsE:
	.zero		9472


//--------------------- .nv.shared._ZN10layer_norm13ln_bwd_kernelINS_13Kernel_traitsIf6__halfS2_S2_fjLj2560ELj1ELj1ELj4ELj8ENS_18Kernel_traits_baseILj2560EfS2_S2_S2_fjLj128EEEEELb1ELb0ELb1ELb1EEEvNS_9BwdParamsE --------------------------
	.section	.nv.shared._ZN10layer_norm13ln_bwd_kernelINS_13Kernel_traitsIf6__halfS2_S2_fjLj2560ELj1ELj1ELj4ELj8ENS_18Kernel_traits_baseILj2560EfS2_S2_S2_fjLj128EEEEELb1ELb0ELb1ELb1EEEvNS_9BwdParamsE,"aw",@nobits
	.sectionflags	@""
	.align	16
	.zero		1024


//--------------------- .nv.shared._ZN10layer_norm13ln_bwd_kernelINS_13Kernel_traitsIf6__halfS2_S2_fjLj2560ELj1ELj1ELj4ELj8ENS_18Kernel_traits_baseILj2560EfS2_S2_S2_fjLj128EEEEELb1ELb1ELb0ELb0EEEvNS_9BwdParamsE --------------------------
	.section	.nv.shared._ZN10layer_norm13ln_bwd_kernelINS_13Kernel_traitsIf6__halfS2_S2_fjLj2560ELj1ELj1ELj4ELj8ENS_18Kernel_traits_baseILj2560EfS2_S2_S2_fjLj128EEEEELb1ELb1ELb0ELb0EEEvNS_9BwdParamsE,"aw",@nobits
	.sectionflags	@""
	.align	16
	.zero		1024


//--------------------- .nv.shared._ZN10layer_norm13ln_bwd_kernelINS_13Kernel_traitsIf6__halfS2_S2_fjLj2560ELj1ELj1ELj4ELj8ENS_18Kernel_traits_baseILj2560EfS2_S2_S2_fjLj128EEEEELb1ELb1ELb0ELb1EEEvNS_9BwdParamsE --------------------------
	.section	.nv.shared._ZN10layer_norm13ln_bwd_kernelINS_13Kernel_traitsIf6__halfS2_S2_fjLj2560ELj1ELj1ELj4ELj8ENS_18Kernel_traits_baseILj2560EfS2_S2_S2_fjLj128EEEEELb1ELb1ELb0ELb1EEEvNS_9BwdParamsE,"aw",@nobits
	.sectionflags	@""
	.align	16
	.zero		1024


//--------------------- .nv.shared._ZN10layer_norm22ln_bwd_finalize_kernelINS_22Kernel_traits_finalizeILj2560Ef6__halfS2_S2_fjLb1ELj1024ELj4ENS_18Kernel_traits_baseILj2560EfS2_S2_S2_fjLj1024EEEEELb1ELb0EEEvNS_9BwdParamsE --------------------------
	.section	.nv.shared._ZN10layer_norm22ln_bwd_finalize_kernelINS_22Kernel_traits_finalizeILj2560Ef6__halfS2_S2_fjLb1ELj1024ELj4ENS_18Kernel_traits_baseILj2560EfS2_S2_S2_fjLj1024EEEEELb1ELb0EEEvNS_9BwdParamsE,"aw",@nobits
	.sectionflags	@""
	.align	16
.nv.shared._ZN10layer_norm22ln_bwd_finalize_kernelINS_22Kernel_traits_finalizeILj2560Ef6__halfS2_S2_fjLb1ELj1024ELj4ENS_18Kernel_traits_baseILj2560EfS2_S2_S2_fjLj1024EEEEELb1ELb0EEEvNS_9BwdParamsE:
	.zero		13696


//--------------------- .nv.shared._ZN10layer_norm13ln_bwd_kernelINS_13Kernel_traitsIf6__halfS2_S2_fjLj2560ELj1ELj1ELj4ELj8ENS_18Kernel_traits_baseILj2560EfS2_S2_S2_fjLj128EEEEELb1ELb1ELb1ELb0EEEvNS_9BwdParamsE --------------------------
	.section	.nv.shared._ZN10layer_norm13ln_bwd_kernelINS_13Kernel_traitsIf6__halfS2_S2_fjLj2560ELj1ELj1ELj4ELj8ENS_18Kernel_traits_baseILj2560EfS2_S2_S2_fjLj128EEEEELb1ELb1ELb1ELb0EEEvNS_9BwdParamsE,"aw",@nobits
	.sectionflags	@""
	.align	16
	.zero		1024


//--------------------- .nv.shared._ZN10layer_norm22ln_bwd_finalize_kernelINS_22Kernel_traits_finalizeILj2560Ef6__halfS2_S2_fjLb1ELj1024ELj4ENS_18Kernel_traits_baseILj2560EfS2_S2_S2_fjLj1024EEEEELb1ELb1EEEvNS_9BwdParamsE --------------------------
	.section	.nv.shared._ZN10layer_norm22ln_bwd_finalize_kernelINS_22Kernel_traits_finalizeILj2560Ef6__halfS2_S2_fjLb1ELj1024ELj4ENS_18Kernel_traits_baseILj2560EfS2_S2_S2_fjLj1024EEEEELb1ELb1EEEvNS_9BwdParamsE,"aw",@nobits
	.sectionflags	@""
	.align	16
.nv.shared._ZN10layer_norm22ln_bwd_finalize_kernelINS_22Kernel_traits_finalizeILj2560Ef6__halfS2_S2_fjLb1ELj1024ELj4ENS_18Kernel_traits_baseILj2560EfS2_S2_S2_fjLj1024EEEEELb1ELb1EEEvNS_9BwdParamsE:
	.zero		13696


//--------------------- .nv.shared._ZN10layer_norm13ln_bwd_kernelINS_13Kernel_traitsIf6__halfS2_S2_fjLj2560ELj1ELj1ELj4ELj8ENS_18Kernel_traits_baseILj2560EfS2_S2_S2_fjLj128EEEEELb1ELb1ELb1ELb1EEEvNS_9BwdParamsE --------------------------
	.section	.nv.shared._ZN10layer_norm13ln_bwd_kernelINS_13Kernel_traitsIf6__halfS2_S2_fjLj2560ELj1ELj1ELj4ELj8ENS_18Kernel_traits_baseILj2560EfS2_S2_S2_fjLj128EEEEELb1ELb1ELb1ELb1EEEvNS_9BwdParamsE,"aw",@nobits
	.sectionflags	@""
	.align	16
	.zero		1024


//--------------------- .nv.shared._ZN10layer_norm13ln_bwd_kernelINS_13Kernel_traitsI6__halfS2_fS2_fjLj2560ELj1ELj1ELj4ELj8ENS_18Kernel_traits_baseILj2560ES2_S2_fS2_fjLj128EEEEELb0ELb0ELb0ELb0EEEvNS_9BwdParamsE --------------------------
	.section	.nv.shared._ZN10layer_norm13ln_bwd_kernelINS_13Kernel_traitsI6__halfS2_fS2_fjLj2560ELj1ELj1ELj4ELj8ENS_18Kernel_traits_baseILj2560ES2_S2_fS2_fjLj128EEEEELb0ELb0ELb0ELb0EEEvNS_9BwdParamsE,"aw",@nobits
	.sectionflags	@""
	.align	16
	.zero		1024


//--------------------- .nv.shared._ZN10layer_norm13ln_bwd_kernelINS_13Kernel_traitsI6__halfS2_fS2_fjLj2560ELj1ELj1ELj4ELj8ENS_18Kernel_traits_baseILj2560ES2_S2_fS2_fjLj128EEEEELb0ELb0ELb0ELb1EEEvNS_9BwdParamsE --------------------------
	.section	.nv.shared._ZN10layer_norm13ln_bwd_kernelINS_13Kernel_traitsI6__halfS2_fS2_fjLj2560ELj1ELj1ELj4ELj8ENS_18Kernel_traits_baseILj2560ES2_S2_fS2_fjLj128EEEEELb0ELb0ELb0ELb1EEEvNS_9BwdParamsE,"aw",@nobits
	.sectionflags	@""
	.align	16
	.zero		1024


//--------------------- .nv.shared._ZN10layer_norm13ln_bwd_kernelINS_13Kernel_traitsI6__halfS2_fS2_fjLj2560ELj1ELj1ELj4ELj8ENS_18Kernel_traits_baseILj2560ES2_S2_fS2_fjLj128EEEEELb0ELb0ELb1ELb0EEEvNS_9BwdParamsE --------------------------
	.section	.nv.shared._ZN10layer_norm13ln_bwd_kernelINS_13Kernel_traitsI6__halfS2_fS2_fjLj2560ELj1ELj1ELj4ELj8ENS_18Kernel_traits_baseILj2560ES2_S2_fS2_fjLj128EEEEELb0ELb0ELb1ELb0EEEvNS_9BwdParamsE,"aw",@nobits
	.sectionflags	@""
	.align	16
	.zero		1024


//--------------------- .nv.shared._ZN10layer_norm13ln_bwd_kernelINS_13Kernel_traitsI6__halfS2_fS2_fjLj2560ELj1ELj1ELj4ELj8ENS_18Kernel_traits_baseILj2560ES2_S2_fS2_fjLj128EEEEELb0ELb0ELb1ELb1EEEvNS_9BwdParamsE --------------------------
	.section	.nv.shared._ZN10layer_norm13ln_bwd_kernelINS_13Kernel_traitsI6__halfS2_fS2_fjLj2560ELj1ELj1ELj4ELj8ENS_18Kernel_traits_baseILj2560ES2_S2_fS2_fjLj128EEEEELb0ELb0ELb1ELb1EEEvNS_9BwdParamsE,"aw",@nobits
	.sectionflags	@""
	.align	16
	.zero		1024


//--------------------- .nv.shared._ZN10layer_norm13ln_bwd_kernelINS_13Kernel_traitsI6__halfS2_fS2_fjLj2560ELj1ELj1ELj4ELj8ENS_18Kernel_traits_baseILj2560ES2_S2_fS2_fjLj128EEEEELb0ELb1ELb0ELb0EEEvNS_9BwdParamsE --------------------------
	.section	.nv.shared._ZN10layer_norm13ln_bwd_kernelINS_13Kernel_traitsI6__halfS2_fS2_fjLj2560ELj1ELj1ELj4ELj8ENS_18Kernel_traits_baseILj2560ES2_S2_fS2_fjLj128EEEEELb0ELb1ELb0ELb0EEEvNS_9BwdParamsE,"aw",@nobits
	.sectionflags	@""
	.align	16
	.zero		1024


//--------------------- .nv.shared._ZN10layer_norm13ln_bwd_kernelINS_13Kernel_traitsI6__halfS2_fS2_fjLj2560ELj1ELj1ELj4ELj8ENS_18Kernel_traits_baseILj2560ES2_S2_fS2_fjLj128EEEEELb0ELb1ELb0ELb1EEEvNS_9BwdParamsE --------------------------
	.section	.nv.shared._ZN10layer_norm13ln_bwd_kernelINS_13Kernel_traitsI6__halfS2_fS2_fjLj2560ELj1ELj1ELj4ELj8ENS_18Kernel_traits_baseILj2560ES2_S2_fS2_fjLj128EEEEELb0ELb1ELb0ELb1EEEvNS_9BwdParamsE,"aw",@nobits
	.sectionflags	@""
	.align	16
	.zero		1024


//--------------------- .nv.shared._ZN10layer_norm13ln_bwd_kernelINS_13Kernel_traitsI6__halfS2_fS2_fjLj2560ELj1ELj1ELj4ELj8ENS_18Kernel_traits_baseILj2560ES2_S2_fS2_fjLj128EEEEELb0ELb1ELb1ELb0EEEvNS_9BwdParamsE --------------------------
	.section	.nv.shared._ZN10layer_norm13ln_bwd_kernelINS_13Kernel_traitsI6__halfS2_fS2_fjLj2560ELj1ELj1ELj4ELj8ENS_18Kernel_traits_baseILj2560ES2_S2_fS2_fjLj128EEEEELb0ELb1ELb1ELb0EEEvNS_9BwdParamsE,"aw",@nobits
	.sectionflags	@""
	.align	16
	.zero		1024


//--------------------- .nv.shared._ZN10layer_norm13ln_bwd_kernelINS_13Kernel_traitsI6__halfS2_fS2_fjLj2560ELj1ELj1ELj4ELj8ENS_18Kernel_traits_baseILj2560ES2_S2_fS2_fjLj128EEEEELb0ELb1ELb1ELb1EEEvNS_9BwdParamsE --------------------------
	.section	.nv.shared._ZN10layer_norm13ln_bwd_kernelINS_13Kernel_traitsI6__halfS2_fS2_fjLj2560ELj1ELj1ELj4ELj8ENS_18Kernel_traits_baseILj2560ES2_S2_fS2_fjLj128EEEEELb0ELb1ELb1ELb1EEEvNS_9BwdParamsE,"aw",@nobits
	.sectionflags	@""
	.align	16
	.zero		1024


//--------------------- .nv.shared._ZN10layer_norm13ln_bwd_kernelINS_13Kernel_traitsI6__halfS2_fS2_fjLj2560ELj1ELj1ELj4ELj8ENS_18Kernel_traits_baseILj2560ES2_S2_fS2_fjLj128EEEEELb1ELb0ELb0ELb0EEEvNS_9BwdParamsE --------------------------
	.section	.nv.shared._ZN10layer_norm13ln_bwd_kernelINS_13Kernel_traitsI6__halfS2_fS2_fjLj2560ELj1ELj1ELj4ELj8ENS_18Kernel_traits_baseILj2560ES2_S2_fS2_fjLj128EEEEELb1ELb0ELb0ELb0EEEvNS_9BwdParamsE,"aw",@nobits
	.sectionflags	@""
	.align	16
	.zero		1024


//--------------------- .nv.shared._ZN10layer_norm13ln_bwd_kernelINS_13Kernel_traitsI6__halfS2_fS2_fjLj2560ELj1ELj1ELj4ELj8ENS_18Kernel_traits_baseILj2560ES2_S2_fS2_fjLj128EEEEELb1ELb0ELb0ELb1EEEvNS_9BwdParamsE --------------------------
	.section	.nv.shared._ZN10layer_norm13ln_bwd_kernelINS_13Kernel_traitsI6__halfS2_fS2_fjLj2560ELj1ELj1ELj4ELj8ENS_18Kernel_traits_baseILj2560ES2_S2_fS2_fjLj128EEEEELb1ELb0ELb0ELb1EEEvNS_9BwdParamsE,"aw",@nobits
	.sectionflags	@""
	.align	16
	.zero		1024


//--------------------- .nv.shared._ZN10layer_norm22ln_bwd_finalize_kernelINS_22Kernel_traits_finalizeILj2560E6__halfS2_fS2_fjLb0ELj1024ELj4ENS_18Kernel_traits_baseILj2560ES2_S2_fS2_fjLj1024EEEEELb0ELb0EEEvNS_9BwdParamsE --------------------------
	.section	.nv.shared._ZN10layer_norm22ln_bwd_finalize_kernelINS_22Kernel_traits_finalizeILj2560E6__halfS2_fS2_fjLb0ELj1024ELj4ENS_18Kernel_traits_baseILj2560ES2_S2_fS2_fjLj1024EEEEELb0ELb0EEEvNS_9BwdParamsE,"aw",@nobits
	.sectionflags	@""
	.align	16
.nv.shared._ZN10layer_norm22ln_bwd_finalize_kernelINS_22Kernel_traits_finalizeILj2560E6__halfS2_fS2_fjLb0ELj1024ELj4ENS_18Kernel_traits_baseILj2560ES2_S2_fS2_fjLj1024EEEEELb0ELb0EEEvNS_9BwdParamsE:
	.zero		9472


//--------------------- .nv.shared._ZN10layer_norm13ln_bwd_kernelINS_13Kernel_traitsI6__halfS2_fS2_fjLj2560ELj1ELj1ELj4ELj8ENS_18Kernel_traits_baseILj2560ES2_S2_fS2_fjLj128EEEEELb1ELb0ELb1ELb0EEEvNS_9BwdParamsE --------------------------
	.section	.nv.shared._ZN10layer_norm13ln_bwd_kernelINS_13Kernel_traitsI6__halfS2_fS2_fjLj2560ELj1ELj1ELj4ELj8ENS_18Kernel_traits_baseILj2560ES2_S2_fS2_fjLj128EEEEELb1ELb0ELb1ELb0EEEvNS_9BwdParamsE,"aw",@nobits
	.sectionflags	@""
	.align	16
	.zero		1024


//--------------------- .nv.shared._ZN10layer_norm22ln_bwd_finalize_kernelINS_22Kernel_traits_finalizeILj2560E6__halfS2_fS2_fjLb0ELj1024ELj4ENS_18Kernel_traits_baseILj2560ES2_S2_fS2_fjLj1024EEEEELb0ELb1EEEvNS_9BwdParamsE --------------------------
	.section	.nv.shared._ZN10layer_norm22ln_bwd_finalize_kernelINS_22Kernel_traits_finalizeILj2560E6__halfS2_fS2_fjLb0ELj1024ELj4ENS_18Kernel_traits_baseILj2560ES2_S2_fS2_fjLj1024EEEEELb0ELb1EEEvNS_9BwdParamsE,"aw",@nobits
	.sectionflags	@""
	.align	16
.nv.shared._ZN10layer_norm22ln_bwd_finalize_kernelINS_22Kernel_traits_finalizeILj2560E6__halfS2_fS2_fjLb0ELj1024ELj4ENS_18Kernel_traits_baseILj2560ES2_S2_fS2_fjLj1024EEEEELb0ELb1EEEvNS_9BwdParamsE:
	.zero		9472


//--------------------- .nv.shared._ZN10layer_norm13ln_bwd_kernelINS_13Kernel_traitsI6__halfS2_fS2_fjLj2560ELj1ELj1ELj4ELj8ENS_18Kernel_traits_baseILj2560ES2_S2_fS2_fjLj128EEEEELb1ELb0ELb1ELb1EEEvNS_9BwdParamsE --------------------------
	.section	.nv.shared._ZN10layer_norm13ln_bwd_kernelINS_13Kernel_traitsI6__halfS2_fS2_fjLj2560ELj1ELj1ELj4ELj8ENS_18Kernel_traits_baseILj2560ES2_S2_fS2_fjLj128EEEEELb1ELb0ELb1ELb1EEEvNS_9BwdParamsE,"aw",@nobits
	.sectionflags	@""
	.align	16
	.zero		1024


//--------------------- .nv.shared._ZN10layer_norm13ln_bwd_kernelINS_13Kernel_traitsI6__halfS2_fS2_fjLj2560ELj1ELj1ELj4ELj8ENS_18Kernel_traits_baseILj2560ES2_S2_fS2_fjLj128EEEEELb1ELb1ELb0ELb0EEEvNS_9BwdParamsE --------------------------
	.section	.nv.shared._ZN10layer_norm13ln_bwd_kernelINS_13Kernel_traitsI6__halfS2_fS2_fjLj2560ELj1ELj1ELj4ELj8ENS_18Kernel_traits_baseILj2560ES2_S2_fS2_fjLj128EEEEELb1ELb1ELb0ELb0EEEvNS_9BwdParamsE,"aw",@nobits
	.sectionflags	@""
	.align	16
	.zero		1024


//--------------------- .nv.shared._ZN10layer_norm13ln_bwd_kernelINS_13Kernel_traitsI6__halfS2_fS2_fjLj2560ELj1ELj1ELj4ELj8ENS_18Kernel_traits_baseILj2560ES2_S2_fS2_fjLj128EEEEELb1ELb1ELb0ELb1EEEvNS_9BwdParamsE --------------------------
	.section	.nv.shared._ZN10layer_norm13ln_bwd_kernelINS_13Kernel_traitsI6__halfS2_fS2_fjLj2560ELj1ELj1ELj4ELj8ENS_18Kernel_traits_baseILj2560ES2_S2_fS2_fjLj128EEEEELb1ELb1ELb0ELb1EEEvNS_9BwdParamsE,"aw",@nobits
	.sectionflags	@""
	.align	16
	.zero		1024


//--------------------- .nv.shared._ZN10layer_norm22ln_bwd_finalize_kernelINS_22Kernel_traits_finalizeILj2560E6__halfS2_fS2_fjLb1ELj1024ELj4ENS_18Kernel_traits_baseILj2560ES2_S2_fS2_fjLj1024EEEEELb1ELb0EEEvNS_9BwdParamsE --------------------------
	.section	.nv.shared._ZN10layer_norm22ln_bwd_finalize_kernelINS_22Kernel_traits_finalizeILj2560E6__halfS2_fS2_fjLb1ELj1024ELj4ENS_18Kernel_traits_baseILj2560ES2_S2_fS2_fjLj1024EEEEELb1ELb0EEEvNS_9BwdParamsE,"aw",@nobits
	.sectionflags	@""
	.align	16
.nv.shared._ZN10layer_norm22ln_bwd_finalize_kernelINS_22Kernel_traits_finalizeILj2560E6__halfS2_fS2_fjLb1ELj1024ELj4ENS_18Kernel_traits_baseILj2560ES2_S2_fS2_fjLj1024EEEEELb1ELb0EEEvNS_9BwdParamsE:
	.zero		13696


//--------------------- .nv.shared._ZN10layer_norm13ln_bwd_kernelINS_13Kernel_traitsI6__halfS2_fS2_fjLj2560ELj1ELj1ELj4ELj8ENS_18Kernel_traits_baseILj2560ES2_S2_fS2_fjLj128EEEEELb1ELb1ELb1ELb0EEEvNS_9BwdParamsE --------------------------
	.section	.nv.shared._ZN10layer_norm13ln_bwd_kernelINS_13Kernel_traitsI6__halfS2_fS2_fjLj2560ELj1ELj1ELj4ELj8ENS_18Kernel_traits_baseILj2560ES2_S2_fS2_fjLj128EEEEELb1ELb1ELb1ELb0EEEvNS_9BwdParamsE,"aw",@nobits
	.sectionflags	@""
	.align	16
	.zero		1024


//--------------------- .nv.shared._ZN10layer_norm22ln_bwd_finalize_kernelINS_22Kernel_traits_finalizeILj2560E6__halfS2_fS2_fjLb1ELj1024ELj4ENS_18Kernel_traits_baseILj2560ES2_S2_fS2_fjLj1024EEEEELb1ELb1EEEvNS_9BwdParamsE --------------------------
	.section	.nv.shared._ZN10layer_norm22ln_bwd_finalize_kernelINS_22Kernel_traits_finalizeILj2560E6__halfS2_fS2_fjLb1ELj1024ELj4ENS_18Kernel_traits_baseILj2560ES2_S2_fS2_fjLj1024EEEEELb1ELb1EEEvNS_9BwdParamsE,"aw",@nobits
	.sectionflags	@""
	.align	16
.nv.shared._ZN10layer_norm22ln_bwd_finalize_kernelINS_22Kernel_traits_finalizeILj2560E6__halfS2_fS2_fjLb1ELj1024ELj4ENS_18Kernel_traits_baseILj2560ES2_S2_fS2_fjLj1024EEEEELb1ELb1EEEvNS_9BwdParamsE:
	.zero		13696


//--------------------- .nv.shared._ZN10layer_norm13ln_bwd_kernelINS_13Kernel_traitsI6__halfS2_fS2_fjLj2560ELj1ELj1ELj4ELj8ENS_18Kernel_traits_baseILj2560ES2_S2_fS2_fjLj128EEEEELb1ELb1ELb1ELb1EEEvNS_9BwdParamsE --------------------------
	.section	.nv.shared._ZN10layer_norm13ln_bwd_kernelINS_13Kernel_traitsI6__halfS2_fS2_fjLj2560ELj1ELj1ELj4ELj8ENS_18Kernel_traits_baseILj2560ES2_S2_fS2_fjLj128EEEEELb1ELb1ELb1ELb1EEEvNS_9BwdParamsE,"aw",@nobits
	.sectionflags	@""
	.align	16
	.zero		1024


//--------------------- .nv.shared._ZN10layer_norm13ln_bwd_kernelINS_13Kernel_traitsIf6__halffS2_fjLj2560ELj1ELj1ELj4ELj8ENS_18Kernel_traits_baseILj2560EfS2_fS2_fjLj128EEEEELb0ELb0ELb0ELb0EEEvNS_9BwdParamsE --------------------------
	.section	.nv.shared._ZN10layer_norm13ln_bwd_kernelINS_13Kernel_traitsIf6__halffS2_fjLj2560ELj1ELj1ELj4ELj8ENS_18Kernel_traits_baseILj2560EfS2_fS2_fjLj128EEEEELb0ELb0ELb0ELb0EEEvNS_9BwdParamsE,"aw",@nobits
	.sectionflags	@""
	.align	16
	.zero		1024


//--------------------- .nv.shared._ZN10layer_norm13ln_bwd_kernelINS_13Kernel_traitsIf6__halffS2_fjLj2560ELj1ELj1ELj4ELj8ENS_18Kernel_traits_baseILj2560EfS2_fS2_fjLj128EEEEELb0ELb0ELb0ELb1EEEvNS_9BwdParamsE --------------------------
	.section	.nv.shared._ZN10layer_norm13ln_bwd_kernelINS_13Kernel_traitsIf6__halffS2_fjLj2560ELj1ELj1ELj4ELj8ENS_18Kernel_traits_baseILj2560EfS2_fS2_fjLj128EEEEELb0ELb0ELb0ELb1EEEvNS_9BwdParamsE,"aw",@nobits
	.sectionflags	@""
	.align	16
	.zero		1024


//--------------------- .nv.shared._ZN10layer_norm13ln_bwd_kernelINS_13Kernel_traitsIf6__halffS2_fjLj2560ELj1ELj1ELj4ELj8ENS_18Kernel_traits_baseILj2560EfS2_fS2_fjLj128EEEEELb0ELb0ELb1ELb0EEEvNS_9BwdParamsE --------------------------
	.section	.nv.shared._ZN10layer_norm13ln_bwd_kernelINS_13Kernel_traitsIf6__halffS2_fjLj2560ELj1ELj1ELj4ELj8ENS_18Kernel_traits_baseILj2560EfS2_fS2_fjLj128EEEEELb0ELb0ELb1ELb0EEEvNS_9BwdParamsE,"aw",@nobits
	.sectionflags	@""
	.align	16
	.zero		1024


//--------------------- .nv.shared._ZN10layer_norm13ln_bwd_kernelINS_13Kernel_traitsIf6__halffS2_fjLj2560ELj1ELj1ELj4ELj8ENS_18Kernel_traits_baseILj2560EfS2_fS2_fjLj128EEEEELb0ELb0ELb1ELb1EEEvNS_9BwdParamsE --------------------------
	.section	.nv.shared._ZN10layer_norm13ln_bwd_kernelINS_13Kernel_traitsIf6__halffS2_fjLj2560ELj1ELj1ELj4ELj8ENS_18Kernel_traits_baseILj2560EfS2_fS2_fjLj128EEEEELb0ELb0ELb1ELb1EEEvNS_9BwdParamsE,"aw",@nobits
	.sectionflags	@""
	.align	16
	.zero		1024


//--------------------- .nv.shared._ZN10layer_norm13ln_bwd_kernelINS_13Kernel_traitsIf6__halffS2_fjLj2560ELj1ELj1ELj4ELj8ENS_18Kernel_traits_baseILj2560EfS2_fS2_fjLj128EEEEELb0ELb1ELb0ELb0EEEvNS_9BwdParamsE --------------------------
	.section	.nv.shared._ZN10layer_norm13ln_bwd_kernelINS_13Kernel_traitsIf6__halffS2_fjLj2560ELj1ELj1ELj4ELj8ENS_18Kernel_traits_baseILj2560EfS2_fS2_fjLj128EEEEELb0ELb1ELb0ELb0EEEvNS_9BwdParamsE,"aw",@nobits
	.sectionflags	@""
	.align	16
	.zero		1024


//--------------------- .nv.shared._ZN10layer_norm13ln_bwd_kernelINS_13Kernel_traitsIf6__halffS2_fjLj2560ELj1ELj1ELj4ELj8ENS_18Kernel_traits_baseILj2560EfS2_fS2_fjLj128EEEEELb0ELb1ELb0ELb1EEEvNS_9BwdParamsE --------------------------
	.section	.nv.shared._ZN10layer_norm13ln_bwd_kernelINS_13Kernel_traitsIf6__halffS2_fjLj2560ELj1ELj1ELj4ELj8ENS_18Kernel_traits_baseILj2560EfS2_fS2_fjLj128EEEEELb0ELb1ELb0ELb1EEEvNS_9BwdParamsE,"aw",@nobits
	.sectionflags	@""
	.align	16
	.zero		1024


//--------------------- .nv.shared._ZN10layer_norm13ln_bwd_kernelINS_13Kernel_traitsIf6__halffS2_fjLj2560ELj1ELj1ELj4ELj8ENS_18Kernel_traits_baseILj2560EfS2_fS2_fjLj128EEEEELb0ELb1ELb1ELb0EEEvNS_9BwdParamsE --------------------------
	.section	.nv.shared._ZN10layer_norm13ln_bwd_kernelINS_13Kernel_traitsIf6__halffS2_fjLj2560ELj1ELj1ELj4ELj8ENS_18Kernel_traits_baseILj2560EfS2_fS2_fjLj128EEEEELb0ELb1ELb1ELb0EEEvNS_9BwdParamsE,"aw",@nobits
	.sectionflags	@""
	.align	16
	.zero		1024


//--------------------- .nv.shared._ZN10layer_norm13ln_bwd_kernelINS_13Kernel_traitsIf6__halffS2_fjLj2560ELj1ELj1ELj4ELj8ENS_18Kernel_traits_baseILj2560EfS2_fS2_fjLj128EEEEELb0ELb1ELb1ELb1EEEvNS_9BwdParamsE --------------------------
	.section	.nv.shared._ZN10layer_norm13ln_bwd_kernelINS_13Kernel_traitsIf6__halffS2_fjLj2560ELj1ELj1ELj4ELj8ENS_18Kernel_traits_baseILj2560EfS2_fS2_fjLj128EEEEELb0ELb1ELb1ELb1EEEvNS_9BwdParamsE,"aw",@nobits
	.sectionflags	@""
	.align	16
	.zero		1024


//--------------------- .nv.shared._ZN10layer_norm13ln_bwd_kernelINS_13Kernel_traitsIf6__halffS2_fjLj2560ELj1ELj1ELj4ELj8ENS_18Kernel_traits_baseILj2560EfS2_fS2_fjLj128EEEEELb1ELb0ELb0ELb0EEEvNS_9BwdParamsE --------------------------
	.section	.nv.shared._ZN10layer_norm13ln_bwd_kernelINS_13Kernel_traitsIf6__halffS2_fjLj2560ELj1ELj1ELj4ELj8ENS_18Kernel_traits_baseILj2560EfS2_fS2_fjLj128EEEEELb1ELb0ELb0ELb0EEEvNS_9BwdParamsE,"aw",@nobits
	.sectionflags	@""
	.align	16
	.zero		1024


//--------------------- .nv.shared._ZN10layer_norm13ln_bwd_kernelINS_13Kernel_traitsIf6__halffS2_fjLj2560ELj1ELj1ELj4ELj8ENS_18Kernel_traits_baseILj2560EfS2_fS2_fjLj128EEEEELb1ELb0ELb0ELb1EEEvNS_9BwdParamsE --------------------------
	.section	.nv.shared._ZN10layer_norm13ln_bwd_kernelINS_13Kernel_traitsIf6__halffS2_fjLj2560ELj1ELj1ELj4ELj8ENS_18Kernel_traits_baseILj2560EfS2_fS2_fjLj128EEEEELb1ELb0ELb0ELb1EEEvNS_9BwdParamsE,"aw",@nobits
	.sectionflags	@""
	.align	16
	.zero		1024


//--------------------- .nv.shared._ZN10layer_norm22ln_bwd_finalize_kernelINS_22Kernel_traits_finalizeILj2560Ef6__halffS2_fjLb0ELj1024ELj4ENS_18Kernel_traits_baseILj2560EfS2_fS2_fjLj1024EEEEELb0ELb0EEEvNS_9BwdParamsE --------------------------
	.section	.nv.shared._ZN10layer_norm22ln_bwd_finalize_kernelINS_22Kernel_traits_finalizeILj2560Ef6__halffS2_fjLb0ELj1024ELj4ENS_18Kernel_traits_baseILj2560EfS2_fS2_fjLj1024EEEEELb0ELb0EEEvNS_9BwdParamsE,"aw",@nobits
	.sectionflags	@""
	.align	16
.nv.shared._ZN10layer_norm22ln_bwd_finalize_kernelINS_22Kernel_traits_finalizeILj2560Ef6__halffS2_fjLb0ELj1024ELj4ENS_18Kernel_traits_baseILj2560EfS2_fS2_fjLj1024EEEEELb0ELb0EEEvNS_9BwdParamsE:
	.zero		9472


//--------------------- .nv.shared._ZN10layer_norm13ln_bwd_kernelINS_13Kernel_traitsIf6__halffS2_fjLj2560ELj1ELj1ELj4ELj8ENS_18Kernel_traits_baseILj2560EfS2_fS2_fjLj128EEEEELb1ELb0ELb1ELb0EEEvNS_9BwdParamsE --------------------------
	.section	.nv.shared._ZN10layer_norm13ln_bwd_kernelINS_13Kernel_traitsIf6__halffS2_fjLj2560ELj1ELj1ELj4ELj8ENS_18Kernel_traits_baseILj2560EfS2_fS2_fjLj128EEEEELb1ELb0ELb1ELb0EEEvNS_9BwdParamsE,"aw",@nobits
	.sectionflags	@""
	.align	16
	.zero		1024


//--------------------- .nv.shared._ZN10layer_norm22ln_bwd_finalize_kernelINS_22Kernel_traits_finalizeILj2560Ef6__halffS2_fjLb0ELj1024ELj4ENS_18Kernel_traits_baseILj2560EfS2_fS2_fjLj1024EEEEELb0ELb1EEEvNS_9BwdParamsE --------------------------
	.section	.nv.shared._ZN10layer_norm22ln_bwd_finalize_kernelINS_22Kernel_traits_finalizeILj2560Ef6__halffS2_fjLb0ELj1024ELj4ENS_18Kernel_traits_baseILj2560EfS2_fS2_fjLj1024EEEEELb0ELb1EEEvNS_9BwdParamsE,"aw",@nobits
	.sectionflags	@""
	.align	16
.nv.shared._ZN10layer_norm22ln_bwd_finalize_kernelINS_22Kernel_traits_finalizeILj2560Ef6__halffS2_fjLb0ELj1024ELj4ENS_18Kernel_traits_baseILj2560EfS2_fS2_fjLj1024EEEEELb0ELb1EEEvNS_9BwdParamsE:
	.zero		9472


//--------------------- .nv.shared._ZN10layer_norm13ln_bwd_kernelINS_13Kernel_traitsIf6__halffS2_fjLj2560ELj1ELj1ELj4ELj8ENS_18Kernel_traits_baseILj2560EfS2_fS2_fjLj128EEEEELb1ELb0ELb1ELb1EEEvNS_9BwdParamsE --------------------------
	.section	.nv.shared._ZN10layer_norm13ln_bwd_kernelINS_13Kernel_traitsIf6__halffS2_fjLj2560ELj1ELj1ELj4ELj8ENS_18Kernel_traits_baseILj2560EfS2_fS2_fjLj128EEEEELb1ELb0ELb1ELb1EEEvNS_9BwdParamsE,"aw",@nobits
	.sectionflags	@""
	.align	16
	.zero		1024


//--------------------- .nv.shared._ZN10layer_norm13ln_bwd_kernelINS_13Kernel_traitsIf6__halffS2_fjLj2560ELj1ELj1ELj4ELj8ENS_18Kernel_traits_baseILj2560EfS2_fS2_fjLj128EEEEELb1ELb1ELb0ELb0EEEvNS_9BwdParamsE --------------------------
	.section	.nv.shared._ZN10layer_norm13ln_bwd_kernelINS_13Kernel_traitsIf6__halffS2_fjLj2560ELj1ELj1ELj4ELj8ENS_18Kernel_traits_baseILj2560EfS2_fS2_fjLj128EEEEELb1ELb1ELb0ELb0EEEvNS_9BwdParamsE,"aw",@nobits
	.sectionflags	@""
	.align	16
	.zero		1024


//--------------------- .nv.shared._ZN10layer_norm13ln_bwd_kernelINS_13Kernel_traitsIf6__halffS2_fjLj2560ELj1ELj1ELj4ELj8ENS_18Kernel_traits_baseILj2560EfS2_fS2_fjLj128EEEEELb1ELb1ELb0ELb1EEEvNS_9BwdParamsE --------------------------
	.section	.nv.shared._ZN10layer_norm13ln_bwd_kernelINS_13Kernel_traitsIf6__halffS2_fjLj2560ELj1ELj1ELj4ELj8ENS_18Kernel_traits_baseILj2560EfS2_fS2_fjLj128EEEEELb1ELb1ELb0ELb1EEEvNS_9BwdParamsE,"aw",@nobits
	.sectionflags	@""
	.align	16
	.zero		1024


//--------------------- .nv.shared._ZN10layer_norm22ln_bwd_finalize_kernelINS_22Kernel_traits_finalizeILj2560Ef6__halffS2_fjLb1ELj1024ELj4ENS_18Kernel_traits_baseILj2560EfS2_fS2_fjLj1024EEEEELb1ELb0EEEvNS_9BwdParamsE --------------------------
	.section	.nv.shared._ZN10layer_norm22ln_bwd_finalize_kernelINS_22Kernel_traits_finalizeILj2560Ef6__halffS2_fjLb1ELj1024ELj4ENS_18Kernel_traits_baseILj2560EfS2_fS2_fjLj1024EEEEELb1ELb0EEEvNS_9BwdParamsE,"aw",@nobits
	.sectionflags	@""
	.align	16
.nv.shared._ZN10layer_norm22ln_bwd_finalize_kernelINS_22Kernel_traits_finalizeILj2560Ef6__halffS2_fjLb1ELj1024ELj4ENS_18Kernel_traits_baseILj2560EfS2_fS2_fjLj1024EEEEELb1ELb0EEEvNS_9BwdParamsE:
	.zero		13696


//--------------------- .nv.shared._ZN10layer_norm13ln_bwd_kernelINS_13Kernel_traitsIf6__halffS2_fjLj2560ELj1ELj1ELj4ELj8ENS_18Kernel_traits_baseILj2560EfS2_fS2_fjLj128EEEEELb1ELb1ELb1ELb0EEEvNS_9BwdParamsE --------------------------
	.section	.nv.shared._ZN10layer_norm13ln_bwd_kernelINS_13Kernel_traitsIf6__halffS2_fjLj2560ELj1ELj1ELj4ELj8ENS_18Kernel_traits_baseILj2560EfS2_fS2_fjLj128EEEEELb1ELb1ELb1ELb0EEEvNS_9BwdParamsE,"aw",@nobits
	.sectionflags	@""
	.align	16
	.zero		1024


//--------------------- .nv.shared._ZN10layer_norm22ln_bwd_finalize_kernelINS_22Kernel_traits_finalizeILj2560Ef6__halffS2_fjLb1ELj1024ELj4ENS_18Kernel_traits_baseILj2560EfS2_fS2_fjLj1024EEEEELb1ELb1EEEvNS_9BwdParamsE --------------------------
	.section	.nv.shared._ZN10layer_norm22ln_bwd_finalize_kernelINS_22Kernel_traits_finalizeILj2560Ef6__halffS2_fjLb1ELj1024ELj4ENS_18Kernel_traits_baseILj2560EfS2_fS2_fjLj1024EEEEELb1ELb1EEEvNS_9BwdParamsE,"aw",@nobits
	.sectionflags	@""
	.align	16
.nv.shared._ZN10layer_norm22ln_bwd_finalize_kernelINS_22Kernel_traits_finalizeILj2560Ef6__halffS2_fjLb1ELj1024ELj4ENS_18Kernel_traits_baseILj2560EfS2_fS2_fjLj1024EEEEELb1ELb1EEEvNS_9BwdParamsE:
	.zero		13696


//--------------------- .nv.shared._ZN10layer_norm13ln_bwd_kernelINS_13Kernel_traitsIf6__halffS2_fjLj2560ELj1ELj1ELj4ELj8ENS_18Kernel_traits_baseILj2560EfS2_fS2_fjLj128EEEEELb1ELb1ELb1ELb1EEEvNS_9BwdParamsE --------------------------
	.section	.nv.shared._ZN10layer_norm13ln_bwd_kernelINS_13Kernel_traitsIf6__halffS2_fjLj2560ELj1ELj1ELj4ELj8ENS_18Kernel_traits_baseILj2560EfS2_fS2_fjLj128EEEEELb1ELb1ELb1ELb1EEEvNS_9BwdParamsE,"aw",@nobits
	.sectionflags	@""
	.align	16
	.zero		1024


//--------------------- .nv.shared._ZN10layer_norm13ln_bwd_kernelINS_13Kernel_traitsI6__halfffffjLj2560ELj1ELj1ELj4ELj16ENS_18Kernel_traits_baseILj2560ES2_ffffjLj128EEEEELb0ELb0ELb0ELb0EEEvNS_9BwdParamsE --------------------------
	.section	.nv.shared._ZN10layer_norm13ln_bwd_kernelINS_13Kernel_traitsI6__halfffffjLj2560ELj1ELj1ELj4ELj16ENS_18Kernel_traits_baseILj2560ES2_ffffjLj128EEEEELb0ELb0ELb0ELb0EEEvNS_9BwdParamsE,"aw",@nobits
	.sectionflags	@""
	.align	16
	.zero		1024


//--------------------- .nv.shared._ZN10layer_norm13ln_bwd_kernelINS_13Kernel_traitsI6__halfffffjLj2560ELj1ELj1ELj4ELj16ENS_18Kernel_traits_baseILj2560ES2_ffffjLj128EEEEELb0ELb0ELb0ELb1EEEvNS_9BwdParamsE --------------------------
	.section	.nv.shared._ZN10layer_norm13ln_bwd_kernelINS_13Kernel_traitsI6__halfffffjLj2560ELj1ELj1ELj4ELj16ENS_18Kernel_traits_baseILj2560ES2_ffffjLj128EEEEELb0ELb0ELb0ELb1EEEvNS_9BwdParamsE,"aw",@nobits
	.sectionflags	@""
	.align	16
	.zero		1024


//--------------------- .nv.shared._ZN10layer_norm13ln_bwd_kernelINS_13Kernel_traitsI6__halfffffjLj2560ELj1ELj1ELj4ELj16ENS_18Kernel_traits_baseILj2560ES2_ffffjLj128EEEEELb0ELb0ELb1ELb0EEEvNS_9BwdParamsE --------------------------
	.section	.nv.shared._ZN10layer_norm13ln_bwd_kernelINS_13Kernel_traitsI6__halfffffjLj2560ELj1ELj1ELj4ELj16ENS_18Kernel_traits_baseILj2560ES2_ffffjLj128EEEEELb0ELb0ELb1ELb0EEEvNS_9BwdParamsE,"aw",@nobits
	.sectionflags	@""
	.align	16
	.zero		1024


//--------------------- .nv.shared._ZN10layer_norm13ln_bwd_kernelINS_13Kernel_traitsI6__halfffffjLj2560ELj1ELj1ELj4ELj16ENS_18Kernel_traits_baseILj2560ES2_ffffjLj128EEEEELb0ELb0ELb1ELb1EEEvNS_9BwdParamsE --------------------------
	.section	.nv.shared._ZN10layer_norm13ln_bwd_kernelINS_13Kernel_traitsI6__halfffffjLj2560ELj1ELj1ELj4ELj16ENS_18Kernel_traits_baseILj2560ES2_ffffjLj128EEEEELb0ELb0ELb1ELb1EEEvNS_9BwdParamsE,"aw",@nobits
	.sectionflags	@""
	.align	16
	.zero		1024


//--------------------- .nv.shared._ZN10layer_norm13ln_bwd_kernelINS_13Kernel_traitsI6__halfffffjLj2560ELj1ELj1ELj4ELj16ENS_18Kernel_traits_baseILj2560ES2_ffffjLj128EEEEELb0ELb1ELb0ELb0EEEvNS_9BwdParamsE --------------------------
	.section	.nv.shared._ZN10layer_norm13ln_bwd_kernelINS_13Kernel_traitsI6__halfffffjLj2560ELj1ELj1ELj4ELj16ENS_18Kernel_traits_baseILj2560ES2_ffffjLj128EEEEELb0ELb1ELb0ELb0EEEvNS_9BwdParamsE,"aw",@nobits
	.sectionflags	@""
	.align	16
	.zero		1024


//--------------------- .nv.shared._ZN10layer_norm13ln_bwd_kernelINS_13Kernel_traitsI6__halfffffjLj2560ELj1ELj1ELj4ELj16ENS_18Kernel_traits_baseILj2560ES2_ffffjLj128EEEEELb0ELb1ELb0ELb1EEEvNS_9BwdParamsE --------------------------
	.section	.nv.shared._ZN10layer_norm13ln_bwd_kernelINS_13Kernel_traitsI6__halfffffjLj2560ELj1ELj1ELj4ELj16ENS_18Kernel_traits_baseILj2560ES2_ffffjLj128EEEEELb0ELb1ELb0ELb1EEEvNS_9BwdParamsE,"aw",@nobits
	.sectionflags	@""
	.align	16
	.zero		1024


//--------------------- .nv.shared._ZN10layer_norm13ln_bwd_kernelINS_13Kernel_traitsI6__halfffffjLj2560ELj1ELj1ELj4ELj16ENS_18Kernel_traits_baseILj2560ES2_ffffjLj128EEEEELb0ELb1ELb1ELb0EEEvNS_9BwdParamsE --------------------------
	.section	.nv.shared._ZN10layer_norm13ln_bwd_kernelINS_13Kernel_traitsI6__halfffffjLj2560ELj1ELj1ELj4ELj16ENS_18Kernel_traits_baseILj2560ES2_ffffjLj128EEEEELb0ELb1ELb1ELb0EEEvNS_9BwdParamsE,"aw",@nobits
	.sectionflags	@""
	.align	16
	.zero		1024


//--------------------- .nv.shared._ZN10layer_norm13ln_bwd_kernelINS_13Kernel_traitsI6__halfffffjLj2560ELj1ELj1ELj4ELj16ENS_18Kernel_traits_baseILj2560ES2_ffffjLj128EEEEELb0ELb1ELb1ELb1EEEvNS_9BwdParamsE --------------------------
	.section	.nv.shared._ZN10layer_norm13ln_bwd_kernelINS_13Kernel_traitsI6__halfffffjLj2560ELj1ELj1ELj4ELj16ENS_18Kernel_traits_baseILj2560ES2_ffffjLj128EEEEELb0ELb1ELb1ELb1EEEvNS_9BwdParamsE,"aw",@nobits
	.sectionflags	@""
	.align	16
	.zero		1024


//--------------------- .nv.shared._ZN10layer_norm13ln_bwd_kernelINS_13Kernel_traitsI6__halfffffjLj2560ELj1ELj1ELj4ELj16ENS_18Kernel_traits_baseILj2560ES2_ffffjLj128EEEEELb1ELb0ELb0ELb0EEEvNS_9BwdParamsE --------------------------
	.section	.nv.shared._ZN10layer_norm13ln_bwd_kernelINS_13Kernel_traitsI6__halfffffjLj2560ELj1ELj1ELj4ELj16ENS_18Kernel_traits_baseILj2560ES2_ffffjLj128EEEEELb1ELb0ELb0ELb0EEEvNS_9BwdParamsE,"aw",@nobits
	.sectionflags	@""
	.align	16
	.zero		1024


//--------------------- .nv.shared._ZN10layer_norm13ln_bwd_kernelINS_13Kernel_traitsI6__halfffffjLj2560ELj1ELj1ELj4ELj16ENS_18Kernel_traits_baseILj2560ES2_ffffjLj128EEEEELb1ELb0ELb0ELb1EEEvNS_9BwdParamsE --------------------------
	.section	.nv.shared._ZN10layer_norm13ln_bwd_kernelINS_13Kernel_traitsI6__halfffffjLj2560ELj1ELj1ELj4ELj16ENS_18Kernel_traits_baseILj2560ES2_ffffjLj128EEEEELb1ELb0ELb0ELb1EEEvNS_9BwdParamsE,"aw",@nobits
	.sectionflags	@""
	.align	16
	.zero		1024


//--------------------- .nv.shared._ZN10layer_norm22ln_bwd_finalize_kernelINS_22Kernel_traits_finalizeILj2560E6__halfffffjLb0ELj1024ELj4ENS_18Kernel_traits_baseILj2560ES2_ffffjLj1024EEEEELb0ELb0EEEvNS_9BwdParamsE --------------------------
	.section	.nv.shared._ZN10layer_norm22ln_bwd_finalize_kernelINS_22Kernel_traits_finalizeILj2560E6__halfffffjLb0ELj1024ELj4ENS_18Kernel_traits_baseILj2560ES2_ffffjLj1024EEEEELb0ELb0EEEvNS_9BwdParamsE,"aw",@nobits
	.sectionflags	@""
	.align	16
.nv.shared._ZN10layer_norm22ln_bwd_finalize_kernelINS_22Kernel_traits_finalizeILj2560E6__halfffffjLb0ELj1024ELj4ENS_18Kernel_traits_baseILj2560ES2_ffffjLj1024EEEEELb0ELb0EEEvNS_9BwdParamsE:
	.zero		9472


//--------------------- .nv.shared._ZN10layer_norm13ln_bwd_kernelINS_13Kernel_traitsI6__halfffffjLj2560ELj1ELj1ELj4ELj16ENS_18Kernel_traits_baseILj2560ES2_ffffjLj128EEEEELb1ELb0ELb1ELb0EEEvNS_9BwdParamsE --------------------------
	.section	.nv.shared._ZN10layer_norm13ln_bwd_kernelINS_13Kernel_traitsI6__halfffffjLj2560ELj1ELj1ELj4ELj16ENS_18Kernel_traits_baseILj2560ES2_ffffjLj128EEEEELb1ELb0ELb1ELb0EEEvNS_9BwdParamsE,"aw",@nobits
	.sectionflags	@""
	.align	16
	.zero		1024


//--------------------- .nv.shared._ZN10layer_norm22ln_bwd_finalize_kernelINS_22Kernel_traits_finalizeILj2560E6__halfffffjLb0ELj1024ELj4ENS_18Kernel_traits_baseILj2560ES2_ffffjLj1024EEEEELb0ELb1EEEvNS_9BwdParamsE --------------------------
	.section	.nv.shared._ZN10layer_norm22ln_bwd_finalize_kernelINS_22Kernel_traits_finalizeILj2560E6__halfffffjLb0ELj1024ELj4ENS_18Kernel_traits_baseILj2560ES2_ffffjLj1024EEEEELb0ELb1EEEvNS_9BwdParamsE,"aw",@nobits
	.sectionflags	@""
	.align	16
.nv.shared._ZN10layer_norm22ln_bwd_finalize_kernelINS_22Kernel_traits_finalizeILj2560E6__halfffffjLb0ELj1024ELj4ENS_18Kernel_traits_baseILj2560ES2_ffffjLj1024EEEEELb0ELb1EEEvNS_9BwdParamsE:
	.zero		9472


//--------------------- .nv.shared._ZN10layer_norm13ln_bwd_kernelINS_13Kernel_traitsI6__halfffffjLj2560ELj1ELj1ELj4ELj16ENS_18Kernel_traits_baseILj2560ES2_ffffjLj128EEEEELb1ELb0ELb1ELb1EEEvNS_9BwdParamsE --------------------------
	.section	.nv.shared._ZN10layer_norm13ln_bwd_kernelINS_13Kernel_traitsI6__halfffffjLj2560ELj1ELj1ELj4ELj16ENS_18Kernel_traits_baseILj2560ES2_ffffjLj128EEEEELb1ELb0ELb1ELb1EEEvNS_9BwdParamsE,"aw",@nobits
	.sectionflags	@""
	.align	16
	.zero		1024


//--------------------- .nv.shared._ZN10layer_norm13ln_bwd_kernelINS_13Kernel_traitsI6__halfffffjLj2560ELj1ELj1ELj4ELj16ENS_18Kernel_traits_baseILj2560ES2_ffffjLj128EEEEELb1ELb1ELb0ELb0EEEvNS_9BwdParamsE --------------------------
	.section	.nv.shared._ZN10layer_norm13ln_bwd_kernelINS_13Kernel_traitsI6__halfffffjLj2560ELj1ELj1ELj4ELj16ENS_18Kernel_traits_baseILj2560ES2_ffffjLj128EEEEELb1ELb1ELb0ELb0EEEvNS_9BwdParamsE,"aw",@nobits
	.sectionflags	@""
	.align	16
	.zero		1024


//--------------------- .nv.shared._ZN10layer_norm13ln_bwd_kernelINS_13Kernel_traitsI6__halfffffjLj2560ELj1ELj1ELj4ELj16ENS_18Kernel_traits_baseILj2560ES2_ffffjLj128EEEEELb1ELb1ELb0ELb1EEEvNS_9BwdParamsE --------------------------
	.section	.nv.shared._ZN10layer_norm13ln_bwd_kernelINS_13Kernel_traitsI6__halfffffjLj2560ELj1ELj1ELj4ELj16ENS_18Kernel_traits_baseILj2560ES2_ffffjLj128EEEEELb1ELb1ELb0ELb1EEEvNS_9BwdParamsE,"aw",@nobits
	.sectionflags	@""
	.align	16
	.zero		1024


//--------------------- .nv.shared._ZN10layer_norm22ln_bwd_finalize_kernelINS_22Kernel_traits_finalizeILj2560E6__halfffffjLb1ELj1024ELj4ENS_18Kernel_traits_baseILj2560ES2_ffffjLj1024EEEEELb1ELb0EEEvNS_9BwdParamsE --------------------------
	.section	.nv.shared._ZN10layer_norm22ln_bwd_finalize_kernelINS_22Kernel_traits_finalizeILj2560E6__halfffffjLb1ELj1024ELj4ENS_18Kernel_traits_baseILj2560ES2_ffffjLj1024EEEEELb1ELb0EEEvNS_9BwdParamsE,"aw",@nobits
	.sectionflags	@""
	.align	16
.nv.shared._ZN10layer_norm22ln_bwd_finalize_kernelINS_22Kernel_traits_finalizeILj2560E6__halfffffjLb1ELj1024ELj4ENS_18Kernel_traits_baseILj2560ES2_ffffjLj1024EEEEELb1ELb0EEEvNS_9BwdParamsE:
	.zero		13696


//--------------------- .nv.shared._ZN10layer_norm13ln_bwd_kernelINS_13Kernel_traitsI6__halfffffjLj2560ELj1ELj1ELj4ELj16ENS_18Kernel_traits_baseILj2560ES2_ffffjLj128EEEEELb1ELb1ELb1ELb0EEEvNS_9BwdParamsE --------------------------
	.section	.nv.shared._ZN10layer_norm13ln_bwd_kernelINS_13Kernel_traitsI6__halfffffjLj2560ELj1ELj1ELj4ELj16ENS_18Kernel_traits_baseILj2560ES2_ffffjLj128EEEEELb1ELb1ELb1ELb0EEEvNS_9BwdParamsE,"aw",@nobits
	.sectionflags	@""
	.align	16
	.zero		1024


//--------------------- .nv.shared._ZN10layer_norm22ln_bwd_finalize_kernelINS_22Kernel_traits_finalizeILj2560E6__halfffffjLb1ELj1024ELj4ENS_18Kernel_traits_baseILj2560ES2_ffffjLj1024EEEEELb1ELb1EEEvNS_9BwdParamsE --------------------------
	.section	.nv.shared._ZN10layer_norm22ln_bwd_finalize_kernelINS_22Kernel_traits_finalizeILj2560E6__halfffffjLb1ELj1024ELj4ENS_18Kernel_traits_baseILj2560ES2_ffffjLj1024EEEEELb1ELb1EEEvNS_9BwdParamsE,"aw",@nobits
	.sectionflags	@""
	.align	16
.nv.shared._ZN10layer_norm22ln_bwd_finalize_kernelINS_22Kernel_traits_finalizeILj2560E6__halfffffjLb1ELj1024ELj4ENS_18Kernel_traits_baseILj2560ES2_ffffjLj1024EEEEELb1ELb1EEEvNS_9BwdParamsE:
	.zero		13696


//--------------------- .nv.shared._ZN10layer_norm13ln_bwd_kernelINS_13Kernel_traitsI6__halfffffjLj2560ELj1ELj1ELj4ELj16ENS_18Kernel_traits_baseILj2560ES2_ffffjLj128EEEEELb1ELb1ELb1ELb1EEEvNS_9BwdParamsE --------------------------
	.section	.nv.shared._ZN10layer_norm13ln_bwd_kernelINS_13Kernel_traitsI6__halfffffjLj2560ELj1ELj1ELj4ELj16ENS_18Kernel_traits_baseILj2560ES2_ffffjLj128EEEEELb1ELb1ELb1ELb1EEEvNS_9BwdParamsE,"aw",@nobits
	.sectionflags	@""
	.align	16
	.zero		1024


//--------------------- .nv.shared._ZN10layer_norm13ln_bwd_kernelINS_13Kernel_traitsIfffffjLj2560ELj1ELj1ELj4ELj16ENS_18Kernel_traits_baseILj2560EfffffjLj128EEEEELb0ELb0ELb0ELb0EEEvNS_9BwdParamsE --------------------------
	.section	.nv.shared._ZN10layer_norm13ln_bwd_kernelINS_13Kernel_traitsIfffffjLj2560ELj1ELj1ELj4ELj16ENS_18Kernel_traits_baseILj2560EfffffjLj128EEEEELb0ELb0ELb0ELb0EEEvNS_9BwdParamsE,"aw",@nobits
	.sectionflags	@""
	.align	16
	.zero		1024


//--------------------- .nv.shared._ZN10layer_norm13ln_bwd_kernelINS_13Kernel_traitsIfffffjLj2560ELj1ELj1ELj4ELj16ENS_18Kernel_traits_baseILj2560EfffffjLj128EEEEELb0ELb0ELb0ELb1EEEvNS_9BwdParamsE --------------------------
	.section	.nv.shared._ZN10layer_norm13ln_bwd_kernelINS_13Kernel_traitsIfffffjLj2560ELj1ELj1ELj4ELj16ENS_18Kernel_traits_baseILj2560EfffffjLj128EEEEELb0ELb0ELb0ELb1EEEvNS_9BwdParamsE,"aw",@nobits
	.sectionflags	@""
	.align	16
	.zero		1024


//--------------------- .nv.shared._ZN10layer_norm13ln_bwd_kernelINS_13Kernel_traitsIfffffjLj2560ELj1ELj1ELj4ELj16ENS_18Kernel_traits_baseILj2560EfffffjLj128EEEEELb0ELb0ELb1ELb0EEEvNS_9BwdParamsE --------------------------
	.section	.nv.shared._ZN10layer_norm13ln_bwd_kernelINS_13Kernel_traitsIfffffjLj2560ELj1ELj1ELj4ELj16ENS_18Kernel_traits_baseILj2560EfffffjLj128EEEEELb0ELb0ELb1ELb0EEEvNS_9BwdParamsE,"aw",@nobits
	.sectionflags	@""
	.align	16
	.zero		1024


//--------------------- .nv.shared._ZN10layer_norm13ln_bwd_kernelINS_13Kernel_traitsIfffffjLj2560ELj1ELj1ELj4ELj16ENS_18Kernel_traits_baseILj2560EfffffjLj128EEEEELb0ELb0ELb1ELb1EEEvNS_9BwdParamsE --------------------------
	.section	.nv.shared._ZN10layer_norm13ln_bwd_kernelINS_13Kernel_traitsIfffffjLj2560ELj1ELj1ELj4ELj16ENS_18Kernel_traits_baseILj2560EfffffjLj128EEEEELb0ELb0ELb1ELb1EEEvNS_9BwdParamsE,"aw",@nobits
	.sectionflags	@""
	.align	16
	.zero		1024


//--------------------- .nv.shared._ZN10layer_norm13ln_bwd_kernelINS_13Kernel_traitsIfffffjLj2560ELj1ELj1ELj4ELj16ENS_18Kernel_traits_baseILj2560EfffffjLj128EEEEELb0ELb1ELb0ELb0EEEvNS_9BwdParamsE --------------------------
	.section	.nv.shared._ZN10layer_norm13ln_bwd_kernelINS_13Kernel_traitsIfffffjLj2560ELj1ELj1ELj4ELj16ENS_18Kernel_traits_baseILj2560EfffffjLj128EEEEELb0ELb1ELb0ELb0EEEvNS_9BwdParamsE,"aw",@nobits
	.sectionflags	@""
	.align	16
	.zero		1024


//--------------------- .nv.shared._ZN10layer_norm13ln_bwd_kernelINS_13Kernel_traitsIfffffjLj2560ELj1ELj1ELj4ELj16ENS_18Kernel_traits_baseILj2560EfffffjLj128EEEEELb0ELb1ELb0ELb1EEEvNS_9BwdParamsE --------------------------
	.section	.nv.shared._ZN10layer_norm13ln_bwd_kernelINS_13Kernel_traitsIfffffjLj2560ELj1ELj1ELj4ELj16ENS_18Kernel_traits_baseILj2560EfffffjLj128EEEEELb0ELb1ELb0ELb1EEEvNS_9BwdParamsE,"aw",@nobits
	.sectionflags	@""
	.align	16
	.zero		1024


//--------------------- .nv.shared._ZN10layer_norm13ln_bwd_kernelINS_13Kernel_traitsIfffffjLj2560ELj1ELj1ELj4ELj16ENS_18Kernel_traits_baseILj2560EfffffjLj128EEEEELb0ELb1ELb1ELb0EEEvNS_9BwdParamsE --------------------------
	.section	.nv.shared._ZN10layer_norm13ln_bwd_kernelINS_13Kernel_traitsIfffffjLj2560ELj1ELj1ELj4ELj16ENS_18Kernel_traits_baseILj2560EfffffjLj128EEEEELb0ELb1ELb1ELb0EEEvNS_9BwdParamsE,"aw",@nobits
	.sectionflags	@""
	.align	16
	.zero		1024


//--------------------- .nv.shared._ZN10layer_norm13ln_bwd_kernelINS_13Kernel_traitsIfffffjLj2560ELj1ELj1ELj4ELj16ENS_18Kernel_traits_baseILj2560EfffffjLj128EEEEELb0ELb1ELb1ELb1EEEvNS_9BwdParamsE --------------------------
	.section	.nv.shared._ZN10layer_norm13ln_bwd_kernelINS_13Kernel_traitsIfffffjLj2560ELj1ELj1ELj4ELj16ENS_18Kernel_traits_baseILj2560EfffffjLj128EEEEELb0ELb1ELb1ELb1EEEvNS_9BwdParamsE,"aw",@nobits
	.sectionflags	@""
	.align	16
	.zero		1024


//--------------------- .nv.shared._ZN10layer_norm13ln_bwd_kernelINS_13Kernel_traitsIfffffjLj2560ELj1ELj1ELj4ELj16ENS_18Kernel_traits_baseILj2560EfffffjLj128EEEEELb1ELb0ELb0ELb0EEEvNS_9BwdParamsE --------------------------
	.section	.nv.shared._ZN10layer_norm13ln_bwd_kernelINS_13Kernel_traitsIfffffjLj2560ELj1ELj1ELj4ELj16ENS_18Kernel_traits_baseILj2560EfffffjLj128EEEEELb1ELb0ELb0ELb0EEEvNS_9BwdParamsE,"aw",@nobits
	.sectionflags	@""
	.align	16
	.zero		1024


//--------------------- .nv.shared._ZN10layer_norm13ln_bwd_kernelINS_13Kernel_traitsIfffffjLj2560ELj1ELj1ELj4ELj16ENS_18Kernel_traits_baseILj2560EfffffjLj128EEEEELb1ELb0ELb0ELb1EEEvNS_9BwdParamsE --------------------------
	.section	.nv.shared._ZN10layer_norm13ln_bwd_kernelINS_13Kernel_traitsIfffffjLj2560ELj1ELj1ELj4ELj16ENS_18Kernel_traits_baseILj2560EfffffjLj128EEEEELb1ELb0ELb0ELb1EEEvNS_9BwdParamsE,"aw",@nobits
	.sectionflags	@""
	.align	16
	.zero		1024


//--------------------- .nv.shared._ZN10layer_norm22ln_bwd_finalize_kernelINS_22Kernel_traits_finalizeILj2560EfffffjLb0ELj1024ELj4ENS_18Kernel_traits_baseILj2560EfffffjLj1024EEEEELb0ELb0EEEvNS_9BwdParamsE --------------------------
	.section	.nv.shared._ZN10layer_norm22ln_bwd_finalize_kernelINS_22Kernel_traits_finalizeILj2560EfffffjLb0ELj1024ELj4ENS_18Kernel_traits_baseILj2560EfffffjLj1024EEEEELb0ELb0EEEvNS_9BwdParamsE,"aw",@nobits
	.sectionflags	@""
	.align	16
.nv.shared._ZN10layer_norm22ln_bwd_finalize_kernelINS_22Kernel_traits_finalizeILj2560EfffffjLb0ELj1024ELj4ENS_18Kernel_traits_baseILj2560EfffffjLj1024EEEEELb0ELb0EEEvNS_9BwdParamsE:
	.zero		9472


//--------------------- .nv.shared._ZN10layer_norm13ln_bwd_kernelINS_13Kernel_traitsIfffffjLj2560ELj1ELj1ELj4ELj16ENS_18Kernel_traits_baseILj2560EfffffjLj128EEEEELb1ELb0ELb1ELb0EEEvNS_9BwdParamsE --------------------------
	.section	.nv.shared._ZN10layer_norm13ln_bwd_kernelINS_13Kernel_traitsIfffffjLj2560ELj1ELj1ELj4ELj16ENS_18Kernel_traits_baseILj2560EfffffjLj128EEEEELb1ELb0ELb1ELb0EEEvNS_9BwdParamsE,"aw",@nobits
	.sectionflags	@""
	.align	16
	.zero		1024


//--------------------- .nv.shared._ZN10layer_norm22ln_bwd_finalize_kernelINS_22Kernel_traits_finalizeILj2560EfffffjLb0ELj1024ELj4ENS_18Kernel_traits_baseILj2560EfffffjLj1024EEEEELb0ELb1EEEvNS_9BwdParamsE --------------------------
	.section	.nv.shared._ZN10layer_norm22ln_bwd_finalize_kernelINS_22Kernel_traits_finalizeILj2560EfffffjLb0ELj1024ELj4ENS_18Kernel_traits_baseILj2560EfffffjLj1024EEEEELb0ELb1EEEvNS_9BwdParamsE,"aw",@nobits
	.sectionflags	@""
	.align	16
.nv.shared._ZN10layer_norm22ln_bwd_finalize_kernelINS_22Kernel_traits_finalizeILj2560EfffffjLb0ELj1024ELj4ENS_18Kernel_traits_baseILj2560EfffffjLj1024EEEEELb0ELb1EEEvNS_9BwdParamsE:
	.zero		9472


//--------------------- .nv.shared._ZN10layer_norm13ln_bwd_kernelINS_13Kernel_traitsIfffffjLj2560ELj1ELj1ELj4ELj16ENS_18Kernel_traits_baseILj2560EfffffjLj128EEEEELb1ELb0ELb1ELb1EEEvNS_9BwdParamsE --------------------------
	.section	.nv.shared._ZN10layer_norm13ln_bwd_kernelINS_13Kernel_traitsIfffffjLj2560ELj1ELj1ELj4ELj16ENS_18Kernel_traits_baseILj2560EfffffjLj128EEEEELb1ELb0ELb1ELb1EEEvNS_9BwdParamsE,"aw",@nobits
	.sectionflags	@""
	.align	16
	.zero		1024


//--------------------- .nv.shared._ZN10layer_norm13ln_bwd_kernelINS_13Kernel_traitsIfffffjLj2560ELj1ELj1ELj4ELj16ENS_18Kernel_traits_baseILj2560EfffffjLj128EEEEELb1ELb1ELb0ELb0EEEvNS_9BwdParamsE --------------------------
	.section	.nv.shared._ZN10layer_norm13ln_bwd_kernelINS_13Kernel_traitsIfffffjLj2560ELj1ELj1ELj4ELj16ENS_18Kernel_traits_baseILj2560EfffffjLj128EEEEELb1ELb1ELb0ELb0EEEvNS_9BwdParamsE,"aw",@nobits
	.sectionflags	@""
	.align	16
	.zero		1024


//--------------------- .nv.shared._ZN10layer_norm13ln_bwd_kernelINS_13Kernel_traitsIfffffjLj2560ELj1ELj1ELj4ELj16ENS_18Kernel_traits_baseILj2560EfffffjLj128EEEEELb1ELb1ELb0ELb1EEEvNS_9BwdParamsE --------------------------
	.section	.nv.shared._ZN10layer_norm13ln_bwd_kernelINS_13Kernel_traitsIfffffjLj2560ELj1ELj1ELj4ELj16ENS_18Kernel_traits_baseILj2560EfffffjLj128EEEEELb1ELb1ELb0ELb1EEEvNS_9BwdParamsE,"aw",@nobits
	.sectionflags	@""
	.align	16
	.zero		1024


//--------------------- .nv.shared._ZN10layer_norm22ln_bwd_finalize_kernelINS_22Kernel_traits_finalizeILj2560EfffffjLb1ELj1024ELj4ENS_18Kernel_traits_baseILj2560EfffffjLj1024EEEEELb1ELb0EEEvNS_9BwdParamsE --------------------------
	.section	.nv.shared._ZN10layer_norm22ln_bwd_finalize_kernelINS_22Kernel_traits_finalizeILj2560EfffffjLb1ELj1024ELj4ENS_18Kernel_traits_baseILj2560EfffffjLj1024EEEEELb1ELb0EEEvNS_9BwdParamsE,"aw",@nobits
	.sectionflags	@""
	.align	16
.nv.shared._ZN10layer_norm22ln_bwd_finalize_kernelINS_22Kernel_traits_finalizeILj2560EfffffjLb1ELj1024ELj4ENS_18Kernel_traits_baseILj2560EfffffjLj1024EEEEELb1ELb0EEEvNS_9BwdParamsE:
	.zero		13696


//--------------------- .nv.shared._ZN10layer_norm13ln_bwd_kernelINS_13Kernel_traitsIfffffjLj2560ELj1ELj1ELj4ELj16ENS_18Kernel_traits_baseILj2560EfffffjLj128EEEEELb1ELb1ELb1ELb0EEEvNS_9BwdParamsE --------------------------
	.section	.nv.shared._ZN10layer_norm13ln_bwd_kernelINS_13Kernel_traitsIfffffjLj2560ELj1ELj1ELj4ELj16ENS_18Kernel_traits_baseILj2560EfffffjLj128EEEEELb1ELb1ELb1ELb0EEEvNS_9BwdParamsE,"aw",@nobits
	.sectionflags	@""
	.align	16
	.zero		1024


//--------------------- .nv.shared._ZN10layer_norm22ln_bwd_finalize_kernelINS_22Kernel_traits_finalizeILj2560EfffffjLb1ELj1024ELj4ENS_18Kernel_traits_baseILj2560EfffffjLj1024EEEEELb1ELb1EEEvNS_9BwdParamsE --------------------------
	.section	.nv.shared._ZN10layer_norm22ln_bwd_finalize_kernelINS_22Kernel_traits_finalizeILj2560EfffffjLb1ELj1024ELj4ENS_18Kernel_traits_baseILj2560EfffffjLj1024EEEEELb1ELb1EEEvNS_9BwdParamsE,"aw",@nobits
	.sectionflags	@""
	.align	16
.nv.shared._ZN10layer_norm22ln_bwd_finalize_kernelINS_22Kernel_traits_finalizeILj2560EfffffjLb1ELj1024ELj4ENS_18Kernel_traits_baseILj2560EfffffjLj1024EEEEELb1ELb1EEEvNS_9BwdParamsE:
	.zero		13696


//--------------------- .nv.shared._ZN10layer_norm13ln_bwd_kernelINS_13Kernel_traitsIfffffjLj2560ELj1ELj1ELj4ELj16ENS_18Kernel_traits_baseILj2560EfffffjLj128EEEEELb1ELb1ELb1ELb1EEEvNS_9BwdParamsE --------------------------
	.section	.nv.shared._ZN10layer_norm13ln_bwd_kernelINS_13Kernel_traitsIfffffjLj2560ELj1ELj1ELj4ELj16ENS_18Kernel_traits_baseILj2560EfffffjLj128EEEEELb1ELb1ELb1ELb1EEEvNS_9BwdParamsE,"aw",@nobits
	.sectionflags	@""
	.align	16
	.zero		1024


//--------------------- .nv.constant0._ZN10layer_norm13ln_bwd_kernelINS_13Kernel_traitsI13__nv_bfloat16S2_S2_S2_fjLj2560ELj1ELj1ELj4ELj8ENS_18Kernel_traits_baseILj2560ES2_S2_S2_S2_fjLj128EEEEELb0ELb0ELb0ELb0EEEvNS_9BwdParamsE --------------------------
	.section	.nv.constant0._ZN10layer_norm13ln_bwd_kernelINS_13Kernel_traitsI13__nv_bfloat16S2_S2_S2_fjLj2560ELj1ELj1ELj4ELj8ENS_18Kernel_traits_baseILj2560ES2_S2_S2_S2_fjLj128EEEEELb0ELb0ELb0ELb0EEEvNS_9BwdParamsE,"a",@progbits
	.sectionflags	@""
	.align	4
.nv.constant0._ZN10layer_norm13ln_bwd_kernelINS_13Kernel_traitsI13__nv_bfloat16S2_S2_S2_fjLj2560ELj1ELj1ELj4ELj8ENS_18Kernel_traits_baseILj2560ES2_S2_S2_S2_fjLj128EEEEELb0ELb0ELb0ELb0EEEvNS_9BwdParamsE:
	.zero		824


//--------------------- .nv.constant0._ZN10layer_norm13ln_bwd_kernelINS_13Kernel_traitsI13__nv_bfloat16S2_S2_S2_fjLj2560ELj1ELj1ELj4ELj8ENS_18Kernel_traits_baseILj2560ES2_S2_S2_S2_fjLj128EEEEELb0ELb0ELb0ELb1EEEvNS_9BwdParamsE --------------------------
	.section	.nv.constant0._ZN10layer_norm13ln_bwd_kernelINS_13Kernel_traitsI13__nv_bfloat16S2_S2_S2_fjLj2560ELj1ELj1ELj4ELj8ENS_18Kernel_traits_baseILj2560ES2_S2_S2_S2_fjLj128EEEEELb0ELb0ELb0ELb1EEEvNS_9BwdParamsE,"a",@progbits
	.sectionflags	@""
	.align	4
.nv.constant0._ZN10layer_norm13ln_bwd_kernelINS_13Kernel_traitsI13__nv_bfloat16S2_S2_S2_fjLj2560ELj1ELj1ELj4ELj8ENS_18Kernel_traits_baseILj2560ES2_S2_S2_S2_fjLj128EEEEELb0ELb0ELb0ELb1EEEvNS_9BwdParamsE:
	.zero		824


//--------------------- .nv.constant0._ZN10layer_norm13ln_bwd_kernelINS_13Kernel_traitsI13__nv_bfloat16S2_S2_S2_fjLj2560ELj1ELj1ELj4ELj8ENS_18Kernel_traits_baseILj2560ES2_S2_S2_S2_fjLj128EEEEELb0ELb0ELb1ELb0EEEvNS_9BwdParamsE --------------------------
	.section	.nv.constant0._ZN10layer_norm13ln_bwd_kernelINS_13Kernel_traitsI13__nv_bfloat16S2_S2_S2_fjLj2560ELj1ELj1ELj4ELj8ENS_18Kernel_traits_baseILj2560ES2_S2_S2_S2_fjLj128EEEEELb0ELb0ELb1ELb0EEEvNS_9BwdParamsE,"a",@progbits
	.sectionflags	@""
	.align	4
.nv.constant0._ZN10layer_norm13ln_bwd_kernelINS_13Kernel_traitsI13__nv_bfloat16S2_S2_S2_fjLj2560ELj1ELj1ELj4ELj8ENS_18Kernel_traits_baseILj2560ES2_S2_S2_S2_fjLj128EEEEELb0ELb0ELb1ELb0EEEvNS_9BwdParamsE:
	.zero		824


//--------------------- .nv.constant0._ZN10layer_norm13ln_bwd_kernelINS_13Kernel_traitsI13__nv_bfloat16S2_S2_S2_fjLj2560ELj1ELj1ELj4ELj8ENS_18Kernel_traits_baseILj2560ES2_S2_S2_S2_fjLj128EEEEELb0ELb0ELb1ELb1EEEvNS_9BwdParamsE --------------------------
	.section	.nv.constant0._ZN10layer_norm13ln_bwd_kernelINS_13Kernel_traitsI13__nv_bfloat16S2_S2_S2_fjLj2560ELj1ELj1ELj4ELj8ENS_18Kernel_traits_baseILj2560ES2_S2_S2_S2_fjLj128EEEEELb0ELb0ELb1ELb1EEEvNS_9BwdParamsE,"a",@progbits
	.sectionflags	@""
	.align	4
.nv.constant0._ZN10layer_norm13ln_bwd_kernelINS_13Kernel_traitsI13__nv_bfloat16S2_S2_S2_fjLj2560ELj1ELj1ELj4ELj8ENS_18Kernel_traits_baseILj2560ES2_S2_S2_S2_fjLj128EEEEELb0ELb0ELb1ELb1EEEvNS_9BwdParamsE:
	.zero		824


//--------------------- .nv.constant0._ZN10layer_norm13ln_bwd_kernelINS_13Kernel_traitsI13__nv_bfloat16S2_S2_S2_fjLj2560ELj1ELj1ELj4ELj8ENS_18Kernel_traits_baseILj2560ES2_S2_S2_S2_fjLj128EEEEELb0ELb1ELb0ELb0EEEvNS_9BwdParamsE --------------------------
	.section	.nv.constant0._ZN10layer_norm13ln_bwd_kernelINS_13Kernel_traitsI13__nv_bfloat16S2_S2_S2_fjLj2560ELj1ELj1ELj4ELj8ENS_18Kernel_traits_baseILj2560ES2_S2_S2_S2_fjLj128EEEEELb0ELb1ELb0ELb0EEEvNS_9BwdParamsE,"a",@progbits
	.sectionflags	@""
	.align	4
.nv.constant0._ZN10layer_norm13ln_bwd_kernelINS_13Kernel_traitsI13__nv_bfloat16S2_S2_S2_fjLj2560ELj1ELj1ELj4ELj8ENS_18Kernel_traits_baseILj2560ES2_S2_S2_S2_fjLj128EEEEELb0ELb1ELb0ELb0EEEvNS_9BwdParamsE:
	.zero		824


//--------------------- .nv.constant0._ZN10layer_norm13ln_bwd_kernelINS_13Kernel_traitsI13__nv_bfloat16S2_S2_S2_fjLj2560ELj1ELj1ELj4ELj8ENS_18Kernel_traits_baseILj2560ES2_S2_S2_S2_fjLj128EEEEELb0ELb1ELb0ELb1EEEvNS_9BwdParamsE --------------------------
	.section	.nv.constant0._ZN10layer_norm13ln_bwd_kernelINS_13Kernel_traitsI13__nv_bfloat16S2_S2_S2_fjLj2560ELj1ELj1ELj4ELj8ENS_18Kernel_traits_baseILj2560ES2_S2_S2_S2_fjLj128EEEEELb0ELb1ELb0ELb1EEEvNS_9BwdParamsE,"a",@progbits
	.sectionflags	@""
	.align	4
.nv.constant0._ZN10layer_norm13ln_bwd_kernelINS_13Kernel_traitsI13__nv_bfloat16S2_S2_S2_fjLj2560ELj1ELj1ELj4ELj8ENS_18Kernel_traits_baseILj2560ES2_S2_S2_S2_fjLj128EEEEELb0ELb1ELb0ELb1EEEvNS_9BwdParamsE:
	.zero		824


//--------------------- .nv.constant0._ZN10layer_norm13ln_bwd_kernelINS_13Kernel_traitsI13__nv_bfloat16S2_S2_S2_fjLj2560ELj1ELj1ELj4ELj8ENS_18Kernel_traits_baseILj2560ES2_S2_S2_S2_fjLj128EEEEELb0ELb1ELb1ELb0EEEvNS_9BwdParamsE --------------------------
	.section	.nv.constant0._ZN10layer_norm13ln_bwd_kernelINS_13Kernel_traitsI13__nv_bfloat16S2_S2_S2_fjLj2560ELj1ELj1ELj4ELj8ENS_18Kernel_traits_baseILj2560ES2_S2_S2_S2_fjLj128EEEEELb0ELb1ELb1ELb0EEEvNS_9BwdParamsE,"a",@progbits
	.sectionflags	@""
	.align	4
.nv.constant0._ZN10layer_norm13ln_bwd_kernelINS_13Kernel_traitsI13__nv_bfloat16S2_S2_S2_fjLj2560ELj1ELj1ELj4ELj8ENS_18Kernel_traits_baseILj2560ES2_S2_S2_S2_fjLj128EEEEELb0ELb1ELb1ELb0EEEvNS_9BwdParamsE:
	.zero		824


//--------------------- .nv.constant0._ZN10layer_norm13ln_bwd_kernelINS_13Kernel_traitsI13__nv_bfloat16S2_S2_S2_fjLj2560ELj1ELj1ELj4ELj8ENS_18Kernel_traits_baseILj2560ES2_S2_S2_S2_fjLj128EEEEELb0ELb1ELb1ELb1EEEvNS_9BwdParamsE --------------------------
	.section	.nv.constant0._ZN10layer_norm13ln_bwd_kernelINS_13Kernel_traitsI13__nv_bfloat16S2_S2_S2_fjLj2560ELj1ELj1ELj4ELj8ENS_18Kernel_traits_baseILj2560ES2_S2_S2_S2_fjLj128EEEEELb0ELb1ELb1ELb1EEEvNS_9BwdParamsE,"a",@progbits
	.sectionflags	@""
	.align	4
.nv.constant0._ZN10layer_norm13ln_bwd_kernelINS_13Kernel_traitsI13__nv_bfloat16S2_S2_S2_fjLj2560ELj1ELj1ELj4ELj8ENS_18Kernel_traits_baseILj2560ES2_S2_S2_S2_fjLj128EEEEELb0ELb1ELb1ELb1EEEvNS_9BwdParamsE:
	.zero		824


//--------------------- .nv.constant0._ZN10layer_norm13ln_bwd_kernelINS_13Kernel_traitsI13__nv_bfloat16S2_S2_S2_fjLj2560ELj1ELj1ELj4ELj8ENS_18Kernel_traits_baseILj2560ES2_S2_S2_S2_fjLj128EEEEELb1ELb0ELb0ELb0EEEvNS_9BwdParamsE --------------------------
	.section	.nv.constant0._ZN10layer_norm13ln_bwd_kernelINS_13Kernel_traitsI13__nv_bfloat16S2_S2_S2_fjLj2560ELj1ELj1ELj4ELj8ENS_18Kernel_traits_baseILj2560ES2_S2_S2_S2_fjLj128EEEEELb1ELb0ELb0ELb0EEEvNS_9BwdParamsE,"a",@progbits
	.sectionflags	@""
	.align	4
.nv.constant0._ZN10layer_norm13ln_bwd_kernelINS_13Kernel_traitsI13__nv_bfloat16S2_S2_S2_fjLj2560ELj1ELj1ELj4ELj8ENS_18Kernel_traits_baseILj2560ES2_S2_S2_S2_fjLj128EEEEELb1ELb0ELb0ELb0EEEvNS_9BwdParamsE:
	.zero		824


//--------------------- .nv.constant0._ZN10layer_norm13ln_bwd_kernelINS_13Kernel_traitsI13__nv_bfloat16S2_S2_S2_fjLj2560ELj1ELj1ELj4ELj8ENS_18Kernel_traits_baseILj2560ES2_S2_S2_S2_fjLj128EEEEELb1ELb0ELb0ELb1EEEvNS_9BwdParamsE --------------------------
	.section	.nv.constant0._ZN10layer_norm13ln_bwd_kernelINS_13Kernel_traitsI13__nv_bfloat16S2_S2_S2_fjLj2560ELj1ELj1ELj4ELj8ENS_18Kernel_traits_baseILj2560ES2_S2_S2_S2_fjLj128EEEEELb1ELb0ELb0ELb1EEEvNS_9BwdParamsE,"a",@progbits
	.sectionflags	@""
	.align	4
.nv.constant0._ZN10layer_norm13ln_bwd_kernelINS_13Kernel_traitsI13__nv_bfloat16S2_S2_S2_fjLj2560ELj1ELj1ELj4ELj8ENS_18Kernel_traits_baseILj2560ES2_S2_S2_S2_fjLj128EEEEELb1ELb0ELb0ELb1EEEvNS_9BwdParamsE:
	.zero		824


//--------------------- .nv.constant0._ZN10layer_norm22ln_bwd_finalize_kernelINS_22Kernel_traits_finalizeILj2560E13__nv_bfloat16S2_S2_S2_fjLb0ELj1024ELj4ENS_18Kernel_traits_baseILj2560ES2_S2_S2_S2_fjLj1024EEEEELb0ELb0EEEvNS_9BwdParamsE --------------------------
	.section	.nv.constant0._ZN10layer_norm22ln_bwd_finalize_kernelINS_22Kernel_traits_finalizeILj2560E13__nv_bfloat16S2_S2_S2_fjLb0ELj1024ELj4ENS_18Kernel_traits_baseILj2560ES2_S2_S2_S2_fjLj1024EEEEELb0ELb0EEEvNS_9BwdParamsE,"a",@progbits
	.sectionflags	@""
	.align	4
.nv.constant0._ZN10layer_norm22ln_bwd_finalize_kernelINS_22Kernel_traits_finalizeILj2560E13__nv_bfloat16S2_S2_S2_fjLb0ELj1024ELj4ENS_18Kernel_traits_baseILj2560ES2_S2_S2_S2_fjLj1024EEEEELb0ELb0EEEvNS_9BwdParamsE:
	.zero		824


//--------------------- .nv.constant0._ZN10layer_norm13ln_bwd_kernelINS_13Kernel_traitsI13__nv_bfloat16S2_S2_S2_fjLj2560ELj1ELj1ELj4ELj8ENS_18Kernel_traits_baseILj2560ES2_S2_S2_S2_fjLj128EEEEELb1ELb0ELb1ELb0EEEvNS_9BwdParamsE --------------------------
	.section	.nv.constant0._ZN10layer_norm13ln_bwd_kernelINS_13Kernel_traitsI13__nv_bfloat16S2_S2_S2_fjLj2560ELj1ELj1ELj4ELj8ENS_18Kernel_traits_baseILj2560ES2_S2_S2_S2_fjLj128EEEEELb1ELb0ELb1ELb0EEEvNS_9BwdParamsE,"a",@progbits
	.sectionflags	@""
	.align	4
.nv.constant0._ZN10layer_norm13ln_bwd_kernelINS_13Kernel_traitsI13__nv_bfloat16S2_S2_S2_fjLj2560ELj1ELj1ELj4ELj8ENS_18Kernel_traits_baseILj2560ES2_S2_S2_S2_fjLj128EEEEELb1ELb0ELb1ELb0EEEvNS_9BwdParamsE:
	.zero		824


//--------------------- .nv.constant0._ZN10layer_norm22ln_bwd_finalize_kernelINS_22Kernel_traits_finalizeILj2560E13__nv_bfloat16S2_S2_S2_fjLb0ELj1024ELj4ENS_18Kernel_traits_baseILj2560ES2_S2_S2_S2_fjLj1024EEEEELb0ELb1EEEvNS_9BwdParamsE --------------------------
	.section	.nv.constant0._ZN10layer_norm22ln_bwd_finalize_kernelINS_22Kernel_traits_finalizeILj2560E13__nv_bfloat16S2_S2_S2_fjLb0ELj1024ELj4ENS_18Kernel_traits_baseILj2560ES2_S2_S2_S2_fjLj1024EEEEELb0ELb1EEEvNS_9BwdParamsE,"a",@progbits
	.sectionflags	@""
	.align	4
.nv.constant0._ZN10layer_norm22ln_bwd_finalize_kernelINS_22Kernel_traits_finalizeILj2560E13__nv_bfloat16S2_S2_S2_fjLb0ELj1024ELj4ENS_18Kernel_traits_baseILj2560ES2_S2_S2_S2_fjLj1024EEEEELb0ELb1EEEvNS_9BwdParamsE:
	.zero		824


//--------------------- .nv.constant0._ZN10layer_norm13ln_bwd_kernelINS_13Kernel_traitsI13__nv_bfloat16S2_S2_S2_fjLj2560ELj1ELj1ELj4ELj8ENS_18Kernel_traits_baseILj2560ES2_S2_S2_S2_fjLj128EEEEELb1ELb0ELb1ELb1EEEvNS_9BwdParamsE --------------------------
	.section	.nv.constant0._ZN10layer_norm13ln_bwd_kernelINS_13Kernel_traitsI13__nv_bfloat16S2_S2_S2_fjLj2560ELj1ELj1ELj4ELj8ENS_18Kernel_traits_baseILj2560ES2_S2_S2_S2_fjLj128EEEEELb1ELb0ELb1ELb1EEEvNS_9BwdParamsE,"a",@progbits
	.sectionflags	@""
	.align	4
.nv.constant0._ZN10layer_norm13ln_bwd_kernelINS_13Kernel_traitsI13__nv_bfloat16S2_S2_S2_fjLj2560ELj1ELj1ELj4ELj8ENS_18Kernel_traits_baseILj2560ES2_S2_S2_S2_fjLj128EEEEELb1ELb0ELb1ELb1EEEvNS_9BwdParamsE:
	.zero		824


//--------------------- .nv.constant0._ZN10layer_norm13ln_bwd_kernelINS_13Kernel_traitsI13__nv_bfloat16S2_S2_S2_fjLj2560ELj1ELj1ELj4ELj8ENS_18Kernel_traits_baseILj2560ES2_S2_S2_S2_fjLj128EEEEELb1ELb1ELb0ELb0EEEvNS_9BwdParamsE --------------------------
	.section	.nv.constant0._ZN10layer_norm13ln_bwd_kernelINS_13Kernel_traitsI13__nv_bfloat16S2_S2_S2_fjLj2560ELj1ELj1ELj4ELj8ENS_18Kernel_traits_baseILj2560ES2_S2_S2_S2_fjLj128EEEEELb1ELb1ELb0ELb0EEEvNS_9BwdParamsE,"a",@progbits
	.sectionflags	@""
	.align	4
.nv.constant0._ZN10layer_norm13ln_bwd_kernelINS_13Kernel_traitsI13__nv_bfloat16S2_S2_S2_fjLj2560ELj1ELj1ELj4ELj8ENS_18Kernel_traits_baseILj2560ES2_S2_S2_S2_fjLj128EEEEELb1ELb1ELb0ELb0EEEvNS_9BwdParamsE:
	.zero		824


//--------------------- .nv.constant0._ZN10layer_norm13ln_bwd_kernelINS_13Kernel_traitsI13__nv_bfloat16S2_S2_S2_fjLj2560ELj1ELj1ELj4ELj8ENS_18Kernel_traits_baseILj2560ES2_S2_S2_S2_fjLj128EEEEELb1ELb1ELb0ELb1EEEvNS_9BwdParamsE --------------------------
	.section	.nv.constant0._ZN10layer_norm13ln_bwd_kernelINS_13Kernel_traitsI13__nv_bfloat16S2_S2_S2_fjLj2560ELj1ELj1ELj4ELj8ENS_18Kernel_traits_baseILj2560ES2_S2_S2_S2_fjLj128EEEEELb1ELb1ELb0ELb1EEEvNS_9BwdParamsE,"a",@progbits
	.sectionflags	@""
	.align	4
.nv.constant0._ZN10layer_norm13ln_bwd_kernelINS_13Kernel_traitsI13__nv_bfloat16S2_S2_S2_fjLj2560ELj1ELj1ELj4ELj8ENS_18Kernel_traits_baseILj2560ES2_S2_S2_S2_fjLj128EEEEELb1ELb1ELb0ELb1EEEvNS_9BwdParamsE:
	.zero		824


//--------------------- .nv.constant0._ZN10layer_norm22ln_bwd_finalize_kernelINS_22Kernel_traits_finalizeILj2560E13__nv_bfloat16S2_S2_S2_fjLb1ELj1024ELj4ENS_18Kernel_traits_baseILj2560ES2_S2_S2_S2_fjLj1024EEEEELb1ELb0EEEvNS_9BwdParamsE --------------------------
	.section	.nv.constant0._ZN10layer_norm22ln_bwd_finalize_kernelINS_22Kernel_traits_finalizeILj2560E13__nv_bfloat16S2_S2_S2_fjLb1ELj1024ELj4ENS_18Kernel_traits_baseILj2560ES2_S2_S2_S2_fjLj1024EEEEELb1ELb0EEEvNS_9BwdParamsE,"a",@progbits
	.sectionflags	@""
	.align	4
.nv.constant0._ZN10layer_norm22ln_bwd_finalize_kernelINS_22Kernel_traits_finalizeILj2560E13__nv_bfloat16S2_S2_S2_fjLb1ELj1024ELj4ENS_18Kernel_traits_baseILj2560ES2_S2_S2_S2_fjLj1024EEEEELb1ELb0EEEvNS_9BwdParamsE:
	.zero		824


//--------------------- .nv.constant0._ZN10layer_norm13ln_bwd_kernelINS_13Kernel_traitsI13__nv_bfloat16S2_S2_S2_fjLj2560ELj1ELj1ELj4ELj8ENS_18Kernel_traits_baseILj2560ES2_S2_S2_S2_fjLj128EEEEELb1ELb1ELb1ELb0EEEvNS_9BwdParamsE --------------------------
	.section	.nv.constant0._ZN10layer_norm13ln_bwd_kernelINS_13Kernel_traitsI13__nv_bfloat16S2_S2_S2_fjLj2560ELj1ELj1ELj4ELj8ENS_18Kernel_traits_baseILj2560ES2_S2_S2_S2_fjLj128EEEEELb1ELb1ELb1ELb0EEEvNS_9BwdParamsE,"a",@progbits
	.sectionflags	@""
	.align	4
.nv.constant0._ZN10layer_norm13ln_bwd_kernelINS_13Kernel_traitsI13__nv_bfloat16S2_S2_S2_fjLj2560ELj1ELj1ELj4ELj8ENS_18Kernel_traits_baseILj2560ES2_S2_S2_S2_fjLj128EEEEELb1ELb1ELb1ELb0EEEvNS_9BwdParamsE:
	.zero		824


//--------------------- .nv.constant0._ZN10layer_norm22ln_bwd_finalize_kernelINS_22Kernel_traits_finalizeILj2560E13__nv_bfloat16S2_S2_S2_fjLb1ELj1024ELj4ENS_18Kernel_traits_baseILj2560ES2_S2_S2_S2_fjLj1024EEEEELb1ELb1EEEvNS_9BwdParamsE --------------------------
	.section	.nv.constant0._ZN10layer_norm22ln_bwd_finalize_kernelINS_22Kernel_traits_finalizeILj2560E13__nv_bfloat16S2_S2_S2_fjLb1ELj1024ELj4ENS_18Kernel_traits_baseILj2560ES2_S2_S2_S2_fjLj1024EEEEELb1ELb1EEEvNS_9BwdParamsE,"a",@progbits
	.sectionflags	@""
	.align	4
.nv.constant0._ZN10layer_norm22ln_bwd_finalize_kernelINS_22Kernel_traits_finalizeILj2560E13__nv_bfloat16S2_S2_S2_fjLb1ELj1024ELj4ENS_18Kernel_traits_baseILj2560ES2_S2_S2_S2_fjLj1024EEEEELb1ELb1EEEvNS_9BwdParamsE:
	.zero		824


//--------------------- .nv.constant0._ZN10layer_norm13ln_bwd_kernelINS_13Kernel_traitsI13__nv_bfloat16S2_S2_S2_fjLj2560ELj1ELj1ELj4ELj8ENS_18Kernel_traits_baseILj2560ES2_S2_S2_S2_fjLj128EEEEELb1ELb1ELb1ELb1EEEvNS_9BwdParamsE --------------------------
	.section	.nv.constant0._ZN10layer_norm13ln_bwd_kernelINS_13Kernel_traitsI13__nv_bfloat16S2_S2_S2_fjLj2560ELj1ELj1ELj4ELj8ENS_18Kernel_traits_baseILj2560ES2_S2_S2_S2_fjLj128EEEEELb1ELb1ELb1ELb1EEEvNS_9BwdParamsE,"a",@progbits
	.sectionflags	@""
	.align	4
.nv.constant0._ZN10layer_norm13ln_bwd_kernelINS_13Kernel_traitsI13__nv_bfloat16S2_S2_S2_fjLj2560ELj1ELj1ELj4ELj8ENS_18Kernel_traits_baseILj2560ES2_S2_S2_S2_fjLj128EEEEELb1ELb1ELb1ELb1EEEvNS_9BwdParamsE:
	.zero		824


//--------------------- .nv.constant0._ZN10layer_norm13ln_bwd_kernelINS_13Kernel_traitsI6__halfS2_S2_S2_fjLj2560ELj1ELj1ELj4ELj8ENS_18Kernel_traits_baseILj2560ES2_S2_S2_S2_fjLj128EEEEELb0ELb0ELb0ELb0EEEvNS_9BwdParamsE --------------------------
	.section	.nv.constant0._ZN10layer_norm13ln_bwd_kernelINS_13Kernel_traitsI6__halfS2_S2_S2_fjLj2560ELj1ELj1ELj4ELj8ENS_18Kernel_traits_baseILj2560ES2_S2_S2_S2_fjLj128EEEEELb0ELb0ELb0ELb0EEEvNS_9BwdParamsE,"a",@progbits
	.sectionflags	@""
	.align	4
.nv.constant0._ZN10layer_norm13ln_bwd_kernelINS_13Kernel_traitsI6__halfS2_S2_S2_fjLj2560ELj1ELj1ELj4ELj8ENS_18Kernel_traits_baseILj2560ES2_S2_S2_S2_fjLj128EEEEELb0ELb0ELb0ELb0EEEvNS_9BwdParamsE:
	.zero		824


//--------------------- .nv.constant0._ZN10layer_norm13ln_bwd_kernelINS_13Kernel_traitsI6__halfS2_S2_S2_fjLj2560ELj1ELj1ELj4ELj8ENS_18Kernel_traits_baseILj2560ES2_S2_S2_S2_fjLj128EEEEELb0ELb0ELb0ELb1EEEvNS_9BwdParamsE --------------------------
	.section	.nv.constant0._ZN10layer_norm13ln_bwd_kernelINS_13Kernel_traitsI6__halfS2_S2_S2_fjLj2560ELj1ELj1ELj4ELj8ENS_18Kernel_traits_baseILj2560ES2_S2_S2_S2_fjLj128EEEEELb0ELb0ELb0ELb1EEEvNS_9BwdParamsE,"a",@progbits
	.sectionflags	@""
	.align	4
.nv.constant0._ZN10layer_norm13ln_bwd_kernelINS_13Kernel_traitsI6__halfS2_S2_S2_fjLj2560ELj1ELj1ELj4ELj8ENS_18Kernel_traits_baseILj2560ES2_S2_S2_S2_fjLj128EEEEELb0ELb0ELb0ELb1EEEvNS_9BwdParamsE:
	.zero		824


//--------------------- .nv.constant0._ZN10layer_norm13ln_bwd_kernelINS_13Kernel_traitsI6__halfS2_S2_S2_fjLj2560ELj1ELj1ELj4ELj8ENS_18Kernel_traits_baseILj2560ES2_S2_S2_S2_fjLj128EEEEELb0ELb0ELb1ELb0EEEvNS_9BwdParamsE --------------------------
	.section	.nv.constant0._ZN10layer_norm13ln_bwd_kernelINS_13Kernel_traitsI6__halfS2_S2_S2_fjLj2560ELj1ELj1ELj4ELj8ENS_18Kernel_traits_baseILj2560ES2_S2_S2_S2_fjLj128EEEEELb0ELb0ELb1ELb0EEEvNS_9BwdParamsE,"a",@progbits
	.sectionflags	@""
	.align	4
.nv.constant0._ZN10layer_norm13ln_bwd_kernelINS_13Kernel_traitsI6__halfS2_S2_S2_fjLj2560ELj1ELj1ELj4ELj8ENS_18Kernel_traits_baseILj2560ES2_S2_S2_S2_fjLj128EEEEELb0ELb0ELb1ELb0EEEvNS_9BwdParamsE:
	.zero		824


//--------------------- .nv.constant0._ZN10layer_norm13ln_bwd_kernelINS_13Kernel_traitsI6__halfS2_S2_S2_fjLj2560ELj1ELj1ELj4ELj8ENS_18Kernel_traits_baseILj2560ES2_S2_S2_S2_fjLj128EEEEELb0ELb0ELb1ELb1EEEvNS_9BwdParamsE --------------------------
	.section	.nv.constant0._ZN10layer_norm13ln_bwd_kernelINS_13Kernel_traitsI6__halfS2_S2_S2_fjLj2560ELj1ELj1ELj4ELj8ENS_18Kernel_traits_baseILj2560ES2_S2_S2_S2_fjLj128EEEEELb0ELb0ELb1ELb1EEEvNS_9BwdParamsE,"a",@progbits
	.sectionflags	@""
	.align	4
.nv.constant0._ZN10layer_norm13ln_bwd_kernelINS_13Kernel_traitsI6__halfS2_S2_S2_fjLj2560ELj1ELj1ELj4ELj8ENS_18Kernel_traits_baseILj2560ES2_S2_S2_S2_fjLj128EEEEELb0ELb0ELb1ELb1EEEvNS_9BwdParamsE:
	.zero		824


//--------------------- .nv.constant0._ZN10layer_norm13ln_bwd_kernelINS_13Kernel_traitsI6__halfS2_S2_S2_fjLj2560ELj1ELj1ELj4ELj8ENS_18Kernel_traits_baseILj2560ES2_S2_S2_S2_fjLj128EEEEELb0ELb1ELb0ELb0EEEvNS_9BwdParamsE --------------------------
	.section	.nv.constant0._ZN10layer_norm13ln_bwd_kernelINS_13Kernel_traitsI6__halfS2_S2_S2_fjLj2560ELj1ELj1ELj4ELj8ENS_18Kernel_traits_baseILj2560ES2_S2_S2_S2_fjLj128EEEEELb0ELb1ELb0ELb0EEEvNS_9BwdParamsE,"a",@progbits
	.sectionflags	@""
	.align	4
.nv.constant0._ZN10layer_norm13ln_bwd_kernelINS_13Kernel_traitsI6__halfS2_S2_S2_fjLj2560ELj1ELj1ELj4ELj8ENS_18Kernel_traits_baseILj2560ES2_S2_S2_S2_fjLj128EEEEELb0ELb1ELb0ELb0EEEvNS_9BwdParamsE:
	.zero		824


//--------------------- .nv.constant0._ZN10layer_norm13ln_bwd_kernelINS_13Kernel_traitsI6__halfS2_S2_S2_fjLj2560ELj1ELj1ELj4ELj8ENS_18Kernel_traits_baseILj2560ES2_S2_S2_S2_fjLj128EEEEELb0ELb1ELb0ELb1EEEvNS_9BwdParamsE --------------------------
	.section	.nv.constant0._ZN10layer_norm13ln_bwd_kernelINS_13Kernel_traitsI6__halfS2_S2_S2_fjLj2560ELj1ELj1ELj4ELj8ENS_18Kernel_traits_baseILj2560ES2_S2_S2_S2_fjLj128EEEEELb0ELb1ELb0ELb1EEEvNS_9BwdParamsE,"a",@progbits
	.sectionflags	@""
	.align	4
.nv.constant0._ZN10layer_norm13ln_bwd_kernelINS_13Kernel_traitsI6__halfS2_S2_S2_fjLj2560ELj1ELj1ELj4ELj8ENS_18Kernel_traits_baseILj2560ES2_S2_S2_S2_fjLj128EEEEELb0ELb1ELb0ELb1EEEvNS_9BwdParamsE:
	.zero		824


//--------------------- .nv.constant0._ZN10layer_norm13ln_bwd_kernelINS_13Kernel_traitsI6__halfS2_S2_S2_fjLj2560ELj1ELj1ELj4ELj8ENS_18Kernel_traits_baseILj2560ES2_S2_S2_S2_fjLj128EEEEELb0ELb1ELb1ELb0EEEvNS_9BwdParamsE --------------------------
	.section	.nv.constant0._ZN10layer_norm13ln_bwd_kernelINS_13Kernel_traitsI6__halfS2_S2_S2_fjLj2560ELj1ELj1ELj4ELj8ENS_18Kernel_traits_baseILj2560ES2_S2_S2_S2_fjLj128EEEEELb0ELb1ELb1ELb0EEEvNS_9BwdParamsE,"a",@progbits
	.sectionflags	@""
	.align	4
.nv.constant0._ZN10layer_norm13ln_bwd_kernelINS_13Kernel_traitsI6__halfS2_S2_S2_fjLj2560ELj1ELj1ELj4ELj8ENS_18Kernel_traits_baseILj2560ES2_S2_S2_S2_fjLj128EEEEELb0ELb1ELb1ELb0EEEvNS_9BwdParamsE:
	.zero		824


//--------------------- .nv.constant0._ZN10layer_norm13ln_bwd_kernelINS_13Kernel_traitsI6__halfS2_S2_S2_fjLj2560ELj1ELj1ELj4ELj8ENS_18Kernel_traits_baseILj2560ES2_S2_S2_S2_fjLj128EEEEELb0ELb1ELb1ELb1EEEvNS_9BwdParamsE --------------------------
	.section	.nv.constant0._ZN10layer_norm13ln_bwd_kernelINS_13Kernel_traitsI6__halfS2_S2_S2_fjLj2560ELj1ELj1ELj4ELj8ENS_18Kernel_traits_baseILj2560ES2_S2_S2_S2_fjLj128EEEEELb0ELb1ELb1ELb1EEEvNS_9BwdParamsE,"a",@progbits
	.sectionflags	@""
	.align	4
.nv.constant0._ZN10layer_norm13ln_bwd_kernelINS_13Kernel_traitsI6__halfS2_S2_S2_fjLj2560ELj1ELj1ELj4ELj8ENS_18Kernel_traits_baseILj2560ES2_S2_S2_S2_fjLj128EEEEELb0ELb1ELb1ELb1EEEvNS_9BwdParamsE:
	.zero		824


//--------------------- .nv.constant0._ZN10layer_norm13ln_bwd_kernelINS_13Kernel_traitsI6__halfS2_S2_S2_fjLj2560ELj1ELj1ELj4ELj8ENS_18Kernel_traits_baseILj2560ES2_S2_S2_S2_fjLj128EEEEELb1ELb0ELb0ELb0EEEvNS_9BwdParamsE --------------------------
	.section	.nv.constant0._ZN10layer_norm13ln_bwd_kernelINS_13Kernel_traitsI6__halfS2_S2_S2_fjLj2560ELj1ELj1ELj4ELj8ENS_18Kernel_traits_baseILj2560ES2_S2_S2_S2_fjLj128EEEEELb1ELb0ELb0ELb0EEEvNS_9BwdParamsE,"a",@progbits
	.sectionflags	@""
	.align	4
.nv.constant0._ZN10layer_norm13ln_bwd_kernelINS_13Kernel_traitsI6__halfS2_S2_S2_fjLj2560ELj1ELj1ELj4ELj8ENS_18Kernel_traits_baseILj2560ES2_S2_S2_S2_fjLj128EEEEELb1ELb0ELb0ELb0EEEvNS_9BwdParamsE:
	.zero		824


//--------------------- .nv.constant0._ZN10layer_norm13ln_bwd_kernelINS_13Kernel_traitsI6__halfS2_S2_S2_fjLj2560ELj1ELj1ELj4ELj8ENS_18Kernel_traits_baseILj2560ES2_S2_S2_S2_fjLj128EEEEELb1ELb0ELb0ELb1EEEvNS_9BwdParamsE --------------------------
	.section	.nv.constant0._ZN10layer_norm13ln_bwd_kernelINS_13Kernel_traitsI6__halfS2_S2_S2_fjLj2560ELj1ELj1ELj4ELj8ENS_18Kernel_traits_baseILj2560ES2_S2_S2_S2_fjLj128EEEEELb1ELb0ELb0ELb1EEEvNS_9BwdParamsE,"a",@progbits
	.sectionflags	@""
	.align	4
.nv.constant0._ZN10layer_norm13ln_bwd_kernelINS_13Kernel_traitsI6__halfS2_S2_S2_fjLj2560ELj1ELj1ELj4ELj8ENS_18Kernel_traits_baseILj2560ES2_S2_S2_S2_fjLj128EEEEELb1ELb0ELb0ELb1EEEvNS_9BwdParamsE:
	.zero		824


//--------------------- .nv.constant0._ZN10layer_norm22ln_bwd_finalize_kernelINS_22Kernel_traits_finalizeILj2560E6__halfS2_S2_S2_fjLb0ELj1024ELj4ENS_18Kernel_traits_baseILj2560ES2_S2_S2_S2_fjLj1024EEEEELb0ELb0EEEvNS_9BwdParamsE --------------------------
	.section	.nv.constant0._ZN10layer_norm22ln_bwd_finalize_kernelINS_22Kernel_traits_finalizeILj2560E6__halfS2_S2_S2_fjLb0ELj1024ELj4ENS_18Kernel_traits_baseILj2560ES2_S2_S2_S2_fjLj1024EEEEELb0ELb0EEEvNS_9BwdParamsE,"a",@progbits
	.sectionflags	@""
	.align	4
.nv.constant0._ZN10layer_norm22ln_bwd_finalize_kernelINS_22Kernel_traits_finalizeILj2560E6__halfS2_S2_S2_fjLb0ELj1024ELj4ENS_18Kernel_traits_baseILj2560ES2_S2_S2_S2_fjLj1024EEEEELb0ELb0EEEvNS_9BwdParamsE:
	.zero		824


//--------------------- .nv.constant0._ZN10layer_norm13ln_bwd_kernelINS_13Kernel_traitsI6__halfS2_S2_S2_fjLj2560ELj1ELj1ELj4ELj8ENS_18Kernel_traits_baseILj2560ES2_S2_S2_S2_fjLj128EEEEELb1ELb0ELb1ELb0EEEvNS_9BwdParamsE --------------------------
	.section	.nv.constant0._ZN10layer_norm13ln_bwd_kernelINS_13Kernel_traitsI6__halfS2_S2_S2_fjLj2560ELj1ELj1ELj4ELj8ENS_18Kernel_traits_baseILj2560ES2_S2_S2_S2_fjLj128EEEEELb1ELb0ELb1ELb0EEEvNS_9BwdParamsE,"a",@progbits
	.sectionflags	@""
	.align	4
.nv.constant0._ZN10layer_norm13ln_bwd_kernelINS_13Kernel_traitsI6__halfS2_S2_S2_fjLj2560ELj1ELj1ELj4ELj8ENS_18Kernel_traits_baseILj2560ES2_S2_S2_S2_fjLj128EEEEELb1ELb0ELb1ELb0EEEvNS_9BwdParamsE:
	.zero		824


//--------------------- .nv.constant0._ZN10layer_norm22ln_bwd_finalize_kernelINS_22Kernel_traits_finalizeILj2560E6__halfS2_S2_S2_fjLb0ELj1024ELj4ENS_18Kernel_traits_baseILj2560ES2_S2_S2_S2_fjLj1024EEEEELb0ELb1EEEvNS_9BwdParamsE --------------------------
	.section	.nv.constant0._ZN10layer_norm22ln_bwd_finalize_kernelINS_22Kernel_traits_finalizeILj2560E6__halfS2_S2_S2_fjLb0ELj1024ELj4ENS_18Kernel_traits_baseILj2560ES2_S2_S2_S2_fjLj1024EEEEELb0ELb1EEEvNS_9BwdParamsE,"a",@progbits
	.sectionflags	@""
	.align	4
.nv.constant0._ZN10layer_norm22ln_bwd_finalize_kernelINS_22Kernel_traits_finalizeILj2560E6__halfS2_S2_S2_fjLb0ELj1024ELj4ENS_18Kernel_traits_baseILj2560ES2_S2_S2_S2_fjLj1024EEEEELb0ELb1EEEvNS_9BwdParamsE:
	.zero		824


//--------------------- .nv.constant0._ZN10layer_norm13ln_bwd_kernelINS_13Kernel_traitsI6__halfS2_S2_S2_fjLj2560ELj1ELj1ELj4ELj8ENS_18Kernel_traits_baseILj2560ES2_S2_S2_S2_fjLj128EEEEELb1ELb0ELb1ELb1EEEvNS_9BwdParamsE --------------------------
	.section	.nv.constant0._ZN10layer_norm13ln_bwd_kernelINS_13Kernel_traitsI6__halfS2_S2_S2_fjLj2560ELj1ELj1ELj4ELj8ENS_18Kernel_traits_baseILj2560ES2_S2_S2_S2_fjLj128EEEEELb1ELb0ELb1ELb1EEEvNS_9BwdParamsE,"a",@progbits
	.sectionflags	@""
	.align	4
.nv.constant0._ZN10layer_norm13ln_bwd_kernelINS_13Kernel_traitsI6__halfS2_S2_S2_fjLj2560ELj1ELj1ELj4ELj8ENS_18Kernel_traits_baseILj2560ES2_S2_S2_S2_fjLj128EEEEELb1ELb0ELb1ELb1EEEvNS_9BwdParamsE:
	.zero		824


//--------------------- .nv.constant0._ZN10layer_norm13ln_bwd_kernelINS_13Kernel_traitsI6__halfS2_S2_S2_fjLj2560ELj1ELj1ELj4ELj8ENS_18Kernel_traits_baseILj2560ES2_S2_S2_S2_fjLj128EEEEELb1ELb1ELb0ELb0EEEvNS_9BwdParamsE --------------------------
	.section	.nv.constant0._ZN10layer_norm13ln_bwd_kernelINS_13Kernel_traitsI6__halfS2_S2_S2_fjLj2560ELj1ELj1ELj4ELj8ENS_18Kernel_traits_baseILj2560ES2_S2_S2_S2_fjLj128EEEEELb1ELb1ELb0ELb0EEEvNS_9BwdParamsE,"a",@progbits
	.sectionflags	@""
	.align	4
.nv.constant0._ZN10layer_norm13ln_bwd_kernelINS_13Kernel_traitsI6__halfS2_S2_S2_fjLj2560ELj1ELj1ELj4ELj8ENS_18Kernel_traits_baseILj2560ES2_S2_S2_S2_fjLj128EEEEELb1ELb1ELb0ELb0EEEvNS_9BwdParamsE:
	.zero		824


//--------------------- .nv.constant0._ZN10layer_norm13ln_bwd_kernelINS_13Kernel_traitsI6__halfS2_S2_S2_fjLj2560ELj1ELj1ELj4ELj8ENS_18Kernel_traits_baseILj2560ES2_S2_S2_S2_fjLj128EEEEELb1ELb1ELb0ELb1EEEvNS_9BwdParamsE --------------------------
	.section	.nv.constant0._ZN10layer_norm13ln_bwd_kernelINS_13Kernel_traitsI6__halfS2_S2_S2_fjLj2560ELj1ELj1ELj4ELj8ENS_18Kernel_traits_baseILj2560ES2_S2_S2_S2_fjLj128EEEEELb1ELb1ELb0ELb1EEEvNS_9BwdParamsE,"a",@progbits
	.sectionflags	@""
	.align	4
.nv.constant0._ZN10layer_norm13ln_bwd_kernelINS_13Kernel_traitsI6__halfS2_S2_S2_fjLj2560ELj1ELj1ELj4ELj8ENS_18Kernel_traits_baseILj2560ES2_S2_S2_S2_fjLj128EEEEELb1ELb1ELb0ELb1EEEvNS_9BwdParamsE:
	.zero		824


//--------------------- .nv.constant0._ZN10layer_norm22ln_bwd_finalize_kernelINS_22Kernel_traits_finalizeILj2560E6__halfS2_S2_S2_fjLb1ELj1024ELj4ENS_18Kernel_traits_baseILj2560ES2_S2_S2_S2_fjLj1024EEEEELb1ELb0EEEvNS_9BwdParamsE --------------------------
	.section	.nv.constant0._ZN10layer_norm22ln_bwd_finalize_kernelINS_22Kernel_traits_finalizeILj2560E6__halfS2_S2_S2_fjLb1ELj1024ELj4ENS_18Kernel_traits_baseILj2560ES2_S2_S2_S2_fjLj1024EEEEELb1ELb0EEEvNS_9BwdParamsE,"a",@progbits
	.sectionflags	@""
	.align	4
.nv.constant0._ZN10layer_norm22ln_bwd_finalize_kernelINS_22Kernel_traits_finalizeILj2560E6__halfS2_S2_S2_fjLb1ELj1024ELj4ENS_18Kernel_traits_baseILj2560ES2_S2_S2_S2_fjLj1024EEEEELb1ELb0EEEvNS_9BwdParamsE:
	.zero		824


//--------------------- .nv.constant0._ZN10layer_norm13ln_bwd_kernelINS_13Kernel_traitsI6__halfS2_S2_S2_fjLj2560ELj1ELj1ELj4ELj8ENS_18Kernel_traits_baseILj2560ES2_S2_S2_S2_fjLj128EEEEELb1ELb1ELb1ELb0EEEvNS_9BwdParamsE --------------------------
	.section	.nv.constant0._ZN10layer_norm13ln_bwd_kernelINS_13Kernel_traitsI6__halfS2_S2_S2_fjLj2560ELj1ELj1ELj4ELj8ENS_18Kernel_traits_baseILj2560ES2_S2_S2_S2_fjLj128EEEEELb1ELb1ELb1ELb0EEEvNS_9BwdParamsE,"a",@progbits
	.sectionflags	@""
	.align	4
.nv.constant0._ZN10layer_norm13ln_bwd_kernelINS_13Kernel_traitsI6__halfS2_S2_S2_fjLj2560ELj1ELj1ELj4ELj8ENS_18Kernel_traits_baseILj2560ES2_S2_S2_S2_fjLj128EEEEELb1ELb1ELb1ELb0EEEvNS_9BwdParamsE:
	.zero		824


//--------------------- .nv.constant0._ZN10layer_norm22ln_bwd_finalize_kernelINS_22Kernel_traits_finalizeILj2560E6__halfS2_S2_S2_fjLb1ELj1024ELj4ENS_18Kernel_traits_baseILj2560ES2_S2_S2_S2_fjLj1024EEEEELb1ELb1EEEvNS_9BwdParamsE --------------------------
	.section	.nv.constant0._ZN10layer_norm22ln_bwd_finalize_kernelINS_22Kernel_traits_finalizeILj2560E6__halfS2_S2_S2_fjLb1ELj1024ELj4ENS_18Kernel_traits_baseILj2560ES2_S2_S2_S2_fjLj1024EEEEELb1ELb1EEEvNS_9BwdParamsE,"a",@progbits
	.sectionflags	@""
	.align	4
.nv.constant0._ZN10layer_norm22ln_bwd_finalize_kernelINS_22Kernel_traits_finalizeILj2560E6__halfS2_S2_S2_fjLb1ELj1024ELj4ENS_18Kernel_traits_baseILj2560ES2_S2_S2_S2_fjLj1024EEEEELb1ELb1EEEvNS_9BwdParamsE:
	.zero		824


//--------------------- .nv.constant0._ZN10layer_norm13ln_bwd_kernelINS_13Kernel_traitsI6__halfS2_S2_S2_fjLj2560ELj1ELj1ELj4ELj8ENS_18Kernel_traits_baseILj2560ES2_S2_S2_S2_fjLj128EEEEELb1ELb1ELb1ELb1EEEvNS_9BwdParamsE --------------------------
	.section	.nv.constant0._ZN10layer_norm13ln_bwd_kernelINS_13Kernel_traitsI6__halfS2_S2_S2_fjLj2560ELj1ELj1ELj4ELj8ENS_18Kernel_traits_baseILj2560ES2_S2_S2_S2_fjLj128EEEEELb1ELb1ELb1ELb1EEEvNS_9BwdParamsE,"a",@progbits
	.sectionflags	@""
	.align	4
.nv.constant0._ZN10layer_norm13ln_bwd_kernelINS_13Kernel_traitsI6__halfS2_S2_S2_fjLj2560ELj1ELj1ELj4ELj8ENS_18Kernel_traits_baseILj2560ES2_S2_S2_S2_fjLj128EEEEELb1ELb1ELb1ELb1EEEvNS_9BwdParamsE:
	.zero		824


//--------------------- .nv.constant0._ZN10layer_norm13ln_bwd_kernelINS_13Kernel_traitsIf13__nv_bfloat16S2_S2_fjLj2560ELj1ELj1ELj4ELj8ENS_18Kernel_traits_baseILj2560EfS2_S2_S2_fjLj128EEEEELb0ELb0ELb0ELb0EEEvNS_9BwdParamsE --------------------------
	.section	.nv.constant0._ZN10layer_norm13ln_bwd_kernelINS_13Kernel_traitsIf13__nv_bfloat16S2_S2_fjLj2560ELj1ELj1ELj4ELj8ENS_18Kernel_traits_baseILj2560EfS2_S2_S2_fjLj128EEEEELb0ELb0ELb0ELb0EEEvNS_9BwdParamsE,"a",@progbits
	.sectionflags	@""
	.align	4
.nv.constant0._ZN10layer_norm13ln_bwd_kernelINS_13Kernel_traitsIf13__nv_bfloat16S2_S2_fjLj2560ELj1ELj1ELj4ELj8ENS_18Kernel_traits_baseILj2560EfS2_S2_S2_fjLj128EEEEELb0ELb0ELb0ELb0EEEvNS_9BwdParamsE:
	.zero		824


//--------------------- .nv.constant0._ZN10layer_norm13ln_bwd_kernelINS_13Kernel_traitsIf13__nv_bfloat16S2_S2_fjLj2560ELj1ELj1ELj4ELj8ENS_18Kernel_traits_baseILj2560EfS2_S2_S2_fjLj128EEEEELb0ELb0ELb0ELb1EEEvNS_9BwdParamsE --------------------------
	.section	.nv.constant0._ZN10layer_norm13ln_bwd_kernelINS_13Kernel_traitsIf13__nv_bfloat16S2_S2_fjLj2560ELj1ELj1ELj4ELj8ENS_18Kernel_traits_baseILj2560EfS2_S2_S2_fjLj128EEEEELb0ELb0ELb0ELb1EEEvNS_9BwdParamsE,"a",@progbits
	.sectionflags	@""
	.align	4
.nv.constant0._ZN10layer_norm13ln_bwd_kernelINS_13Kernel_traitsIf13__nv_bfloat16S2_S2_fjLj2560ELj1ELj1ELj4ELj8ENS_18Kernel_traits_baseILj2560EfS2_S2_S2_fjLj128EEEEELb0ELb0ELb0ELb1EEEvNS_9BwdParamsE:
	.zero		824


//--------------------- .nv.constant0._ZN10layer_norm13ln_bwd_kernelINS_13Kernel_traitsIf13__nv_bfloat16S2_S2_fjLj2560ELj1ELj1ELj4ELj8ENS_18Kernel_traits_baseILj2560EfS2_S2_S2_fjLj128EEEEELb0ELb0ELb1ELb0EEEvNS_9BwdParamsE --------------------------
	.section	.nv.constant0._ZN10layer_norm13ln_bwd_kernelINS_13Kernel_traitsIf13__nv_bfloat16S2_S2_fjLj2560ELj1ELj1ELj4ELj8ENS_18Kernel_traits_baseILj2560EfS2_S2_S2_fjLj128EEEEELb0ELb0ELb1ELb0EEEvNS_9BwdParamsE,"a",@progbits
	.sectionflags	@""
	.align	4
.nv.constant0._ZN10layer_norm13ln_bwd_kernelINS_13Kernel_traitsIf13__nv_bfloat16S2_S2_fjLj2560ELj1ELj1ELj4ELj8ENS_18Kernel_traits_baseILj2560EfS2_S2_S2_fjLj128EEEEELb0ELb0ELb1ELb0EEEvNS_9BwdParamsE:
	.zero		824


//--------------------- .nv.constant0._ZN10layer_norm13ln_bwd_kernelINS_13Kernel_traitsIf13__nv_bfloat16S2_S2_fjLj2560ELj1ELj1ELj4ELj8ENS_18Kernel_traits_baseILj2560EfS2_S2_S2_fjLj128EEEEELb0ELb0ELb1ELb1EEEvNS_9BwdParamsE --------------------------
	.section	.nv.constant0._ZN10layer_norm13ln_bwd_kernelINS_13Kernel_traitsIf13__nv_bfloat16S2_S2_fjLj2560ELj1ELj1ELj4ELj8ENS_18Kernel_traits_baseILj2560EfS2_S2_S2_fjLj128EEEEELb0ELb0ELb1ELb1EEEvNS_9BwdParamsE,"a",@progbits
	.sectionflags	@""
	.align	4
.nv.constant0._ZN10layer_norm13ln_bwd_kernelINS_13Kernel_traitsIf13__nv_bfloat16S2_S2_fjLj2560ELj1ELj1ELj4ELj8ENS_18Kernel_traits_baseILj2560EfS2_S2_S2_fjLj128EEEEELb0ELb0ELb1ELb1EEEvNS_9BwdParamsE:
	.zero		824


//--------------------- .nv.constant0._ZN10layer_norm13ln_bwd_kernelINS_13Kernel_traitsIf13__nv_bfloat16S2_S2_fjLj2560ELj1ELj1ELj4ELj8ENS_18Kernel_traits_baseILj2560EfS2_S2_S2_fjLj128EEEEELb0ELb1ELb0ELb0EEEvNS_9BwdParamsE --------------------------
	.section	.nv.constant0._ZN10layer_norm13ln_bwd_kernelINS_13Kernel_traitsIf13__nv_bfloat16S2_S2_fjLj2560ELj1ELj1ELj4ELj8ENS_18Kernel_traits_baseILj2560EfS2_S2_S2_fjLj128EEEEELb0ELb1ELb0ELb0EEEvNS_9BwdParamsE,"a",@progbits
	.sectionflags	@""
	.align	4
.nv.constant0._ZN10layer_norm13ln_bwd_kernelINS_13Kernel_traitsIf13__nv_bfloat16S2_S2_fjLj2560ELj1ELj1ELj4ELj8ENS_18Kernel_traits_baseILj2560EfS2_S2_S2_fjLj128EEEEELb0ELb1ELb0ELb0EEEvNS_9BwdParamsE:
	.zero		824


//--------------------- .nv.constant0._ZN10layer_norm13ln_bwd_kernelINS_13Kernel_traitsIf13__nv_bfloat16S2_S2_fjLj2560ELj1ELj1ELj4ELj8ENS_18Kernel_traits_baseILj2560EfS2_S2_S2_fjLj128EEEEELb0ELb1ELb0ELb1EEEvNS_9BwdParamsE --------------------------
	.section	.nv.constant0._ZN10layer_norm13ln_bwd_kernelINS_13Kernel_traitsIf13__nv_bfloat16S2_S2_fjLj2560ELj1ELj1ELj4ELj8ENS_18Kernel_traits_baseILj2560EfS2_S2_S2_fjLj128EEEEELb0ELb1ELb0ELb1EEEvNS_9BwdParamsE,"a",@progbits
	.sectionflags	@""
	.align	4
.nv.constant0._ZN10layer_norm13ln_bwd_kernelINS_13Kernel_traitsIf13__nv_bfloat16S2_S2_fjLj2560ELj1ELj1ELj4ELj8ENS_18Kernel_traits_baseILj2560EfS2_S2_S2_fjLj128EEEEELb0ELb1ELb0ELb1EEEvNS_9BwdParamsE:
	.zero		824


//--------------------- .nv.constant0._ZN10layer_norm13ln_bwd_kernelINS_13Kernel_traitsIf13__nv_bfloat16S2_S2_fjLj2560ELj1ELj1ELj4ELj8ENS_18Kernel_traits_baseILj2560EfS2_S2_S2_fjLj128EEEEELb0ELb1ELb1ELb0EEEvNS_9BwdParamsE --------------------------
	.section	.nv.constant0._ZN10layer_norm13ln_bwd_kernelINS_13Kernel_traitsIf13__nv_bfloat16S2_S2_fjLj2560ELj1ELj1ELj4ELj8ENS_18Kernel_traits_baseILj2560EfS2_S2_S2_fjLj128EEEEELb0ELb1ELb1ELb0EEEvNS_9BwdParamsE,"a",@progbits
	.sectionflags	@""
	.align	4
.nv.constant0._ZN10layer_norm13ln_bwd_kernelINS_13Kernel_traitsIf13__nv_bfloat16S2_S2_fjLj2560ELj1ELj1ELj4ELj8ENS_18Kernel_traits_baseILj2560EfS2_S2_S2_fjLj128EEEEELb0ELb1ELb1ELb0EEEvNS_9BwdParamsE:
	.zero		824


//--------------------- .nv.constant0._ZN10layer_norm13ln_bwd_kernelINS_13Kernel_traitsIf13__nv_bfloat16S2_S2_fjLj2560ELj1ELj1ELj4ELj8ENS_18Kernel_traits_baseILj2560EfS2_S2_S2_fjLj128EEEEELb0ELb1ELb1ELb1EEEvNS_9BwdParamsE --------------------------
	.section	.nv.constant0._ZN10layer_norm13ln_bwd_kernelINS_13Kernel_traitsIf13__nv_bfloat16S2_S2_fjLj2560ELj1ELj1ELj4ELj8ENS_18Kernel_traits_baseILj2560EfS2_S2_S2_fjLj128EEEEELb0ELb1ELb1ELb1EEEvNS_9BwdParamsE,"a",@progbits
	.sectionflags	@""
	.align	4
.nv.constant0._ZN10layer_norm13ln_bwd_kernelINS_13Kernel_traitsIf13__nv_bfloat16S2_S2_fjLj2560ELj1ELj1ELj4ELj8ENS_18Kernel_traits_baseILj2560EfS2_S2_S2_fjLj128EEEEELb0ELb1ELb1ELb1EEEvNS_9BwdParamsE:
	.zero		824


//--------------------- .nv.constant0._ZN10layer_norm13ln_bwd_kernelINS_13Kernel_traitsIf13__nv_bfloat16S2_S2_fjLj2560ELj1ELj1ELj4ELj8ENS_18Kernel_traits_baseILj2560EfS2_S2_S2_fjLj128EEEEELb1ELb0ELb0ELb0EEEvNS_9BwdParamsE --------------------------
	.section	.nv.constant0._ZN10layer_norm13ln_bwd_kernelINS_13Kernel_traitsIf13__nv_bfloat16S2_S2_fjLj2560ELj1ELj1ELj4ELj8ENS_18Kernel_traits_baseILj2560EfS2_S2_S2_fjLj128EEEEELb1ELb0ELb0ELb0EEEvNS_9BwdParamsE,"a",@progbits
	.sectionflags	@""
	.align	4
.nv.constant0._ZN10layer_norm13ln_bwd_kernelINS_13Kernel_traitsIf13__nv_bfloat16S2_S2_fjLj2560ELj1ELj1ELj4ELj8ENS_18Kernel_traits_baseILj2560EfS2_S2_S2_fjLj128EEEEELb1ELb0ELb0ELb0EEEvNS_9BwdParamsE:
	.zero		824


//--------------------- .nv.constant0._ZN10layer_norm13ln_bwd_kernelINS_13Kernel_traitsIf13__nv_bfloat16S2_S2_fjLj2560ELj1ELj1ELj4ELj8ENS_18Kernel_traits_baseILj2560EfS2_S2_S2_fjLj128EEEEELb1ELb0ELb0ELb1EEEvNS_9BwdParamsE --------------------------
	.section	.nv.constant0._ZN10layer_norm13ln_bwd_kernelINS_13Kernel_traitsIf13__nv_bfloat16S2_S2_fjLj2560ELj1ELj1ELj4ELj8ENS_18Kernel_traits_baseILj2560EfS2_S2_S2_fjLj128EEEEELb1ELb0ELb0ELb1EEEvNS_9BwdParamsE,"a",@progbits
	.sectionflags	@""
	.align	4
.nv.constant0._ZN10layer_norm13ln_bwd_kernelINS_13Kernel_traitsIf13__nv_bfloat16S2_S2_fjLj2560ELj1ELj1ELj4ELj8ENS_18Kernel_traits_baseILj2560EfS2_S2_S2_fjLj128EEEEELb1ELb0ELb0ELb1EEEvNS_9BwdParamsE:
	.zero		824


//--------------------- .nv.constant0._ZN10layer_norm22ln_bwd_finalize_kernelINS_22Kernel_traits_finalizeILj2560Ef13__nv_bfloat16S2_S2_fjLb0ELj1024ELj4ENS_18Kernel_traits_baseILj2560EfS2_S2_S2_fjLj1024EEEEELb0ELb0EEEvNS_9BwdParamsE --------------------------
	.section	.nv.constant0._ZN10layer_norm22ln_bwd_finalize_kernelINS_22Kernel_traits_finalizeILj2560Ef13__nv_bfloat16S2_S2_fjLb0ELj1024ELj4ENS_18Kernel_traits_baseILj2560EfS2_S2_S2_fjLj1024EEEEELb0ELb0EEEvNS_9BwdParamsE,"a",@progbits
	.sectionflags	@""
	.align	4
.nv.constant0._ZN10layer_norm22ln_bwd_finalize_kernelINS_22Kernel_traits_finalizeILj2560Ef13__nv_bfloat16S2_S2_fjLb0ELj1024ELj4ENS_18Kernel_traits_baseILj2560EfS2_S2_S2_fjLj1024EEEEELb0ELb0EEEvNS_9BwdParamsE:
	.zero		824


//--------------------- .nv.constant0._ZN10layer_norm13ln_bwd_kernelINS_13Kernel_traitsIf13__nv_bfloat16S2_S2_fjLj2560ELj1ELj1ELj4ELj8ENS_18Kernel_traits_baseILj2560EfS2_S2_S2_fjLj128EEEEELb1ELb0ELb1ELb0EEEvNS_9BwdParamsE --------------------------
	.section	.nv.constant0._ZN10layer_norm13ln_bwd_kernelINS_13Kernel_traitsIf13__nv_bfloat16S2_S2_fjLj2560ELj1ELj1ELj4ELj8ENS_18Kernel_traits_baseILj2560EfS2_S2_S2_fjLj128EEEEELb1ELb0ELb1ELb0EEEvNS_9BwdParamsE,"a",@progbits
	.sectionflags	@""
	.align	4
.nv.constant0._ZN10layer_norm13ln_bwd_kernelINS_13Kernel_traitsIf13__nv_bfloat16S2_S2_fjLj2560ELj1ELj1ELj4ELj8ENS_18Kernel_traits_baseILj2560EfS2_S2_S2_fjLj128EEEEELb1ELb0ELb1ELb0EEEvNS_9BwdParamsE:
	.zero		824


//--------------------- .nv.constant0._ZN10layer_norm22ln_bwd_finalize_kernelINS_22Kernel_traits_finalizeILj2560Ef13__nv_bfloat16S2_S2_fjLb0ELj1024ELj4ENS_18Kernel_traits_baseILj2560EfS2_S2_S2_fjLj1024EEEEELb0ELb1EEEvNS_9BwdParamsE --------------------------
	.section	.nv.constant0._ZN10layer_norm22ln_bwd_finalize_kernelINS_22Kernel_traits_finalizeILj2560Ef13__nv_bfloat16S2_S2_fjLb0ELj1024ELj4ENS_18Kernel_traits_baseILj2560EfS2_S2_S2_fjLj1024EEEEELb0ELb1EEEvNS_9BwdParamsE,"a",@progbits
	.sectionflags	@""
	.align	4
.nv.constant0._ZN10layer_norm22ln_bwd_finalize_kernelINS_22Kernel_traits_finalizeILj2560Ef13__nv_bfloat16S2_S2_fjLb0ELj1024ELj4ENS_18Kernel_traits_baseILj2560EfS2_S2_S2_fjLj1024EEEEELb0ELb1EEEvNS_9BwdParamsE:
	.zero		824


//--------------------- .nv.constant0._ZN10layer_norm13ln_bwd_kernelINS_13Kernel_traitsIf13__nv_bfloat16S2_S2_fjLj2560ELj1ELj1ELj4ELj8ENS_18Kernel_traits_baseILj2560EfS2_S2_S2_fjLj128EEEEELb1ELb0ELb1ELb1EEEvNS_9BwdParamsE --------------------------
	.section	.nv.constant0._ZN10layer_norm13ln_bwd_kernelINS_13Kernel_traitsIf13__nv_bfloat16S2_S2_fjLj2560ELj1ELj1ELj4ELj8ENS_18Kernel_traits_baseILj2560EfS2_S2_S2_fjLj128EEEEELb1ELb0ELb1ELb1EEEvNS_9BwdParamsE,"a",@progbits
	.sectionflags	@""
	.align	4
.nv.constant0._ZN10layer_norm13ln_bwd_kernelINS_13Kernel_traitsIf13__nv_bfloat16S2_S2_fjLj2560ELj1ELj1ELj4ELj8ENS_18Kernel_traits_baseILj2560EfS2_S2_S2_fjLj128EEEEELb1ELb0ELb1ELb1EEEvNS_9BwdParamsE:
	.zero		824


//--------------------- .nv.constant0._ZN10layer_norm13ln_bwd_kernelINS_13Kernel_traitsIf13__nv_bfloat16S2_S2_fjLj2560ELj1ELj1ELj4ELj8ENS_18Kernel_traits_baseILj2560EfS2_S2_S2_fjLj128EEEEELb1ELb1ELb0ELb0EEEvNS_9BwdParamsE --------------------------
	.section	.nv.constant0._ZN10layer_norm13ln_bwd_kernelINS_13Kernel_traitsIf13__nv_bfloat16S2_S2_fjLj2560ELj1ELj1ELj4ELj8ENS_18Kernel_traits_baseILj2560EfS2_S2_S2_fjLj128EEEEELb1ELb1ELb0ELb0EEEvNS_9BwdParamsE,"a",@progbits
	.sectionflags	@""
	.align	4
.nv.constant0._ZN10layer_norm13ln_bwd_kernelINS_13Kernel_traitsIf13__nv_bfloat16S2_S2_fjLj2560ELj1ELj1ELj4ELj8ENS_18Kernel_traits_baseILj2560EfS2_S2_S2_fjLj128EEEEELb1ELb1ELb0ELb0EEEvNS_9BwdParamsE:
	.zero		824


//--------------------- .nv.constant0._ZN10layer_norm13ln_bwd_kernelINS_13Kernel_traitsIf13__nv_bfloat16S2_S2_fjLj2560ELj1ELj1ELj4ELj8ENS_18Kernel_traits_baseILj2560EfS2_S2_S2_fjLj128EEEEELb1ELb1ELb0ELb1EEEvNS_9BwdParamsE --------------------------
	.section	.nv.constant0._ZN10layer_norm13ln_bwd_kernelINS_13Kernel_traitsIf13__nv_bfloat16S2_S2_fjLj2560ELj1ELj1ELj4ELj8ENS_18Kernel_traits_baseILj2560EfS2_S2_S2_fjLj128EEEEELb1ELb1ELb0ELb1EEEvNS_9BwdParamsE,"a",@progbits
	.sectionflags	@""
	.align	4
.nv.constant0._ZN10layer_norm13ln_bwd_kernelINS_13Kernel_traitsIf13__nv_bfloat16S2_S2_fjLj2560ELj1ELj1ELj4ELj8ENS_18Kernel_traits_baseILj2560EfS2_S2_S2_fjLj128EEEEELb1ELb1ELb0ELb1EEEvNS_9BwdParamsE:
	.zero		824


//--------------------- .nv.constant0._ZN10layer_norm22ln_bwd_finalize_kernelINS_22Kernel_traits_finalizeILj2560Ef13__nv_bfloat16S2_S2_fjLb1ELj1024ELj4ENS_18Kernel_traits_baseILj2560EfS2_S2_S2_fjLj1024EEEEELb1ELb0EEEvNS_9BwdParamsE --------------------------
	.section	.nv.constant0._ZN10layer_norm22ln_bwd_finalize_kernelINS_22Kernel_traits_finalizeILj2560Ef13__nv_bfloat16S2_S2_fjLb1ELj1024ELj4ENS_18Kernel_traits_baseILj2560EfS2_S2_S2_fjLj1024EEEEELb1ELb0EEEvNS_9BwdParamsE,"a",@progbits
	.sectionflags	@""
	.align	4
.nv.constant0._ZN10layer_norm22ln_bwd_finalize_kernelINS_22Kernel_traits_finalizeILj2560Ef13__nv_bfloat16S2_S2_fjLb1ELj1024ELj4ENS_18Kernel_traits_baseILj2560EfS2_S2_S2_fjLj1024EEEEELb1ELb0EEEvNS_9BwdParamsE:
	.zero		824


//--------------------- .nv.constant0._ZN10layer_norm13ln_bwd_kernelINS_13Kernel_traitsIf13__nv_bfloat16S2_S2_fjLj2560ELj1ELj1ELj4ELj8ENS_18Kernel_traits_baseILj2560EfS2_S2_S2_fjLj128EEEEELb1ELb1ELb1ELb0EEEvNS_9BwdParamsE --------------------------
	.section	.nv.constant0._ZN10layer_norm13ln_bwd_kernelINS_13Kernel_traitsIf13__nv_bfloat16S2_S2_fjLj2560ELj1ELj1ELj4ELj8ENS_18Kernel_traits_baseILj2560EfS2_S2_S2_fjLj128EEEEELb1ELb1ELb1ELb0EEEvNS_9BwdParamsE,"a",@progbits
	.sectionflags	@""
	.align	4
.nv.constant0._ZN10layer_norm13ln_bwd_kernelINS_13Kernel_traitsIf13__nv_bfloat16S2_S2_fjLj2560ELj1ELj1ELj4ELj8ENS_18Kernel_traits_baseILj2560EfS2_S2_S2_fjLj128EEEEELb1ELb1ELb1ELb0EEEvNS_9BwdParamsE:
	.zero		824


//--------------------- .nv.constant0._ZN10layer_norm22ln_bwd_finalize_kernelINS_22Kernel_traits_finalizeILj2560Ef13__nv_bfloat16S2_S2_fjLb1ELj1024ELj4ENS_18Kernel_traits_baseILj2560EfS2_S2_S2_fjLj1024EEEEELb1ELb1EEEvNS_9BwdParamsE --------------------------
	.section	.nv.constant0._ZN10layer_norm22ln_bwd_finalize_kernelINS_22Kernel_traits_finalizeILj2560Ef13__nv_bfloat16S2_S2_fjLb1ELj1024ELj4ENS_18Kernel_traits_baseILj2560EfS2_S2_S2_fjLj1024EEEEELb1ELb1EEEvNS_9BwdParamsE,"a",@progbits
	.sectionflags	@""
	.align	4
.nv.constant0._ZN10layer_norm22ln_bwd_finalize_kernelINS_22Kernel_traits_finalizeILj2560Ef13__nv_bfloat16S2_S2_fjLb1ELj1024ELj4ENS_18Kernel_traits_baseILj2560EfS2_S2_S2_fjLj1024EEEEELb1ELb1EEEvNS_9BwdParamsE:
	.zero		824


//--------------------- .nv.constant0._ZN10layer_norm13ln_bwd_kernelINS_13Kernel_traitsIf13__nv_bfloat16S2_S2_fjLj2560ELj1ELj1ELj4ELj8ENS_18Kernel_traits_baseILj2560EfS2_S2_S2_fjLj128EEEEELb1ELb1ELb1ELb1EEEvNS_9BwdParamsE --------------------------
	.section	.nv.constant0._ZN10layer_norm13ln_bwd_kernelINS_13Kernel_traitsIf13__nv_bfloat16S2_S2_fjLj2560ELj1ELj1ELj4ELj8ENS_18Kernel_traits_baseILj2560EfS2_S2_S2_fjLj128EEEEELb1ELb1ELb1ELb1EEEvNS_9BwdParamsE,"a",@progbits
	.sectionflags	@""
	.align	4
.nv.constant0._ZN10layer_norm13ln_bwd_kernelINS_13Kernel_traitsIf13__nv_bfloat16S2_S2_fjLj2560ELj1ELj1ELj4ELj8ENS_18Kernel_traits_baseILj2560EfS2_S2_S2_fjLj128EEEEELb1ELb1ELb1ELb1EEEvNS_9BwdParamsE:
	.zero		824


//--------------------- .nv.constant0._ZN10layer_norm13ln_bwd_kernelINS_13Kernel_traitsI13__nv_bfloat16S2_fS2_fjLj2560ELj1ELj1ELj4ELj8ENS_18Kernel_traits_baseILj2560ES2_S2_fS2_fjLj128EEEEELb0ELb0ELb0ELb0EEEvNS_9BwdParamsE --------------------------
	.section	.nv.constant0._ZN10layer_norm13ln_bwd_kernelINS_13Kernel_traitsI13__nv_bfloat16S2_fS2_fjLj2560ELj1ELj1ELj4ELj8ENS_18Kernel_traits_baseILj2560ES2_S2_fS2_fjLj128EEEEELb0ELb0ELb0ELb0EEEvNS_9BwdParamsE,"a",@progbits
	.sectionflags	@""
	.align	4
.nv.constant0._ZN10layer_norm13ln_bwd_kernelINS_13Kernel_traitsI13__nv_bfloat16S2_fS2_fjLj2560ELj1ELj1ELj4ELj8ENS_18Kernel_traits_baseILj2560ES2_S2_fS2_fjLj128EEEEELb0ELb0ELb0ELb0EEEvNS_9BwdParamsE:
	.zero		824


//--------------------- .nv.constant0._ZN10layer_norm13ln_bwd_kernelINS_13Kernel_traitsI13__nv_bfloat16S2_fS2_fjLj2560ELj1ELj1ELj4ELj8ENS_18Kernel_traits_baseILj2560ES2_S2_fS2_fjLj128EEEEELb0ELb0ELb0ELb1EEEvNS_9BwdParamsE --------------------------
	.section	.nv.constant0._ZN10layer_norm13ln_bwd_kernelINS_13Kernel_traitsI13__nv_bfloat16S2_fS2_fjLj2560ELj1ELj1ELj4ELj8ENS_18Kernel_traits_baseILj2560ES2_S2_fS2_fjLj128EEEEELb0ELb0ELb0ELb1EEEvNS_9BwdParamsE,"a",@progbits
	.sectionflags	@""
	.align	4
.nv.constant0._ZN10layer_norm13ln_bwd_kernelINS_13Kernel_traitsI13__nv_bfloat16S2_fS2_fjLj2560ELj1ELj1ELj4ELj8ENS_18Kernel_traits_baseILj2560ES2_S2_fS2_fjLj128EEEEELb0ELb0ELb0ELb1EEEvNS_9BwdParamsE:
	.zero		824


//--------------------- .nv.constant0._ZN10layer_norm13ln_bwd_kernelINS_13Kernel_traitsI13__nv_bfloat16S2_fS2_fjLj2560ELj1ELj1ELj4ELj8ENS_18Kernel_traits_baseILj2560ES2_S2_fS2_fjLj128EEEEELb0ELb0ELb1ELb0EEEvNS_9BwdParamsE --------------------------
	.section	.nv.constant0._ZN10layer_norm13ln_bwd_kernelINS_13Kernel_traitsI13__nv_bfloat16S2_fS2_fjLj2560ELj1ELj1ELj4ELj8ENS_18Kernel_traits_baseILj2560ES2_S2_fS2_fjLj128EEEEELb0ELb0ELb1ELb0EEEvNS_9BwdParamsE,"a",@progbits
	.sectionflags	@""
	.align	4
.nv.constant0._ZN10layer_norm13ln_bwd_kernelINS_13Kernel_traitsI13__nv_bfloat16S2_fS2_fjLj2560ELj1ELj1ELj4ELj8ENS_18Kernel_traits_baseILj2560ES2_S2_fS2_fjLj128EEEEELb0ELb0ELb1ELb0EEEvNS_9BwdParamsE:
	.zero		824


//--------------------- .nv.constant0._ZN10layer_norm13ln_bwd_kernelINS_13Kernel_traitsI13__nv_bfloat16S2_fS2_fjLj2560ELj1ELj1ELj4ELj8ENS_18Kernel_traits_baseILj2560ES2_S2_fS2_fjLj128EEEEELb0ELb0ELb1ELb1EEEvNS_9BwdParamsE --------------------------
	.section	.nv.constant0._ZN10layer_norm13ln_bwd_kernelINS_13Kernel_traitsI13__nv_bfloat16S2_fS2_fjLj2560ELj1ELj1ELj4ELj8ENS_18Kernel_traits_baseILj2560ES2_S2_fS2_fjLj128EEEEELb0ELb0ELb1ELb1EEEvNS_9BwdParamsE,"a",@progbits
	.sectionflags	@""
	.align	4
.nv.constant0._ZN10layer_norm13ln_bwd_kernelINS_13Kernel_traitsI13__nv_bfloat16S2_fS2_fjLj2560ELj1ELj1ELj4ELj8ENS_18Kernel_traits_baseILj2560ES2_S2_fS2_fjLj128EEEEELb0ELb0ELb1ELb1EEEvNS_9BwdParamsE:
	.zero		824


//--------------------- .nv.constant0._ZN10layer_norm13ln_bwd_kernelINS_13Kernel_traitsI13__nv_bfloat16S2_fS2_fjLj2560ELj1ELj1ELj4ELj8ENS_18Kernel_traits_baseILj2560ES2_S2_fS2_fjLj128EEEEELb0ELb1ELb0ELb0EEEvNS_9BwdParamsE --------------------------
	.section	.nv.constant0._ZN10layer_norm13ln_bwd_kernelINS_13Kernel_traitsI13__nv_bfloat16S2_fS2_fjLj2560ELj1ELj1ELj4ELj8ENS_18Kernel_traits_baseILj2560ES2_S2_fS2_fjLj128EEEEELb0ELb1ELb0ELb0EEEvNS_9BwdParamsE,"a",@progbits
	.sectionflags	@""
	.align	4
.nv.constant0._ZN10layer_norm13ln_bwd_kernelINS_13Kernel_traitsI13__nv_bfloat16S2_fS2_fjLj2560ELj1ELj1ELj4ELj8ENS_18Kernel_traits_baseILj2560ES2_S2_fS2_fjLj128EEEEELb0ELb1ELb0ELb0EEEvNS_9BwdParamsE:
	.zero		824


//--------------------- .nv.constant0._ZN10layer_norm13ln_bwd_kernelINS_13Kernel_traitsI13__nv_bfloat16S2_fS2_fjLj2560ELj1ELj1ELj4ELj8ENS_18Kernel_traits_baseILj2560ES2_S2_fS2_fjLj128EEEEELb0ELb1ELb0ELb1EEEvNS_9BwdParamsE --------------------------
	.section	.nv.constant0._ZN10layer_norm13ln_bwd_kernelINS_13Kernel_traitsI13__nv_bfloat16S2_fS2_fjLj2560ELj1ELj1ELj4ELj8ENS_18Kernel_traits_baseILj2560ES2_S2_fS2_fjLj128EEEEELb0ELb1ELb0ELb1EEEvNS_9BwdParamsE,"a",@progbits
	.sectionflags	@""
	.align	4
.nv.constant0._ZN10layer_norm13ln_bwd_kernelINS_13Kernel_traitsI13__nv_bfloat16S2_fS2_fjLj2560ELj1ELj1ELj4ELj8ENS_18Kernel_traits_baseILj2560ES2_S2_fS2_fjLj128EEEEELb0ELb1ELb0ELb1EEEvNS_9BwdParamsE:
	.zero		824


//--------------------- .nv.constant0._ZN10layer_norm13ln_bwd_kernelINS_13Kernel_traitsI13__nv_bfloat16S2_fS2_fjLj2560ELj1ELj1ELj4ELj8ENS_18Kernel_traits_baseILj2560ES2_S2_fS2_fjLj128EEEEELb0ELb1ELb1ELb0EEEvNS_9BwdParamsE --------------------------
	.section	.nv.constant0._ZN10layer_norm13ln_bwd_kernelINS_13Kernel_traitsI13__nv_bfloat16S2_fS2_fjLj2560ELj1ELj1ELj4ELj8ENS_18Kernel_traits_baseILj2560ES2_S2_fS2_fjLj128EEEEELb0ELb1ELb1ELb0EEEvNS_9BwdParamsE,"a",@progbits
	.sectionflags	@""
	.align	4
.nv.constant0._ZN10layer_norm13ln_bwd_kernelINS_13Kernel_traitsI13__nv_bfloat16S2_fS2_fjLj2560ELj1ELj1ELj4ELj8ENS_18Kernel_traits_baseILj2560ES2_S2_fS2_fjLj128EEEEELb0ELb1ELb1ELb0EEEvNS_9BwdParamsE:
	.zero		824


//--------------------- .nv.constant0._ZN10layer_norm13ln_bwd_kernelINS_13Kernel_traitsI13__nv_bfloat16S2_fS2_fjLj2560ELj1ELj1ELj4ELj8ENS_18Kernel_traits_baseILj2560ES2_S2_fS2_fjLj128EEEEELb0ELb1ELb1ELb1EEEvNS_9BwdParamsE --------------------------
	.section	.nv.constant0._ZN10layer_norm13ln_bwd_kernelINS_13Kernel_traitsI13__nv_bfloat16S2_fS2_fjLj2560ELj1ELj1ELj4ELj8ENS_18Kernel_traits_baseILj2560ES2_S2_fS2_fjLj128EEEEELb0ELb1ELb1ELb1EEEvNS_9BwdParamsE,"a",@progbits
	.sectionflags	@""
	.align	4
.nv.constant0._ZN10layer_norm13ln_bwd_kernelINS_13Kernel_traitsI13__nv_bfloat16S2_fS2_fjLj2560ELj1ELj1ELj4ELj8ENS_18Kernel_traits_baseILj2560ES2_S2_fS2_fjLj128EEEEELb0ELb1ELb1ELb1EEEvNS_9BwdParamsE:
	.zero		824


//--------------------- .nv.constant0._ZN10layer_norm13ln_bwd_kernelINS_13Kernel_traitsI13__nv_bfloat16S2_fS2_fjLj2560ELj1ELj1ELj4ELj8ENS_18Kernel_traits_baseILj2560ES2_S2_fS2_fjLj128EEEEELb1ELb0ELb0ELb0EEEvNS_9BwdParamsE --------------------------
	.section	.nv.constant0._ZN10layer_norm13ln_bwd_kernelINS_13Kernel_traitsI13__nv_bfloat16S2_fS2_fjLj2560ELj1ELj1ELj4ELj8ENS_18Kernel_traits_baseILj2560ES2_S2_fS2_fjLj128EEEEELb1ELb0ELb0ELb0EEEvNS_9BwdParamsE,"a",@progbits
	.sectionflags	@""
	.align	4
.nv.constant0._ZN10layer_norm13ln_bwd_kernelINS_13Kernel_traitsI13__nv_bfloat16S2_fS2_fjLj2560ELj1ELj1ELj4ELj8ENS_18Kernel_traits_baseILj2560ES2_S2_fS2_fjLj128EEEEELb1ELb0ELb0ELb0EEEvNS_9BwdParamsE:
	.zero		824


//--------------------- .nv.constant0._ZN10layer_norm13ln_bwd_kernelINS_13Kernel_traitsI13__nv_bfloat16S2_fS2_fjLj2560ELj1ELj1ELj4ELj8ENS_18Kernel_traits_baseILj2560ES2_S2_fS2_fjLj128EEEEELb1ELb0ELb0ELb1EEEvNS_9BwdParamsE --------------------------
	.section	.nv.constant0._ZN10layer_norm13ln_bwd_kernelINS_13Kernel_traitsI13__nv_bfloat16S2_fS2_fjLj2560ELj1ELj1ELj4ELj8ENS_18Kernel_traits_baseILj2560ES2_S2_fS2_fjLj128EEEEELb1ELb0ELb0ELb1EEEvNS_9BwdParamsE,"a",@progbits
	.sectionflags	@""
	.align	4
.nv.constant0._ZN10layer_norm13ln_bwd_kernelINS_13Kernel_traitsI13__nv_bfloat16S2_fS2_fjLj2560ELj1ELj1ELj4ELj8ENS_18Kernel_traits_baseILj2560ES2_S2_fS2_fjLj128EEEEELb1ELb0ELb0ELb1EEEvNS_9BwdParamsE:
	.zero		824


//--------------------- .nv.constant0._ZN10layer_norm22ln_bwd_finalize_kernelINS_22Kernel_traits_finalizeILj2560E13__nv_bfloat16S2_fS2_fjLb0ELj1024ELj4ENS_18Kernel_traits_baseILj2560ES2_S2_fS2_fjLj1024EEEEELb0ELb0EEEvNS_9BwdParamsE --------------------------
	.section	.nv.constant0._ZN10layer_norm22ln_bwd_finalize_kernelINS_22Kernel_traits_finalizeILj2560E13__nv_bfloat16S2_fS2_fjLb0ELj1024ELj4ENS_18Kernel_traits_baseILj2560ES2_S2_fS2_fjLj1024EEEEELb0ELb0EEEvNS_9BwdParamsE,"a",@progbits
	.sectionflags	@""
	.align	4
.nv.constant0._ZN10layer_norm22ln_bwd_finalize_kernelINS_22Kernel_traits_finalizeILj2560E13__nv_bfloat16S2_fS2_fjLb0ELj1024ELj4ENS_18Kernel_traits_baseILj2560ES2_S2_fS2_fjLj1024EEEEELb0ELb0EEEvNS_9BwdParamsE:
	.zero		824


//--------------------- .nv.constant0._ZN10layer_norm13ln_bwd_kernelINS_13Kernel_traitsI13__nv_bfloat16S2_fS2_fjLj2560ELj1ELj1ELj4ELj8ENS_18Kernel_traits_baseILj2560ES2_S2_fS2_fjLj128EEEEELb1ELb0ELb1ELb0EEEvNS_9BwdParamsE --------------------------
	.section	.nv.constant0._ZN10layer_norm13ln_bwd_kernelINS_13Kernel_traitsI13__nv_bfloat16S2_fS2_fjLj2560ELj1ELj1ELj4ELj8ENS_18Kernel_traits_baseILj2560ES2_S2_fS2_fjLj128EEEEELb1ELb0ELb1ELb0EEEvNS_9BwdParamsE,"a",@progbits
	.sectionflags	@""
	.align	4
.nv.constant0._ZN10layer_norm13ln_bwd_kernelINS_13Kernel_traitsI13__nv_bfloat16S2_fS2_fjLj2560ELj1ELj1ELj4ELj8ENS_18Kernel_traits_baseILj2560ES2_S2_fS2_fjLj128EEEEELb1ELb0ELb1ELb0EEEvNS_9BwdParamsE:
	.zero		824


//--------------------- .nv.constant0._ZN10layer_norm22ln_bwd_finalize_kernelINS_22Kernel_traits_finalizeILj2560E13__nv_bfloat16S2_fS2_fjLb0ELj1024ELj4ENS_18Kernel_traits_baseILj2560ES2_S2_fS2_fjLj1024EEEEELb0ELb1EEEvNS_9BwdParamsE --------------------------
	.section	.nv.constant0._ZN10layer_norm22ln_bwd_finalize_kernelINS_22Kernel_traits_finalizeILj2560E13__nv_bfloat16S2_fS2_fjLb0ELj1024ELj4ENS_18Kernel_traits_baseILj2560ES2_S2_fS2_fjLj1024EEEEELb0ELb1EEEvNS_9BwdParamsE,"a",@progbits
	.sectionflags	@""
	.align	4
.nv.constant0._ZN10layer_norm22ln_bwd_finalize_kernelINS_22Kernel_traits_finalizeILj2560E13__nv_bfloat16S2_fS2_fjLb0ELj1024ELj4ENS_18Kernel_traits_baseILj2560ES2_S2_fS2_fjLj1024EEEEELb0ELb1EEEvNS_9BwdParamsE:
	.zero		824


//--------------------- .nv.constant0._ZN10layer_norm13ln_bwd_kernelINS_13Kernel_traitsI13__nv_bfloat16S2_fS2_fjLj2560ELj1ELj1ELj4ELj8ENS_18Kernel_traits_baseILj2560ES2_S2_fS2_fjLj128EEEEELb1ELb0ELb1ELb1EEEvNS_9BwdParamsE --------------------------
	.section	.nv.constant0._ZN10layer_norm13ln_bwd_kernelINS_13Kernel_traitsI13__nv_bfloat16S2_fS2_fjLj2560ELj1ELj1ELj4ELj8ENS_18Kernel_traits_baseILj2560ES2_S2_fS2_fjLj128EEEEELb1ELb0ELb1ELb1EEEvNS_9BwdParamsE,"a",@progbits
	.sectionflags	@""
	.align	4
.nv.constant0._ZN10layer_norm13ln_bwd_kernelINS_13Kernel_traitsI13__nv_bfloat16S2_fS2_fjLj2560ELj1ELj1ELj4ELj8ENS_18Kernel_traits_baseILj2560ES2_S2_fS2_fjLj128EEEEELb1ELb0ELb1ELb1EEEvNS_9BwdParamsE:
	.zero		824


//--------------------- .nv.constant0._ZN10layer_norm13ln_bwd_kernelINS_13Kernel_traitsI13__nv_bfloat16S2_fS2_fjLj2560ELj1ELj1ELj4ELj8ENS_18Kernel_traits_baseILj2560ES2_S2_fS2_fjLj128EEEEELb1ELb1ELb0ELb0EEEvNS_9BwdParamsE --------------------------
	.section	.nv.constant0._ZN10layer_norm13ln_bwd_kernelINS_13Kernel_traitsI13__nv_bfloat16S2_fS2_fjLj2560ELj1ELj1ELj4ELj8ENS_18Kernel_traits_baseILj2560ES2_S2_fS2_fjLj128EEEEELb1ELb1ELb0ELb0EEEvNS_9BwdParamsE,"a",@progbits
	.sectionflags	@""
	.align	4
.nv.constant0._ZN10layer_norm13ln_bwd_kernelINS_13Kernel_traitsI13__nv_bfloat16S2_fS2_fjLj2560ELj1ELj1ELj4ELj8ENS_18Kernel_traits_baseILj2560ES2_S2_fS2_fjLj128EEEEELb1ELb1ELb0ELb0EEEvNS_9BwdParamsE:
	.zero		824


//--------------------- .nv.constant0._ZN10layer_norm13ln_bwd_kernelINS_13Kernel_traitsI13__nv_bfloat16S2_fS2_fjLj2560ELj1ELj1ELj4ELj8ENS_18Kernel_traits_baseILj2560ES2_S2_fS2_fjLj128EEEEELb1ELb1ELb0ELb1EEEvNS_9BwdParamsE --------------------------
	.section	.nv.constant0._ZN10layer_norm13ln_bwd_kernelINS_13Kernel_traitsI13__nv_bfloat16S2_fS2_fjLj2560ELj1ELj1ELj4ELj8ENS_18Kernel_traits_baseILj2560ES2_S2_fS2_fjLj128EEEEELb1ELb1ELb0ELb1EEEvNS_9BwdParamsE,"a",@progbits
	.sectionflags	@""
	.align	4
.nv.constant0._ZN10layer_norm13ln_bwd_kernelINS_13Kernel_traitsI13__nv_bfloat16S2_fS2_fjLj2560ELj1ELj1ELj4ELj8ENS_18Kernel_traits_baseILj2560ES2_S2_fS2_fjLj128EEEEELb1ELb1ELb0ELb1EEEvNS_9BwdParamsE:
	.zero		824


//--------------------- .nv.constant0._ZN10layer_norm22ln_bwd_finalize_kernelINS_22Kernel_traits_finalizeILj2560E13__nv_bfloat16S2_fS2_fjLb1ELj1024ELj4ENS_18Kernel_traits_baseILj2560ES2_S2_fS2_fjLj1024EEEEELb1ELb0EEEvNS_9BwdParamsE --------------------------
	.section	.nv.constant0._ZN10layer_norm22ln_bwd_finalize_kernelINS_22Kernel_traits_finalizeILj2560E13__nv_bfloat16S2_fS2_fjLb1ELj1024ELj4ENS_18Kernel_traits_baseILj2560ES2_S2_fS2_fjLj1024EEEEELb1ELb0EEEvNS_9BwdParamsE,"a",@progbits
	.sectionflags	@""
	.align	4
.nv.constant0._ZN10layer_norm22ln_bwd_finalize_kernelINS_22Kernel_traits_finalizeILj2560E13__nv_bfloat16S2_fS2_fjLb1ELj1024ELj4ENS_18Kernel_traits_baseILj2560ES2_S2_fS2_fjLj1024EEEEELb1ELb0EEEvNS_9BwdParamsE:
	.zero		824


//--------------------- .nv.constant0._ZN10layer_norm13ln_bwd_kernelINS_13Kernel_traitsI13__nv_bfloat16S2_fS2_fjLj2560ELj1ELj1ELj4ELj8ENS_18Kernel_traits_baseILj2560ES2_S2_fS2_fjLj128EEEEELb1ELb1ELb1ELb0EEEvNS_9BwdParamsE --------------------------
	.section	.nv.constant0._ZN10layer_norm13ln_bwd_kernelINS_13Kernel_traitsI13__nv_bfloat16S2_fS2_fjLj2560ELj1ELj1ELj4ELj8ENS_18Kernel_traits_baseILj2560ES2_S2_fS2_fjLj128EEEEELb1ELb1ELb1ELb0EEEvNS_9BwdParamsE,"a",@progbits
	.sectionflags	@""
	.align	4
.nv.constant0._ZN10layer_norm13ln_bwd_kernelINS_13Kernel_traitsI13__nv_bfloat16S2_fS2_fjLj2560ELj1ELj1ELj4ELj8ENS_18Kernel_traits_baseILj2560ES2_S2_fS2_fjLj128EEEEELb1ELb1ELb1ELb0EEEvNS_9BwdParamsE:
	.zero		824


//--------------------- .nv.constant0._ZN10layer_norm22ln_bwd_finalize_kernelINS_22Kernel_traits_finalizeILj2560E13__nv_bfloat16S2_fS2_fjLb1ELj1024ELj4ENS_18Kernel_traits_baseILj2560ES2_S2_fS2_fjLj1024EEEEELb1ELb1EEEvNS_9BwdParamsE --------------------------
	.section	.nv.constant0._ZN10layer_norm22ln_bwd_finalize_kernelINS_22Kernel_traits_finalizeILj2560E13__nv_bfloat16S2_fS2_fjLb1ELj1024ELj4ENS_18Kernel_traits_baseILj2560ES2_S2_fS2_fjLj1024EEEEELb1ELb1EEEvNS_9BwdParamsE,"a",@progbits
	.sectionflags	@""
	.align	4
.nv.constant0._ZN10layer_norm22ln_bwd_finalize_kernelINS_22Kernel_traits_finalizeILj2560E13__nv_bfloat16S2_fS2_fjLb1ELj1024ELj4ENS_18Kernel_traits_baseILj2560ES2_S2_fS2_fjLj1024EEEEELb1ELb1EEEvNS_9BwdParamsE:
	.zero		824


//--------------------- .nv.constant0._ZN10layer_norm13ln_bwd_kernelINS_13Kernel_traitsI13__nv_bfloat16S2_fS2_fjLj2560ELj1ELj1ELj4ELj8ENS_18Kernel_traits_baseILj2560ES2_S2_fS2_fjLj128EEEEELb1ELb1ELb1ELb1EEEvNS_9BwdParamsE --------------------------
	.section	.nv.constant0._ZN10layer_norm13ln_bwd_kernelINS_13Kernel_traitsI13__nv_bfloat16S2_fS2_fjLj2560ELj1ELj1ELj4ELj8ENS_18Kernel_traits_baseILj2560ES2_S2_fS2_fjLj128EEEEELb1ELb1ELb1ELb1EEEvNS_9BwdParamsE,"a",@progbits
	.sectionflags	@""
	.align	4
.nv.constant0._ZN10layer_norm13ln_bwd_kernelINS_13Kernel_traitsI13__nv_bfloat16S2_fS2_fjLj2560ELj1ELj1ELj4ELj8ENS_18Kernel_traits_baseILj2560ES2_S2_fS2_fjLj128EEEEELb1ELb1ELb1ELb1EEEvNS_9BwdParamsE:
	.zero		824


//--------------------- .nv.constant0._ZN10layer_norm13ln_bwd_kernelINS_13Kernel_traitsIf13__nv_bfloat16fS2_fjLj2560ELj1ELj1ELj4ELj8ENS_18Kernel_traits_baseILj2560EfS2_fS2_fjLj128EEEEELb0ELb0ELb0ELb0EEEvNS_9BwdParamsE --------------------------
	.section	.nv.constant0._ZN10layer_norm13ln_bwd_kernelINS_13Kernel_traitsIf13__nv_bfloat16fS2_fjLj2560ELj1ELj1ELj4ELj8ENS_18Kernel_traits_baseILj2560EfS2_fS2_fjLj128EEEEELb0ELb0ELb0ELb0EEEvNS_9BwdParamsE,"a",@progbits
	.sectionflags	@""
	.align	4
.nv.constant0._ZN10layer_norm13ln_bwd_kernelINS_13Kernel_traitsIf13__nv_bfloat16fS2_fjLj2560ELj1ELj1ELj4ELj8ENS_18Kernel_traits_baseILj2560EfS2_fS2_fjLj128EEEEELb0ELb0ELb0ELb0EEEvNS_9BwdParamsE:
	.zero		824


//--------------------- .nv.constant0._ZN10layer_norm13ln_bwd_kernelINS_13Kernel_traitsIf13__nv_bfloat16fS2_fjLj2560ELj1ELj1ELj4ELj8ENS_18Kernel_traits_baseILj2560EfS2_fS2_fjLj128EEEEELb0ELb0ELb0ELb1EEEvNS_9BwdParamsE --------------------------
	.section	.nv.constant0._ZN10layer_norm13ln_bwd_kernelINS_13Kernel_traitsIf13__nv_bfloat16fS2_fjLj2560ELj1ELj1ELj4ELj8ENS_18Kernel_traits_baseILj2560EfS2_fS2_fjLj128EEEEELb0ELb0ELb0ELb1EEEvNS_9BwdParamsE,"a",@progbits
	.sectionflags	@""
	.align	4
.nv.constant0._ZN10layer_norm13ln_bwd_kernelINS_13Kernel_traitsIf13__nv_bfloat16fS2_fjLj2560ELj1ELj1ELj4ELj8ENS_18Kernel_traits_baseILj2560EfS2_fS2_fjLj128EEEEELb0ELb0ELb0ELb1EEEvNS_9BwdParamsE:
	.zero		824


//--------------------- .nv.constant0._ZN10layer_norm13ln_bwd_kernelINS_13Kernel_traitsIf13__nv_bfloat16fS2_fjLj2560ELj1ELj1ELj4ELj8ENS_18Kernel_traits_baseILj2560EfS2_fS2_fjLj128EEEEELb0ELb0ELb1ELb0EEEvNS_9BwdParamsE --------------------------
	.section	.nv.constant0._ZN10layer_norm13ln_bwd_kernelINS_13Kernel_traitsIf13__nv_bfloat16fS2_fjLj2560ELj1ELj1ELj4ELj8ENS_18Kernel_traits_baseILj2560EfS2_fS2_fjLj128EEEEELb0ELb0ELb1ELb0EEEvNS_9BwdParamsE,"a",@progbits
	.sectionflags	@""
	.align	4
.nv.constant0._ZN10layer_norm13ln_bwd_kernelINS_13Kernel_traitsIf13__nv_bfloat16fS2_fjLj2560ELj1ELj1ELj4ELj8ENS_18Kernel_traits_baseILj2560EfS2_fS2_fjLj128EEEEELb0ELb0ELb1ELb0EEEvNS_9BwdParamsE:
	.zero		824


//--------------------- .nv.constant0._ZN10layer_norm13ln_bwd_kernelINS_13Kernel_traitsIf13__nv_bfloat16fS2_fjLj2560ELj1ELj1ELj4ELj8ENS_18Kernel_traits_baseILj2560EfS2_fS2_fjLj128EEEEELb0ELb0ELb1ELb1EEEvNS_9BwdParamsE --------------------------
	.section	.nv.constant0._ZN10layer_norm13ln_bwd_kernelINS_13Kernel_traitsIf13__nv_bfloat16fS2_fjLj2560ELj1ELj1ELj4ELj8ENS_18Kernel_traits_baseILj2560EfS2_fS2_fjLj128EEEEELb0ELb0ELb1ELb1EEEvNS_9BwdParamsE,"a",@progbits
	.sectionflags	@""
	.align	4
.nv.constant0._ZN10layer_norm13ln_bwd_kernelINS_13Kernel_traitsIf13__nv_bfloat16fS2_fjLj2560ELj1ELj1ELj4ELj8ENS_18Kernel_traits_baseILj2560EfS2_fS2_fjLj128EEEEELb0ELb0ELb1ELb1EEEvNS_9BwdParamsE:
	.zero		824


//--------------------- .nv.constant0._ZN10layer_norm13ln_bwd_kernelINS_13Kernel_traitsIf13__nv_bfloat16fS2_fjLj2560ELj1ELj1ELj4ELj8ENS_18Kernel_traits_baseILj2560EfS2_fS2_fjLj128EEEEELb0ELb1ELb0ELb0EEEvNS_9BwdParamsE --------------------------
	.section	.nv.constant0._ZN10layer_norm13ln_bwd_kernelINS_13Kernel_traitsIf13__nv_bfloat16fS2_fjLj2560ELj1ELj1ELj4ELj8ENS_18Kernel_traits_baseILj2560EfS2_fS2_fjLj128EEEEELb0ELb1ELb0ELb0EEEvNS_9BwdParamsE,"a",@progbits
	.sectionflags	@""
	.align	4
.nv.constant0._ZN10layer_norm13ln_bwd_kernelINS_13Kernel_traitsIf13__nv_bfloat16fS2_fjLj2560ELj1ELj1ELj4ELj8ENS_18Kernel_traits_baseILj2560EfS2_fS2_fjLj128EEEEELb0ELb1ELb0ELb0EEEvNS_9BwdParamsE:
	.zero		824


//--------------------- .nv.constant0._ZN10layer_norm13ln_bwd_kernelINS_13Kernel_traitsIf13__nv_bfloat16fS2_fjLj2560ELj1ELj1ELj4ELj8ENS_18Kernel_traits_baseILj2560EfS2_fS2_fjLj128EEEEELb0ELb1ELb0ELb1EEEvNS_9BwdParamsE --------------------------
	.section	.nv.constant0._ZN10layer_norm13ln_bwd_kernelINS_13Kernel_traitsIf13__nv_bfloat16fS2_fjLj2560ELj1ELj1ELj4ELj8ENS_18Kernel_traits_baseILj2560EfS2_fS2_fjLj128EEEEELb0ELb1ELb0ELb1EEEvNS_9BwdParamsE,"a",@progbits
	.sectionflags	@""
	.align	4
.nv.constant0._ZN10layer_norm13ln_bwd_kernelINS_13Kernel_traitsIf13__nv_bfloat16fS2_fjLj2560ELj1ELj1ELj4ELj8ENS_18Kernel_traits_baseILj2560EfS2_fS2_fjLj128EEEEELb0ELb1ELb0ELb1EEEvNS_9BwdParamsE:
	.zero		824


//--------------------- .nv.constant0._ZN10layer_norm13ln_bwd_kernelINS_13Kernel_traitsIf13__nv_bfloat16fS2_fjLj2560ELj1ELj1ELj4ELj8ENS_18Kernel_traits_baseILj2560EfS2_fS2_fjLj128EEEEELb0ELb1ELb1ELb0EEEvNS_9BwdParamsE --------------------------
	.section	.nv.constant0._ZN10layer_norm13ln_bwd_kernelINS_13Kernel_traitsIf13__nv_bfloat16fS2_fjLj2560ELj1ELj1ELj4ELj8ENS_18Kernel_traits_baseILj2560EfS2_fS2_fjLj128EEEEELb0ELb1ELb1ELb0EEEvNS_9BwdParamsE,"a",@progbits
	.sectionflags	@""
	.align	4
.nv.constant0._ZN10layer_norm13ln_bwd_kernelINS_13Kernel_traitsIf13__nv_bfloat16fS2_fjLj2560ELj1ELj1ELj4ELj8ENS_18Kernel_traits_baseILj2560EfS2_fS2_fjLj128EEEEELb0ELb1ELb1ELb0EEEvNS_9BwdParamsE:
	.zero		824


//--------------------- .nv.constant0._ZN10layer_norm13ln_bwd_kernelINS_13Kernel_traitsIf13__nv_bfloat16fS2_fjLj2560ELj1ELj1ELj4ELj8ENS_18Kernel_traits_baseILj2560EfS2_fS2_fjLj128EEEEELb0ELb1ELb1ELb1EEEvNS_9BwdParamsE --------------------------
	.section	.nv.constant0._ZN10layer_norm13ln_bwd_kernelINS_13Kernel_traitsIf13__nv_bfloat16fS2_fjLj2560ELj1ELj1ELj4ELj8ENS_18Kernel_traits_baseILj2560EfS2_fS2_fjLj128EEEEELb0ELb1ELb1ELb1EEEvNS_9BwdParamsE,"a",@progbits
	.sectionflags	@""
	.align	4
.nv.constant0._ZN10layer_norm13ln_bwd_kernelINS_13Kernel_traitsIf13__nv_bfloat16fS2_fjLj2560ELj1ELj1ELj4ELj8ENS_18Kernel_traits_baseILj2560EfS2_fS2_fjLj128EEEEELb0ELb1ELb1ELb1EEEvNS_9BwdParamsE:
	.zero		824


//--------------------- .nv.constant0._ZN10layer_norm13ln_bwd_kernelINS_13Kernel_traitsIf13__nv_bfloat16fS2_fjLj2560ELj1ELj1ELj4ELj8ENS_18Kernel_traits_baseILj2560EfS2_fS2_fjLj128EEEEELb1ELb0ELb0ELb0EEEvNS_9BwdParamsE --------------------------
	.section	.nv.constant0._ZN10layer_norm13ln_bwd_kernelINS_13Kernel_traitsIf13__nv_bfloat16fS2_fjLj2560ELj1ELj1ELj4ELj8ENS_18Kernel_traits_baseILj2560EfS2_fS2_fjLj128EEEEELb1ELb0ELb0ELb0EEEvNS_9BwdParamsE,"a",@progbits
	.sectionflags	@""
	.align	4
.nv.constant0._ZN10layer_norm13ln_bwd_kernelINS_13Kernel_traitsIf13__nv_bfloat16fS2_fjLj2560ELj1ELj1ELj4ELj8ENS_18Kernel_traits_baseILj2560EfS2_fS2_fjLj128EEEEELb1ELb0ELb0ELb0EEEvNS_9BwdParamsE:
	.zero		824


//--------------------- .nv.constant0._ZN10layer_norm13ln_bwd_kernelINS_13Kernel_traitsIf13__nv_bfloat16fS2_fjLj2560ELj1ELj1ELj4ELj8ENS_18Kernel_traits_baseILj2560EfS2_fS2_fjLj128EEEEELb1ELb0ELb0ELb1EEEvNS_9BwdParamsE --------------------------
	.section	.nv.constant0._ZN10layer_norm13ln_bwd_kernelINS_13Kernel_traitsIf13__nv_bfloat16fS2_fjLj2560ELj1ELj1ELj4ELj8ENS_18Kernel_traits_baseILj2560EfS2_fS2_fjLj128EEEEELb1ELb0ELb0ELb1EEEvNS_9BwdParamsE,"a",@progbits
	.sectionflags	@""
	.align	4
.nv.constant0._ZN10layer_norm13ln_bwd_kernelINS_13Kernel_traitsIf13__nv_bfloat16fS2_fjLj2560ELj1ELj1ELj4ELj8ENS_18Kernel_traits_baseILj2560EfS2_fS2_fjLj128EEEEELb1ELb0ELb0ELb1EEEvNS_9BwdParamsE:
	.zero		824


//--------------------- .nv.constant0._ZN10layer_norm22ln_bwd_finalize_kernelINS_22Kernel_traits_finalizeILj2560Ef13__nv_bfloat16fS2_fjLb0ELj1024ELj4ENS_18Kernel_traits_baseILj2560EfS2_fS2_fjLj1024EEEEELb0ELb0EEEvNS_9BwdParamsE --------------------------
	.section	.nv.constant0._ZN10layer_norm22ln_bwd_finalize_kernelINS_22Kernel_traits_finalizeILj2560Ef13__nv_bfloat16fS2_fjLb0ELj1024ELj4ENS_18Kernel_traits_baseILj2560EfS2_fS2_fjLj1024EEEEELb0ELb0EEEvNS_9BwdParamsE,"a",@progbits
	.sectionflags	@""
	.align	4
.nv.constant0._ZN10layer_norm22ln_bwd_finalize_kernelINS_22Kernel_traits_finalizeILj2560Ef13__nv_bfloat16fS2_fjLb0ELj1024ELj4ENS_18Kernel_traits_baseILj2560EfS2_fS2_fjLj1024EEEEELb0ELb0EEEvNS_9BwdParamsE:
	.zero		824


//--------------------- .nv.constant0._ZN10layer_norm13ln_bwd_kernelINS_13Kernel_traitsIf13__nv_bfloat16fS2_fjLj2560ELj1ELj1ELj4ELj8ENS_18Kernel_traits_baseILj2560EfS2_fS2_fjLj128EEEEELb1ELb0ELb1ELb0EEEvNS_9BwdParamsE --------------------------
	.section	.nv.constant0._ZN10layer_norm13ln_bwd_kernelINS_13Kernel_traitsIf13__nv_bfloat16fS2_fjLj2560ELj1ELj1ELj4ELj8ENS_18Kernel_traits_baseILj2560EfS2_fS2_fjLj128EEEEELb1ELb0ELb1ELb0EEEvNS_9BwdParamsE,"a",@progbits
	.sectionflags	@""
	.align	4
.nv.constant0._ZN10layer_norm13ln_bwd_kernelINS_13Kernel_traitsIf13__nv_bfloat16fS2_fjLj2560ELj1ELj1ELj4ELj8ENS_18Kernel_traits_baseILj2560EfS2_fS2_fjLj128EEEEELb1ELb0ELb1ELb0EEEvNS_9BwdParamsE:
	.zero		824


//--------------------- .nv.constant0._ZN10layer_norm22ln_bwd_finalize_kernelINS_22Kernel_traits_finalizeILj2560Ef13__nv_bfloat16fS2_fjLb0ELj1024ELj4ENS_18Kernel_traits_baseILj2560EfS2_fS2_fjLj1024EEEEELb0ELb1EEEvNS_9BwdParamsE --------------------------
	.section	.nv.constant0._ZN10layer_norm22ln_bwd_finalize_kernelINS_22Kernel_traits_finalizeILj2560Ef13__nv_bfloat16fS2_fjLb0ELj1024ELj4ENS_18Kernel_traits_baseILj2560EfS2_fS2_fjLj1024EEEEELb0ELb1EEEvNS_9BwdParamsE,"a",@progbits
	.sectionflags	@""
	.align	4
.nv.constant0._ZN10layer_norm22ln_bwd_finalize_kernelINS_22Kernel_traits_finalizeILj2560Ef13__nv_bfloat16fS2_fjLb0ELj1024ELj4ENS_18Kernel_traits_baseILj2560EfS2_fS2_fjLj1024EEEEELb0ELb1EEEvNS_9BwdParamsE:
	.zero		824


//--------------------- .nv.constant0._ZN10layer_norm13ln_bwd_kernelINS_13Kernel_traitsIf13__nv_bfloat16fS2_fjLj2560ELj1ELj1ELj4ELj8ENS_18Kernel_traits_baseILj2560EfS2_fS2_fjLj128EEEEELb1ELb0ELb1ELb1EEEvNS_9BwdParamsE --------------------------
	.section	.nv.constant0._ZN10layer_norm13ln_bwd_kernelINS_13Kernel_traitsIf13__nv_bfloat16fS2_fjLj2560ELj1ELj1ELj4ELj8ENS_18Kernel_traits_baseILj2560EfS2_fS2_fjLj128EEEEELb1ELb0ELb1ELb1EEEvNS_9BwdParamsE,"a",@progbits
	.sectionflags	@""
	.align	4
.nv.constant0._ZN10layer_norm13ln_bwd_kernelINS_13Kernel_traitsIf13__nv_bfloat16fS2_fjLj2560ELj1ELj1ELj4ELj8ENS_18Kernel_traits_baseILj2560EfS2_fS2_fjLj128EEEEELb1ELb0ELb1ELb1EEEvNS_9BwdParamsE:
	.zero		824


//--------------------- .nv.constant0._ZN10layer_norm13ln_bwd_kernelINS_13Kernel_traitsIf13__nv_bfloat16fS2_fjLj2560ELj1ELj1ELj4ELj8ENS_18Kernel_traits_baseILj2560EfS2_fS2_fjLj128EEEEELb1ELb1ELb0ELb0EEEvNS_9BwdParamsE --------------------------
	.section	.nv.constant0._ZN10layer_norm13ln_bwd_kernelINS_13Kernel_traitsIf13__nv_bfloat16fS2_fjLj2560ELj1ELj1ELj4ELj8ENS_18Kernel_traits_baseILj2560EfS2_fS2_fjLj128EEEEELb1ELb1ELb0ELb0EEEvNS_9BwdParamsE,"a",@progbits
	.sectionflags	@""
	.align	4
.nv.constant0._ZN10layer_norm13ln_bwd_kernelINS_13Kernel_traitsIf13__nv_bfloat16fS2_fjLj2560ELj1ELj1ELj4ELj8ENS_18Kernel_traits_baseILj2560EfS2_fS2_fjLj128EEEEELb1ELb1ELb0ELb0EEEvNS_9BwdParamsE:
	.zero		824


//--------------------- .nv.constant0._ZN10layer_norm13ln_bwd_kernelINS_13Kernel_traitsIf13__nv_bfloat16fS2_fjLj2560ELj1ELj1ELj4ELj8ENS_18Kernel_traits_baseILj2560EfS2_fS2_fjLj128EEEEELb1ELb1ELb0ELb1EEEvNS_9BwdParamsE --------------------------
	.section	.nv.constant0._ZN10layer_norm13ln_bwd_kernelINS_13Kernel_traitsIf13__nv_bfloat16fS2_fjLj2560ELj1ELj1ELj4ELj8ENS_18Kernel_traits_baseILj2560EfS2_fS2_fjLj128EEEEELb1ELb1ELb0ELb1EEEvNS_9BwdParamsE,"a",@progbits
	.sectionflags	@""
	.align	4
.nv.constant0._ZN10layer_norm13ln_bwd_kernelINS_13Kernel_traitsIf13__nv_bfloat16fS2_fjLj2560ELj1ELj1ELj4ELj8ENS_18Kernel_traits_baseILj2560EfS2_fS2_fjLj128EEEEELb1ELb1ELb0ELb1EEEvNS_9BwdParamsE:
	.zero		824


//--------------------- .nv.constant0._ZN10layer_norm22ln_bwd_finalize_kernelINS_22Kernel_traits_finalizeILj2560Ef13__nv_bfloat16fS2_fjLb1ELj1024ELj4ENS_18Kernel_traits_baseILj2560EfS2_fS2_fjLj1024EEEEELb1ELb0EEEvNS_9BwdParamsE --------------------------
	.section	.nv.constant0._ZN10layer_norm22ln_bwd_finalize_kernelINS_22Kernel_traits_finalizeILj2560Ef13__nv_bfloat16fS2_fjLb1ELj1024ELj4ENS_18Kernel_traits_baseILj2560EfS2_fS2_fjLj1024EEEEELb1ELb0EEEvNS_9BwdParamsE,"a",@progbits
	.sectionflags	@""
	.align	4
.nv.constant0._ZN10layer_norm22ln_bwd_finalize_kernelINS_22Kernel_traits_finalizeILj2560Ef13__nv_bfloat16fS2_fjLb1ELj1024ELj4ENS_18Kernel_traits_baseILj2560EfS2_fS2_fjLj1024EEEEELb1ELb0EEEvNS_9BwdParamsE:
	.zero		824


//--------------------- .nv.constant0._ZN10layer_norm13ln_bwd_kernelINS_13Kernel_traitsIf13__nv_bfloat16fS2_fjLj2560ELj1ELj1ELj4ELj8ENS_18Kernel_traits_baseILj2560EfS2_fS2_fjLj128EEEEELb1ELb1ELb1ELb0EEEvNS_9BwdParamsE --------------------------
	.section	.nv.constant0._ZN10layer_norm13ln_bwd_kernelINS_13Kernel_traitsIf13__nv_bfloat16fS2_fjLj2560ELj1ELj1ELj4ELj8ENS_18Kernel_traits_baseILj2560EfS2_fS2_fjLj128EEEEELb1ELb1ELb1ELb0EEEvNS_9BwdParamsE,"a",@progbits
	.sectionflags	@""
	.align	4
.nv.constant0._ZN10layer_norm13ln_bwd_kernelINS_13Kernel_traitsIf13__nv_bfloat16fS2_fjLj2560ELj1ELj1ELj4ELj8ENS_18Kernel_traits_baseILj2560EfS2_fS2_fjLj128EEEEELb1ELb1ELb1ELb0EEEvNS_9BwdParamsE:
	.zero		824


//--------------------- .nv.constant0._ZN10layer_norm22ln_bwd_finalize_kernelINS_22Kernel_traits_finalizeILj2560Ef13__nv_bfloat16fS2_fjLb1ELj1024ELj4ENS_18Kernel_traits_baseILj2560EfS2_fS2_fjLj1024EEEEELb1ELb1EEEvNS_9BwdParamsE --------------------------
	.section	.nv.constant0._ZN10layer_norm22ln_bwd_finalize_kernelINS_22Kernel_traits_finalizeILj2560Ef13__nv_bfloat16fS2_fjLb1ELj1024ELj4ENS_18Kernel_traits_baseILj2560EfS2_fS2_fjLj1024EEEEELb1ELb1EEEvNS_9BwdParamsE,"a",@progbits
	.sectionflags	@""
	.align	4
.nv.constant0._ZN10layer_norm22ln_bwd_finalize_kernelINS_22Kernel_traits_finalizeILj2560Ef13__nv_bfloat16fS2_fjLb1ELj1024ELj4ENS_18Kernel_traits_baseILj2560EfS2_fS2_fjLj1024EEEEELb1ELb1EEEvNS_9BwdParamsE:
	.zero		824


//--------------------- .nv.constant0._ZN10layer_norm13ln_bwd_kernelINS_13Kernel_traitsIf13__nv_bfloat16fS2_fjLj2560ELj1ELj1ELj4ELj8ENS_18Kernel_traits_baseILj2560EfS2_fS2_fjLj128EEEEELb1ELb1ELb1ELb1EEEvNS_9BwdParamsE --------------------------
	.section	.nv.constant0._ZN10layer_norm13ln_bwd_kernelINS_13Kernel_traitsIf13__nv_bfloat16fS2_fjLj2560ELj1ELj1ELj4ELj8ENS_18Kernel_traits_baseILj2560EfS2_fS2_fjLj128EEEEELb1ELb1ELb1ELb1EEEvNS_9BwdParamsE,"a",@progbits
	.sectionflags	@""
	.align	4
.nv.constant0._ZN10layer_norm13ln_bwd_kernelINS_13Kernel_traitsIf13__nv_bfloat16fS2_fjLj2560ELj1ELj1ELj4ELj8ENS_18Kernel_traits_baseILj2560EfS2_fS2_fjLj128EEEEELb1ELb1ELb1ELb1EEEvNS_9BwdParamsE:
	.zero		824


//--------------------- .nv.constant0._ZN10layer_norm13ln_bwd_kernelINS_13Kernel_traitsIf6__halfS2_S2_fjLj2560ELj1ELj1ELj4ELj8ENS_18Kernel_traits_baseILj2560EfS2_S2_S2_fjLj128EEEEELb0ELb0ELb0ELb0EEEvNS_9BwdParamsE --------------------------
	.section	.nv.constant0._ZN10layer_norm13ln_bwd_kernelINS_13Kernel_traitsIf6__halfS2_S2_fjLj2560ELj1ELj1ELj4ELj8ENS_18Kernel_traits_baseILj2560EfS2_S2_S2_fjLj128EEEEELb0ELb0ELb0ELb0EEEvNS_9BwdParamsE,"a",@progbits
	.sectionflags	@""
	.align	4
.nv.constant0._ZN10layer_norm13ln_bwd_kernelINS_13Kernel_traitsIf6__halfS2_S2_fjLj2560ELj1ELj1ELj4ELj8ENS_18Kernel_traits_baseILj2560EfS2_S2_S2_fjLj128EEEEELb0ELb0ELb0ELb0EEEvNS_9BwdParamsE:
	.zero		824


//--------------------- .nv.constant0._ZN10layer_norm13ln_bwd_kernelINS_13Kernel_traitsIf6__halfS2_S2_fjLj2560ELj1ELj1ELj4ELj8ENS_18Kernel_traits_baseILj2560EfS2_S2_S2_fjLj128EEEEELb0ELb0ELb0ELb1EEEvNS_9BwdParamsE --------------------------
	.section	.nv.constant0._ZN10layer_norm13ln_bwd_kernelINS_13Kernel_traitsIf6__halfS2_S2_fjLj2560ELj1ELj1ELj4ELj8ENS_18Kernel_traits_baseILj2560EfS2_S2_S2_fjLj128EEEEELb0ELb0ELb0ELb1EEEvNS_9BwdParamsE,"a",@progbits
	.sectionflags	@""
	.align	4
.nv.constant0._ZN10layer_norm13ln_bwd_kernelINS_13Kernel_traitsIf6__halfS2_S2_fjLj2560ELj1ELj1ELj4ELj8ENS_18Kernel_traits_baseILj2560EfS2_S2_S2_fjLj128EEEEELb0ELb0ELb0ELb1EEEvNS_9BwdParamsE:
	.zero		824


//--------------------- .nv.constant0._ZN10layer_norm13ln_bwd_kernelINS_13Kernel_traitsIf6__halfS2_S2_fjLj2560ELj1ELj1ELj4ELj8ENS_18Kernel_traits_baseILj2560EfS2_S2_S2_fjLj128EEEEELb0ELb0ELb1ELb0EEEvNS_9BwdParamsE --------------------------
	.section	.nv.constant0._ZN10layer_norm13ln_bwd_kernelINS_13Kernel_traitsIf6__halfS2_S2_fjLj2560ELj1ELj1ELj4ELj8ENS_18Kernel_traits_baseILj2560EfS2_S2_S2_fjLj128EEEEELb0ELb0ELb1ELb0EEEvNS_9BwdParamsE,"a",@progbits
	.sectionflags	@""
	.align	4
.nv.constant0._ZN10layer_norm13ln_bwd_kernelINS_13Kernel_traitsIf6__halfS2_S2_fjLj2560ELj1ELj1ELj4ELj8ENS_18Kernel_traits_baseILj2560EfS2_S2_S2_fjLj128EEEEELb0ELb0ELb1ELb0EEEvNS_9BwdParamsE:
	.zero		824


//--------------------- .nv.constant0._ZN10layer_norm13ln_bwd_kernelINS_13Kernel_traitsIf6__halfS2_S2_fjLj2560ELj1ELj1ELj4ELj8ENS_18Kernel_traits_baseILj2560EfS2_S2_S2_fjLj128EEEEELb0ELb0ELb1ELb1EEEvNS_9BwdParamsE --------------------------
	.section	.nv.constant0._ZN10layer_norm13ln_bwd_kernelINS_13Kernel_traitsIf6__halfS2_S2_fjLj2560ELj1ELj1ELj4ELj8ENS_18Kernel_traits_baseILj2560EfS2_S2_S2_fjLj128EEEEELb0ELb0ELb1ELb1EEEvNS_9BwdParamsE,"a",@progbits
	.sectionflags	@""
	.align	4
.nv.constant0._ZN10layer_norm13ln_bwd_kernelINS_13Kernel_traitsIf6__halfS2_S2_fjLj2560ELj1ELj1ELj4ELj8ENS_18Kernel_traits_baseILj2560EfS2_S2_S2_fjLj128EEEEELb0ELb0ELb1ELb1EEEvNS_9BwdParamsE:
	.zero		824


//--------------------- .nv.constant0._ZN10layer_norm13ln_bwd_kernelINS_13Kernel_traitsIf6__halfS2_S2_fjLj2560ELj1ELj1ELj4ELj8ENS_18Kernel_traits_baseILj2560EfS2_S2_S2_fjLj128EEEEELb0ELb1ELb0ELb0EEEvNS_9BwdParamsE --------------------------
	.section	.nv.constant0._ZN10layer_norm13ln_bwd_kernelINS_13Kernel_traitsIf6__halfS2_S2_fjLj2560ELj1ELj1ELj4ELj8ENS_18Kernel_traits_baseILj2560EfS2_S2_S2_fjLj128EEEEELb0ELb1ELb0ELb0EEEvNS_9BwdParamsE,"a",@progbits
	.sectionflags	@""
	.align	4
.nv.constant0._ZN10layer_norm13ln_bwd_kernelINS_13Kernel_traitsIf6__halfS2_S2_fjLj2560ELj1ELj1ELj4ELj8ENS_18Kernel_traits_baseILj2560EfS2_S2_S2_fjLj128EEEEELb0ELb1ELb0ELb0EEEvNS_9BwdParamsE:
	.zero		824


//--------------------- .nv.constant0._ZN10layer_norm13ln_bwd_kernelINS_13Kernel_traitsIf6__halfS2_S2_fjLj2560ELj1ELj1ELj4ELj8ENS_18Kernel_traits_baseILj2560EfS2_S2_S2_fjLj128EEEEELb0ELb1ELb0ELb1EEEvNS_9BwdParamsE --------------------------
	.section	.nv.constant0._ZN10layer_norm13ln_bwd_kernelINS_13Kernel_traitsIf6__halfS2_S2_fjLj2560ELj1ELj1ELj4ELj8ENS_18Kernel_traits_baseILj2560EfS2_S2_S2_fjLj128EEEEELb0ELb1ELb0ELb1EEEvNS_9BwdParamsE,"a",@progbits
	.sectionflags	@""
	.align	4
.nv.constant0._ZN10layer_norm13ln_bwd_kernelINS_13Kernel_traitsIf6__halfS2_S2_fjLj2560ELj1ELj1ELj4ELj8ENS_18Kernel_traits_baseILj2560EfS2_S2_S2_fjLj128EEEEELb0ELb1ELb0ELb1EEEvNS_9BwdParamsE:
	.zero		824


//--------------------- .nv.constant0._ZN10layer_norm13ln_bwd_kernelINS_13Kernel_traitsIf6__halfS2_S2_fjLj2560ELj1ELj1ELj4ELj8ENS_18Kernel_traits_baseILj2560EfS2_S2_S2_fjLj128EEEEELb0ELb1ELb1ELb0EEEvNS_9BwdParamsE --------------------------
	.section	.nv.constant0._ZN10layer_norm13ln_bwd_kernelINS_13Kernel_traitsIf6__halfS2_S2_fjLj2560ELj1ELj1ELj4ELj8ENS_18Kernel_traits_baseILj2560EfS2_S2_S2_fjLj128EEEEELb0ELb1ELb1ELb0EEEvNS_9BwdParamsE,"a",@progbits
	.sectionflags	@""
	.align	4
.nv.constant0._ZN10layer_norm13ln_bwd_kernelINS_13Kernel_traitsIf6__halfS2_S2_fjLj2560ELj1ELj1ELj4ELj8ENS_18Kernel_traits_baseILj2560EfS2_S2_S2_fjLj128EEEEELb0ELb1ELb1ELb0EEEvNS_9BwdParamsE:
	.zero		824


//--------------------- .nv.constant0._ZN10layer_norm13ln_bwd_kernelINS_13Kernel_traitsIf6__halfS2_S2_fjLj2560ELj1ELj1ELj4ELj8ENS_18Kernel_traits_baseILj2560EfS2_S2_S2_fjLj128EEEEELb0ELb1ELb1ELb1EEEvNS_9BwdParamsE --------------------------
	.section	.nv.constant0._ZN10layer_norm13ln_bwd_kernelINS_13Kernel_traitsIf6__halfS2_S2_fjLj2560ELj1ELj1ELj4ELj8ENS_18Kernel_traits_baseILj2560EfS2_S2_S2_fjLj128EEEEELb0ELb1ELb1ELb1EEEvNS_9BwdParamsE,"a",@progbits
	.sectionflags	@""
	.align	4
.nv.constant0._ZN10layer_norm13ln_bwd_kernelINS_13Kernel_traitsIf6__halfS2_S2_fjLj2560ELj1ELj1ELj4ELj8ENS_18Kernel_traits_baseILj2560EfS2_S2_S2_fjLj128EEEEELb0ELb1ELb1ELb1EEEvNS_9BwdParamsE:
	.zero		824


//--------------------- .nv.constant0._ZN10layer_norm13ln_bwd_kernelINS_13Kernel_traitsIf6__halfS2_S2_fjLj2560ELj1ELj1ELj4ELj8ENS_18Kernel_traits_baseILj2560EfS2_S2_S2_fjLj128EEEEELb1ELb0ELb0ELb0EEEvNS_9BwdParamsE --------------------------
	.section	.nv.constant0._ZN10layer_norm13ln_bwd_kernelINS_13Kernel_traitsIf6__halfS2_S2_fjLj2560ELj1ELj1ELj4ELj8ENS_18Kernel_traits_baseILj2560EfS2_S2_S2_fjLj128EEEEELb1ELb0ELb0ELb0EEEvNS_9BwdParamsE,"a",@progbits
	.sectionflags	@""
	.align	4
.nv.constant0._ZN10layer_norm13ln_bwd_kernelINS_13Kernel_traitsIf6__halfS2_S2_fjLj2560ELj1ELj1ELj4ELj8ENS_18Kernel_traits_baseILj2560EfS2_S2_S2_fjLj128EEEEELb1ELb0ELb0ELb0EEEvNS_9BwdParamsE:
	.zero		824


//--------------------- .nv.constant0._ZN10layer_norm13ln_bwd_kernelINS_13Kernel_traitsIf6__halfS2_S2_fjLj2560ELj1ELj1ELj4ELj8ENS_18Kernel_traits_baseILj2560EfS2_S2_S2_fjLj128EEEEELb1ELb0ELb0ELb1EEEvNS_9BwdParamsE --------------------------
	.section	.nv.constant0._ZN10layer_norm13ln_bwd_kernelINS_13Kernel_traitsIf6__halfS2_S2_fjLj2560ELj1ELj1ELj4ELj8ENS_18Kernel_traits_baseILj2560EfS2_S2_S2_fjLj128EEEEELb1ELb0ELb0ELb1EEEvNS_9BwdParamsE,"a",@progbits
	.sectionflags	@""
	.align	4
.nv.constant0._ZN10layer_norm13ln_bwd_kernelINS_13Kernel_traitsIf6__halfS2_S2_fjLj2560ELj1ELj1ELj4ELj8ENS_18Kernel_traits_baseILj2560EfS2_S2_S2_fjLj128EEEEELb1ELb0ELb0ELb1EEEvNS_9BwdParamsE:
	.zero		824


//--------------------- .nv.constant0._ZN10layer_norm22ln_bwd_finalize_kernelINS_22Kernel_traits_finalizeILj2560Ef6__halfS2_S2_fjLb0ELj1024ELj4ENS_18Kernel_traits_baseILj2560EfS2_S2_S2_fjLj1024EEEEELb0ELb0EEEvNS_9BwdParamsE --------------------------
	.section	.nv.constant0._ZN10layer_norm22ln_bwd_finalize_kernelINS_22Kernel_traits_finalizeILj2560Ef6__halfS2_S2_fjLb0ELj1024ELj4ENS_18Kernel_traits_baseILj2560EfS2_S2_S2_fjLj1024EEEEELb0ELb0EEEvNS_9BwdParamsE,"a",@progbits
	.sectionflags	@""
	.align	4
.nv.constant0._ZN10layer_norm22ln_bwd_finalize_kernelINS_22Kernel_traits_finalizeILj2560Ef6__halfS2_S2_fjLb0ELj1024ELj4ENS_18Kernel_traits_baseILj2560EfS2_S2_S2_fjLj1024EEEEELb0ELb0EEEvNS_9BwdParamsE:
	.zero		824


//--------------------- .nv.constant0._ZN10layer_norm13ln_bwd_kernelINS_13Kernel_traitsIf6__halfS2_S2_fjLj2560ELj1ELj1ELj4ELj8ENS_18Kernel_traits_baseILj2560EfS2_S2_S2_fjLj128EEEEELb1ELb0ELb1ELb0EEEvNS_9BwdParamsE --------------------------
	.section	.nv.constant0._ZN10layer_norm13ln_bwd_kernelINS_13Kernel_traitsIf6__halfS2_S2_fjLj2560ELj1ELj1ELj4ELj8ENS_18Kernel_traits_baseILj2560EfS2_S2_S2_fjLj128EEEEELb1ELb0ELb1ELb0EEEvNS_9BwdParamsE,"a",@progbits
	.sectionflags	@""
	.align	4
.nv.constant0._ZN10layer_norm13ln_bwd_kernelINS_13Kernel_traitsIf6__halfS2_S2_fjLj2560ELj1ELj1ELj4ELj8ENS_18Kernel_traits_baseILj2560EfS2_S2_S2_fjLj128EEEEELb1ELb0ELb1ELb0EEEvNS_9BwdParamsE:
	.zero		824


//--------------------- .nv.constant0._ZN10layer_norm22ln_bwd_finalize_kernelINS_22Kernel_traits_finalizeILj2560Ef6__halfS2_S2_fjLb0ELj1024ELj4ENS_18Kernel_traits_baseILj2560EfS2_S2_S2_fjLj1024EEEEELb0ELb1EEEvNS_9BwdParamsE --------------------------
	.section	.nv.constant0._ZN10layer_norm22ln_bwd_finalize_kernelINS_22Kernel_traits_finalizeILj2560Ef6__halfS2_S2_fjLb0ELj1024ELj4ENS_18Kernel_traits_baseILj2560EfS2_S2_S2_fjLj1024EEEEELb0ELb1EEEvNS_9BwdParamsE,"a",@progbits
	.sectionflags	@""
	.align	4
.nv.constant0._ZN10layer_norm22ln_bwd_finalize_kernelINS_22Kernel_traits_finalizeILj2560Ef6__halfS2_S2_fjLb0ELj1024ELj4ENS_18Kernel_traits_baseILj2560EfS2_S2_S2_fjLj1024EEEEELb0ELb1EEEvNS_9BwdParamsE:
	.zero		824


//--------------------- .nv.constant0._ZN10layer_norm13ln_bwd_kernelINS_13Kernel_traitsIf6__halfS2_S2_fjLj2560ELj1ELj1ELj4ELj8ENS_18Kernel_traits_baseILj2560EfS2_S2_S2_fjLj128EEEEELb1ELb0ELb1ELb1EEEvNS_9BwdParamsE --------------------------
	.section	.nv.constant0._ZN10layer_norm13ln_bwd_kernelINS_13Kernel_traitsIf6__halfS2_S2_fjLj2560ELj1ELj1ELj4ELj8ENS_18Kernel_traits_baseILj2560EfS2_S2_S2_fjLj128EEEEELb1ELb0ELb1ELb1EEEvNS_9BwdParamsE,"a",@progbits
	.sectionflags	@""
	.align	4
.nv.constant0._ZN10layer_norm13ln_bwd_kernelINS_13Kernel_traitsIf6__halfS2_S2_fjLj2560ELj1ELj1ELj4ELj8ENS_18Kernel_traits_baseILj2560EfS2_S2_S2_fjLj128EEEEELb1ELb0ELb1ELb1EEEvNS_9BwdParamsE:
	.zero		824


//--------------------- .nv.constant0._ZN10layer_norm13ln_bwd_kernelINS_13Kernel_traitsIf6__halfS2_S2_fjLj2560ELj1ELj1ELj4ELj8ENS_18Kernel_traits_baseILj2560EfS2_S2_S2_fjLj128EEEEELb1ELb1ELb0ELb0EEEvNS_9BwdParamsE --------------------------
	.section	.nv.constant0._ZN10layer_norm13ln_bwd_kernelINS_13Kernel_traitsIf6__halfS2_S2_fjLj2560ELj1ELj1ELj4ELj8ENS_18Kernel_traits_baseILj2560EfS2_S2_S2_fjLj128EEEEELb1ELb1ELb0ELb0EEEvNS_9BwdParamsE,"a",@progbits
	.sectionflags	@""
	.align	4
.nv.constant0._ZN10layer_norm13ln_bwd_kernelINS_13Kernel_traitsIf6__halfS2_S2_fjLj2560ELj1ELj1ELj4ELj8ENS_18Kernel_traits_baseILj2560EfS2_S2_S2_fjLj128EEEEELb1ELb1ELb0ELb0EEEvNS_9BwdParamsE:
	.zero		824


//--------------------- .nv.constant0._ZN10layer_norm13ln_bwd_kernelINS_13Kernel_traitsIf6__halfS2_S2_fjLj2560ELj1ELj1ELj4ELj8ENS_18Kernel_traits_baseILj2560EfS2_S2_S2_fjLj128EEEEELb1ELb1ELb0ELb1EEEvNS_9BwdParamsE --------------------------
	.section	.nv.constant0._ZN10layer_norm13ln_bwd_kernelINS_13Kernel_traitsIf6__halfS2_S2_fjLj2560ELj1ELj1ELj4ELj8ENS_18Kernel_traits_baseILj2560EfS2_S2_S2_fjLj128EEEEELb1ELb1ELb0ELb1EEEvNS_9BwdParamsE,"a",@progbits
	.sectionflags	@""
	.align	4
.nv.constant0._ZN10layer_norm13ln_bwd_kernelINS_13Kernel_traitsIf6__halfS2_S2_fjLj2560ELj1ELj1ELj4ELj8ENS_18Kernel_traits_baseILj2560EfS2_S2_S2_fjLj128EEEEELb1ELb1ELb0ELb1EEEvNS_9BwdParamsE:
	.zero		824


//--------------------- .nv.constant0._ZN10layer_norm22ln_bwd_finalize_kernelINS_22Kernel_traits_finalizeILj2560Ef6__halfS2_S2_fjLb1ELj1024ELj4ENS_18Kernel_traits_baseILj2560EfS2_S2_S2_fjLj1024EEEEELb1ELb0EEEvNS_9BwdParamsE --------------------------
	.section	.nv.constant0._ZN10layer_norm22ln_bwd_finalize_kernelINS_22Kernel_traits_finalizeILj2560Ef6__halfS2_S2_fjLb1ELj1024ELj4ENS_18Kernel_traits_baseILj2560EfS2_S2_S2_fjLj1024EEEEELb1ELb0EEEvNS_9BwdParamsE,"a",@progbits
	.sectionflags	@""
	.align	4
.nv.constant0._ZN10layer_norm22ln_bwd_finalize_kernelINS_22Kernel_traits_finalizeILj2560Ef6__halfS2_S2_fjLb1ELj1024ELj4ENS_18Kernel_traits_baseILj2560EfS2_S2_S2_fjLj1024EEEEELb1ELb0EEEvNS_9BwdParamsE:
	.zero		824


//--------------------- .nv.constant0._ZN10layer_norm13ln_bwd_kernelINS_13Kernel_traitsIf6__halfS2_S2_fjLj2560ELj1ELj1ELj4ELj8ENS_18Kernel_traits_baseILj2560EfS2_S2_S2_fjLj128EEEEELb1ELb1ELb1ELb0EEEvNS_9BwdParamsE --------------------------
	.section	.nv.constant0._ZN10layer_norm13ln_bwd_kernelINS_13Kernel_traitsIf6__halfS2_S2_fjLj2560ELj1ELj1ELj4ELj8ENS_18Kernel_traits_baseILj2560EfS2_S2_S2_fjLj128EEEEELb1ELb1ELb1ELb0EEEvNS_9BwdParamsE,"a",@progbits
	.sectionflags	@""
	.align	4
.nv.constant0._ZN10layer_norm13ln_bwd_kernelINS_13Kernel_traitsIf6__halfS2_S2_fjLj2560ELj1ELj1ELj4ELj8ENS_18Kernel_traits_baseILj2560EfS2_S2_S2_fjLj128EEEEELb1ELb1ELb1ELb0EEEvNS_9BwdParamsE:
	.zero		824


//--------------------- .nv.constant0._ZN10layer_norm22ln_bwd_finalize_kernelINS_22Kernel_traits_finalizeILj2560Ef6__halfS2_S2_fjLb1ELj1024ELj4ENS_18Kernel_traits_baseILj2560EfS2_S2_S2_fjLj1024EEEEELb1ELb1EEEvNS_9BwdParamsE --------------------------
	.section	.nv.constant0._ZN10layer_norm22ln_bwd_finalize_kernelINS_22Kernel_traits_finalizeILj2560Ef6__halfS2_S2_fjLb1ELj1024ELj4ENS_18Kernel_traits_baseILj2560EfS2_S2_S2_fjLj1024EEEEELb1ELb1EEEvNS_9BwdParamsE,"a",@progbits
	.sectionflags	@""
	.align	4
.nv.constant0._ZN10layer_norm22ln_bwd_finalize_kernelINS_22Kernel_traits_finalizeILj2560Ef6__halfS2_S2_fjLb1ELj1024ELj4ENS_18Kernel_traits_baseILj2560EfS2_S2_S2_fjLj1024EEEEELb1ELb1EEEvNS_9BwdParamsE:
	.zero		824


//--------------------- .nv.constant0._ZN10layer_norm13ln_bwd_kernelINS_13Kernel_traitsIf6__halfS2_S2_fjLj2560ELj1ELj1ELj4ELj8ENS_18Kernel_traits_baseILj2560EfS2_S2_S2_fjLj128EEEEELb1ELb1ELb1ELb1EEEvNS_9BwdParamsE --------------------------
	.section	.nv.constant0._ZN10layer_norm13ln_bwd_kernelINS_13Kernel_traitsIf6__halfS2_S2_fjLj2560ELj1ELj1ELj4ELj8ENS_18Kernel_traits_baseILj2560EfS2_S2_S2_fjLj128EEEEELb1ELb1ELb1ELb1EEEvNS_9BwdParamsE,"a",@progbits
	.sectionflags	@""
	.align	4
.nv.constant0._ZN10layer_norm13ln_bwd_kernelINS_13Kernel_traitsIf6__halfS2_S2_fjLj2560ELj1ELj1ELj4ELj8ENS_18Kernel_traits_baseILj2560EfS2_S2_S2_fjLj128EEEEELb1ELb1ELb1ELb1EEEvNS_9BwdParamsE:
	.zero		824


//--------------------- .nv.constant0._ZN10layer_norm13ln_bwd_kernelINS_13Kernel_traitsI6__halfS2_fS2_fjLj2560ELj1ELj1ELj4ELj8ENS_18Kernel_traits_baseILj2560ES2_S2_fS2_fjLj128EEEEELb0ELb0ELb0ELb0EEEvNS_9BwdParamsE --------------------------
	.section	.nv.constant0._ZN10layer_norm13ln_bwd_kernelINS_13Kernel_traitsI6__halfS2_fS2_fjLj2560ELj1ELj1ELj4ELj8ENS_18Kernel_traits_baseILj2560ES2_S2_fS2_fjLj128EEEEELb0ELb0ELb0ELb0EEEvNS_9BwdParamsE,"a",@progbits
	.sectionflags	@""
	.align	4
.nv.constant0._ZN10layer_norm13ln_bwd_kernelINS_13Kernel_traitsI6__halfS2_fS2_fjLj2560ELj1ELj1ELj4ELj8ENS_18Kernel_traits_baseILj2560ES2_S2_fS2_fjLj128EEEEELb0ELb0ELb0ELb0EEEvNS_9BwdParamsE:
	.zero		824


//--------------------- .nv.constant0._ZN10layer_norm13ln_bwd_kernelINS_13Kernel_traitsI6__halfS2_fS2_fjLj2560ELj1ELj1ELj4ELj8ENS_18Kernel_traits_baseILj2560ES2_S2_fS2_fjLj128EEEEELb0ELb0ELb0ELb1EEEvNS_9BwdParamsE --------------------------
	.section	.nv.constant0._ZN10layer_norm13ln_bwd_kernelINS_13Kernel_traitsI6__halfS2_fS2_fjLj2560ELj1ELj1ELj4ELj8ENS_18Kernel_traits_baseILj2560ES2_S2_fS2_fjLj128EEEEELb0ELb0ELb0ELb1EEEvNS_9BwdParamsE,"a",@progbits
	.sectionflags	@""
	.align	4
.nv.constant0._ZN10layer_norm13ln_bwd_kernelINS_13Kernel_traitsI6__halfS2_fS2_fjLj2560ELj1ELj1ELj4ELj8ENS_18Kernel_traits_baseILj2560ES2_S2_fS2_fjLj128EEEEELb0ELb0ELb0ELb1EEEvNS_9BwdParamsE:
	.zero		824


//--------------------- .nv.constant0._ZN10layer_norm13ln_bwd_kernelINS_13Kernel_traitsI6__halfS2_fS2_fjLj2560ELj1ELj1ELj4ELj8ENS_18Kernel_traits_baseILj2560ES2_S2_fS2_fjLj128EEEEELb0ELb0ELb1ELb0EEEvNS_9BwdParamsE --------------------------
	.section	.nv.constant0._ZN10layer_norm13ln_bwd_kernelINS_13Kernel_traitsI6__halfS2_fS2_fjLj2560ELj1ELj1ELj4ELj8ENS_18Kernel_traits_baseILj2560ES2_S2_fS2_fjLj128EEEEELb0ELb0ELb1ELb0EEEvNS_9BwdParamsE,"a",@progbits
	.sectionflags	@""
	.align	4
.nv.constant0._ZN10layer_norm13ln_bwd_kernelINS_13Kernel_traitsI6__halfS2_fS2_fjLj2560ELj1ELj1ELj4ELj8ENS_18Kernel_traits_baseILj2560ES2_S2_fS2_fjLj128EEEEELb0ELb0ELb1ELb0EEEvNS_9BwdParamsE:
	.zero		824


//--------------------- .nv.constant0._ZN10layer_norm13ln_bwd_kernelINS_13Kernel_traitsI6__halfS2_fS2_fjLj2560ELj1ELj1ELj4ELj8ENS_18Kernel_traits_baseILj2560ES2_S2_fS2_fjLj128EEEEELb0ELb0ELb1ELb1EEEvNS_9BwdParamsE --------------------------
	.section	.nv.constant0._ZN10layer_norm13ln_bwd_kernelINS_13Kernel_traitsI6__halfS2_fS2_fjLj2560ELj1ELj1ELj4ELj8ENS_18Kernel_traits_baseILj2560ES2_S2_fS2_fjLj128EEEEELb0ELb0ELb1ELb1EEEvNS_9BwdParamsE,"a",@progbits
	.sectionflags	@""
	.align	4
.nv.constant0._ZN10layer_norm13ln_bwd_kernelINS_13Kernel_traitsI6__halfS2_fS2_fjLj2560ELj1ELj1ELj4ELj8ENS_18Kernel_traits_baseILj2560ES2_S2_fS2_fjLj128EEEEELb0ELb0ELb1ELb1EEEvNS_9BwdParamsE:
	.zero		824


//--------------------- .nv.constant0._ZN10layer_norm13ln_bwd_kernelINS_13Kernel_traitsI6__halfS2_fS2_fjLj2560ELj1ELj1ELj4ELj8ENS_18Kernel_traits_baseILj2560ES2_S2_fS2_fjLj128EEEEELb0ELb1ELb0ELb0EEEvNS_9BwdParamsE --------------------------
	.section	.nv.constant0._ZN10layer_norm13ln_bwd_kernelINS_13Kernel_traitsI6__halfS2_fS2_fjLj2560ELj1ELj1ELj4ELj8ENS_18Kernel_traits_baseILj2560ES2_S2_fS2_fjLj128EEEEELb0ELb1ELb0ELb0EEEvNS_9BwdParamsE,"a",@progbits
	.sectionflags	@""
	.align	4
.nv.constant0._ZN10layer_norm13ln_bwd_kernelINS_13Kernel_traitsI6__halfS2_fS2_fjLj2560ELj1ELj1ELj4ELj8ENS_18Kernel_traits_baseILj2560ES2_S2_fS2_fjLj128EEEEELb0ELb1ELb0ELb0EEEvNS_9BwdParamsE:
	.zero		824


//--------------------- .nv.constant0._ZN10layer_norm13ln_bwd_kernelINS_13Kernel_traitsI6__halfS2_fS2_fjLj2560ELj1ELj1ELj4ELj8ENS_18Kernel_traits_baseILj2560ES2_S2_fS2_fjLj128EEEEELb0ELb1ELb0ELb1EEEvNS_9BwdParamsE --------------------------
	.section	.nv.constant0._ZN10layer_norm13ln_bwd_kernelINS_13Kernel_traitsI6__halfS2_fS2_fjLj2560ELj1ELj1ELj4ELj8ENS_18Kernel_traits_baseILj2560ES2_S2_fS2_fjLj128EEEEELb0ELb1ELb0ELb1EEEvNS_9BwdParamsE,"a",@progbits
	.sectionflags	@""
	.align	4
.nv.constant0._ZN10layer_norm13ln_bwd_kernelINS_13Kernel_traitsI6__halfS2_fS2_fjLj2560ELj1ELj1ELj4ELj8ENS_18Kernel_traits_baseILj2560ES2_S2_fS2_fjLj128EEEEELb0ELb1ELb0ELb1EEEvNS_9BwdParamsE:
	.zero		824


//--------------------- .nv.constant0._ZN10layer_norm13ln_bwd_kernelINS_13Kernel_traitsI6__halfS2_fS2_fjLj2560ELj1ELj1ELj4ELj8ENS_18Kernel_traits_baseILj2560ES2_S2_fS2_fjLj128EEEEELb0ELb1ELb1ELb0EEEvNS_9BwdParamsE --------------------------
	.section	.nv.constant0._ZN10layer_norm13ln_bwd_kernelINS_13Kernel_traitsI6__halfS2_fS2_fjLj2560ELj1ELj1ELj4ELj8ENS_18Kernel_traits_baseILj2560ES2_S2_fS2_fjLj128EEEEELb0ELb1ELb1ELb0EEEvNS_9BwdParamsE,"a",@progbits
	.sectionflags	@""
	.align	4
.nv.constant0._ZN10layer_norm13ln_bwd_kernelINS_13Kernel_traitsI6__halfS2_fS2_fjLj2560ELj1ELj1ELj4ELj8ENS_18Kernel_traits_baseILj2560ES2_S2_fS2_fjLj128EEEEELb0ELb1ELb1ELb0EEEvNS_9BwdParamsE:
	.zero		824


//--------------------- .nv.constant0._ZN10layer_norm13ln_bwd_kernelINS_13Kernel_traitsI6__halfS2_fS2_fjLj2560ELj1ELj1ELj4ELj8ENS_18Kernel_traits_baseILj2560ES2_S2_fS2_fjLj128EEEEELb0ELb1ELb1ELb1EEEvNS_9BwdParamsE --------------------------
	.section	.nv.constant0._ZN10layer_norm13ln_bwd_kernelINS_13Kernel_traitsI6__halfS2_fS2_fjLj2560ELj1ELj1ELj4ELj8ENS_18Kernel_traits_baseILj2560ES2_S2_fS2_fjLj128EEEEELb0ELb1ELb1ELb1EEEvNS_9BwdParamsE,"a",@progbits
	.sectionflags	@""
	.align	4
.nv.constant0._ZN10layer_norm13ln_bwd_kernelINS_13Kernel_traitsI6__halfS2_fS2_fjLj2560ELj1ELj1ELj4ELj8ENS_18Kernel_traits_baseILj2560ES2_S2_fS2_fjLj128EEEEELb0ELb1ELb1ELb1EEEvNS_9BwdParamsE:
	.zero		824


//--------------------- .nv.constant0._ZN10layer_norm13ln_bwd_kernelINS_13Kernel_traitsI6__halfS2_fS2_fjLj2560ELj1ELj1ELj4ELj8ENS_18Kernel_traits_baseILj2560ES2_S2_fS2_fjLj128EEEEELb1ELb0ELb0ELb0EEEvNS_9BwdParamsE --------------------------
	.section	.nv.constant0._ZN10layer_norm13ln_bwd_kernelINS_13Kernel_traitsI6__halfS2_fS2_fjLj2560ELj1ELj1ELj4ELj8ENS_18Kernel_traits_baseILj2560ES2_S2_fS2_fjLj128EEEEELb1ELb0ELb0ELb0EEEvNS_9BwdParamsE,"a",@progbits
	.sectionflags	@""
	.align	4
.nv.constant0._ZN10layer_norm13ln_bwd_kernelINS_13Kernel_traitsI6__halfS2_fS2_fjLj2560ELj1ELj1ELj4ELj8ENS_18Kernel_traits_baseILj2560ES2_S2_fS2_fjLj128EEEEELb1ELb0ELb0ELb0EEEvNS_9BwdParamsE:
	.zero		824


//--------------------- .nv.constant0._ZN10layer_norm13ln_bwd_kernelINS_13Kernel_traitsI6__halfS2_fS2_fjLj2560ELj1ELj1ELj4ELj8ENS_18Kernel_traits_baseILj2560ES2_S2_fS2_fjLj128EEEEELb1ELb0ELb0ELb1EEEvNS_9BwdParamsE --------------------------
	.section	.nv.constant0._ZN10layer_norm13ln_bwd_kernelINS_13Kernel_traitsI6__halfS2_fS2_fjLj2560ELj1ELj1ELj4ELj8ENS_18Kernel_traits_baseILj2560ES2_S2_fS2_fjLj128EEEEELb1ELb0ELb0ELb1EEEvNS_9BwdParamsE,"a",@progbits
	.sectionflags	@""
	.align	4
.nv.constant0._ZN10layer_norm13ln_bwd_kernelINS_13Kernel_traitsI6__halfS2_fS2_fjLj2560ELj1ELj1ELj4ELj8ENS_18Kernel_traits_baseILj2560ES2_S2_fS2_fjLj128EEEEELb1ELb0ELb0ELb1EEEvNS_9BwdParamsE:
	.zero		824


//--------------------- .nv.constant0._ZN10layer_norm22ln_bwd_finalize_kernelINS_22Kernel_traits_finalizeILj2560E6__halfS2_fS2_fjLb0ELj1024ELj4ENS_18Kernel_traits_baseILj2560ES2_S2_fS2_fjLj1024EEEEELb0ELb0EEEvNS_9BwdParamsE --------------------------
	.section	.nv.constant0._ZN10layer_norm22ln_bwd_finalize_kernelINS_22Kernel_traits_finalizeILj2560E6__halfS2_fS2_fjLb0ELj1024ELj4ENS_18Kernel_traits_baseILj2560ES2_S2_fS2_fjLj1024EEEEELb0ELb0EEEvNS_9BwdParamsE,"a",@progbits
	.sectionflags	@""
	.align	4
.nv.constant0._ZN10layer_norm22ln_bwd_finalize_kernelINS_22Kernel_traits_finalizeILj2560E6__halfS2_fS2_fjLb0ELj1024ELj4ENS_18Kernel_traits_baseILj2560ES2_S2_fS2_fjLj1024EEEEELb0ELb0EEEvNS_9BwdParamsE:
	.zero		824


//--------------------- .nv.constant0._ZN10layer_norm13ln_bwd_kernelINS_13Kernel_traitsI6__halfS2_fS2_fjLj2560ELj1ELj1ELj4ELj8ENS_18Kernel_traits_baseILj2560ES2_S2_fS2_fjLj128EEEEELb1ELb0ELb1ELb0EEEvNS_9BwdParamsE --------------------------
	.section	.nv.constant0._ZN10layer_norm13ln_bwd_kernelINS_13Kernel_traitsI6__halfS2_fS2_fjLj2560ELj1ELj1ELj4ELj8ENS_18Kernel_traits_baseILj2560ES2_S2_fS2_fjLj128EEEEELb1ELb0ELb1ELb0EEEvNS_9BwdParamsE,"a",@progbits
	.sectionflags	@""
	.align	4
.nv.constant0._ZN10layer_norm13ln_bwd_kernelINS_13Kernel_traitsI6__halfS2_fS2_fjLj2560ELj1ELj1ELj4ELj8ENS_18Kernel_traits_baseILj2560ES2_S2_fS2_fjLj128EEEEELb1ELb0ELb1ELb0EEEvNS_9BwdParamsE:
	.zero		824


//--------------------- .nv.constant0._ZN10layer_norm22ln_bwd_finalize_kernelINS_22Kernel_traits_finalizeILj2560E6__halfS2_fS2_fjLb0ELj1024ELj4ENS_18Kernel_traits_baseILj2560ES2_S2_fS2_fjLj1024EEEEELb0ELb1EEEvNS_9BwdParamsE --------------------------
	.section	.nv.constant0._ZN10layer_norm22ln_bwd_finalize_kernelINS_22Kernel_traits_finalizeILj2560E6__halfS2_fS2_fjLb0ELj1024ELj4ENS_18Kernel_traits_baseILj2560ES2_S2_fS2_fjLj1024EEEEELb0ELb1EEEvNS_9BwdParamsE,"a",@progbits
	.sectionflags	@""
	.align	4
.nv.constant0._ZN10layer_norm22ln_bwd_finalize_kernelINS_22Kernel_traits_finalizeILj2560E6__halfS2_fS2_fjLb0ELj1024ELj4ENS_18Kernel_traits_baseILj2560ES2_S2_fS2_fjLj1024EEEEELb0ELb1EEEvNS_9BwdParamsE:
	.zero		824


//--------------------- .nv.constant0._ZN10layer_norm13ln_bwd_kernelINS_13Kernel_traitsI6__halfS2_fS2_fjLj2560ELj1ELj1ELj4ELj8ENS_18Kernel_traits_baseILj2560ES2_S2_fS2_fjLj128EEEEELb1ELb0ELb1ELb1EEEvNS_9BwdParamsE --------------------------
	.section	.nv.constant0._ZN10layer_norm13ln_bwd_kernelINS_13Kernel_traitsI6__halfS2_fS2_fjLj2560ELj1ELj1ELj4ELj8ENS_18Kernel_traits_baseILj2560ES2_S2_fS2_fjLj128EEEEELb1ELb0ELb1ELb1EEEvNS_9BwdParamsE,"a",@progbits
	.sectionflags	@""
	.align	4
.nv.constant0._ZN10layer_norm13ln_bwd_kernelINS_13Kernel_traitsI6__halfS2_fS2_fjLj2560ELj1ELj1ELj4ELj8ENS_18Kernel_traits_baseILj2560ES2_S2_fS2_fjLj128EEEEELb1ELb0ELb1ELb1EEEvNS_9BwdParamsE:
	.zero		824


//--------------------- .nv.constant0._ZN10layer_norm13ln_bwd_kernelINS_13Kernel_traitsI6__halfS2_fS2_fjLj2560ELj1ELj1ELj4ELj8ENS_18Kernel_traits_baseILj2560ES2_S2_fS2_fjLj128EEEEELb1ELb1ELb0ELb0EEEvNS_9BwdParamsE --------------------------
	.section	.nv.constant0._ZN10layer_norm13ln_bwd_kernelINS_13Kernel_traitsI6__halfS2_fS2_fjLj2560ELj1ELj1ELj4ELj8ENS_18Kernel_traits_baseILj2560ES2_S2_fS2_fjLj128EEEEELb1ELb1ELb0ELb0EEEvNS_9BwdParamsE,"a",@progbits
	.sectionflags	@""
	.align	4
.nv.constant0._ZN10layer_norm13ln_bwd_kernelINS_13Kernel_traitsI6__halfS2_fS2_fjLj2560ELj1ELj1ELj4ELj8ENS_18Kernel_traits_baseILj2560ES2_S2_fS2_fjLj128EEEEELb1ELb1ELb0ELb0EEEvNS_9BwdParamsE:
	.zero		824


//--------------------- .nv.constant0._ZN10layer_norm13ln_bwd_kernelINS_13Kernel_traitsI6__halfS2_fS2_fjLj2560ELj1ELj1ELj4ELj8ENS_18Kernel_traits_baseILj2560ES2_S2_fS2_fjLj128EEEEELb1ELb1ELb0ELb1EEEvNS_9BwdParamsE --------------------------
	.section	.nv.constant0._ZN10layer_norm13ln_bwd_kernelINS_13Kernel_traitsI6__halfS2_fS2_fjLj2560ELj1ELj1ELj4ELj8ENS_18Kernel_traits_baseILj2560ES2_S2_fS2_fjLj128EEEEELb1ELb1ELb0ELb1EEEvNS_9BwdParamsE,"a",@progbits
	.sectionflags	@""
	.align	4
.nv.constant0._ZN10layer_norm13ln_bwd_kernelINS_13Kernel_traitsI6__halfS2_fS2_fjLj2560ELj1ELj1ELj4ELj8ENS_18Kernel_traits_baseILj2560ES2_S2_fS2_fjLj128EEEEELb1ELb1ELb0ELb1EEEvNS_9BwdParamsE:
	.zero		824


//--------------------- .nv.constant0._ZN10layer_norm22ln_bwd_finalize_kernelINS_22Kernel_traits_finalizeILj2560E6__halfS2_fS2_fjLb1ELj1024ELj4ENS_18Kernel_traits_baseILj2560ES2_S2_fS2_fjLj1024EEEEELb1ELb0EEEvNS_9BwdParamsE --------------------------
	.section	.nv.constant0._ZN10layer_norm22ln_bwd_finalize_kernelINS_22Kernel_traits_finalizeILj2560E6__halfS2_fS2_fjLb1ELj1024ELj4ENS_18Kernel_traits_baseILj2560ES2_S2_fS2_fjLj1024EEEEELb1ELb0EEEvNS_9BwdParamsE,"a",@progbits
	.sectionflags	@""
	.align	4
.nv.constant0._ZN10layer_norm22ln_bwd_finalize_kernelINS_22Kernel_traits_finalizeILj2560E6__halfS2_fS2_fjLb1ELj1024ELj4ENS_18Kernel_traits_baseILj2560ES2_S2_fS2_fjLj1024EEEEELb1ELb0EEEvNS_9BwdParamsE:
	.zero		824


//--------------------- .nv.constant0._ZN10layer_norm13ln_bwd_kernelINS_13Kernel_traitsI6__halfS2_fS2_fjLj2560ELj1ELj1ELj4ELj8ENS_18Kernel_traits_baseILj2560ES2_S2_fS2_fjLj128EEEEELb1ELb1ELb1ELb0EEEvNS_9BwdParamsE --------------------------
	.section	.nv.constant0._ZN10layer_norm13ln_bwd_kernelINS_13Kernel_traitsI6__halfS2_fS2_fjLj2560ELj1ELj1ELj4ELj8ENS_18Kernel_traits_baseILj2560ES2_S2_fS2_fjLj128EEEEELb1ELb1ELb1ELb0EEEvNS_9BwdParamsE,"a",@progbits
	.sectionflags	@""
	.align	4
.nv.constant0._ZN10layer_norm13ln_bwd_kernelINS_13Kernel_traitsI6__halfS2_fS2_fjLj2560ELj1ELj1ELj4ELj8ENS_18Kernel_traits_baseILj2560ES2_S2_fS2_fjLj128EEEEELb1ELb1ELb1ELb0EEEvNS_9BwdParamsE:
	.zero		824


//--------------------- .nv.constant0._ZN10layer_norm22ln_bwd_finalize_kernelINS_22Kernel_traits_finalizeILj2560E6__halfS2_fS2_fjLb1ELj1024ELj4ENS_18Kernel_traits_baseILj2560ES2_S2_fS2_fjLj1024EEEEELb1ELb1EEEvNS_9BwdParamsE --------------------------
	.section	.nv.constant0._ZN10layer_norm22ln_bwd_finalize_kernelINS_22Kernel_traits_finalizeILj2560E6__halfS2_fS2_fjLb1ELj1024ELj4ENS_18Kernel_traits_baseILj2560ES2_S2_fS2_fjLj1024EEEEELb1ELb1EEEvNS_9BwdParamsE,"a",@progbits
	.sectionflags	@""
	.align	4
.nv.constant0._ZN10layer_norm22ln_bwd_finalize_kernelINS_22Kernel_traits_finalizeILj2560E6__halfS2_fS2_fjLb1ELj1024ELj4ENS_18Kernel_traits_baseILj2560ES2_S2_fS2_fjLj1024EEEEELb1ELb1EEEvNS_9BwdParamsE:
	.zero		824


//--------------------- .nv.constant0._ZN10layer_norm13ln_bwd_kernelINS_13Kernel_traitsI6__halfS2_fS2_fjLj2560ELj1ELj1ELj4ELj8ENS_18Kernel_traits_baseILj2560ES2_S2_fS2_fjLj128EEEEELb1ELb1ELb1ELb1EEEvNS_9BwdParamsE --------------------------
	.section	.nv.constant0._ZN10layer_norm13ln_bwd_kernelINS_13Kernel_traitsI6__halfS2_fS2_fjLj2560ELj1ELj1ELj4ELj8ENS_18Kernel_traits_baseILj2560ES2_S2_fS2_fjLj128EEEEELb1ELb1ELb1ELb1EEEvNS_9BwdParamsE,"a",@progbits
	.sectionflags	@""
	.align	4
.nv.constant0._ZN10layer_norm13ln_bwd_kernelINS_13Kernel_traitsI6__halfS2_fS2_fjLj2560ELj1ELj1ELj4ELj8ENS_18Kernel_traits_baseILj2560ES2_S2_fS2_fjLj128EEEEELb1ELb1ELb1ELb1EEEvNS_9BwdParamsE:
	.zero		824


//--------------------- .nv.constant0._ZN10layer_norm13ln_bwd_kernelINS_13Kernel_traitsIf6__halffS2_fjLj2560ELj1ELj1ELj4ELj8ENS_18Kernel_traits_baseILj2560EfS2_fS2_fjLj128EEEEELb0ELb0ELb0ELb0EEEvNS_9BwdParamsE --------------------------
	.section	.nv.constant0._ZN10layer_norm13ln_bwd_kernelINS_13Kernel_traitsIf6__halffS2_fjLj2560ELj1ELj1ELj4ELj8ENS_18Kernel_traits_baseILj2560EfS2_fS2_fjLj128EEEEELb0ELb0ELb0ELb0EEEvNS_9BwdParamsE,"a",@progbits
	.sectionflags	@""
	.align	4
.nv.constant0._ZN10layer_norm13ln_bwd_kernelINS_13Kernel_traitsIf6__halffS2_fjLj2560ELj1ELj1ELj4ELj8ENS_18Kernel_traits_baseILj2560EfS2_fS2_fjLj128EEEEELb0ELb0ELb0ELb0EEEvNS_9BwdParamsE:
	.zero		824


//--------------------- .nv.constant0._ZN10layer_norm13ln_bwd_kernelINS_13Kernel_traitsIf6__halffS2_fjLj2560ELj1ELj1ELj4ELj8ENS_18Kernel_traits_baseILj2560EfS2_fS2_fjLj128EEEEELb0ELb0ELb0ELb1EEEvNS_9BwdParamsE --------------------------
	.section	.nv.constant0._ZN10layer_norm13ln_bwd_kernelINS_13Kernel_traitsIf6__halffS2_fjLj2560ELj1ELj1ELj4ELj8ENS_18Kernel_traits_baseILj2560EfS2_fS2_fjLj128EEEEELb0ELb0ELb0ELb1EEEvNS_9BwdParamsE,"a",@progbits
	.sectionflags	@""
	.align	4
.nv.constant0._ZN10layer_norm13ln_bwd_kernelINS_13Kernel_traitsIf6__halffS2_fjLj2560ELj1ELj1ELj4ELj8ENS_18Kernel_traits_baseILj2560EfS2_fS2_fjLj128EEEEELb0ELb0ELb0ELb1EEEvNS_9BwdParamsE:
	.zero		824


//--------------------- .nv.constant0._ZN10layer_norm13ln_bwd_kernelINS_13Kernel_traitsIf6__halffS2_fjLj2560ELj1ELj1ELj4ELj8ENS_18Kernel_traits_baseILj2560EfS2_fS2_fjLj128EEEEELb0ELb0ELb1ELb0EEEvNS_9BwdParamsE --------------------------
	.section	.nv.constant0._ZN10layer_norm13ln_bwd_kernelINS_13Kernel_traitsIf6__halffS2_fjLj2560ELj1ELj1ELj4ELj8ENS_18Kernel_traits_baseILj2560EfS2_fS2_fjLj128EEEEELb0ELb0ELb1ELb0EEEvNS_9BwdParamsE,"a",@progbits
	.sectionflags	@""
	.align	4
.nv.constant0._ZN10layer_norm13ln_bwd_kernelINS_13Kernel_traitsIf6__halffS2_fjLj2560ELj1ELj1ELj4ELj8ENS_18Kernel_traits_baseILj2560EfS2_fS2_fjLj128EEEEELb0ELb0ELb1ELb0EEEvNS_9BwdParamsE:
	.zero		824


//--------------------- .nv.constant0._ZN10layer_norm13ln_bwd_kernelINS_13Kernel_traitsIf6__halffS2_fjLj2560ELj1ELj1ELj4ELj8ENS_18Kernel_traits_baseILj2560EfS2_fS2_fjLj128EEEEELb0ELb0ELb1ELb1EEEvNS_9BwdParamsE --------------------------
	.section	.nv.constant0._ZN10layer_norm13ln_bwd_kernelINS_13Kernel_traitsIf6__halffS2_fjLj2560ELj1ELj1ELj4ELj8ENS_18Kernel_traits_baseILj2560EfS2_fS2_fjLj128EEEEELb0ELb0ELb1ELb1EEEvNS_9BwdParamsE,"a",@progbits
	.sectionflags	@""
	.align	4
.nv.constant0._ZN10layer_norm13ln_bwd_kernelINS_13Kernel_traitsIf6__halffS2_fjLj2560ELj1ELj1ELj4ELj8ENS_18Kernel_traits_baseILj2560EfS2_fS2_fjLj128EEEEELb0ELb0ELb1ELb1EEEvNS_9BwdParamsE:
	.zero		824


//--------------------- .nv.constant0._ZN10layer_norm13ln_bwd_kernelINS_13Kernel_traitsIf6__halffS2_fjLj2560ELj1ELj1ELj4ELj8ENS_18Kernel_traits_baseILj2560EfS2_fS2_fjLj128EEEEELb0ELb1ELb0ELb0EEEvNS_9BwdParamsE --------------------------
	.section	.nv.constant0._ZN10layer_norm13ln_bwd_kernelINS_13Kernel_traitsIf6__halffS2_fjLj2560ELj1ELj1ELj4ELj8ENS_18Kernel_traits_baseILj2560EfS2_fS2_fjLj128EEEEELb0ELb1ELb0ELb0EEEvNS_9BwdParamsE,"a",@progbits
	.sectionflags	@""
	.align	4
.nv.constant0._ZN10layer_norm13ln_bwd_kernelINS_13Kernel_traitsIf6__halffS2_fjLj2560ELj1ELj1ELj4ELj8ENS_18Kernel_traits_baseILj2560EfS2_fS2_fjLj128EEEEELb0ELb1ELb0ELb0EEEvNS_9BwdParamsE:
	.zero		824


//--------------------- .nv.constant0._ZN10layer_norm13ln_bwd_kernelINS_13Kernel_traitsIf6__halffS2_fjLj2560ELj1ELj1ELj4ELj8ENS_18Kernel_traits_baseILj2560EfS2_fS2_fjLj128EEEEELb0ELb1ELb0ELb1EEEvNS_9BwdParamsE --------------------------
	.section	.nv.constant0._ZN10layer_norm13ln_bwd_kernelINS_13Kernel_traitsIf6__halffS2_fjLj2560ELj1ELj1ELj4ELj8ENS_18Kernel_traits_baseILj2560EfS2_fS2_fjLj128EEEEELb0ELb1ELb0ELb1EEEvNS_9BwdParamsE,"a",@progbits
	.sectionflags	@""
	.align	4
.nv.constant0._ZN10layer_norm13ln_bwd_kernelINS_13Kernel_traitsIf6__halffS2_fjLj2560ELj1ELj1ELj4ELj8ENS_18Kernel_traits_baseILj2560EfS2_fS2_fjLj128EEEEELb0ELb1ELb0ELb1EEEvNS_9BwdParamsE:
	.zero		824


//--------------------- .nv.constant0._ZN10layer_norm13ln_bwd_kernelINS_13Kernel_traitsIf6__halffS2_fjLj2560ELj1ELj1ELj4ELj8ENS_18Kernel_traits_baseILj2560EfS2_fS2_fjLj128EEEEELb0ELb1ELb1ELb0EEEvNS_9BwdParamsE --------------------------
	.section	.nv.constant0._ZN10layer_norm13ln_bwd_kernelINS_13Kernel_traitsIf6__halffS2_fjLj2560ELj1ELj1ELj4ELj8ENS_18Kernel_traits_baseILj2560EfS2_fS2_fjLj128EEEEELb0ELb1ELb1ELb0EEEvNS_9BwdParamsE,"a",@progbits
	.sectionflags	@""
	.align	4
.nv.constant0._ZN10layer_norm13ln_bwd_kernelINS_13Kernel_traitsIf6__halffS2_fjLj2560ELj1ELj1ELj4ELj8ENS_18Kernel_traits_baseILj2560EfS2_fS2_fjLj128EEEEELb0ELb1ELb1ELb0EEEvNS_9BwdParamsE:
	.zero		824


//--------------------- .nv.constant0._ZN10layer_norm13ln_bwd_kernelINS_13Kernel_traitsIf6__halffS2_fjLj2560ELj1ELj1ELj4ELj8ENS_18Kernel_traits_baseILj2560EfS2_fS2_fjLj128EEEEELb0ELb1ELb1ELb1EEEvNS_9BwdParamsE --------------------------
	.section	.nv.constant0._ZN10layer_norm13ln_bwd_kernelINS_13Kernel_traitsIf6__halffS2_fjLj2560ELj1ELj1ELj4ELj8ENS_18Kernel_traits_baseILj2560EfS2_fS2_fjLj128EEEEELb0ELb1ELb1ELb1EEEvNS_9BwdParamsE,"a",@progbits
	.sectionflags	@""
	.align	4
.nv.constant0._ZN10layer_norm13ln_bwd_kernelINS_13Kernel_traitsIf6__halffS2_fjLj2560ELj1ELj1ELj4ELj8ENS_18Kernel_traits_baseILj2560EfS2_fS2_fjLj128EEEEELb0ELb1ELb1ELb1EEEvNS_9BwdParamsE:
	.zero		824


//--------------------- .nv.constant0._ZN10layer_norm13ln_bwd_kernelINS_13Kernel_traitsIf6__halffS2_fjLj2560ELj1ELj1ELj4ELj8ENS_18Kernel_traits_baseILj2560EfS2_fS2_fjLj128EEEEELb1ELb0ELb0ELb0EEEvNS_9BwdParamsE --------------------------
	.section	.nv.constant0._ZN10layer_norm13ln_bwd_kernelINS_13Kernel_traitsIf6__halffS2_fjLj2560ELj1ELj1ELj4ELj8ENS_18Kernel_traits_baseILj2560EfS2_fS2_fjLj128EEEEELb1ELb0ELb0ELb0EEEvNS_9BwdParamsE,"a",@progbits
	.sectionflags	@""
	.align	4
.nv.constant0._ZN10layer_norm13ln_bwd_kernelINS_13Kernel_traitsIf6__halffS2_fjLj2560ELj1ELj1ELj4ELj8ENS_18Kernel_traits_baseILj2560EfS2_fS2_fjLj128EEEEELb1ELb0ELb0ELb0EEEvNS_9BwdParamsE:
	.zero		824


//--------------------- .nv.constant0._ZN10layer_norm13ln_bwd_kernelINS_13Kernel_traitsIf6__halffS2_fjLj2560ELj1ELj1ELj4ELj8ENS_18Kernel_traits_baseILj2560EfS2_fS2_fjLj128EEEEELb1ELb0ELb0ELb1EEEvNS_9BwdParamsE --------------------------
	.section	.nv.constant0._ZN10layer_norm13ln_bwd_kernelINS_13Kernel_traitsIf6__halffS2_fjLj2560ELj1ELj1ELj4ELj8ENS_18Kernel_traits_baseILj2560EfS2_fS2_fjLj128EEEEELb1ELb0ELb0ELb1EEEvNS_9BwdParamsE,"a",@progbits
	.sectionflags	@""
	.align	4
.nv.constant0._ZN10layer_norm13ln_bwd_kernelINS_13Kernel_traitsIf6__halffS2_fjLj2560ELj1ELj1ELj4ELj8ENS_18Kernel_traits_baseILj2560EfS2_fS2_fjLj128EEEEELb1ELb0ELb0ELb1EEEvNS_9BwdParamsE:
	.zero		824


//--------------------- .nv.constant0._ZN10layer_norm22ln_bwd_finalize_kernelINS_22Kernel_traits_finalizeILj2560Ef6__halffS2_fjLb0ELj1024ELj4ENS_18Kernel_traits_baseILj2560EfS2_fS2_fjLj1024EEEEELb0ELb0EEEvNS_9BwdParamsE --------------------------
	.section	.nv.constant0._ZN10layer_norm22ln_bwd_finalize_kernelINS_22Kernel_traits_finalizeILj2560Ef6__halffS2_fjLb0ELj1024ELj4ENS_18Kernel_traits_baseILj2560EfS2_fS2_fjLj1024EEEEELb0ELb0EEEvNS_9BwdParamsE,"a",@progbits
	.sectionflags	@""
	.align	4
.nv.constant0._ZN10layer_norm22ln_bwd_finalize_kernelINS_22Kernel_traits_finalizeILj2560Ef6__halffS2_fjLb0ELj1024ELj4ENS_18Kernel_traits_baseILj2560EfS2_fS2_fjLj1024EEEEELb0ELb0EEEvNS_9BwdParamsE:
	.zero		824


//--------------------- .nv.constant0._ZN10layer_norm13ln_bwd_kernelINS_13Kernel_traitsIf6__halffS2_fjLj2560ELj1ELj1ELj4ELj8ENS_18Kernel_traits_baseILj2560EfS2_fS2_fjLj128EEEEELb1ELb0ELb1ELb0EEEvNS_9BwdParamsE --------------------------
	.section	.nv.constant0._ZN10layer_norm13ln_bwd_kernelINS_13Kernel_traitsIf6__halffS2_fjLj2560ELj1ELj1ELj4ELj8ENS_18Kernel_traits_baseILj2560EfS2_fS2_fjLj128EEEEELb1ELb0ELb1ELb0EEEvNS_9BwdParamsE,"a",@progbits
	.sectionflags	@""
	.align	4
.nv.constant0._ZN10layer_norm13ln_bwd_kernelINS_13Kernel_traitsIf6__halffS2_fjLj2560ELj1ELj1ELj4ELj8ENS_18Kernel_traits_baseILj2560EfS2_fS2_fjLj128EEEEELb1ELb0ELb1ELb0EEEvNS_9BwdParamsE:
	.zero		824


//--------------------- .nv.constant0._ZN10layer_norm22ln_bwd_finalize_kernelINS_22Kernel_traits_finalizeILj2560Ef6__halffS2_fjLb0ELj1024ELj4ENS_18Kernel_traits_baseILj2560EfS2_fS2_fjLj1024EEEEELb0ELb1EEEvNS_9BwdParamsE --------------------------
	.section	.nv.constant0._ZN10layer_norm22ln_bwd_finalize_kernelINS_22Kernel_traits_finalizeILj2560Ef6__halffS2_fjLb0ELj1024ELj4ENS_18Kernel_traits_baseILj2560EfS2_fS2_fjLj1024EEEEELb0ELb1EEEvNS_9BwdParamsE,"a",@progbits
	.sectionflags	@""
	.align	4
.nv.constant0._ZN10layer_norm22ln_bwd_finalize_kernelINS_22Kernel_traits_finalizeILj2560Ef6__halffS2_fjLb0ELj1024ELj4ENS_18Kernel_traits_baseILj2560EfS2_fS2_fjLj1024EEEEELb0ELb1EEEvNS_9BwdParamsE:
	.zero		824


//--------------------- .nv.constant0._ZN10layer_norm13ln_bwd_kernelINS_13Kernel_traitsIf6__halffS2_fjLj2560ELj1ELj1ELj4ELj8ENS_18Kernel_traits_baseILj2560EfS2_fS2_fjLj128EEEEELb1ELb0ELb1ELb1EEEvNS_9BwdParamsE --------------------------
	.section	.nv.constant0._ZN10layer_norm13ln_bwd_kernelINS_13Kernel_traitsIf6__halffS2_fjLj2560ELj1ELj1ELj4ELj8ENS_18Kernel_traits_baseILj2560EfS2_fS2_fjLj128EEEEELb1ELb0ELb1ELb1EEEvNS_9BwdParamsE,"a",@progbits
	.sectionflags	@""
	.align	4
.nv.constant0._ZN10layer_norm13ln_bwd_kernelINS_13Kernel_traitsIf6__halffS2_fjLj2560ELj1ELj1ELj4ELj8ENS_18Kernel_traits_baseILj2560EfS2_fS2_fjLj128EEEEELb1ELb0ELb1ELb1EEEvNS_9BwdParamsE:
	.zero		824


//--------------------- .nv.constant0._ZN10layer_norm13ln_bwd_kernelINS_13Kernel_traitsIf6__halffS2_fjLj2560ELj1ELj1ELj4ELj8ENS_18Kernel_traits_baseILj2560EfS2_fS2_fjLj128EEEEELb1ELb1ELb0ELb0EEEvNS_9BwdParamsE --------------------------
	.section	.nv.constant0._ZN10layer_norm13ln_bwd_kernelINS_13Kernel_traitsIf6__halffS2_fjLj2560ELj1ELj1ELj4ELj8ENS_18Kernel_traits_baseILj2560EfS2_fS2_fjLj128EEEEELb1ELb1ELb0ELb0EEEvNS_9BwdParamsE,"a",@progbits
	.sectionflags	@""
	.align	4
.nv.constant0._ZN10layer_norm13ln_bwd_kernelINS_13Kernel_traitsIf6__halffS2_fjLj2560ELj1ELj1ELj4ELj8ENS_18Kernel_traits_baseILj2560EfS2_fS2_fjLj128EEEEELb1ELb1ELb0ELb0EEEvNS_9BwdParamsE:
	.zero		824


//--------------------- .nv.constant0._ZN10layer_norm13ln_bwd_kernelINS_13Kernel_traitsIf6__halffS2_fjLj2560ELj1ELj1ELj4ELj8ENS_18Kernel_traits_baseILj2560EfS2_fS2_fjLj128EEEEELb1ELb1ELb0ELb1EEEvNS_9BwdParamsE --------------------------
	.section	.nv.constant0._ZN10layer_norm13ln_bwd_kernelINS_13Kernel_traitsIf6__halffS2_fjLj2560ELj1ELj1ELj4ELj8ENS_18Kernel_traits_baseILj2560EfS2_fS2_fjLj128EEEEELb1ELb1ELb0ELb1EEEvNS_9BwdParamsE,"a",@progbits
	.sectionflags	@""
	.align	4
.nv.constant0._ZN10layer_norm13ln_bwd_kernelINS_13Kernel_traitsIf6__halffS2_fjLj2560ELj1ELj1ELj4ELj8ENS_18Kernel_traits_baseILj2560EfS2_fS2_fjLj128EEEEELb1ELb1ELb0ELb1EEEvNS_9BwdParamsE:
	.zero		824


//--------------------- .nv.constant0._ZN10layer_norm22ln_bwd_finalize_kernelINS_22Kernel_traits_finalizeILj2560Ef6__halffS2_fjLb1ELj1024ELj4ENS_18Kernel_traits_baseILj2560EfS2_fS2_fjLj1024EEEEELb1ELb0EEEvNS_9BwdParamsE --------------------------
	.section	.nv.constant0._ZN10layer_norm22ln_bwd_finalize_kernelINS_22Kernel_traits_finalizeILj2560Ef6__halffS2_fjLb1ELj1024ELj4ENS_18Kernel_traits_baseILj2560EfS2_fS2_fjLj1024EEEEELb1ELb0EEEvNS_9BwdParamsE,"a",@progbits
	.sectionflags	@""
	.align	4
.nv.constant0._ZN10layer_norm22ln_bwd_finalize_kernelINS_22Kernel_traits_finalizeILj2560Ef6__halffS2_fjLb1ELj1024ELj4ENS_18Kernel_traits_baseILj2560EfS2_fS2_fjLj1024EEEEELb1ELb0EEEvNS_9BwdParamsE:
	.zero		824


//--------------------- .nv.constant0._ZN10layer_norm13ln_bwd_kernelINS_13Kernel_traitsIf6__halffS2_fjLj2560ELj1ELj1ELj4ELj8ENS_18Kernel_traits_baseILj2560EfS2_fS2_fjLj128EEEEELb1ELb1ELb1ELb0EEEvNS_9BwdParamsE --------------------------
	.section	.nv.constant0._ZN10layer_norm13ln_bwd_kernelINS_13Kernel_traitsIf6__halffS2_fjLj2560ELj1ELj1ELj4ELj8ENS_18Kernel_traits_baseILj2560EfS2_fS2_fjLj128EEEEELb1ELb1ELb1ELb0EEEvNS_9BwdParamsE,"a",@progbits
	.sectionflags	@""
	.align	4
.nv.constant0._ZN10layer_norm13ln_bwd_kernelINS_13Kernel_traitsIf6__halffS2_fjLj2560ELj1ELj1ELj4ELj8ENS_18Kernel_traits_baseILj2560EfS2_fS2_fjLj128EEEEELb1ELb1ELb1ELb0EEEvNS_9BwdParamsE:
	.zero		824


//--------------------- .nv.constant0._ZN10layer_norm22ln_bwd_finalize_kernelINS_22Kernel_traits_finalizeILj2560Ef6__halffS2_fjLb1ELj1024ELj4ENS_18Kernel_traits_baseILj2560EfS2_fS2_fjLj1024EEEEELb1ELb1EEEvNS_9BwdParamsE --------------------------
	.section	.nv.constant0._ZN10layer_norm22ln_bwd_finalize_kernelINS_22Kernel_traits_finalizeILj2560Ef6__halffS2_fjLb1ELj1024ELj4ENS_18Kernel_traits_baseILj2560EfS2_fS2_fjLj1024EEEEELb1ELb1EEEvNS_9BwdParamsE,"a",@progbits
	.sectionflags	@""
	.align	4
.nv.constant0._ZN10layer_norm22ln_bwd_finalize_kernelINS_22Kernel_traits_finalizeILj2560Ef6__halffS2_fjLb1ELj1024ELj4ENS_18Kernel_traits_baseILj2560EfS2_fS2_fjLj1024EEEEELb1ELb1EEEvNS_9BwdParamsE:
	.zero		824


//--------------------- .nv.constant0._ZN10layer_norm13ln_bwd_kernelINS_13Kernel_traitsIf6__halffS2_fjLj2560ELj1ELj1ELj4ELj8ENS_18Kernel_traits_baseILj2560EfS2_fS2_fjLj128EEEEELb1ELb1ELb1ELb1EEEvNS_9BwdParamsE --------------------------
	.section	.nv.constant0._ZN10layer_norm13ln_bwd_kernelINS_13Kernel_traitsIf6__halffS2_fjLj2560ELj1ELj1ELj4ELj8ENS_18Kernel_traits_baseILj2560EfS2_fS2_fjLj128EEEEELb1ELb1ELb1ELb1EEEvNS_9BwdParamsE,"a",@progbits
	.sectionflags	@""
	.align	4
.nv.constant0._ZN10layer_norm13ln_bwd_kernelINS_13Kernel_traitsIf6__halffS2_fjLj2560ELj1ELj1ELj4ELj8ENS_18Kernel_traits_baseILj2560EfS2_fS2_fjLj128EEEEELb1ELb1ELb1ELb1EEEvNS_9BwdParamsE:
	.zero		824


//--------------------- .nv.constant0._ZN10layer_norm13ln_bwd_kernelINS_13Kernel_traitsI6__halfffffjLj2560ELj1ELj1ELj4ELj16ENS_18Kernel_traits_baseILj2560ES2_ffffjLj128EEEEELb0ELb0ELb0ELb0EEEvNS_9BwdParamsE --------------------------
	.section	.nv.constant0._ZN10layer_norm13ln_bwd_kernelINS_13Kernel_traitsI6__halfffffjLj2560ELj1ELj1ELj4ELj16ENS_18Kernel_traits_baseILj2560ES2_ffffjLj128EEEEELb0ELb0ELb0ELb0EEEvNS_9BwdParamsE,"a",@progbits
	.sectionflags	@""
	.align	4
.nv.constant0._ZN10layer_norm13ln_bwd_kernelINS_13Kernel_traitsI6__halfffffjLj2560ELj1ELj1ELj4ELj16ENS_18Kernel_traits_baseILj2560ES2_ffffjLj128EEEEELb0ELb0ELb0ELb0EEEvNS_9BwdParamsE:
	.zero		824


//--------------------- .nv.constant0._ZN10layer_norm13ln_bwd_kernelINS_13Kernel_traitsI6__halfffffjLj2560ELj1ELj1ELj4ELj16ENS_18Kernel_traits_baseILj2560ES2_ffffjLj128EEEEELb0ELb0ELb0ELb1EEEvNS_9BwdParamsE --------------------------
	.section	.nv.constant0._ZN10layer_norm13ln_bwd_kernelINS_13Kernel_traitsI6__halfffffjLj2560ELj1ELj1ELj4ELj16ENS_18Kernel_traits_baseILj2560ES2_ffffjLj128EEEEELb0ELb0ELb0ELb1EEEvNS_9BwdParamsE,"a",@progbits
	.sectionflags	@""
	.align	4
.nv.constant0._ZN10layer_norm13ln_bwd_kernelINS_13Kernel_traitsI6__halfffffjLj2560ELj1ELj1ELj4ELj16ENS_18Kernel_traits_baseILj2560ES2_ffffjLj128EEEEELb0ELb0ELb0ELb1EEEvNS_9BwdParamsE:
	.zero		824


//--------------------- .nv.constant0._ZN10layer_norm13ln_bwd_kernelINS_13Kernel_traitsI6__halfffffjLj2560ELj1ELj1ELj4ELj16ENS_18Kernel_traits_baseILj2560ES2_ffffjLj128EEEEELb0ELb0ELb1ELb0EEEvNS_9BwdParamsE --------------------------
	.section	.nv.constant0._ZN10layer_norm13ln_bwd_kernelINS_13Kernel_traitsI6__halfffffjLj2560ELj1ELj1ELj4ELj16ENS_18Kernel_traits_baseILj2560ES2_ffffjLj128EEEEELb0ELb0ELb1ELb0EEEvNS_9BwdParamsE,"a",@progbits
	.sectionflags	@""
	.align	4
.nv.constant0._ZN10layer_norm13ln_bwd_kernelINS_13Kernel_traitsI6__halfffffjLj2560ELj1ELj1ELj4ELj16ENS_18Kernel_traits_baseILj2560ES2_ffffjLj128EEEEELb0ELb0ELb1ELb0EEEvNS_9BwdParamsE:
	.zero		824


//--------------------- .nv.constant0._ZN10layer_norm13ln_bwd_kernelINS_13Kernel_traitsI6__halfffffjLj2560ELj1ELj1ELj4ELj16ENS_18Kernel_traits_baseILj2560ES2_ffffjLj128EEEEELb0ELb0ELb1ELb1EEEvNS_9BwdParamsE --------------------------
	.section	.nv.constant0._ZN10layer_norm13ln_bwd_kernelINS_13Kernel_traitsI6__halfffffjLj2560ELj1ELj1ELj4ELj16ENS_18Kernel_traits_baseILj2560ES2_ffffjLj128EEEEELb0ELb0ELb1ELb1EEEvNS_9BwdParamsE,"a",@progbits
	.sectionflags	@""
	.align	4
.nv.constant0._ZN10layer_norm13ln_bwd_kernelINS_13Kernel_traitsI6__halfffffjLj2560ELj1ELj1ELj4ELj16ENS_18Kernel_traits_baseILj2560ES2_ffffjLj128EEEEELb0ELb0ELb1ELb1EEEvNS_9BwdParamsE:
	.zero		824


//--------------------- .nv.constant0._ZN10layer_norm13ln_bwd_kernelINS_13Kernel_traitsI6__halfffffjLj2560ELj1ELj1ELj4ELj16ENS_18Kernel_traits_baseILj2560ES2_ffffjLj128EEEEELb0ELb1ELb0ELb0EEEvNS_9BwdParamsE --------------------------
	.section	.nv.constant0._ZN10layer_norm13ln_bwd_kernelINS_13Kernel_traitsI6__halfffffjLj2560ELj1ELj1ELj4ELj16ENS_18Kernel_traits_baseILj2560ES2_ffffjLj128EEEEELb0ELb1ELb0ELb0EEEvNS_9BwdParamsE,"a",@progbits
	.sectionflags	@""
	.align	4
.nv.constant0._ZN10layer_norm13ln_bwd_kernelINS_13Kernel_traitsI6__halfffffjLj2560ELj1ELj1ELj4ELj16ENS_18Kernel_traits_baseILj2560ES2_ffffjLj128EEEEELb0ELb1ELb0ELb0EEEvNS_9BwdParamsE:
	.zero		824


//--------------------- .nv.constant0._ZN10layer_norm13ln_bwd_kernelINS_13Kernel_traitsI6__halfffffjLj2560ELj1ELj1ELj4ELj16ENS_18Kernel_traits_baseILj2560ES2_ffffjLj128EEEEELb0ELb1ELb0ELb1EEEvNS_9BwdParamsE --------------------------
	.section	.nv.constant0._ZN10layer_norm13ln_bwd_kernelINS_13Kernel_traitsI6__halfffffjLj2560ELj1ELj1ELj4ELj16ENS_18Kernel_traits_baseILj2560ES2_ffffjLj128EEEEELb0ELb1ELb0ELb1EEEvNS_9BwdParamsE,"a",@progbits
	.sectionflags	@""
	.align	4
.nv.constant0._ZN10layer_norm13ln_bwd_kernelINS_13Kernel_traitsI6__halfffffjLj2560ELj1ELj1ELj4ELj16ENS_18Kernel_traits_baseILj2560ES2_ffffjLj128EEEEELb0ELb1ELb0ELb1EEEvNS_9BwdParamsE:
	.zero		824


//--------------------- .nv.constant0._ZN10layer_norm13ln_bwd_kernelINS_13Kernel_traitsI6__halfffffjLj2560ELj1ELj1ELj4ELj16ENS_18Kernel_traits_baseILj2560ES2_ffffjLj128EEEEELb0ELb1ELb1ELb0EEEvNS_9BwdParamsE --------------------------
	.section	.nv.constant0._ZN10layer_norm13ln_bwd_kernelINS_13Kernel_traitsI6__halfffffjLj2560ELj1ELj1ELj4ELj16ENS_18Kernel_traits_baseILj2560ES2_ffffjLj128EEEEELb0ELb1ELb1ELb0EEEvNS_9BwdParamsE,"a",@progbits
	.sectionflags	@""
	.align	4
.nv.constant0._ZN10layer_norm13ln_bwd_kernelINS_13Kernel_traitsI6__halfffffjLj2560ELj1ELj1ELj4ELj16ENS_18Kernel_traits_baseILj2560ES2_ffffjLj128EEEEELb0ELb1ELb1ELb0EEEvNS_9BwdParamsE:
	.zero		824


//--------------------- .nv.constant0._ZN10layer_norm13ln_bwd_kernelINS_13Kernel_traitsI6__halfffffjLj2560ELj1ELj1ELj4ELj16ENS_18Kernel_traits_baseILj2560ES2_ffffjLj128EEEEELb0ELb1ELb1ELb1EEEvNS_9BwdParamsE --------------------------
	.section	.nv.constant0._ZN10layer_norm13ln_bwd_kernelINS_13Kernel_traitsI6__halfffffjLj2560ELj1ELj1ELj4ELj16ENS_18Kernel_traits_baseILj2560ES2_ffffjLj128EEEEELb0ELb1ELb1ELb1EEEvNS_9BwdParamsE,"a",@progbits
	.sectionflags	@""
	.align	4
.nv.constant0._ZN10layer_norm13ln_bwd_kernelINS_13Kernel_traitsI6__halfffffjLj2560ELj1ELj1ELj4ELj16ENS_18Kernel_traits_baseILj2560ES2_ffffjLj128EEEEELb0ELb1ELb1ELb1EEEvNS_9BwdParamsE:
	.zero		824


//--------------------- .nv.constant0._ZN10layer_norm13ln_bwd_kernelINS_13Kernel_traitsI6__halfffffjLj2560ELj1ELj1ELj4ELj16ENS_18Kernel_traits_baseILj2560ES2_ffffjLj128EEEEELb1ELb0ELb0ELb0EEEvNS_9BwdParamsE --------------------------
	.section	.nv.constant0._ZN10layer_norm13ln_bwd_kernelINS_13Kernel_traitsI6__halfffffjLj2560ELj1ELj1ELj4ELj16ENS_18Kernel_traits_baseILj2560ES2_ffffjLj128EEEEELb1ELb0ELb0ELb0EEEvNS_9BwdParamsE,"a",@progbits
	.sectionflags	@""
	.align	4
.nv.constant0._ZN10layer_norm13ln_bwd_kernelINS_13Kernel_traitsI6__halfffffjLj2560ELj1ELj1ELj4ELj16ENS_18Kernel_traits_baseILj2560ES2_ffffjLj128EEEEELb1ELb0ELb0ELb0EEEvNS_9BwdParamsE:
	.zero		824


//--------------------- .nv.constant0._ZN10layer_norm13ln_bwd_kernelINS_13Kernel_traitsI6__halfffffjLj2560ELj1ELj1ELj4ELj16ENS_18Kernel_traits_baseILj2560ES2_ffffjLj128EEEEELb1ELb0ELb0ELb1EEEvNS_9BwdParamsE --------------------------
	.section	.nv.constant0._ZN10layer_norm13ln_bwd_kernelINS_13Kernel_traitsI6__halfffffjLj2560ELj1ELj1ELj4ELj16ENS_18Kernel_traits_baseILj2560ES2_ffffjLj128EEEEELb1ELb0ELb0ELb1EEEvNS_9BwdParamsE,"a",@progbits
	.sectionflags	@""
	.align	4
.nv.constant0._ZN10layer_norm13ln_bwd_kernelINS_13Kernel_traitsI6__halfffffjLj2560ELj1ELj1ELj4ELj16ENS_18Kernel_traits_baseILj2560ES2_ffffjLj128EEEEELb1ELb0ELb0ELb1EEEvNS_9BwdParamsE:
	.zero		824


//--------------------- .nv.constant0._ZN10layer_norm22ln_bwd_finalize_kernelINS_22Kernel_traits_finalizeILj2560E6__halfffffjLb0ELj1024ELj4ENS_18Kernel_traits_baseILj2560ES2_ffffjLj1024EEEEELb0ELb0EEEvNS_9BwdParamsE --------------------------
	.section	.nv.constant0._ZN10layer_norm22ln_bwd_finalize_kernelINS_22Kernel_traits_finalizeILj2560E6__halfffffjLb0ELj1024ELj4ENS_18Kernel_traits_baseILj2560ES2_ffffjLj1024EEEEELb0ELb0EEEvNS_9BwdParamsE,"a",@progbits
	.sectionflags	@""
	.align	4
.nv.constant0._ZN10layer_norm22ln_bwd_finalize_kernelINS_22Kernel_traits_finalizeILj2560E6__halfffffjLb0ELj1024ELj4ENS_18Kernel_traits_baseILj2560ES2_ffffjLj1024EEEEELb0ELb0EEEvNS_9BwdParamsE:
	.zero		824


//--------------------- .nv.constant0._ZN10layer_norm13ln_bwd_kernelINS_13Kernel_traitsI6__halfffffjLj2560ELj1ELj1ELj4ELj16ENS_18Kernel_traits_baseILj2560ES2_ffffjLj128EEEEELb1ELb0ELb1ELb0EEEvNS_9BwdParamsE --------------------------
	.section	.nv.constant0._ZN10layer_norm13ln_bwd_kernelINS_13Kernel_traitsI6__halfffffjLj2560ELj1ELj1ELj4ELj16ENS_18Kernel_traits_baseILj2560ES2_ffffjLj128EEEEELb1ELb0ELb1ELb0EEEvNS_9BwdParamsE,"a",@progbits
	.sectionflags	@""
	.align	4
.nv.constant0._ZN10layer_norm13ln_bwd_kernelINS_13Kernel_traitsI6__halfffffjLj2560ELj1ELj1ELj4ELj16ENS_18Kernel_traits_baseILj2560ES2_ffffjLj128EEEEELb1ELb0ELb1ELb0EEEvNS_9BwdParamsE:
	.zero		824


//--------------------- .nv.constant0._ZN10layer_norm22ln_bwd_finalize_kernelINS_22Kernel_traits_finalizeILj2560E6__halfffffjLb0ELj1024ELj4ENS_18Kernel_traits_baseILj2560ES2_ffffjLj1024EEEEELb0ELb1EEEvNS_9BwdParamsE --------------------------
	.section	.nv.constant0._ZN10layer_norm22ln_bwd_finalize_kernelINS_22Kernel_traits_finalizeILj2560E6__halfffffjLb0ELj1024ELj4ENS_18Kernel_traits_baseILj2560ES2_ffffjLj1024EEEEELb0ELb1EEEvNS_9BwdParamsE,"a",@progbits
	.sectionflags	@""
	.align	4
.nv.constant0._ZN10layer_norm22ln_bwd_finalize_kernelINS_22Kernel_traits_finalizeILj2560E6__halfffffjLb0ELj1024ELj4ENS_18Kernel_traits_baseILj2560ES2_ffffjLj1024EEEEELb0ELb1EEEvNS_9BwdParamsE:
	.zero		824


//--------------------- .nv.constant0._ZN10layer_norm13ln_bwd_kernelINS_13Kernel_traitsI6__halfffffjLj2560ELj1ELj1ELj4ELj16ENS_18Kernel_traits_baseILj2560ES2_ffffjLj128EEEEELb1ELb0ELb1ELb1EEEvNS_9BwdParamsE --------------------------
	.section	.nv.constant0._ZN10layer_norm13ln_bwd_kernelINS_13Kernel_traitsI6__halfffffjLj2560ELj1ELj1ELj4ELj16ENS_18Kernel_traits_baseILj2560ES2_ffffjLj128EEEEELb1ELb0ELb1ELb1EEEvNS_9BwdParamsE,"a",@progbits
	.sectionflags	@""
	.align	4
.nv.constant0._ZN10layer_norm13ln_bwd_kernelINS_13Kernel_traitsI6__halfffffjLj2560ELj1ELj1ELj4ELj16ENS_18Kernel_traits_baseILj2560ES2_ffffjLj128EEEEELb1ELb0ELb1ELb1EEEvNS_9BwdParamsE:
	.zero		824


//--------------------- .nv.constant0._ZN10layer_norm13ln_bwd_kernelINS_13Kernel_traitsI6__halfffffjLj2560ELj1ELj1ELj4ELj16ENS_18Kernel_traits_baseILj2560ES2_ffffjLj128EEEEELb1ELb1ELb0ELb0EEEvNS_9BwdParamsE --------------------------
	.section	.nv.constant0._ZN10layer_norm13ln_bwd_kernelINS_13Kernel_traitsI6__halfffffjLj2560ELj1ELj1ELj4ELj16ENS_18Kernel_traits_baseILj2560ES2_ffffjLj128EEEEELb1ELb1ELb0ELb0EEEvNS_9BwdParamsE,"a",@progbits
	.sectionflags	@""
	.align	4
.nv.constant0._ZN10layer_norm13ln_bwd_kernelINS_13Kernel_traitsI6__halfffffjLj2560ELj1ELj1ELj4ELj16ENS_18Kernel_traits_baseILj2560ES2_ffffjLj128EEEEELb1ELb1ELb0ELb0EEEvNS_9BwdParamsE:
	.zero		824


//--------------------- .nv.constant0._ZN10layer_norm13ln_bwd_kernelINS_13Kernel_traitsI6__halfffffjLj2560ELj1ELj1ELj4ELj16ENS_18Kernel_traits_baseILj2560ES2_ffffjLj128EEEEELb1ELb1ELb0ELb1EEEvNS_9BwdParamsE --------------------------
	.section	.nv.constant0._ZN10layer_norm13ln_bwd_kernelINS_13Kernel_traitsI6__halfffffjLj2560ELj1ELj1ELj4ELj16ENS_18Kernel_traits_baseILj2560ES2_ffffjLj128EEEEELb1ELb1ELb0ELb1EEEvNS_9BwdParamsE,"a",@progbits
	.sectionflags	@""
	.align	4
.nv.constant0._ZN10layer_norm13ln_bwd_kernelINS_13Kernel_traitsI6__halfffffjLj2560ELj1ELj1ELj4ELj16ENS_18Kernel_traits_baseILj2560ES2_ffffjLj128EEEEELb1ELb1ELb0ELb1EEEvNS_9BwdParamsE:
	.zero		824


//--------------------- .nv.constant0._ZN10layer_norm22ln_bwd_finalize_kernelINS_22Kernel_traits_finalizeILj2560E6__halfffffjLb1ELj1024ELj4ENS_18Kernel_traits_baseILj2560ES2_ffffjLj1024EEEEELb1ELb0EEEvNS_9BwdParamsE --------------------------
	.section	.nv.constant0._ZN10layer_norm22ln_bwd_finalize_kernelINS_22Kernel_traits_finalizeILj2560E6__halfffffjLb1ELj1024ELj4ENS_18Kernel_traits_baseILj2560ES2_ffffjLj1024EEEEELb1ELb0EEEvNS_9BwdParamsE,"a",@progbits
	.sectionflags	@""
	.align	4
.nv.constant0._ZN10layer_norm22ln_bwd_finalize_kernelINS_22Kernel_traits_finalizeILj2560E6__halfffffjLb1ELj1024ELj4ENS_18Kernel_traits_baseILj2560ES2_ffffjLj1024EEEEELb1ELb0EEEvNS_9BwdParamsE:
	.zero		824


//--------------------- .nv.constant0._ZN10layer_norm13ln_bwd_kernelINS_13Kernel_traitsI6__halfffffjLj2560ELj1ELj1ELj4ELj16ENS_18Kernel_traits_baseILj2560ES2_ffffjLj128EEEEELb1ELb1ELb1ELb0EEEvNS_9BwdParamsE --------------------------
	.section	.nv.constant0._ZN10layer_norm13ln_bwd_kernelINS_13Kernel_traitsI6__halfffffjLj2560ELj1ELj1ELj4ELj16ENS_18Kernel_traits_baseILj2560ES2_ffffjLj128EEEEELb1ELb1ELb1ELb0EEEvNS_9BwdParamsE,"a",@progbits
	.sectionflags	@""
	.align	4
.nv.constant0._ZN10layer_norm13ln_bwd_kernelINS_13Kernel_traitsI6__halfffffjLj2560ELj1ELj1ELj4ELj16ENS_18Kernel_traits_baseILj2560ES2_ffffjLj128EEEEELb1ELb1ELb1ELb0EEEvNS_9BwdParamsE:
	.zero		824


//--------------------- .nv.constant0._ZN10layer_norm22ln_bwd_finalize_kernelINS_22Kernel_traits_finalizeILj2560E6__halfffffjLb1ELj1024ELj4ENS_18Kernel_traits_baseILj2560ES2_ffffjLj1024EEEEELb1ELb1EEEvNS_9BwdParamsE --------------------------
	.section	.nv.constant0._ZN10layer_norm22ln_bwd_finalize_kernelINS_22Kernel_traits_finalizeILj2560E6__halfffffjLb1ELj1024ELj4ENS_18Kernel_traits_baseILj2560ES2_ffffjLj1024EEEEELb1ELb1EEEvNS_9BwdParamsE,"a",@progbits
	.sectionflags	@""
	.align	4
.nv.constant0._ZN10layer_norm22ln_bwd_finalize_kernelINS_22Kernel_traits_finalizeILj2560E6__halfffffjLb1ELj1024ELj4ENS_18Kernel_traits_baseILj2560ES2_ffffjLj1024EEEEELb1ELb1EEEvNS_9BwdParamsE:
	.zero		824


//--------------------- .nv.constant0._ZN10layer_norm13ln_bwd_kernelINS_13Kernel_traitsI6__halfffffjLj2560ELj1ELj1ELj4ELj16ENS_18Kernel_traits_baseILj2560ES2_ffffjLj128EEEEELb1ELb1ELb1ELb1EEEvNS_9BwdParamsE --------------------------
	.section	.nv.constant0._ZN10layer_norm13ln_bwd_kernelINS_13Kernel_traitsI6__halfffffjLj2560ELj1ELj1ELj4ELj16ENS_18Kernel_traits_baseILj2560ES2_ffffjLj128EEEEELb1ELb1ELb1ELb1EEEvNS_9BwdParamsE,"a",@progbits
	.sectionflags	@""
	.align	4
.nv.constant0._ZN10layer_norm13ln_bwd_kernelINS_13Kernel_traitsI6__halfffffjLj2560ELj1ELj1ELj4ELj16ENS_18Kernel_traits_baseILj2560ES2_ffffjLj128EEEEELb1ELb1ELb1ELb1EEEvNS_9BwdParamsE:
	.zero		824


//--------------------- .nv.constant0._ZN10layer_norm13ln_bwd_kernelINS_13Kernel_traitsIfffffjLj2560ELj1ELj1ELj4ELj16ENS_18Kernel_traits_baseILj2560EfffffjLj128EEEEELb0ELb0ELb0ELb0EEEvNS_9BwdParamsE --------------------------
	.section	.nv.constant0._ZN10layer_norm13ln_bwd_kernelINS_13Kernel_traitsIfffffjLj2560ELj1ELj1ELj4ELj16ENS_18Kernel_traits_baseILj2560EfffffjLj128EEEEELb0ELb0ELb0ELb0EEEvNS_9BwdParamsE,"a",@progbits
	.sectionflags	@""
	.align	4
.nv.constant0._ZN10layer_norm13ln_bwd_kernelINS_13Kernel_traitsIfffffjLj2560ELj1ELj1ELj4ELj16ENS_18Kernel_traits_baseILj2560EfffffjLj128EEEEELb0ELb0ELb0ELb0EEEvNS_9BwdParamsE:
	.zero		824


//--------------------- .nv.constant0._ZN10layer_norm13ln_bwd_kernelINS_13Kernel_traitsIfffffjLj2560ELj1ELj1ELj4ELj16ENS_18Kernel_traits_baseILj2560EfffffjLj128EEEEELb0ELb0ELb0ELb1EEEvNS_9BwdParamsE --------------------------
	.section	.nv.constant0._ZN10layer_norm13ln_bwd_kernelINS_13Kernel_traitsIfffffjLj2560ELj1ELj1ELj4ELj16ENS_18Kernel_traits_baseILj2560EfffffjLj128EEEEELb0ELb0ELb0ELb1EEEvNS_9BwdParamsE,"a",@progbits
	.sectionflags	@""
	.align	4
.nv.constant0._ZN10layer_norm13ln_bwd_kernelINS_13Kernel_traitsIfffffjLj2560ELj1ELj1ELj4ELj16ENS_18Kernel_traits_baseILj2560EfffffjLj128EEEEELb0ELb0ELb0ELb1EEEvNS_9BwdParamsE:
	.zero		824


//--------------------- .nv.constant0._ZN10layer_norm13ln_bwd_kernelINS_13Kernel_traitsIfffffjLj2560ELj1ELj1ELj4ELj16ENS_18Kernel_traits_baseILj2560EfffffjLj128EEEEELb0ELb0ELb1ELb0EEEvNS_9BwdParamsE --------------------------
	.section	.nv.constant0._ZN10layer_norm13ln_bwd_kernelINS_13Kernel_traitsIfffffjLj2560ELj1ELj1ELj4ELj16ENS_18Kernel_traits_baseILj2560EfffffjLj128EEEEELb0ELb0ELb1ELb0EEEvNS_9BwdParamsE,"a",@progbits
	.sectionflags	@""
	.align	4
.nv.constant0._ZN10layer_norm13ln_bwd_kernelINS_13Kernel_traitsIfffffjLj2560ELj1ELj1ELj4ELj16ENS_18Kernel_traits_baseILj2560EfffffjLj128EEEEELb0ELb0ELb1ELb0EEEvNS_9BwdParamsE:
	.zero		824


//--------------------- .nv.constant0._ZN10layer_norm13ln_bwd_kernelINS_13Kernel_traitsIfffffjLj2560ELj1ELj1ELj4ELj16ENS_18Kernel_traits_baseILj2560EfffffjLj128EEEEELb0ELb0ELb1ELb1EEEvNS_9BwdParamsE --------------------------
	.section	.nv.constant0._ZN10layer_norm13ln_bwd_kernelINS_13Kernel_traitsIfffffjLj2560ELj1ELj1ELj4ELj16ENS_18Kernel_traits_baseILj2560EfffffjLj128EEEEELb0ELb0ELb1ELb1EEEvNS_9BwdParamsE,"a",@progbits
	.sectionflags	@""
	.align	4
.nv.constant0._ZN10layer_norm13ln_bwd_kernelINS_13Kernel_traitsIfffffjLj2560ELj1ELj1ELj4ELj16ENS_18Kernel_traits_baseILj2560EfffffjLj128EEEEELb0ELb0ELb1ELb1EEEvNS_9BwdParamsE:
	.zero		824


//--------------------- .nv.constant0._ZN10layer_norm13ln_bwd_kernelINS_13Kernel_traitsIfffffjLj2560ELj1ELj1ELj4ELj16ENS_18Kernel_traits_baseILj2560EfffffjLj128EEEEELb0ELb1ELb0ELb0EEEvNS_9BwdParamsE --------------------------
	.section	.nv.constant0._ZN10layer_norm13ln_bwd_kernelINS_13Kernel_traitsIfffffjLj2560ELj1ELj1ELj4ELj16ENS_18Kernel_traits_baseILj2560EfffffjLj128EEEEELb0ELb1ELb0ELb0EEEvNS_9BwdParamsE,"a",@progbits
	.sectionflags	@""
	.align	4
.nv.constant0._ZN10layer_norm13ln_bwd_kernelINS_13Kernel_traitsIfffffjLj2560ELj1ELj1ELj4ELj16ENS_18Kernel_traits_baseILj2560EfffffjLj128EEEEELb0ELb1ELb0ELb0EEEvNS_9BwdParamsE:
	.zero		824


//--------------------- .nv.constant0._ZN10layer_norm13ln_bwd_kernelINS_13Kernel_traitsIfffffjLj2560ELj1ELj1ELj4ELj16ENS_18Kernel_traits_baseILj2560EfffffjLj128EEEEELb0ELb1ELb0ELb1EEEvNS_9BwdParamsE --------------------------
	.section	.nv.constant0._ZN10layer_norm13ln_bwd_kernelINS_13Kernel_traitsIfffffjLj2560ELj1ELj1ELj4ELj16ENS_18Kernel_traits_baseILj2560EfffffjLj128EEEEELb0ELb1ELb0ELb1EEEvNS_9BwdParamsE,"a",@progbits
	.sectionflags	@""
	.align	4
.nv.constant0._ZN10layer_norm13ln_bwd_kernelINS_13Kernel_traitsIfffffjLj2560ELj1ELj1ELj4ELj16ENS_18Kernel_traits_baseILj2560EfffffjLj128EEEEELb0ELb1ELb0ELb1EEEvNS_9BwdParamsE:
	.zero		824


//--------------------- .nv.constant0._ZN10layer_norm13ln_bwd_kernelINS_13Kernel_traitsIfffffjLj2560ELj1ELj1ELj4ELj16ENS_18Kernel_traits_baseILj2560EfffffjLj128EEEEELb0ELb1ELb1ELb0EEEvNS_9BwdParamsE --------------------------
	.section	.nv.constant0._ZN10layer_norm13ln_bwd_kernelINS_13Kernel_traitsIfffffjLj2560ELj1ELj1ELj4ELj16ENS_18Kernel_traits_baseILj2560EfffffjLj128EEEEELb0ELb1ELb1ELb0EEEvNS_9BwdParamsE,"a",@progbits
	.sectionflags	@""
	.align	4
.nv.constant0._ZN10layer_norm13ln_bwd_kernelINS_13Kernel_traitsIfffffjLj2560ELj1ELj1ELj4ELj16ENS_18Kernel_traits_baseILj2560EfffffjLj128EEEEELb0ELb1ELb1ELb0EEEvNS_9BwdParamsE:
	.zero		824


//--------------------- .nv.constant0._ZN10layer_norm13ln_bwd_kernelINS_13Kernel_traitsIfffffjLj2560ELj1ELj1ELj4ELj16ENS_18Kernel_traits_baseILj2560EfffffjLj128EEEEELb0ELb1ELb1ELb1EEEvNS_9BwdParamsE --------------------------
	.section	.nv.constant0._ZN10layer_norm13ln_bwd_kernelINS_13Kernel_traitsIfffffjLj2560ELj1ELj1ELj4ELj16ENS_18Kernel_traits_baseILj2560EfffffjLj128EEEEELb0ELb1ELb1ELb1EEEvNS_9BwdParamsE,"a",@progbits
	.sectionflags	@""
	.align	4
.nv.constant0._ZN10layer_norm13ln_bwd_kernelINS_13Kernel_traitsIfffffjLj2560ELj1ELj1ELj4ELj16ENS_18Kernel_traits_baseILj2560EfffffjLj128EEEEELb0ELb1ELb1ELb1EEEvNS_9BwdParamsE:
	.zero		824


//--------------------- .nv.constant0._ZN10layer_norm13ln_bwd_kernelINS_13Kernel_traitsIfffffjLj2560ELj1ELj1ELj4ELj16ENS_18Kernel_traits_baseILj2560EfffffjLj128EEEEELb1ELb0ELb0ELb0EEEvNS_9BwdParamsE --------------------------
	.section	.nv.constant0._ZN10layer_norm13ln_bwd_kernelINS_13Kernel_traitsIfffffjLj2560ELj1ELj1ELj4ELj16ENS_18Kernel_traits_baseILj2560EfffffjLj128EEEEELb1ELb0ELb0ELb0EEEvNS_9BwdParamsE,"a",@progbits
	.sectionflags	@""
	.align	4
.nv.constant0._ZN10layer_norm13ln_bwd_kernelINS_13Kernel_traitsIfffffjLj2560ELj1ELj1ELj4ELj16ENS_18Kernel_traits_baseILj2560EfffffjLj128EEEEELb1ELb0ELb0ELb0EEEvNS_9BwdParamsE:
	.zero		824


//--------------------- .nv.constant0._ZN10layer_norm13ln_bwd_kernelINS_13Kernel_traitsIfffffjLj2560ELj1ELj1ELj4ELj16ENS_18Kernel_traits_baseILj2560EfffffjLj128EEEEELb1ELb0ELb0ELb1EEEvNS_9BwdParamsE --------------------------
	.section	.nv.constant0._ZN10layer_norm13ln_bwd_kernelINS_13Kernel_traitsIfffffjLj2560ELj1ELj1ELj4ELj16ENS_18Kernel_traits_baseILj2560EfffffjLj128EEEEELb1ELb0ELb0ELb1EEEvNS_9BwdParamsE,"a",@progbits
	.sectionflags	@""
	.align	4
.nv.constant0._ZN10layer_norm13ln_bwd_kernelINS_13Kernel_traitsIfffffjLj2560ELj1ELj1ELj4ELj16ENS_18Kernel_traits_baseILj2560EfffffjLj128EEEEELb1ELb0ELb0ELb1EEEvNS_9BwdParamsE:
	.zero		824


//--------------------- .nv.constant0._ZN10layer_norm22ln_bwd_finalize_kernelINS_22Kernel_traits_finalizeILj2560EfffffjLb0ELj1024ELj4ENS_18Kernel_traits_baseILj2560EfffffjLj1024EEEEELb0ELb0EEEvNS_9BwdParamsE --------------------------
	.section	.nv.constant0._ZN10layer_norm22ln_bwd_finalize_kernelINS_22Kernel_traits_finalizeILj2560EfffffjLb0ELj1024ELj4ENS_18Kernel_traits_baseILj2560EfffffjLj1024EEEEELb0ELb0EEEvNS_9BwdParamsE,"a",@progbits
	.sectionflags	@""
	.align	4
.nv.constant0._ZN10layer_norm22ln_bwd_finalize_kernelINS_22Kernel_traits_finalizeILj2560EfffffjLb0ELj1024ELj4ENS_18Kernel_traits_baseILj2560EfffffjLj1024EEEEELb0ELb0EEEvNS_9BwdParamsE:
	.zero		824


//--------------------- .nv.constant0._ZN10layer_norm13ln_bwd_kernelINS_13Kernel_traitsIfffffjLj2560ELj1ELj1ELj4ELj16ENS_18Kernel_traits_baseILj2560EfffffjLj128EEEEELb1ELb0ELb1ELb0EEEvNS_9BwdParamsE --------------------------
	.section	.nv.constant0._ZN10layer_norm13ln_bwd_kernelINS_13Kernel_traitsIfffffjLj2560ELj1ELj1ELj4ELj16ENS_18Kernel_traits_baseILj2560EfffffjLj128EEEEELb1ELb0ELb1ELb0EEEvNS_9BwdParamsE,"a",@progbits
	.sectionflags	@""
	.align	4
.nv.constant0._ZN10layer_norm13ln_bwd_kernelINS_13Kernel_traitsIfffffjLj2560ELj1ELj1ELj4ELj16ENS_18Kernel_traits_baseILj2560EfffffjLj128EEEEELb1ELb0ELb1ELb0EEEvNS_9BwdParamsE:
	.zero		824


//--------------------- .nv.constant0._ZN10layer_norm22ln_bwd_finalize_kernelINS_22Kernel_traits_finalizeILj2560EfffffjLb0ELj1024ELj4ENS_18Kernel_traits_baseILj2560EfffffjLj1024EEEEELb0ELb1EEEvNS_9BwdParamsE --------------------------
	.section	.nv.constant0._ZN10layer_norm22ln_bwd_finalize_kernelINS_22Kernel_traits_finalizeILj2560EfffffjLb0ELj1024ELj4ENS_18Kernel_traits_baseILj2560EfffffjLj1024EEEEELb0ELb1EEEvNS_9BwdParamsE,"a",@progbits
	.sectionflags	@""
	.align	4
.nv.constant0._ZN10layer_norm22ln_bwd_finalize_kernelINS_22Kernel_traits_finalizeILj2560EfffffjLb0ELj1024ELj4ENS_18Kernel_traits_baseILj2560EfffffjLj1024EEEEELb0ELb1EEEvNS_9BwdParamsE:
	.zero		824


//--------------------- .nv.constant0._ZN10layer_norm13ln_bwd_kernelINS_13Kernel_traitsIfffffjLj2560ELj1ELj1ELj4ELj16ENS_18Kernel_traits_baseILj2560EfffffjLj128EEEEELb1ELb0ELb1ELb1EEEvNS_9BwdParamsE --------------------------
	.section	.nv.constant0._ZN10layer_norm13ln_bwd_kernelINS_13Kernel_traitsIfffffjLj2560ELj1ELj1ELj4ELj16ENS_18Kernel_traits_baseILj2560EfffffjLj128EEEEELb1ELb0ELb1ELb1EEEvNS_9BwdParamsE,"a",@progbits
	.sectionflags	@""
	.align	4
.nv.constant0._ZN10layer_norm13ln_bwd_kernelINS_13Kernel_traitsIfffffjLj2560ELj1ELj1ELj4ELj16ENS_18Kernel_traits_baseILj2560EfffffjLj128EEEEELb1ELb0ELb1ELb1EEEvNS_9BwdParamsE:
	.zero		824


//--------------------- .nv.constant0._ZN10layer_norm13ln_bwd_kernelINS_13Kernel_traitsIfffffjLj2560ELj1ELj1ELj4ELj16ENS_18Kernel_traits_baseILj2560EfffffjLj128EEEEELb1ELb1ELb0ELb0EEEvNS_9BwdParamsE --------------------------
	.section	.nv.constant0._ZN10layer_norm13ln_bwd_kernelINS_13Kernel_traitsIfffffjLj2560ELj1ELj1ELj4ELj16ENS_18Kernel_traits_baseILj2560EfffffjLj128EEEEELb1ELb1ELb0ELb0EEEvNS_9BwdParamsE,"a",@progbits
	.sectionflags	@""
	.align	4
.nv.constant0._ZN10layer_norm13ln_bwd_kernelINS_13Kernel_traitsIfffffjLj2560ELj1ELj1ELj4ELj16ENS_18Kernel_traits_baseILj2560EfffffjLj128EEEEELb1ELb1ELb0ELb0EEEvNS_9BwdParamsE:
	.zero		824


//--------------------- .nv.constant0._ZN10layer_norm13ln_bwd_kernelINS_13Kernel_traitsIfffffjLj2560ELj1ELj1ELj4ELj16ENS_18Kernel_traits_baseILj2560EfffffjLj128EEEEELb1ELb1ELb0ELb1EEEvNS_9BwdParamsE --------------------------
	.section	.nv.constant0._ZN10layer_norm13ln_bwd_kernelINS_13Kernel_traitsIfffffjLj2560ELj1ELj1ELj4ELj16ENS_18Kernel_traits_baseILj2560EfffffjLj128EEEEELb1ELb1ELb0ELb1EEEvNS_9BwdParamsE,"a",@progbits
	.sectionflags	@""
	.align	4
.nv.constant0._ZN10layer_norm13ln_bwd_kernelINS_13Kernel_traitsIfffffjLj2560ELj1ELj1ELj4ELj16ENS_18Kernel_traits_baseILj2560EfffffjLj128EEEEELb1ELb1ELb0ELb1EEEvNS_9BwdParamsE:
	.zero		824


//--------------------- .nv.constant0._ZN10layer_norm22ln_bwd_finalize_kernelINS_22Kernel_traits_finalizeILj2560EfffffjLb1ELj1024ELj4ENS_18Kernel_traits_baseILj2560EfffffjLj1024EEEEELb1ELb0EEEvNS_9BwdParamsE --------------------------
	.section	.nv.constant0._ZN10layer_norm22ln_bwd_finalize_kernelINS_22Kernel_traits_finalizeILj2560EfffffjLb1ELj1024ELj4ENS_18Kernel_traits_baseILj2560EfffffjLj1024EEEEELb1ELb0EEEvNS_9BwdParamsE,"a",@progbits
	.sectionflags	@""
	.align	4
.nv.constant0._ZN10layer_norm22ln_bwd_finalize_kernelINS_22Kernel_traits_finalizeILj2560EfffffjLb1ELj1024ELj4ENS_18Kernel_traits_baseILj2560EfffffjLj1024EEEEELb1ELb0EEEvNS_9BwdParamsE:
	.zero		824


//--------------------- .nv.constant0._ZN10layer_norm13ln_bwd_kernelINS_13Kernel_traitsIfffffjLj2560ELj1ELj1ELj4ELj16ENS_18Kernel_traits_baseILj2560EfffffjLj128EEEEELb1ELb1ELb1ELb0EEEvNS_9BwdParamsE --------------------------
	.section	.nv.constant0._ZN10layer_norm13ln_bwd_kernelINS_13Kernel_traitsIfffffjLj2560ELj1ELj1ELj4ELj16ENS_18Kernel_traits_baseILj2560EfffffjLj128EEEEELb1ELb1ELb1ELb0EEEvNS_9BwdParamsE,"a",@progbits
	.sectionflags	@""
	.align	4
.nv.constant0._ZN10layer_norm13ln_bwd_kernelINS_13Kernel_traitsIfffffjLj2560ELj1ELj1ELj4ELj16ENS_18Kernel_traits_baseILj2560EfffffjLj128EEEEELb1ELb1ELb1ELb0EEEvNS_9BwdParamsE:
	.zero		824


//--------------------- .nv.constant0._ZN10layer_norm22ln_bwd_finalize_kernelINS_22Kernel_traits_finalizeILj2560EfffffjLb1ELj1024ELj4ENS_18Kernel_traits_baseILj2560EfffffjLj1024EEEEELb1ELb1EEEvNS_9BwdParamsE --------------------------
	.section	.nv.constant0._ZN10layer_norm22ln_bwd_finalize_kernelINS_22Kernel_traits_finalizeILj2560EfffffjLb1ELj1024ELj4ENS_18Kernel_traits_baseILj2560EfffffjLj1024EEEEELb1ELb1EEEvNS_9BwdParamsE,"a",@progbits
	.sectionflags	@""
	.align	4
.nv.constant0._ZN10layer_norm22ln_bwd_finalize_kernelINS_22Kernel_traits_finalizeILj2560EfffffjLb1ELj1024ELj4ENS_18Kernel_traits_baseILj2560EfffffjLj1024EEEEELb1ELb1EEEvNS_9BwdParamsE:
	.zero		824


//--------------------- .nv.constant0._ZN10layer_norm13ln_bwd_kernelINS_13Kernel_traitsIfffffjLj2560ELj1ELj1ELj4ELj16ENS_18Kernel_traits_baseILj2560EfffffjLj128EEEEELb1ELb1ELb1ELb1EEEvNS_9BwdParamsE --------------------------
	.section	.nv.constant0._ZN10layer_norm13ln_bwd_kernelINS_13Kernel_traitsIfffffjLj2560ELj1ELj1ELj4ELj16ENS_18Kernel_traits_baseILj2560EfffffjLj128EEEEELb1ELb1ELb1ELb1EEEvNS_9BwdParamsE,"a",@progbits
	.sectionflags	@""
	.align	4
.nv.constant0._ZN10layer_norm13ln_bwd_kernelINS_13Kernel_traitsIfffffjLj2560ELj1ELj1ELj4ELj16ENS_18Kernel_traits_baseILj2560EfffffjLj128EEEEELb1ELb1ELb1ELb1EEEvNS_9BwdParamsE:
	.zero		824


//--------------------- SYMBOLS --------------------------

	.type		.nv.reservedSmem.offset0,@object
	.size		.nv.reservedSmem.offset0,0x4
